	.target	sm_90a

	.elftype	@"ET_EXEC"


//--------------------- .note.nv.tkinfo           --------------------------
	.section	.note.nv.tkinfo,"",@"SHT_NOTE"
	.sectionflags	@"SHF_NOTE_NV_TKINFO"
	.tkinfo
        /*0018*/ 	.word	0x00000002
        /*0030*/ 	.string	""
        /*0030*/ 	.string	"ptxas"
        /*0030*/ 	.string	"Cuda compilation tools, release 13.0, V13.0.88"
        /*0030*/ 	.string	"Build cuda_13.0.r13.0/compiler.36424714_0"
        /*0030*/ 	.string	"-arch sm_90a -m 64 "



//--------------------- .note.nv.cuinfo           --------------------------
	.section	.note.nv.cuinfo,"",@"SHT_NOTE"
	.sectionflags	@"SHF_NOTE_NV_CUINFO"
        /*0018*/ 	.short	0x0002
        /*001a*/ 	.short	0x005a
        /*001c*/ 	.short	0x0082
	.zero		2


//--------------------- .nv.info                  --------------------------
	.section	.nv.info,"",@"SHT_CUDA_INFO"
	.align	4


	//----- nvinfo : EIATTR_REGCOUNT
	.align		4
        /*0000*/ 	.byte	0x04, 0x2f
        /*0002*/ 	.short	(.L_10 - .L_9)
	.align		4
.L_9:
        /*0004*/ 	.word	index@(_ZN10layer_norm31ln_parallel_residual_fwd_kernelINS_13Kernel_traitsIfffffjLj7168ELj1ELj1ELj8ELj16ENS_18Kernel_traits_baseILj7168EfffffjLj256EEEEELb1ELb1ELb1EEEvNS_9FwdParamsE)
        /*0008*/ 	.word	0x0000008e


	//----- nvinfo : EIATTR_FRAME_SIZE
	.align		4
.L_10:
        /*000c*/ 	.byte	0x04, 0x11
        /*000e*/ 	.short	(.L_12 - .L_11)
	.align		4
.L_11:
        /*0010*/ 	.word	index@(_ZN10layer_norm31ln_parallel_residual_fwd_kernelINS_13Kernel_traitsIfffffjLj7168ELj1ELj1ELj8ELj16ENS_18Kernel_traits_baseILj7168EfffffjLj256EEEEELb1ELb1ELb1EEEvNS_9FwdParamsE)
        /*0014*/ 	.word	0x00000000


	//----- nvinfo : EIATTR_REGCOUNT
	.align		4
.L_12:
        /*0018*/ 	.byte	0x04, 0x2f
        /*001a*/ 	.short	(.L_14 - .L_13)
	.align		4
.L_13:
        /*001c*/ 	.word	index@(_ZN10layer_norm31ln_parallel_residual_fwd_kernelINS_13Kernel_traitsIfffffjLj7168ELj1ELj1ELj8ELj16ENS_18Kernel_traits_baseILj7168EfffffjLj256EEEEELb1ELb1ELb0EEEvNS_9FwdParamsE)
        /*0020*/ 	.word	0x00000080


	//----- nvinfo : EIATTR_FRAME_SIZE
	.align		4
.L_14:
        /*0024*/ 	.byte	0x04, 0x11
        /*0026*/ 	.short	(.L_16 - .L_15)
	.align		4
.L_15:
        /*0028*/ 	.word	index@(_ZN10layer_norm31ln_parallel_residual_fwd_kernelINS_13Kernel_traitsIfffffjLj7168ELj1ELj1ELj8ELj16ENS_18Kernel_traits_baseILj7168EfffffjLj256EEEEELb1ELb1ELb0EEEvNS_9FwdParamsE)
        /*002c*/ 	.word	0x00000008


	//----- nvinfo : EIATTR_REGCOUNT
	.align		4
.L_16:
        /*0030*/ 	.byte	0x04, 0x2f
        /*0032*/ 	.short	(.L_18 - .L_17)
	.align		4
.L_17:
        /*0034*/ 	.word	index@(_ZN10layer_norm31ln_parallel_residual_fwd_kernelINS_13Kernel_traitsIfffffjLj7168ELj1ELj1ELj8ELj16ENS_18Kernel_traits_baseILj7168EfffffjLj256EEEEELb1ELb0ELb1EEEvNS_9FwdParamsE)
        /*0038*/ 	.word	0x000000e4


	//----- nvinfo : EIATTR_FRAME_SIZE
	.align		4
.L_18:
        /*003c*/ 	.byte	0x04, 0x11
        /*003e*/ 	.short	(.L_20 - .L_19)
	.align		4
.L_19:
        /*0040*/ 	.word	index@(_ZN10layer_norm31ln_parallel_residual_fwd_kernelINS_13Kernel_traitsIfffffjLj7168ELj1ELj1ELj8ELj16ENS_18Kernel_traits_baseILj7168EfffffjLj256EEEEELb1ELb0ELb1EEEvNS_9FwdParamsE)
        /*0044*/ 	.word	0x00000000


	//----- nvinfo : EIATTR_REGCOUNT
	.align		4
.L_20:
        /*0048*/ 	.byte	0x04, 0x2f
        /*004a*/ 	.short	(.L_22 - .L_21)
	.align		4
.L_21:
        /*004c*/ 	.word	index@(_ZN10layer_norm31ln_parallel_residual_fwd_kernelINS_13Kernel_traitsIfffffjLj7168ELj1ELj1ELj8ELj16ENS_18Kernel_traits_baseILj7168EfffffjLj256EEEEELb1ELb0ELb0EEEvNS_9FwdParamsE)
        /*0050*/ 	.word	0x000000d2


	//----- nvinfo : EIATTR_FRAME_SIZE
	.align		4
.L_22:
        /*0054*/ 	.byte	0x04, 0x11
        /*0056*/ 	.short	(.L_24 - .L_23)
	.align		4
.L_23:
        /*0058*/ 	.word	index@(_ZN10layer_norm31ln_parallel_residual_fwd_kernelINS_13Kernel_traitsIfffffjLj7168ELj1ELj1ELj8ELj16ENS_18Kernel_traits_baseILj7168EfffffjLj256EEEEELb1ELb0ELb0EEEvNS_9FwdParamsE)
        /*005c*/ 	.word	0x00000000


	//----- nvinfo : EIATTR_REGCOUNT
	.align		4
.L_24:
        /*0060*/ 	.byte	0x04, 0x2f
        /*0062*/ 	.short	(.L_26 - .L_25)
	.align		4
.L_25:
        /*0064*/ 	.word	index@(_ZN10layer_norm31ln_parallel_residual_fwd_kernelINS_13Kernel_traitsIfffffjLj7168ELj1ELj1ELj8ELj16ENS_18Kernel_traits_baseILj7168EfffffjLj256EEEEELb0ELb1ELb1EEEvNS_9FwdParamsE)
        /*0068*/ 	.word	0x0000007f


	//----- nvinfo : EIATTR_FRAME_SIZE
	.align		4
.L_26:
        /*006c*/ 	.byte	0x04, 0x11
        /*006e*/ 	.short	(.L_28 - .L_27)
	.align		4
.L_27:
        /*0070*/ 	.word	index@(_ZN10layer_norm31ln_parallel_residual_fwd_kernelINS_13Kernel_traitsIfffffjLj7168ELj1ELj1ELj8ELj16ENS_18Kernel_traits_baseILj7168EfffffjLj256EEEEELb0ELb1ELb1EEEvNS_9FwdParamsE)
        /*0074*/ 	.word	0x00000000


	//----- nvinfo : EIATTR_REGCOUNT
	.align		4
.L_28:
        /*0078*/ 	.byte	0x04, 0x2f
        /*007a*/ 	.short	(.L_30 - .L_29)
	.align		4
.L_29:
        /*007c*/ 	.word	index@(_ZN10layer_norm31ln_parallel_residual_fwd_kernelINS_13Kernel_traitsIfffffjLj7168ELj1ELj1ELj8ELj16ENS_18Kernel_traits_baseILj7168EfffffjLj256EEEEELb0ELb1ELb0EEEvNS_9FwdParamsE)
        /*0080*/ 	.word	0x0000007b


	//----- nvinfo : EIATTR_FRAME_SIZE
	.align		4
.L_30:
        /*0084*/ 	.byte	0x04, 0x11
        /*0086*/ 	.short	(.L_32 - .L_31)
	.align		4
.L_31:
        /*0088*/ 	.word	index@(_ZN10layer_norm31ln_parallel_residual_fwd_kernelINS_13Kernel_traitsIfffffjLj7168ELj1ELj1ELj8ELj16ENS_18Kernel_traits_baseILj7168EfffffjLj256EEEEELb0ELb1ELb0EEEvNS_9FwdParamsE)
        /*008c*/ 	.word	0x00000000


	//----- nvinfo : EIATTR_REGCOUNT
	.align		4
.L_32:
        /*0090*/ 	.byte	0x04, 0x2f
        /*0092*/ 	.short	(.L_34 - .L_33)
	.align		4
.L_33:
        /*0094*/ 	.word	index@(_ZN10layer_norm31ln_parallel_residual_fwd_kernelINS_13Kernel_traitsIfffffjLj7168ELj1ELj1ELj8ELj16ENS_18Kernel_traits_baseILj7168EfffffjLj256EEEEELb0ELb0ELb1EEEvNS_9FwdParamsE)
        /*0098*/ 	.word	0x000000c8


	//----- nvinfo : EIATTR_FRAME_SIZE
	.align		4
.L_34:
        /*009c*/ 	.byte	0x04, 0x11
        /*009e*/ 	.short	(.L_36 - .L_35)
	.align		4
.L_35:
        /*00a0*/ 	.word	index@(_ZN10layer_norm31ln_parallel_residual_fwd_kernelINS_13Kernel_traitsIfffffjLj7168ELj1ELj1ELj8ELj16ENS_18Kernel_traits_baseILj7168EfffffjLj256EEEEELb0ELb0ELb1EEEvNS_9FwdParamsE)
        /*00a4*/ 	.word	0x00000000


	//----- nvinfo : EIATTR_REGCOUNT
	.align		4
.L_36:
        /*00a8*/ 	.byte	0x04, 0x2f
        /*00aa*/ 	.short	(.L_38 - .L_37)
	.align		4
.L_37:
        /*00ac*/ 	.word	index@(_ZN10layer_norm31ln_parallel_residual_fwd_kernelINS_13Kernel_traitsIfffffjLj7168ELj1ELj1ELj8ELj16ENS_18Kernel_traits_baseILj7168EfffffjLj256EEEEELb0ELb0ELb0EEEvNS_9FwdParamsE)
        /*00b0*/ 	.word	0x000000b6


	//----- nvinfo : EIATTR_FRAME_SIZE
	.align		4
.L_38:
        /*00b4*/ 	.byte	0x04, 0x11
        /*00b6*/ 	.short	(.L_40 - .L_39)
	.align		4
.L_39:
        /*00b8*/ 	.word	index@(_ZN10layer_norm31ln_parallel_residual_fwd_kernelINS_13Kernel_traitsIfffffjLj7168ELj1ELj1ELj8ELj16ENS_18Kernel_traits_baseILj7168EfffffjLj256EEEEELb0ELb0ELb0EEEvNS_9FwdParamsE)
        /*00bc*/ 	.word	0x00000000


	//----- nvinfo : EIATTR_REGCOUNT
	.align		4
.L_40:
        /*00c0*/ 	.byte	0x04, 0x2f
        /*00c2*/ 	.short	(.L_42 - .L_41)
	.align		4
.L_41:
        /*00c4*/ 	.word	index@(_ZN10layer_norm31ln_parallel_residual_fwd_kernelINS_13Kernel_traitsI6__halfffffjLj7168ELj1ELj1ELj8ELj16ENS_18Kernel_traits_baseILj7168ES2_ffffjLj256EEEEELb1ELb1ELb1EEEvNS_9FwdParamsE)
        /*00c8*/ 	.word	0x00000080


	//----- nvinfo : EIATTR_FRAME_SIZE
	.align		4
.L_42:
        /*00cc*/ 	.byte	0x04, 0x11
        /*00ce*/ 	.short	(.L_44 - .L_43)
	.align		4
.L_43:
        /*00d0*/ 	.word	index@(_ZN10layer_norm31ln_parallel_residual_fwd_kernelINS_13Kernel_traitsI6__halfffffjLj7168ELj1ELj1ELj8ELj16ENS_18Kernel_traits_baseILj7168ES2_ffffjLj256EEEEELb1ELb1ELb1EEEvNS_9FwdParamsE)
        /*00d4*/ 	.word	0x00000020


	//----- nvinfo : EIATTR_REGCOUNT
	.align		4
.L_44:
        /*00d8*/ 	.byte	0x04, 0x2f
        /*00da*/ 	.short	(.L_46 - .L_45)
	.align		4
.L_45:
        /*00dc*/ 	.word	index@(_ZN10layer_norm31ln_parallel_residual_fwd_kernelINS_13Kernel_traitsI6__halfffffjLj7168ELj1ELj1ELj8ELj16ENS_18Kernel_traits_baseILj7168ES2_ffffjLj256EEEEELb1ELb1ELb0EEEvNS_9FwdParamsE)
        /*00e0*/ 	.word	0x00000080


	//----- nvinfo : EIATTR_FRAME_SIZE
	.align		4
.L_46:
        /*00e4*/ 	.byte	0x04, 0x11
        /*00e6*/ 	.short	(.L_48 - .L_47)
	.align		4
.L_47:
        /*00e8*/ 	.word	index@(_ZN10layer_norm31ln_parallel_residual_fwd_kernelINS_13Kernel_traitsI6__halfffffjLj7168ELj1ELj1ELj8ELj16ENS_18Kernel_traits_baseILj7168ES2_ffffjLj256EEEEELb1ELb1ELb0EEEvNS_9FwdParamsE)
        /*00ec*/ 	.word	0x00000010


	//----- nvinfo : EIATTR_REGCOUNT
	.align		4
.L_48:
        /*00f0*/ 	.byte	0x04, 0x2f
        /*00f2*/ 	.short	(.L_50 - .L_49)
	.align		4
.L_49:
        /*00f4*/ 	.word	index@(_ZN10layer_norm31ln_parallel_residual_fwd_kernelINS_13Kernel_traitsI6__halfffffjLj7168ELj1ELj1ELj8ELj16ENS_18Kernel_traits_baseILj7168ES2_ffffjLj256EEEEELb1ELb0ELb1EEEvNS_9FwdParamsE)
        /*00f8*/ 	.word	0x000000e2


	//----- nvinfo : EIATTR_FRAME_SIZE
	.align		4
.L_50:
        /*00fc*/ 	.byte	0x04, 0x11
        /*00fe*/ 	.short	(.L_52 - .L_51)
	.align		4
.L_51:
        /*0100*/ 	.word	index@(_ZN10layer_norm31ln_parallel_residual_fwd_kernelINS_13Kernel_traitsI6__halfffffjLj7168ELj1ELj1ELj8ELj16ENS_18Kernel_traits_baseILj7168ES2_ffffjLj256EEEEELb1ELb0ELb1EEEvNS_9FwdParamsE)
        /*0104*/ 	.word	0x00000000


	//----- nvinfo : EIATTR_REGCOUNT
	.align		4
.L_52:
        /*0108*/ 	.byte	0x04, 0x2f
        /*010a*/ 	.short	(.L_54 - .L_53)
	.align		4
.L_53:
        /*010c*/ 	.word	index@(_ZN10layer_norm31ln_parallel_residual_fwd_kernelINS_13Kernel_traitsI6__halfffffjLj7168ELj1ELj1ELj8ELj16ENS_18Kernel_traits_baseILj7168ES2_ffffjLj256EEEEELb1ELb0ELb0EEEvNS_9FwdParamsE)
        /*0110*/ 	.word	0x000000d0


	//----- nvinfo : EIATTR_FRAME_SIZE
	.align		4
.L_54:
        /*0114*/ 	.byte	0x04, 0x11
        /*0116*/ 	.short	(.L_56 - .L_55)
	.align		4
.L_55:
        /*0118*/ 	.word	index@(_ZN10layer_norm31ln_parallel_residual_fwd_kernelINS_13Kernel_traitsI6__halfffffjLj7168ELj1ELj1ELj8ELj16ENS_18Kernel_traits_baseILj7168ES2_ffffjLj256EEEEELb1ELb0ELb0EEEvNS_9FwdParamsE)
        /*011c*/ 	.word	0x00000000


	//----- nvinfo : EIATTR_REGCOUNT
	.align		4
.L_56:
        /*0120*/ 	.byte	0x04, 0x2f
        /*0122*/ 	.short	(.L_58 - .L_57)
	.align		4
.L_57:
        /*0124*/ 	.word	index@(_ZN10layer_norm31ln_parallel_residual_fwd_kernelINS_13Kernel_traitsI6__halfffffjLj7168ELj1ELj1ELj8ELj16ENS_18Kernel_traits_baseILj7168ES2_ffffjLj256EEEEELb0ELb1ELb1EEEvNS_9FwdParamsE)
        /*0128*/ 	.word	0x0000007d


	//----- nvinfo : EIATTR_FRAME_SIZE
	.align		4
.L_58:
        /*012c*/ 	.byte	0x04, 0x11
        /*012e*/ 	.short	(.L_60 - .L_59)
	.align		4
.L_59:
        /*0130*/ 	.word	index@(_ZN10layer_norm31ln_parallel_residual_fwd_kernelINS_13Kernel_traitsI6__halfffffjLj7168ELj1ELj1ELj8ELj16ENS_18Kernel_traits_baseILj7168ES2_ffffjLj256EEEEELb0ELb1ELb1EEEvNS_9FwdParamsE)
        /*0134*/ 	.word	0x00000000


	//----- nvinfo : EIATTR_REGCOUNT
	.align		4
.L_60:
        /*0138*/ 	.byte	0x04, 0x2f
        /*013a*/ 	.short	(.L_62 - .L_61)
	.align		4
.L_61:
        /*013c*/ 	.word	index@(_ZN10layer_norm31ln_parallel_residual_fwd_kernelINS_13Kernel_traitsI6__halfffffjLj7168ELj1ELj1ELj8ELj16ENS_18Kernel_traits_baseILj7168ES2_ffffjLj256EEEEELb0ELb1ELb0EEEvNS_9FwdParamsE)
        /*0140*/ 	.word	0x00000079


	//----- nvinfo : EIATTR_FRAME_SIZE
	.align		4
.L_62:
        /*0144*/ 	.byte	0x04, 0x11
        /*0146*/ 	.short	(.L_64 - .L_63)
	.align		4
.L_63:
        /*0148*/ 	.word	index@(_ZN10layer_norm31ln_parallel_residual_fwd_kernelINS_13Kernel_traitsI6__halfffffjLj7168ELj1ELj1ELj8ELj16ENS_18Kernel_traits_baseILj7168ES2_ffffjLj256EEEEELb0ELb1ELb0EEEvNS_9FwdParamsE)
        /*014c*/ 	.word	0x00000000


	//----- nvinfo : EIATTR_REGCOUNT
	.align		4
.L_64:
        /*0150*/ 	.byte	0x04, 0x2f
        /*0152*/ 	.short	(.L_66 - .L_65)
	.align		4
.L_65:
        /*0154*/ 	.word	index@(_ZN10layer_norm31ln_parallel_residual_fwd_kernelINS_13Kernel_traitsI6__halfffffjLj7168ELj1ELj1ELj8ELj16ENS_18Kernel_traits_baseILj7168ES2_ffffjLj256EEEEELb0ELb0ELb1EEEvNS_9FwdParamsE)
        /*0158*/ 	.word	0x000000c4


	//----- nvinfo : EIATTR_FRAME_SIZE
	.align		4
.L_66:
        /*015c*/ 	.byte	0x04, 0x11
        /*015e*/ 	.short	(.L_68 - .L_67)
	.align		4
.L_67:
        /*0160*/ 	.word	index@(_ZN10layer_norm31ln_parallel_residual_fwd_kernelINS_13Kernel_traitsI6__halfffffjLj7168ELj1ELj1ELj8ELj16ENS_18Kernel_traits_baseILj7168ES2_ffffjLj256EEEEELb0ELb0ELb1EEEvNS_9FwdParamsE)
        /*0164*/ 	.word	0x00000000


	//----- nvinfo : EIATTR_REGCOUNT
	.align		4
.L_68:
        /*0168*/ 	.byte	0x04, 0x2f
        /*016a*/ 	.short	(.L_70 - .L_69)
	.align		4
.L_69:
        /*016c*/ 	.word	index@(_ZN10layer_norm31ln_parallel_residual_fwd_kernelINS_13Kernel_traitsI6__halfffffjLj7168ELj1ELj1ELj8ELj16ENS_18Kernel_traits_baseILj7168ES2_ffffjLj256EEEEELb0ELb0ELb0EEEvNS_9FwdParamsE)
        /*0170*/ 	.word	0x000000b4


	//----- nvinfo : EIATTR_FRAME_SIZE
	.align		4
.L_70:
        /*0174*/ 	.byte	0x04, 0x11
        /*0176*/ 	.short	(.L_72 - .L_71)
	.align		4
.L_71:
        /*0178*/ 	.word	index@(_ZN10layer_norm31ln_parallel_residual_fwd_kernelINS_13Kernel_traitsI6__halfffffjLj7168ELj1ELj1ELj8ELj16ENS_18Kernel_traits_baseILj7168ES2_ffffjLj256EEEEELb0ELb0ELb0EEEvNS_9FwdParamsE)
        /*017c*/ 	.word	0x00000000


	//----- nvinfo : EIATTR_REGCOUNT
	.align		4
.L_72:
        /*0180*/ 	.byte	0x04, 0x2f
        /*0182*/ 	.short	(.L_74 - .L_73)
	.align		4
.L_73:
        /*0184*/ 	.word	index@(_ZN10layer_norm31ln_parallel_residual_fwd_kernelINS_13Kernel_traitsIf6__halffS2_fjLj7168ELj1ELj1ELj4ELj16ENS_18Kernel_traits_baseILj7168EfS2_fS2_fjLj128EEEEELb1ELb1ELb1EEEvNS_9FwdParamsE)
        /*0188*/ 	.word	0x000000ed


	//----- nvinfo : EIATTR_FRAME_SIZE
	.align		4
.L_74:
        /*018c*/ 	.byte	0x04, 0x11
        /*018e*/ 	.short	(.L_76 - .L_75)
	.align		4
.L_75:
        /*0190*/ 	.word	index@(_ZN10layer_norm31ln_parallel_residual_fwd_kernelINS_13Kernel_traitsIf6__halffS2_fjLj7168ELj1ELj1ELj4ELj16ENS_18Kernel_traits_baseILj7168EfS2_fS2_fjLj128EEEEELb1ELb1ELb1EEEvNS_9FwdParamsE)
        /*0194*/ 	.word	0x00000000


	//----- nvinfo : EIATTR_REGCOUNT
	.align		4
.L_76:
        /*0198*/ 	.byte	0x04, 0x2f
        /*019a*/ 	.short	(.L_78 - .L_77)
	.align		4
.L_77:
        /*019c*/ 	.word	index@(_ZN10layer_norm31ln_parallel_residual_fwd_kernelINS_13Kernel_traitsIf6__halffS2_fjLj7168ELj1ELj1ELj4ELj16ENS_18Kernel_traits_baseILj7168EfS2_fS2_fjLj128EEEEELb1ELb1ELb0EEEvNS_9FwdParamsE)
        /*01a0*/ 	.word	0x000000e3


	//----- nvinfo : EIATTR_FRAME_SIZE
	.align		4
.L_78:
        /*01a4*/ 	.byte	0x04, 0x11
        /*01a6*/ 	.short	(.L_80 - .L_79)
	.align		4
.L_79:
        /*01a8*/ 	.word	index@(_ZN10layer_norm31ln_parallel_residual_fwd_kernelINS_13Kernel_traitsIf6__halffS2_fjLj7168ELj1ELj1ELj4ELj16ENS_18Kernel_traits_baseILj7168EfS2_fS2_fjLj128EEEEELb1ELb1ELb0EEEvNS_9FwdParamsE)
        /*01ac*/ 	.word	0x00000000


	//----- nvinfo : EIATTR_REGCOUNT
	.align		4
.L_80:
        /*01b0*/ 	.byte	0x04, 0x2f
        /*01b2*/ 	.short	(.L_82 - .L_81)
	.align		4
.L_81:
        /*01b4*/ 	.word	index@(_ZN10layer_norm31ln_parallel_residual_fwd_kernelINS_13Kernel_traitsIf6__halffS2_fjLj7168ELj1ELj1ELj4ELj16ENS_18Kernel_traits_baseILj7168EfS2_fS2_fjLj128EEEEELb1ELb0ELb1EEEvNS_9FwdParamsE)
        /*01b8*/ 	.word	0x000000ff


	//----- nvinfo : EIATTR_FRAME_SIZE
	.align		4
.L_82:
        /*01bc*/ 	.byte	0x04, 0x11
        /*01be*/ 	.short	(.L_84 - .L_83)
	.align		4
.L_83:
        /*01c0*/ 	.word	index@(_ZN10layer_norm31ln_parallel_residual_fwd_kernelINS_13Kernel_traitsIf6__halffS2_fjLj7168ELj1ELj1ELj4ELj16ENS_18Kernel_traits_baseILj7168EfS2_fS2_fjLj128EEEEELb1ELb0ELb1EEEvNS_9FwdParamsE)
        /*01c4*/ 	.word	0x00000138


	//----- nvinfo : EIATTR_REGCOUNT
	.align		4
.L_84:
        /*01c8*/ 	.byte	0x04, 0x2f
        /*01ca*/ 	.short	(.L_86 - .L_85)
	.align		4
.L_85:
        /*01cc*/ 	.word	index@(_ZN10layer_norm31ln_parallel_residual_fwd_kernelINS_13Kernel_traitsIf6__halffS2_fjLj7168ELj1ELj1ELj4ELj16ENS_18Kernel_traits_baseILj7168EfS2_fS2_fjLj128EEEEELb1ELb0ELb0EEEvNS_9FwdParamsE)
        /*01d0*/ 	.word	0x000000ff


	//----- nvinfo : EIATTR_FRAME_SIZE
	.align		4
.L_86:
        /*01d4*/ 	.byte	0x04, 0x11
        /*01d6*/ 	.short	(.L_88 - .L_87)
	.align		4
.L_87:
        /*01d8*/ 	.word	index@(_ZN10layer_norm31ln_parallel_residual_fwd_kernelINS_13Kernel_traitsIf6__halffS2_fjLj7168ELj1ELj1ELj4ELj16ENS_18Kernel_traits_baseILj7168EfS2_fS2_fjLj128EEEEELb1ELb0ELb0EEEvNS_9FwdParamsE)
        /*01dc*/ 	.word	0x00000138


	//----- nvinfo : EIATTR_REGCOUNT
	.align		4
.L_88:
        /*01e0*/ 	.byte	0x04, 0x2f
        /*01e2*/ 	.short	(.L_90 - .L_89)
	.align		4
.L_89:
        /*01e4*/ 	.word	index@(_ZN10layer_norm31ln_parallel_residual_fwd_kernelINS_13Kernel_traitsIf6__halffS2_fjLj7168ELj1ELj1ELj4ELj16ENS_18Kernel_traits_baseILj7168EfS2_fS2_fjLj128EEEEELb0ELb1ELb1EEEvNS_9FwdParamsE)
        /*01e8*/ 	.word	0x000000f9


	//----- nvinfo : EIATTR_FRAME_SIZE
	.align		4
.L_90:
        /*01ec*/ 	.byte	0x04, 0x11
        /*01ee*/ 	.short	(.L_92 - .L_91)
	.align		4
.L_91:
        /*01f0*/ 	.word	index@(_ZN10layer_norm31ln_parallel_residual_fwd_kernelINS_13Kernel_traitsIf6__halffS2_fjLj7168ELj1ELj1ELj4ELj16ENS_18Kernel_traits_baseILj7168EfS2_fS2_fjLj128EEEEELb0ELb1ELb1EEEvNS_9FwdParamsE)
        /*01f4*/ 	.word	0x00000000


	//----- nvinfo : EIATTR_REGCOUNT
	.align		4
.L_92:
        /*01f8*/ 	.byte	0x04, 0x2f
        /*01fa*/ 	.short	(.L_94 - .L_93)
	.align		4
.L_93:
        /*01fc*/ 	.word	index@(_ZN10layer_norm31ln_parallel_residual_fwd_kernelINS_13Kernel_traitsIf6__halffS2_fjLj7168ELj1ELj1ELj4ELj16ENS_18Kernel_traits_baseILj7168EfS2_fS2_fjLj128EEEEELb0ELb1ELb0EEEvNS_9FwdParamsE)
        /*0200*/ 	.word	0x000000d2


	//----- nvinfo : EIATTR_FRAME_SIZE
	.align		4
.L_94:
        /*0204*/ 	.byte	0x04, 0x11
        /*0206*/ 	.short	(.L_96 - .L_95)
	.align		4
.L_95:
        /*0208*/ 	.word	index@(_ZN10layer_norm31ln_parallel_residual_fwd_kernelINS_13Kernel_traitsIf6__halffS2_fjLj7168ELj1ELj1ELj4ELj16ENS_18Kernel_traits_baseILj7168EfS2_fS2_fjLj128EEEEELb0ELb1ELb0EEEvNS_9FwdParamsE)
        /*020c*/ 	.word	0x00000000


	//----- nvinfo : EIATTR_REGCOUNT
	.align		4
.L_96:
        /*0210*/ 	.byte	0x04, 0x2f
        /*0212*/ 	.short	(.L_98 - .L_97)
	.align		4
.L_97:
        /*0214*/ 	.word	index@(_ZN10layer_norm31ln_parallel_residual_fwd_kernelINS_13Kernel_traitsIf6__halffS2_fjLj7168ELj1ELj1ELj4ELj16ENS_18Kernel_traits_baseILj7168EfS2_fS2_fjLj128EEEEELb0ELb0ELb1EEEvNS_9FwdParamsE)
        /*0218*/ 	.word	0x000000ff


	//----- nvinfo : EIATTR_FRAME_SIZE
	.align		4
.L_98:
        /*021c*/ 	.byte	0x04, 0x11
        /*021e*/ 	.short	(.L_100 - .L_99)
	.align		4
.L_99:
        /*0220*/ 	.word	index@(_ZN10layer_norm31ln_parallel_residual_fwd_kernelINS_13Kernel_traitsIf6__halffS2_fjLj7168ELj1ELj1ELj4ELj16ENS_18Kernel_traits_baseILj7168EfS2_fS2_fjLj128EEEEELb0ELb0ELb1EEEvNS_9FwdParamsE)
        /*0224*/ 	.word	0x000000e8


	//----- nvinfo : EIATTR_REGCOUNT
	.align		4
.L_100:
        /*0228*/ 	.byte	0x04, 0x2f
        /*022a*/ 	.short	(.L_102 - .L_101)
	.align		4
.L_101:
        /*022c*/ 	.word	index@(_ZN10layer_norm31ln_parallel_residual_fwd_kernelINS_13Kernel_traitsIf6__halffS2_fjLj7168ELj1ELj1ELj4ELj16ENS_18Kernel_traits_baseILj7168EfS2_fS2_fjLj128EEEEELb0ELb0ELb0EEEvNS_9FwdParamsE)
        /*0230*/ 	.word	0x000000ff


	//----- nvinfo : EIATTR_FRAME_SIZE
	.align		4
.L_102:
        /*0234*/ 	.byte	0x04, 0x11
        /*0236*/ 	.short	(.L_104 - .L_103)
	.align		4
.L_103:
        /*0238*/ 	.word	index@(_ZN10layer_norm31ln_parallel_residual_fwd_kernelINS_13Kernel_traitsIf6__halffS2_fjLj7168ELj1ELj1ELj4ELj16ENS_18Kernel_traits_baseILj7168EfS2_fS2_fjLj128EEEEELb0ELb0ELb0EEEvNS_9FwdParamsE)
        /*023c*/ 	.word	0x000000f0


	//----- nvinfo : EIATTR_REGCOUNT
	.align		4
.L_104:
        /*0240*/ 	.byte	0x04, 0x2f
        /*0242*/ 	.short	(.L_106 - .L_105)
	.align		4
.L_105:
        /*0244*/ 	.word	index@(_ZN10layer_norm31ln_parallel_residual_fwd_kernelINS_13Kernel_traitsI6__halfS2_fS2_fjLj7168ELj1ELj1ELj4ELj16ENS_18Kernel_traits_baseILj7168ES2_S2_fS2_fjLj128EEEEELb1ELb1ELb1EEEvNS_9FwdParamsE)
        /*0248*/ 	.word	0x000000ed


	//----- nvinfo : EIATTR_FRAME_SIZE
	.align		4
.L_106:
        /*024c*/ 	.byte	0x04, 0x11
        /*024e*/ 	.short	(.L_108 - .L_107)
	.align		4
.L_107:
        /*0250*/ 	.word	index@(_ZN10layer_norm31ln_parallel_residual_fwd_kernelINS_13Kernel_traitsI6__halfS2_fS2_fjLj7168ELj1ELj1ELj4ELj16ENS_18Kernel_traits_baseILj7168ES2_S2_fS2_fjLj128EEEEELb1ELb1ELb1EEEvNS_9FwdParamsE)
        /*0254*/ 	.word	0x00000000


	//----- nvinfo : EIATTR_REGCOUNT
	.align		4
.L_108:
        /*0258*/ 	.byte	0x04, 0x2f
        /*025a*/ 	.short	(.L_110 - .L_109)
	.align		4
.L_109:
        /*025c*/ 	.word	index@(_ZN10layer_norm31ln_parallel_residual_fwd_kernelINS_13Kernel_traitsI6__halfS2_fS2_fjLj7168ELj1ELj1ELj4ELj16ENS_18Kernel_traits_baseILj7168ES2_S2_fS2_fjLj128EEEEELb1ELb1ELb0EEEvNS_9FwdParamsE)
        /*0260*/ 	.word	0x000000e3


	//----- nvinfo : EIATTR_FRAME_SIZE
	.align		4
.L_110:
        /*0264*/ 	.byte	0x04, 0x11
        /*0266*/ 	.short	(.L_112 - .L_111)
	.align		4
.L_111:
        /*0268*/ 	.word	index@(_ZN10layer_norm31ln_parallel_residual_fwd_kernelINS_13Kernel_traitsI6__halfS2_fS2_fjLj7168ELj1ELj1ELj4ELj16ENS_18Kernel_traits_baseILj7168ES2_S2_fS2_fjLj128EEEEELb1ELb1ELb0EEEvNS_9FwdParamsE)
        /*026c*/ 	.word	0x00000000


	//----- nvinfo : EIATTR_REGCOUNT
	.align		4
.L_112:
        /*0270*/ 	.byte	0x04, 0x2f
        /*0272*/ 	.short	(.L_114 - .L_113)
	.align		4
.L_113:
        /*0274*/ 	.word	index@(_ZN10layer_norm31ln_parallel_residual_fwd_kernelINS_13Kernel_traitsI6__halfS2_fS2_fjLj7168ELj1ELj1ELj4ELj16ENS_18Kernel_traits_baseILj7168ES2_S2_fS2_fjLj128EEEEELb1ELb0ELb1EEEvNS_9FwdParamsE)
        /*0278*/ 	.word	0x000000ff


	//----- nvinfo : EIATTR_FRAME_SIZE
	.align		4
.L_114:
        /*027c*/ 	.byte	0x04, 0x11
        /*027e*/ 	.short	(.L_116 - .L_115)
	.align		4
.L_115:
        /*0280*/ 	.word	index@(_ZN10layer_norm31ln_parallel_residual_fwd_kernelINS_13Kernel_traitsI6__halfS2_fS2_fjLj7168ELj1ELj1ELj4ELj16ENS_18Kernel_traits_baseILj7168ES2_S2_fS2_fjLj128EEEEELb1ELb0ELb1EEEvNS_9FwdParamsE)
        /*0284*/ 	.word	0x00000050


	//----- nvinfo : EIATTR_REGCOUNT
	.align		4
.L_116:
        /*0288*/ 	.byte	0x04, 0x2f
        /*028a*/ 	.short	(.L_118 - .L_117)
	.align		4
.L_117:
        /*028c*/ 	.word	index@(_ZN10layer_norm31ln_parallel_residual_fwd_kernelINS_13Kernel_traitsI6__halfS2_fS2_fjLj7168ELj1ELj1ELj4ELj16ENS_18Kernel_traits_baseILj7168ES2_S2_fS2_fjLj128EEEEELb1ELb0ELb0EEEvNS_9FwdParamsE)
        /*0290*/ 	.word	0x000000ff


	//----- nvinfo : EIATTR_FRAME_SIZE
	.align		4
.L_118:
        /*0294*/ 	.byte	0x04, 0x11
        /*0296*/ 	.short	(.L_120 - .L_119)
	.align		4
.L_119:
        /*0298*/ 	.word	index@(_ZN10layer_norm31ln_parallel_residual_fwd_kernelINS_13Kernel_traitsI6__halfS2_fS2_fjLj7168ELj1ELj1ELj4ELj16ENS_18Kernel_traits_baseILj7168ES2_S2_fS2_fjLj128EEEEELb1ELb0ELb0EEEvNS_9FwdParamsE)
        /*029c*/ 	.word	0x00000158


	//----- nvinfo : EIATTR_REGCOUNT
	.align		4
.L_120:
        /*02a0*/ 	.byte	0x04, 0x2f
        /*02a2*/ 	.short	(.L_122 - .L_121)
	.align		4
.L_121:
        /*02a4*/ 	.word	index@(_ZN10layer_norm31ln_parallel_residual_fwd_kernelINS_13Kernel_traitsI6__halfS2_fS2_fjLj7168ELj1ELj1ELj4ELj16ENS_18Kernel_traits_baseILj7168ES2_S2_fS2_fjLj128EEEEELb0ELb1ELb1EEEvNS_9FwdParamsE)
        /*02a8*/ 	.word	0x000000c4


	//----- nvinfo : EIATTR_FRAME_SIZE
	.align		4
.L_122:
        /*02ac*/ 	.byte	0x04, 0x11
        /*02ae*/ 	.short	(.L_124 - .L_123)
	.align		4
.L_123:
        /*02b0*/ 	.word	index@(_ZN10layer_norm31ln_parallel_residual_fwd_kernelINS_13Kernel_traitsI6__halfS2_fS2_fjLj7168ELj1ELj1ELj4ELj16ENS_18Kernel_traits_baseILj7168ES2_S2_fS2_fjLj128EEEEELb0ELb1ELb1EEEvNS_9FwdParamsE)
        /*02b4*/ 	.word	0x00000000


	//----- nvinfo : EIATTR_REGCOUNT
	.align		4
.L_124:
        /*02b8*/ 	.byte	0x04, 0x2f
        /*02ba*/ 	.short	(.L_126 - .L_125)
	.align		4
.L_125:
        /*02bc*/ 	.word	index@(_ZN10layer_norm31ln_parallel_residual_fwd_kernelINS_13Kernel_traitsI6__halfS2_fS2_fjLj7168ELj1ELj1ELj4ELj16ENS_18Kernel_traits_baseILj7168ES2_S2_fS2_fjLj128EEEEELb0ELb1ELb0EEEvNS_9FwdParamsE)
        /*02c0*/ 	.word	0x000000d1


	//----- nvinfo : EIATTR_FRAME_SIZE
	.align		4
.L_126:
        /*02c4*/ 	.byte	0x04, 0x11
        /*02c6*/ 	.short	(.L_128 - .L_127)
	.align		4
.L_127:
        /*02c8*/ 	.word	index@(_ZN10layer_norm31ln_parallel_residual_fwd_kernelINS_13Kernel_traitsI6__halfS2_fS2_fjLj7168ELj1ELj1ELj4ELj16ENS_18Kernel_traits_baseILj7168ES2_S2_fS2_fjLj128EEEEELb0ELb1ELb0EEEvNS_9FwdParamsE)
        /*02cc*/ 	.word	0x00000000


	//----- nvinfo : EIATTR_REGCOUNT
	.align		4
.L_128:
        /*02d0*/ 	.byte	0x04, 0x2f
        /*02d2*/ 	.short	(.L_130 - .L_129)
	.align		4
.L_129:
        /*02d4*/ 	.word	index@(_ZN10layer_norm31ln_parallel_residual_fwd_kernelINS_13Kernel_traitsI6__halfS2_fS2_fjLj7168ELj1ELj1ELj4ELj16ENS_18Kernel_traits_baseILj7168ES2_S2_fS2_fjLj128EEEEELb0ELb0ELb1EEEvNS_9FwdParamsE)
        /*02d8*/ 	.word	0x000000ff


	//----- nvinfo : EIATTR_FRAME_SIZE
	.align		4
.L_130:
        /*02dc*/ 	.byte	0x04, 0x11
        /*02de*/ 	.short	(.L_132 - .L_131)
	.align		4
.L_131:
        /*02e0*/ 	.word	index@(_ZN10layer_norm31ln_parallel_residual_fwd_kernelINS_13Kernel_traitsI6__halfS2_fS2_fjLj7168ELj1ELj1ELj4ELj16ENS_18Kernel_traits_baseILj7168ES2_S2_fS2_fjLj128EEEEELb0ELb0ELb1EEEvNS_9FwdParamsE)
        /*02e4*/ 	.word	0x00000000


	//----- nvinfo : EIATTR_REGCOUNT
	.align		4
.L_132:
        /*02e8*/ 	.byte	0x04, 0x2f
        /*02ea*/ 	.short	(.L_134 - .L_133)
	.align		4
.L_133:
        /*02ec*/ 	.word	index@(_ZN10layer_norm31ln_parallel_residual_fwd_kernelINS_13Kernel_traitsI6__halfS2_fS2_fjLj7168ELj1ELj1ELj4ELj16ENS_18Kernel_traits_baseILj7168ES2_S2_fS2_fjLj128EEEEELb0ELb0ELb0EEEvNS_9FwdParamsE)
        /*02f0*/ 	.word	0x000000ff


	//----- nvinfo : EIATTR_FRAME_SIZE
	.align		4
.L_134:
        /*02f4*/ 	.byte	0x04, 0x11
        /*02f6*/ 	.short	(.L_136 - .L_135)
	.align		4
.L_135:
        /*02f8*/ 	.word	index@(_ZN10layer_norm31ln_parallel_residual_fwd_kernelINS_13Kernel_traitsI6__halfS2_fS2_fjLj7168ELj1ELj1ELj4ELj16ENS_18Kernel_traits_baseILj7168ES2_S2_fS2_fjLj128EEEEELb0ELb0ELb0EEEvNS_9FwdParamsE)
        /*02fc*/ 	.word	0x00000108


	//----- nvinfo : EIATTR_REGCOUNT
	.align		4
.L_136:
        /*0300*/ 	.byte	0x04, 0x2f
        /*0302*/ 	.short	(.L_138 - .L_137)
	.align		4
.L_137:
        /*0304*/ 	.word	index@(_ZN10layer_norm31ln_parallel_residual_fwd_kernelINS_13Kernel_traitsIf6__halfS2_S2_fjLj7168ELj1ELj1ELj4ELj16ENS_18Kernel_traits_baseILj7168EfS2_S2_S2_fjLj128EEEEELb1ELb1ELb1EEEvNS_9FwdParamsE)
        /*0308*/ 	.word	0x000000f0


	//----- nvinfo : EIATTR_FRAME_SIZE
	.align		4
.L_138:
        /*030c*/ 	.byte	0x04, 0x11
        /*030e*/ 	.short	(.L_140 - .L_139)
	.align		4
.L_139:
        /*0310*/ 	.word	index@(_ZN10layer_norm31ln_parallel_residual_fwd_kernelINS_13Kernel_traitsIf6__halfS2_S2_fjLj7168ELj1ELj1ELj4ELj16ENS_18Kernel_traits_baseILj7168EfS2_S2_S2_fjLj128EEEEELb1ELb1ELb1EEEvNS_9FwdParamsE)
        /*0314*/ 	.word	0x00000000


	//----- nvinfo : EIATTR_REGCOUNT
	.align		4
.L_140:
        /*0318*/ 	.byte	0x04, 0x2f
        /*031a*/ 	.short	(.L_142 - .L_141)
	.align		4
.L_141:
        /*031c*/ 	.word	index@(_ZN10layer_norm31ln_parallel_residual_fwd_kernelINS_13Kernel_traitsIf6__halfS2_S2_fjLj7168ELj1ELj1ELj4ELj16ENS_18Kernel_traits_baseILj7168EfS2_S2_S2_fjLj128EEEEELb1ELb1ELb0EEEvNS_9FwdParamsE)
        /*0320*/ 	.word	0x000000df


	//----- nvinfo : EIATTR_FRAME_SIZE
	.align		4
.L_142:
        /*0324*/ 	.byte	0x04, 0x11
        /*0326*/ 	.short	(.L_144 - .L_143)
	.align		4
.L_143:
        /*0328*/ 	.word	index@(_ZN10layer_norm31ln_parallel_residual_fwd_kernelINS_13Kernel_traitsIf6__halfS2_S2_fjLj7168ELj1ELj1ELj4ELj16ENS_18Kernel_traits_baseILj7168EfS2_S2_S2_fjLj128EEEEELb1ELb1ELb0EEEvNS_9FwdParamsE)
        /*032c*/ 	.word	0x00000000


	//----- nvinfo : EIATTR_REGCOUNT
	.align		4
.L_144:
        /*0330*/ 	.byte	0x04, 0x2f
        /*0332*/ 	.short	(.L_146 - .L_145)
	.align		4
.L_145:
        /*0334*/ 	.word	index@(_ZN10layer_norm31ln_parallel_residual_fwd_kernelINS_13Kernel_traitsIf6__halfS2_S2_fjLj7168ELj1ELj1ELj4ELj16ENS_18Kernel_traits_baseILj7168EfS2_S2_S2_fjLj128EEEEELb1ELb0ELb1EEEvNS_9FwdParamsE)
        /*0338*/ 	.word	0x000000ff


	//----- nvinfo : EIATTR_FRAME_SIZE
	.align		4
.L_146:
        /*033c*/ 	.byte	0x04, 0x11
        /*033e*/ 	.short	(.L_148 - .L_147)
	.align		4
.L_147:
        /*0340*/ 	.word	index@(_ZN10layer_norm31ln_parallel_residual_fwd_kernelINS_13Kernel_traitsIf6__halfS2_S2_fjLj7168ELj1ELj1ELj4ELj16ENS_18Kernel_traits_baseILj7168EfS2_S2_S2_fjLj128EEEEELb1ELb0ELb1EEEvNS_9FwdParamsE)
        /*0344*/ 	.word	0x00000128


	//----- nvinfo : EIATTR_REGCOUNT
	.align		4
.L_148:
        /*0348*/ 	.byte	0x04, 0x2f
        /*034a*/ 	.short	(.L_150 - .L_149)
	.align		4
.L_149:
        /*034c*/ 	.word	index@(_ZN10layer_norm31ln_parallel_residual_fwd_kernelINS_13Kernel_traitsIf6__halfS2_S2_fjLj7168ELj1ELj1ELj4ELj16ENS_18Kernel_traits_baseILj7168EfS2_S2_S2_fjLj128EEEEELb1ELb0ELb0EEEvNS_9FwdParamsE)
        /*0350*/ 	.word	0x000000ff


	//----- nvinfo : EIATTR_FRAME_SIZE
	.align		4
.L_150:
        /*0354*/ 	.byte	0x04, 0x11
        /*0356*/ 	.short	(.L_152 - .L_151)
	.align		4
.L_151:
        /*0358*/ 	.word	index@(_ZN10layer_norm31ln_parallel_residual_fwd_kernelINS_13Kernel_traitsIf6__halfS2_S2_fjLj7168ELj1ELj1ELj4ELj16ENS_18Kernel_traits_baseILj7168EfS2_S2_S2_fjLj128EEEEELb1ELb0ELb0EEEvNS_9FwdParamsE)
        /*035c*/ 	.word	0x00000128


	//----- nvinfo : EIATTR_REGCOUNT
	.align		4
.L_152:
        /*0360*/ 	.byte	0x04, 0x2f
        /*0362*/ 	.short	(.L_154 - .L_153)
	.align		4
.L_153:
        /*0364*/ 	.word	index@(_ZN10layer_norm31ln_parallel_residual_fwd_kernelINS_13Kernel_traitsIf6__halfS2_S2_fjLj7168ELj1ELj1ELj4ELj16ENS_18Kernel_traits_baseILj7168EfS2_S2_S2_fjLj128EEEEELb0ELb1ELb1EEEvNS_9FwdParamsE)
        /*0368*/ 	.word	0x000000fe


	//----- nvinfo : EIATTR_FRAME_SIZE
	.align		4
.L_154:
        /*036c*/ 	.byte	0x04, 0x11
        /*036e*/ 	.short	(.L_156 - .L_155)
	.align		4
.L_155:
        /*0370*/ 	.word	index@(_ZN10layer_norm31ln_parallel_residual_fwd_kernelINS_13Kernel_traitsIf6__halfS2_S2_fjLj7168ELj1ELj1ELj4ELj16ENS_18Kernel_traits_baseILj7168EfS2_S2_S2_fjLj128EEEEELb0ELb1ELb1EEEvNS_9FwdParamsE)
        /*0374*/ 	.word	0x00000000


	//----- nvinfo : EIATTR_REGCOUNT
	.align		4
.L_156:
        /*0378*/ 	.byte	0x04, 0x2f
        /*037a*/ 	.short	(.L_158 - .L_157)
	.align		4
.L_157:
        /*037c*/ 	.word	index@(_ZN10layer_norm31ln_parallel_residual_fwd_kernelINS_13Kernel_traitsIf6__halfS2_S2_fjLj7168ELj1ELj1ELj4ELj16ENS_18Kernel_traits_baseILj7168EfS2_S2_S2_fjLj128EEEEELb0ELb1ELb0EEEvNS_9FwdParamsE)
        /*0380*/ 	.word	0x000000fe


	//----- nvinfo : EIATTR_FRAME_SIZE
	.align		4
.L_158:
        /*0384*/ 	.byte	0x04, 0x11
        /*0386*/ 	.short	(.L_160 - .L_159)
	.align		4
.L_159:
        /*0388*/ 	.word	index@(_ZN10layer_norm31ln_parallel_residual_fwd_kernelINS_13Kernel_traitsIf6__halfS2_S2_fjLj7168ELj1ELj1ELj4ELj16ENS_18Kernel_traits_baseILj7168EfS2_S2_S2_fjLj128EEEEELb0ELb1ELb0EEEvNS_9FwdParamsE)
        /*038c*/ 	.word	0x00000000


	//----- nvinfo : EIATTR_REGCOUNT
	.align		4
.L_160:
        /*0390*/ 	.byte	0x04, 0x2f
        /*0392*/ 	.short	(.L_162 - .L_161)
	.align		4
.L_161:
        /*0394*/ 	.word	index@(_ZN10layer_norm31ln_parallel_residual_fwd_kernelINS_13Kernel_traitsIf6__halfS2_S2_fjLj7168ELj1ELj1ELj4ELj16ENS_18Kernel_traits_baseILj7168EfS2_S2_S2_fjLj128EEEEELb0ELb0ELb1EEEvNS_9FwdParamsE)
        /*0398*/ 	.word	0x000000ff


	//----- nvinfo : EIATTR_FRAME_SIZE
	.align		4
.L_162:
        /*039c*/ 	.byte	0x04, 0x11
        /*039e*/ 	.short	(.L_164 - .L_163)
	.align		4
.L_163:
        /*03a0*/ 	.word	index@(_ZN10layer_norm31ln_parallel_residual_fwd_kernelINS_13Kernel_traitsIf6__halfS2_S2_fjLj7168ELj1ELj1ELj4ELj16ENS_18Kernel_traits_baseILj7168EfS2_S2_S2_fjLj128EEEEELb0ELb0ELb1EEEvNS_9FwdParamsE)
        /*03a4*/ 	.word	0x000000e0


	//----- nvinfo : EIATTR_REGCOUNT
	.align		4
.L_164:
        /*03a8*/ 	.byte	0x04, 0x2f
        /*03aa*/ 	.short	(.L_166 - .L_165)
	.align		4
.L_165:
        /*03ac*/ 	.word	index@(_ZN10layer_norm31ln_parallel_residual_fwd_kernelINS_13Kernel_traitsIf6__halfS2_S2_fjLj7168ELj1ELj1ELj4ELj16ENS_18Kernel_traits_baseILj7168EfS2_S2_S2_fjLj128EEEEELb0ELb0ELb0EEEvNS_9FwdParamsE)
        /*03b0*/ 	.word	0x000000ff


	//----- nvinfo : EIATTR_FRAME_SIZE
	.align		4
.L_166:
        /*03b4*/ 	.byte	0x04, 0x11
        /*03b6*/ 	.short	(.L_168 - .L_167)
	.align		4
.L_167:
        /*03b8*/ 	.word	index@(_ZN10layer_norm31ln_parallel_residual_fwd_kernelINS_13Kernel_traitsIf6__halfS2_S2_fjLj7168ELj1ELj1ELj4ELj16ENS_18Kernel_traits_baseILj7168EfS2_S2_S2_fjLj128EEEEELb0ELb0ELb0EEEvNS_9FwdParamsE)
        /*03bc*/ 	.word	0x000000f8


	//----- nvinfo : EIATTR_REGCOUNT
	.align		4
.L_168:
        /*03c0*/ 	.byte	0x04, 0x2f
        /*03c2*/ 	.short	(.L_170 - .L_169)
	.align		4
.L_169:
        /*03c4*/ 	.word	index@(_ZN10layer_norm31ln_parallel_residual_fwd_kernelINS_13Kernel_traitsIf13__nv_bfloat16fS2_fjLj7168ELj1ELj1ELj4ELj16ENS_18Kernel_traits_baseILj7168EfS2_fS2_fjLj128EEEEELb1ELb1ELb1EEEvNS_9FwdParamsE)
        /*03c8*/ 	.word	0x000000ed


	//----- nvinfo : EIATTR_FRAME_SIZE
	.align		4
.L_170:
        /*03cc*/ 	.byte	0x04, 0x11
        /*03ce*/ 	.short	(.L_172 - .L_171)
	.align		4
.L_171:
        /*03d0*/ 	.word	index@(_ZN10layer_norm31ln_parallel_residual_fwd_kernelINS_13Kernel_traitsIf13__nv_bfloat16fS2_fjLj7168ELj1ELj1ELj4ELj16ENS_18Kernel_traits_baseILj7168EfS2_fS2_fjLj128EEEEELb1ELb1ELb1EEEvNS_9FwdParamsE)
        /*03d4*/ 	.word	0x00000000


	//----- nvinfo : EIATTR_REGCOUNT
	.align		4
.L_172:
        /*03d8*/ 	.byte	0x04, 0x2f
        /*03da*/ 	.short	(.L_174 - .L_173)
	.align		4
.L_173:
        /*03dc*/ 	.word	index@(_ZN10layer_norm31ln_parallel_residual_fwd_kernelINS_13Kernel_traitsIf13__nv_bfloat16fS2_fjLj7168ELj1ELj1ELj4ELj16ENS_18Kernel_traits_baseILj7168EfS2_fS2_fjLj128EEEEELb1ELb1ELb0EEEvNS_9FwdParamsE)
        /*03e0*/ 	.word	0x000000e3


	//----- nvinfo : EIATTR_FRAME_SIZE
	.align		4
.L_174:
        /*03e4*/ 	.byte	0x04, 0x11
        /*03e6*/ 	.short	(.L_176 - .L_175)
	.align		4
.L_175:
        /*03e8*/ 	.word	index@(_ZN10layer_norm31ln_parallel_residual_fwd_kernelINS_13Kernel_traitsIf13__nv_bfloat16fS2_fjLj7168ELj1ELj1ELj4ELj16ENS_18Kernel_traits_baseILj7168EfS2_fS2_fjLj128EEEEELb1ELb1ELb0EEEvNS_9FwdParamsE)
        /*03ec*/ 	.word	0x00000000


	//----- nvinfo : EIATTR_REGCOUNT
	.align		4
.L_176:
        /*03f0*/ 	.byte	0x04, 0x2f
        /*03f2*/ 	.short	(.L_178 - .L_177)
	.align		4
.L_177:
        /*03f4*/ 	.word	index@(_ZN10layer_norm31ln_parallel_residual_fwd_kernelINS_13Kernel_traitsIf13__nv_bfloat16fS2_fjLj7168ELj1ELj1ELj4ELj16ENS_18Kernel_traits_baseILj7168EfS2_fS2_fjLj128EEEEELb1ELb0ELb1EEEvNS_9FwdParamsE)
        /*03f8*/ 	.word	0x000000ff


	//----- nvinfo : EIATTR_FRAME_SIZE
	.align		4
.L_178:
        /*03fc*/ 	.byte	0x04, 0x11
        /*03fe*/ 	.short	(.L_180 - .L_179)
	.align		4
.L_179:
        /*0400*/ 	.word	index@(_ZN10layer_norm31ln_parallel_residual_fwd_kernelINS_13Kernel_traitsIf13__nv_bfloat16fS2_fjLj7168ELj1ELj1ELj4ELj16ENS_18Kernel_traits_baseILj7168EfS2_fS2_fjLj128EEEEELb1ELb0ELb1EEEvNS_9FwdParamsE)
        /*0404*/ 	.word	0x00000130


	//----- nvinfo : EIATTR_REGCOUNT
	.align		4
.L_180:
        /*0408*/ 	.byte	0x04, 0x2f
        /*040a*/ 	.short	(.L_182 - .L_181)
	.align		4
.L_181:
        /*040c*/ 	.word	index@(_ZN10layer_norm31ln_parallel_residual_fwd_kernelINS_13Kernel_traitsIf13__nv_bfloat16fS2_fjLj7168ELj1ELj1ELj4ELj16ENS_18Kernel_traits_baseILj7168EfS2_fS2_fjLj128EEEEELb1ELb0ELb0EEEvNS_9FwdParamsE)
        /*0410*/ 	.word	0x000000ff


	//----- nvinfo : EIATTR_FRAME_SIZE
	.align		4
.L_182:
        /*0414*/ 	.byte	0x04, 0x11
        /*0416*/ 	.short	(.L_184 - .L_183)
	.align		4
.L_183:
        /*0418*/ 	.word	index@(_ZN10layer_norm31ln_parallel_residual_fwd_kernelINS_13Kernel_traitsIf13__nv_bfloat16fS2_fjLj7168ELj1ELj1ELj4ELj16ENS_18Kernel_traits_baseILj7168EfS2_fS2_fjLj128EEEEELb1ELb0ELb0EEEvNS_9FwdParamsE)
        /*041c*/ 	.word	0x00000138


	//----- nvinfo : EIATTR_REGCOUNT
	.align		4
.L_184:
        /*0420*/ 	.byte	0x04, 0x2f
        /*0422*/ 	.short	(.L_186 - .L_185)
	.align		4
.L_185:
        /*0424*/ 	.word	index@(_ZN10layer_norm31ln_parallel_residual_fwd_kernelINS_13Kernel_traitsIf13__nv_bfloat16fS2_fjLj7168ELj1ELj1ELj4ELj16ENS_18Kernel_traits_baseILj7168EfS2_fS2_fjLj128EEEEELb0ELb1ELb1EEEvNS_9FwdParamsE)
        /*0428*/ 	.word	0x000000f9


	//----- nvinfo : EIATTR_FRAME_SIZE
	.align		4
.L_186:
        /*042c*/ 	.byte	0x04, 0x11
        /*042e*/ 	.short	(.L_188 - .L_187)
	.align		4
.L_187:
        /*0430*/ 	.word	index@(_ZN10layer_norm31ln_parallel_residual_fwd_kernelINS_13Kernel_traitsIf13__nv_bfloat16fS2_fjLj7168ELj1ELj1ELj4ELj16ENS_18Kernel_traits_baseILj7168EfS2_fS2_fjLj128EEEEELb0ELb1ELb1EEEvNS_9FwdParamsE)
        /*0434*/ 	.word	0x00000000


	//----- nvinfo : EIATTR_REGCOUNT
	.align		4
.L_188:
        /*0438*/ 	.byte	0x04, 0x2f
        /*043a*/ 	.short	(.L_190 - .L_189)
	.align		4
.L_189:
        /*043c*/ 	.word	index@(_ZN10layer_norm31ln_parallel_residual_fwd_kernelINS_13Kernel_traitsIf13__nv_bfloat16fS2_fjLj7168ELj1ELj1ELj4ELj16ENS_18Kernel_traits_baseILj7168EfS2_fS2_fjLj128EEEEELb0ELb1ELb0EEEvNS_9FwdParamsE)
        /*0440*/ 	.word	0x000000d2


	//----- nvinfo : EIATTR_FRAME_SIZE
	.align		4
.L_190:
        /*0444*/ 	.byte	0x04, 0x11
        /*0446*/ 	.short	(.L_192 - .L_191)
	.align		4
.L_191:
        /*0448*/ 	.word	index@(_ZN10layer_norm31ln_parallel_residual_fwd_kernelINS_13Kernel_traitsIf13__nv_bfloat16fS2_fjLj7168ELj1ELj1ELj4ELj16ENS_18Kernel_traits_baseILj7168EfS2_fS2_fjLj128EEEEELb0ELb1ELb0EEEvNS_9FwdParamsE)
        /*044c*/ 	.word	0x00000000


	//----- nvinfo : EIATTR_REGCOUNT
	.align		4
.L_192:
        /*0450*/ 	.byte	0x04, 0x2f
        /*0452*/ 	.short	(.L_194 - .L_193)
	.align		4
.L_193:
        /*0454*/ 	.word	index@(_ZN10layer_norm31ln_parallel_residual_fwd_kernelINS_13Kernel_traitsIf13__nv_bfloat16fS2_fjLj7168ELj1ELj1ELj4ELj16ENS_18Kernel_traits_baseILj7168EfS2_fS2_fjLj128EEEEELb0ELb0ELb1EEEvNS_9FwdParamsE)
        /*0458*/ 	.word	0x000000ff


	//----- nvinfo : EIATTR_FRAME_SIZE
	.align		4
.L_194:
        /*045c*/ 	.byte	0x04, 0x11
        /*045e*/ 	.short	(.L_196 - .L_195)
	.align		4
.L_195:
        /*0460*/ 	.word	index@(_ZN10layer_norm31ln_parallel_residual_fwd_kernelINS_13Kernel_traitsIf13__nv_bfloat16fS2_fjLj7168ELj1ELj1ELj4ELj16ENS_18Kernel_traits_baseILj7168EfS2_fS2_fjLj128EEEEELb0ELb0ELb1EEEvNS_9FwdParamsE)
        /*0464*/ 	.word	0x000000e8


	//----- nvinfo : EIATTR_REGCOUNT
	.align		4
.L_196:
        /*0468*/ 	.byte	0x04, 0x2f
        /*046a*/ 	.short	(.L_198 - .L_197)
	.align		4
.L_197:
        /*046c*/ 	.word	index@(_ZN10layer_norm31ln_parallel_residual_fwd_kernelINS_13Kernel_traitsIf13__nv_bfloat16fS2_fjLj7168ELj1ELj1ELj4ELj16ENS_18Kernel_traits_baseILj7168EfS2_fS2_fjLj128EEEEELb0ELb0ELb0EEEvNS_9FwdParamsE)
        /*0470*/ 	.word	0x000000ff


	//----- nvinfo : EIATTR_FRAME_SIZE
	.align		4
.L_198:
        /*0474*/ 	.byte	0x04, 0x11
        /*0476*/ 	.short	(.L_200 - .L_199)
	.align		4
.L_199:
        /*0478*/ 	.word	index@(_ZN10layer_norm31ln_parallel_residual_fwd_kernelINS_13Kernel_traitsIf13__nv_bfloat16fS2_fjLj7168ELj1ELj1ELj4ELj16ENS_18Kernel_traits_baseILj7168EfS2_fS2_fjLj128EEEEELb0ELb0ELb0EEEvNS_9FwdParamsE)
        /*047c*/ 	.word	0x000000f0


	//----- nvinfo : EIATTR_REGCOUNT
	.align		4
.L_200:
        /*0480*/ 	.byte	0x04, 0x2f
        /*0482*/ 	.short	(.L_202 - .L_201)
	.align		4
.L_201:
        /*0484*/ 	.word	index@(_ZN10layer_norm31ln_parallel_residual_fwd_kernelINS_13Kernel_traitsI13__nv_bfloat16S2_fS2_fjLj7168ELj1ELj1ELj4ELj16ENS_18Kernel_traits_baseILj7168ES2_S2_fS2_fjLj128EEEEELb1ELb1ELb1EEEvNS_9FwdParamsE)
        /*0488*/ 	.word	0x000000ed


	//----- nvinfo : EIATTR_FRAME_SIZE
	.align		4
.L_202:
        /*048c*/ 	.byte	0x04, 0x11
        /*048e*/ 	.short	(.L_204 - .L_203)
	.align		4
.L_203:
        /*0490*/ 	.word	index@(_ZN10layer_norm31ln_parallel_residual_fwd_kernelINS_13Kernel_traitsI13__nv_bfloat16S2_fS2_fjLj7168ELj1ELj1ELj4ELj16ENS_18Kernel_traits_baseILj7168ES2_S2_fS2_fjLj128EEEEELb1ELb1ELb1EEEvNS_9FwdParamsE)
        /*0494*/ 	.word	0x00000000


	//----- nvinfo : EIATTR_REGCOUNT
	.align		4
.L_204:
        /*0498*/ 	.byte	0x04, 0x2f
        /*049a*/ 	.short	(.L_206 - .L_205)
	.align		4
.L_205:
        /*049c*/ 	.word	index@(_ZN10layer_norm31ln_parallel_residual_fwd_kernelINS_13Kernel_traitsI13__nv_bfloat16S2_fS2_fjLj7168ELj1ELj1ELj4ELj16ENS_18Kernel_traits_baseILj7168ES2_S2_fS2_fjLj128EEEEELb1ELb1ELb0EEEvNS_9FwdParamsE)
        /*04a0*/ 	.word	0x000000e3


	//----- nvinfo : EIATTR_FRAME_SIZE
	.align		4
.L_206:
        /*04a4*/ 	.byte	0x04, 0x11
        /*04a6*/ 	.short	(.L_208 - .L_207)
	.align		4
.L_207:
        /*04a8*/ 	.word	index@(_ZN10layer_norm31ln_parallel_residual_fwd_kernelINS_13Kernel_traitsI13__nv_bfloat16S2_fS2_fjLj7168ELj1ELj1ELj4ELj16ENS_18Kernel_traits_baseILj7168ES2_S2_fS2_fjLj128EEEEELb1ELb1ELb0EEEvNS_9FwdParamsE)
        /*04ac*/ 	.word	0x00000000


	//----- nvinfo : EIATTR_REGCOUNT
	.align		4
.L_208:
        /*04b0*/ 	.byte	0x04, 0x2f
        /*04b2*/ 	.short	(.L_210 - .L_209)
	.align		4
.L_209:
        /*04b4*/ 	.word	index@(_ZN10layer_norm31ln_parallel_residual_fwd_kernelINS_13Kernel_traitsI13__nv_bfloat16S2_fS2_fjLj7168ELj1ELj1ELj4ELj16ENS_18Kernel_traits_baseILj7168ES2_S2_fS2_fjLj128EEEEELb1ELb0ELb1EEEvNS_9FwdParamsE)
        /*04b8*/ 	.word	0x000000ff


	//----- nvinfo : EIATTR_FRAME_SIZE
	.align		4
.L_210:
        /*04bc*/ 	.byte	0x04, 0x11
        /*04be*/ 	.short	(.L_212 - .L_211)
	.align		4
.L_211:
        /*04c0*/ 	.word	index@(_ZN10layer_norm31ln_parallel_residual_fwd_kernelINS_13Kernel_traitsI13__nv_bfloat16S2_fS2_fjLj7168ELj1ELj1ELj4ELj16ENS_18Kernel_traits_baseILj7168ES2_S2_fS2_fjLj128EEEEELb1ELb0ELb1EEEvNS_9FwdParamsE)
        /*04c4*/ 	.word	0x00000058


	//----- nvinfo : EIATTR_REGCOUNT
	.align		4
.L_212:
        /*04c8*/ 	.byte	0x04, 0x2f
        /*04ca*/ 	.short	(.L_214 - .L_213)
	.align		4
.L_213:
        /*04cc*/ 	.word	index@(_ZN10layer_norm31ln_parallel_residual_fwd_kernelINS_13Kernel_traitsI13__nv_bfloat16S2_fS2_fjLj7168ELj1ELj1ELj4ELj16ENS_18Kernel_traits_baseILj7168ES2_S2_fS2_fjLj128EEEEELb1ELb0ELb0EEEvNS_9FwdParamsE)
        /*04d0*/ 	.word	0x000000ff


	//----- nvinfo : EIATTR_FRAME_SIZE
	.align		4
.L_214:
        /*04d4*/ 	.byte	0x04, 0x11
        /*04d6*/ 	.short	(.L_216 - .L_215)
	.align		4
.L_215:
        /*04d8*/ 	.word	index@(_ZN10layer_norm31ln_parallel_residual_fwd_kernelINS_13Kernel_traitsI13__nv_bfloat16S2_fS2_fjLj7168ELj1ELj1ELj4ELj16ENS_18Kernel_traits_baseILj7168ES2_S2_fS2_fjLj128EEEEELb1ELb0ELb0EEEvNS_9FwdParamsE)
        /*04dc*/ 	.word	0x00000140


	//----- nvinfo : EIATTR_REGCOUNT
	.align		4
.L_216:
        /*04e0*/ 	.byte	0x04, 0x2f
        /*04e2*/ 	.short	(.L_218 - .L_217)
	.align		4
.L_217:
        /*04e4*/ 	.word	index@(_ZN10layer_norm31ln_parallel_residual_fwd_kernelINS_13Kernel_traitsI13__nv_bfloat16S2_fS2_fjLj7168ELj1ELj1ELj4ELj16ENS_18Kernel_traits_baseILj7168ES2_S2_fS2_fjLj128EEEEELb0ELb1ELb1EEEvNS_9FwdParamsE)
        /*04e8*/ 	.word	0x000000c2


	//----- nvinfo : EIATTR_FRAME_SIZE
	.align		4
.L_218:
        /*04ec*/ 	.byte	0x04, 0x11
        /*04ee*/ 	.short	(.L_220 - .L_219)
	.align		4
.L_219:
        /*04f0*/ 	.word	index@(_ZN10layer_norm31ln_parallel_residual_fwd_kernelINS_13Kernel_traitsI13__nv_bfloat16S2_fS2_fjLj7168ELj1ELj1ELj4ELj16ENS_18Kernel_traits_baseILj7168ES2_S2_fS2_fjLj128EEEEELb0ELb1ELb1EEEvNS_9FwdParamsE)
        /*04f4*/ 	.word	0x00000000


	//----- nvinfo : EIATTR_REGCOUNT
	.align		4
.L_220:
        /*04f8*/ 	.byte	0x04, 0x2f
        /*04fa*/ 	.short	(.L_222 - .L_221)
	.align		4
.L_221:
        /*04fc*/ 	.word	index@(_ZN10layer_norm31ln_parallel_residual_fwd_kernelINS_13Kernel_traitsI13__nv_bfloat16S2_fS2_fjLj7168ELj1ELj1ELj4ELj16ENS_18Kernel_traits_baseILj7168ES2_S2_fS2_fjLj128EEEEELb0ELb1ELb0EEEvNS_9FwdParamsE)
        /*0500*/ 	.word	0x000000d1


	//----- nvinfo : EIATTR_FRAME_SIZE
	.align		4
.L_222:
        /*0504*/ 	.byte	0x04, 0x11
        /*0506*/ 	.short	(.L_224 - .L_223)
	.align		4
.L_223:
        /*0508*/ 	.word	index@(_ZN10layer_norm31ln_parallel_residual_fwd_kernelINS_13Kernel_traitsI13__nv_bfloat16S2_fS2_fjLj7168ELj1ELj1ELj4ELj16ENS_18Kernel_traits_baseILj7168ES2_S2_fS2_fjLj128EEEEELb0ELb1ELb0EEEvNS_9FwdParamsE)
        /*050c*/ 	.word	0x00000000


	//----- nvinfo : EIATTR_REGCOUNT
	.align		4
.L_224:
        /*0510*/ 	.byte	0x04, 0x2f
        /*0512*/ 	.short	(.L_226 - .L_225)
	.align		4
.L_225:
        /*0514*/ 	.word	index@(_ZN10layer_norm31ln_parallel_residual_fwd_kernelINS_13Kernel_traitsI13__nv_bfloat16S2_fS2_fjLj7168ELj1ELj1ELj4ELj16ENS_18Kernel_traits_baseILj7168ES2_S2_fS2_fjLj128EEEEELb0ELb0ELb1EEEvNS_9FwdParamsE)
        /*0518*/ 	.word	0x000000ff


	//----- nvinfo : EIATTR_FRAME_SIZE
	.align		4
.L_226:
        /*051c*/ 	.byte	0x04, 0x11
        /*051e*/ 	.short	(.L_228 - .L_227)
	.align		4
.L_227:
        /*0520*/ 	.word	index@(_ZN10layer_norm31ln_parallel_residual_fwd_kernelINS_13Kernel_traitsI13__nv_bfloat16S2_fS2_fjLj7168ELj1ELj1ELj4ELj16ENS_18Kernel_traits_baseILj7168ES2_S2_fS2_fjLj128EEEEELb0ELb0ELb1EEEvNS_9FwdParamsE)
        /*0524*/ 	.word	0x00000000


	//----- nvinfo : EIATTR_REGCOUNT
	.align		4
.L_228:
        /*0528*/ 	.byte	0x04, 0x2f
        /*052a*/ 	.short	(.L_230 - .L_229)
	.align		4
.L_229:
        /*052c*/ 	.word	index@(_ZN10layer_norm31ln_parallel_residual_fwd_kernelINS_13Kernel_traitsI13__nv_bfloat16S2_fS2_fjLj7168ELj1ELj1ELj4ELj16ENS_18Kernel_traits_baseILj7168ES2_S2_fS2_fjLj128EEEEELb0ELb0ELb0EEEvNS_9FwdParamsE)
        /*0530*/ 	.word	0x000000ff


	//----- nvinfo : EIATTR_FRAME_SIZE
	.align		4
.L_230:
        /*0534*/ 	.byte	0x04, 0x11
        /*0536*/ 	.short	(.L_232 - .L_231)
	.align		4
.L_231:
        /*0538*/ 	.word	index@(_ZN10layer_norm31ln_parallel_residual_fwd_kernelINS_13Kernel_traitsI13__nv_bfloat16S2_fS2_fjLj7168ELj1ELj1ELj4ELj16ENS_18Kernel_traits_baseILj7168ES2_S2_fS2_fjLj128EEEEELb0ELb0ELb0EEEvNS_9FwdParamsE)
        /*053c*/ 	.word	0x00000110


	//----- nvinfo : EIATTR_REGCOUNT
	.align		4
.L_232:
        /*0540*/ 	.byte	0x04, 0x2f
        /*0542*/ 	.short	(.L_234 - .L_233)
	.align		4
.L_233:
        /*0544*/ 	.word	index@(_ZN10layer_norm31ln_parallel_residual_fwd_kernelINS_13Kernel_traitsIf13__nv_bfloat16S2_S2_fjLj7168ELj1ELj1ELj4ELj16ENS_18Kernel_traits_baseILj7168EfS2_S2_S2_fjLj128EEEEELb1ELb1ELb1EEEvNS_9FwdParamsE)
        /*0548*/ 	.word	0x000000e7


	//----- nvinfo : EIATTR_FRAME_SIZE
	.align		4
.L_234:
        /*054c*/ 	.byte	0x04, 0x11
        /*054e*/ 	.short	(.L_236 - .L_235)
	.align		4
.L_235:
        /*0550*/ 	.word	index@(_ZN10layer_norm31ln_parallel_residual_fwd_kernelINS_13Kernel_traitsIf13__nv_bfloat16S2_S2_fjLj7168ELj1ELj1ELj4ELj16ENS_18Kernel_traits_baseILj7168EfS2_S2_S2_fjLj128EEEEELb1ELb1ELb1EEEvNS_9FwdParamsE)
        /*0554*/ 	.word	0x00000000


	//----- nvinfo : EIATTR_REGCOUNT
	.align		4
.L_236:
        /*0558*/ 	.byte	0x04, 0x2f
        /*055a*/ 	.short	(.L_238 - .L_237)
	.align		4
.L_237:
        /*055c*/ 	.word	index@(_ZN10layer_norm31ln_parallel_residual_fwd_kernelINS_13Kernel_traitsIf13__nv_bfloat16S2_S2_fjLj7168ELj1ELj1ELj4ELj16ENS_18Kernel_traits_baseILj7168EfS2_S2_S2_fjLj128EEEEELb1ELb1ELb0EEEvNS_9FwdParamsE)
        /*0560*/ 	.word	0x000000df


	//----- nvinfo : EIATTR_FRAME_SIZE
	.align		4
.L_238:
        /*0564*/ 	.byte	0x04, 0x11
        /*0566*/ 	.short	(.L_240 - .L_239)
	.align		4
.L_239:
        /*0568*/ 	.word	index@(_ZN10layer_norm31ln_parallel_residual_fwd_kernelINS_13Kernel_traitsIf13__nv_bfloat16S2_S2_fjLj7168ELj1ELj1ELj4ELj16ENS_18Kernel_traits_baseILj7168EfS2_S2_S2_fjLj128EEEEELb1ELb1ELb0EEEvNS_9FwdParamsE)
        /*056c*/ 	.word	0x00000000


	//----- nvinfo : EIATTR_REGCOUNT
	.align		4
.L_240:
        /*0570*/ 	.byte	0x04, 0x2f
        /*0572*/ 	.short	(.L_242 - .L_241)
	.align		4
.L_241:
        /*0574*/ 	.word	index@(_ZN10layer_norm31ln_parallel_residual_fwd_kernelINS_13Kernel_traitsIf13__nv_bfloat16S2_S2_fjLj7168ELj1ELj1ELj4ELj16ENS_18Kernel_traits_baseILj7168EfS2_S2_S2_fjLj128EEEEELb1ELb0ELb1EEEvNS_9FwdParamsE)
        /*0578*/ 	.word	0x000000ff


	//----- nvinfo : EIATTR_FRAME_SIZE
	.align		4
.L_242:
        /*057c*/ 	.byte	0x04, 0x11
        /*057e*/ 	.short	(.L_244 - .L_243)
	.align		4
.L_243:
        /*0580*/ 	.word	index@(_ZN10layer_norm31ln_parallel_residual_fwd_kernelINS_13Kernel_traitsIf13__nv_bfloat16S2_S2_fjLj7168ELj1ELj1ELj4ELj16ENS_18Kernel_traits_baseILj7168EfS2_S2_S2_fjLj128EEEEELb1ELb0ELb1EEEvNS_9FwdParamsE)
        /*0584*/ 	.word	0x00000128


	//----- nvinfo : EIATTR_REGCOUNT
	.align		4
.L_244:
        /*0588*/ 	.byte	0x04, 0x2f
        /*058a*/ 	.short	(.L_246 - .L_245)
	.align		4
.L_245:
        /*058c*/ 	.word	index@(_ZN10layer_norm31ln_parallel_residual_fwd_kernelINS_13Kernel_traitsIf13__nv_bfloat16S2_S2_fjLj7168ELj1ELj1ELj4ELj16ENS_18Kernel_traits_baseILj7168EfS2_S2_S2_fjLj128EEEEELb1ELb0ELb0EEEvNS_9FwdParamsE)
        /*0590*/ 	.word	0x000000ff


	//----- nvinfo : EIATTR_FRAME_SIZE
	.align		4
.L_246:
        /*0594*/ 	.byte	0x04, 0x11
        /*0596*/ 	.short	(.L_248 - .L_247)
	.align		4
.L_247:
        /*0598*/ 	.word	index@(_ZN10layer_norm31ln_parallel_residual_fwd_kernelINS_13Kernel_traitsIf13__nv_bfloat16S2_S2_fjLj7168ELj1ELj1ELj4ELj16ENS_18Kernel_traits_baseILj7168EfS2_S2_S2_fjLj128EEEEELb1ELb0ELb0EEEvNS_9FwdParamsE)
        /*059c*/ 	.word	0x00000128


	//----- nvinfo : EIATTR_REGCOUNT
	.align		4
.L_248:
        /*05a0*/ 	.byte	0x04, 0x2f
        /*05a2*/ 	.short	(.L_250 - .L_249)
	.align		4
.L_249:
        /*05a4*/ 	.word	index@(_ZN10layer_norm31ln_parallel_residual_fwd_kernelINS_13Kernel_traitsIf13__nv_bfloat16S2_S2_fjLj7168ELj1ELj1ELj4ELj16ENS_18Kernel_traits_baseILj7168EfS2_S2_S2_fjLj128EEEEELb0ELb1ELb1EEEvNS_9FwdParamsE)
        /*05a8*/ 	.word	0x000000fe


	//----- nvinfo : EIATTR_FRAME_SIZE
	.align		4
.L_250:
        /*05ac*/ 	.byte	0x04, 0x11
        /*05ae*/ 	.short	(.L_252 - .L_251)
	.align		4
.L_251:
        /*05b0*/ 	.word	index@(_ZN10layer_norm31ln_parallel_residual_fwd_kernelINS_13Kernel_traitsIf13__nv_bfloat16S2_S2_fjLj7168ELj1ELj1ELj4ELj16ENS_18Kernel_traits_baseILj7168EfS2_S2_S2_fjLj128EEEEELb0ELb1ELb1EEEvNS_9FwdParamsE)
        /*05b4*/ 	.word	0x00000000


	//----- nvinfo : EIATTR_REGCOUNT
	.align		4
.L_252:
        /*05b8*/ 	.byte	0x04, 0x2f
        /*05ba*/ 	.short	(.L_254 - .L_253)
	.align		4
.L_253:
        /*05bc*/ 	.word	index@(_ZN10layer_norm31ln_parallel_residual_fwd_kernelINS_13Kernel_traitsIf13__nv_bfloat16S2_S2_fjLj7168ELj1ELj1ELj4ELj16ENS_18Kernel_traits_baseILj7168EfS2_S2_S2_fjLj128EEEEELb0ELb1ELb0EEEvNS_9FwdParamsE)
        /*05c0*/ 	.word	0x000000fe


	//----- nvinfo : EIATTR_FRAME_SIZE
	.align		4
.L_254:
        /*05c4*/ 	.byte	0x04, 0x11
        /*05c6*/ 	.short	(.L_256 - .L_255)
	.align		4
.L_255:
        /*05c8*/ 	.word	index@(_ZN10layer_norm31ln_parallel_residual_fwd_kernelINS_13Kernel_traitsIf13__nv_bfloat16S2_S2_fjLj7168ELj1ELj1ELj4ELj16ENS_18Kernel_traits_baseILj7168EfS2_S2_S2_fjLj128EEEEELb0ELb1ELb0EEEvNS_9FwdParamsE)
        /*05cc*/ 	.word	0x00000000


	//----- nvinfo : EIATTR_REGCOUNT
	.align		4
.L_256:
        /*05d0*/ 	.byte	0x04, 0x2f
        /*05d2*/ 	.short	(.L_258 - .L_257)
	.align		4
.L_257:
        /*05d4*/ 	.word	index@(_ZN10layer_norm31ln_parallel_residual_fwd_kernelINS_13Kernel_traitsIf13__nv_bfloat16S2_S2_fjLj7168ELj1ELj1ELj4ELj16ENS_18Kernel_traits_baseILj7168EfS2_S2_S2_fjLj128EEEEELb0ELb0ELb1EEEvNS_9FwdParamsE)
        /*05d8*/ 	.word	0x000000ff


	//----- nvinfo : EIATTR_FRAME_SIZE
	.align		4
.L_258:
        /*05dc*/ 	.byte	0x04, 0x11
        /*05de*/ 	.short	(.L_260 - .L_259)
	.align		4
.L_259:
        /*05e0*/ 	.word	index@(_ZN10layer_norm31ln_parallel_residual_fwd_kernelINS_13Kernel_traitsIf13__nv_bfloat16S2_S2_fjLj7168ELj1ELj1ELj4ELj16ENS_18Kernel_traits_baseILj7168EfS2_S2_S2_fjLj128EEEEELb0ELb0ELb1EEEvNS_9FwdParamsE)
        /*05e4*/ 	.word	0x000000e0


	//----- nvinfo : EIATTR_REGCOUNT
	.align		4
.L_260:
        /*05e8*/ 	.byte	0x04, 0x2f
        /*05ea*/ 	.short	(.L_262 - .L_261)
	.align		4
.L_261:
        /*05ec*/ 	.word	index@(_ZN10layer_norm31ln_parallel_residual_fwd_kernelINS_13Kernel_traitsIf13__nv_bfloat16S2_S2_fjLj7168ELj1ELj1ELj4ELj16ENS_18Kernel_traits_baseILj7168EfS2_S2_S2_fjLj128EEEEELb0ELb0ELb0EEEvNS_9FwdParamsE)
        /*05f0*/ 	.word	0x000000ff


	//----- nvinfo : EIATTR_FRAME_SIZE
	.align		4
.L_262:
        /*05f4*/ 	.byte	0x04, 0x11
        /*05f6*/ 	.short	(.L_264 - .L_263)
	.align		4
.L_263:
        /*05f8*/ 	.word	index@(_ZN10layer_norm31ln_parallel_residual_fwd_kernelINS_13Kernel_traitsIf13__nv_bfloat16S2_S2_fjLj7168ELj1ELj1ELj4ELj16ENS_18Kernel_traits_baseILj7168EfS2_S2_S2_fjLj128EEEEELb0ELb0ELb0EEEvNS_9FwdParamsE)
        /*05fc*/ 	.word	0x000000f8


	//----- nvinfo : EIATTR_REGCOUNT
	.align		4
.L_264:
        /*0600*/ 	.byte	0x04, 0x2f
        /*0602*/ 	.short	(.L_266 - .L_265)
	.align		4
.L_265:
        /*0604*/ 	.word	index@(_ZN10layer_norm31ln_parallel_residual_fwd_kernelINS_13Kernel_traitsI6__halfS2_S2_S2_fjLj7168ELj1ELj1ELj4ELj16ENS_18Kernel_traits_baseILj7168ES2_S2_S2_S2_fjLj128EEEEELb1ELb1ELb1EEEvNS_9FwdParamsE)
        /*0608*/ 	.word	0x000000f2


	//----- nvinfo : EIATTR_FRAME_SIZE
	.align		4
.L_266:
        /*060c*/ 	.byte	0x04, 0x11
        /*060e*/ 	.short	(.L_268 - .L_267)
	.align		4
.L_267:
        /*0610*/ 	.word	index@(_ZN10layer_norm31ln_parallel_residual_fwd_kernelINS_13Kernel_traitsI6__halfS2_S2_S2_fjLj7168ELj1ELj1ELj4ELj16ENS_18Kernel_traits_baseILj7168ES2_S2_S2_S2_fjLj128EEEEELb1ELb1ELb1EEEvNS_9FwdParamsE)
        /*0614*/ 	.word	0x00000000


	//----- nvinfo : EIATTR_REGCOUNT
	.align		4
.L_268:
        /*0618*/ 	.byte	0x04, 0x2f
        /*061a*/ 	.short	(.L_270 - .L_269)
	.align		4
.L_269:
        /*061c*/ 	.word	index@(_ZN10layer_norm31ln_parallel_residual_fwd_kernelINS_13Kernel_traitsI6__halfS2_S2_S2_fjLj7168ELj1ELj1ELj4ELj16ENS_18Kernel_traits_baseILj7168ES2_S2_S2_S2_fjLj128EEEEELb1ELb1ELb0EEEvNS_9FwdParamsE)
        /*0620*/ 	.word	0x000000df


	//----- nvinfo : EIATTR_FRAME_SIZE
	.align		4
.L_270:
        /*0624*/ 	.byte	0x04, 0x11
        /*0626*/ 	.short	(.L_272 - .L_271)
	.align		4
.L_271:
        /*0628*/ 	.word	index@(_ZN10layer_norm31ln_parallel_residual_fwd_kernelINS_13Kernel_traitsI6__halfS2_S2_S2_fjLj7168ELj1ELj1ELj4ELj16ENS_18Kernel_traits_baseILj7168ES2_S2_S2_S2_fjLj128EEEEELb1ELb1ELb0EEEvNS_9FwdParamsE)
        /*062c*/ 	.word	0x00000000


	//----- nvinfo : EIATTR_REGCOUNT
	.align		4
.L_272:
        /*0630*/ 	.byte	0x04, 0x2f
        /*0632*/ 	.short	(.L_274 - .L_273)
	.align		4
.L_273:
        /*0634*/ 	.word	index@(_ZN10layer_norm31ln_parallel_residual_fwd_kernelINS_13Kernel_traitsI6__halfS2_S2_S2_fjLj7168ELj1ELj1ELj4ELj16ENS_18Kernel_traits_baseILj7168ES2_S2_S2_S2_fjLj128EEEEELb1ELb0ELb1EEEvNS_9FwdParamsE)
        /*0638*/ 	.word	0x000000ff


	//----- nvinfo : EIATTR_FRAME_SIZE
	.align		4
.L_274:
        /*063c*/ 	.byte	0x04, 0x11
        /*063e*/ 	.short	(.L_276 - .L_275)
	.align		4
.L_275:
        /*0640*/ 	.word	index@(_ZN10layer_norm31ln_parallel_residual_fwd_kernelINS_13Kernel_traitsI6__halfS2_S2_S2_fjLj7168ELj1ELj1ELj4ELj16ENS_18Kernel_traits_baseILj7168ES2_S2_S2_S2_fjLj128EEEEELb1ELb0ELb1EEEvNS_9FwdParamsE)
        /*0644*/ 	.word	0x00000050


	//----- nvinfo : EIATTR_REGCOUNT
	.align		4
.L_276:
        /*0648*/ 	.byte	0x04, 0x2f
        /*064a*/ 	.short	(.L_278 - .L_277)
	.align		4
.L_277:
        /*064c*/ 	.word	index@(_ZN10layer_norm31ln_parallel_residual_fwd_kernelINS_13Kernel_traitsI6__halfS2_S2_S2_fjLj7168ELj1ELj1ELj4ELj16ENS_18Kernel_traits_baseILj7168ES2_S2_S2_S2_fjLj128EEEEELb1ELb0ELb0EEEvNS_9FwdParamsE)
        /*0650*/ 	.word	0x000000ff


	//----- nvinfo : EIATTR_FRAME_SIZE
	.align		4
.L_278:
        /*0654*/ 	.byte	0x04, 0x11
        /*0656*/ 	.short	(.L_280 - .L_279)
	.align		4
.L_279:
        /*0658*/ 	.word	index@(_ZN10layer_norm31ln_parallel_residual_fwd_kernelINS_13Kernel_traitsI6__halfS2_S2_S2_fjLj7168ELj1ELj1ELj4ELj16ENS_18Kernel_traits_baseILj7168ES2_S2_S2_S2_fjLj128EEEEELb1ELb0ELb0EEEvNS_9FwdParamsE)
        /*065c*/ 	.word	0x00000140


	//----- nvinfo : EIATTR_REGCOUNT
	.align		4
.L_280:
        /*0660*/ 	.byte	0x04, 0x2f
        /*0662*/ 	.short	(.L_282 - .L_281)
	.align		4
.L_281:
        /*0664*/ 	.word	index@(_ZN10layer_norm31ln_parallel_residual_fwd_kernelINS_13Kernel_traitsI6__halfS2_S2_S2_fjLj7168ELj1ELj1ELj4ELj16ENS_18Kernel_traits_baseILj7168ES2_S2_S2_S2_fjLj128EEEEELb0ELb1ELb1EEEvNS_9FwdParamsE)
        /*0668*/ 	.word	0x000000f0


	//----- nvinfo : EIATTR_FRAME_SIZE
	.align		4
.L_282:
        /*066c*/ 	.byte	0x04, 0x11
        /*066e*/ 	.short	(.L_284 - .L_283)
	.align		4
.L_283:
        /*0670*/ 	.word	index@(_ZN10layer_norm31ln_parallel_residual_fwd_kernelINS_13Kernel_traitsI6__halfS2_S2_S2_fjLj7168ELj1ELj1ELj4ELj16ENS_18Kernel_traits_baseILj7168ES2_S2_S2_S2_fjLj128EEEEELb0ELb1ELb1EEEvNS_9FwdParamsE)
        /*0674*/ 	.word	0x00000000


	//----- nvinfo : EIATTR_REGCOUNT
	.align		4
.L_284:
        /*0678*/ 	.byte	0x04, 0x2f
        /*067a*/ 	.short	(.L_286 - .L_285)
	.align		4
.L_285:
        /*067c*/ 	.word	index@(_ZN10layer_norm31ln_parallel_residual_fwd_kernelINS_13Kernel_traitsI6__halfS2_S2_S2_fjLj7168ELj1ELj1ELj4ELj16ENS_18Kernel_traits_baseILj7168ES2_S2_S2_S2_fjLj128EEEEELb0ELb1ELb0EEEvNS_9FwdParamsE)
        /*0680*/ 	.word	0x000000fe


	//----- nvinfo : EIATTR_FRAME_SIZE
	.align		4
.L_286:
        /*0684*/ 	.byte	0x04, 0x11
        /*0686*/ 	.short	(.L_288 - .L_287)
	.align		4
.L_287:
        /*0688*/ 	.word	index@(_ZN10layer_norm31ln_parallel_residual_fwd_kernelINS_13Kernel_traitsI6__halfS2_S2_S2_fjLj7168ELj1ELj1ELj4ELj16ENS_18Kernel_traits_baseILj7168ES2_S2_S2_S2_fjLj128EEEEELb0ELb1ELb0EEEvNS_9FwdParamsE)
        /*068c*/ 	.word	0x00000000


	//----- nvinfo : EIATTR_REGCOUNT
	.align		4
.L_288:
        /*0690*/ 	.byte	0x04, 0x2f
        /*0692*/ 	.short	(.L_290 - .L_289)
	.align		4
.L_289:
        /*0694*/ 	.word	index@(_ZN10layer_norm31ln_parallel_residual_fwd_kernelINS_13Kernel_traitsI6__halfS2_S2_S2_fjLj7168ELj1ELj1ELj4ELj16ENS_18Kernel_traits_baseILj7168ES2_S2_S2_S2_fjLj128EEEEELb0ELb0ELb1EEEvNS_9FwdParamsE)
        /*0698*/ 	.word	0x000000ff


	//----- nvinfo : EIATTR_FRAME_SIZE
	.align		4
.L_290:
        /*069c*/ 	.byte	0x04, 0x11
        /*069e*/ 	.short	(.L_292 - .L_291)
	.align		4
.L_291:
        /*06a0*/ 	.word	index@(_ZN10layer_norm31ln_parallel_residual_fwd_kernelINS_13Kernel_traitsI6__halfS2_S2_S2_fjLj7168ELj1ELj1ELj4ELj16ENS_18Kernel_traits_baseILj7168ES2_S2_S2_S2_fjLj128EEEEELb0ELb0ELb1EEEvNS_9FwdParamsE)
        /*06a4*/ 	.word	0x00000008


	//----- nvinfo : EIATTR_REGCOUNT
	.align		4
.L_292:
        /*06a8*/ 	.byte	0x04, 0x2f
        /*06aa*/ 	.short	(.L_294 - .L_293)
	.align		4
.L_293:
        /*06ac*/ 	.word	index@(_ZN10layer_norm31ln_parallel_residual_fwd_kernelINS_13Kernel_traitsI6__halfS2_S2_S2_fjLj7168ELj1ELj1ELj4ELj16ENS_18Kernel_traits_baseILj7168ES2_S2_S2_S2_fjLj128EEEEELb0ELb0ELb0EEEvNS_9FwdParamsE)
        /*06b0*/ 	.word	0x000000ff


	//----- nvinfo : EIATTR_FRAME_SIZE
	.align		4
.L_294:
        /*06b4*/ 	.byte	0x04, 0x11
        /*06b6*/ 	.short	(.L_296 - .L_295)
	.align		4
.L_295:
        /*06b8*/ 	.word	index@(_ZN10layer_norm31ln_parallel_residual_fwd_kernelINS_13Kernel_traitsI6__halfS2_S2_S2_fjLj7168ELj1ELj1ELj4ELj16ENS_18Kernel_traits_baseILj7168ES2_S2_S2_S2_fjLj128EEEEELb0ELb0ELb0EEEvNS_9FwdParamsE)
        /*06bc*/ 	.word	0x00000108


	//----- nvinfo : EIATTR_REGCOUNT
	.align		4
.L_296:
        /*06c0*/ 	.byte	0x04, 0x2f
        /*06c2*/ 	.short	(.L_298 - .L_297)
	.align		4
.L_297:
        /*06c4*/ 	.word	index@(_ZN10layer_norm31ln_parallel_residual_fwd_kernelINS_13Kernel_traitsI13__nv_bfloat16S2_S2_S2_fjLj7168ELj1ELj1ELj4ELj16ENS_18Kernel_traits_baseILj7168ES2_S2_S2_S2_fjLj128EEEEELb1ELb1ELb1EEEvNS_9FwdParamsE)
        /*06c8*/ 	.word	0x000000eb


	//----- nvinfo : EIATTR_FRAME_SIZE
	.align		4
.L_298:
        /*06cc*/ 	.byte	0x04, 0x11
        /*06ce*/ 	.short	(.L_300 - .L_299)
	.align		4
.L_299:
        /*06d0*/ 	.word	index@(_ZN10layer_norm31ln_parallel_residual_fwd_kernelINS_13Kernel_traitsI13__nv_bfloat16S2_S2_S2_fjLj7168ELj1ELj1ELj4ELj16ENS_18Kernel_traits_baseILj7168ES2_S2_S2_S2_fjLj128EEEEELb1ELb1ELb1EEEvNS_9FwdParamsE)
        /*06d4*/ 	.word	0x00000000


	//----- nvinfo : EIATTR_REGCOUNT
	.align		4
.L_300:
        /*06d8*/ 	.byte	0x04, 0x2f
        /*06da*/ 	.short	(.L_302 - .L_301)
	.align		4
.L_301:
        /*06dc*/ 	.word	index@(_ZN10layer_norm31ln_parallel_residual_fwd_kernelINS_13Kernel_traitsI13__nv_bfloat16S2_S2_S2_fjLj7168ELj1ELj1ELj4ELj16ENS_18Kernel_traits_baseILj7168ES2_S2_S2_S2_fjLj128EEEEELb1ELb1ELb0EEEvNS_9FwdParamsE)
        /*06e0*/ 	.word	0x000000df


	//----- nvinfo : EIATTR_FRAME_SIZE
	.align		4
.L_302:
        /*06e4*/ 	.byte	0x04, 0x11
        /*06e6*/ 	.short	(.L_304 - .L_303)
	.align		4
.L_303:
        /*06e8*/ 	.word	index@(_ZN10layer_norm31ln_parallel_residual_fwd_kernelINS_13Kernel_traitsI13__nv_bfloat16S2_S2_S2_fjLj7168ELj1ELj1ELj4ELj16ENS_18Kernel_traits_baseILj7168ES2_S2_S2_S2_fjLj128EEEEELb1ELb1ELb0EEEvNS_9FwdParamsE)
        /*06ec*/ 	.word	0x00000000


	//----- nvinfo : EIATTR_REGCOUNT
	.align		4
.L_304:
        /*06f0*/ 	.byte	0x04, 0x2f
        /*06f2*/ 	.short	(.L_306 - .L_305)
	.align		4
.L_305:
        /*06f4*/ 	.word	index@(_ZN10layer_norm31ln_parallel_residual_fwd_kernelINS_13Kernel_traitsI13__nv_bfloat16S2_S2_S2_fjLj7168ELj1ELj1ELj4ELj16ENS_18Kernel_traits_baseILj7168ES2_S2_S2_S2_fjLj128EEEEELb1ELb0ELb1EEEvNS_9FwdParamsE)
        /*06f8*/ 	.word	0x000000ff


	//----- nvinfo : EIATTR_FRAME_SIZE
	.align		4
.L_306:
        /*06fc*/ 	.byte	0x04, 0x11
        /*06fe*/ 	.short	(.L_308 - .L_307)
	.align		4
.L_307:
        /*0700*/ 	.word	index@(_ZN10layer_norm31ln_parallel_residual_fwd_kernelINS_13Kernel_traitsI13__nv_bfloat16S2_S2_S2_fjLj7168ELj1ELj1ELj4ELj16ENS_18Kernel_traits_baseILj7168ES2_S2_S2_S2_fjLj128EEEEELb1ELb0ELb1EEEvNS_9FwdParamsE)
        /*0704*/ 	.word	0x00000050


	//----- nvinfo : EIATTR_REGCOUNT
	.align		4
.L_308:
        /*0708*/ 	.byte	0x04, 0x2f
        /*070a*/ 	.short	(.L_310 - .L_309)
	.align		4
.L_309:
        /*070c*/ 	.word	index@(_ZN10layer_norm31ln_parallel_residual_fwd_kernelINS_13Kernel_traitsI13__nv_bfloat16S2_S2_S2_fjLj7168ELj1ELj1ELj4ELj16ENS_18Kernel_traits_baseILj7168ES2_S2_S2_S2_fjLj128EEEEELb1ELb0ELb0EEEvNS_9FwdParamsE)
        /*0710*/ 	.word	0x000000ff


	//----- nvinfo : EIATTR_FRAME_SIZE
	.align		4
.L_310:
        /*0714*/ 	.byte	0x04, 0x11
        /*0716*/ 	.short	(.L_312 - .L_311)
	.align		4
.L_311:
        /*0718*/ 	.word	index@(_ZN10layer_norm31ln_parallel_residual_fwd_kernelINS_13Kernel_traitsI13__nv_bfloat16S2_S2_S2_fjLj7168ELj1ELj1ELj4ELj16ENS_18Kernel_traits_baseILj7168ES2_S2_S2_S2_fjLj128EEEEELb1ELb0ELb0EEEvNS_9FwdParamsE)
        /*071c*/ 	.word	0x00000130


	//----- nvinfo : EIATTR_REGCOUNT
	.align		4
.L_312:
        /*0720*/ 	.byte	0x04, 0x2f
        /*0722*/ 	.short	(.L_314 - .L_313)
	.align		4
.L_313:
        /*0724*/ 	.word	index@(_ZN10layer_norm31ln_parallel_residual_fwd_kernelINS_13Kernel_traitsI13__nv_bfloat16S2_S2_S2_fjLj7168ELj1ELj1ELj4ELj16ENS_18Kernel_traits_baseILj7168ES2_S2_S2_S2_fjLj128EEEEELb0ELb1ELb1EEEvNS_9FwdParamsE)
        /*0728*/ 	.word	0x000000f0


	//----- nvinfo : EIATTR_FRAME_SIZE
	.align		4
.L_314:
        /*072c*/ 	.byte	0x04, 0x11
        /*072e*/ 	.short	(.L_316 - .L_315)
	.align		4
.L_315:
        /*0730*/ 	.word	index@(_ZN10layer_norm31ln_parallel_residual_fwd_kernelINS_13Kernel_traitsI13__nv_bfloat16S2_S2_S2_fjLj7168ELj1ELj1ELj4ELj16ENS_18Kernel_traits_baseILj7168ES2_S2_S2_S2_fjLj128EEEEELb0ELb1ELb1EEEvNS_9FwdParamsE)
        /*0734*/ 	.word	0x00000000


	//----- nvinfo : EIATTR_REGCOUNT
	.align		4
.L_316:
        /*0738*/ 	.byte	0x04, 0x2f
        /*073a*/ 	.short	(.L_318 - .L_317)
	.align		4
.L_317:
        /*073c*/ 	.word	index@(_ZN10layer_norm31ln_parallel_residual_fwd_kernelINS_13Kernel_traitsI13__nv_bfloat16S2_S2_S2_fjLj7168ELj1ELj1ELj4ELj16ENS_18Kernel_traits_baseILj7168ES2_S2_S2_S2_fjLj128EEEEELb0ELb1ELb0EEEvNS_9FwdParamsE)
        /*0740*/ 	.word	0x000000fc


	//----- nvinfo : EIATTR_FRAME_SIZE
	.align		4
.L_318:
        /*0744*/ 	.byte	0x04, 0x11
        /*0746*/ 	.short	(.L_320 - .L_319)
	.align		4
.L_319:
        /*0748*/ 	.word	index@(_ZN10layer_norm31ln_parallel_residual_fwd_kernelINS_13Kernel_traitsI13__nv_bfloat16S2_S2_S2_fjLj7168ELj1ELj1ELj4ELj16ENS_18Kernel_traits_baseILj7168ES2_S2_S2_S2_fjLj128EEEEELb0ELb1ELb0EEEvNS_9FwdParamsE)
        /*074c*/ 	.word	0x00000000


	//----- nvinfo : EIATTR_REGCOUNT
	.align		4
.L_320:
        /*0750*/ 	.byte	0x04, 0x2f
        /*0752*/ 	.short	(.L_322 - .L_321)
	.align		4
.L_321:
        /*0754*/ 	.word	index@(_ZN10layer_norm31ln_parallel_residual_fwd_kernelINS_13Kernel_traitsI13__nv_bfloat16S2_S2_S2_fjLj7168ELj1ELj1ELj4ELj16ENS_18Kernel_traits_baseILj7168ES2_S2_S2_S2_fjLj128EEEEELb0ELb0ELb1EEEvNS_9FwdParamsE)
        /*0758*/ 	.word	0x000000ff


	//----- nvinfo : EIATTR_FRAME_SIZE
	.align		4
.L_322:
        /*075c*/ 	.byte	0x04, 0x11
        /*075e*/ 	.short	(.L_324 - .L_323)
	.align		4
.L_323:
        /*0760*/ 	.word	index@(_ZN10layer_norm31ln_parallel_residual_fwd_kernelINS_13Kernel_traitsI13__nv_bfloat16S2_S2_S2_fjLj7168ELj1ELj1ELj4ELj16ENS_18Kernel_traits_baseILj7168ES2_S2_S2_S2_fjLj128EEEEELb0ELb0ELb1EEEvNS_9FwdParamsE)
        /*0764*/ 	.word	0x00000008


	//----- nvinfo : EIATTR_REGCOUNT
	.align		4
.L_324:
        /*0768*/ 	.byte	0x04, 0x2f
        /*076a*/ 	.short	(.L_326 - .L_325)
	.align		4
.L_325:
        /*076c*/ 	.word	index@(_ZN10layer_norm31ln_parallel_residual_fwd_kernelINS_13Kernel_traitsI13__nv_bfloat16S2_S2_S2_fjLj7168ELj1ELj1ELj4ELj16ENS_18Kernel_traits_baseILj7168ES2_S2_S2_S2_fjLj128EEEEELb0ELb0ELb0EEEvNS_9FwdParamsE)
        /*0770*/ 	.word	0x000000ff


	//----- nvinfo : EIATTR_FRAME_SIZE
	.align		4
.L_326:
        /*0774*/ 	.byte	0x04, 0x11
        /*0776*/ 	.short	(.L_328 - .L_327)
	.align		4
.L_327:
        /*0778*/ 	.word	index@(_ZN10layer_norm31ln_parallel_residual_fwd_kernelINS_13Kernel_traitsI13__nv_bfloat16S2_S2_S2_fjLj7168ELj1ELj1ELj4ELj16ENS_18Kernel_traits_baseILj7168ES2_S2_S2_S2_fjLj128EEEEELb0ELb0ELb0EEEvNS_9FwdParamsE)
        /*077c*/ 	.word	0x00000110


	//----- nvinfo : EIATTR_MIN_STACK_SIZE
	.align		4
.L_328:
        /*0780*/ 	.byte	0x04, 0x12
        /*0782*/ 	.short	(.L_330 - .L_329)
	.align		4
.L_329:
        /*0784*/ 	.word	index@(_ZN10layer_norm31ln_parallel_residual_fwd_kernelINS_13Kernel_traitsI13__nv_bfloat16S2_S2_S2_fjLj7168ELj1ELj1ELj4ELj16ENS_18Kernel_traits_baseILj7168ES2_S2_S2_S2_fjLj128EEEEELb0ELb0ELb0EEEvNS_9FwdParamsE)
        /*0788*/ 	.word	0x00000110


	//----- nvinfo : EIATTR_MIN_STACK_SIZE
	.align		4
.L_330:
        /*078c*/ 	.byte	0x04, 0x12
        /*078e*/ 	.short	(.L_332 - .L_331)
	.align		4
.L_331:
        /*0790*/ 	.word	index@(_ZN10layer_norm31ln_parallel_residual_fwd_kernelINS_13Kernel_traitsI13__nv_bfloat16S2_S2_S2_fjLj7168ELj1ELj1ELj4ELj16ENS_18Kernel_traits_baseILj7168ES2_S2_S2_S2_fjLj128EEEEELb0ELb0ELb1EEEvNS_9FwdParamsE)
        /*0794*/ 	.word	0x00000008


	//----- nvinfo : EIATTR_MIN_STACK_SIZE
	.align		4
.L_332:
        /*0798*/ 	.byte	0x04, 0x12
        /*079a*/ 	.short	(.L_334 - .L_333)
	.align		4
.L_333:
        /*079c*/ 	.word	index@(_ZN10layer_norm31ln_parallel_residual_fwd_kernelINS_13Kernel_traitsI13__nv_bfloat16S2_S2_S2_fjLj7168ELj1ELj1ELj4ELj16ENS_18Kernel_traits_baseILj7168ES2_S2_S2_S2_fjLj128EEEEELb0ELb1ELb0EEEvNS_9FwdParamsE)
        /*07a0*/ 	.word	0x00000000


	//----- nvinfo : EIATTR_MIN_STACK_SIZE
	.align		4
.L_334:
        /*07a4*/ 	.byte	0x04, 0x12
        /*07a6*/ 	.short	(.L_336 - .L_335)
	.align		4
.L_335:
        /*07a8*/ 	.word	index@(_ZN10layer_norm31ln_parallel_residual_fwd_kernelINS_13Kernel_traitsI13__nv_bfloat16S2_S2_S2_fjLj7168ELj1ELj1ELj4ELj16ENS_18Kernel_traits_baseILj7168ES2_S2_S2_S2_fjLj128EEEEELb0ELb1ELb1EEEvNS_9FwdParamsE)
        /*07ac*/ 	.word	0x00000000


	//----- nvinfo : EIATTR_MIN_STACK_SIZE
	.align		4
.L_336:
        /*07b0*/ 	.byte	0x04, 0x12
        /*07b2*/ 	.short	(.L_338 - .L_337)
	.align		4
.L_337:
        /*07b4*/ 	.word	index@(_ZN10layer_norm31ln_parallel_residual_fwd_kernelINS_13Kernel_traitsI13__nv_bfloat16S2_S2_S2_fjLj7168ELj1ELj1ELj4ELj16ENS_18Kernel_traits_baseILj7168ES2_S2_S2_S2_fjLj128EEEEELb1ELb0ELb0EEEvNS_9FwdParamsE)
        /*07b8*/ 	.word	0x00000130


	//----- nvinfo : EIATTR_MIN_STACK_SIZE
	.align		4
.L_338:
        /*07bc*/ 	.byte	0x04, 0x12
        /*07be*/ 	.short	(.L_340 - .L_339)
	.align		4
.L_339:
        /*07c0*/ 	.word	index@(_ZN10layer_norm31ln_parallel_residual_fwd_kernelINS_13Kernel_traitsI13__nv_bfloat16S2_S2_S2_fjLj7168ELj1ELj1ELj4ELj16ENS_18Kernel_traits_baseILj7168ES2_S2_S2_S2_fjLj128EEEEELb1ELb0ELb1EEEvNS_9FwdParamsE)
        /*07c4*/ 	.word	0x00000050


	//----- nvinfo : EIATTR_MIN_STACK_SIZE
	.align		4
.L_340:
        /*07c8*/ 	.byte	0x04, 0x12
        /*07ca*/ 	.short	(.L_342 - .L_341)
	.align		4
.L_341:
        /*07cc*/ 	.word	index@(_ZN10layer_norm31ln_parallel_residual_fwd_kernelINS_13Kernel_traitsI13__nv_bfloat16S2_S2_S2_fjLj7168ELj1ELj1ELj4ELj16ENS_18Kernel_traits_baseILj7168ES2_S2_S2_S2_fjLj128EEEEELb1ELb1ELb0EEEvNS_9FwdParamsE)
        /*07d0*/ 	.word	0x00000000


	//----- nvinfo : EIATTR_MIN_STACK_SIZE
	.align		4
.L_342:
        /*07d4*/ 	.byte	0x04, 0x12
        /*07d6*/ 	.short	(.L_344 - .L_343)
	.align		4
.L_343:
        /*07d8*/ 	.word	index@(_ZN10layer_norm31ln_parallel_residual_fwd_kernelINS_13Kernel_traitsI13__nv_bfloat16S2_S2_S2_fjLj7168ELj1ELj1ELj4ELj16ENS_18Kernel_traits_baseILj7168ES2_S2_S2_S2_fjLj128EEEEELb1ELb1ELb1EEEvNS_9FwdParamsE)
        /*07dc*/ 	.word	0x00000000


	//----- nvinfo : EIATTR_MIN_STACK_SIZE
	.align		4
.L_344:
        /*07e0*/ 	.byte	0x04, 0x12
        /*07e2*/ 	.short	(.L_346 - .L_345)
	.align		4
.L_345:
        /*07e4*/ 	.word	index@(_ZN10layer_norm31ln_parallel_residual_fwd_kernelINS_13Kernel_traitsI6__halfS2_S2_S2_fjLj7168ELj1ELj1ELj4ELj16ENS_18Kernel_traits_baseILj7168ES2_S2_S2_S2_fjLj128EEEEELb0ELb0ELb0EEEvNS_9FwdParamsE)
        /*07e8*/ 	.word	0x00000108


	//----- nvinfo : EIATTR_MIN_STACK_SIZE
	.align		4
.L_346:
        /*07ec*/ 	.byte	0x04, 0x12
        /*07ee*/ 	.short	(.L_348 - .L_347)
	.align		4
.L_347:
        /*07f0*/ 	.word	index@(_ZN10layer_norm31ln_parallel_residual_fwd_kernelINS_13Kernel_traitsI6__halfS2_S2_S2_fjLj7168ELj1ELj1ELj4ELj16ENS_18Kernel_traits_baseILj7168ES2_S2_S2_S2_fjLj128EEEEELb0ELb0ELb1EEEvNS_9FwdParamsE)
        /*07f4*/ 	.word	0x00000008


	//----- nvinfo : EIATTR_MIN_STACK_SIZE
	.align		4
.L_348:
        /*07f8*/ 	.byte	0x04, 0x12
        /*07fa*/ 	.short	(.L_350 - .L_349)
	.align		4
.L_349:
        /*07fc*/ 	.word	index@(_ZN10layer_norm31ln_parallel_residual_fwd_kernelINS_13Kernel_traitsI6__halfS2_S2_S2_fjLj7168ELj1ELj1ELj4ELj16ENS_18Kernel_traits_baseILj7168ES2_S2_S2_S2_fjLj128EEEEELb0ELb1ELb0EEEvNS_9FwdParamsE)
        /*0800*/ 	.word	0x00000000


	//----- nvinfo : EIATTR_MIN_STACK_SIZE
	.align		4
.L_350:
        /*0804*/ 	.byte	0x04, 0x12
        /*0806*/ 	.short	(.L_352 - .L_351)
	.align		4
.L_351:
        /*0808*/ 	.word	index@(_ZN10layer_norm31ln_parallel_residual_fwd_kernelINS_13Kernel_traitsI6__halfS2_S2_S2_fjLj7168ELj1ELj1ELj4ELj16ENS_18Kernel_traits_baseILj7168ES2_S2_S2_S2_fjLj128EEEEELb0ELb1ELb1EEEvNS_9FwdParamsE)
        /*080c*/ 	.word	0x00000000


	//----- nvinfo : EIATTR_MIN_STACK_SIZE
	.align		4
.L_352:
        /*0810*/ 	.byte	0x04, 0x12
        /*0812*/ 	.short	(.L_354 - .L_353)
	.align		4
.L_353:
        /*0814*/ 	.word	index@(_ZN10layer_norm31ln_parallel_residual_fwd_kernelINS_13Kernel_traitsI6__halfS2_S2_S2_fjLj7168ELj1ELj1ELj4ELj16ENS_18Kernel_traits_baseILj7168ES2_S2_S2_S2_fjLj128EEEEELb1ELb0ELb0EEEvNS_9FwdParamsE)
        /*0818*/ 	.word	0x00000140


	//----- nvinfo : EIATTR_MIN_STACK_SIZE
	.align		4
.L_354:
        /*081c*/ 	.byte	0x04, 0x12
        /*081e*/ 	.short	(.L_356 - .L_355)
	.align		4
.L_355:
        /*0820*/ 	.word	index@(_ZN10layer_norm31ln_parallel_residual_fwd_kernelINS_13Kernel_traitsI6__halfS2_S2_S2_fjLj7168ELj1ELj1ELj4ELj16ENS_18Kernel_traits_baseILj7168ES2_S2_S2_S2_fjLj128EEEEELb1ELb0ELb1EEEvNS_9FwdParamsE)
        /*0824*/ 	.word	0x00000050


	//----- nvinfo : EIATTR_MIN_STACK_SIZE
	.align		4
.L_356:
        /*0828*/ 	.byte	0x04, 0x12
        /*082a*/ 	.short	(.L_358 - .L_357)
	.align		4
.L_357:
        /*082c*/ 	.word	index@(_ZN10layer_norm31ln_parallel_residual_fwd_kernelINS_13Kernel_traitsI6__halfS2_S2_S2_fjLj7168ELj1ELj1ELj4ELj16ENS_18Kernel_traits_baseILj7168ES2_S2_S2_S2_fjLj128EEEEELb1ELb1ELb0EEEvNS_9FwdParamsE)
        /*0830*/ 	.word	0x00000000


	//----- nvinfo : EIATTR_MIN_STACK_SIZE
	.align		4
.L_358:
        /*0834*/ 	.byte	0x04, 0x12
        /*0836*/ 	.short	(.L_360 - .L_359)
	.align		4
.L_359:
        /*0838*/ 	.word	index@(_ZN10layer_norm31ln_parallel_residual_fwd_kernelINS_13Kernel_traitsI6__halfS2_S2_S2_fjLj7168ELj1ELj1ELj4ELj16ENS_18Kernel_traits_baseILj7168ES2_S2_S2_S2_fjLj128EEEEELb1ELb1ELb1EEEvNS_9FwdParamsE)
        /*083c*/ 	.word	0x00000000


	//----- nvinfo : EIATTR_MIN_STACK_SIZE
	.align		4
.L_360:
        /*0840*/ 	.byte	0x04, 0x12
        /*0842*/ 	.short	(.L_362 - .L_361)
	.align		4
.L_361:
        /*0844*/ 	.word	index@(_ZN10layer_norm31ln_parallel_residual_fwd_kernelINS_13Kernel_traitsIf13__nv_bfloat16S2_S2_fjLj7168ELj1ELj1ELj4ELj16ENS_18Kernel_traits_baseILj7168EfS2_S2_S2_fjLj128EEEEELb0ELb0ELb0EEEvNS_9FwdParamsE)
        /*0848*/ 	.word	0x000000f8


	//----- nvinfo : EIATTR_MIN_STACK_SIZE
	.align		4
.L_362:
        /*084c*/ 	.byte	0x04, 0x12
        /*084e*/ 	.short	(.L_364 - .L_363)
	.align		4
.L_363:
        /*0850*/ 	.word	index@(_ZN10layer_norm31ln_parallel_residual_fwd_kernelINS_13Kernel_traitsIf13__nv_bfloat16S2_S2_fjLj7168ELj1ELj1ELj4ELj16ENS_18Kernel_traits_baseILj7168EfS2_S2_S2_fjLj128EEEEELb0ELb0ELb1EEEvNS_9FwdParamsE)
        /*0854*/ 	.word	0x000000e0


	//----- nvinfo : EIATTR_MIN_STACK_SIZE
	.align		4
.L_364:
        /*0858*/ 	.byte	0x04, 0x12
        /*085a*/ 	.short	(.L_366 - .L_365)
	.align		4
.L_365:
        /*085c*/ 	.word	index@(_ZN10layer_norm31ln_parallel_residual_fwd_kernelINS_13Kernel_traitsIf13__nv_bfloat16S2_S2_fjLj7168ELj1ELj1ELj4ELj16ENS_18Kernel_traits_baseILj7168EfS2_S2_S2_fjLj128EEEEELb0ELb1ELb0EEEvNS_9FwdParamsE)
        /*0860*/ 	.word	0x00000000


	//----- nvinfo : EIATTR_MIN_STACK_SIZE
	.align		4
.L_366:
        /*0864*/ 	.byte	0x04, 0x12
        /*0866*/ 	.short	(.L_368 - .L_367)
	.align		4
.L_367:
        /*0868*/ 	.word	index@(_ZN10layer_norm31ln_parallel_residual_fwd_kernelINS_13Kernel_traitsIf13__nv_bfloat16S2_S2_fjLj7168ELj1ELj1ELj4ELj16ENS_18Kernel_traits_baseILj7168EfS2_S2_S2_fjLj128EEEEELb0ELb1ELb1EEEvNS_9FwdParamsE)
        /*086c*/ 	.word	0x00000000


	//----- nvinfo : EIATTR_MIN_STACK_SIZE
	.align		4
.L_368:
        /*0870*/ 	.byte	0x04, 0x12
        /*0872*/ 	.short	(.L_370 - .L_369)
	.align		4
.L_369:
        /*0874*/ 	.word	index@(_ZN10layer_norm31ln_parallel_residual_fwd_kernelINS_13Kernel_traitsIf13__nv_bfloat16S2_S2_fjLj7168ELj1ELj1ELj4ELj16ENS_18Kernel_traits_baseILj7168EfS2_S2_S2_fjLj128EEEEELb1ELb0ELb0EEEvNS_9FwdParamsE)
        /*0878*/ 	.word	0x00000128


	//----- nvinfo : EIATTR_MIN_STACK_SIZE
	.align		4
.L_370:
        /*087c*/ 	.byte	0x04, 0x12
        /*087e*/ 	.short	(.L_372 - .L_371)
	.align		4
.L_371:
        /*0880*/ 	.word	index@(_ZN10layer_norm31ln_parallel_residual_fwd_kernelINS_13Kernel_traitsIf13__nv_bfloat16S2_S2_fjLj7168ELj1ELj1ELj4ELj16ENS_18Kernel_traits_baseILj7168EfS2_S2_S2_fjLj128EEEEELb1ELb0ELb1EEEvNS_9FwdParamsE)
        /*0884*/ 	.word	0x00000128


	//----- nvinfo : EIATTR_MIN_STACK_SIZE
	.align		4
.L_372:
        /*0888*/ 	.byte	0x04, 0x12
        /*088a*/ 	.short	(.L_374 - .L_373)
	.align		4
.L_373:
        /*088c*/ 	.word	index@(_ZN10layer_norm31ln_parallel_residual_fwd_kernelINS_13Kernel_traitsIf13__nv_bfloat16S2_S2_fjLj7168ELj1ELj1ELj4ELj16ENS_18Kernel_traits_baseILj7168EfS2_S2_S2_fjLj128EEEEELb1ELb1ELb0EEEvNS_9FwdParamsE)
        /*0890*/ 	.word	0x00000000


	//----- nvinfo : EIATTR_MIN_STACK_SIZE
	.align		4
.L_374:
        /*0894*/ 	.byte	0x04, 0x12
        /*0896*/ 	.short	(.L_376 - .L_375)
	.align		4
.L_375:
        /*0898*/ 	.word	index@(_ZN10layer_norm31ln_parallel_residual_fwd_kernelINS_13Kernel_traitsIf13__nv_bfloat16S2_S2_fjLj7168ELj1ELj1ELj4ELj16ENS_18Kernel_traits_baseILj7168EfS2_S2_S2_fjLj128EEEEELb1ELb1ELb1EEEvNS_9FwdParamsE)
        /*089c*/ 	.word	0x00000000


	//----- nvinfo : EIATTR_MIN_STACK_SIZE
	.align		4
.L_376:
        /*08a0*/ 	.byte	0x04, 0x12
        /*08a2*/ 	.short	(.L_378 - .L_377)
	.align		4
.L_377:
        /*08a4*/ 	.word	index@(_ZN10layer_norm31ln_parallel_residual_fwd_kernelINS_13Kernel_traitsI13__nv_bfloat16S2_fS2_fjLj7168ELj1ELj1ELj4ELj16ENS_18Kernel_traits_baseILj7168ES2_S2_fS2_fjLj128EEEEELb0ELb0ELb0EEEvNS_9FwdParamsE)
        /*08a8*/ 	.word	0x00000110


	//----- nvinfo : EIATTR_MIN_STACK_SIZE
	.align		4
.L_378:
        /*08ac*/ 	.byte	0x04, 0x12
        /*08ae*/ 	.short	(.L_380 - .L_379)
	.align		4
.L_379:
        /*08b0*/ 	.word	index@(_ZN10layer_norm31ln_parallel_residual_fwd_kernelINS_13Kernel_traitsI13__nv_bfloat16S2_fS2_fjLj7168ELj1ELj1ELj4ELj16ENS_18Kernel_traits_baseILj7168ES2_S2_fS2_fjLj128EEEEELb0ELb0ELb1EEEvNS_9FwdParamsE)
        /*08b4*/ 	.word	0x00000000


	//----- nvinfo : EIATTR_MIN_STACK_SIZE
	.align		4
.L_380:
        /*08b8*/ 	.byte	0x04, 0x12
        /*08ba*/ 	.short	(.L_382 - .L_381)
	.align		4
.L_381:
        /*08bc*/ 	.word	index@(_ZN10layer_norm31ln_parallel_residual_fwd_kernelINS_13Kernel_traitsI13__nv_bfloat16S2_fS2_fjLj7168ELj1ELj1ELj4ELj16ENS_18Kernel_traits_baseILj7168ES2_S2_fS2_fjLj128EEEEELb0ELb1ELb0EEEvNS_9FwdParamsE)
        /*08c0*/ 	.word	0x00000000


	//----- nvinfo : EIATTR_MIN_STACK_SIZE
	.align		4
.L_382:
        /*08c4*/ 	.byte	0x04, 0x12
        /*08c6*/ 	.short	(.L_384 - .L_383)
	.align		4
.L_383:
        /*08c8*/ 	.word	index@(_ZN10layer_norm31ln_parallel_residual_fwd_kernelINS_13Kernel_traitsI13__nv_bfloat16S2_fS2_fjLj7168ELj1ELj1ELj4ELj16ENS_18Kernel_traits_baseILj7168ES2_S2_fS2_fjLj128EEEEELb0ELb1ELb1EEEvNS_9FwdParamsE)
        /*08cc*/ 	.word	0x00000000


	//----- nvinfo : EIATTR_MIN_STACK_SIZE
	.align		4
.L_384:
        /*08d0*/ 	.byte	0x04, 0x12
        /*08d2*/ 	.short	(.L_386 - .L_385)
	.align		4
.L_385:
        /*08d4*/ 	.word	index@(_ZN10layer_norm31ln_parallel_residual_fwd_kernelINS_13Kernel_traitsI13__nv_bfloat16S2_fS2_fjLj7168ELj1ELj1ELj4ELj16ENS_18Kernel_traits_baseILj7168ES2_S2_fS2_fjLj128EEEEELb1ELb0ELb0EEEvNS_9FwdParamsE)
        /*08d8*/ 	.word	0x00000140


	//----- nvinfo : EIATTR_MIN_STACK_SIZE
	.align		4
.L_386:
        /*08dc*/ 	.byte	0x04, 0x12
        /*08de*/ 	.short	(.L_388 - .L_387)
	.align		4
.L_387:
        /*08e0*/ 	.word	index@(_ZN10layer_norm31ln_parallel_residual_fwd_kernelINS_13Kernel_traitsI13__nv_bfloat16S2_fS2_fjLj7168ELj1ELj1ELj4ELj16ENS_18Kernel_traits_baseILj7168ES2_S2_fS2_fjLj128EEEEELb1ELb0ELb1EEEvNS_9FwdParamsE)
        /*08e4*/ 	.word	0x00000058


	//----- nvinfo : EIATTR_MIN_STACK_SIZE
	.align		4
.L_388:
        /*08e8*/ 	.byte	0x04, 0x12
        /*08ea*/ 	.short	(.L_390 - .L_389)
	.align		4
.L_389:
        /*08ec*/ 	.word	index@(_ZN10layer_norm31ln_parallel_residual_fwd_kernelINS_13Kernel_traitsI13__nv_bfloat16S2_fS2_fjLj7168ELj1ELj1ELj4ELj16ENS_18Kernel_traits_baseILj7168ES2_S2_fS2_fjLj128EEEEELb1ELb1ELb0EEEvNS_9FwdParamsE)
        /*08f0*/ 	.word	0x00000000


	//----- nvinfo : EIATTR_MIN_STACK_SIZE
	.align		4
.L_390:
        /*08f4*/ 	.byte	0x04, 0x12
        /*08f6*/ 	.short	(.L_392 - .L_391)
	.align		4
.L_391:
        /*08f8*/ 	.word	index@(_ZN10layer_norm31ln_parallel_residual_fwd_kernelINS_13Kernel_traitsI13__nv_bfloat16S2_fS2_fjLj7168ELj1ELj1ELj4ELj16ENS_18Kernel_traits_baseILj7168ES2_S2_fS2_fjLj128EEEEELb1ELb1ELb1EEEvNS_9FwdParamsE)
        /*08fc*/ 	.word	0x00000000


	//----- nvinfo : EIATTR_MIN_STACK_SIZE
	.align		4
.L_392:
        /*0900*/ 	.byte	0x04, 0x12
        /*0902*/ 	.short	(.L_394 - .L_393)
	.align		4
.L_393:
        /*0904*/ 	.word	index@(_ZN10layer_norm31ln_parallel_residual_fwd_kernelINS_13Kernel_traitsIf13__nv_bfloat16fS2_fjLj7168ELj1ELj1ELj4ELj16ENS_18Kernel_traits_baseILj7168EfS2_fS2_fjLj128EEEEELb0ELb0ELb0EEEvNS_9FwdParamsE)
        /*0908*/ 	.word	0x000000f0


	//----- nvinfo : EIATTR_MIN_STACK_SIZE
	.align		4
.L_394:
        /*090c*/ 	.byte	0x04, 0x12
        /*090e*/ 	.short	(.L_396 - .L_395)
	.align		4
.L_395:
        /*0910*/ 	.word	index@(_ZN10layer_norm31ln_parallel_residual_fwd_kernelINS_13Kernel_traitsIf13__nv_bfloat16fS2_fjLj7168ELj1ELj1ELj4ELj16ENS_18Kernel_traits_baseILj7168EfS2_fS2_fjLj128EEEEELb0ELb0ELb1EEEvNS_9FwdParamsE)
        /*0914*/ 	.word	0x000000e8


	//----- nvinfo : EIATTR_MIN_STACK_SIZE
	.align		4
.L_396:
        /*0918*/ 	.byte	0x04, 0x12
        /*091a*/ 	.short	(.L_398 - .L_397)
	.align		4
.L_397:
        /*091c*/ 	.word	index@(_ZN10layer_norm31ln_parallel_residual_fwd_kernelINS_13Kernel_traitsIf13__nv_bfloat16fS2_fjLj7168ELj1ELj1ELj4ELj16ENS_18Kernel_traits_baseILj7168EfS2_fS2_fjLj128EEEEELb0ELb1ELb0EEEvNS_9FwdParamsE)
        /*0920*/ 	.word	0x00000000


	//----- nvinfo : EIATTR_MIN_STACK_SIZE
	.align		4
.L_398:
        /*0924*/ 	.byte	0x04, 0x12
        /*0926*/ 	.short	(.L_400 - .L_399)
	.align		4
.L_399:
        /*0928*/ 	.word	index@(_ZN10layer_norm31ln_parallel_residual_fwd_kernelINS_13Kernel_traitsIf13__nv_bfloat16fS2_fjLj7168ELj1ELj1ELj4ELj16ENS_18Kernel_traits_baseILj7168EfS2_fS2_fjLj128EEEEELb0ELb1ELb1EEEvNS_9FwdParamsE)
        /*092c*/ 	.word	0x00000000


	//----- nvinfo : EIATTR_MIN_STACK_SIZE
	.align		4
.L_400:
        /*0930*/ 	.byte	0x04, 0x12
        /*0932*/ 	.short	(.L_402 - .L_401)
	.align		4
.L_401:
        /*0934*/ 	.word	index@(_ZN10layer_norm31ln_parallel_residual_fwd_kernelINS_13Kernel_traitsIf13__nv_bfloat16fS2_fjLj7168ELj1ELj1ELj4ELj16ENS_18Kernel_traits_baseILj7168EfS2_fS2_fjLj128EEEEELb1ELb0ELb0EEEvNS_9FwdParamsE)
        /*0938*/ 	.word	0x00000138


	//----- nvinfo : EIATTR_MIN_STACK_SIZE
	.align		4
.L_402:
        /*093c*/ 	.byte	0x04, 0x12
        /*093e*/ 	.short	(.L_404 - .L_403)
	.align		4
.L_403:
        /*0940*/ 	.word	index@(_ZN10layer_norm31ln_parallel_residual_fwd_kernelINS_13Kernel_traitsIf13__nv_bfloat16fS2_fjLj7168ELj1ELj1ELj4ELj16ENS_18Kernel_traits_baseILj7168EfS2_fS2_fjLj128EEEEELb1ELb0ELb1EEEvNS_9FwdParamsE)
        /*0944*/ 	.word	0x00000130


	//----- nvinfo : EIATTR_MIN_STACK_SIZE
	.align		4
.L_404:
        /*0948*/ 	.byte	0x04, 0x12
        /*094a*/ 	.short	(.L_406 - .L_405)
	.align		4
.L_405:
        /*094c*/ 	.word	index@(_ZN10layer_norm31ln_parallel_residual_fwd_kernelINS_13Kernel_traitsIf13__nv_bfloat16fS2_fjLj7168ELj1ELj1ELj4ELj16ENS_18Kernel_traits_baseILj7168EfS2_fS2_fjLj128EEEEELb1ELb1ELb0EEEvNS_9FwdParamsE)
        /*0950*/ 	.word	0x00000000


	//----- nvinfo : EIATTR_MIN_STACK_SIZE
	.align		4
.L_406:
        /*0954*/ 	.byte	0x04, 0x12
        /*0956*/ 	.short	(.L_408 - .L_407)
	.align		4
.L_407:
        /*0958*/ 	.word	index@(_ZN10layer_norm31ln_parallel_residual_fwd_kernelINS_13Kernel_traitsIf13__nv_bfloat16fS2_fjLj7168ELj1ELj1ELj4ELj16ENS_18Kernel_traits_baseILj7168EfS2_fS2_fjLj128EEEEELb1ELb1ELb1EEEvNS_9FwdParamsE)
        /*095c*/ 	.word	0x00000000


	//----- nvinfo : EIATTR_MIN_STACK_SIZE
	.align		4
.L_408:
        /*0960*/ 	.byte	0x04, 0x12
        /*0962*/ 	.short	(.L_410 - .L_409)
	.align		4
.L_409:
        /*0964*/ 	.word	index@(_ZN10layer_norm31ln_parallel_residual_fwd_kernelINS_13Kernel_traitsIf6__halfS2_S2_fjLj7168ELj1ELj1ELj4ELj16ENS_18Kernel_traits_baseILj7168EfS2_S2_S2_fjLj128EEEEELb0ELb0ELb0EEEvNS_9FwdParamsE)
        /*0968*/ 	.word	0x000000f8


	//----- nvinfo : EIATTR_MIN_STACK_SIZE
	.align		4
.L_410:
        /*096c*/ 	.byte	0x04, 0x12
        /*096e*/ 	.short	(.L_412 - .L_411)
	.align		4
.L_411:
        /*0970*/ 	.word	index@(_ZN10layer_norm31ln_parallel_residual_fwd_kernelINS_13Kernel_traitsIf6__halfS2_S2_fjLj7168ELj1ELj1ELj4ELj16ENS_18Kernel_traits_baseILj7168EfS2_S2_S2_fjLj128EEEEELb0ELb0ELb1EEEvNS_9FwdParamsE)
        /*0974*/ 	.word	0x000000e0


	//----- nvinfo : EIATTR_MIN_STACK_SIZE
	.align		4
.L_412:
        /*0978*/ 	.byte	0x04, 0x12
        /*097a*/ 	.short	(.L_414 - .L_413)
	.align		4
.L_413:
        /*097c*/ 	.word	index@(_ZN10layer_norm31ln_parallel_residual_fwd_kernelINS_13Kernel_traitsIf6__halfS2_S2_fjLj7168ELj1ELj1ELj4ELj16ENS_18Kernel_traits_baseILj7168EfS2_S2_S2_fjLj128EEEEELb0ELb1ELb0EEEvNS_9FwdParamsE)
        /*0980*/ 	.word	0x00000000


	//----- nvinfo : EIATTR_MIN_STACK_SIZE
	.align		4
.L_414:
        /*0984*/ 	.byte	0x04, 0x12
        /*0986*/ 	.short	(.L_416 - .L_415)
	.align		4
.L_415:
        /*0988*/ 	.word	index@(_ZN10layer_norm31ln_parallel_residual_fwd_kernelINS_13Kernel_traitsIf6__halfS2_S2_fjLj7168ELj1ELj1ELj4ELj16ENS_18Kernel_traits_baseILj7168EfS2_S2_S2_fjLj128EEEEELb0ELb1ELb1EEEvNS_9FwdParamsE)
        /*098c*/ 	.word	0x00000000


	//----- nvinfo : EIATTR_MIN_STACK_SIZE
	.align		4
.L_416:
        /*0990*/ 	.byte	0x04, 0x12
        /*0992*/ 	.short	(.L_418 - .L_417)
	.align		4
.L_417:
        /*0994*/ 	.word	index@(_ZN10layer_norm31ln_parallel_residual_fwd_kernelINS_13Kernel_traitsIf6__halfS2_S2_fjLj7168ELj1ELj1ELj4ELj16ENS_18Kernel_traits_baseILj7168EfS2_S2_S2_fjLj128EEEEELb1ELb0ELb0EEEvNS_9FwdParamsE)
        /*0998*/ 	.word	0x00000128


	//----- nvinfo : EIATTR_MIN_STACK_SIZE
	.align		4
.L_418:
        /*099c*/ 	.byte	0x04, 0x12
        /*099e*/ 	.short	(.L_420 - .L_419)
	.align		4
.L_419:
        /*09a0*/ 	.word	index@(_ZN10layer_norm31ln_parallel_residual_fwd_kernelINS_13Kernel_traitsIf6__halfS2_S2_fjLj7168ELj1ELj1ELj4ELj16ENS_18Kernel_traits_baseILj7168EfS2_S2_S2_fjLj128EEEEELb1ELb0ELb1EEEvNS_9FwdParamsE)
        /*09a4*/ 	.word	0x00000128


	//----- nvinfo : EIATTR_MIN_STACK_SIZE
	.align		4
.L_420:
        /*09a8*/ 	.byte	0x04, 0x12
        /*09aa*/ 	.short	(.L_422 - .L_421)
	.align		4
.L_421:
        /*09ac*/ 	.word	index@(_ZN10layer_norm31ln_parallel_residual_fwd_kernelINS_13Kernel_traitsIf6__halfS2_S2_fjLj7168ELj1ELj1ELj4ELj16ENS_18Kernel_traits_baseILj7168EfS2_S2_S2_fjLj128EEEEELb1ELb1ELb0EEEvNS_9FwdParamsE)
        /*09b0*/ 	.word	0x00000000


	//----- nvinfo : EIATTR_MIN_STACK_SIZE
	.align		4
.L_422:
        /*09b4*/ 	.byte	0x04, 0x12
        /*09b6*/ 	.short	(.L_424 - .L_423)
	.align		4
.L_423:
        /*09b8*/ 	.word	index@(_ZN10layer_norm31ln_parallel_residual_fwd_kernelINS_13Kernel_traitsIf6__halfS2_S2_fjLj7168ELj1ELj1ELj4ELj16ENS_18Kernel_traits_baseILj7168EfS2_S2_S2_fjLj128EEEEELb1ELb1ELb1EEEvNS_9FwdParamsE)
        /*09bc*/ 	.word	0x00000000


	//----- nvinfo : EIATTR_MIN_STACK_SIZE
	.align		4
.L_424:
        /*09c0*/ 	.byte	0x04, 0x12
        /*09c2*/ 	.short	(.L_426 - .L_425)
	.align		4
.L_425:
        /*09c4*/ 	.word	index@(_ZN10layer_norm31ln_parallel_residual_fwd_kernelINS_13Kernel_traitsI6__halfS2_fS2_fjLj7168ELj1ELj1ELj4ELj16ENS_18Kernel_traits_baseILj7168ES2_S2_fS2_fjLj128EEEEELb0ELb0ELb0EEEvNS_9FwdParamsE)
        /*09c8*/ 	.word	0x00000108


	//----- nvinfo : EIATTR_MIN_STACK_SIZE
	.align		4
.L_426:
        /*09cc*/ 	.byte	0x04, 0x12
        /*09ce*/ 	.short	(.L_428 - .L_427)
	.align		4
.L_427:
        /*09d0*/ 	.word	index@(_ZN10layer_norm31ln_parallel_residual_fwd_kernelINS_13Kernel_traitsI6__halfS2_fS2_fjLj7168ELj1ELj1ELj4ELj16ENS_18Kernel_traits_baseILj7168ES2_S2_fS2_fjLj128EEEEELb0ELb0ELb1EEEvNS_9FwdParamsE)
        /*09d4*/ 	.word	0x00000000


	//----- nvinfo : EIATTR_MIN_STACK_SIZE
	.align		4
.L_428:
        /*09d8*/ 	.byte	0x04, 0x12
        /*09da*/ 	.short	(.L_430 - .L_429)
	.align		4
.L_429:
        /*09dc*/ 	.word	index@(_ZN10layer_norm31ln_parallel_residual_fwd_kernelINS_13Kernel_traitsI6__halfS2_fS2_fjLj7168ELj1ELj1ELj4ELj16ENS_18Kernel_traits_baseILj7168ES2_S2_fS2_fjLj128EEEEELb0ELb1ELb0EEEvNS_9FwdParamsE)
        /*09e0*/ 	.word	0x00000000


	//----- nvinfo : EIATTR_MIN_STACK_SIZE
	.align		4
.L_430:
        /*09e4*/ 	.byte	0x04, 0x12
        /*09e6*/ 	.short	(.L_432 - .L_431)
	.align		4
.L_431:
        /*09e8*/ 	.word	index@(_ZN10layer_norm31ln_parallel_residual_fwd_kernelINS_13Kernel_traitsI6__halfS2_fS2_fjLj7168ELj1ELj1ELj4ELj16ENS_18Kernel_traits_baseILj7168ES2_S2_fS2_fjLj128EEEEELb0ELb1ELb1EEEvNS_9FwdParamsE)
        /*09ec*/ 	.word	0x00000000


	//----- nvinfo : EIATTR_MIN_STACK_SIZE
	.align		4
.L_432:
        /*09f0*/ 	.byte	0x04, 0x12
        /*09f2*/ 	.short	(.L_434 - .L_433)
	.align		4
.L_433:
        /*09f4*/ 	.word	index@(_ZN10layer_norm31ln_parallel_residual_fwd_kernelINS_13Kernel_traitsI6__halfS2_fS2_fjLj7168ELj1ELj1ELj4ELj16ENS_18Kernel_traits_baseILj7168ES2_S2_fS2_fjLj128EEEEELb1ELb0ELb0EEEvNS_9FwdParamsE)
        /*09f8*/ 	.word	0x00000158


	//----- nvinfo : EIATTR_MIN_STACK_SIZE
	.align		4
.L_434:
        /*09fc*/ 	.byte	0x04, 0x12
        /*09fe*/ 	.short	(.L_436 - .L_435)
	.align		4
.L_435:
        /*0a00*/ 	.word	index@(_ZN10layer_norm31ln_parallel_residual_fwd_kernelINS_13Kernel_traitsI6__halfS2_fS2_fjLj7168ELj1ELj1ELj4ELj16ENS_18Kernel_traits_baseILj7168ES2_S2_fS2_fjLj128EEEEELb1ELb0ELb1EEEvNS_9FwdParamsE)
        /*0a04*/ 	.word	0x00000050


	//----- nvinfo : EIATTR_MIN_STACK_SIZE
	.align		4
.L_436:
        /*0a08*/ 	.byte	0x04, 0x12
        /*0a0a*/ 	.short	(.L_438 - .L_437)
	.align		4
.L_437:
        /*0a0c*/ 	.word	index@(_ZN10layer_norm31ln_parallel_residual_fwd_kernelINS_13Kernel_traitsI6__halfS2_fS2_fjLj7168ELj1ELj1ELj4ELj16ENS_18Kernel_traits_baseILj7168ES2_S2_fS2_fjLj128EEEEELb1ELb1ELb0EEEvNS_9FwdParamsE)
        /*0a10*/ 	.word	0x00000000


	//----- nvinfo : EIATTR_MIN_STACK_SIZE
	.align		4
.L_438:
        /*0a14*/ 	.byte	0x04, 0x12
        /*0a16*/ 	.short	(.L_440 - .L_439)
	.align		4
.L_439:
        /*0a18*/ 	.word	index@(_ZN10layer_norm31ln_parallel_residual_fwd_kernelINS_13Kernel_traitsI6__halfS2_fS2_fjLj7168ELj1ELj1ELj4ELj16ENS_18Kernel_traits_baseILj7168ES2_S2_fS2_fjLj128EEEEELb1ELb1ELb1EEEvNS_9FwdParamsE)
        /*0a1c*/ 	.word	0x00000000


	//----- nvinfo : EIATTR_MIN_STACK_SIZE
	.align		4
.L_440:
        /*0a20*/ 	.byte	0x04, 0x12
        /*0a22*/ 	.short	(.L_442 - .L_441)
	.align		4
.L_441:
        /*0a24*/ 	.word	index@(_ZN10layer_norm31ln_parallel_residual_fwd_kernelINS_13Kernel_traitsIf6__halffS2_fjLj7168ELj1ELj1ELj4ELj16ENS_18Kernel_traits_baseILj7168EfS2_fS2_fjLj128EEEEELb0ELb0ELb0EEEvNS_9FwdParamsE)
        /*0a28*/ 	.word	0x000000f0


	//----- nvinfo : EIATTR_MIN_STACK_SIZE
	.align		4
.L_442:
        /*0a2c*/ 	.byte	0x04, 0x12
        /*0a2e*/ 	.short	(.L_444 - .L_443)
	.align		4
.L_443:
        /*0a30*/ 	.word	index@(_ZN10layer_norm31ln_parallel_residual_fwd_kernelINS_13Kernel_traitsIf6__halffS2_fjLj7168ELj1ELj1ELj4ELj16ENS_18Kernel_traits_baseILj7168EfS2_fS2_fjLj128EEEEELb0ELb0ELb1EEEvNS_9FwdParamsE)
        /*0a34*/ 	.word	0x000000e8


	//----- nvinfo : EIATTR_MIN_STACK_SIZE
	.align		4
.L_444:
        /*0a38*/ 	.byte	0x04, 0x12
        /*0a3a*/ 	.short	(.L_446 - .L_445)
	.align		4
.L_445:
        /*0a3c*/ 	.word	index@(_ZN10layer_norm31ln_parallel_residual_fwd_kernelINS_13Kernel_traitsIf6__halffS2_fjLj7168ELj1ELj1ELj4ELj16ENS_18Kernel_traits_baseILj7168EfS2_fS2_fjLj128EEEEELb0ELb1ELb0EEEvNS_9FwdParamsE)
        /*0a40*/ 	.word	0x00000000


	//----- nvinfo : EIATTR_MIN_STACK_SIZE
	.align		4
.L_446:
        /*0a44*/ 	.byte	0x04, 0x12
        /*0a46*/ 	.short	(.L_448 - .L_447)
	.align		4
.L_447:
        /*0a48*/ 	.word	index@(_ZN10layer_norm31ln_parallel_residual_fwd_kernelINS_13Kernel_traitsIf6__halffS2_fjLj7168ELj1ELj1ELj4ELj16ENS_18Kernel_traits_baseILj7168EfS2_fS2_fjLj128EEEEELb0ELb1ELb1EEEvNS_9FwdParamsE)
        /*0a4c*/ 	.word	0x00000000


	//----- nvinfo : EIATTR_MIN_STACK_SIZE
	.align		4
.L_448:
        /*0a50*/ 	.byte	0x04, 0x12
        /*0a52*/ 	.short	(.L_450 - .L_449)
	.align		4
.L_449:
        /*0a54*/ 	.word	index@(_ZN10layer_norm31ln_parallel_residual_fwd_kernelINS_13Kernel_traitsIf6__halffS2_fjLj7168ELj1ELj1ELj4ELj16ENS_18Kernel_traits_baseILj7168EfS2_fS2_fjLj128EEEEELb1ELb0ELb0EEEvNS_9FwdParamsE)
        /*0a58*/ 	.word	0x00000138


	//----- nvinfo : EIATTR_MIN_STACK_SIZE
	.align		4
.L_450:
        /*0a5c*/ 	.byte	0x04, 0x12
        /*0a5e*/ 	.short	(.L_452 - .L_451)
	.align		4
.L_451:
        /*0a60*/ 	.word	index@(_ZN10layer_norm31ln_parallel_residual_fwd_kernelINS_13Kernel_traitsIf6__halffS2_fjLj7168ELj1ELj1ELj4ELj16ENS_18Kernel_traits_baseILj7168EfS2_fS2_fjLj128EEEEELb1ELb0ELb1EEEvNS_9FwdParamsE)
        /*0a64*/ 	.word	0x00000138


	//----- nvinfo : EIATTR_MIN_STACK_SIZE
	.align		4
.L_452:
        /*0a68*/ 	.byte	0x04, 0x12
        /*0a6a*/ 	.short	(.L_454 - .L_453)
	.align		4
.L_453:
        /*0a6c*/ 	.word	index@(_ZN10layer_norm31ln_parallel_residual_fwd_kernelINS_13Kernel_traitsIf6__halffS2_fjLj7168ELj1ELj1ELj4ELj16ENS_18Kernel_traits_baseILj7168EfS2_fS2_fjLj128EEEEELb1ELb1ELb0EEEvNS_9FwdParamsE)
        /*0a70*/ 	.word	0x00000000


	//----- nvinfo : EIATTR_MIN_STACK_SIZE
	.align		4
.L_454:
        /*0a74*/ 	.byte	0x04, 0x12
        /*0a76*/ 	.short	(.L_456 - .L_455)
	.align		4
.L_455:
        /*0a78*/ 	.word	index@(_ZN10layer_norm31ln_parallel_residual_fwd_kernelINS_13Kernel_traitsIf6__halffS2_fjLj7168ELj1ELj1ELj4ELj16ENS_18Kernel_traits_baseILj7168EfS2_fS2_fjLj128EEEEELb1ELb1ELb1EEEvNS_9FwdParamsE)
        /*0a7c*/ 	.word	0x00000000


	//----- nvinfo : EIATTR_MIN_STACK_SIZE
	.align		4
.L_456:
        /*0a80*/ 	.byte	0x04, 0x12
        /*0a82*/ 	.short	(.L_458 - .L_457)
	.align		4
.L_457:
        /*0a84*/ 	.word	index@(_ZN10layer_norm31ln_parallel_residual_fwd_kernelINS_13Kernel_traitsI6__halfffffjLj7168ELj1ELj1ELj8ELj16ENS_18Kernel_traits_baseILj7168ES2_ffffjLj256EEEEELb0ELb0ELb0EEEvNS_9FwdParamsE)
        /*0a88*/ 	.word	0x00000000


	//----- nvinfo : EIATTR_MIN_STACK_SIZE
	.align		4
.L_458:
        /*0a8c*/ 	.byte	0x04, 0x12
        /*0a8e*/ 	.short	(.L_460 - .L_459)
	.align		4
.L_459:
        /*0a90*/ 	.word	index@(_ZN10layer_norm31ln_parallel_residual_fwd_kernelINS_13Kernel_traitsI6__halfffffjLj7168ELj1ELj1ELj8ELj16ENS_18Kernel_traits_baseILj7168ES2_ffffjLj256EEEEELb0ELb0ELb1EEEvNS_9FwdParamsE)
        /*0a94*/ 	.word	0x00000000


	//----- nvinfo : EIATTR_MIN_STACK_SIZE
	.align		4
.L_460:
        /*0a98*/ 	.byte	0x04, 0x12
        /*0a9a*/ 	.short	(.L_462 - .L_461)
	.align		4
.L_461:
        /*0a9c*/ 	.word	index@(_ZN10layer_norm31ln_parallel_residual_fwd_kernelINS_13Kernel_traitsI6__halfffffjLj7168ELj1ELj1ELj8ELj16ENS_18Kernel_traits_baseILj7168ES2_ffffjLj256EEEEELb0ELb1ELb0EEEvNS_9FwdParamsE)
        /*0aa0*/ 	.word	0x00000000


	//----- nvinfo : EIATTR_MIN_STACK_SIZE
	.align		4
.L_462:
        /*0aa4*/ 	.byte	0x04, 0x12
        /*0aa6*/ 	.short	(.L_464 - .L_463)
	.align		4
.L_463:
        /*0aa8*/ 	.word	index@(_ZN10layer_norm31ln_parallel_residual_fwd_kernelINS_13Kernel_traitsI6__halfffffjLj7168ELj1ELj1ELj8ELj16ENS_18Kernel_traits_baseILj7168ES2_ffffjLj256EEEEELb0ELb1ELb1EEEvNS_9FwdParamsE)
        /*0aac*/ 	.word	0x00000000


	//----- nvinfo : EIATTR_MIN_STACK_SIZE
	.align		4
.L_464:
        /*0ab0*/ 	.byte	0x04, 0x12
        /*0ab2*/ 	.short	(.L_466 - .L_465)
	.align		4
.L_465:
        /*0ab4*/ 	.word	index@(_ZN10layer_norm31ln_parallel_residual_fwd_kernelINS_13Kernel_traitsI6__halfffffjLj7168ELj1ELj1ELj8ELj16ENS_18Kernel_traits_baseILj7168ES2_ffffjLj256EEEEELb1ELb0ELb0EEEvNS_9FwdParamsE)
        /*0ab8*/ 	.word	0x00000000


	//----- nvinfo : EIATTR_MIN_STACK_SIZE
	.align		4
.L_466:
        /*0abc*/ 	.byte	0x04, 0x12
        /*0abe*/ 	.short	(.L_468 - .L_467)
	.align		4
.L_467:
        /*0ac0*/ 	.word	index@(_ZN10layer_norm31ln_parallel_residual_fwd_kernelINS_13Kernel_traitsI6__halfffffjLj7168ELj1ELj1ELj8ELj16ENS_18Kernel_traits_baseILj7168ES2_ffffjLj256EEEEELb1ELb0ELb1EEEvNS_9FwdParamsE)
        /*0ac4*/ 	.word	0x00000000


	//----- nvinfo : EIATTR_MIN_STACK_SIZE
	.align		4
.L_468:
        /*0ac8*/ 	.byte	0x04, 0x12
        /*0aca*/ 	.short	(.L_470 - .L_469)
	.align		4
.L_469:
        /*0acc*/ 	.word	index@(_ZN10layer_norm31ln_parallel_residual_fwd_kernelINS_13Kernel_traitsI6__halfffffjLj7168ELj1ELj1ELj8ELj16ENS_18Kernel_traits_baseILj7168ES2_ffffjLj256EEEEELb1ELb1ELb0EEEvNS_9FwdParamsE)
        /*0ad0*/ 	.word	0x00000010


	//----- nvinfo : EIATTR_MIN_STACK_SIZE
	.align		4
.L_470:
        /*0ad4*/ 	.byte	0x04, 0x12
        /*0ad6*/ 	.short	(.L_472 - .L_471)
	.align		4
.L_471:
        /*0ad8*/ 	.word	index@(_ZN10layer_norm31ln_parallel_residual_fwd_kernelINS_13Kernel_traitsI6__halfffffjLj7168ELj1ELj1ELj8ELj16ENS_18Kernel_traits_baseILj7168ES2_ffffjLj256EEEEELb1ELb1ELb1EEEvNS_9FwdParamsE)
        /*0adc*/ 	.word	0x00000020


	//----- nvinfo : EIATTR_MIN_STACK_SIZE
	.align		4
.L_472:
        /*0ae0*/ 	.byte	0x04, 0x12
        /*0ae2*/ 	.short	(.L_474 - .L_473)
	.align		4
.L_473:
        /*0ae4*/ 	.word	index@(_ZN10layer_norm31ln_parallel_residual_fwd_kernelINS_13Kernel_traitsIfffffjLj7168ELj1ELj1ELj8ELj16ENS_18Kernel_traits_baseILj7168EfffffjLj256EEEEELb0ELb0ELb0EEEvNS_9FwdParamsE)
        /*0ae8*/ 	.word	0x00000000


	//----- nvinfo : EIATTR_MIN_STACK_SIZE
	.align		4
.L_474:
        /*0aec*/ 	.byte	0x04, 0x12
        /*0aee*/ 	.short	(.L_476 - .L_475)
	.align		4
.L_475:
        /*0af0*/ 	.word	index@(_ZN10layer_norm31ln_parallel_residual_fwd_kernelINS_13Kernel_traitsIfffffjLj7168ELj1ELj1ELj8ELj16ENS_18Kernel_traits_baseILj7168EfffffjLj256EEEEELb0ELb0ELb1EEEvNS_9FwdParamsE)
        /*0af4*/ 	.word	0x00000000


	//----- nvinfo : EIATTR_MIN_STACK_SIZE
	.align		4
.L_476:
        /*0af8*/ 	.byte	0x04, 0x12
        /*0afa*/ 	.short	(.L_478 - .L_477)
	.align		4
.L_477:
        /*0afc*/ 	.word	index@(_ZN10layer_norm31ln_parallel_residual_fwd_kernelINS_13Kernel_traitsIfffffjLj7168ELj1ELj1ELj8ELj16ENS_18Kernel_traits_baseILj7168EfffffjLj256EEEEELb0ELb1ELb0EEEvNS_9FwdParamsE)
        /*0b00*/ 	.word	0x00000000


	//----- nvinfo : EIATTR_MIN_STACK_SIZE
	.align		4
.L_478:
        /*0b04*/ 	.byte	0x04, 0x12
        /*0b06*/ 	.short	(.L_480 - .L_479)
	.align		4
.L_479:
        /*0b08*/ 	.word	index@(_ZN10layer_norm31ln_parallel_residual_fwd_kernelINS_13Kernel_traitsIfffffjLj7168ELj1ELj1ELj8ELj16ENS_18Kernel_traits_baseILj7168EfffffjLj256EEEEELb0ELb1ELb1EEEvNS_9FwdParamsE)
        /*0b0c*/ 	.word	0x00000000


	//----- nvinfo : EIATTR_MIN_STACK_SIZE
	.align		4
.L_480:
        /*0b10*/ 	.byte	0x04, 0x12
        /*0b12*/ 	.short	(.L_482 - .L_481)
	.align		4
.L_481:
        /*0b14*/ 	.word	index@(_ZN10layer_norm31ln_parallel_residual_fwd_kernelINS_13Kernel_traitsIfffffjLj7168ELj1ELj1ELj8ELj16ENS_18Kernel_traits_baseILj7168EfffffjLj256EEEEELb1ELb0ELb0EEEvNS_9FwdParamsE)
        /*0b18*/ 	.word	0x00000000


	//----- nvinfo : EIATTR_MIN_STACK_SIZE
	.align		4
.L_482:
        /*0b1c*/ 	.byte	0x04, 0x12
        /*0b1e*/ 	.short	(.L_484 - .L_483)
	.align		4
.L_483:
        /*0b20*/ 	.word	index@(_ZN10layer_norm31ln_parallel_residual_fwd_kernelINS_13Kernel_traitsIfffffjLj7168ELj1ELj1ELj8ELj16ENS_18Kernel_traits_baseILj7168EfffffjLj256EEEEELb1ELb0ELb1EEEvNS_9FwdParamsE)
        /*0b24*/ 	.word	0x00000000


	//----- nvinfo : EIATTR_MIN_STACK_SIZE
	.align		4
.L_484:
        /*0b28*/ 	.byte	0x04, 0x12
        /*0b2a*/ 	.short	(.L_486 - .L_485)
	.align		4
.L_485:
        /*0b2c*/ 	.word	index@(_ZN10layer_norm31ln_parallel_residual_fwd_kernelINS_13Kernel_traitsIfffffjLj7168ELj1ELj1ELj8ELj16ENS_18Kernel_traits_baseILj7168EfffffjLj256EEEEELb1ELb1ELb0EEEvNS_9FwdParamsE)
        /*0b30*/ 	.word	0x00000008


	//----- nvinfo : EIATTR_MIN_STACK_SIZE
	.align		4
.L_486:
        /*0b34*/ 	.byte	0x04, 0x12
        /*0b36*/ 	.short	(.L_488 - .L_487)
	.align		4
.L_487:
        /*0b38*/ 	.word	index@(_ZN10layer_norm31ln_parallel_residual_fwd_kernelINS_13Kernel_traitsIfffffjLj7168ELj1ELj1ELj8ELj16ENS_18Kernel_traits_baseILj7168EfffffjLj256EEEEELb1ELb1ELb1EEEvNS_9FwdParamsE)
        /*0b3c*/ 	.word	0x00000000
.L_488:


//--------------------- .nv.compat                --------------------------
	.section	.nv.compat,"",@"SHT_CUDA_COMPAT_INFO"
	.align	4
        /*0000*/ 	.byte	0x02, 0x09, 0x01, 0x00, 0x02, 0x02, 0x01, 0x00, 0x02, 0x05, 0x05, 0x00, 0x03, 0x07, 0x01, 0x01
        /*0010*/ 	.byte	0x02, 0x03, 0x00, 0x00, 0x02, 0x06, 0x01, 0x00, 0x04, 0x0b, 0x08, 0x00, 0x00, 0x00, 0x00, 0x00
        /*0020*/ 	.byte	0x00, 0x00, 0x00, 0x00


//--------------------- .nv.info._ZN10layer_norm31ln_parallel_residual_fwd_kernelINS_13Kernel_traitsI13__nv_bfloat16S2_S2_S2_fjLj7168ELj1ELj1ELj4ELj16ENS_18Kernel_traits_baseILj7168ES2_S2_S2_S2_fjLj128EEEEELb0ELb0ELb0EEEvNS_9FwdParamsE --------------------------
	.section	.nv.info._ZN10layer_norm31ln_parallel_residual_fwd_kernelINS_13Kernel_traitsI13__nv_bfloat16S2_S2_S2_fjLj7168ELj1ELj1ELj4ELj16ENS_18Kernel_traits_baseILj7168ES2_S2_S2_S2_fjLj128EEEEELb0ELb0ELb0EEEvNS_9FwdParamsE,"",@"SHT_CUDA_INFO"
	.sectionflags	@""
	.align	4


	//----- nvinfo : EIATTR_CUDA_API_VERSION
	.align		4
        /*0000*/ 	.byte	0x04, 0x37
        /*0002*/ 	.short	(.L_490 - .L_489)
.L_489:
        /*0004*/ 	.word	0x00000082


	//----- nvinfo : EIATTR_KPARAM_INFO
	.align		4
.L_490:
        /*0008*/ 	.byte	0x04, 0x17
        /*000a*/ 	.short	(.L_492 - .L_491)
.L_491:
        /*000c*/ 	.word	0x00000000
        /*0010*/ 	.short	0x0000
        /*0012*/ 	.short	0x0000
        /*0014*/ 	.byte	0x00, 0xf0, 0xa1, 0x03


	//----- nvinfo : EIATTR_SPARSE_MMA_MASK
	.align		4
.L_492:
        /*0018*/ 	.byte	0x03, 0x50
        /*001a*/ 	.short	0x0000


	//----- nvinfo : EIATTR_MAXREG_COUNT
	.align		4
        /*001c*/ 	.byte	0x03, 0x1b
        /*001e*/ 	.short	0x00ff


	//----- nvinfo : EIATTR_NUM_BARRIERS
	.align		4
        /*0020*/ 	.byte	0x02, 0x4c
        /*0022*/ 	.byte	0x01
	.zero		1


	//----- nvinfo : EIATTR_ANNOTATIONS
	.align		4
        /*0024*/ 	.byte	0x04, 0x55
        /*0026*/ 	.short	(.L_494 - .L_493)


	//   ....[0]....
.L_493:
        /*0028*/ 	.word	0x00000001
        /*002c*/ 	.byte	0x60, 0x12, 0x00, 0x00, 0x01, 0x00, 0x00, 0x00, 0xa0, 0x12, 0x00, 0x00, 0x01, 0x00, 0x00, 0x00
        /* <DEDUP_REMOVED lines=67> */
        /*046c*/ 	.byte	0xf0, 0x93, 0x00, 0x00, 0x01, 0x00, 0x00, 0x00, 0x00, 0x94, 0x00, 0x00


	//----- nvinfo : EIATTR_MERCURY_ISA_VERSION
	.align		4
.L_494:
        /*0478*/ 	.byte	0x03, 0x5f
        /*047a*/ 	.short	0x0101


	//----- nvinfo : EIATTR_COOP_GROUP_MASK_REGIDS
	.align		4
        /*047c*/ 	.byte	0x04, 0x29
        /*047e*/ 	.short	(.L_496 - .L_495)


	//   ....[0]....
.L_495:
        /*0480*/ 	.word	0xffffffff


	//   ....[1]....
        /*0484*/ 	.word	0xffffffff


	//   ....[2]....
        /*0488*/ 	.word	0xffffffff


	//   ....[3]....
        /*048c*/ 	.word	0xffffffff


	//   ....[4]....
        /*0490*/ 	.word	0xffffffff


	//   ....[5]....
        /*0494*/ 	.word	0xffffffff


	//   ....[6]....
        /*0498*/ 	.word	0xffffffff


	//   ....[7]....
        /*049c*/ 	.word	0xffffffff


	//   ....[8]....
        /*04a0*/ 	.word	0xffffffff


	//   ....[9]....
        /*04a4*/ 	.word	0xffffffff


	//   ....[10]....
        /*04a8*/ 	.word	0xffffffff


	//   ....[11]....
        /*04ac*/ 	.word	0xffffffff


	//   ....[12]....
        /*04b0*/ 	.word	0xffffffff


	//   ....[13]....
        /*04b4*/ 	.word	0xffffffff


	//   ....[14]....
        /*04b8*/ 	.word	0xffffffff


	//   ....[15]....
        /*04bc*/ 	.word	0xffffffff


	//   ....[16]....
        /*04c0*/ 	.word	0xffffffff


	//   ....[17]....
        /*04c4*/ 	.word	0xffffffff


	//   ....[18]....
        /*04c8*/ 	.word	0x0500004c


	//   ....[19]....
        /*04cc*/ 	.word	0x0500004c


	//   ....[20]....
        /*04d0*/ 	.word	0x0500004c


	//   ....[21]....
        /*04d4*/ 	.word	0x0500004c


	//   ....[22]....
        /*04d8*/ 	.word	0x0500004c


	//   ....[23]....
        /*04dc*/ 	.word	0x0500004c


	//   ....[24]....
        /*04e0*/ 	.word	0x0500004c


	//   ....[25]....
        /*04e4*/ 	.word	0x0500004c


	//   ....[26]....
        /*04e8*/ 	.word	0x0500004c


	//   ....[27]....
        /*04ec*/ 	.word	0x0500004c


	//----- nvinfo : EIATTR_COOP_GROUP_INSTR_OFFSETS
	.align		4
.L_496:
        /*04f0*/ 	.byte	0x04, 0x28
        /*04f2*/ 	.short	(.L_498 - .L_497)


	//   ....[0]....
.L_497:
        /*04f4*/ 	.word	0x00007850


	//   ....[1]....
        /*04f8*/ 	.word	0x00007880


	//   ....[2]....
        /*04fc*/ 	.word	0x000078a0


	//   ....[3]....
        /*0500*/ 	.word	0x000078c0


	//   ....[4]....
        /*0504*/ 	.word	0x000078e0


	//   ....[5]....
        /*0508*/ 	.word	0x00008030


	//   ....[6]....
        /*050c*/ 	.word	0x00008050


	//   ....[7]....
        /*0510*/ 	.word	0x00008070


	//   ....[8]....
        /*0514*/ 	.word	0x00008090


	//   ....[9]....
        /*0518*/ 	.word	0x000080b0


	//   ....[10]....
        /*051c*/ 	.word	0x00008250


	//   ....[11]....
        /*0520*/ 	.word	0x000082a0


	//   ....[12]....
        /*0524*/ 	.word	0x00008330


	//   ....[13]....
        /*0528*/ 	.word	0x00008380


	//   ....[14]....
        /*052c*/ 	.word	0x00008390


	//   ....[15]....
        /*0530*/ 	.word	0x00008420


	//   ....[16]....
        /*0534*/ 	.word	0x00008470


	//   ....[17]....
        /*0538*/ 	.word	0x000084a0


	//   ....[18]....
        /*053c*/ 	.word	0x0000a1a0


	//   ....[19]....
        /*0540*/ 	.word	0x0000a200


	//   ....[20]....
        /*0544*/ 	.word	0x0000a260


	//   ....[21]....
        /*0548*/ 	.word	0x0000a2c0


	//   ....[22]....
        /*054c*/ 	.word	0x0000a320


	//   ....[23]....
        /*0550*/ 	.word	0x0000aad0


	//   ....[24]....
        /*0554*/ 	.word	0x0000ab30


	//   ....[25]....
        /*0558*/ 	.word	0x0000ab90


	//   ....[26]....
        /*055c*/ 	.word	0x0000abf0


	//   ....[27]....
        /*0560*/ 	.word	0x0000ac50


	//----- nvinfo : EIATTR_EXIT_INSTR_OFFSETS
	.align		4
.L_498:
        /*0564*/ 	.byte	0x04, 0x1c
        /*0566*/ 	.short	(.L_500 - .L_499)


	//   ....[0]....
.L_499:
        /*0568*/ 	.word	0x00001200


	//   ....[1]....
        /*056c*/ 	.word	0x0000a140


	//----- nvinfo : EIATTR_MAX_THREADS
	.align		4
.L_500:
        /*0570*/ 	.byte	0x04, 0x05
        /*0572*/ 	.short	(.L_502 - .L_501)
.L_501:
        /*0574*/ 	.word	0x00000080
        /*0578*/ 	.word	0x00000001
        /*057c*/ 	.word	0x00000001


	//----- nvinfo : EIATTR_CRS_STACK_SIZE
	.align		4
.L_502:
        /*0580*/ 	.byte	0x04, 0x1e
        /*0582*/ 	.short	(.L_504 - .L_503)
.L_503:
        /*0584*/ 	.word	0x00000000


	//----- nvinfo : EIATTR_CBANK_PARAM_SIZE
	.align		4
.L_504:
        /*0588*/ 	.byte	0x03, 0x19
        /*058a*/ 	.short	0x00e8


	//----- nvinfo : EIATTR_PARAM_CBANK
	.align		4
        /*058c*/ 	.byte	0x04, 0x0a
        /*058e*/ 	.short	(.L_506 - .L_505)
	.align		4
.L_505:
        /*0590*/ 	.word	index@(.nv.constant0._ZN10layer_norm31ln_parallel_residual_fwd_kernelINS_13Kernel_traitsI13__nv_bfloat16S2_S2_S2_fjLj7168ELj1ELj1ELj4ELj16ENS_18Kernel_traits_baseILj7168ES2_S2_S2_S2_fjLj128EEEEELb0ELb0ELb0EEEvNS_9FwdParamsE)
        /*0594*/ 	.short	0x0210
        /*0596*/ 	.short	0x00e8


	//----- nvinfo : EIATTR_SW_WAR
	.align		4
.L_506:
        /*0598*/ 	.byte	0x04, 0x36
        /*059a*/ 	.short	(.L_508 - .L_507)
.L_507:
        /*059c*/ 	.word	0x00000008
.L_508:


//--------------------- .nv.info._ZN10layer_norm31ln_parallel_residual_fwd_kernelINS_13Kernel_traitsI13__nv_bfloat16S2_S2_S2_fjLj7168ELj1ELj1ELj4ELj16ENS_18Kernel_traits_baseILj7168ES2_S2_S2_S2_fjLj128EEEEELb0ELb0ELb1EEEvNS_9FwdParamsE --------------------------
	.section	.nv.info._ZN10layer_norm31ln_parallel_residual_fwd_kernelINS_13Kernel_traitsI13__nv_bfloat16S2_S2_S2_fjLj7168ELj1ELj1ELj4ELj16ENS_18Kernel_traits_baseILj7168ES2_S2_S2_S2_fjLj128EEEEELb0ELb0ELb1EEEvNS_9FwdParamsE,"",@"SHT_CUDA_INFO"
	.sectionflags	@""
	.align	4


	//----- nvinfo : EIATTR_CUDA_API_VERSION
	.align		4
        /*0000*/ 	.byte	0x04, 0x37
        /*0002*/ 	.short	(.L_510 - .L_509)
.L_509:
        /*0004*/ 	.word	0x00000082


	//----- nvinfo : EIATTR_KPARAM_INFO
	.align		4
.L_510:
        /*0008*/ 	.byte	0x04, 0x17
        /*000a*/ 	.short	(.L_512 - .L_511)
.L_511:
        /*000c*/ 	.word	0x00000000
        /*0010*/ 	.short	0x0000
        /*0012*/ 	.short	0x0000
        /*0014*/ 	.byte	0x00, 0xf0, 0xa1, 0x03


	//----- nvinfo : EIATTR_SPARSE_MMA_MASK
	.align		4
.L_512:
        /*0018*/ 	.byte	0x03, 0x50
        /*001a*/ 	.short	0x0000


	//----- nvinfo : EIATTR_MAXREG_COUNT
	.align		4
        /*001c*/ 	.byte	0x03, 0x1b
        /*001e*/ 	.short	0x00ff


	//----- nvinfo : EIATTR_NUM_BARRIERS
	.align		4
        /*0020*/ 	.byte	0x02, 0x4c
        /*0022*/ 	.byte	0x01
	.zero		1


	//----- nvinfo : EIATTR_ANNOTATIONS
	.align		4
        /*0024*/ 	.byte	0x04, 0x55
        /*0026*/ 	.short	(.L_514 - .L_513)


	//   ....[0]....
.L_513:
        /*0028*/ 	.word	0x00000001
        /*002c*/ 	.byte	0x40, 0x08, 0x00, 0x00, 0x01, 0x00, 0x00, 0x00, 0x40, 0x69, 0x00, 0x00


	//----- nvinfo : EIATTR_MERCURY_ISA_VERSION
	.align		4
.L_514:
        /*0038*/ 	.byte	0x03, 0x5f
        /*003a*/ 	.short	0x0101


	//----- nvinfo : EIATTR_COOP_GROUP_MASK_REGIDS
	.align		4
        /*003c*/ 	.byte	0x04, 0x29
        /*003e*/ 	.short	(.L_516 - .L_515)


	//   ....[0]....
.L_515:
        /*0040*/ 	.word	0xffffffff


	//   ....[1]....
        /*0044*/ 	.word	0xffffffff


	//   ....[2]....
        /*0048*/ 	.word	0xffffffff


	//   ....[3]....
        /*004c*/ 	.word	0xffffffff


	//   ....[4]....
        /*0050*/ 	.word	0xffffffff


	//   ....[5]....
        /*0054*/ 	.word	0xffffffff


	//   ....[6]....
        /*0058*/ 	.word	0xffffffff


	//   ....[7]....
        /*005c*/ 	.word	0xffffffff


	//   ....[8]....
        /*0060*/ 	.word	0xffffffff


	//   ....[9]....
        /*0064*/ 	.word	0xffffffff


	//   ....[10]....
        /*0068*/ 	.word	0xffffffff


	//   ....[11]....
        /*006c*/ 	.word	0xffffffff


	//   ....[12]....
        /*0070*/ 	.word	0xffffffff


	//   ....[13]....
        /*0074*/ 	.word	0xffffffff


	//   ....[14]....
        /*0078*/ 	.word	0xffffffff


	//   ....[15]....
        /*007c*/ 	.word	0xffffffff


	//   ....[16]....
        /*0080*/ 	.word	0xffffffff


	//   ....[17]....
        /*0084*/ 	.word	0xffffffff


	//   ....[18]....
        /*0088*/ 	.word	0x05000071


	//   ....[19]....
        /*008c*/ 	.word	0x05000071


	//   ....[20]....
        /*0090*/ 	.word	0x05000071


	//   ....[21]....
        /*0094*/ 	.word	0x05000071


	//   ....[22]....
        /*0098*/ 	.word	0x05000071


	//   ....[23]....
        /*009c*/ 	.word	0x05000071


	//   ....[24]....
        /*00a0*/ 	.word	0x05000071


	//   ....[25]....
        /*00a4*/ 	.word	0x05000071


	//   ....[26]....
        /*00a8*/ 	.word	0x05000071


	//   ....[27]....
        /*00ac*/ 	.word	0x05000071


	//----- nvinfo : EIATTR_COOP_GROUP_INSTR_OFFSETS
	.align		4
.L_516:
        /*00b0*/ 	.byte	0x04, 0x28
        /*00b2*/ 	.short	(.L_518 - .L_517)


	//   ....[0]....
.L_517:
        /*00b4*/ 	.word	0x00005d80


	//   ....[1]....
        /*00b8*/ 	.word	0x00005da0


	//   ....[2]....
        /*00bc*/ 	.word	0x00005dc0


	//   ....[3]....
        /*00c0*/ 	.word	0x00005de0


	//   ....[4]....
        /*00c4*/ 	.word	0x00005e00


	//   ....[5]....
        /*00c8*/ 	.word	0x00006530


	//   ....[6]....
        /*00cc*/ 	.word	0x00006550


	//   ....[7]....
        /*00d0*/ 	.word	0x00006570


	//   ....[8]....
        /*00d4*/ 	.word	0x00006590


	//   ....[9]....
        /*00d8*/ 	.word	0x000065b0


	//   ....[10]....
        /*00dc*/ 	.word	0x00006700


	//   ....[11]....
        /*00e0*/ 	.word	0x00006760


	//   ....[12]....
        /*00e4*/ 	.word	0x00006770


	//   ....[13]....
        /*00e8*/ 	.word	0x00006810


	//   ....[14]....
        /*00ec*/ 	.word	0x00006880


	//   ....[15]....
        /*00f0*/ 	.word	0x000068c0


	//   ....[16]....
        /*00f4*/ 	.word	0x00006980


	//   ....[17]....
        /*00f8*/ 	.word	0x00006990


	//   ....[18]....
        /*00fc*/ 	.word	0x00008920


	//   ....[19]....
        /*0100*/ 	.word	0x00008980


	//   ....[20]....
        /*0104*/ 	.word	0x000089e0


	//   ....[21]....
        /*0108*/ 	.word	0x00008a40


	//   ....[22]....
        /*010c*/ 	.word	0x00008aa0


	//   ....[23]....
        /*0110*/ 	.word	0x00009210


	//   ....[24]....
        /*0114*/ 	.word	0x00009260


	//   ....[25]....
        /*0118*/ 	.word	0x000092b0


	//   ....[26]....
        /*011c*/ 	.word	0x00009300


	//   ....[27]....
        /*0120*/ 	.word	0x00009350


	//----- nvinfo : EIATTR_EXIT_INSTR_OFFSETS
	.align		4
.L_518:
        /*0124*/ 	.byte	0x04, 0x1c
        /*0126*/ 	.short	(.L_520 - .L_519)


	//   ....[0]....
.L_519:
        /*0128*/ 	.word	0x00000690


	//   ....[1]....
        /*012c*/ 	.word	0x000088c0


	//----- nvinfo : EIATTR_MAX_THREADS
	.align		4
.L_520:
        /*0130*/ 	.byte	0x04, 0x05
        /*0132*/ 	.short	(.L_522 - .L_521)
.L_521:
        /*0134*/ 	.word	0x00000080
        /*0138*/ 	.word	0x00000001
        /*013c*/ 	.word	0x00000001


	//----- nvinfo : EIATTR_CRS_STACK_SIZE
	.align		4
.L_522:
        /*0140*/ 	.byte	0x04, 0x1e
        /*0142*/ 	.short	(.L_524 - .L_523)
.L_523:
        /*0144*/ 	.word	0x00000000


	//----- nvinfo : EIATTR_CBANK_PARAM_SIZE
	.align		4
.L_524:
        /*0148*/ 	.byte	0x03, 0x19
        /*014a*/ 	.short	0x00e8


	//----- nvinfo : EIATTR_PARAM_CBANK
	.align		4
        /*014c*/ 	.byte	0x04, 0x0a
        /*014e*/ 	.short	(.L_526 - .L_525)
	.align		4
.L_525:
        /*0150*/ 	.word	index@(.nv.constant0._ZN10layer_norm31ln_parallel_residual_fwd_kernelINS_13Kernel_traitsI13__nv_bfloat16S2_S2_S2_fjLj7168ELj1ELj1ELj4ELj16ENS_18Kernel_traits_baseILj7168ES2_S2_S2_S2_fjLj128EEEEELb0ELb0ELb1EEEvNS_9FwdParamsE)
        /*0154*/ 	.short	0x0210
        /*0156*/ 	.short	0x00e8


	//----- nvinfo : EIATTR_SW_WAR
	.align		4
.L_526:
        /*0158*/ 	.byte	0x04, 0x36
        /*015a*/ 	.short	(.L_528 - .L_527)
.L_527:
        /*015c*/ 	.word	0x00000008
.L_528:


//--------------------- .nv.info._ZN10layer_norm31ln_parallel_residual_fwd_kernelINS_13Kernel_traitsI13__nv_bfloat16S2_S2_S2_fjLj7168ELj1ELj1ELj4ELj16ENS_18Kernel_traits_baseILj7168ES2_S2_S2_S2_fjLj128EEEEELb0ELb1ELb0EEEvNS_9FwdParamsE --------------------------
	.section	.nv.info._ZN10layer_norm31ln_parallel_residual_fwd_kernelINS_13Kernel_traitsI13__nv_bfloat16S2_S2_S2_fjLj7168ELj1ELj1ELj4ELj16ENS_18Kernel_traits_baseILj7168ES2_S2_S2_S2_fjLj128EEEEELb0ELb1ELb0EEEvNS_9FwdParamsE,"",@"SHT_CUDA_INFO"
	.sectionflags	@""
	.align	4


	//----- nvinfo : EIATTR_CUDA_API_VERSION
	.align		4
        /*0000*/ 	.byte	0x04, 0x37
        /*0002*/ 	.short	(.L_530 - .L_529)
.L_529:
        /*0004*/ 	.word	0x00000082


	//----- nvinfo : EIATTR_KPARAM_INFO
	.align		4
.L_530:
        /*0008*/ 	.byte	0x04, 0x17
        /*000a*/ 	.short	(.L_532 - .L_531)
.L_531:
        /*000c*/ 	.word	0x00000000
        /*0010*/ 	.short	0x0000
        /*0012*/ 	.short	0x0000
        /*0014*/ 	.byte	0x00, 0xf0, 0xa1, 0x03


	//----- nvinfo : EIATTR_SPARSE_MMA_MASK
	.align		4
.L_532:
        /*0018*/ 	.byte	0x03, 0x50
        /*001a*/ 	.short	0x0000


	//----- nvinfo : EIATTR_MAXREG_COUNT
	.align		4
        /*001c*/ 	.byte	0x03, 0x1b
        /*001e*/ 	.short	0x00ff


	//----- nvinfo : EIATTR_NUM_BARRIERS
	.align		4
        /*0020*/ 	.byte	0x02, 0x4c
        /*0022*/ 	.byte	0x01
	.zero		1


	//----- nvinfo : EIATTR_MERCURY_ISA_VERSION
	.align		4
        /*0024*/ 	.byte	0x03, 0x5f
        /*0026*/ 	.short	0x0101


	//----- nvinfo : EIATTR_COOP_GROUP_MASK_REGIDS
	.align		4
        /*0028*/ 	.byte	0x04, 0x29
        /*002a*/ 	.short	(.L_534 - .L_533)


	//   ....[0]....
.L_533:
        /*002c*/ 	.word	0xffffffff


	//   ....[1]....
        /*0030*/ 	.word	0xffffffff


	//   ....[2]....
        /*0034*/ 	.word	0xffffffff


	//   ....[3]....
        /*0038*/ 	.word	0xffffffff


	//   ....[4]....
        /*003c*/ 	.word	0xffffffff


	//   ....[5]....
        /*0040*/ 	.word	0xffffffff


	//   ....[6]....
        /*0044*/ 	.word	0xffffffff


	//   ....[7]....
        /*0048*/ 	.word	0xffffffff


	//   ....[8]....
        /*004c*/ 	.word	0xffffffff


	//   ....[9]....
        /*0050*/ 	.word	0xffffffff


	//   ....[10]....
        /*0054*/ 	.word	0xffffffff


	//   ....[11]....
        /*0058*/ 	.word	0xffffffff


	//   ....[12]....
        /*005c*/ 	.word	0xffffffff


	//   ....[13]....
        /*0060*/ 	.word	0xffffffff


	//   ....[14]....
        /*0064*/ 	.word	0xffffffff


	//   ....[15]....
        /*0068*/ 	.word	0xffffffff


	//   ....[16]....
        /*006c*/ 	.word	0xffffffff


	//   ....[17]....
        /*0070*/ 	.word	0xffffffff


	//   ....[18]....
        /*0074*/ 	.word	0x0500009a


	//   ....[19]....
        /*0078*/ 	.word	0x0500009a


	//   ....[20]....
        /*007c*/ 	.word	0x0500009a


	//   ....[21]....
        /*0080*/ 	.word	0x0500009a


	//   ....[22]....
        /*0084*/ 	.word	0x0500009a


	//   ....[23]....
        /*0088*/ 	.word	0x0500009a


	//   ....[24]....
        /*008c*/ 	.word	0x0500009a


	//   ....[25]....
        /*0090*/ 	.word	0x0500009a


	//   ....[26]....
        /*0094*/ 	.word	0x0500009a


	//   ....[27]....
        /*0098*/ 	.word	0x0500009a


	//----- nvinfo : EIATTR_COOP_GROUP_INSTR_OFFSETS
	.align		4
.L_534:
        /*009c*/ 	.byte	0x04, 0x28
        /*009e*/ 	.short	(.L_536 - .L_535)


	//   ....[0]....
.L_535:
        /*00a0*/ 	.word	0x000063a0


	//   ....[1]....
        /*00a4*/ 	.word	0x000063d0


	//   ....[2]....
        /*00a8*/ 	.word	0x000063f0


	//   ....[3]....
        /*00ac*/ 	.word	0x00006410


	//   ....[4]....
        /*00b0*/ 	.word	0x00006430


	//   ....[5]....
        /*00b4*/ 	.word	0x00006b80


	//   ....[6]....
        /*00b8*/ 	.word	0x00006ba0


	//   ....[7]....
        /*00bc*/ 	.word	0x00006bc0


	//   ....[8]....
        /*00c0*/ 	.word	0x00006be0


	//   ....[9]....
        /*00c4*/ 	.word	0x00006c00


	//   ....[10]....
        /*00c8*/ 	.word	0x00006da0


	//   ....[11]....
        /*00cc*/ 	.word	0x00006df0


	//   ....[12]....
        /*00d0*/ 	.word	0x00006e10


	//   ....[13]....
        /*00d4*/ 	.word	0x00006e20


	//   ....[14]....
        /*00d8*/ 	.word	0x00006ed0


	//   ....[15]....
        /*00dc*/ 	.word	0x00006f10


	//   ....[16]....
        /*00e0*/ 	.word	0x00006f90


	//   ....[17]....
        /*00e4*/ 	.word	0x00006fe0


	//   ....[18]....
        /*00e8*/ 	.word	0x000080e0


	//   ....[19]....
        /*00ec*/ 	.word	0x00008150


	//   ....[20]....
        /*00f0*/ 	.word	0x000081c0


	//   ....[21]....
        /*00f4*/ 	.word	0x00008230


	//   ....[22]....
        /*00f8*/ 	.word	0x000082a0


	//   ....[23]....
        /*00fc*/ 	.word	0x00008a50


	//   ....[24]....
        /*0100*/ 	.word	0x00008ac0


	//   ....[25]....
        /*0104*/ 	.word	0x00008b30


	//   ....[26]....
        /*0108*/ 	.word	0x00008ba0


	//   ....[27]....
        /*010c*/ 	.word	0x00008c10


	//----- nvinfo : EIATTR_EXIT_INSTR_OFFSETS
	.align		4
.L_536:
        /*0110*/ 	.byte	0x04, 0x1c
        /*0112*/ 	.short	(.L_538 - .L_537)


	//   ....[0]....
.L_537:
        /*0114*/ 	.word	0x00000a50


	//   ....[1]....
        /*0118*/ 	.word	0x00008080


	//----- nvinfo : EIATTR_MAX_THREADS
	.align		4
.L_538:
        /*011c*/ 	.byte	0x04, 0x05
        /*011e*/ 	.short	(.L_540 - .L_539)
.L_539:
        /*0120*/ 	.word	0x00000080
        /*0124*/ 	.word	0x00000001
        /*0128*/ 	.word	0x00000001


	//----- nvinfo : EIATTR_CRS_STACK_SIZE
	.align		4
.L_540:
        /*012c*/ 	.byte	0x04, 0x1e
        /*012e*/ 	.short	(.L_542 - .L_541)
.L_541:
        /*0130*/ 	.word	0x00000000


	//----- nvinfo : EIATTR_CBANK_PARAM_SIZE
	.align		4
.L_542:
        /*0134*/ 	.byte	0x03, 0x19
        /*0136*/ 	.short	0x00e8


	//----- nvinfo : EIATTR_PARAM_CBANK
	.align		4
        /*0138*/ 	.byte	0x04, 0x0a
        /*013a*/ 	.short	(.L_544 - .L_543)
	.align		4
.L_543:
        /*013c*/ 	.word	index@(.nv.constant0._ZN10layer_norm31ln_parallel_residual_fwd_kernelINS_13Kernel_traitsI13__nv_bfloat16S2_S2_S2_fjLj7168ELj1ELj1ELj4ELj16ENS_18Kernel_traits_baseILj7168ES2_S2_S2_S2_fjLj128EEEEELb0ELb1ELb0EEEvNS_9FwdParamsE)
        /*0140*/ 	.short	0x0210
        /*0142*/ 	.short	0x00e8


	//----- nvinfo : EIATTR_SW_WAR
	.align		4
.L_544:
        /*0144*/ 	.byte	0x04, 0x36
        /*0146*/ 	.short	(.L_546 - .L_545)
.L_545:
        /*0148*/ 	.word	0x00000008
.L_546:


//--------------------- .nv.info._ZN10layer_norm31ln_parallel_residual_fwd_kernelINS_13Kernel_traitsI13__nv_bfloat16S2_S2_S2_fjLj7168ELj1ELj1ELj4ELj16ENS_18Kernel_traits_baseILj7168ES2_S2_S2_S2_fjLj128EEEEELb0ELb1ELb1EEEvNS_9FwdParamsE --------------------------
	.section	.nv.info._ZN10layer_norm31ln_parallel_residual_fwd_kernelINS_13Kernel_traitsI13__nv_bfloat16S2_S2_S2_fjLj7168ELj1ELj1ELj4ELj16ENS_18Kernel_traits_baseILj7168ES2_S2_S2_S2_fjLj128EEEEELb0ELb1ELb1EEEvNS_9FwdParamsE,"",@"SHT_CUDA_INFO"
	.sectionflags	@""
	.align	4


	//----- nvinfo : EIATTR_CUDA_API_VERSION
	.align		4
        /*0000*/ 	.byte	0x04, 0x37
        /*0002*/ 	.short	(.L_548 - .L_547)
.L_547:
        /*0004*/ 	.word	0x00000082


	//----- nvinfo : EIATTR_KPARAM_INFO
	.align		4
.L_548:
        /*0008*/ 	.byte	0x04, 0x17
        /*000a*/ 	.short	(.L_550 - .L_549)
.L_549:
        /*000c*/ 	.word	0x00000000
        /*0010*/ 	.short	0x0000
        /*0012*/ 	.short	0x0000
        /*0014*/ 	.byte	0x00, 0xf0, 0xa1, 0x03


	//----- nvinfo : EIATTR_SPARSE_MMA_MASK
	.align		4
.L_550:
        /*0018*/ 	.byte	0x03, 0x50
        /*001a*/ 	.short	0x0000


	//----- nvinfo : EIATTR_MAXREG_COUNT
	.align		4
        /*001c*/ 	.byte	0x03, 0x1b
        /*001e*/ 	.short	0x00ff


	//----- nvinfo : EIATTR_NUM_BARRIERS
	.align		4
        /*0020*/ 	.byte	0x02, 0x4c
        /*0022*/ 	.byte	0x01
	.zero		1


	//----- nvinfo : EIATTR_MERCURY_ISA_VERSION
	.align		4
        /*0024*/ 	.byte	0x03, 0x5f
        /*0026*/ 	.short	0x0101


	//----- nvinfo : EIATTR_COOP_GROUP_MASK_REGIDS
	.align		4
        /*0028*/ 	.byte	0x04, 0x29
        /*002a*/ 	.short	(.L_552 - .L_551)


	//   ....[0]....
.L_551:
        /*002c*/ 	.word	0xffffffff


	//   ....[1]....
        /*0030*/ 	.word	0xffffffff


	//   ....[2]....
        /*0034*/ 	.word	0xffffffff


	//   ....[3]....
        /*0038*/ 	.word	0xffffffff


	//   ....[4]....
        /*003c*/ 	.word	0xffffffff


	//   ....[5]....
        /*0040*/ 	.word	0xffffffff


	//   ....[6]....
        /*0044*/ 	.word	0xffffffff


	//   ....[7]....
        /*0048*/ 	.word	0xffffffff


	//   ....[8]....
        /*004c*/ 	.word	0xffffffff


	//   ....[9]....
        /*0050*/ 	.word	0xffffffff


	//   ....[10]....
        /*0054*/ 	.word	0xffffffff


	//   ....[11]....
        /*0058*/ 	.word	0xffffffff


	//   ....[12]....
        /*005c*/ 	.word	0xffffffff


	//   ....[13]....
        /*0060*/ 	.word	0xffffffff


	//   ....[14]....
        /*0064*/ 	.word	0xffffffff


	//   ....[15]....
        /*0068*/ 	.word	0xffffffff


	//   ....[16]....
        /*006c*/ 	.word	0xffffffff


	//   ....[17]....
        /*0070*/ 	.word	0xffffffff


	//   ....[18]....
        /*0074*/ 	.word	0x0500002e


	//   ....[19]....
        /*0078*/ 	.word	0x0500002e


	//   ....[20]....
        /*007c*/ 	.word	0x0500002e


	//   ....[21]....
        /*0080*/ 	.word	0x0500002e


	//   ....[22]....
        /*0084*/ 	.word	0x0500002e


	//   ....[23]....
        /*0088*/ 	.word	0x0500002e


	//   ....[24]....
        /*008c*/ 	.word	0x0500002e


	//   ....[25]....
        /*0090*/ 	.word	0x0500002e


	//   ....[26]....
        /*0094*/ 	.word	0x0500002e


	//   ....[27]....
        /*0098*/ 	.word	0x0500002e


	//----- nvinfo : EIATTR_COOP_GROUP_INSTR_OFFSETS
	.align		4
.L_552:
        /*009c*/ 	.byte	0x04, 0x28
        /*009e*/ 	.short	(.L_554 - .L_553)


	//   ....[0]....
.L_553:
        /*00a0*/ 	.word	0x000051e0


	//   ....[1]....
        /*00a4*/ 	.word	0x00005200


	//   ....[2]....
        /*00a8*/ 	.word	0x00005220


	//   ....[3]....
        /*00ac*/ 	.word	0x00005240


	//   ....[4]....
        /*00b0*/ 	.word	0x00005260


	//   ....[5]....
        /*00b4*/ 	.word	0x00005990


	//   ....[6]....
        /*00b8*/ 	.word	0x000059b0


	//   ....[7]....
        /*00bc*/ 	.word	0x000059d0


	//   ....[8]....
        /*00c0*/ 	.word	0x000059f0


	//   ....[9]....
        /*00c4*/ 	.word	0x00005a10


	//   ....[10]....
        /*00c8*/ 	.word	0x00005b90


	//   ....[11]....
        /*00cc*/ 	.word	0x00005bf0


	//   ....[12]....
        /*00d0*/ 	.word	0x00005c20


	//   ....[13]....
        /*00d4*/ 	.word	0x00005c50


	//   ....[14]....
        /*00d8*/ 	.word	0x00005ce0


	//   ....[15]....
        /*00dc*/ 	.word	0x00005d10


	//   ....[16]....
        /*00e0*/ 	.word	0x00005db0


	//   ....[17]....
        /*00e4*/ 	.word	0x00005de0


	//   ....[18]....
        /*00e8*/ 	.word	0x000071a0


	//   ....[19]....
        /*00ec*/ 	.word	0x00007210


	//   ....[20]....
        /*00f0*/ 	.word	0x00007280


	//   ....[21]....
        /*00f4*/ 	.word	0x000072f0


	//   ....[22]....
        /*00f8*/ 	.word	0x00007360


	//   ....[23]....
        /*00fc*/ 	.word	0x00007ad0


	//   ....[24]....
        /*0100*/ 	.word	0x00007b40


	//   ....[25]....
        /*0104*/ 	.word	0x00007bb0


	//   ....[26]....
        /*0108*/ 	.word	0x00007c20


	//   ....[27]....
        /*010c*/ 	.word	0x00007c90


	//----- nvinfo : EIATTR_EXIT_INSTR_OFFSETS
	.align		4
.L_554:
        /*0110*/ 	.byte	0x04, 0x1c
        /*0112*/ 	.short	(.L_556 - .L_555)


	//   ....[0]....
.L_555:
        /*0114*/ 	.word	0x000001c0


	//   ....[1]....
        /*0118*/ 	.word	0x00007140


	//----- nvinfo : EIATTR_MAX_THREADS
	.align		4
.L_556:
        /*011c*/ 	.byte	0x04, 0x05
        /*011e*/ 	.short	(.L_558 - .L_557)
.L_557:
        /*0120*/ 	.word	0x00000080
        /*0124*/ 	.word	0x00000001
        /*0128*/ 	.word	0x00000001


	//----- nvinfo : EIATTR_CRS_STACK_SIZE
	.align		4
.L_558:
        /*012c*/ 	.byte	0x04, 0x1e
        /*012e*/ 	.short	(.L_560 - .L_559)
.L_559:
        /*0130*/ 	.word	0x00000000


	//----- nvinfo : EIATTR_CBANK_PARAM_SIZE
	.align		4
.L_560:
        /*0134*/ 	.byte	0x03, 0x19
        /*0136*/ 	.short	0x00e8


	//----- nvinfo : EIATTR_PARAM_CBANK
	.align		4
        /*0138*/ 	.byte	0x04, 0x0a
        /*013a*/ 	.short	(.L_562 - .L_561)
	.align		4
.L_561:
        /*013c*/ 	.word	index@(.nv.constant0._ZN10layer_norm31ln_parallel_residual_fwd_kernelINS_13Kernel_traitsI13__nv_bfloat16S2_S2_S2_fjLj7168ELj1ELj1ELj4ELj16ENS_18Kernel_traits_baseILj7168ES2_S2_S2_S2_fjLj128EEEEELb0ELb1ELb1EEEvNS_9FwdParamsE)
        /*0140*/ 	.short	0x0210
        /*0142*/ 	.short	0x00e8


	//----- nvinfo : EIATTR_SW_WAR
	.align		4
.L_562:
        /*0144*/ 	.byte	0x04, 0x36
        /*0146*/ 	.short	(.L_564 - .L_563)
.L_563:
        /*0148*/ 	.word	0x00000008
.L_564:


//--------------------- .nv.info._ZN10layer_norm31ln_parallel_residual_fwd_kernelINS_13Kernel_traitsI13__nv_bfloat16S2_S2_S2_fjLj7168ELj1ELj1ELj4ELj16ENS_18Kernel_traits_baseILj7168ES2_S2_S2_S2_fjLj128EEEEELb1ELb0ELb0EEEvNS_9FwdParamsE --------------------------
	.section	.nv.info._ZN10layer_norm31ln_parallel_residual_fwd_kernelINS_13Kernel_traitsI13__nv_bfloat16S2_S2_S2_fjLj7168ELj1ELj1ELj4ELj16ENS_18Kernel_traits_baseILj7168ES2_S2_S2_S2_fjLj128EEEEELb1ELb0ELb0EEEvNS_9FwdParamsE,"",@"SHT_CUDA_INFO"
	.sectionflags	@""
	.align	4


	//----- nvinfo : EIATTR_CUDA_API_VERSION
	.align		4
        /*0000*/ 	.byte	0x04, 0x37
        /*0002*/ 	.short	(.L_566 - .L_565)
.L_565:
        /*0004*/ 	.word	0x00000082


	//----- nvinfo : EIATTR_KPARAM_INFO
	.align		4
.L_566:
        /*0008*/ 	.byte	0x04, 0x17
        /*000a*/ 	.short	(.L_568 - .L_567)
.L_567:
        /*000c*/ 	.word	0x00000000
        /*0010*/ 	.short	0x0000
        /*0012*/ 	.short	0x0000
        /*0014*/ 	.byte	0x00, 0xf0, 0xa1, 0x03


	//----- nvinfo : EIATTR_SPARSE_MMA_MASK
	.align		4
.L_568:
        /*0018*/ 	.byte	0x03, 0x50
        /*001a*/ 	.short	0x0000


	//----- nvinfo : EIATTR_MAXREG_COUNT
	.align		4
        /*001c*/ 	.byte	0x03, 0x1b
        /*001e*/ 	.short	0x00ff


	//----- nvinfo : EIATTR_NUM_BARRIERS
	.align		4
        /*0020*/ 	.byte	0x02, 0x4c
        /*0022*/ 	.byte	0x01
	.zero		1


	//----- nvinfo : EIATTR_ANNOTATIONS
	.align		4
        /*0024*/ 	.byte	0x04, 0x55
        /*0026*/ 	.short	(.L_570 - .L_569)


	//   ....[0]....
.L_569:
        /* <DEDUP_REMOVED lines=77> */


	//----- nvinfo : EIATTR_MERCURY_ISA_VERSION
	.align		4
.L_570:
        /*04e8*/ 	.byte	0x03, 0x5f
        /*04ea*/ 	.short	0x0101


	//----- nvinfo : EIATTR_COOP_GROUP_MASK_REGIDS
	.align		4
        /*04ec*/ 	.byte	0x04, 0x29
        /*04ee*/ 	.short	(.L_572 - .L_571)


	//   ....[0]....
.L_571:
        /*04f0*/ 	.word	0xffffffff


	//   ....[1]....
        /*04f4*/ 	.word	0xffffffff


	//   ....[2]....
        /*04f8*/ 	.word	0xffffffff


	//   ....[3]....
        /*04fc*/ 	.word	0xffffffff


	//   ....[4]....
        /*0500*/ 	.word	0xffffffff


	//   ....[5]....
        /*0504*/ 	.word	0xffffffff


	//   ....[6]....
        /*0508*/ 	.word	0xffffffff


	//   ....[7]....
        /*050c*/ 	.word	0xffffffff


	//   ....[8]....
        /*0510*/ 	.word	0xffffffff


	//   ....[9]....
        /*0514*/ 	.word	0xffffffff


	//   ....[10]....
        /*0518*/ 	.word	0xffffffff


	//   ....[11]....
        /*051c*/ 	.word	0xffffffff


	//   ....[12]....
        /*0520*/ 	.word	0xffffffff


	//   ....[13]....
        /*0524*/ 	.word	0xffffffff


	//   ....[14]....
        /*0528*/ 	.word	0xffffffff


	//   ....[15]....
        /*052c*/ 	.word	0xffffffff


	//   ....[16]....
        /*0530*/ 	.word	0xffffffff


	//   ....[17]....
        /*0534*/ 	.word	0xffffffff


	//   ....[18]....
        /*0538*/ 	.word	0x05000049


	//   ....[19]....
        /*053c*/ 	.word	0x05000049


	//   ....[20]....
        /*0540*/ 	.word	0x05000049


	//   ....[21]....
        /*0544*/ 	.word	0x05000049


	//   ....[22]....
        /*0548*/ 	.word	0x05000049


	//   ....[23]....
        /*054c*/ 	.word	0x05000049


	//   ....[24]....
        /*0550*/ 	.word	0x05000049


	//   ....[25]....
        /*0554*/ 	.word	0x05000049


	//   ....[26]....
        /*0558*/ 	.word	0x05000049


	//   ....[27]....
        /*055c*/ 	.word	0x05000049


	//----- nvinfo : EIATTR_COOP_GROUP_INSTR_OFFSETS
	.align		4
.L_572:
        /*0560*/ 	.byte	0x04, 0x28
        /*0562*/ 	.short	(.L_574 - .L_573)


	//   ....[0]....
.L_573:
        /*0564*/ 	.word	0x0002c6a0


	//   ....[1]....
        /*0568*/ 	.word	0x0002c6d0


	//   ....[2]....
        /*056c*/ 	.word	0x0002c6f0


	//   ....[3]....
        /*0570*/ 	.word	0x0002c710


	//   ....[4]....
        /*0574*/ 	.word	0x0002c730


	//   ....[5]....
        /*0578*/ 	.word	0x0002ce70


	//   ....[6]....
        /*057c*/ 	.word	0x0002ce90


	//   ....[7]....
        /*0580*/ 	.word	0x0002ceb0


	//   ....[8]....
        /*0584*/ 	.word	0x0002ced0


	//   ....[9]....
        /*0588*/ 	.word	0x0002cef0


	//   ....[10]....
        /*058c*/ 	.word	0x0002d0a0


	//   ....[11]....
        /*0590*/ 	.word	0x0002d0d0


	//   ....[12]....
        /*0594*/ 	.word	0x0002d130


	//   ....[13]....
        /*0598*/ 	.word	0x0002d150


	//   ....[14]....
        /*059c*/ 	.word	0x0002d1f0


	//   ....[15]....
        /*05a0*/ 	.word	0x0002d260


	//   ....[16]....
        /*05a4*/ 	.word	0x0002d280


	//   ....[17]....
        /*05a8*/ 	.word	0x0002d2d0


	//   ....[18]....
        /*05ac*/ 	.word	0x0002f020


	//   ....[19]....
        /*05b0*/ 	.word	0x0002f080


	//   ....[20]....
        /*05b4*/ 	.word	0x0002f0e0


	//   ....[21]....
        /*05b8*/ 	.word	0x0002f140


	//   ....[22]....
        /*05bc*/ 	.word	0x0002f1a0


	//   ....[23]....
        /*05c0*/ 	.word	0x0002f940


	//   ....[24]....
        /*05c4*/ 	.word	0x0002f9a0


	//   ....[25]....
        /*05c8*/ 	.word	0x0002fa00


	//   ....[26]....
        /*05cc*/ 	.word	0x0002fa60


	//   ....[27]....
        /*05d0*/ 	.word	0x0002fac0


	//----- nvinfo : EIATTR_EXIT_INSTR_OFFSETS
	.align		4
.L_574:
        /*05d4*/ 	.byte	0x04, 0x1c
        /*05d6*/ 	.short	(.L_576 - .L_575)


	//   ....[0]....
.L_575:
        /*05d8*/ 	.word	0x00001680


	//   ....[1]....
        /*05dc*/ 	.word	0x0002efc0


	//----- nvinfo : EIATTR_MAX_THREADS
	.align		4
.L_576:
        /*05e0*/ 	.byte	0x04, 0x05
        /*05e2*/ 	.short	(.L_578 - .L_577)
.L_577:
        /*05e4*/ 	.word	0x00000080
        /*05e8*/ 	.word	0x00000001
        /*05ec*/ 	.word	0x00000001


	//----- nvinfo : EIATTR_CRS_STACK_SIZE
	.align		4
.L_578:
        /*05f0*/ 	.byte	0x04, 0x1e
        /*05f2*/ 	.short	(.L_580 - .L_579)
.L_579:
        /*05f4*/ 	.word	0x00000000


	//----- nvinfo : EIATTR_CBANK_PARAM_SIZE
	.align		4
.L_580:
        /*05f8*/ 	.byte	0x03, 0x19
        /*05fa*/ 	.short	0x00e8


	//----- nvinfo : EIATTR_PARAM_CBANK
	.align		4
        /*05fc*/ 	.byte	0x04, 0x0a
        /*05fe*/ 	.short	(.L_582 - .L_581)
	.align		4
.L_581:
        /*0600*/ 	.word	index@(.nv.constant0._ZN10layer_norm31ln_parallel_residual_fwd_kernelINS_13Kernel_traitsI13__nv_bfloat16S2_S2_S2_fjLj7168ELj1ELj1ELj4ELj16ENS_18Kernel_traits_baseILj7168ES2_S2_S2_S2_fjLj128EEEEELb1ELb0ELb0EEEvNS_9FwdParamsE)
        /*0604*/ 	.short	0x0210
        /*0606*/ 	.short	0x00e8


	//----- nvinfo : EIATTR_SW_WAR
	.align		4
.L_582:
        /*0608*/ 	.byte	0x04, 0x36
        /*060a*/ 	.short	(.L_584 - .L_583)
.L_583:
        /*060c*/ 	.word	0x00000008
.L_584:


//--------------------- .nv.info._ZN10layer_norm31ln_parallel_residual_fwd_kernelINS_13Kernel_traitsI13__nv_bfloat16S2_S2_S2_fjLj7168ELj1ELj1ELj4ELj16ENS_18Kernel_traits_baseILj7168ES2_S2_S2_S2_fjLj128EEEEELb1ELb0ELb1EEEvNS_9FwdParamsE --------------------------
	.section	.nv.info._ZN10layer_norm31ln_parallel_residual_fwd_kernelINS_13Kernel_traitsI13__nv_bfloat16S2_S2_S2_fjLj7168ELj1ELj1ELj4ELj16ENS_18Kernel_traits_baseILj7168ES2_S2_S2_S2_fjLj128EEEEELb1ELb0ELb1EEEvNS_9FwdParamsE,"",@"SHT_CUDA_INFO"
	.sectionflags	@""
	.align	4


	//----- nvinfo : EIATTR_CUDA_API_VERSION
	.align		4
        /*0000*/ 	.byte	0x04, 0x37
        /*0002*/ 	.short	(.L_586 - .L_585)
.L_585:
        /*0004*/ 	.word	0x00000082


	//----- nvinfo : EIATTR_KPARAM_INFO
	.align		4
.L_586:
        /*0008*/ 	.byte	0x04, 0x17
        /*000a*/ 	.short	(.L_588 - .L_587)
.L_587:
        /*000c*/ 	.word	0x00000000
        /*0010*/ 	.short	0x0000
        /*0012*/ 	.short	0x0000
        /*0014*/ 	.byte	0x00, 0xf0, 0xa1, 0x03


	//----- nvinfo : EIATTR_SPARSE_MMA_MASK
	.align		4
.L_588:
        /*0018*/ 	.byte	0x03, 0x50
        /*001a*/ 	.short	0x0000


	//----- nvinfo : EIATTR_MAXREG_COUNT
	.align		4
        /*001c*/ 	.byte	0x03, 0x1b
        /*001e*/ 	.short	0x00ff


	//----- nvinfo : EIATTR_NUM_BARRIERS
	.align		4
        /*0020*/ 	.byte	0x02, 0x4c
        /*0022*/ 	.byte	0x01
	.zero		1


	//----- nvinfo : EIATTR_ANNOTATIONS
	.align		4
        /*0024*/ 	.byte	0x04, 0x55
        /*0026*/ 	.short	(.L_590 - .L_589)


	//   ....[0]....
.L_589:
        /* <DEDUP_REMOVED lines=20> */


	//----- nvinfo : EIATTR_MERCURY_ISA_VERSION
	.align		4
.L_590:
        /*0158*/ 	.byte	0x03, 0x5f
        /*015a*/ 	.short	0x0101


	//----- nvinfo : EIATTR_COOP_GROUP_MASK_REGIDS
	.align		4
        /*015c*/ 	.byte	0x04, 0x29
        /*015e*/ 	.short	(.L_592 - .L_591)


	//   ....[0]....
.L_591:
        /*0160*/ 	.word	0xffffffff


	//   ....[1]....
        /*0164*/ 	.word	0xffffffff


	//   ....[2]....
        /*0168*/ 	.word	0xffffffff


	//   ....[3]....
        /*016c*/ 	.word	0xffffffff


	//   ....[4]....
        /*0170*/ 	.word	0xffffffff


	//   ....[5]....
        /*0174*/ 	.word	0xffffffff


	//   ....[6]....
        /*0178*/ 	.word	0xffffffff


	//   ....[7]....
        /*017c*/ 	.word	0xffffffff


	//   ....[8]....
        /*0180*/ 	.word	0xffffffff


	//   ....[9]....
        /*0184*/ 	.word	0xffffffff


	//   ....[10]....
        /*0188*/ 	.word	0xffffffff


	//   ....[11]....
        /*018c*/ 	.word	0xffffffff


	//   ....[12]....
        /*0190*/ 	.word	0xffffffff


	//   ....[13]....
        /*0194*/ 	.word	0xffffffff


	//   ....[14]....
        /*0198*/ 	.word	0xffffffff


	//   ....[15]....
        /*019c*/ 	.word	0xffffffff


	//   ....[16]....
        /*01a0*/ 	.word	0xffffffff


	//   ....[17]....
        /*01a4*/ 	.word	0xffffffff


	//   ....[18]....
        /*01a8*/ 	.word	0x05000086


	//   ....[19]....
        /*01ac*/ 	.word	0x05000086


	//   ....[20]....
        /*01b0*/ 	.word	0x05000086


	//   ....[21]....
        /*01b4*/ 	.word	0x05000086


	//   ....[22]....
        /*01b8*/ 	.word	0x05000086


	//   ....[23]....
        /*01bc*/ 	.word	0x05000086


	//   ....[24]....
        /*01c0*/ 	.word	0x05000086


	//   ....[25]....
        /*01c4*/ 	.word	0x05000086


	//   ....[26]....
        /*01c8*/ 	.word	0x05000086


	//   ....[27]....
        /*01cc*/ 	.word	0x05000086


	//----- nvinfo : EIATTR_COOP_GROUP_INSTR_OFFSETS
	.align		4
.L_592:
        /*01d0*/ 	.byte	0x04, 0x28
        /*01d2*/ 	.short	(.L_594 - .L_593)


	//   ....[0]....
.L_593:
        /*01d4*/ 	.word	0x0002a0d0


	//   ....[1]....
        /*01d8*/ 	.word	0x0002a0f0


	//   ....[2]....
        /*01dc*/ 	.word	0x0002a110


	//   ....[3]....
        /*01e0*/ 	.word	0x0002a130


	//   ....[4]....
        /*01e4*/ 	.word	0x0002a150


	//   ....[5]....
        /*01e8*/ 	.word	0x0002a880


	//   ....[6]....
        /*01ec*/ 	.word	0x0002a8a0


	//   ....[7]....
        /*01f0*/ 	.word	0x0002a8c0


	//   ....[8]....
        /*01f4*/ 	.word	0x0002a8e0


	//   ....[9]....
        /*01f8*/ 	.word	0x0002a900


	//   ....[10]....
        /*01fc*/ 	.word	0x0002ab00


	//   ....[11]....
        /*0200*/ 	.word	0x0002ab10


	//   ....[12]....
        /*0204*/ 	.word	0x0002aba0


	//   ....[13]....
        /*0208*/ 	.word	0x0002ac00


	//   ....[14]....
        /*020c*/ 	.word	0x0002ac20


	//   ....[15]....
        /*0210*/ 	.word	0x0002acd0


	//   ....[16]....
        /*0214*/ 	.word	0x0002ad20


	//   ....[17]....
        /*0218*/ 	.word	0x0002ad60


	//   ....[18]....
        /*021c*/ 	.word	0x0002cdf0


	//   ....[19]....
        /*0220*/ 	.word	0x0002ce50


	//   ....[20]....
        /*0224*/ 	.word	0x0002ceb0


	//   ....[21]....
        /*0228*/ 	.word	0x0002cf10


	//   ....[22]....
        /*022c*/ 	.word	0x0002cf70


	//   ....[23]....
        /*0230*/ 	.word	0x0002d6f0


	//   ....[24]....
        /*0234*/ 	.word	0x0002d750


	//   ....[25]....
        /*0238*/ 	.word	0x0002d7b0


	//   ....[26]....
        /*023c*/ 	.word	0x0002d810


	//   ....[27]....
        /*0240*/ 	.word	0x0002d870


	//----- nvinfo : EIATTR_EXIT_INSTR_OFFSETS
	.align		4
.L_594:
        /*0244*/ 	.byte	0x04, 0x1c
        /*0246*/ 	.short	(.L_596 - .L_595)


	//   ....[0]....
.L_595:
        /*0248*/ 	.word	0x00000a20


	//   ....[1]....
        /*024c*/ 	.word	0x0002cd90


	//----- nvinfo : EIATTR_MAX_THREADS
	.align		4
.L_596:
        /*0250*/ 	.byte	0x04, 0x05
        /*0252*/ 	.short	(.L_598 - .L_597)
.L_597:
        /*0254*/ 	.word	0x00000080
        /*0258*/ 	.word	0x00000001
        /*025c*/ 	.word	0x00000001


	//----- nvinfo : EIATTR_CRS_STACK_SIZE
	.align		4
.L_598:
        /*0260*/ 	.byte	0x04, 0x1e
        /*0262*/ 	.short	(.L_600 - .L_599)
.L_599:
        /*0264*/ 	.word	0x00000000


	//----- nvinfo : EIATTR_CBANK_PARAM_SIZE
	.align		4
.L_600:
        /*0268*/ 	.byte	0x03, 0x19
        /*026a*/ 	.short	0x00e8


	//----- nvinfo : EIATTR_PARAM_CBANK
	.align		4
        /*026c*/ 	.byte	0x04, 0x0a
        /*026e*/ 	.short	(.L_602 - .L_601)
	.align		4
.L_601:
        /*0270*/ 	.word	index@(.nv.constant0._ZN10layer_norm31ln_parallel_residual_fwd_kernelINS_13Kernel_traitsI13__nv_bfloat16S2_S2_S2_fjLj7168ELj1ELj1ELj4ELj16ENS_18Kernel_traits_baseILj7168ES2_S2_S2_S2_fjLj128EEEEELb1ELb0ELb1EEEvNS_9FwdParamsE)
        /*0274*/ 	.short	0x0210
        /*0276*/ 	.short	0x00e8


	//----- nvinfo : EIATTR_SW_WAR
	.align		4
.L_602:
        /*0278*/ 	.byte	0x04, 0x36
        /*027a*/ 	.short	(.L_604 - .L_603)
.L_603:
        /*027c*/ 	.word	0x00000008
.L_604:


//--------------------- .nv.info._ZN10layer_norm31ln_parallel_residual_fwd_kernelINS_13Kernel_traitsI13__nv_bfloat16S2_S2_S2_fjLj7168ELj1ELj1ELj4ELj16ENS_18Kernel_traits_baseILj7168ES2_S2_S2_S2_fjLj128EEEEELb1ELb1ELb0EEEvNS_9FwdParamsE --------------------------
	.section	.nv.info._ZN10layer_norm31ln_parallel_residual_fwd_kernelINS_13Kernel_traitsI13__nv_bfloat16S2_S2_S2_fjLj7168ELj1ELj1ELj4ELj16ENS_18Kernel_traits_baseILj7168ES2_S2_S2_S2_fjLj128EEEEELb1ELb1ELb0EEEvNS_9FwdParamsE,"",@"SHT_CUDA_INFO"
	.sectionflags	@""
	.align	4


	//----- nvinfo : EIATTR_CUDA_API_VERSION
	.align		4
        /*0000*/ 	.byte	0x04, 0x37
        /*0002*/ 	.short	(.L_606 - .L_605)
.L_605:
        /*0004*/ 	.word	0x00000082


	//----- nvinfo : EIATTR_KPARAM_INFO
	.align		4
.L_606:
        /*0008*/ 	.byte	0x04, 0x17
        /*000a*/ 	.short	(.L_608 - .L_607)
.L_607:
        /*000c*/ 	.word	0x00000000
        /*0010*/ 	.short	0x0000
        /*0012*/ 	.short	0x0000
        /*0014*/ 	.byte	0x00, 0xf0, 0xa1, 0x03


	//----- nvinfo : EIATTR_SPARSE_MMA_MASK
	.align		4
.L_608:
        /*0018*/ 	.byte	0x03, 0x50
        /*001a*/ 	.short	0x0000


	//----- nvinfo : EIATTR_MAXREG_COUNT
	.align		4
        /*001c*/ 	.byte	0x03, 0x1b
        /*001e*/ 	.short	0x00ff


	//----- nvinfo : EIATTR_NUM_BARRIERS
	.align		4
        /*0020*/ 	.byte	0x02, 0x4c
        /*0022*/ 	.byte	0x01
	.zero		1


	//----- nvinfo : EIATTR_MERCURY_ISA_VERSION
	.align		4
        /*0024*/ 	.byte	0x03, 0x5f
        /*0026*/ 	.short	0x0101


	//----- nvinfo : EIATTR_COOP_GROUP_MASK_REGIDS
	.align		4
        /*0028*/ 	.byte	0x04, 0x29
        /*002a*/ 	.short	(.L_610 - .L_609)


	//   ....[0]....
.L_609:
        /*002c*/ 	.word	0xffffffff


	//   ....[1]....
        /*0030*/ 	.word	0xffffffff


	//   ....[2]....
        /*0034*/ 	.word	0xffffffff


	//   ....[3]....
        /*0038*/ 	.word	0xffffffff


	//   ....[4]....
        /*003c*/ 	.word	0xffffffff


	//   ....[5]....
        /*0040*/ 	.word	0xffffffff


	//   ....[6]....
        /*0044*/ 	.word	0xffffffff


	//   ....[7]....
        /*0048*/ 	.word	0xffffffff


	//   ....[8]....
        /*004c*/ 	.word	0xffffffff


	//   ....[9]....
        /*0050*/ 	.word	0xffffffff


	//   ....[10]....
        /*0054*/ 	.word	0xffffffff


	//   ....[11]....
        /*0058*/ 	.word	0xffffffff


	//   ....[12]....
        /*005c*/ 	.word	0xffffffff


	//   ....[13]....
        /*0060*/ 	.word	0xffffffff


	//   ....[14]....
        /*0064*/ 	.word	0xffffffff


	//   ....[15]....
        /*0068*/ 	.word	0xffffffff


	//   ....[16]....
        /*006c*/ 	.word	0xffffffff


	//   ....[17]....
        /*0070*/ 	.word	0xffffffff


	//   ....[18]....
        /*0074*/ 	.word	0x050000d3


	//   ....[19]....
        /*0078*/ 	.word	0x050000d3


	//   ....[20]....
        /*007c*/ 	.word	0x050000d3


	//   ....[21]....
        /*0080*/ 	.word	0x050000d3


	//   ....[22]....
        /*0084*/ 	.word	0x050000d3


	//   ....[23]....
        /*0088*/ 	.word	0x050000d3


	//   ....[24]....
        /*008c*/ 	.word	0x050000d3


	//   ....[25]....
        /*0090*/ 	.word	0x050000d3


	//   ....[26]....
        /*0094*/ 	.word	0x050000d3


	//   ....[27]....
        /*0098*/ 	.word	0x050000d3


	//----- nvinfo : EIATTR_COOP_GROUP_INSTR_OFFSETS
	.align		4
.L_610:
        /*009c*/ 	.byte	0x04, 0x28
        /*009e*/ 	.short	(.L_612 - .L_611)


	//   ....[0]....
.L_611:
        /*00a0*/ 	.word	0x0002b120


	//   ....[1]....
        /*00a4*/ 	.word	0x0002b150


	//   ....[2]....
        /*00a8*/ 	.word	0x0002b170


	//   ....[3]....
        /*00ac*/ 	.word	0x0002b190


	//   ....[4]....
        /*00b0*/ 	.word	0x0002b1b0


	//   ....[5]....
        /*00b4*/ 	.word	0x0002b8f0


	//   ....[6]....
        /*00b8*/ 	.word	0x0002b910


	//   ....[7]....
        /*00bc*/ 	.word	0x0002b930


	//   ....[8]....
        /*00c0*/ 	.word	0x0002b950


	//   ....[9]....
        /*00c4*/ 	.word	0x0002b970


	//   ....[10]....
        /*00c8*/ 	.word	0x0002bb10


	//   ....[11]....
        /*00cc*/ 	.word	0x0002bb50


	//   ....[12]....
        /*00d0*/ 	.word	0x0002bb80


	//   ....[13]....
        /*00d4*/ 	.word	0x0002bc20


	//   ....[14]....
        /*00d8*/ 	.word	0x0002bc40


	//   ....[15]....
        /*00dc*/ 	.word	0x0002bcb0


	//   ....[16]....
        /*00e0*/ 	.word	0x0002bd00


	//   ....[17]....
        /*00e4*/ 	.word	0x0002bd60


	//   ....[18]....
        /*00e8*/ 	.word	0x0002ce70


	//   ....[19]....
        /*00ec*/ 	.word	0x0002cee0


	//   ....[20]....
        /*00f0*/ 	.word	0x0002cf50


	//   ....[21]....
        /*00f4*/ 	.word	0x0002cfc0


	//   ....[22]....
        /*00f8*/ 	.word	0x0002d030


	//   ....[23]....
        /*00fc*/ 	.word	0x0002d7d0


	//   ....[24]....
        /*0100*/ 	.word	0x0002d840


	//   ....[25]....
        /*0104*/ 	.word	0x0002d8b0


	//   ....[26]....
        /*0108*/ 	.word	0x0002d920


	//   ....[27]....
        /*010c*/ 	.word	0x0002d990


	//----- nvinfo : EIATTR_EXIT_INSTR_OFFSETS
	.align		4
.L_612:
        /*0110*/ 	.byte	0x04, 0x1c
        /*0112*/ 	.short	(.L_614 - .L_613)


	//   ....[0]....
.L_613:
        /*0114*/ 	.word	0x00000ed0


	//   ....[1]....
        /*0118*/ 	.word	0x0002ce10


	//----- nvinfo : EIATTR_MAX_THREADS
	.align		4
.L_614:
        /*011c*/ 	.byte	0x04, 0x05
        /*011e*/ 	.short	(.L_616 - .L_615)
.L_615:
        /*0120*/ 	.word	0x00000080
        /*0124*/ 	.word	0x00000001
        /*0128*/ 	.word	0x00000001


	//----- nvinfo : EIATTR_CRS_STACK_SIZE
	.align		4
.L_616:
        /*012c*/ 	.byte	0x04, 0x1e
        /*012e*/ 	.short	(.L_618 - .L_617)
.L_617:
        /*0130*/ 	.word	0x00000000


	//----- nvinfo : EIATTR_CBANK_PARAM_SIZE
	.align		4
.L_618:
        /*0134*/ 	.byte	0x03, 0x19
        /*0136*/ 	.short	0x00e8


	//----- nvinfo : EIATTR_PARAM_CBANK
	.align		4
        /*0138*/ 	.byte	0x04, 0x0a
        /*013a*/ 	.short	(.L_620 - .L_619)
	.align		4
.L_619:
        /*013c*/ 	.word	index@(.nv.constant0._ZN10layer_norm31ln_parallel_residual_fwd_kernelINS_13Kernel_traitsI13__nv_bfloat16S2_S2_S2_fjLj7168ELj1ELj1ELj4ELj16ENS_18Kernel_traits_baseILj7168ES2_S2_S2_S2_fjLj128EEEEELb1ELb1ELb0EEEvNS_9FwdParamsE)
        /*0140*/ 	.short	0x0210
        /*0142*/ 	.short	0x00e8


	//----- nvinfo : EIATTR_SW_WAR
	.align		4
.L_620:
        /*0144*/ 	.byte	0x04, 0x36
        /*0146*/ 	.short	(.L_622 - .L_621)
.L_621:
        /*0148*/ 	.word	0x00000008
.L_622:


//--------------------- .nv.info._ZN10layer_norm31ln_parallel_residual_fwd_kernelINS_13Kernel_traitsI13__nv_bfloat16S2_S2_S2_fjLj7168ELj1ELj1ELj4ELj16ENS_18Kernel_traits_baseILj7168ES2_S2_S2_S2_fjLj128EEEEELb1ELb1ELb1EEEvNS_9FwdParamsE --------------------------
	.section	.nv.info._ZN10layer_norm31ln_parallel_residual_fwd_kernelINS_13Kernel_traitsI13__nv_bfloat16S2_S2_S2_fjLj7168ELj1ELj1ELj4ELj16ENS_18Kernel_traits_baseILj7168ES2_S2_S2_S2_fjLj128EEEEELb1ELb1ELb1EEEvNS_9FwdParamsE,"",@"SHT_CUDA_INFO"
	.sectionflags	@""
	.align	4


	//----- nvinfo : EIATTR_CUDA_API_VERSION
	.align		4
        /*0000*/ 	.byte	0x04, 0x37
        /*0002*/ 	.short	(.L_624 - .L_623)
.L_623:
        /*0004*/ 	.word	0x00000082


	//----- nvinfo : EIATTR_KPARAM_INFO
	.align		4
.L_624:
        /*0008*/ 	.byte	0x04, 0x17
        /*000a*/ 	.short	(.L_626 - .L_625)
.L_625:
        /*000c*/ 	.word	0x00000000
        /*0010*/ 	.short	0x0000
        /*0012*/ 	.short	0x0000
        /*0014*/ 	.byte	0x00, 0xf0, 0xa1, 0x03


	//----- nvinfo : EIATTR_SPARSE_MMA_MASK
	.align		4
.L_626:
        /*0018*/ 	.byte	0x03, 0x50
        /*001a*/ 	.short	0x0000


	//----- nvinfo : EIATTR_MAXREG_COUNT
	.align		4
        /*001c*/ 	.byte	0x03, 0x1b
        /*001e*/ 	.short	0x00ff


	//----- nvinfo : EIATTR_NUM_BARRIERS
	.align		4
        /*0020*/ 	.byte	0x02, 0x4c
        /*0022*/ 	.byte	0x01
	.zero		1


	//----- nvinfo : EIATTR_MERCURY_ISA_VERSION
	.align		4
        /*0024*/ 	.byte	0x03, 0x5f
        /*0026*/ 	.short	0x0101


	//----- nvinfo : EIATTR_COOP_GROUP_MASK_REGIDS
	.align		4
        /*0028*/ 	.byte	0x04, 0x29
        /*002a*/ 	.short	(.L_628 - .L_627)


	//   ....[0]....
.L_627:
        /*002c*/ 	.word	0xffffffff


	//   ....[1]....
        /*0030*/ 	.word	0xffffffff


	//   ....[2]....
        /*0034*/ 	.word	0xffffffff


	//   ....[3]....
        /*0038*/ 	.word	0xffffffff


	//   ....[4]....
        /*003c*/ 	.word	0xffffffff


	//   ....[5]....
        /*0040*/ 	.word	0xffffffff


	//   ....[6]....
        /*0044*/ 	.word	0xffffffff


	//   ....[7]....
        /*0048*/ 	.word	0xffffffff


	//   ....[8]....
        /*004c*/ 	.word	0xffffffff


	//   ....[9]....
        /*0050*/ 	.word	0xffffffff


	//   ....[10]....
        /*0054*/ 	.word	0xffffffff


	//   ....[11]....
        /*0058*/ 	.word	0xffffffff


	//   ....[12]....
        /*005c*/ 	.word	0xffffffff


	//   ....[13]....
        /*0060*/ 	.word	0xffffffff


	//   ....[14]....
        /*0064*/ 	.word	0xffffffff


	//   ....[15]....
        /*0068*/ 	.word	0xffffffff


	//   ....[16]....
        /*006c*/ 	.word	0xffffffff


	//   ....[17]....
        /*0070*/ 	.word	0xffffffff


	//   ....[18]....
        /*0074*/ 	.word	0x0500005f


	//   ....[19]....
        /*0078*/ 	.word	0x0500005f


	//   ....[20]....
        /*007c*/ 	.word	0x0500005f


	//   ....[21]....
        /*0080*/ 	.word	0x0500005f


	//   ....[22]....
        /*0084*/ 	.word	0x0500005f


	//   ....[23]....
        /*0088*/ 	.word	0x0500005f


	//   ....[24]....
        /*008c*/ 	.word	0x0500005f


	//   ....[25]....
        /*0090*/ 	.word	0x0500005f


	//   ....[26]....
        /*0094*/ 	.word	0x0500005f


	//   ....[27]....
        /*0098*/ 	.word	0x0500005f


	//----- nvinfo : EIATTR_COOP_GROUP_INSTR_OFFSETS
	.align		4
.L_628:
        /*009c*/ 	.byte	0x04, 0x28
        /*009e*/ 	.short	(.L_630 - .L_629)


	//   ....[0]....
.L_629:
        /*00a0*/ 	.word	0x00029e60


	//   ....[1]....
        /*00a4*/ 	.word	0x00029e80


	//   ....[2]....
        /*00a8*/ 	.word	0x00029ea0


	//   ....[3]....
        /*00ac*/ 	.word	0x00029ec0


	//   ....[4]....
        /*00b0*/ 	.word	0x00029ee0


	//   ....[5]....
        /*00b4*/ 	.word	0x0002a610


	//   ....[6]....
        /*00b8*/ 	.word	0x0002a630


	//   ....[7]....
        /*00bc*/ 	.word	0x0002a650


	//   ....[8]....
        /*00c0*/ 	.word	0x0002a670


	//   ....[9]....
        /*00c4*/ 	.word	0x0002a690


	//   ....[10]....
        /*00c8*/ 	.word	0x0002a810


	//   ....[11]....
        /*00cc*/ 	.word	0x0002a870


	//   ....[12]....
        /*00d0*/ 	.word	0x0002a890


	//   ....[13]....
        /*00d4*/ 	.word	0x0002a8a0


	//   ....[14]....
        /*00d8*/ 	.word	0x0002a960


	//   ....[15]....
        /*00dc*/ 	.word	0x0002a990


	//   ....[16]....
        /*00e0*/ 	.word	0x0002aa40


	//   ....[17]....
        /*00e4*/ 	.word	0x0002aa70


	//   ....[18]....
        /*00e8*/ 	.word	0x0002be40


	//   ....[19]....
        /*00ec*/ 	.word	0x0002beb0


	//   ....[20]....
        /*00f0*/ 	.word	0x0002bf20


	//   ....[21]....
        /*00f4*/ 	.word	0x0002bf90


	//   ....[22]....
        /*00f8*/ 	.word	0x0002c000


	//   ....[23]....
        /*00fc*/ 	.word	0x0002c780


	//   ....[24]....
        /*0100*/ 	.word	0x0002c7f0


	//   ....[25]....
        /*0104*/ 	.word	0x0002c860


	//   ....[26]....
        /*0108*/ 	.word	0x0002c8d0


	//   ....[27]....
        /*010c*/ 	.word	0x0002c940


	//----- nvinfo : EIATTR_EXIT_INSTR_OFFSETS
	.align		4
.L_630:
        /*0110*/ 	.byte	0x04, 0x1c
        /*0112*/ 	.short	(.L_632 - .L_631)


	//   ....[0]....
.L_631:
        /*0114*/ 	.word	0x00000250


	//   ....[1]....
        /*0118*/ 	.word	0x0002bde0


	//----- nvinfo : EIATTR_MAX_THREADS
	.align		4
.L_632:
        /*011c*/ 	.byte	0x04, 0x05
        /*011e*/ 	.short	(.L_634 - .L_633)
.L_633:
        /*0120*/ 	.word	0x00000080
        /*0124*/ 	.word	0x00000001
        /*0128*/ 	.word	0x00000001


	//----- nvinfo : EIATTR_CRS_STACK_SIZE
	.align		4
.L_634:
        /*012c*/ 	.byte	0x04, 0x1e
        /*012e*/ 	.short	(.L_636 - .L_635)
.L_635:
        /*0130*/ 	.word	0x00000000


	//----- nvinfo : EIATTR_CBANK_PARAM_SIZE
	.align		4
.L_636:
        /*0134*/ 	.byte	0x03, 0x19
        /*0136*/ 	.short	0x00e8


	//----- nvinfo : EIATTR_PARAM_CBANK
	.align		4
        /*0138*/ 	.byte	0x04, 0x0a
        /*013a*/ 	.short	(.L_638 - .L_637)
	.align		4
.L_637:
        /*013c*/ 	.word	index@(.nv.constant0._ZN10layer_norm31ln_parallel_residual_fwd_kernelINS_13Kernel_traitsI13__nv_bfloat16S2_S2_S2_fjLj7168ELj1ELj1ELj4ELj16ENS_18Kernel_traits_baseILj7168ES2_S2_S2_S2_fjLj128EEEEELb1ELb1ELb1EEEvNS_9FwdParamsE)
        /*0140*/ 	.short	0x0210
        /*0142*/ 	.short	0x00e8


	//----- nvinfo : EIATTR_SW_WAR
	.align		4
.L_638:
        /*0144*/ 	.byte	0x04, 0x36
        /*0146*/ 	.short	(.L_640 - .L_639)
.L_639:
        /*0148*/ 	.word	0x00000008
.L_640:


//--------------------- .nv.info._ZN10layer_norm31ln_parallel_residual_fwd_kernelINS_13Kernel_traitsI6__halfS2_S2_S2_fjLj7168ELj1ELj1ELj4ELj16ENS_18Kernel_traits_baseILj7168ES2_S2_S2_S2_fjLj128EEEEELb0ELb0ELb0EEEvNS_9FwdParamsE --------------------------
	.section	.nv.info._ZN10layer_norm31ln_parallel_residual_fwd_kernelINS_13Kernel_traitsI6__halfS2_S2_S2_fjLj7168ELj1ELj1ELj4ELj16ENS_18Kernel_traits_baseILj7168ES2_S2_S2_S2_fjLj128EEEEELb0ELb0ELb0EEEvNS_9FwdParamsE,"",@"SHT_CUDA_INFO"
	.sectionflags	@""
	.align	4


	//----- nvinfo : EIATTR_CUDA_API_VERSION
	.align		4
        /*0000*/ 	.byte	0x04, 0x37
        /*0002*/ 	.short	(.L_642 - .L_641)
.L_641:
        /*0004*/ 	.word	0x00000082


	//----- nvinfo : EIATTR_KPARAM_INFO
	.align		4
.L_642:
        /*0008*/ 	.byte	0x04, 0x17
        /*000a*/ 	.short	(.L_644 - .L_643)
.L_643:
        /*000c*/ 	.word	0x00000000
        /*0010*/ 	.short	0x0000
        /*0012*/ 	.short	0x0000
        /*0014*/ 	.byte	0x00, 0xf0, 0xa1, 0x03


	//----- nvinfo : EIATTR_SPARSE_MMA_MASK
	.align		4
.L_644:
        /*0018*/ 	.byte	0x03, 0x50
        /*001a*/ 	.short	0x0000


	//----- nvinfo : EIATTR_MAXREG_COUNT
	.align		4
        /*001c*/ 	.byte	0x03, 0x1b
        /*001e*/ 	.short	0x00ff


	//----- nvinfo : EIATTR_NUM_BARRIERS
	.align		4
        /*0020*/ 	.byte	0x02, 0x4c
        /*0022*/ 	.byte	0x01
	.zero		1


	//----- nvinfo : EIATTR_ANNOTATIONS
	.align		4
        /*0024*/ 	.byte	0x04, 0x55
        /*0026*/ 	.short	(.L_646 - .L_645)


	//   ....[0]....
.L_645:
        /* <DEDUP_REMOVED lines=72> */


	//----- nvinfo : EIATTR_MERCURY_ISA_VERSION
	.align		4
.L_646:
        /*0498*/ 	.byte	0x03, 0x5f
        /*049a*/ 	.short	0x0101


	//----- nvinfo : EIATTR_COOP_GROUP_MASK_REGIDS
	.align		4
        /*049c*/ 	.byte	0x04, 0x29
        /*049e*/ 	.short	(.L_648 - .L_647)


	//   ....[0]....
.L_647:
        /*04a0*/ 	.word	0xffffffff


	//   ....[1]....
        /*04a4*/ 	.word	0xffffffff


	//   ....[2]....
        /*04a8*/ 	.word	0xffffffff


	//   ....[3]....
        /*04ac*/ 	.word	0xffffffff


	//   ....[4]....
        /*04b0*/ 	.word	0xffffffff


	//   ....[5]....
        /*04b4*/ 	.word	0xffffffff


	//   ....[6]....
        /*04b8*/ 	.word	0xffffffff


	//   ....[7]....
        /*04bc*/ 	.word	0xffffffff


	//   ....[8]....
        /*04c0*/ 	.word	0xffffffff


	//   ....[9]....
        /*04c4*/ 	.word	0xffffffff


	//   ....[10]....
        /*04c8*/ 	.word	0xffffffff


	//   ....[11]....
        /*04cc*/ 	.word	0xffffffff


	//   ....[12]....
        /*04d0*/ 	.word	0xffffffff


	//   ....[13]....
        /*04d4*/ 	.word	0xffffffff


	//   ....[14]....
        /*04d8*/ 	.word	0xffffffff


	//   ....[15]....
        /*04dc*/ 	.word	0xffffffff


	//   ....[16]....
        /*04e0*/ 	.word	0xffffffff


	//   ....[17]....
        /*04e4*/ 	.word	0xffffffff


	//   ....[18]....
        /*04e8*/ 	.word	0x0500004c


	//   ....[19]....
        /*04ec*/ 	.word	0x0500004c


	//   ....[20]....
        /*04f0*/ 	.word	0x0500004c


	//   ....[21]....
        /*04f4*/ 	.word	0x0500004c


	//   ....[22]....
        /*04f8*/ 	.word	0x0500004c


	//   ....[23]....
        /*04fc*/ 	.word	0x0500004c


	//   ....[24]....
        /*0500*/ 	.word	0x0500004c


	//   ....[25]....
        /*0504*/ 	.word	0x0500004c


	//   ....[26]....
        /*0508*/ 	.word	0x0500004c


	//   ....[27]....
        /*050c*/ 	.word	0x0500004c


	//----- nvinfo : EIATTR_COOP_GROUP_INSTR_OFFSETS
	.align		4
.L_648:
        /*0510*/ 	.byte	0x04, 0x28
        /*0512*/ 	.short	(.L_650 - .L_649)


	//   ....[0]....
.L_649:
        /*0514*/ 	.word	0x00006a40


	//   ....[1]....
        /*0518*/ 	.word	0x00006a70


	//   ....[2]....
        /*051c*/ 	.word	0x00006a90


	//   ....[3]....
        /*0520*/ 	.word	0x00006ab0


	//   ....[4]....
        /*0524*/ 	.word	0x00006ad0


	//   ....[5]....
        /*0528*/ 	.word	0x00007220


	//   ....[6]....
        /*052c*/ 	.word	0x00007240


	//   ....[7]....
        /*0530*/ 	.word	0x00007260


	//   ....[8]....
        /*0534*/ 	.word	0x00007280


	//   ....[9]....
        /*0538*/ 	.word	0x000072a0


	//   ....[10]....
        /*053c*/ 	.word	0x00007410


	//   ....[11]....
        /*0540*/ 	.word	0x00007490


	//   ....[12]....
        /*0544*/ 	.word	0x00007500


	//   ....[13]....
        /*0548*/ 	.word	0x00007560


	//   ....[14]....
        /*054c*/ 	.word	0x00007570


	//   ....[15]....
        /*0550*/ 	.word	0x00007600


	//   ....[16]....
        /*0554*/ 	.word	0x00007650


	//   ....[17]....
        /*0558*/ 	.word	0x00007680


	//   ....[18]....
        /*055c*/ 	.word	0x000093c0


	//   ....[19]....
        /*0560*/ 	.word	0x00009420


	//   ....[20]....
        /*0564*/ 	.word	0x00009480


	//   ....[21]....
        /*0568*/ 	.word	0x000094e0


	//   ....[22]....
        /*056c*/ 	.word	0x00009540


	//   ....[23]....
        /*0570*/ 	.word	0x00009cf0


	//   ....[24]....
        /*0574*/ 	.word	0x00009d50


	//   ....[25]....
        /*0578*/ 	.word	0x00009db0


	//   ....[26]....
        /*057c*/ 	.word	0x00009e10


	//   ....[27]....
        /*0580*/ 	.word	0x00009e70


	//----- nvinfo : EIATTR_EXIT_INSTR_OFFSETS
	.align		4
.L_650:
        /*0584*/ 	.byte	0x04, 0x1c
        /*0586*/ 	.short	(.L_652 - .L_651)


	//   ....[0]....
.L_651:
        /*0588*/ 	.word	0x00000f00


	//   ....[1]....
        /*058c*/ 	.word	0x00009360


	//----- nvinfo : EIATTR_MAX_THREADS
	.align		4
.L_652:
        /*0590*/ 	.byte	0x04, 0x05
        /*0592*/ 	.short	(.L_654 - .L_653)
.L_653:
        /*0594*/ 	.word	0x00000080
        /*0598*/ 	.word	0x00000001
        /*059c*/ 	.word	0x00000001


	//----- nvinfo : EIATTR_CRS_STACK_SIZE
	.align		4
.L_654:
        /*05a0*/ 	.byte	0x04, 0x1e
        /*05a2*/ 	.short	(.L_656 - .L_655)
.L_655:
        /*05a4*/ 	.word	0x00000000


	//----- nvinfo : EIATTR_CBANK_PARAM_SIZE
	.align		4
.L_656:
        /*05a8*/ 	.byte	0x03, 0x19
        /*05aa*/ 	.short	0x00e8


	//----- nvinfo : EIATTR_PARAM_CBANK
	.align		4
        /*05ac*/ 	.byte	0x04, 0x0a
        /*05ae*/ 	.short	(.L_658 - .L_657)
	.align		4
.L_657:
        /*05b0*/ 	.word	index@(.nv.constant0._ZN10layer_norm31ln_parallel_residual_fwd_kernelINS_13Kernel_traitsI6__halfS2_S2_S2_fjLj7168ELj1ELj1ELj4ELj16ENS_18Kernel_traits_baseILj7168ES2_S2_S2_S2_fjLj128EEEEELb0ELb0ELb0EEEvNS_9FwdParamsE)
        /*05b4*/ 	.short	0x0210
        /*05b6*/ 	.short	0x00e8


	//----- nvinfo : EIATTR_SW_WAR
	.align		4
.L_658:
        /*05b8*/ 	.byte	0x04, 0x36
        /*05ba*/ 	.short	(.L_660 - .L_659)
.L_659:
        /*05bc*/ 	.word	0x00000008
.L_660:


//--------------------- .nv.info._ZN10layer_norm31ln_parallel_residual_fwd_kernelINS_13Kernel_traitsI6__halfS2_S2_S2_fjLj7168ELj1ELj1ELj4ELj16ENS_18Kernel_traits_baseILj7168ES2_S2_S2_S2_fjLj128EEEEELb0ELb0ELb1EEEvNS_9FwdParamsE --------------------------
	.section	.nv.info._ZN10layer_norm31ln_parallel_residual_fwd_kernelINS_13Kernel_traitsI6__halfS2_S2_S2_fjLj7168ELj1ELj1ELj4ELj16ENS_18Kernel_traits_baseILj7168ES2_S2_S2_S2_fjLj128EEEEELb0ELb0ELb1EEEvNS_9FwdParamsE,"",@"SHT_CUDA_INFO"
	.sectionflags	@""
	.align	4


	//----- nvinfo : EIATTR_CUDA_API_VERSION
	.align		4
        /*0000*/ 	.byte	0x04, 0x37
        /*0002*/ 	.short	(.L_662 - .L_661)
.L_661:
        /*0004*/ 	.word	0x00000082


	//----- nvinfo : EIATTR_KPARAM_INFO
	.align		4
.L_662:
        /*0008*/ 	.byte	0x04, 0x17
        /*000a*/ 	.short	(.L_664 - .L_663)
.L_663:
        /*000c*/ 	.word	0x00000000
        /*0010*/ 	.short	0x0000
        /*0012*/ 	.short	0x0000
        /*0014*/ 	.byte	0x00, 0xf0, 0xa1, 0x03


	//----- nvinfo : EIATTR_SPARSE_MMA_MASK
	.align		4
.L_664:
        /*0018*/ 	.byte	0x03, 0x50
        /*001a*/ 	.short	0x0000


	//----- nvinfo : EIATTR_MAXREG_COUNT
	.align		4
        /*001c*/ 	.byte	0x03, 0x1b
        /*001e*/ 	.short	0x00ff


	//----- nvinfo : EIATTR_NUM_BARRIERS
	.align		4
        /*0020*/ 	.byte	0x02, 0x4c
        /*0022*/ 	.byte	0x01
	.zero		1


	//----- nvinfo : EIATTR_ANNOTATIONS
	.align		4
        /*0024*/ 	.byte	0x04, 0x55
        /*0026*/ 	.short	(.L_666 - .L_665)


	//   ....[0]....
.L_665:
        /*0028*/ 	.word	0x00000001
        /*002c*/ 	.byte	0x30, 0x08, 0x00, 0x00, 0x01, 0x00, 0x00, 0x00, 0xb0, 0x5e, 0x00, 0x00


	//----- nvinfo : EIATTR_MERCURY_ISA_VERSION
	.align		4
.L_666:
        /*0038*/ 	.byte	0x03, 0x5f
        /*003a*/ 	.short	0x0101


	//----- nvinfo : EIATTR_COOP_GROUP_MASK_REGIDS
	.align		4
        /*003c*/ 	.byte	0x04, 0x29
        /*003e*/ 	.short	(.L_668 - .L_667)


	//   ....[0]....
.L_667:
        /*0040*/ 	.word	0xffffffff


	//   ....[1]....
        /*0044*/ 	.word	0xffffffff


	//   ....[2]....
        /*0048*/ 	.word	0xffffffff


	//   ....[3]....
        /*004c*/ 	.word	0xffffffff


	//   ....[4]....
        /*0050*/ 	.word	0xffffffff


	//   ....[5]....
        /*0054*/ 	.word	0xffffffff


	//   ....[6]....
        /*0058*/ 	.word	0xffffffff


	//   ....[7]....
        /*005c*/ 	.word	0xffffffff


	//   ....[8]....
        /*0060*/ 	.word	0xffffffff


	//   ....[9]....
        /*0064*/ 	.word	0xffffffff


	//   ....[10]....
        /*0068*/ 	.word	0xffffffff


	//   ....[11]....
        /*006c*/ 	.word	0xffffffff


	//   ....[12]....
        /*0070*/ 	.word	0xffffffff


	//   ....[13]....
        /*0074*/ 	.word	0xffffffff


	//   ....[14]....
        /*0078*/ 	.word	0xffffffff


	//   ....[15]....
        /*007c*/ 	.word	0xffffffff


	//   ....[16]....
        /*0080*/ 	.word	0xffffffff


	//   ....[17]....
        /*0084*/ 	.word	0xffffffff


	//   ....[18]....
        /*0088*/ 	.word	0x05000071


	//   ....[19]....
        /*008c*/ 	.word	0x05000071


	//   ....[20]....
        /*0090*/ 	.word	0x05000071


	//   ....[21]....
        /*0094*/ 	.word	0x05000071


	//   ....[22]....
        /*0098*/ 	.word	0x05000071


	//   ....[23]....
        /*009c*/ 	.word	0x05000071


	//   ....[24]....
        /*00a0*/ 	.word	0x05000071


	//   ....[25]....
        /*00a4*/ 	.word	0x05000071


	//   ....[26]....
        /*00a8*/ 	.word	0x05000071


	//   ....[27]....
        /*00ac*/ 	.word	0x05000071


	//----- nvinfo : EIATTR_COOP_GROUP_INSTR_OFFSETS
	.align		4
.L_668:
        /*00b0*/ 	.byte	0x04, 0x28
        /*00b2*/ 	.short	(.L_670 - .L_669)


	//   ....[0]....
.L_669:
        /*00b4*/ 	.word	0x000052f0


	//   ....[1]....
        /*00b8*/ 	.word	0x00005310


	//   ....[2]....
        /*00bc*/ 	.word	0x00005330


	//   ....[3]....
        /*00c0*/ 	.word	0x00005350


	//   ....[4]....
        /*00c4*/ 	.word	0x00005370


	//   ....[5]....
        /*00c8*/ 	.word	0x00005aa0


	//   ....[6]....
        /*00cc*/ 	.word	0x00005ac0


	//   ....[7]....
        /*00d0*/ 	.word	0x00005ae0


	//   ....[8]....
        /*00d4*/ 	.word	0x00005b00


	//   ....[9]....
        /*00d8*/ 	.word	0x00005b20


	//   ....[10]....
        /*00dc*/ 	.word	0x00005c70


	//   ....[11]....
        /*00e0*/ 	.word	0x00005cd0


	//   ....[12]....
        /*00e4*/ 	.word	0x00005ce0


	//   ....[13]....
        /*00e8*/ 	.word	0x00005d80


	//   ....[14]....
        /*00ec*/ 	.word	0x00005df0


	//   ....[15]....
        /*00f0*/ 	.word	0x00005e30


	//   ....[16]....
        /*00f4*/ 	.word	0x00005ee0


	//   ....[17]....
        /*00f8*/ 	.word	0x00005ef0


	//   ....[18]....
        /*00fc*/ 	.word	0x00007b10


	//   ....[19]....
        /*0100*/ 	.word	0x00007b70


	//   ....[20]....
        /*0104*/ 	.word	0x00007bd0


	//   ....[21]....
        /*0108*/ 	.word	0x00007c30


	//   ....[22]....
        /*010c*/ 	.word	0x00007c90


	//   ....[23]....
        /*0110*/ 	.word	0x00008400


	//   ....[24]....
        /*0114*/ 	.word	0x00008450


	//   ....[25]....
        /*0118*/ 	.word	0x000084a0


	//   ....[26]....
        /*011c*/ 	.word	0x000084f0


	//   ....[27]....
        /*0120*/ 	.word	0x00008540


	//----- nvinfo : EIATTR_EXIT_INSTR_OFFSETS
	.align		4
.L_670:
        /*0124*/ 	.byte	0x04, 0x1c
        /*0126*/ 	.short	(.L_672 - .L_671)


	//   ....[0]....
.L_671:
        /*0128*/ 	.word	0x00000690


	//   ....[1]....
        /*012c*/ 	.word	0x00007ab0


	//----- nvinfo : EIATTR_MAX_THREADS
	.align		4
.L_672:
        /*0130*/ 	.byte	0x04, 0x05
        /*0132*/ 	.short	(.L_674 - .L_673)
.L_673:
        /*0134*/ 	.word	0x00000080
        /*0138*/ 	.word	0x00000001
        /*013c*/ 	.word	0x00000001


	//----- nvinfo : EIATTR_CRS_STACK_SIZE
	.align		4
.L_674:
        /*0140*/ 	.byte	0x04, 0x1e
        /*0142*/ 	.short	(.L_676 - .L_675)
.L_675:
        /*0144*/ 	.word	0x00000000


	//----- nvinfo : EIATTR_CBANK_PARAM_SIZE
	.align		4
.L_676:
        /*0148*/ 	.byte	0x03, 0x19
        /*014a*/ 	.short	0x00e8


	//----- nvinfo : EIATTR_PARAM_CBANK
	.align		4
        /*014c*/ 	.byte	0x04, 0x0a
        /*014e*/ 	.short	(.L_678 - .L_677)
	.align		4
.L_677:
        /*0150*/ 	.word	index@(.nv.constant0._ZN10layer_norm31ln_parallel_residual_fwd_kernelINS_13Kernel_traitsI6__halfS2_S2_S2_fjLj7168ELj1ELj1ELj4ELj16ENS_18Kernel_traits_baseILj7168ES2_S2_S2_S2_fjLj128EEEEELb0ELb0ELb1EEEvNS_9FwdParamsE)
        /*0154*/ 	.short	0x0210
        /*0156*/ 	.short	0x00e8


	//----- nvinfo : EIATTR_SW_WAR
	.align		4
.L_678:
        /*0158*/ 	.byte	0x04, 0x36
        /*015a*/ 	.short	(.L_680 - .L_679)
.L_679:
        /*015c*/ 	.word	0x00000008
.L_680:


//--------------------- .nv.info._ZN10layer_norm31ln_parallel_residual_fwd_kernelINS_13Kernel_traitsI6__halfS2_S2_S2_fjLj7168ELj1ELj1ELj4ELj16ENS_18Kernel_traits_baseILj7168ES2_S2_S2_S2_fjLj128EEEEELb0ELb1ELb0EEEvNS_9FwdParamsE --------------------------
	.section	.nv.info._ZN10layer_norm31ln_parallel_residual_fwd_kernelINS_13Kernel_traitsI6__halfS2_S2_S2_fjLj7168ELj1ELj1ELj4ELj16ENS_18Kernel_traits_baseILj7168ES2_S2_S2_S2_fjLj128EEEEELb0ELb1ELb0EEEvNS_9FwdParamsE,"",@"SHT_CUDA_INFO"
	.sectionflags	@""
	.align	4


	//----- nvinfo : EIATTR_CUDA_API_VERSION
	.align		4
        /*0000*/ 	.byte	0x04, 0x37
        /*0002*/ 	.short	(.L_682 - .L_681)
.L_681:
        /*0004*/ 	.word	0x00000082


	//----- nvinfo : EIATTR_KPARAM_INFO
	.align		4
.L_682:
        /*0008*/ 	.byte	0x04, 0x17
        /*000a*/ 	.short	(.L_684 - .L_683)
.L_683:
        /*000c*/ 	.word	0x00000000
        /*0010*/ 	.short	0x0000
        /*0012*/ 	.short	0x0000
        /*0014*/ 	.byte	0x00, 0xf0, 0xa1, 0x03


	//----- nvinfo : EIATTR_SPARSE_MMA_MASK
	.align		4
.L_684:
        /*0018*/ 	.byte	0x03, 0x50
        /*001a*/ 	.short	0x0000


	//----- nvinfo : EIATTR_MAXREG_COUNT
	.align		4
        /*001c*/ 	.byte	0x03, 0x1b
        /*001e*/ 	.short	0x00ff


	//----- nvinfo : EIATTR_NUM_BARRIERS
	.align		4
        /*0020*/ 	.byte	0x02, 0x4c
        /*0022*/ 	.byte	0x01
	.zero		1


	//----- nvinfo : EIATTR_MERCURY_ISA_VERSION
	.align		4
        /*0024*/ 	.byte	0x03, 0x5f
        /*0026*/ 	.short	0x0101


	//----- nvinfo : EIATTR_COOP_GROUP_MASK_REGIDS
	.align		4
        /*0028*/ 	.byte	0x04, 0x29
        /*002a*/ 	.short	(.L_686 - .L_685)


	//   ....[0]....
.L_685:
        /*002c*/ 	.word	0xffffffff


	//   ....[1]....
        /*0030*/ 	.word	0xffffffff


	//   ....[2]....
        /*0034*/ 	.word	0xffffffff


	//   ....[3]....
        /*0038*/ 	.word	0xffffffff


	//   ....[4]....
        /*003c*/ 	.word	0xffffffff


	//   ....[5]....
        /*0040*/ 	.word	0xffffffff


	//   ....[6]....
        /*0044*/ 	.word	0xffffffff


	//   ....[7]....
        /*0048*/ 	.word	0xffffffff


	//   ....[8]....
        /*004c*/ 	.word	0xffffffff


	//   ....[9]....
        /*0050*/ 	.word	0xffffffff


	//   ....[10]....
        /*0054*/ 	.word	0xffffffff


	//   ....[11]....
        /*0058*/ 	.word	0xffffffff


	//   ....[12]....
        /*005c*/ 	.word	0xffffffff


	//   ....[13]....
        /*0060*/ 	.word	0xffffffff


	//   ....[14]....
        /*0064*/ 	.word	0xffffffff


	//   ....[15]....
        /*0068*/ 	.word	0xffffffff


	//   ....[16]....
        /*006c*/ 	.word	0xffffffff


	//   ....[17]....
        /*0070*/ 	.word	0xffffffff


	//   ....[18]....
        /*0074*/ 	.word	0x05000096


	//   ....[19]....
        /*0078*/ 	.word	0x05000096


	//   ....[20]....
        /*007c*/ 	.word	0x05000096


	//   ....[21]....
        /*0080*/ 	.word	0x05000096


	//   ....[22]....
        /*0084*/ 	.word	0x05000096


	//   ....[23]....
        /*0088*/ 	.word	0x05000096


	//   ....[24]....
        /*008c*/ 	.word	0x05000096


	//   ....[25]....
        /*0090*/ 	.word	0x05000096


	//   ....[26]....
        /*0094*/ 	.word	0x05000096


	//   ....[27]....
        /*0098*/ 	.word	0x05000096


	//----- nvinfo : EIATTR_COOP_GROUP_INSTR_OFFSETS
	.align		4
.L_686:
        /*009c*/ 	.byte	0x04, 0x28
        /*009e*/ 	.short	(.L_688 - .L_687)


	//   ....[0]....
.L_687:
        /*00a0*/ 	.word	0x00005920


	//   ....[1]....
        /*00a4*/ 	.word	0x00005950


	//   ....[2]....
        /*00a8*/ 	.word	0x00005970


	//   ....[3]....
        /*00ac*/ 	.word	0x00005990


	//   ....[4]....
        /*00b0*/ 	.word	0x000059b0


	//   ....[5]....
        /*00b4*/ 	.word	0x00006100


	//   ....[6]....
        /*00b8*/ 	.word	0x00006120


	//   ....[7]....
        /*00bc*/ 	.word	0x00006140


	//   ....[8]....
        /*00c0*/ 	.word	0x00006160


	//   ....[9]....
        /*00c4*/ 	.word	0x00006180


	//   ....[10]....
        /*00c8*/ 	.word	0x00006330


	//   ....[11]....
        /*00cc*/ 	.word	0x00006370


	//   ....[12]....
        /*00d0*/ 	.word	0x00006390


	//   ....[13]....
        /*00d4*/ 	.word	0x000063a0


	//   ....[14]....
        /*00d8*/ 	.word	0x00006450


	//   ....[15]....
        /*00dc*/ 	.word	0x00006490


	//   ....[16]....
        /*00e0*/ 	.word	0x00006510


	//   ....[17]....
        /*00e4*/ 	.word	0x00006560


	//   ....[18]....
        /*00e8*/ 	.word	0x00007660


	//   ....[19]....
        /*00ec*/ 	.word	0x000076d0


	//   ....[20]....
        /*00f0*/ 	.word	0x00007740


	//   ....[21]....
        /*00f4*/ 	.word	0x000077b0


	//   ....[22]....
        /*00f8*/ 	.word	0x00007820


	//   ....[23]....
        /*00fc*/ 	.word	0x00007fd0


	//   ....[24]....
        /*0100*/ 	.word	0x00008040


	//   ....[25]....
        /*0104*/ 	.word	0x000080b0


	//   ....[26]....
        /*0108*/ 	.word	0x00008120


	//   ....[27]....
        /*010c*/ 	.word	0x00008190


	//----- nvinfo : EIATTR_EXIT_INSTR_OFFSETS
	.align		4
.L_688:
        /*0110*/ 	.byte	0x04, 0x1c
        /*0112*/ 	.short	(.L_690 - .L_689)


	//   ....[0]....
.L_689:
        /*0114*/ 	.word	0x000008d0


	//   ....[1]....
        /*0118*/ 	.word	0x00007600


	//----- nvinfo : EIATTR_MAX_THREADS
	.align		4
.L_690:
        /*011c*/ 	.byte	0x04, 0x05
        /*011e*/ 	.short	(.L_692 - .L_691)
.L_691:
        /*0120*/ 	.word	0x00000080
        /*0124*/ 	.word	0x00000001
        /*0128*/ 	.word	0x00000001


	//----- nvinfo : EIATTR_CRS_STACK_SIZE
	.align		4
.L_692:
        /*012c*/ 	.byte	0x04, 0x1e
        /*012e*/ 	.short	(.L_694 - .L_693)
.L_693:
        /*0130*/ 	.word	0x00000000


	//----- nvinfo : EIATTR_CBANK_PARAM_SIZE
	.align		4
.L_694:
        /*0134*/ 	.byte	0x03, 0x19
        /*0136*/ 	.short	0x00e8


	//----- nvinfo : EIATTR_PARAM_CBANK
	.align		4
        /*0138*/ 	.byte	0x04, 0x0a
        /*013a*/ 	.short	(.L_696 - .L_695)
	.align		4
.L_695:
        /*013c*/ 	.word	index@(.nv.constant0._ZN10layer_norm31ln_parallel_residual_fwd_kernelINS_13Kernel_traitsI6__halfS2_S2_S2_fjLj7168ELj1ELj1ELj4ELj16ENS_18Kernel_traits_baseILj7168ES2_S2_S2_S2_fjLj128EEEEELb0ELb1ELb0EEEvNS_9FwdParamsE)
        /*0140*/ 	.short	0x0210
        /*0142*/ 	.short	0x00e8


	//----- nvinfo : EIATTR_SW_WAR
	.align		4
.L_696:
        /*0144*/ 	.byte	0x04, 0x36
        /*0146*/ 	.short	(.L_698 - .L_697)
.L_697:
        /*0148*/ 	.word	0x00000008
.L_698:


//--------------------- .nv.info._ZN10layer_norm31ln_parallel_residual_fwd_kernelINS_13Kernel_traitsI6__halfS2_S2_S2_fjLj7168ELj1ELj1ELj4ELj16ENS_18Kernel_traits_baseILj7168ES2_S2_S2_S2_fjLj128EEEEELb0ELb1ELb1EEEvNS_9FwdParamsE --------------------------
	.section	.nv.info._ZN10layer_norm31ln_parallel_residual_fwd_kernelINS_13Kernel_traitsI6__halfS2_S2_S2_fjLj7168ELj1ELj1ELj4ELj16ENS_18Kernel_traits_baseILj7168ES2_S2_S2_S2_fjLj128EEEEELb0ELb1ELb1EEEvNS_9FwdParamsE,"",@"SHT_CUDA_INFO"
	.sectionflags	@""
	.align	4


	//----- nvinfo : EIATTR_CUDA_API_VERSION
	.align		4
        /*0000*/ 	.byte	0x04, 0x37
        /*0002*/ 	.short	(.L_700 - .L_699)
.L_699:
        /*0004*/ 	.word	0x00000082


	//----- nvinfo : EIATTR_KPARAM_INFO
	.align		4
.L_700:
        /*0008*/ 	.byte	0x04, 0x17
        /*000a*/ 	.short	(.L_702 - .L_701)
.L_701:
        /*000c*/ 	.word	0x00000000
        /*0010*/ 	.short	0x0000
        /*0012*/ 	.short	0x0000
        /*0014*/ 	.byte	0x00, 0xf0, 0xa1, 0x03


	//----- nvinfo : EIATTR_SPARSE_MMA_MASK
	.align		4
.L_702:
        /*0018*/ 	.byte	0x03, 0x50
        /*001a*/ 	.short	0x0000


	//----- nvinfo : EIATTR_MAXREG_COUNT
	.align		4
        /*001c*/ 	.byte	0x03, 0x1b
        /*001e*/ 	.short	0x00ff


	//----- nvinfo : EIATTR_NUM_BARRIERS
	.align		4
        /*0020*/ 	.byte	0x02, 0x4c
        /*0022*/ 	.byte	0x01
	.zero		1


	//----- nvinfo : EIATTR_MERCURY_ISA_VERSION
	.align		4
        /*0024*/ 	.byte	0x03, 0x5f
        /*0026*/ 	.short	0x0101


	//----- nvinfo : EIATTR_COOP_GROUP_MASK_REGIDS
	.align		4
        /*0028*/ 	.byte	0x04, 0x29
        /*002a*/ 	.short	(.L_704 - .L_703)


	//   ....[0]....
.L_703:
        /*002c*/ 	.word	0xffffffff


	//   ....[1]....
        /*0030*/ 	.word	0xffffffff


	//   ....[2]....
        /*0034*/ 	.word	0xffffffff


	//   ....[3]....
        /*0038*/ 	.word	0xffffffff


	//   ....[4]....
        /*003c*/ 	.word	0xffffffff


	//   ....[5]....
        /*0040*/ 	.word	0xffffffff


	//   ....[6]....
        /*0044*/ 	.word	0xffffffff


	//   ....[7]....
        /*0048*/ 	.word	0xffffffff


	//   ....[8]....
        /*004c*/ 	.word	0xffffffff


	//   ....[9]....
        /*0050*/ 	.word	0xffffffff


	//   ....[10]....
        /*0054*/ 	.word	0xffffffff


	//   ....[11]....
        /*0058*/ 	.word	0xffffffff


	//   ....[12]....
        /*005c*/ 	.word	0xffffffff


	//   ....[13]....
        /*0060*/ 	.word	0xffffffff


	//   ....[14]....
        /*0064*/ 	.word	0xffffffff


	//   ....[15]....
        /*0068*/ 	.word	0xffffffff


	//   ....[16]....
        /*006c*/ 	.word	0xffffffff


	//   ....[17]....
        /*0070*/ 	.word	0xffffffff


	//   ....[18]....
        /*0074*/ 	.word	0x0500002e


	//   ....[19]....
        /*0078*/ 	.word	0x0500002e


	//   ....[20]....
        /*007c*/ 	.word	0x0500002e


	//   ....[21]....
        /*0080*/ 	.word	0x0500002e


	//   ....[22]....
        /*0084*/ 	.word	0x0500002e


	//   ....[23]....
        /*0088*/ 	.word	0x0500002e


	//   ....[24]....
        /*008c*/ 	.word	0x0500002e


	//   ....[25]....
        /*0090*/ 	.word	0x0500002e


	//   ....[26]....
        /*0094*/ 	.word	0x0500002e


	//   ....[27]....
        /*0098*/ 	.word	0x0500002e


	//----- nvinfo : EIATTR_COOP_GROUP_INSTR_OFFSETS
	.align		4
.L_704:
        /*009c*/ 	.byte	0x04, 0x28
        /*009e*/ 	.short	(.L_706 - .L_705)


	//   ....[0]....
.L_705:
        /*00a0*/ 	.word	0x00004920


	//   ....[1]....
        /*00a4*/ 	.word	0x00004940


	//   ....[2]....
        /*00a8*/ 	.word	0x00004960


	//   ....[3]....
        /*00ac*/ 	.word	0x00004980


	//   ....[4]....
        /*00b0*/ 	.word	0x000049a0


	//   ....[5]....
        /*00b4*/ 	.word	0x000050d0


	//   ....[6]....
        /*00b8*/ 	.word	0x000050f0


	//   ....[7]....
        /*00bc*/ 	.word	0x00005110


	//   ....[8]....
        /*00c0*/ 	.word	0x00005130


	//   ....[9]....
        /*00c4*/ 	.word	0x00005150


	//   ....[10]....
        /*00c8*/ 	.word	0x000052b0


	//   ....[11]....
        /*00cc*/ 	.word	0x00005310


	//   ....[12]....
        /*00d0*/ 	.word	0x00005330


	//   ....[13]....
        /*00d4*/ 	.word	0x00005360


	//   ....[14]....
        /*00d8*/ 	.word	0x00005400


	//   ....[15]....
        /*00dc*/ 	.word	0x00005430


	//   ....[16]....
        /*00e0*/ 	.word	0x000054c0


	//   ....[17]....
        /*00e4*/ 	.word	0x000054f0


	//   ....[18]....
        /*00e8*/ 	.word	0x00006720


	//   ....[19]....
        /*00ec*/ 	.word	0x00006790


	//   ....[20]....
        /*00f0*/ 	.word	0x00006800


	//   ....[21]....
        /*00f4*/ 	.word	0x00006870


	//   ....[22]....
        /*00f8*/ 	.word	0x000068e0


	//   ....[23]....
        /*00fc*/ 	.word	0x00007050


	//   ....[24]....
        /*0100*/ 	.word	0x000070c0


	//   ....[25]....
        /*0104*/ 	.word	0x00007130


	//   ....[26]....
        /*0108*/ 	.word	0x000071a0


	//   ....[27]....
        /*010c*/ 	.word	0x00007210


	//----- nvinfo : EIATTR_EXIT_INSTR_OFFSETS
	.align		4
.L_706:
        /*0110*/ 	.byte	0x04, 0x1c
        /*0112*/ 	.short	(.L_708 - .L_707)


	//   ....[0]....
.L_707:
        /*0114*/ 	.word	0x000001c0


	//   ....[1]....
        /*0118*/ 	.word	0x000066c0


	//----- nvinfo : EIATTR_MAX_THREADS
	.align		4
.L_708:
        /*011c*/ 	.byte	0x04, 0x05
        /*011e*/ 	.short	(.L_710 - .L_709)
.L_709:
        /*0120*/ 	.word	0x00000080
        /*0124*/ 	.word	0x00000001
        /*0128*/ 	.word	0x00000001


	//----- nvinfo : EIATTR_CRS_STACK_SIZE
	.align		4
.L_710:
        /*012c*/ 	.byte	0x04, 0x1e
        /*012e*/ 	.short	(.L_712 - .L_711)
.L_711:
        /*0130*/ 	.word	0x00000000


	//----- nvinfo : EIATTR_CBANK_PARAM_SIZE
	.align		4
.L_712:
        /*0134*/ 	.byte	0x03, 0x19
        /*0136*/ 	.short	0x00e8


	//----- nvinfo : EIATTR_PARAM_CBANK
	.align		4
        /*0138*/ 	.byte	0x04, 0x0a
        /*013a*/ 	.short	(.L_714 - .L_713)
	.align		4
.L_713:
        /*013c*/ 	.word	index@(.nv.constant0._ZN10layer_norm31ln_parallel_residual_fwd_kernelINS_13Kernel_traitsI6__halfS2_S2_S2_fjLj7168ELj1ELj1ELj4ELj16ENS_18Kernel_traits_baseILj7168ES2_S2_S2_S2_fjLj128EEEEELb0ELb1ELb1EEEvNS_9FwdParamsE)
        /*0140*/ 	.short	0x0210
        /*0142*/ 	.short	0x00e8


	//----- nvinfo : EIATTR_SW_WAR
	.align		4
.L_714:
        /*0144*/ 	.byte	0x04, 0x36
        /*0146*/ 	.short	(.L_716 - .L_715)
.L_715:
        /*0148*/ 	.word	0x00000008
.L_716:


//--------------------- .nv.info._ZN10layer_norm31ln_parallel_residual_fwd_kernelINS_13Kernel_traitsI6__halfS2_S2_S2_fjLj7168ELj1ELj1ELj4ELj16ENS_18Kernel_traits_baseILj7168ES2_S2_S2_S2_fjLj128EEEEELb1ELb0ELb0EEEvNS_9FwdParamsE --------------------------
	.section	.nv.info._ZN10layer_norm31ln_parallel_residual_fwd_kernelINS_13Kernel_traitsI6__halfS2_S2_S2_fjLj7168ELj1ELj1ELj4ELj16ENS_18Kernel_traits_baseILj7168ES2_S2_S2_S2_fjLj128EEEEELb1ELb0ELb0EEEvNS_9FwdParamsE,"",@"SHT_CUDA_INFO"
	.sectionflags	@""
	.align	4


	//----- nvinfo : EIATTR_CUDA_API_VERSION
	.align		4
        /*0000*/ 	.byte	0x04, 0x37
        /*0002*/ 	.short	(.L_718 - .L_717)
.L_717:
        /*0004*/ 	.word	0x00000082


	//----- nvinfo : EIATTR_KPARAM_INFO
	.align		4
.L_718:
        /*0008*/ 	.byte	0x04, 0x17
        /*000a*/ 	.short	(.L_720 - .L_719)
.L_719:
        /*000c*/ 	.word	0x00000000
        /*0010*/ 	.short	0x0000
        /*0012*/ 	.short	0x0000
        /*0014*/ 	.byte	0x00, 0xf0, 0xa1, 0x03


	//----- nvinfo : EIATTR_SPARSE_MMA_MASK
	.align		4
.L_720:
        /*0018*/ 	.byte	0x03, 0x50
        /*001a*/ 	.short	0x0000


	//----- nvinfo : EIATTR_MAXREG_COUNT
	.align		4
        /*001c*/ 	.byte	0x03, 0x1b
        /*001e*/ 	.short	0x00ff


	//----- nvinfo : EIATTR_NUM_BARRIERS
	.align		4
        /*0020*/ 	.byte	0x02, 0x4c
        /*0022*/ 	.byte	0x01
	.zero		1


	//----- nvinfo : EIATTR_ANNOTATIONS
	.align		4
        /*0024*/ 	.byte	0x04, 0x55
        /*0026*/ 	.short	(.L_722 - .L_721)


	//   ....[0]....
.L_721:
        /* <DEDUP_REMOVED lines=88> */


	//----- nvinfo : EIATTR_MERCURY_ISA_VERSION
	.align		4
.L_722:
        /*0598*/ 	.byte	0x03, 0x5f
        /*059a*/ 	.short	0x0101


	//----- nvinfo : EIATTR_COOP_GROUP_MASK_REGIDS
	.align		4
        /*059c*/ 	.byte	0x04, 0x29
        /*059e*/ 	.short	(.L_724 - .L_723)


	//   ....[0]....
.L_723:
        /*05a0*/ 	.word	0xffffffff


	//   ....[1]....
        /*05a4*/ 	.word	0xffffffff


	//   ....[2]....
        /*05a8*/ 	.word	0xffffffff


	//   ....[3]....
        /*05ac*/ 	.word	0xffffffff


	//   ....[4]....
        /*05b0*/ 	.word	0xffffffff


	//   ....[5]....
        /*05b4*/ 	.word	0xffffffff


	//   ....[6]....
        /*05b8*/ 	.word	0xffffffff


	//   ....[7]....
        /*05bc*/ 	.word	0xffffffff


	//   ....[8]....
        /*05c0*/ 	.word	0xffffffff


	//   ....[9]....
        /*05c4*/ 	.word	0xffffffff


	//   ....[10]....
        /*05c8*/ 	.word	0xffffffff


	//   ....[11]....
        /*05cc*/ 	.word	0xffffffff


	//   ....[12]....
        /*05d0*/ 	.word	0xffffffff


	//   ....[13]....
        /*05d4*/ 	.word	0xffffffff


	//   ....[14]....
        /*05d8*/ 	.word	0xffffffff


	//   ....[15]....
        /*05dc*/ 	.word	0xffffffff


	//   ....[16]....
        /*05e0*/ 	.word	0xffffffff


	//   ....[17]....
        /*05e4*/ 	.word	0xffffffff


	//   ....[18]....
        /*05e8*/ 	.word	0x05000049


	//   ....[19]....
        /*05ec*/ 	.word	0x05000049


	//   ....[20]....
        /*05f0*/ 	.word	0x05000049


	//   ....[21]....
        /*05f4*/ 	.word	0x05000049


	//   ....[22]....
        /*05f8*/ 	.word	0x05000049


	//   ....[23]....
        /*05fc*/ 	.word	0x05000049


	//   ....[24]....
        /*0600*/ 	.word	0x05000049


	//   ....[25]....
        /*0604*/ 	.word	0x05000049


	//   ....[26]....
        /*0608*/ 	.word	0x05000049


	//   ....[27]....
        /*060c*/ 	.word	0x05000049


	//----- nvinfo : EIATTR_COOP_GROUP_INSTR_OFFSETS
	.align		4
.L_724:
        /*0610*/ 	.byte	0x04, 0x28
        /*0612*/ 	.short	(.L_726 - .L_725)


	//   ....[0]....
.L_725:
        /*0614*/ 	.word	0x0002b870


	//   ....[1]....
        /*0618*/ 	.word	0x0002b8a0


	//   ....[2]....
        /*061c*/ 	.word	0x0002b8c0


	//   ....[3]....
        /*0620*/ 	.word	0x0002b8e0


	//   ....[4]....
        /*0624*/ 	.word	0x0002b900


	//   ....[5]....
        /*0628*/ 	.word	0x0002c040


	//   ....[6]....
        /*062c*/ 	.word	0x0002c060


	//   ....[7]....
        /*0630*/ 	.word	0x0002c080


	//   ....[8]....
        /*0634*/ 	.word	0x0002c0a0


	//   ....[9]....
        /*0638*/ 	.word	0x0002c0c0


	//   ....[10]....
        /*063c*/ 	.word	0x0002c270


	//   ....[11]....
        /*0640*/ 	.word	0x0002c2a0


	//   ....[12]....
        /*0644*/ 	.word	0x0002c300


	//   ....[13]....
        /*0648*/ 	.word	0x0002c320


	//   ....[14]....
        /*064c*/ 	.word	0x0002c3c0


	//   ....[15]....
        /*0650*/ 	.word	0x0002c430


	//   ....[16]....
        /*0654*/ 	.word	0x0002c450


	//   ....[17]....
        /*0658*/ 	.word	0x0002c4a0


	//   ....[18]....
        /*065c*/ 	.word	0x0002e3a0


	//   ....[19]....
        /*0660*/ 	.word	0x0002e400


	//   ....[20]....
        /*0664*/ 	.word	0x0002e460


	//   ....[21]....
        /*0668*/ 	.word	0x0002e4c0


	//   ....[22]....
        /*066c*/ 	.word	0x0002e520


	//   ....[23]....
        /*0670*/ 	.word	0x0002ecc0


	//   ....[24]....
        /*0674*/ 	.word	0x0002ed20


	//   ....[25]....
        /*0678*/ 	.word	0x0002ed80


	//   ....[26]....
        /*067c*/ 	.word	0x0002ede0


	//   ....[27]....
        /*0680*/ 	.word	0x0002ee40


	//----- nvinfo : EIATTR_EXIT_INSTR_OFFSETS
	.align		4
.L_726:
        /*0684*/ 	.byte	0x04, 0x1c
        /*0686*/ 	.short	(.L_728 - .L_727)


	//   ....[0]....
.L_727:
        /*0688*/ 	.word	0x00001380


	//   ....[1]....
        /*068c*/ 	.word	0x0002e340


	//----- nvinfo : EIATTR_MAX_THREADS
	.align		4
.L_728:
        /*0690*/ 	.byte	0x04, 0x05
        /*0692*/ 	.short	(.L_730 - .L_729)
.L_729:
        /*0694*/ 	.word	0x00000080
        /*0698*/ 	.word	0x00000001
        /*069c*/ 	.word	0x00000001


	//----- nvinfo : EIATTR_CRS_STACK_SIZE
	.align		4
.L_730:
        /*06a0*/ 	.byte	0x04, 0x1e
        /*06a2*/ 	.short	(.L_732 - .L_731)
.L_731:
        /*06a4*/ 	.word	0x00000000


	//----- nvinfo : EIATTR_CBANK_PARAM_SIZE
	.align		4
.L_732:
        /*06a8*/ 	.byte	0x03, 0x19
        /*06aa*/ 	.short	0x00e8


	//----- nvinfo : EIATTR_PARAM_CBANK
	.align		4
        /*06ac*/ 	.byte	0x04, 0x0a
        /*06ae*/ 	.short	(.L_734 - .L_733)
	.align		4
.L_733:
        /*06b0*/ 	.word	index@(.nv.constant0._ZN10layer_norm31ln_parallel_residual_fwd_kernelINS_13Kernel_traitsI6__halfS2_S2_S2_fjLj7168ELj1ELj1ELj4ELj16ENS_18Kernel_traits_baseILj7168ES2_S2_S2_S2_fjLj128EEEEELb1ELb0ELb0EEEvNS_9FwdParamsE)
        /*06b4*/ 	.short	0x0210
        /*06b6*/ 	.short	0x00e8


	//----- nvinfo : EIATTR_SW_WAR
	.align		4
.L_734:
        /*06b8*/ 	.byte	0x04, 0x36
        /*06ba*/ 	.short	(.L_736 - .L_735)
.L_735:
        /*06bc*/ 	.word	0x00000008
.L_736:


//--------------------- .nv.info._ZN10layer_norm31ln_parallel_residual_fwd_kernelINS_13Kernel_traitsI6__halfS2_S2_S2_fjLj7168ELj1ELj1ELj4ELj16ENS_18Kernel_traits_baseILj7168ES2_S2_S2_S2_fjLj128EEEEELb1ELb0ELb1EEEvNS_9FwdParamsE --------------------------
	.section	.nv.info._ZN10layer_norm31ln_parallel_residual_fwd_kernelINS_13Kernel_traitsI6__halfS2_S2_S2_fjLj7168ELj1ELj1ELj4ELj16ENS_18Kernel_traits_baseILj7168ES2_S2_S2_S2_fjLj128EEEEELb1ELb0ELb1EEEvNS_9FwdParamsE,"",@"SHT_CUDA_INFO"
	.sectionflags	@""
	.align	4


	//----- nvinfo : EIATTR_CUDA_API_VERSION
	.align		4
        /*0000*/ 	.byte	0x04, 0x37
        /*0002*/ 	.short	(.L_738 - .L_737)
.L_737:
        /*0004*/ 	.word	0x00000082


	//----- nvinfo : EIATTR_KPARAM_INFO
	.align		4
.L_738:
        /*0008*/ 	.byte	0x04, 0x17
        /*000a*/ 	.short	(.L_740 - .L_739)
.L_739:
        /*000c*/ 	.word	0x00000000
        /*0010*/ 	.short	0x0000
        /*0012*/ 	.short	0x0000
        /*0014*/ 	.byte	0x00, 0xf0, 0xa1, 0x03


	//----- nvinfo : EIATTR_SPARSE_MMA_MASK
	.align		4
.L_740:
        /*0018*/ 	.byte	0x03, 0x50
        /*001a*/ 	.short	0x0000


	//----- nvinfo : EIATTR_MAXREG_COUNT
	.align		4
        /*001c*/ 	.byte	0x03, 0x1b
        /*001e*/ 	.short	0x00ff


	//----- nvinfo : EIATTR_NUM_BARRIERS
	.align		4
        /*0020*/ 	.byte	0x02, 0x4c
        /*0022*/ 	.byte	0x01
	.zero		1


	//----- nvinfo : EIATTR_ANNOTATIONS
	.align		4
        /*0024*/ 	.byte	0x04, 0x55
        /*0026*/ 	.short	(.L_742 - .L_741)


	//   ....[0]....
.L_741:
        /* <DEDUP_REMOVED lines=20> */


	//----- nvinfo : EIATTR_MERCURY_ISA_VERSION
	.align		4
.L_742:
        /*0158*/ 	.byte	0x03, 0x5f
        /*015a*/ 	.short	0x0101


	//----- nvinfo : EIATTR_COOP_GROUP_MASK_REGIDS
	.align		4
        /*015c*/ 	.byte	0x04, 0x29
        /*015e*/ 	.short	(.L_744 - .L_743)


	//   ....[0]....
.L_743:
        /*0160*/ 	.word	0xffffffff


	//   ....[1]....
        /*0164*/ 	.word	0xffffffff


	//   ....[2]....
        /*0168*/ 	.word	0xffffffff


	//   ....[3]....
        /*016c*/ 	.word	0xffffffff


	//   ....[4]....
        /*0170*/ 	.word	0xffffffff


	//   ....[5]....
        /*0174*/ 	.word	0xffffffff


	//   ....[6]....
        /*0178*/ 	.word	0xffffffff


	//   ....[7]....
        /*017c*/ 	.word	0xffffffff


	//   ....[8]....
        /*0180*/ 	.word	0xffffffff


	//   ....[9]....
        /*0184*/ 	.word	0xffffffff


	//   ....[10]....
        /*0188*/ 	.word	0xffffffff


	//   ....[11]....
        /*018c*/ 	.word	0xffffffff


	//   ....[12]....
        /*0190*/ 	.word	0xffffffff


	//   ....[13]....
        /*0194*/ 	.word	0xffffffff


	//   ....[14]....
        /*0198*/ 	.word	0xffffffff


	//   ....[15]....
        /*019c*/ 	.word	0xffffffff


	//   ....[16]....
        /*01a0*/ 	.word	0xffffffff


	//   ....[17]....
        /*01a4*/ 	.word	0xffffffff


	//   ....[18]....
        /*01a8*/ 	.word	0x05000071


	//   ....[19]....
        /*01ac*/ 	.word	0x05000071


	//   ....[20]....
        /*01b0*/ 	.word	0x05000071


	//   ....[21]....
        /*01b4*/ 	.word	0x05000071


	//   ....[22]....
        /*01b8*/ 	.word	0x05000071


	//   ....[23]....
        /*01bc*/ 	.word	0x05000071


	//   ....[24]....
        /*01c0*/ 	.word	0x05000071


	//   ....[25]....
        /*01c4*/ 	.word	0x05000071


	//   ....[26]....
        /*01c8*/ 	.word	0x05000071


	//   ....[27]....
        /*01cc*/ 	.word	0x05000071


	//----- nvinfo : EIATTR_COOP_GROUP_INSTR_OFFSETS
	.align		4
.L_744:
        /*01d0*/ 	.byte	0x04, 0x28
        /*01d2*/ 	.short	(.L_746 - .L_745)


	//   ....[0]....
.L_745:
        /*01d4*/ 	.word	0x00029280


	//   ....[1]....
        /*01d8*/ 	.word	0x000292a0


	//   ....[2]....
        /*01dc*/ 	.word	0x000292c0


	//   ....[3]....
        /*01e0*/ 	.word	0x000292e0


	//   ....[4]....
        /*01e4*/ 	.word	0x00029300


	//   ....[5]....
        /*01e8*/ 	.word	0x00029a30


	//   ....[6]....
        /*01ec*/ 	.word	0x00029a50


	//   ....[7]....
        /*01f0*/ 	.word	0x00029a70


	//   ....[8]....
        /*01f4*/ 	.word	0x00029a90


	//   ....[9]....
        /*01f8*/ 	.word	0x00029ab0


	//   ....[10]....
        /*01fc*/ 	.word	0x00029ca0


	//   ....[11]....
        /*0200*/ 	.word	0x00029cc0


	//   ....[12]....
        /*0204*/ 	.word	0x00029d40


	//   ....[13]....
        /*0208*/ 	.word	0x00029db0


	//   ....[14]....
        /*020c*/ 	.word	0x00029dc0


	//   ....[15]....
        /*0210*/ 	.word	0x00029e40


	//   ....[16]....
        /*0214*/ 	.word	0x00029ec0


	//   ....[17]....
        /*0218*/ 	.word	0x00029ed0


	//   ....[18]....
        /*021c*/ 	.word	0x0002bc30


	//   ....[19]....
        /*0220*/ 	.word	0x0002bc90


	//   ....[20]....
        /*0224*/ 	.word	0x0002bcf0


	//   ....[21]....
        /*0228*/ 	.word	0x0002bd50


	//   ....[22]....
        /*022c*/ 	.word	0x0002bdb0


	//   ....[23]....
        /*0230*/ 	.word	0x0002c530


	//   ....[24]....
        /*0234*/ 	.word	0x0002c590


	//   ....[25]....
        /*0238*/ 	.word	0x0002c5f0


	//   ....[26]....
        /*023c*/ 	.word	0x0002c650


	//   ....[27]....
        /*0240*/ 	.word	0x0002c6b0


	//----- nvinfo : EIATTR_EXIT_INSTR_OFFSETS
	.align		4
.L_746:
        /*0244*/ 	.byte	0x04, 0x1c
        /*0246*/ 	.short	(.L_748 - .L_747)


	//   ....[0]....
.L_747:
        /*0248*/ 	.word	0x00000a20


	//   ....[1]....
        /*024c*/ 	.word	0x0002bbd0


	//----- nvinfo : EIATTR_MAX_THREADS
	.align		4
.L_748:
        /*0250*/ 	.byte	0x04, 0x05
        /*0252*/ 	.short	(.L_750 - .L_749)
.L_749:
        /*0254*/ 	.word	0x00000080
        /*0258*/ 	.word	0x00000001
        /*025c*/ 	.word	0x00000001


	//----- nvinfo : EIATTR_CRS_STACK_SIZE
	.align		4
.L_750:
        /*0260*/ 	.byte	0x04, 0x1e
        /*0262*/ 	.short	(.L_752 - .L_751)
.L_751:
        /*0264*/ 	.word	0x00000000


	//----- nvinfo : EIATTR_CBANK_PARAM_SIZE
	.align		4
.L_752:
        /*0268*/ 	.byte	0x03, 0x19
        /*026a*/ 	.short	0x00e8


	//----- nvinfo : EIATTR_PARAM_CBANK
	.align		4
        /*026c*/ 	.byte	0x04, 0x0a
        /*026e*/ 	.short	(.L_754 - .L_753)
	.align		4
.L_753:
        /*0270*/ 	.word	index@(.nv.constant0._ZN10layer_norm31ln_parallel_residual_fwd_kernelINS_13Kernel_traitsI6__halfS2_S2_S2_fjLj7168ELj1ELj1ELj4ELj16ENS_18Kernel_traits_baseILj7168ES2_S2_S2_S2_fjLj128EEEEELb1ELb0ELb1EEEvNS_9FwdParamsE)
        /*0274*/ 	.short	0x0210
        /*0276*/ 	.short	0x00e8


	//----- nvinfo : EIATTR_SW_WAR
	.align		4
.L_754:
        /*0278*/ 	.byte	0x04, 0x36
        /*027a*/ 	.short	(.L_756 - .L_755)
.L_755:
        /*027c*/ 	.word	0x00000008
.L_756:


//--------------------- .nv.info._ZN10layer_norm31ln_parallel_residual_fwd_kernelINS_13Kernel_traitsI6__halfS2_S2_S2_fjLj7168ELj1ELj1ELj4ELj16ENS_18Kernel_traits_baseILj7168ES2_S2_S2_S2_fjLj128EEEEELb1ELb1ELb0EEEvNS_9FwdParamsE --------------------------
	.section	.nv.info._ZN10layer_norm31ln_parallel_residual_fwd_kernelINS_13Kernel_traitsI6__halfS2_S2_S2_fjLj7168ELj1ELj1ELj4ELj16ENS_18Kernel_traits_baseILj7168ES2_S2_S2_S2_fjLj128EEEEELb1ELb1ELb0EEEvNS_9FwdParamsE,"",@"SHT_CUDA_INFO"
	.sectionflags	@""
	.align	4


	//----- nvinfo : EIATTR_CUDA_API_VERSION
	.align		4
        /*0000*/ 	.byte	0x04, 0x37
        /*0002*/ 	.short	(.L_758 - .L_757)
.L_757:
        /*0004*/ 	.word	0x00000082


	//----- nvinfo : EIATTR_KPARAM_INFO
	.align		4
.L_758:
        /*0008*/ 	.byte	0x04, 0x17
        /*000a*/ 	.short	(.L_760 - .L_759)
.L_759:
        /*000c*/ 	.word	0x00000000
        /*0010*/ 	.short	0x0000
        /*0012*/ 	.short	0x0000
        /*0014*/ 	.byte	0x00, 0xf0, 0xa1, 0x03


	//----- nvinfo : EIATTR_SPARSE_MMA_MASK
	.align		4
.L_760:
        /*0018*/ 	.byte	0x03, 0x50
        /*001a*/ 	.short	0x0000


	//----- nvinfo : EIATTR_MAXREG_COUNT
	.align		4
        /*001c*/ 	.byte	0x03, 0x1b
        /*001e*/ 	.short	0x00ff


	//----- nvinfo : EIATTR_NUM_BARRIERS
	.align		4
        /*0020*/ 	.byte	0x02, 0x4c
        /*0022*/ 	.byte	0x01
	.zero		1


	//----- nvinfo : EIATTR_MERCURY_ISA_VERSION
	.align		4
        /*0024*/ 	.byte	0x03, 0x5f
        /*0026*/ 	.short	0x0101


	//----- nvinfo : EIATTR_COOP_GROUP_MASK_REGIDS
	.align		4
        /*0028*/ 	.byte	0x04, 0x29
        /*002a*/ 	.short	(.L_762 - .L_761)


	//   ....[0]....
.L_761:
        /*002c*/ 	.word	0xffffffff


	//   ....[1]....
        /*0030*/ 	.word	0xffffffff


	//   ....[2]....
        /*0034*/ 	.word	0xffffffff


	//   ....[3]....
        /*0038*/ 	.word	0xffffffff


	//   ....[4]....
        /*003c*/ 	.word	0xffffffff


	//   ....[5]....
        /*0040*/ 	.word	0xffffffff


	//   ....[6]....
        /*0044*/ 	.word	0xffffffff


	//   ....[7]....
        /*0048*/ 	.word	0xffffffff


	//   ....[8]....
        /*004c*/ 	.word	0xffffffff


	//   ....[9]....
        /*0050*/ 	.word	0xffffffff


	//   ....[10]....
        /*0054*/ 	.word	0xffffffff


	//   ....[11]....
        /*0058*/ 	.word	0xffffffff


	//   ....[12]....
        /*005c*/ 	.word	0xffffffff


	//   ....[13]....
        /*0060*/ 	.word	0xffffffff


	//   ....[14]....
        /*0064*/ 	.word	0xffffffff


	//   ....[15]....
        /*0068*/ 	.word	0xffffffff


	//   ....[16]....
        /*006c*/ 	.word	0xffffffff


	//   ....[17]....
        /*0070*/ 	.word	0xffffffff


	//   ....[18]....
        /*0074*/ 	.word	0x050000d3


	//   ....[19]....
        /*0078*/ 	.word	0x050000d3


	//   ....[20]....
        /*007c*/ 	.word	0x050000d3


	//   ....[21]....
        /*0080*/ 	.word	0x050000d3


	//   ....[22]....
        /*0084*/ 	.word	0x050000d3


	//   ....[23]....
        /*0088*/ 	.word	0x050000d3


	//   ....[24]....
        /*008c*/ 	.word	0x050000d3


	//   ....[25]....
        /*0090*/ 	.word	0x050000d3


	//   ....[26]....
        /*0094*/ 	.word	0x050000d3


	//   ....[27]....
        /*0098*/ 	.word	0x050000d3


	//----- nvinfo : EIATTR_COOP_GROUP_INSTR_OFFSETS
	.align		4
.L_762:
        /*009c*/ 	.byte	0x04, 0x28
        /*009e*/ 	.short	(.L_764 - .L_763)


	//   ....[0]....
.L_763:
        /*00a0*/ 	.word	0x00029fa0


	//   ....[1]....
        /*00a4*/ 	.word	0x00029fd0


	//   ....[2]....
        /*00a8*/ 	.word	0x00029ff0


	//   ....[3]....
        /*00ac*/ 	.word	0x0002a010


	//   ....[4]....
        /*00b0*/ 	.word	0x0002a030


	//   ....[5]....
        /*00b4*/ 	.word	0x0002a770


	//   ....[6]....
        /*00b8*/ 	.word	0x0002a790


	//   ....[7]....
        /*00bc*/ 	.word	0x0002a7b0


	//   ....[8]....
        /*00c0*/ 	.word	0x0002a7d0


	//   ....[9]....
        /*00c4*/ 	.word	0x0002a7f0


	//   ....[10]....
        /*00c8*/ 	.word	0x0002a990


	//   ....[11]....
        /*00cc*/ 	.word	0x0002a9d0


	//   ....[12]....
        /*00d0*/ 	.word	0x0002aa00


	//   ....[13]....
        /*00d4*/ 	.word	0x0002aaa0


	//   ....[14]....
        /*00d8*/ 	.word	0x0002aac0


	//   ....[15]....
        /*00dc*/ 	.word	0x0002ab30


	//   ....[16]....
        /*00e0*/ 	.word	0x0002ab80


	//   ....[17]....
        /*00e4*/ 	.word	0x0002abe0


	//   ....[18]....
        /*00e8*/ 	.word	0x0002bcf0


	//   ....[19]....
        /*00ec*/ 	.word	0x0002bd60


	//   ....[20]....
        /*00f0*/ 	.word	0x0002bdd0


	//   ....[21]....
        /*00f4*/ 	.word	0x0002be40


	//   ....[22]....
        /*00f8*/ 	.word	0x0002beb0


	//   ....[23]....
        /*00fc*/ 	.word	0x0002c650


	//   ....[24]....
        /*0100*/ 	.word	0x0002c6c0


	//   ....[25]....
        /*0104*/ 	.word	0x0002c730


	//   ....[26]....
        /*0108*/ 	.word	0x0002c7a0


	//   ....[27]....
        /*010c*/ 	.word	0x0002c810


	//----- nvinfo : EIATTR_EXIT_INSTR_OFFSETS
	.align		4
.L_764:
        /*0110*/ 	.byte	0x04, 0x1c
        /*0112*/ 	.short	(.L_766 - .L_765)


	//   ....[0]....
.L_765:
        /*0114*/ 	.word	0x00000d50


	//   ....[1]....
        /*0118*/ 	.word	0x0002bc90


	//----- nvinfo : EIATTR_MAX_THREADS
	.align		4
.L_766:
        /*011c*/ 	.byte	0x04, 0x05
        /*011e*/ 	.short	(.L_768 - .L_767)
.L_767:
        /*0120*/ 	.word	0x00000080
        /*0124*/ 	.word	0x00000001
        /*0128*/ 	.word	0x00000001


	//----- nvinfo : EIATTR_CRS_STACK_SIZE
	.align		4
.L_768:
        /*012c*/ 	.byte	0x04, 0x1e
        /*012e*/ 	.short	(.L_770 - .L_769)
.L_769:
        /*0130*/ 	.word	0x00000000


	//----- nvinfo : EIATTR_CBANK_PARAM_SIZE
	.align		4
.L_770:
        /*0134*/ 	.byte	0x03, 0x19
        /*0136*/ 	.short	0x00e8


	//----- nvinfo : EIATTR_PARAM_CBANK
	.align		4
        /*0138*/ 	.byte	0x04, 0x0a
        /*013a*/ 	.short	(.L_772 - .L_771)
	.align		4
.L_771:
        /*013c*/ 	.word	index@(.nv.constant0._ZN10layer_norm31ln_parallel_residual_fwd_kernelINS_13Kernel_traitsI6__halfS2_S2_S2_fjLj7168ELj1ELj1ELj4ELj16ENS_18Kernel_traits_baseILj7168ES2_S2_S2_S2_fjLj128EEEEELb1ELb1ELb0EEEvNS_9FwdParamsE)
        /*0140*/ 	.short	0x0210
        /*0142*/ 	.short	0x00e8


	//----- nvinfo : EIATTR_SW_WAR
	.align		4
.L_772:
        /*0144*/ 	.byte	0x04, 0x36
        /*0146*/ 	.short	(.L_774 - .L_773)
.L_773:
        /*0148*/ 	.word	0x00000008
.L_774:


//--------------------- .nv.info._ZN10layer_norm31ln_parallel_residual_fwd_kernelINS_13Kernel_traitsI6__halfS2_S2_S2_fjLj7168ELj1ELj1ELj4ELj16ENS_18Kernel_traits_baseILj7168ES2_S2_S2_S2_fjLj128EEEEELb1ELb1ELb1EEEvNS_9FwdParamsE --------------------------
	.section	.nv.info._ZN10layer_norm31ln_parallel_residual_fwd_kernelINS_13Kernel_traitsI6__halfS2_S2_S2_fjLj7168ELj1ELj1ELj4ELj16ENS_18Kernel_traits_baseILj7168ES2_S2_S2_S2_fjLj128EEEEELb1ELb1ELb1EEEvNS_9FwdParamsE,"",@"SHT_CUDA_INFO"
	.sectionflags	@""
	.align	4


	//----- nvinfo : EIATTR_CUDA_API_VERSION
	.align		4
        /*0000*/ 	.byte	0x04, 0x37
        /*0002*/ 	.short	(.L_776 - .L_775)
.L_775:
        /*0004*/ 	.word	0x00000082


	//----- nvinfo : EIATTR_KPARAM_INFO
	.align		4
.L_776:
        /*0008*/ 	.byte	0x04, 0x17
        /*000a*/ 	.short	(.L_778 - .L_777)
.L_777:
        /*000c*/ 	.word	0x00000000
        /*0010*/ 	.short	0x0000
        /*0012*/ 	.short	0x0000
        /*0014*/ 	.byte	0x00, 0xf0, 0xa1, 0x03


	//----- nvinfo : EIATTR_SPARSE_MMA_MASK
	.align		4
.L_778:
        /*0018*/ 	.byte	0x03, 0x50
        /*001a*/ 	.short	0x0000


	//----- nvinfo : EIATTR_MAXREG_COUNT
	.align		4
        /*001c*/ 	.byte	0x03, 0x1b
        /*001e*/ 	.short	0x00ff


	//----- nvinfo : EIATTR_NUM_BARRIERS
	.align		4
        /*0020*/ 	.byte	0x02, 0x4c
        /*0022*/ 	.byte	0x01
	.zero		1


	//----- nvinfo : EIATTR_MERCURY_ISA_VERSION
	.align		4
        /*0024*/ 	.byte	0x03, 0x5f
        /*0026*/ 	.short	0x0101


	//----- nvinfo : EIATTR_COOP_GROUP_MASK_REGIDS
	.align		4
        /*0028*/ 	.byte	0x04, 0x29
        /*002a*/ 	.short	(.L_780 - .L_779)


	//   ....[0]....
.L_779:
        /*002c*/ 	.word	0xffffffff


	//   ....[1]....
        /*0030*/ 	.word	0xffffffff


	//   ....[2]....
        /*0034*/ 	.word	0xffffffff


	//   ....[3]....
        /*0038*/ 	.word	0xffffffff


	//   ....[4]....
        /*003c*/ 	.word	0xffffffff


	//   ....[5]....
        /*0040*/ 	.word	0xffffffff


	//   ....[6]....
        /*0044*/ 	.word	0xffffffff


	//   ....[7]....
        /*0048*/ 	.word	0xffffffff


	//   ....[8]....
        /*004c*/ 	.word	0xffffffff


	//   ....[9]....
        /*0050*/ 	.word	0xffffffff


	//   ....[10]....
        /*0054*/ 	.word	0xffffffff


	//   ....[11]....
        /*0058*/ 	.word	0xffffffff


	//   ....[12]....
        /*005c*/ 	.word	0xffffffff


	//   ....[13]....
        /*0060*/ 	.word	0xffffffff


	//   ....[14]....
        /*0064*/ 	.word	0xffffffff


	//   ....[15]....
        /*0068*/ 	.word	0xffffffff


	//   ....[16]....
        /*006c*/ 	.word	0xffffffff


	//   ....[17]....
        /*0070*/ 	.word	0xffffffff


	//   ....[18]....
        /*0074*/ 	.word	0x0500005f


	//   ....[19]....
        /*0078*/ 	.word	0x0500005f


	//   ....[20]....
        /*007c*/ 	.word	0x0500005f


	//   ....[21]....
        /*0080*/ 	.word	0x0500005f


	//   ....[22]....
        /*0084*/ 	.word	0x0500005f


	//   ....[23]....
        /*0088*/ 	.word	0x0500005f


	//   ....[24]....
        /*008c*/ 	.word	0x0500005f


	//   ....[25]....
        /*0090*/ 	.word	0x0500005f


	//   ....[26]....
        /*0094*/ 	.word	0x0500005f


	//   ....[27]....
        /*0098*/ 	.word	0x0500005f


	//----- nvinfo : EIATTR_COOP_GROUP_INSTR_OFFSETS
	.align		4
.L_780:
        /*009c*/ 	.byte	0x04, 0x28
        /*009e*/ 	.short	(.L_782 - .L_781)


	//   ....[0]....
.L_781:
        /*00a0*/ 	.word	0x00028d60


	//   ....[1]....
        /*00a4*/ 	.word	0x00028d80


	//   ....[2]....
        /*00a8*/ 	.word	0x00028da0


	//   ....[3]....
        /*00ac*/ 	.word	0x00028dc0


	//   ....[4]....
        /*00b0*/ 	.word	0x00028de0


	//   ....[5]....
        /*00b4*/ 	.word	0x00029510


	//   ....[6]....
        /*00b8*/ 	.word	0x00029530


	//   ....[7]....
        /*00bc*/ 	.word	0x00029550


	//   ....[8]....
        /*00c0*/ 	.word	0x00029570


	//   ....[9]....
        /*00c4*/ 	.word	0x00029590


	//   ....[10]....
        /*00c8*/ 	.word	0x00029700


	//   ....[11]....
        /*00cc*/ 	.word	0x00029760


	//   ....[12]....
        /*00d0*/ 	.word	0x00029780


	//   ....[13]....
        /*00d4*/ 	.word	0x00029790


	//   ....[14]....
        /*00d8*/ 	.word	0x00029850


	//   ....[15]....
        /*00dc*/ 	.word	0x00029890


	//   ....[16]....
        /*00e0*/ 	.word	0x00029930


	//   ....[17]....
        /*00e4*/ 	.word	0x00029960


	//   ....[18]....
        /*00e8*/ 	.word	0x0002ab90


	//   ....[19]....
        /*00ec*/ 	.word	0x0002ac00


	//   ....[20]....
        /*00f0*/ 	.word	0x0002ac70


	//   ....[21]....
        /*00f4*/ 	.word	0x0002ace0


	//   ....[22]....
        /*00f8*/ 	.word	0x0002ad50


	//   ....[23]....
        /*00fc*/ 	.word	0x0002b4d0


	//   ....[24]....
        /*0100*/ 	.word	0x0002b540


	//   ....[25]....
        /*0104*/ 	.word	0x0002b5b0


	//   ....[26]....
        /*0108*/ 	.word	0x0002b620


	//   ....[27]....
        /*010c*/ 	.word	0x0002b690


	//----- nvinfo : EIATTR_EXIT_INSTR_OFFSETS
	.align		4
.L_782:
        /*0110*/ 	.byte	0x04, 0x1c
        /*0112*/ 	.short	(.L_784 - .L_783)


	//   ....[0]....
.L_783:
        /*0114*/ 	.word	0x00000250


	//   ....[1]....
        /*0118*/ 	.word	0x0002ab30


	//----- nvinfo : EIATTR_MAX_THREADS
	.align		4
.L_784:
        /*011c*/ 	.byte	0x04, 0x05
        /*011e*/ 	.short	(.L_786 - .L_785)
.L_785:
        /*0120*/ 	.word	0x00000080
        /*0124*/ 	.word	0x00000001
        /*0128*/ 	.word	0x00000001


	//----- nvinfo : EIATTR_CRS_STACK_SIZE
	.align		4
.L_786:
        /*012c*/ 	.byte	0x04, 0x1e
        /*012e*/ 	.short	(.L_788 - .L_787)
.L_787:
        /*0130*/ 	.word	0x00000000


	//----- nvinfo : EIATTR_CBANK_PARAM_SIZE
	.align		4
.L_788:
        /*0134*/ 	.byte	0x03, 0x19
        /*0136*/ 	.short	0x00e8


	//----- nvinfo : EIATTR_PARAM_CBANK
	.align		4
        /*0138*/ 	.byte	0x04, 0x0a
        /*013a*/ 	.short	(.L_790 - .L_789)
	.align		4
.L_789:
        /*013c*/ 	.word	index@(.nv.constant0._ZN10layer_norm31ln_parallel_residual_fwd_kernelINS_13Kernel_traitsI6__halfS2_S2_S2_fjLj7168ELj1ELj1ELj4ELj16ENS_18Kernel_traits_baseILj7168ES2_S2_S2_S2_fjLj128EEEEELb1ELb1ELb1EEEvNS_9FwdParamsE)
        /*0140*/ 	.short	0x0210
        /*0142*/ 	.short	0x00e8


	//----- nvinfo : EIATTR_SW_WAR
	.align		4
.L_790:
        /*0144*/ 	.byte	0x04, 0x36
        /*0146*/ 	.short	(.L_792 - .L_791)
.L_791:
        /*0148*/ 	.word	0x00000008
.L_792:


//--------------------- .nv.info._ZN10layer_norm31ln_parallel_residual_fwd_kernelINS_13Kernel_traitsIf13__nv_bfloat16S2_S2_fjLj7168ELj1ELj1ELj4ELj16ENS_18Kernel_traits_baseILj7168EfS2_S2_S2_fjLj128EEEEELb0ELb0ELb0EEEvNS_9FwdParamsE --------------------------
	.section	.nv.info._ZN10layer_norm31ln_parallel_residual_fwd_kernelINS_13Kernel_traitsIf13__nv_bfloat16S2_S2_fjLj7168ELj1ELj1ELj4ELj16ENS_18Kernel_traits_baseILj7168EfS2_S2_S2_fjLj128EEEEELb0ELb0ELb0EEEvNS_9FwdParamsE,"",@"SHT_CUDA_INFO"
	.sectionflags	@""
	.align	4


	//----- nvinfo : EIATTR_CUDA_API_VERSION
	.align		4
        /*0000*/ 	.byte	0x04, 0x37
        /*0002*/ 	.short	(.L_794 - .L_793)
.L_793:
        /*0004*/ 	.word	0x00000082


	//----- nvinfo : EIATTR_KPARAM_INFO
	.align		4
.L_794:
        /*0008*/ 	.byte	0x04, 0x17
        /*000a*/ 	.short	(.L_796 - .L_795)
.L_795:
        /*000c*/ 	.word	0x00000000
        /*0010*/ 	.short	0x0000
        /*0012*/ 	.short	0x0000
        /*0014*/ 	.byte	0x00, 0xf0, 0xa1, 0x03


	//----- nvinfo : EIATTR_SPARSE_MMA_MASK
	.align		4
.L_796:
        /*0018*/ 	.byte	0x03, 0x50
        /*001a*/ 	.short	0x0000


	//----- nvinfo : EIATTR_MAXREG_COUNT
	.align		4
        /*001c*/ 	.byte	0x03, 0x1b
        /*001e*/ 	.short	0x00ff


	//----- nvinfo : EIATTR_NUM_BARRIERS
	.align		4
        /*0020*/ 	.byte	0x02, 0x4c
        /*0022*/ 	.byte	0x01
	.zero		1


	//----- nvinfo : EIATTR_ANNOTATIONS
	.align		4
        /*0024*/ 	.byte	0x04, 0x55
        /*0026*/ 	.short	(.L_798 - .L_797)


	//   ....[0]....
.L_797:
        /* <DEDUP_REMOVED lines=47> */


	//----- nvinfo : EIATTR_MERCURY_ISA_VERSION
	.align		4
.L_798:
        /*0308*/ 	.byte	0x03, 0x5f
        /*030a*/ 	.short	0x0101


	//----- nvinfo : EIATTR_COOP_GROUP_MASK_REGIDS
	.align		4
        /*030c*/ 	.byte	0x04, 0x29
        /*030e*/ 	.short	(.L_800 - .L_799)


	//   ....[0]....
.L_799:
        /*0310*/ 	.word	0xffffffff


	//   ....[1]....
        /*0314*/ 	.word	0xffffffff


	//   ....[2]....
        /*0318*/ 	.word	0xffffffff


	//   ....[3]....
        /*031c*/ 	.word	0xffffffff


	//   ....[4]....
        /*0320*/ 	.word	0xffffffff


	//   ....[5]....
        /*0324*/ 	.word	0xffffffff


	//   ....[6]....
        /*0328*/ 	.word	0xffffffff


	//   ....[7]....
        /*032c*/ 	.word	0xffffffff


	//   ....[8]....
        /*0330*/ 	.word	0xffffffff


	//   ....[9]....
        /*0334*/ 	.word	0xffffffff


	//   ....[10]....
        /*0338*/ 	.word	0xffffffff


	//   ....[11]....
        /*033c*/ 	.word	0xffffffff


	//   ....[12]....
        /*0340*/ 	.word	0xffffffff


	//   ....[13]....
        /*0344*/ 	.word	0xffffffff


	//   ....[14]....
        /*0348*/ 	.word	0xffffffff


	//   ....[15]....
        /*034c*/ 	.word	0xffffffff


	//   ....[16]....
        /*0350*/ 	.word	0xffffffff


	//   ....[17]....
        /*0354*/ 	.word	0xffffffff


	//   ....[18]....
        /*0358*/ 	.word	0x050000b1


	//   ....[19]....
        /*035c*/ 	.word	0x050000b1


	//   ....[20]....
        /*0360*/ 	.word	0x050000b1


	//   ....[21]....
        /*0364*/ 	.word	0x050000b1


	//   ....[22]....
        /*0368*/ 	.word	0x050000b1


	//   ....[23]....
        /*036c*/ 	.word	0x050000b1


	//   ....[24]....
        /*0370*/ 	.word	0x050000b1


	//   ....[25]....
        /*0374*/ 	.word	0x050000b1


	//   ....[26]....
        /*0378*/ 	.word	0x050000b1


	//   ....[27]....
        /*037c*/ 	.word	0x050000b1


	//----- nvinfo : EIATTR_COOP_GROUP_INSTR_OFFSETS
	.align		4
.L_800:
        /*0380*/ 	.byte	0x04, 0x28
        /*0382*/ 	.short	(.L_802 - .L_801)


	//   ....[0]....
.L_801:
        /*0384*/ 	.word	0x000064d0


	//   ....[1]....
        /*0388*/ 	.word	0x00006500


	//   ....[2]....
        /*038c*/ 	.word	0x00006520


	//   ....[3]....
        /*0390*/ 	.word	0x00006540


	//   ....[4]....
        /*0394*/ 	.word	0x00006560


	//   ....[5]....
        /*0398*/ 	.word	0x00006cb0


	//   ....[6]....
        /*039c*/ 	.word	0x00006cd0


	//   ....[7]....
        /*03a0*/ 	.word	0x00006cf0


	//   ....[8]....
        /*03a4*/ 	.word	0x00006d10


	//   ....[9]....
        /*03a8*/ 	.word	0x00006d30


	//   ....[10]....
        /*03ac*/ 	.word	0x00006eb0


	//   ....[11]....
        /*03b0*/ 	.word	0x00006f10


	//   ....[12]....
        /*03b4*/ 	.word	0x00006f80


	//   ....[13]....
        /*03b8*/ 	.word	0x00006fe0


	//   ....[14]....
        /*03bc*/ 	.word	0x00006ff0


	//   ....[15]....
        /*03c0*/ 	.word	0x00007090


	//   ....[16]....
        /*03c4*/ 	.word	0x000070f0


	//   ....[17]....
        /*03c8*/ 	.word	0x00007100


	//   ....[18]....
        /*03cc*/ 	.word	0x00008cc0


	//   ....[19]....
        /*03d0*/ 	.word	0x00008d30


	//   ....[20]....
        /*03d4*/ 	.word	0x00008da0


	//   ....[21]....
        /*03d8*/ 	.word	0x00008e10


	//   ....[22]....
        /*03dc*/ 	.word	0x00008e80


	//   ....[23]....
        /*03e0*/ 	.word	0x00009640


	//   ....[24]....
        /*03e4*/ 	.word	0x000096b0


	//   ....[25]....
        /*03e8*/ 	.word	0x00009720


	//   ....[26]....
        /*03ec*/ 	.word	0x00009790


	//   ....[27]....
        /*03f0*/ 	.word	0x00009800


	//----- nvinfo : EIATTR_EXIT_INSTR_OFFSETS
	.align		4
.L_802:
        /*03f4*/ 	.byte	0x04, 0x1c
        /*03f6*/ 	.short	(.L_804 - .L_803)


	//   ....[0]....
.L_803:
        /*03f8*/ 	.word	0x00001460


	//   ....[1]....
        /*03fc*/ 	.word	0x00008c60


	//----- nvinfo : EIATTR_MAX_THREADS
	.align		4
.L_804:
        /*0400*/ 	.byte	0x04, 0x05
        /*0402*/ 	.short	(.L_806 - .L_805)
.L_805:
        /*0404*/ 	.word	0x00000080
        /*0408*/ 	.word	0x00000001
        /*040c*/ 	.word	0x00000001


	//----- nvinfo : EIATTR_CRS_STACK_SIZE
	.align		4
.L_806:
        /*0410*/ 	.byte	0x04, 0x1e
        /*0412*/ 	.short	(.L_808 - .L_807)
.L_807:
        /*0414*/ 	.word	0x00000000


	//----- nvinfo : EIATTR_CBANK_PARAM_SIZE
	.align		4
.L_808:
        /*0418*/ 	.byte	0x03, 0x19
        /*041a*/ 	.short	0x00e8


	//----- nvinfo : EIATTR_PARAM_CBANK
	.align		4
        /*041c*/ 	.byte	0x04, 0x0a
        /*041e*/ 	.short	(.L_810 - .L_809)
	.align		4
.L_809:
        /*0420*/ 	.word	index@(.nv.constant0._ZN10layer_norm31ln_parallel_residual_fwd_kernelINS_13Kernel_traitsIf13__nv_bfloat16S2_S2_fjLj7168ELj1ELj1ELj4ELj16ENS_18Kernel_traits_baseILj7168EfS2_S2_S2_fjLj128EEEEELb0ELb0ELb0EEEvNS_9FwdParamsE)
        /*0424*/ 	.short	0x0210
        /*0426*/ 	.short	0x00e8


	//----- nvinfo : EIATTR_SW_WAR
	.align		4
.L_810:
        /*0428*/ 	.byte	0x04, 0x36
        /*042a*/ 	.short	(.L_812 - .L_811)
.L_811:
        /*042c*/ 	.word	0x00000008
.L_812:


//--------------------- .nv.info._ZN10layer_norm31ln_parallel_residual_fwd_kernelINS_13Kernel_traitsIf13__nv_bfloat16S2_S2_fjLj7168ELj1ELj1ELj4ELj16ENS_18Kernel_traits_baseILj7168EfS2_S2_S2_fjLj128EEEEELb0ELb0ELb1EEEvNS_9FwdParamsE --------------------------
	.section	.nv.info._ZN10layer_norm31ln_parallel_residual_fwd_kernelINS_13Kernel_traitsIf13__nv_bfloat16S2_S2_fjLj7168ELj1ELj1ELj4ELj16ENS_18Kernel_traits_baseILj7168EfS2_S2_S2_fjLj128EEEEELb0ELb0ELb1EEEvNS_9FwdParamsE,"",@"SHT_CUDA_INFO"
	.sectionflags	@""
	.align	4


	//----- nvinfo : EIATTR_CUDA_API_VERSION
	.align		4
        /*0000*/ 	.byte	0x04, 0x37
        /*0002*/ 	.short	(.L_814 - .L_813)
.L_813:
        /*0004*/ 	.word	0x00000082


	//----- nvinfo : EIATTR_KPARAM_INFO
	.align		4
.L_814:
        /*0008*/ 	.byte	0x04, 0x17
        /*000a*/ 	.short	(.L_816 - .L_815)
.L_815:
        /*000c*/ 	.word	0x00000000
        /*0010*/ 	.short	0x0000
        /*0012*/ 	.short	0x0000
        /*0014*/ 	.byte	0x00, 0xf0, 0xa1, 0x03


	//----- nvinfo : EIATTR_SPARSE_MMA_MASK
	.align		4
.L_816:
        /*0018*/ 	.byte	0x03, 0x50
        /*001a*/ 	.short	0x0000


	//----- nvinfo : EIATTR_MAXREG_COUNT
	.align		4
        /*001c*/ 	.byte	0x03, 0x1b
        /*001e*/ 	.short	0x00ff


	//----- nvinfo : EIATTR_NUM_BARRIERS
	.align		4
        /*0020*/ 	.byte	0x02, 0x4c
        /*0022*/ 	.byte	0x01
	.zero		1


	//----- nvinfo : EIATTR_ANNOTATIONS
	.align		4
        /*0024*/ 	.byte	0x04, 0x55
        /*0026*/ 	.short	(.L_818 - .L_817)


	//   ....[0]....
.L_817:
        /* <DEDUP_REMOVED lines=43> */


	//----- nvinfo : EIATTR_MERCURY_ISA_VERSION
	.align		4
.L_818:
        /*02c8*/ 	.byte	0x03, 0x5f
        /*02ca*/ 	.short	0x0101


	//----- nvinfo : EIATTR_COOP_GROUP_MASK_REGIDS
	.align		4
        /*02cc*/ 	.byte	0x04, 0x29
        /*02ce*/ 	.short	(.L_820 - .L_819)


	//   ....[0]....
.L_819:
        /*02d0*/ 	.word	0xffffffff


	//   ....[1]....
        /*02d4*/ 	.word	0xffffffff


	//   ....[2]....
        /*02d8*/ 	.word	0xffffffff


	//   ....[3]....
        /*02dc*/ 	.word	0xffffffff


	//   ....[4]....
        /*02e0*/ 	.word	0xffffffff


	//   ....[5]....
        /*02e4*/ 	.word	0xffffffff


	//   ....[6]....
        /*02e8*/ 	.word	0xffffffff


	//   ....[7]....
        /*02ec*/ 	.word	0xffffffff


	//   ....[8]....
        /*02f0*/ 	.word	0xffffffff


	//   ....[9]....
        /*02f4*/ 	.word	0xffffffff


	//   ....[10]....
        /*02f8*/ 	.word	0xffffffff


	//   ....[11]....
        /*02fc*/ 	.word	0xffffffff


	//   ....[12]....
        /*0300*/ 	.word	0xffffffff


	//   ....[13]....
        /*0304*/ 	.word	0xffffffff


	//   ....[14]....
        /*0308*/ 	.word	0xffffffff


	//   ....[15]....
        /*030c*/ 	.word	0xffffffff


	//   ....[16]....
        /*0310*/ 	.word	0xffffffff


	//   ....[17]....
        /*0314*/ 	.word	0xffffffff


	//   ....[18]....
        /*0318*/ 	.word	0x050000b9


	//   ....[19]....
        /*031c*/ 	.word	0x050000b9


	//   ....[20]....
        /*0320*/ 	.word	0x050000b9


	//   ....[21]....
        /*0324*/ 	.word	0x050000b9


	//   ....[22]....
        /*0328*/ 	.word	0x050000b9


	//   ....[23]....
        /*032c*/ 	.word	0x050000b9


	//   ....[24]....
        /*0330*/ 	.word	0x050000b9


	//   ....[25]....
        /*0334*/ 	.word	0x050000b9


	//   ....[26]....
        /*0338*/ 	.word	0x050000b9


	//   ....[27]....
        /*033c*/ 	.word	0x050000b9


	//----- nvinfo : EIATTR_COOP_GROUP_INSTR_OFFSETS
	.align		4
.L_820:
        /*0340*/ 	.byte	0x04, 0x28
        /*0342*/ 	.short	(.L_822 - .L_821)


	//   ....[0]....
.L_821:
        /*0344*/ 	.word	0x000054f0


	//   ....[1]....
        /*0348*/ 	.word	0x00005510


	//   ....[2]....
        /*034c*/ 	.word	0x00005530


	//   ....[3]....
        /*0350*/ 	.word	0x00005550


	//   ....[4]....
        /*0354*/ 	.word	0x00005570


	//   ....[5]....
        /*0358*/ 	.word	0x00005ca0


	//   ....[6]....
        /*035c*/ 	.word	0x00005cc0


	//   ....[7]....
        /*0360*/ 	.word	0x00005ce0


	//   ....[8]....
        /*0364*/ 	.word	0x00005d00


	//   ....[9]....
        /*0368*/ 	.word	0x00005d20


	//   ....[10]....
        /*036c*/ 	.word	0x00005ec0


	//   ....[11]....
        /*0370*/ 	.word	0x00005ed0


	//   ....[12]....
        /*0374*/ 	.word	0x00005f80


	//   ....[13]....
        /*0378*/ 	.word	0x00005fe0


	//   ....[14]....
        /*037c*/ 	.word	0x00005ff0


	//   ....[15]....
        /*0380*/ 	.word	0x000060a0


	//   ....[16]....
        /*0384*/ 	.word	0x00006120


	//   ....[17]....
        /*0388*/ 	.word	0x00006130


	//   ....[18]....
        /*038c*/ 	.word	0x000079c0


	//   ....[19]....
        /*0390*/ 	.word	0x00007a40


	//   ....[20]....
        /*0394*/ 	.word	0x00007ac0


	//   ....[21]....
        /*0398*/ 	.word	0x00007b40


	//   ....[22]....
        /*039c*/ 	.word	0x00007bc0


	//   ....[23]....
        /*03a0*/ 	.word	0x00008360


	//   ....[24]....
        /*03a4*/ 	.word	0x000083e0


	//   ....[25]....
        /*03a8*/ 	.word	0x00008460


	//   ....[26]....
        /*03ac*/ 	.word	0x000084e0


	//   ....[27]....
        /*03b0*/ 	.word	0x00008560


	//----- nvinfo : EIATTR_EXIT_INSTR_OFFSETS
	.align		4
.L_822:
        /*03b4*/ 	.byte	0x04, 0x1c
        /*03b6*/ 	.short	(.L_824 - .L_823)


	//   ....[0]....
.L_823:
        /*03b8*/ 	.word	0x00000740


	//   ....[1]....
        /*03bc*/ 	.word	0x00007960


	//----- nvinfo : EIATTR_MAX_THREADS
	.align		4
.L_824:
        /*03c0*/ 	.byte	0x04, 0x05
        /*03c2*/ 	.short	(.L_826 - .L_825)
.L_825:
        /*03c4*/ 	.word	0x00000080
        /*03c8*/ 	.word	0x00000001
        /*03cc*/ 	.word	0x00000001


	//----- nvinfo : EIATTR_CRS_STACK_SIZE
	.align		4
.L_826:
        /*03d0*/ 	.byte	0x04, 0x1e
        /*03d2*/ 	.short	(.L_828 - .L_827)
.L_827:
        /*03d4*/ 	.word	0x00000000


	//----- nvinfo : EIATTR_CBANK_PARAM_SIZE
	.align		4
.L_828:
        /*03d8*/ 	.byte	0x03, 0x19
        /*03da*/ 	.short	0x00e8


	//----- nvinfo : EIATTR_PARAM_CBANK
	.align		4
        /*03dc*/ 	.byte	0x04, 0x0a
        /*03de*/ 	.short	(.L_830 - .L_829)
	.align		4
.L_829:
        /*03e0*/ 	.word	index@(.nv.constant0._ZN10layer_norm31ln_parallel_residual_fwd_kernelINS_13Kernel_traitsIf13__nv_bfloat16S2_S2_fjLj7168ELj1ELj1ELj4ELj16ENS_18Kernel_traits_baseILj7168EfS2_S2_S2_fjLj128EEEEELb0ELb0ELb1EEEvNS_9FwdParamsE)
        /*03e4*/ 	.short	0x0210
        /*03e6*/ 	.short	0x00e8


	//----- nvinfo : EIATTR_SW_WAR
	.align		4
.L_830:
        /*03e8*/ 	.byte	0x04, 0x36
        /*03ea*/ 	.short	(.L_832 - .L_831)
.L_831:
        /*03ec*/ 	.word	0x00000008
.L_832:


//--------------------- .nv.info._ZN10layer_norm31ln_parallel_residual_fwd_kernelINS_13Kernel_traitsIf13__nv_bfloat16S2_S2_fjLj7168ELj1ELj1ELj4ELj16ENS_18Kernel_traits_baseILj7168EfS2_S2_S2_fjLj128EEEEELb0ELb1ELb0EEEvNS_9FwdParamsE --------------------------
	.section	.nv.info._ZN10layer_norm31ln_parallel_residual_fwd_kernelINS_13Kernel_traitsIf13__nv_bfloat16S2_S2_fjLj7168ELj1ELj1ELj4ELj16ENS_18Kernel_traits_baseILj7168EfS2_S2_S2_fjLj128EEEEELb0ELb1ELb0EEEvNS_9FwdParamsE,"",@"SHT_CUDA_INFO"
	.sectionflags	@""
	.align	4


	//----- nvinfo : EIATTR_CUDA_API_VERSION
	.align		4
        /*0000*/ 	.byte	0x04, 0x37
        /*0002*/ 	.short	(.L_834 - .L_833)
.L_833:
        /*0004*/ 	.word	0x00000082


	//----- nvinfo : EIATTR_KPARAM_INFO
	.align		4
.L_834:
        /*0008*/ 	.byte	0x04, 0x17
        /*000a*/ 	.short	(.L_836 - .L_835)
.L_835:
        /*000c*/ 	.word	0x00000000
        /*0010*/ 	.short	0x0000
        /*0012*/ 	.short	0x0000
        /*0014*/ 	.byte	0x00, 0xf0, 0xa1, 0x03


	//----- nvinfo : EIATTR_SPARSE_MMA_MASK
	.align		4
.L_836:
        /*0018*/ 	.byte	0x03, 0x50
        /*001a*/ 	.short	0x0000


	//----- nvinfo : EIATTR_MAXREG_COUNT
	.align		4
        /*001c*/ 	.byte	0x03, 0x1b
        /*001e*/ 	.short	0x00ff


	//----- nvinfo : EIATTR_NUM_BARRIERS
	.align		4
        /*0020*/ 	.byte	0x02, 0x4c
        /*0022*/ 	.byte	0x01
	.zero		1


	//----- nvinfo : EIATTR_MERCURY_ISA_VERSION
	.align		4
        /*0024*/ 	.byte	0x03, 0x5f
        /*0026*/ 	.short	0x0101


	//----- nvinfo : EIATTR_COOP_GROUP_MASK_REGIDS
	.align		4
        /*0028*/ 	.byte	0x04, 0x29
        /*002a*/ 	.short	(.L_838 - .L_837)


	//   ....[0]....
.L_837:
        /*002c*/ 	.word	0xffffffff


	//   ....[1]....
        /*0030*/ 	.word	0xffffffff


	//   ....[2]....
        /*0034*/ 	.word	0xffffffff


	//   ....[3]....
        /*0038*/ 	.word	0xffffffff


	//   ....[4]....
        /*003c*/ 	.word	0xffffffff


	//   ....[5]....
        /*0040*/ 	.word	0xffffffff


	//   ....[6]....
        /*0044*/ 	.word	0xffffffff


	//   ....[7]....
        /*0048*/ 	.word	0xffffffff


	//   ....[8]....
        /*004c*/ 	.word	0xffffffff


	//   ....[9]....
        /*0050*/ 	.word	0xffffffff


	//   ....[10]....
        /*0054*/ 	.word	0xffffffff


	//   ....[11]....
        /*0058*/ 	.word	0xffffffff


	//   ....[12]....
        /*005c*/ 	.word	0xffffffff


	//   ....[13]....
        /*0060*/ 	.word	0xffffffff


	//   ....[14]....
        /*0064*/ 	.word	0xffffffff


	//   ....[15]....
        /*0068*/ 	.word	0xffffffff


	//   ....[16]....
        /*006c*/ 	.word	0xffffffff


	//   ....[17]....
        /*0070*/ 	.word	0xffffffff


	//   ....[18]....
        /*0074*/ 	.word	0x05000016


	//   ....[19]....
        /*0078*/ 	.word	0x05000016


	//   ....[20]....
        /*007c*/ 	.word	0x05000016


	//   ....[21]....
        /*0080*/ 	.word	0x05000016


	//   ....[22]....
        /*0084*/ 	.word	0x05000016


	//   ....[23]....
        /*0088*/ 	.word	0x05000016


	//   ....[24]....
        /*008c*/ 	.word	0x05000016


	//   ....[25]....
        /*0090*/ 	.word	0x05000016


	//   ....[26]....
        /*0094*/ 	.word	0x05000016


	//   ....[27]....
        /*0098*/ 	.word	0x05000016


	//----- nvinfo : EIATTR_COOP_GROUP_INSTR_OFFSETS
	.align		4
.L_838:
        /*009c*/ 	.byte	0x04, 0x28
        /*009e*/ 	.short	(.L_840 - .L_839)


	//   ....[0]....
.L_839:
        /*00a0*/ 	.word	0x00005af0


	//   ....[1]....
        /*00a4*/ 	.word	0x00005b20


	//   ....[2]....
        /*00a8*/ 	.word	0x00005b40


	//   ....[3]....
        /*00ac*/ 	.word	0x00005b60


	//   ....[4]....
        /*00b0*/ 	.word	0x00005b80


	//   ....[5]....
        /*00b4*/ 	.word	0x000062d0


	//   ....[6]....
        /*00b8*/ 	.word	0x000062f0


	//   ....[7]....
        /*00bc*/ 	.word	0x00006310


	//   ....[8]....
        /*00c0*/ 	.word	0x00006330


	//   ....[9]....
        /*00c4*/ 	.word	0x00006350


	//   ....[10]....
        /*00c8*/ 	.word	0x000064f0


	//   ....[11]....
        /*00cc*/ 	.word	0x00006550


	//   ....[12]....
        /*00d0*/ 	.word	0x00006580


	//   ....[13]....
        /*00d4*/ 	.word	0x00006590


	//   ....[14]....
        /*00d8*/ 	.word	0x00006630


	//   ....[15]....
        /*00dc*/ 	.word	0x00006680


	//   ....[16]....
        /*00e0*/ 	.word	0x00006710


	//   ....[17]....
        /*00e4*/ 	.word	0x00006750


	//   ....[18]....
        /*00e8*/ 	.word	0x00007830


	//   ....[19]....
        /*00ec*/ 	.word	0x000078a0


	//   ....[20]....
        /*00f0*/ 	.word	0x00007910


	//   ....[21]....
        /*00f4*/ 	.word	0x00007980


	//   ....[22]....
        /*00f8*/ 	.word	0x000079f0


	//   ....[23]....
        /*00fc*/ 	.word	0x00008190


	//   ....[24]....
        /*0100*/ 	.word	0x00008200


	//   ....[25]....
        /*0104*/ 	.word	0x00008270


	//   ....[26]....
        /*0108*/ 	.word	0x000082e0


	//   ....[27]....
        /*010c*/ 	.word	0x00008350


	//----- nvinfo : EIATTR_EXIT_INSTR_OFFSETS
	.align		4
.L_840:
        /*0110*/ 	.byte	0x04, 0x1c
        /*0112*/ 	.short	(.L_842 - .L_841)


	//   ....[0]....
.L_841:
        /*0114*/ 	.word	0x00000a90


	//   ....[1]....
        /*0118*/ 	.word	0x000077d0


	//----- nvinfo : EIATTR_MAX_THREADS
	.align		4
.L_842:
        /*011c*/ 	.byte	0x04, 0x05
        /*011e*/ 	.short	(.L_844 - .L_843)
.L_843:
        /*0120*/ 	.word	0x00000080
        /*0124*/ 	.word	0x00000001
        /*0128*/ 	.word	0x00000001


	//----- nvinfo : EIATTR_CRS_STACK_SIZE
	.align		4
.L_844:
        /*012c*/ 	.byte	0x04, 0x1e
        /*012e*/ 	.short	(.L_846 - .L_845)
.L_845:
        /*0130*/ 	.word	0x00000000


	//----- nvinfo : EIATTR_CBANK_PARAM_SIZE
	.align		4
.L_846:
        /*0134*/ 	.byte	0x03, 0x19
        /*0136*/ 	.short	0x00e8


	//----- nvinfo : EIATTR_PARAM_CBANK
	.align		4
        /*0138*/ 	.byte	0x04, 0x0a
        /*013a*/ 	.short	(.L_848 - .L_847)
	.align		4
.L_847:
        /*013c*/ 	.word	index@(.nv.constant0._ZN10layer_norm31ln_parallel_residual_fwd_kernelINS_13Kernel_traitsIf13__nv_bfloat16S2_S2_fjLj7168ELj1ELj1ELj4ELj16ENS_18Kernel_traits_baseILj7168EfS2_S2_S2_fjLj128EEEEELb0ELb1ELb0EEEvNS_9FwdParamsE)
        /*0140*/ 	.short	0x0210
        /*0142*/ 	.short	0x00e8


	//----- nvinfo : EIATTR_SW_WAR
	.align		4
.L_848:
        /*0144*/ 	.byte	0x04, 0x36
        /*0146*/ 	.short	(.L_850 - .L_849)
.L_849:
        /*0148*/ 	.word	0x00000008
.L_850:


//--------------------- .nv.info._ZN10layer_norm31ln_parallel_residual_fwd_kernelINS_13Kernel_traitsIf13__nv_bfloat16S2_S2_fjLj7168ELj1ELj1ELj4ELj16ENS_18Kernel_traits_baseILj7168EfS2_S2_S2_fjLj128EEEEELb0ELb1ELb1EEEvNS_9FwdParamsE --------------------------
	.section	.nv.info._ZN10layer_norm31ln_parallel_residual_fwd_kernelINS_13Kernel_traitsIf13__nv_bfloat16S2_S2_fjLj7168ELj1ELj1ELj4ELj16ENS_18Kernel_traits_baseILj7168EfS2_S2_S2_fjLj128EEEEELb0ELb1ELb1EEEvNS_9FwdParamsE,"",@"SHT_CUDA_INFO"
	.sectionflags	@""
	.align	4


	//----- nvinfo : EIATTR_CUDA_API_VERSION
	.align		4
        /*0000*/ 	.byte	0x04, 0x37
        /*0002*/ 	.short	(.L_852 - .L_851)
.L_851:
        /*0004*/ 	.word	0x00000082


	//----- nvinfo : EIATTR_KPARAM_INFO
	.align		4
.L_852:
        /*0008*/ 	.byte	0x04, 0x17
        /*000a*/ 	.short	(.L_854 - .L_853)
.L_853:
        /*000c*/ 	.word	0x00000000
        /*0010*/ 	.short	0x0000
        /*0012*/ 	.short	0x0000
        /*0014*/ 	.byte	0x00, 0xf0, 0xa1, 0x03


	//----- nvinfo : EIATTR_SPARSE_MMA_MASK
	.align		4
.L_854:
        /*0018*/ 	.byte	0x03, 0x50
        /*001a*/ 	.short	0x0000


	//----- nvinfo : EIATTR_MAXREG_COUNT
	.align		4
        /*001c*/ 	.byte	0x03, 0x1b
        /*001e*/ 	.short	0x00ff


	//----- nvinfo : EIATTR_NUM_BARRIERS
	.align		4
        /*0020*/ 	.byte	0x02, 0x4c
        /*0022*/ 	.byte	0x01
	.zero		1


	//----- nvinfo : EIATTR_MERCURY_ISA_VERSION
	.align		4
        /*0024*/ 	.byte	0x03, 0x5f
        /*0026*/ 	.short	0x0101


	//----- nvinfo : EIATTR_COOP_GROUP_MASK_REGIDS
	.align		4
        /*0028*/ 	.byte	0x04, 0x29
        /*002a*/ 	.short	(.L_856 - .L_855)


	//   ....[0]....
.L_855:
        /*002c*/ 	.word	0xffffffff


	//   ....[1]....
        /*0030*/ 	.word	0xffffffff


	//   ....[2]....
        /*0034*/ 	.word	0xffffffff


	//   ....[3]....
        /*0038*/ 	.word	0xffffffff


	//   ....[4]....
        /*003c*/ 	.word	0xffffffff


	//   ....[5]....
        /*0040*/ 	.word	0xffffffff


	//   ....[6]....
        /*0044*/ 	.word	0xffffffff


	//   ....[7]....
        /*0048*/ 	.word	0xffffffff


	//   ....[8]....
        /*004c*/ 	.word	0xffffffff


	//   ....[9]....
        /*0050*/ 	.word	0xffffffff


	//   ....[10]....
        /*0054*/ 	.word	0xffffffff


	//   ....[11]....
        /*0058*/ 	.word	0xffffffff


	//   ....[12]....
        /*005c*/ 	.word	0xffffffff


	//   ....[13]....
        /*0060*/ 	.word	0xffffffff


	//   ....[14]....
        /*0064*/ 	.word	0xffffffff


	//   ....[15]....
        /*0068*/ 	.word	0xffffffff


	//   ....[16]....
        /*006c*/ 	.word	0xffffffff


	//   ....[17]....
        /*0070*/ 	.word	0xffffffff


	//   ....[18]....
        /*0074*/ 	.word	0x05000094


	//   ....[19]....
        /*0078*/ 	.word	0x05000094


	//   ....[20]....
        /*007c*/ 	.word	0x05000094


	//   ....[21]....
        /*0080*/ 	.word	0x05000094


	//   ....[22]....
        /*0084*/ 	.word	0x05000094


	//   ....[23]....
        /*0088*/ 	.word	0x05000094


	//   ....[24]....
        /*008c*/ 	.word	0x05000094


	//   ....[25]....
        /*0090*/ 	.word	0x05000094


	//   ....[26]....
        /*0094*/ 	.word	0x05000094


	//   ....[27]....
        /*0098*/ 	.word	0x05000094


	//----- nvinfo : EIATTR_COOP_GROUP_INSTR_OFFSETS
	.align		4
.L_856:
        /*009c*/ 	.byte	0x04, 0x28
        /*009e*/ 	.short	(.L_858 - .L_857)


	//   ....[0]....
.L_857:
        /*00a0*/ 	.word	0x00004e60


	//   ....[1]....
        /*00a4*/ 	.word	0x00004e80


	//   ....[2]....
        /*00a8*/ 	.word	0x00004ea0


	//   ....[3]....
        /*00ac*/ 	.word	0x00004ec0


	//   ....[4]....
        /*00b0*/ 	.word	0x00004ee0


	//   ....[5]....
        /*00b4*/ 	.word	0x00005610


	//   ....[6]....
        /*00b8*/ 	.word	0x00005630


	//   ....[7]....
        /*00bc*/ 	.word	0x00005650


	//   ....[8]....
        /*00c0*/ 	.word	0x00005670


	//   ....[9]....
        /*00c4*/ 	.word	0x00005690


	//   ....[10]....
        /*00c8*/ 	.word	0x000057f0


	//   ....[11]....
        /*00cc*/ 	.word	0x00005840


	//   ....[12]....
        /*00d0*/ 	.word	0x00005870


	//   ....[13]....
        /*00d4*/ 	.word	0x000058a0


	//   ....[14]....
        /*00d8*/ 	.word	0x00005940


	//   ....[15]....
        /*00dc*/ 	.word	0x00005970


	//   ....[16]....
        /*00e0*/ 	.word	0x00005a10


	//   ....[17]....
        /*00e4*/ 	.word	0x00005a40


	//   ....[18]....
        /*00e8*/ 	.word	0x000068e0


	//   ....[19]....
        /*00ec*/ 	.word	0x00006950


	//   ....[20]....
        /*00f0*/ 	.word	0x000069c0


	//   ....[21]....
        /*00f4*/ 	.word	0x00006a30


	//   ....[22]....
        /*00f8*/ 	.word	0x00006aa0


	//   ....[23]....
        /*00fc*/ 	.word	0x00007220


	//   ....[24]....
        /*0100*/ 	.word	0x00007290


	//   ....[25]....
        /*0104*/ 	.word	0x00007300


	//   ....[26]....
        /*0108*/ 	.word	0x00007370


	//   ....[27]....
        /*010c*/ 	.word	0x000073e0


	//----- nvinfo : EIATTR_EXIT_INSTR_OFFSETS
	.align		4
.L_858:
        /*0110*/ 	.byte	0x04, 0x1c
        /*0112*/ 	.short	(.L_860 - .L_859)


	//   ....[0]....
.L_859:
        /*0114*/ 	.word	0x000003f0


	//   ....[1]....
        /*0118*/ 	.word	0x00006880


	//----- nvinfo : EIATTR_MAX_THREADS
	.align		4
.L_860:
        /*011c*/ 	.byte	0x04, 0x05
        /*011e*/ 	.short	(.L_862 - .L_861)
.L_861:
        /*0120*/ 	.word	0x00000080
        /*0124*/ 	.word	0x00000001
        /*0128*/ 	.word	0x00000001


	//----- nvinfo : EIATTR_CRS_STACK_SIZE
	.align		4
.L_862:
        /*012c*/ 	.byte	0x04, 0x1e
        /*012e*/ 	.short	(.L_864 - .L_863)
.L_863:
        /*0130*/ 	.word	0x00000000


	//----- nvinfo : EIATTR_CBANK_PARAM_SIZE
	.align		4
.L_864:
        /*0134*/ 	.byte	0x03, 0x19
        /*0136*/ 	.short	0x00e8


	//----- nvinfo : EIATTR_PARAM_CBANK
	.align		4
        /*0138*/ 	.byte	0x04, 0x0a
        /*013a*/ 	.short	(.L_866 - .L_865)
	.align		4
.L_865:
        /*013c*/ 	.word	index@(.nv.constant0._ZN10layer_norm31ln_parallel_residual_fwd_kernelINS_13Kernel_traitsIf13__nv_bfloat16S2_S2_fjLj7168ELj1ELj1ELj4ELj16ENS_18Kernel_traits_baseILj7168EfS2_S2_S2_fjLj128EEEEELb0ELb1ELb1EEEvNS_9FwdParamsE)
        /*0140*/ 	.short	0x0210
        /*0142*/ 	.short	0x00e8


	//----- nvinfo : EIATTR_SW_WAR
	.align		4
.L_866:
        /*0144*/ 	.byte	0x04, 0x36
        /*0146*/ 	.short	(.L_868 - .L_867)
.L_867:
        /*0148*/ 	.word	0x00000008
.L_868:


//--------------------- .nv.info._ZN10layer_norm31ln_parallel_residual_fwd_kernelINS_13Kernel_traitsIf13__nv_bfloat16S2_S2_fjLj7168ELj1ELj1ELj4ELj16ENS_18Kernel_traits_baseILj7168EfS2_S2_S2_fjLj128EEEEELb1ELb0ELb0EEEvNS_9FwdParamsE --------------------------
	.section	.nv.info._ZN10layer_norm31ln_parallel_residual_fwd_kernelINS_13Kernel_traitsIf13__nv_bfloat16S2_S2_fjLj7168ELj1ELj1ELj4ELj16ENS_18Kernel_traits_baseILj7168EfS2_S2_S2_fjLj128EEEEELb1ELb0ELb0EEEvNS_9FwdParamsE,"",@"SHT_CUDA_INFO"
	.sectionflags	@""
	.align	4


	//----- nvinfo : EIATTR_CUDA_API_VERSION
	.align		4
        /*0000*/ 	.byte	0x04, 0x37
        /*0002*/ 	.short	(.L_870 - .L_869)
.L_869:
        /*0004*/ 	.word	0x00000082


	//----- nvinfo : EIATTR_KPARAM_INFO
	.align		4
.L_870:
        /*0008*/ 	.byte	0x04, 0x17
        /*000a*/ 	.short	(.L_872 - .L_871)
.L_871:
        /*000c*/ 	.word	0x00000000
        /*0010*/ 	.short	0x0000
        /*0012*/ 	.short	0x0000
        /*0014*/ 	.byte	0x00, 0xf0, 0xa1, 0x03


	//----- nvinfo : EIATTR_SPARSE_MMA_MASK
	.align		4
.L_872:
        /*0018*/ 	.byte	0x03, 0x50
        /*001a*/ 	.short	0x0000


	//----- nvinfo : EIATTR_MAXREG_COUNT
	.align		4
        /*001c*/ 	.byte	0x03, 0x1b
        /*001e*/ 	.short	0x00ff


	//----- nvinfo : EIATTR_NUM_BARRIERS
	.align		4
        /*0020*/ 	.byte	0x02, 0x4c
        /*0022*/ 	.byte	0x01
	.zero		1


	//----- nvinfo : EIATTR_ANNOTATIONS
	.align		4
        /*0024*/ 	.byte	0x04, 0x55
        /*0026*/ 	.short	(.L_874 - .L_873)


	//   ....[0]....
.L_873:
        /* <DEDUP_REMOVED lines=57> */


	//----- nvinfo : EIATTR_MERCURY_ISA_VERSION
	.align		4
.L_874:
        /*03a8*/ 	.byte	0x03, 0x5f
        /*03aa*/ 	.short	0x0101


	//----- nvinfo : EIATTR_COOP_GROUP_MASK_REGIDS
	.align		4
        /*03ac*/ 	.byte	0x04, 0x29
        /*03ae*/ 	.short	(.L_876 - .L_875)


	//   ....[0]....
.L_875:
        /*03b0*/ 	.word	0xffffffff


	//   ....[1]....
        /*03b4*/ 	.word	0xffffffff


	//   ....[2]....
        /*03b8*/ 	.word	0xffffffff


	//   ....[3]....
        /*03bc*/ 	.word	0xffffffff


	//   ....[4]....
        /*03c0*/ 	.word	0xffffffff


	//   ....[5]....
        /*03c4*/ 	.word	0xffffffff


	//   ....[6]....
        /*03c8*/ 	.word	0xffffffff


	//   ....[7]....
        /*03cc*/ 	.word	0xffffffff


	//   ....[8]....
        /*03d0*/ 	.word	0xffffffff


	//   ....[9]....
        /*03d4*/ 	.word	0xffffffff


	//   ....[10]....
        /*03d8*/ 	.word	0xffffffff


	//   ....[11]....
        /*03dc*/ 	.word	0xffffffff


	//   ....[12]....
        /*03e0*/ 	.word	0xffffffff


	//   ....[13]....
        /*03e4*/ 	.word	0xffffffff


	//   ....[14]....
        /*03e8*/ 	.word	0xffffffff


	//   ....[15]....
        /*03ec*/ 	.word	0xffffffff


	//   ....[16]....
        /*03f0*/ 	.word	0xffffffff


	//   ....[17]....
        /*03f4*/ 	.word	0xffffffff


	//   ....[18]....
        /*03f8*/ 	.word	0x05000092


	//   ....[19]....
        /*03fc*/ 	.word	0x05000092


	//   ....[20]....
        /*0400*/ 	.word	0x05000092


	//   ....[21]....
        /*0404*/ 	.word	0x05000092


	//   ....[22]....
        /*0408*/ 	.word	0x05000092


	//   ....[23]....
        /*040c*/ 	.word	0x05000092


	//   ....[24]....
        /*0410*/ 	.word	0x05000092


	//   ....[25]....
        /*0414*/ 	.word	0x05000092


	//   ....[26]....
        /*0418*/ 	.word	0x05000092


	//   ....[27]....
        /*041c*/ 	.word	0x05000092


	//----- nvinfo : EIATTR_COOP_GROUP_INSTR_OFFSETS
	.align		4
.L_876:
        /*0420*/ 	.byte	0x04, 0x28
        /*0422*/ 	.short	(.L_878 - .L_877)


	//   ....[0]....
.L_877:
        /*0424*/ 	.word	0x0002a4d0


	//   ....[1]....
        /*0428*/ 	.word	0x0002a500


	//   ....[2]....
        /*042c*/ 	.word	0x0002a520


	//   ....[3]....
        /*0430*/ 	.word	0x0002a540


	//   ....[4]....
        /*0434*/ 	.word	0x0002a560


	//   ....[5]....
        /*0438*/ 	.word	0x0002aca0


	//   ....[6]....
        /*043c*/ 	.word	0x0002acc0


	//   ....[7]....
        /*0440*/ 	.word	0x0002ace0


	//   ....[8]....
        /*0444*/ 	.word	0x0002ad00


	//   ....[9]....
        /*0448*/ 	.word	0x0002ad20


	//   ....[10]....
        /*044c*/ 	.word	0x0002aec0


	//   ....[11]....
        /*0450*/ 	.word	0x0002aef0


	//   ....[12]....
        /*0454*/ 	.word	0x0002af80


	//   ....[13]....
        /*0458*/ 	.word	0x0002afe0


	//   ....[14]....
        /*045c*/ 	.word	0x0002aff0


	//   ....[15]....
        /*0460*/ 	.word	0x0002b070


	//   ....[16]....
        /*0464*/ 	.word	0x0002b0d0


	//   ....[17]....
        /*0468*/ 	.word	0x0002b0f0


	//   ....[18]....
        /*046c*/ 	.word	0x0002cd80


	//   ....[19]....
        /*0470*/ 	.word	0x0002cdf0


	//   ....[20]....
        /*0474*/ 	.word	0x0002ce60


	//   ....[21]....
        /*0478*/ 	.word	0x0002ced0


	//   ....[22]....
        /*047c*/ 	.word	0x0002cf40


	//   ....[23]....
        /*0480*/ 	.word	0x0002d6f0


	//   ....[24]....
        /*0484*/ 	.word	0x0002d760


	//   ....[25]....
        /*0488*/ 	.word	0x0002d7d0


	//   ....[26]....
        /*048c*/ 	.word	0x0002d840


	//   ....[27]....
        /*0490*/ 	.word	0x0002d8b0


	//----- nvinfo : EIATTR_EXIT_INSTR_OFFSETS
	.align		4
.L_878:
        /*0494*/ 	.byte	0x04, 0x1c
        /*0496*/ 	.short	(.L_880 - .L_879)


	//   ....[0]....
.L_879:
        /*0498*/ 	.word	0x00001940


	//   ....[1]....
        /*049c*/ 	.word	0x0002cd20


	//----- nvinfo : EIATTR_MAX_THREADS
	.align		4
.L_880:
        /*04a0*/ 	.byte	0x04, 0x05
        /*04a2*/ 	.short	(.L_882 - .L_881)
.L_881:
        /*04a4*/ 	.word	0x00000080
        /*04a8*/ 	.word	0x00000001
        /*04ac*/ 	.word	0x00000001


	//----- nvinfo : EIATTR_CRS_STACK_SIZE
	.align		4
.L_882:
        /*04b0*/ 	.byte	0x04, 0x1e
        /*04b2*/ 	.short	(.L_884 - .L_883)
.L_883:
        /*04b4*/ 	.word	0x00000000


	//----- nvinfo : EIATTR_CBANK_PARAM_SIZE
	.align		4
.L_884:
        /*04b8*/ 	.byte	0x03, 0x19
        /*04ba*/ 	.short	0x00e8


	//----- nvinfo : EIATTR_PARAM_CBANK
	.align		4
        /*04bc*/ 	.byte	0x04, 0x0a
        /*04be*/ 	.short	(.L_886 - .L_885)
	.align		4
.L_885:
        /*04c0*/ 	.word	index@(.nv.constant0._ZN10layer_norm31ln_parallel_residual_fwd_kernelINS_13Kernel_traitsIf13__nv_bfloat16S2_S2_fjLj7168ELj1ELj1ELj4ELj16ENS_18Kernel_traits_baseILj7168EfS2_S2_S2_fjLj128EEEEELb1ELb0ELb0EEEvNS_9FwdParamsE)
        /*04c4*/ 	.short	0x0210
        /*04c6*/ 	.short	0x00e8


	//----- nvinfo : EIATTR_SW_WAR
	.align		4
.L_886:
        /*04c8*/ 	.byte	0x04, 0x36
        /*04ca*/ 	.short	(.L_888 - .L_887)
.L_887:
        /*04cc*/ 	.word	0x00000008
.L_888:


//--------------------- .nv.info._ZN10layer_norm31ln_parallel_residual_fwd_kernelINS_13Kernel_traitsIf13__nv_bfloat16S2_S2_fjLj7168ELj1ELj1ELj4ELj16ENS_18Kernel_traits_baseILj7168EfS2_S2_S2_fjLj128EEEEELb1ELb0ELb1EEEvNS_9FwdParamsE --------------------------
	.section	.nv.info._ZN10layer_norm31ln_parallel_residual_fwd_kernelINS_13Kernel_traitsIf13__nv_bfloat16S2_S2_fjLj7168ELj1ELj1ELj4ELj16ENS_18Kernel_traits_baseILj7168EfS2_S2_S2_fjLj128EEEEELb1ELb0ELb1EEEvNS_9FwdParamsE,"",@"SHT_CUDA_INFO"
	.sectionflags	@""
	.align	4


	//----- nvinfo : EIATTR_CUDA_API_VERSION
	.align		4
        /*0000*/ 	.byte	0x04, 0x37
        /*0002*/ 	.short	(.L_890 - .L_889)
.L_889:
        /*0004*/ 	.word	0x00000082


	//----- nvinfo : EIATTR_KPARAM_INFO
	.align		4
.L_890:
        /*0008*/ 	.byte	0x04, 0x17
        /*000a*/ 	.short	(.L_892 - .L_891)
.L_891:
        /*000c*/ 	.word	0x00000000
        /*0010*/ 	.short	0x0000
        /*0012*/ 	.short	0x0000
        /*0014*/ 	.byte	0x00, 0xf0, 0xa1, 0x03


	//----- nvinfo : EIATTR_SPARSE_MMA_MASK
	.align		4
.L_892:
        /*0018*/ 	.byte	0x03, 0x50
        /*001a*/ 	.short	0x0000


	//----- nvinfo : EIATTR_MAXREG_COUNT
	.align		4
        /*001c*/ 	.byte	0x03, 0x1b
        /*001e*/ 	.short	0x00ff


	//----- nvinfo : EIATTR_NUM_BARRIERS
	.align		4
        /*0020*/ 	.byte	0x02, 0x4c
        /*0022*/ 	.byte	0x01
	.zero		1


	//----- nvinfo : EIATTR_ANNOTATIONS
	.align		4
        /*0024*/ 	.byte	0x04, 0x55
        /*0026*/ 	.short	(.L_894 - .L_893)


	//   ....[0]....
.L_893:
        /* <DEDUP_REMOVED lines=56> */
        /*039c*/ 	.byte	0xb0, 0xc5, 0x02, 0x00


	//----- nvinfo : EIATTR_MERCURY_ISA_VERSION
	.align		4
.L_894:
        /*03a0*/ 	.byte	0x03, 0x5f
        /*03a2*/ 	.short	0x0101


	//----- nvinfo : EIATTR_COOP_GROUP_MASK_REGIDS
	.align		4
        /*03a4*/ 	.byte	0x04, 0x29
        /*03a6*/ 	.short	(.L_896 - .L_895)


	//   ....[0]....
.L_895:
        /*03a8*/ 	.word	0xffffffff


	//   ....[1]....
        /*03ac*/ 	.word	0xffffffff


	//   ....[2]....
        /*03b0*/ 	.word	0xffffffff


	//   ....[3]....
        /*03b4*/ 	.word	0xffffffff


	//   ....[4]....
        /*03b8*/ 	.word	0xffffffff


	//   ....[5]....
        /*03bc*/ 	.word	0xffffffff


	//   ....[6]....
        /*03c0*/ 	.word	0xffffffff


	//   ....[7]....
        /*03c4*/ 	.word	0xffffffff


	//   ....[8]....
        /*03c8*/ 	.word	0xffffffff


	//   ....[9]....
        /*03cc*/ 	.word	0xffffffff


	//   ....[10]....
        /*03d0*/ 	.word	0xffffffff


	//   ....[11]....
        /*03d4*/ 	.word	0xffffffff


	//   ....[12]....
        /*03d8*/ 	.word	0xffffffff


	//   ....[13]....
        /*03dc*/ 	.word	0xffffffff


	//   ....[14]....
        /*03e0*/ 	.word	0xffffffff


	//   ....[15]....
        /*03e4*/ 	.word	0xffffffff


	//   ....[16]....
        /*03e8*/ 	.word	0xffffffff


	//   ....[17]....
        /*03ec*/ 	.word	0xffffffff


	//   ....[18]....
        /*03f0*/ 	.word	0x050000ae


	//   ....[19]....
        /*03f4*/ 	.word	0x050000ae


	//   ....[20]....
        /*03f8*/ 	.word	0x050000ae


	//   ....[21]....
        /*03fc*/ 	.word	0x050000ae


	//   ....[22]....
        /*0400*/ 	.word	0x050000ae


	//   ....[23]....
        /*0404*/ 	.word	0x050000ae


	//   ....[24]....
        /*0408*/ 	.word	0x050000ae


	//   ....[25]....
        /*040c*/ 	.word	0x050000ae


	//   ....[26]....
        /*0410*/ 	.word	0x050000ae


	//   ....[27]....
        /*0414*/ 	.word	0x050000ae


	//----- nvinfo : EIATTR_COOP_GROUP_INSTR_OFFSETS
	.align		4
.L_896:
        /*0418*/ 	.byte	0x04, 0x28
        /*041a*/ 	.short	(.L_898 - .L_897)


	//   ....[0]....
.L_897:
        /*041c*/ 	.word	0x0002a050


	//   ....[1]....
        /*0420*/ 	.word	0x0002a070


	//   ....[2]....
        /*0424*/ 	.word	0x0002a090


	//   ....[3]....
        /*0428*/ 	.word	0x0002a0b0


	//   ....[4]....
        /*042c*/ 	.word	0x0002a0d0


	//   ....[5]....
        /*0430*/ 	.word	0x0002a800


	//   ....[6]....
        /*0434*/ 	.word	0x0002a820


	//   ....[7]....
        /*0438*/ 	.word	0x0002a840


	//   ....[8]....
        /*043c*/ 	.word	0x0002a860


	//   ....[9]....
        /*0440*/ 	.word	0x0002a880


	//   ....[10]....
        /*0444*/ 	.word	0x0002a9e0


	//   ....[11]....
        /*0448*/ 	.word	0x0002aa60


	//   ....[12]....
        /*044c*/ 	.word	0x0002aad0


	//   ....[13]....
        /*0450*/ 	.word	0x0002ab20


	//   ....[14]....
        /*0454*/ 	.word	0x0002ab40


	//   ....[15]....
        /*0458*/ 	.word	0x0002abc0


	//   ....[16]....
        /*045c*/ 	.word	0x0002ac40


	//   ....[17]....
        /*0460*/ 	.word	0x0002ac50


	//   ....[18]....
        /*0464*/ 	.word	0x0002c640


	//   ....[19]....
        /*0468*/ 	.word	0x0002c6b0


	//   ....[20]....
        /*046c*/ 	.word	0x0002c720


	//   ....[21]....
        /*0470*/ 	.word	0x0002c790


	//   ....[22]....
        /*0474*/ 	.word	0x0002c800


	//   ....[23]....
        /*0478*/ 	.word	0x0002cf90


	//   ....[24]....
        /*047c*/ 	.word	0x0002d000


	//   ....[25]....
        /*0480*/ 	.word	0x0002d070


	//   ....[26]....
        /*0484*/ 	.word	0x0002d0e0


	//   ....[27]....
        /*0488*/ 	.word	0x0002d150


	//----- nvinfo : EIATTR_EXIT_INSTR_OFFSETS
	.align		4
.L_898:
        /*048c*/ 	.byte	0x04, 0x1c
        /*048e*/ 	.short	(.L_900 - .L_899)


	//   ....[0]....
.L_899:
        /*0490*/ 	.word	0x00000b80


	//   ....[1]....
        /*0494*/ 	.word	0x0002c5e0


	//----- nvinfo : EIATTR_MAX_THREADS
	.align		4
.L_900:
        /*0498*/ 	.byte	0x04, 0x05
        /*049a*/ 	.short	(.L_902 - .L_901)
.L_901:
        /*049c*/ 	.word	0x00000080
        /*04a0*/ 	.word	0x00000001
        /*04a4*/ 	.word	0x00000001


	//----- nvinfo : EIATTR_CRS_STACK_SIZE
	.align		4
.L_902:
        /*04a8*/ 	.byte	0x04, 0x1e
        /*04aa*/ 	.short	(.L_904 - .L_903)
.L_903:
        /*04ac*/ 	.word	0x00000000


	//----- nvinfo : EIATTR_CBANK_PARAM_SIZE
	.align		4
.L_904:
        /*04b0*/ 	.byte	0x03, 0x19
        /*04b2*/ 	.short	0x00e8


	//----- nvinfo : EIATTR_PARAM_CBANK
	.align		4
        /*04b4*/ 	.byte	0x04, 0x0a
        /*04b6*/ 	.short	(.L_906 - .L_905)
	.align		4
.L_905:
        /*04b8*/ 	.word	index@(.nv.constant0._ZN10layer_norm31ln_parallel_residual_fwd_kernelINS_13Kernel_traitsIf13__nv_bfloat16S2_S2_fjLj7168ELj1ELj1ELj4ELj16ENS_18Kernel_traits_baseILj7168EfS2_S2_S2_fjLj128EEEEELb1ELb0ELb1EEEvNS_9FwdParamsE)
        /*04bc*/ 	.short	0x0210
        /*04be*/ 	.short	0x00e8


	//----- nvinfo : EIATTR_SW_WAR
	.align		4
.L_906:
        /*04c0*/ 	.byte	0x04, 0x36
        /*04c2*/ 	.short	(.L_908 - .L_907)
.L_907:
        /*04c4*/ 	.word	0x00000008
.L_908:


//--------------------- .nv.info._ZN10layer_norm31ln_parallel_residual_fwd_kernelINS_13Kernel_traitsIf13__nv_bfloat16S2_S2_fjLj7168ELj1ELj1ELj4ELj16ENS_18Kernel_traits_baseILj7168EfS2_S2_S2_fjLj128EEEEELb1ELb1ELb0EEEvNS_9FwdParamsE --------------------------
	.section	.nv.info._ZN10layer_norm31ln_parallel_residual_fwd_kernelINS_13Kernel_traitsIf13__nv_bfloat16S2_S2_fjLj7168ELj1ELj1ELj4ELj16ENS_18Kernel_traits_baseILj7168EfS2_S2_S2_fjLj128EEEEELb1ELb1ELb0EEEvNS_9FwdParamsE,"",@"SHT_CUDA_INFO"
	.sectionflags	@""
	.align	4


	//----- nvinfo : EIATTR_CUDA_API_VERSION
	.align		4
        /*0000*/ 	.byte	0x04, 0x37
        /*0002*/ 	.short	(.L_910 - .L_909)
.L_909:
        /*0004*/ 	.word	0x00000082


	//----- nvinfo : EIATTR_KPARAM_INFO
	.align		4
.L_910:
        /*0008*/ 	.byte	0x04, 0x17
        /*000a*/ 	.short	(.L_912 - .L_911)
.L_911:
        /*000c*/ 	.word	0x00000000
        /*0010*/ 	.short	0x0000
        /*0012*/ 	.short	0x0000
        /*0014*/ 	.byte	0x00, 0xf0, 0xa1, 0x03


	//----- nvinfo : EIATTR_SPARSE_MMA_MASK
	.align		4
.L_912:
        /*0018*/ 	.byte	0x03, 0x50
        /*001a*/ 	.short	0x0000


	//----- nvinfo : EIATTR_MAXREG_COUNT
	.align		4
        /*001c*/ 	.byte	0x03, 0x1b
        /*001e*/ 	.short	0x00ff


	//----- nvinfo : EIATTR_NUM_BARRIERS
	.align		4
        /*0020*/ 	.byte	0x02, 0x4c
        /*0022*/ 	.byte	0x01
	.zero		1


	//----- nvinfo : EIATTR_MERCURY_ISA_VERSION
	.align		4
        /*0024*/ 	.byte	0x03, 0x5f
        /*0026*/ 	.short	0x0101


	//----- nvinfo : EIATTR_COOP_GROUP_MASK_REGIDS
	.align		4
        /*0028*/ 	.byte	0x04, 0x29
        /*002a*/ 	.short	(.L_914 - .L_913)


	//   ....[0]....
.L_913:
        /*002c*/ 	.word	0xffffffff


	//   ....[1]....
        /*0030*/ 	.word	0xffffffff


	//   ....[2]....
        /*0034*/ 	.word	0xffffffff


	//   ....[3]....
        /*0038*/ 	.word	0xffffffff


	//   ....[4]....
        /*003c*/ 	.word	0xffffffff


	//   ....[5]....
        /*0040*/ 	.word	0xffffffff


	//   ....[6]....
        /*0044*/ 	.word	0xffffffff


	//   ....[7]....
        /*0048*/ 	.word	0xffffffff


	//   ....[8]....
        /*004c*/ 	.word	0xffffffff


	//   ....[9]....
        /*0050*/ 	.word	0xffffffff


	//   ....[10]....
        /*0054*/ 	.word	0xffffffff


	//   ....[11]....
        /*0058*/ 	.word	0xffffffff


	//   ....[12]....
        /*005c*/ 	.word	0xffffffff


	//   ....[13]....
        /*0060*/ 	.word	0xffffffff


	//   ....[14]....
        /*0064*/ 	.word	0xffffffff


	//   ....[15]....
        /*0068*/ 	.word	0xffffffff


	//   ....[16]....
        /*006c*/ 	.word	0xffffffff


	//   ....[17]....
        /*0070*/ 	.word	0xffffffff


	//   ....[18]....
        /*0074*/ 	.word	0x050000d3


	//   ....[19]....
        /*0078*/ 	.word	0x050000d3


	//   ....[20]....
        /*007c*/ 	.word	0x050000d3


	//   ....[21]....
        /*0080*/ 	.word	0x050000d3


	//   ....[22]....
        /*0084*/ 	.word	0x050000d3


	//   ....[23]....
        /*0088*/ 	.word	0x050000d3


	//   ....[24]....
        /*008c*/ 	.word	0x050000d3


	//   ....[25]....
        /*0090*/ 	.word	0x050000d3


	//   ....[26]....
        /*0094*/ 	.word	0x050000d3


	//   ....[27]....
        /*0098*/ 	.word	0x050000d3


	//----- nvinfo : EIATTR_COOP_GROUP_INSTR_OFFSETS
	.align		4
.L_914:
        /*009c*/ 	.byte	0x04, 0x28
        /*009e*/ 	.short	(.L_916 - .L_915)


	//   ....[0]....
.L_915:
        /*00a0*/ 	.word	0x0002a160


	//   ....[1]....
        /*00a4*/ 	.word	0x0002a190


	//   ....[2]....
        /*00a8*/ 	.word	0x0002a1b0


	//   ....[3]....
        /*00ac*/ 	.word	0x0002a1d0


	//   ....[4]....
        /*00b0*/ 	.word	0x0002a1f0


	//   ....[5]....
        /*00b4*/ 	.word	0x0002a930


	//   ....[6]....
        /*00b8*/ 	.word	0x0002a950


	//   ....[7]....
        /*00bc*/ 	.word	0x0002a970


	//   ....[8]....
        /*00c0*/ 	.word	0x0002a990


	//   ....[9]....
        /*00c4*/ 	.word	0x0002a9b0


	//   ....[10]....
        /*00c8*/ 	.word	0x0002ab50


	//   ....[11]....
        /*00cc*/ 	.word	0x0002ab90


	//   ....[12]....
        /*00d0*/ 	.word	0x0002abc0


	//   ....[13]....
        /*00d4*/ 	.word	0x0002ac60


	//   ....[14]....
        /*00d8*/ 	.word	0x0002ac80


	//   ....[15]....
        /*00dc*/ 	.word	0x0002acf0


	//   ....[16]....
        /*00e0*/ 	.word	0x0002ad40


	//   ....[17]....
        /*00e4*/ 	.word	0x0002ada0


	//   ....[18]....
        /*00e8*/ 	.word	0x0002beb0


	//   ....[19]....
        /*00ec*/ 	.word	0x0002bf20


	//   ....[20]....
        /*00f0*/ 	.word	0x0002bf90


	//   ....[21]....
        /*00f4*/ 	.word	0x0002c000


	//   ....[22]....
        /*00f8*/ 	.word	0x0002c070


	//   ....[23]....
        /*00fc*/ 	.word	0x0002c810


	//   ....[24]....
        /*0100*/ 	.word	0x0002c880


	//   ....[25]....
        /*0104*/ 	.word	0x0002c8f0


	//   ....[26]....
        /*0108*/ 	.word	0x0002c960


	//   ....[27]....
        /*010c*/ 	.word	0x0002c9d0


	//----- nvinfo : EIATTR_EXIT_INSTR_OFFSETS
	.align		4
.L_916:
        /*0110*/ 	.byte	0x04, 0x1c
        /*0112*/ 	.short	(.L_918 - .L_917)


	//   ....[0]....
.L_917:
        /*0114*/ 	.word	0x00000f10


	//   ....[1]....
        /*0118*/ 	.word	0x0002be50


	//----- nvinfo : EIATTR_MAX_THREADS
	.align		4
.L_918:
        /*011c*/ 	.byte	0x04, 0x05
        /*011e*/ 	.short	(.L_920 - .L_919)
.L_919:
        /*0120*/ 	.word	0x00000080
        /*0124*/ 	.word	0x00000001
        /*0128*/ 	.word	0x00000001


	//----- nvinfo : EIATTR_CRS_STACK_SIZE
	.align		4
.L_920:
        /*012c*/ 	.byte	0x04, 0x1e
        /*012e*/ 	.short	(.L_922 - .L_921)
.L_921:
        /*0130*/ 	.word	0x00000000


	//----- nvinfo : EIATTR_CBANK_PARAM_SIZE
	.align		4
.L_922:
        /*0134*/ 	.byte	0x03, 0x19
        /*0136*/ 	.short	0x00e8


	//----- nvinfo : EIATTR_PARAM_CBANK
	.align		4
        /*0138*/ 	.byte	0x04, 0x0a
        /*013a*/ 	.short	(.L_924 - .L_923)
	.align		4
.L_923:
        /*013c*/ 	.word	index@(.nv.constant0._ZN10layer_norm31ln_parallel_residual_fwd_kernelINS_13Kernel_traitsIf13__nv_bfloat16S2_S2_fjLj7168ELj1ELj1ELj4ELj16ENS_18Kernel_traits_baseILj7168EfS2_S2_S2_fjLj128EEEEELb1ELb1ELb0EEEvNS_9FwdParamsE)
        /*0140*/ 	.short	0x0210
        /*0142*/ 	.short	0x00e8


	//----- nvinfo : EIATTR_SW_WAR
	.align		4
.L_924:
        /*0144*/ 	.byte	0x04, 0x36
        /*0146*/ 	.short	(.L_926 - .L_925)
.L_925:
        /*0148*/ 	.word	0x00000008
.L_926:


//--------------------- .nv.info._ZN10layer_norm31ln_parallel_residual_fwd_kernelINS_13Kernel_traitsIf13__nv_bfloat16S2_S2_fjLj7168ELj1ELj1ELj4ELj16ENS_18Kernel_traits_baseILj7168EfS2_S2_S2_fjLj128EEEEELb1ELb1ELb1EEEvNS_9FwdParamsE --------------------------
	.section	.nv.info._ZN10layer_norm31ln_parallel_residual_fwd_kernelINS_13Kernel_traitsIf13__nv_bfloat16S2_S2_fjLj7168ELj1ELj1ELj4ELj16ENS_18Kernel_traits_baseILj7168EfS2_S2_S2_fjLj128EEEEELb1ELb1ELb1EEEvNS_9FwdParamsE,"",@"SHT_CUDA_INFO"
	.sectionflags	@""
	.align	4


	//----- nvinfo : EIATTR_CUDA_API_VERSION
	.align		4
        /*0000*/ 	.byte	0x04, 0x37
        /*0002*/ 	.short	(.L_928 - .L_927)
.L_927:
        /*0004*/ 	.word	0x00000082


	//----- nvinfo : EIATTR_KPARAM_INFO
	.align		4
.L_928:
        /*0008*/ 	.byte	0x04, 0x17
        /*000a*/ 	.short	(.L_930 - .L_929)
.L_929:
        /*000c*/ 	.word	0x00000000
        /*0010*/ 	.short	0x0000
        /*0012*/ 	.short	0x0000
        /*0014*/ 	.byte	0x00, 0xf0, 0xa1, 0x03


	//----- nvinfo : EIATTR_SPARSE_MMA_MASK
	.align		4
.L_930:
        /*0018*/ 	.byte	0x03, 0x50
        /*001a*/ 	.short	0x0000


	//----- nvinfo : EIATTR_MAXREG_COUNT
	.align		4
        /*001c*/ 	.byte	0x03, 0x1b
        /*001e*/ 	.short	0x00ff


	//----- nvinfo : EIATTR_NUM_BARRIERS
	.align		4
        /*0020*/ 	.byte	0x02, 0x4c
        /*0022*/ 	.byte	0x01
	.zero		1


	//----- nvinfo : EIATTR_MERCURY_ISA_VERSION
	.align		4
        /*0024*/ 	.byte	0x03, 0x5f
        /*0026*/ 	.short	0x0101


	//----- nvinfo : EIATTR_COOP_GROUP_MASK_REGIDS
	.align		4
        /*0028*/ 	.byte	0x04, 0x29
        /*002a*/ 	.short	(.L_932 - .L_931)


	//   ....[0]....
.L_931:
        /*002c*/ 	.word	0xffffffff


	//   ....[1]....
        /*0030*/ 	.word	0xffffffff


	//   ....[2]....
        /*0034*/ 	.word	0xffffffff


	//   ....[3]....
        /*0038*/ 	.word	0xffffffff


	//   ....[4]....
        /*003c*/ 	.word	0xffffffff


	//   ....[5]....
        /*0040*/ 	.word	0xffffffff


	//   ....[6]....
        /*0044*/ 	.word	0xffffffff


	//   ....[7]....
        /*0048*/ 	.word	0xffffffff


	//   ....[8]....
        /*004c*/ 	.word	0xffffffff


	//   ....[9]....
        /*0050*/ 	.word	0xffffffff


	//   ....[10]....
        /*0054*/ 	.word	0xffffffff


	//   ....[11]....
        /*0058*/ 	.word	0xffffffff


	//   ....[12]....
        /*005c*/ 	.word	0xffffffff


	//   ....[13]....
        /*0060*/ 	.word	0xffffffff


	//   ....[14]....
        /*0064*/ 	.word	0xffffffff


	//   ....[15]....
        /*0068*/ 	.word	0xffffffff


	//   ....[16]....
        /*006c*/ 	.word	0xffffffff


	//   ....[17]....
        /*0070*/ 	.word	0xffffffff


	//   ....[18]....
        /*0074*/ 	.word	0x050000a6


	//   ....[19]....
        /*0078*/ 	.word	0x050000a6


	//   ....[20]....
        /*007c*/ 	.word	0x050000a6


	//   ....[21]....
        /*0080*/ 	.word	0x050000a6


	//   ....[22]....
        /*0084*/ 	.word	0x050000a6


	//   ....[23]....
        /*0088*/ 	.word	0x050000a6


	//   ....[24]....
        /*008c*/ 	.word	0x050000a6


	//   ....[25]....
        /*0090*/ 	.word	0x050000a6


	//   ....[26]....
        /*0094*/ 	.word	0x050000a6


	//   ....[27]....
        /*0098*/ 	.word	0x050000a6


	//----- nvinfo : EIATTR_COOP_GROUP_INSTR_OFFSETS
	.align		4
.L_932:
        /*009c*/ 	.byte	0x04, 0x28
        /*009e*/ 	.short	(.L_934 - .L_933)


	//   ....[0]....
.L_933:
        /*00a0*/ 	.word	0x00029470


	//   ....[1]....
        /*00a4*/ 	.word	0x00029490


	//   ....[2]....
        /*00a8*/ 	.word	0x000294b0


	//   ....[3]....
        /*00ac*/ 	.word	0x000294d0


	//   ....[4]....
        /*00b0*/ 	.word	0x000294f0


	//   ....[5]....
        /*00b4*/ 	.word	0x00029c20


	//   ....[6]....
        /*00b8*/ 	.word	0x00029c40


	//   ....[7]....
        /*00bc*/ 	.word	0x00029c60


	//   ....[8]....
        /*00c0*/ 	.word	0x00029c80


	//   ....[9]....
        /*00c4*/ 	.word	0x00029ca0


	//   ....[10]....
        /*00c8*/ 	.word	0x00029e10


	//   ....[11]....
        /*00cc*/ 	.word	0x00029e80


	//   ....[12]....
        /*00d0*/ 	.word	0x00029ea0


	//   ....[13]....
        /*00d4*/ 	.word	0x00029eb0


	//   ....[14]....
        /*00d8*/ 	.word	0x00029f70


	//   ....[15]....
        /*00dc*/ 	.word	0x00029fa0


	//   ....[16]....
        /*00e0*/ 	.word	0x0002a030


	//   ....[17]....
        /*00e4*/ 	.word	0x0002a060


	//   ....[18]....
        /*00e8*/ 	.word	0x0002af20


	//   ....[19]....
        /*00ec*/ 	.word	0x0002af90


	//   ....[20]....
        /*00f0*/ 	.word	0x0002b000


	//   ....[21]....
        /*00f4*/ 	.word	0x0002b070


	//   ....[22]....
        /*00f8*/ 	.word	0x0002b0e0


	//   ....[23]....
        /*00fc*/ 	.word	0x0002b850


	//   ....[24]....
        /*0100*/ 	.word	0x0002b8c0


	//   ....[25]....
        /*0104*/ 	.word	0x0002b930


	//   ....[26]....
        /*0108*/ 	.word	0x0002b9a0


	//   ....[27]....
        /*010c*/ 	.word	0x0002ba10


	//----- nvinfo : EIATTR_EXIT_INSTR_OFFSETS
	.align		4
.L_934:
        /*0110*/ 	.byte	0x04, 0x1c
        /*0112*/ 	.short	(.L_936 - .L_935)


	//   ....[0]....
.L_935:
        /*0114*/ 	.word	0x00000830


	//   ....[1]....
        /*0118*/ 	.word	0x0002aec0


	//----- nvinfo : EIATTR_MAX_THREADS
	.align		4
.L_936:
        /*011c*/ 	.byte	0x04, 0x05
        /*011e*/ 	.short	(.L_938 - .L_937)
.L_937:
        /*0120*/ 	.word	0x00000080
        /*0124*/ 	.word	0x00000001
        /*0128*/ 	.word	0x00000001


	//----- nvinfo : EIATTR_CRS_STACK_SIZE
	.align		4
.L_938:
        /*012c*/ 	.byte	0x04, 0x1e
        /*012e*/ 	.short	(.L_940 - .L_939)
.L_939:
        /*0130*/ 	.word	0x00000000


	//----- nvinfo : EIATTR_CBANK_PARAM_SIZE
	.align		4
.L_940:
        /*0134*/ 	.byte	0x03, 0x19
        /*0136*/ 	.short	0x00e8


	//----- nvinfo : EIATTR_PARAM_CBANK
	.align		4
        /*0138*/ 	.byte	0x04, 0x0a
        /*013a*/ 	.short	(.L_942 - .L_941)
	.align		4
.L_941:
        /*013c*/ 	.word	index@(.nv.constant0._ZN10layer_norm31ln_parallel_residual_fwd_kernelINS_13Kernel_traitsIf13__nv_bfloat16S2_S2_fjLj7168ELj1ELj1ELj4ELj16ENS_18Kernel_traits_baseILj7168EfS2_S2_S2_fjLj128EEEEELb1ELb1ELb1EEEvNS_9FwdParamsE)
        /*0140*/ 	.short	0x0210
        /*0142*/ 	.short	0x00e8


	//----- nvinfo : EIATTR_SW_WAR
	.align		4
.L_942:
        /*0144*/ 	.byte	0x04, 0x36
        /*0146*/ 	.short	(.L_944 - .L_943)
.L_943:
        /*0148*/ 	.word	0x00000008
.L_944:


//--------------------- .nv.info._ZN10layer_norm31ln_parallel_residual_fwd_kernelINS_13Kernel_traitsI13__nv_bfloat16S2_fS2_fjLj7168ELj1ELj1ELj4ELj16ENS_18Kernel_traits_baseILj7168ES2_S2_fS2_fjLj128EEEEELb0ELb0ELb0EEEvNS_9FwdParamsE --------------------------
	.section	.nv.info._ZN10layer_norm31ln_parallel_residual_fwd_kernelINS_13Kernel_traitsI13__nv_bfloat16S2_fS2_fjLj7168ELj1ELj1ELj4ELj16ENS_18Kernel_traits_baseILj7168ES2_S2_fS2_fjLj128EEEEELb0ELb0ELb0EEEvNS_9FwdParamsE,"",@"SHT_CUDA_INFO"
	.sectionflags	@""
	.align	4


	//----- nvinfo : EIATTR_CUDA_API_VERSION
	.align		4
        /*0000*/ 	.byte	0x04, 0x37
        /*0002*/ 	.short	(.L_946 - .L_945)
.L_945:
        /*0004*/ 	.word	0x00000082


	//----- nvinfo : EIATTR_KPARAM_INFO
	.align		4
.L_946:
        /*0008*/ 	.byte	0x04, 0x17
        /*000a*/ 	.short	(.L_948 - .L_947)
.L_947:
        /*000c*/ 	.word	0x00000000
        /*0010*/ 	.short	0x0000
        /*0012*/ 	.short	0x0000
        /*0014*/ 	.byte	0x00, 0xf0, 0xa1, 0x03


	//----- nvinfo : EIATTR_SPARSE_MMA_MASK
	.align		4
.L_948:
        /*0018*/ 	.byte	0x03, 0x50
        /*001a*/ 	.short	0x0000


	//----- nvinfo : EIATTR_MAXREG_COUNT
	.align		4
        /*001c*/ 	.byte	0x03, 0x1b
        /*001e*/ 	.short	0x00ff


	//----- nvinfo : EIATTR_NUM_BARRIERS
	.align		4
        /*0020*/ 	.byte	0x02, 0x4c
        /*0022*/ 	.byte	0x01
	.zero		1


	//----- nvinfo : EIATTR_ANNOTATIONS
	.align		4
        /*0024*/ 	.byte	0x04, 0x55
        /*0026*/ 	.short	(.L_950 - .L_949)


	//   ....[0]....
.L_949:
        /* <DEDUP_REMOVED lines=70> */


	//----- nvinfo : EIATTR_MERCURY_ISA_VERSION
	.align		4
.L_950:
        /*0478*/ 	.byte	0x03, 0x5f
        /*047a*/ 	.short	0x0101


	//----- nvinfo : EIATTR_COOP_GROUP_MASK_REGIDS
	.align		4
        /*047c*/ 	.byte	0x04, 0x29
        /*047e*/ 	.short	(.L_952 - .L_951)


	//   ....[0]....
.L_951:
        /*0480*/ 	.word	0xffffffff


	//   ....[1]....
        /*0484*/ 	.word	0xffffffff


	//   ....[2]....
        /*0488*/ 	.word	0xffffffff


	//   ....[3]....
        /*048c*/ 	.word	0xffffffff


	//   ....[4]....
        /*0490*/ 	.word	0xffffffff


	//   ....[5]....
        /*0494*/ 	.word	0xffffffff


	//   ....[6]....
        /*0498*/ 	.word	0xffffffff


	//   ....[7]....
        /*049c*/ 	.word	0xffffffff


	//   ....[8]....
        /*04a0*/ 	.word	0xffffffff


	//   ....[9]....
        /*04a4*/ 	.word	0xffffffff


	//   ....[10]....
        /*04a8*/ 	.word	0xffffffff


	//   ....[11]....
        /*04ac*/ 	.word	0xffffffff


	//   ....[12]....
        /*04b0*/ 	.word	0xffffffff


	//   ....[13]....
        /*04b4*/ 	.word	0xffffffff


	//   ....[14]....
        /*04b8*/ 	.word	0xffffffff


	//   ....[15]....
        /*04bc*/ 	.word	0xffffffff


	//   ....[16]....
        /*04c0*/ 	.word	0xffffffff


	//   ....[17]....
        /*04c4*/ 	.word	0xffffffff


	//   ....[18]....
        /*04c8*/ 	.word	0x05000074


	//   ....[19]....
        /*04cc*/ 	.word	0x05000074


	//   ....[20]....
        /*04d0*/ 	.word	0x05000074


	//   ....[21]....
        /*04d4*/ 	.word	0x05000074


	//   ....[22]....
        /*04d8*/ 	.word	0x05000074


	//   ....[23]....
        /*04dc*/ 	.word	0x05000074


	//   ....[24]....
        /*04e0*/ 	.word	0x05000074


	//   ....[25]....
        /*04e4*/ 	.word	0x05000074


	//   ....[26]....
        /*04e8*/ 	.word	0x05000074


	//   ....[27]....
        /*04ec*/ 	.word	0x05000074


	//----- nvinfo : EIATTR_COOP_GROUP_INSTR_OFFSETS
	.align		4
.L_952:
        /*04f0*/ 	.byte	0x04, 0x28
        /*04f2*/ 	.short	(.L_954 - .L_953)


	//   ....[0]....
.L_953:
        /*04f4*/ 	.word	0x000058d0


	//   ....[1]....
        /*04f8*/ 	.word	0x00005900


	//   ....[2]....
        /*04fc*/ 	.word	0x00005920


	//   ....[3]....
        /*0500*/ 	.word	0x00005940


	//   ....[4]....
        /*0504*/ 	.word	0x00005960


	//   ....[5]....
        /*0508*/ 	.word	0x000060a0


	//   ....[6]....
        /*050c*/ 	.word	0x000060c0


	//   ....[7]....
        /*0510*/ 	.word	0x000060e0


	//   ....[8]....
        /*0514*/ 	.word	0x00006100


	//   ....[9]....
        /*0518*/ 	.word	0x00006120


	//   ....[10]....
        /*051c*/ 	.word	0x000062c0


	//   ....[11]....
        /*0520*/ 	.word	0x00006320


	//   ....[12]....
        /*0524*/ 	.word	0x000063a0


	//   ....[13]....
        /*0528*/ 	.word	0x000063f0


	//   ....[14]....
        /*052c*/ 	.word	0x00006400


	//   ....[15]....
        /*0530*/ 	.word	0x00006490


	//   ....[16]....
        /*0534*/ 	.word	0x000064e0


	//   ....[17]....
        /*0538*/ 	.word	0x00006510


	//   ....[18]....
        /*053c*/ 	.word	0x00008200


	//   ....[19]....
        /*0540*/ 	.word	0x00008260


	//   ....[20]....
        /*0544*/ 	.word	0x000082c0


	//   ....[21]....
        /*0548*/ 	.word	0x00008320


	//   ....[22]....
        /*054c*/ 	.word	0x00008380


	//   ....[23]....
        /*0550*/ 	.word	0x00008b20


	//   ....[24]....
        /*0554*/ 	.word	0x00008b80


	//   ....[25]....
        /*0558*/ 	.word	0x00008be0


	//   ....[26]....
        /*055c*/ 	.word	0x00008c40


	//   ....[27]....
        /*0560*/ 	.word	0x00008ca0


	//----- nvinfo : EIATTR_EXIT_INSTR_OFFSETS
	.align		4
.L_954:
        /*0564*/ 	.byte	0x04, 0x1c
        /*0566*/ 	.short	(.L_956 - .L_955)


	//   ....[0]....
.L_955:
        /*0568*/ 	.word	0x000011c0


	//   ....[1]....
        /*056c*/ 	.word	0x000081a0


	//----- nvinfo : EIATTR_MAX_THREADS
	.align		4
.L_956:
        /*0570*/ 	.byte	0x04, 0x05
        /*0572*/ 	.short	(.L_958 - .L_957)
.L_957:
        /*0574*/ 	.word	0x00000080
        /*0578*/ 	.word	0x00000001
        /*057c*/ 	.word	0x00000001


	//----- nvinfo : EIATTR_CRS_STACK_SIZE
	.align		4
.L_958:
        /*0580*/ 	.byte	0x04, 0x1e
        /*0582*/ 	.short	(.L_960 - .L_959)
.L_959:
        /*0584*/ 	.word	0x00000000


	//----- nvinfo : EIATTR_CBANK_PARAM_SIZE
	.align		4
.L_960:
        /*0588*/ 	.byte	0x03, 0x19
        /*058a*/ 	.short	0x00e8


	//----- nvinfo : EIATTR_PARAM_CBANK
	.align		4
        /*058c*/ 	.byte	0x04, 0x0a
        /*058e*/ 	.short	(.L_962 - .L_961)
	.align		4
.L_961:
        /*0590*/ 	.word	index@(.nv.constant0._ZN10layer_norm31ln_parallel_residual_fwd_kernelINS_13Kernel_traitsI13__nv_bfloat16S2_fS2_fjLj7168ELj1ELj1ELj4ELj16ENS_18Kernel_traits_baseILj7168ES2_S2_fS2_fjLj128EEEEELb0ELb0ELb0EEEvNS_9FwdParamsE)
        /*0594*/ 	.short	0x0210
        /*0596*/ 	.short	0x00e8


	//----- nvinfo : EIATTR_SW_WAR
	.align		4
.L_962:
        /*0598*/ 	.byte	0x04, 0x36
        /*059a*/ 	.short	(.L_964 - .L_963)
.L_963:
        /*059c*/ 	.word	0x00000008
.L_964:


//--------------------- .nv.info._ZN10layer_norm31ln_parallel_residual_fwd_kernelINS_13Kernel_traitsI13__nv_bfloat16S2_fS2_fjLj7168ELj1ELj1ELj4ELj16ENS_18Kernel_traits_baseILj7168ES2_S2_fS2_fjLj128EEEEELb0ELb0ELb1EEEvNS_9FwdParamsE --------------------------
	.section	.nv.info._ZN10layer_norm31ln_parallel_residual_fwd_kernelINS_13Kernel_traitsI13__nv_bfloat16S2_fS2_fjLj7168ELj1ELj1ELj4ELj16ENS_18Kernel_traits_baseILj7168ES2_S2_fS2_fjLj128EEEEELb0ELb0ELb1EEEvNS_9FwdParamsE,"",@"SHT_CUDA_INFO"
	.sectionflags	@""
	.align	4


	//----- nvinfo : EIATTR_CUDA_API_VERSION
	.align		4
        /*0000*/ 	.byte	0x04, 0x37
        /*0002*/ 	.short	(.L_966 - .L_965)
.L_965:
        /*0004*/ 	.word	0x00000082


	//----- nvinfo : EIATTR_KPARAM_INFO
	.align		4
.L_966:
        /*0008*/ 	.byte	0x04, 0x17
        /*000a*/ 	.short	(.L_968 - .L_967)
.L_967:
        /*000c*/ 	.word	0x00000000
        /*0010*/ 	.short	0x0000
        /*0012*/ 	.short	0x0000
        /*0014*/ 	.byte	0x00, 0xf0, 0xa1, 0x03


	//----- nvinfo : EIATTR_SPARSE_MMA_MASK
	.align		4
.L_968:
        /*0018*/ 	.byte	0x03, 0x50
        /*001a*/ 	.short	0x0000


	//----- nvinfo : EIATTR_MAXREG_COUNT
	.align		4
        /*001c*/ 	.byte	0x03, 0x1b
        /*001e*/ 	.short	0x00ff


	//----- nvinfo : EIATTR_NUM_BARRIERS
	.align		4
        /*0020*/ 	.byte	0x02, 0x4c
        /*0022*/ 	.byte	0x01
	.zero		1


	//----- nvinfo : EIATTR_MERCURY_ISA_VERSION
	.align		4
        /*0024*/ 	.byte	0x03, 0x5f
        /*0026*/ 	.short	0x0101


	//----- nvinfo : EIATTR_COOP_GROUP_MASK_REGIDS
	.align		4
        /*0028*/ 	.byte	0x04, 0x29
        /*002a*/ 	.short	(.L_970 - .L_969)


	//   ....[0]....
.L_969:
        /*002c*/ 	.word	0xffffffff


	//   ....[1]....
        /*0030*/ 	.word	0xffffffff


	//   ....[2]....
        /*0034*/ 	.word	0xffffffff


	//   ....[3]....
        /*0038*/ 	.word	0xffffffff


	//   ....[4]....
        /*003c*/ 	.word	0xffffffff


	//   ....[5]....
        /*0040*/ 	.word	0xffffffff


	//   ....[6]....
        /*0044*/ 	.word	0xffffffff


	//   ....[7]....
        /*0048*/ 	.word	0xffffffff


	//   ....[8]....
        /*004c*/ 	.word	0xffffffff


	//   ....[9]....
        /*0050*/ 	.word	0xffffffff


	//   ....[10]....
        /*0054*/ 	.word	0xffffffff


	//   ....[11]....
        /*0058*/ 	.word	0xffffffff


	//   ....[12]....
        /*005c*/ 	.word	0xffffffff


	//   ....[13]....
        /*0060*/ 	.word	0xffffffff


	//   ....[14]....
        /*0064*/ 	.word	0xffffffff


	//   ....[15]....
        /*0068*/ 	.word	0xffffffff


	//   ....[16]....
        /*006c*/ 	.word	0xffffffff


	//   ....[17]....
        /*0070*/ 	.word	0xffffffff


	//   ....[18]....
        /*0074*/ 	.word	0x050000bf


	//   ....[19]....
        /*0078*/ 	.word	0x050000bf


	//   ....[20]....
        /*007c*/ 	.word	0x050000bf


	//   ....[21]....
        /*0080*/ 	.word	0x050000bf


	//   ....[22]....
        /*0084*/ 	.word	0x050000bf


	//   ....[23]....
        /*0088*/ 	.word	0x050000bf


	//   ....[24]....
        /*008c*/ 	.word	0x050000bf


	//   ....[25]....
        /*0090*/ 	.word	0x050000bf


	//   ....[26]....
        /*0094*/ 	.word	0x050000bf


	//   ....[27]....
        /*0098*/ 	.word	0x050000bf


	//----- nvinfo : EIATTR_COOP_GROUP_INSTR_OFFSETS
	.align		4
.L_970:
        /*009c*/ 	.byte	0x04, 0x28
        /*009e*/ 	.short	(.L_972 - .L_971)


	//   ....[0]....
.L_971:
        /*00a0*/ 	.word	0x00003e60


	//   ....[1]....
        /*00a4*/ 	.word	0x00003e80


	//   ....[2]....
        /*00a8*/ 	.word	0x00003ea0


	//   ....[3]....
        /*00ac*/ 	.word	0x00003ec0


	//   ....[4]....
        /*00b0*/ 	.word	0x00003ee0


	//   ....[5]....
        /*00b4*/ 	.word	0x00004610


	//   ....[6]....
        /*00b8*/ 	.word	0x00004630


	//   ....[7]....
        /*00bc*/ 	.word	0x00004650


	//   ....[8]....
        /*00c0*/ 	.word	0x00004670


	//   ....[9]....
        /*00c4*/ 	.word	0x00004690


	//   ....[10]....
        /*00c8*/ 	.word	0x000047e0


	//   ....[11]....
        /*00cc*/ 	.word	0x00004850


	//   ....[12]....
        /*00d0*/ 	.word	0x00004870


	//   ....[13]....
        /*00d4*/ 	.word	0x000048e0


	//   ....[14]....
        /*00d8*/ 	.word	0x00004930


	//   ....[15]....
        /*00dc*/ 	.word	0x00004960


	//   ....[16]....
        /*00e0*/ 	.word	0x00004a60


	//   ....[17]....
        /*00e4*/ 	.word	0x00004a70


	//   ....[18]....
        /*00e8*/ 	.word	0x000069d0


	//   ....[19]....
        /*00ec*/ 	.word	0x00006a30


	//   ....[20]....
        /*00f0*/ 	.word	0x00006a90


	//   ....[21]....
        /*00f4*/ 	.word	0x00006af0


	//   ....[22]....
        /*00f8*/ 	.word	0x00006b50


	//   ....[23]....
        /*00fc*/ 	.word	0x000072c0


	//   ....[24]....
        /*0100*/ 	.word	0x00007320


	//   ....[25]....
        /*0104*/ 	.word	0x00007380


	//   ....[26]....
        /*0108*/ 	.word	0x000073e0


	//   ....[27]....
        /*010c*/ 	.word	0x00007440


	//----- nvinfo : EIATTR_EXIT_INSTR_OFFSETS
	.align		4
.L_972:
        /*0110*/ 	.byte	0x04, 0x1c
        /*0112*/ 	.short	(.L_974 - .L_973)


	//   ....[0]....
.L_973:
        /*0114*/ 	.word	0x00000660


	//   ....[1]....
        /*0118*/ 	.word	0x00006980


	//----- nvinfo : EIATTR_MAX_THREADS
	.align		4
.L_974:
        /*011c*/ 	.byte	0x04, 0x05
        /*011e*/ 	.short	(.L_976 - .L_975)
.L_975:
        /*0120*/ 	.word	0x00000080
        /*0124*/ 	.word	0x00000001
        /*0128*/ 	.word	0x00000001


	//----- nvinfo : EIATTR_CRS_STACK_SIZE
	.align		4
.L_976:
        /*012c*/ 	.byte	0x04, 0x1e
        /*012e*/ 	.short	(.L_978 - .L_977)
.L_977:
        /*0130*/ 	.word	0x00000000


	//----- nvinfo : EIATTR_CBANK_PARAM_SIZE
	.align		4
.L_978:
        /*0134*/ 	.byte	0x03, 0x19
        /*0136*/ 	.short	0x00e8


	//----- nvinfo : EIATTR_PARAM_CBANK
	.align		4
        /*0138*/ 	.byte	0x04, 0x0a
        /*013a*/ 	.short	(.L_980 - .L_979)
	.align		4
.L_979:
        /*013c*/ 	.word	index@(.nv.constant0._ZN10layer_norm31ln_parallel_residual_fwd_kernelINS_13Kernel_traitsI13__nv_bfloat16S2_fS2_fjLj7168ELj1ELj1ELj4ELj16ENS_18Kernel_traits_baseILj7168ES2_S2_fS2_fjLj128EEEEELb0ELb0ELb1EEEvNS_9FwdParamsE)
        /*0140*/ 	.short	0x0210
        /*0142*/ 	.short	0x00e8


	//----- nvinfo : EIATTR_SW_WAR
	.align		4
.L_980:
        /*0144*/ 	.byte	0x04, 0x36
        /*0146*/ 	.short	(.L_982 - .L_981)
.L_981:
        /*0148*/ 	.word	0x00000008
.L_982:


//--------------------- .nv.info._ZN10layer_norm31ln_parallel_residual_fwd_kernelINS_13Kernel_traitsI13__nv_bfloat16S2_fS2_fjLj7168ELj1ELj1ELj4ELj16ENS_18Kernel_traits_baseILj7168ES2_S2_fS2_fjLj128EEEEELb0ELb1ELb0EEEvNS_9FwdParamsE --------------------------
	.section	.nv.info._ZN10layer_norm31ln_parallel_residual_fwd_kernelINS_13Kernel_traitsI13__nv_bfloat16S2_fS2_fjLj7168ELj1ELj1ELj4ELj16ENS_18Kernel_traits_baseILj7168ES2_S2_fS2_fjLj128EEEEELb0ELb1ELb0EEEvNS_9FwdParamsE,"",@"SHT_CUDA_INFO"
	.sectionflags	@""
	.align	4


	//----- nvinfo : EIATTR_CUDA_API_VERSION
	.align		4
        /*0000*/ 	.byte	0x04, 0x37
        /*0002*/ 	.short	(.L_984 - .L_983)
.L_983:
        /*0004*/ 	.word	0x00000082


	//----- nvinfo : EIATTR_KPARAM_INFO
	.align		4
.L_984:
        /*0008*/ 	.byte	0x04, 0x17
        /*000a*/ 	.short	(.L_986 - .L_985)
.L_985:
        /*000c*/ 	.word	0x00000000
        /*0010*/ 	.short	0x0000
        /*0012*/ 	.short	0x0000
        /*0014*/ 	.byte	0x00, 0xf0, 0xa1, 0x03


	//----- nvinfo : EIATTR_SPARSE_MMA_MASK
	.align		4
.L_986:
        /*0018*/ 	.byte	0x03, 0x50
        /*001a*/ 	.short	0x0000


	//----- nvinfo : EIATTR_MAXREG_COUNT
	.align		4
        /*001c*/ 	.byte	0x03, 0x1b
        /*001e*/ 	.short	0x00ff


	//----- nvinfo : EIATTR_NUM_BARRIERS
	.align		4
        /*0020*/ 	.byte	0x02, 0x4c
        /*0022*/ 	.byte	0x01
	.zero		1


	//----- nvinfo : EIATTR_MERCURY_ISA_VERSION
	.align		4
        /*0024*/ 	.byte	0x03, 0x5f
        /*0026*/ 	.short	0x0101


	//----- nvinfo : EIATTR_COOP_GROUP_MASK_REGIDS
	.align		4
        /*0028*/ 	.byte	0x04, 0x29
        /*002a*/ 	.short	(.L_988 - .L_987)


	//   ....[0]....
.L_987:
        /*002c*/ 	.word	0xffffffff


	//   ....[1]....
        /*0030*/ 	.word	0xffffffff


	//   ....[2]....
        /*0034*/ 	.word	0xffffffff


	//   ....[3]....
        /*0038*/ 	.word	0xffffffff


	//   ....[4]....
        /*003c*/ 	.word	0xffffffff


	//   ....[5]....
        /*0040*/ 	.word	0xffffffff


	//   ....[6]....
        /*0044*/ 	.word	0xffffffff


	//   ....[7]....
        /*0048*/ 	.word	0xffffffff


	//   ....[8]....
        /*004c*/ 	.word	0xffffffff


	//   ....[9]....
        /*0050*/ 	.word	0xffffffff


	//   ....[10]....
        /*0054*/ 	.word	0xffffffff


	//   ....[11]....
        /*0058*/ 	.word	0xffffffff


	//   ....[12]....
        /*005c*/ 	.word	0xffffffff


	//   ....[13]....
        /*0060*/ 	.word	0xffffffff


	//   ....[14]....
        /*0064*/ 	.word	0xffffffff


	//   ....[15]....
        /*0068*/ 	.word	0xffffffff


	//   ....[16]....
        /*006c*/ 	.word	0xffffffff


	//   ....[17]....
        /*0070*/ 	.word	0xffffffff


	//   ....[18]....
        /*0074*/ 	.word	0x050000c6


	//   ....[19]....
        /*0078*/ 	.word	0x050000c6


	//   ....[20]....
        /*007c*/ 	.word	0x050000c6


	//   ....[21]....
        /*0080*/ 	.word	0x050000c6


	//   ....[22]....
        /*0084*/ 	.word	0x050000c6


	//   ....[23]....
        /*0088*/ 	.word	0x050000c6


	//   ....[24]....
        /*008c*/ 	.word	0x050000c6


	//   ....[25]....
        /*0090*/ 	.word	0x050000c6


	//   ....[26]....
        /*0094*/ 	.word	0x050000c6


	//   ....[27]....
        /*0098*/ 	.word	0x050000c6


	//----- nvinfo : EIATTR_COOP_GROUP_INSTR_OFFSETS
	.align		4
.L_988:
        /*009c*/ 	.byte	0x04, 0x28
        /*009e*/ 	.short	(.L_990 - .L_989)


	//   ....[0]....
.L_989:
        /*00a0*/ 	.word	0x00004440


	//   ....[1]....
        /*00a4*/ 	.word	0x00004470


	//   ....[2]....
        /*00a8*/ 	.word	0x00004490


	//   ....[3]....
        /*00ac*/ 	.word	0x000044b0


	//   ....[4]....
        /*00b0*/ 	.word	0x000044d0


	//   ....[5]....
        /*00b4*/ 	.word	0x00004c10


	//   ....[6]....
        /*00b8*/ 	.word	0x00004c30


	//   ....[7]....
        /*00bc*/ 	.word	0x00004c50


	//   ....[8]....
        /*00c0*/ 	.word	0x00004c70


	//   ....[9]....
        /*00c4*/ 	.word	0x00004c90


	//   ....[10]....
        /*00c8*/ 	.word	0x00004e10


	//   ....[11]....
        /*00cc*/ 	.word	0x00004e70


	//   ....[12]....
        /*00d0*/ 	.word	0x00004ea0


	//   ....[13]....
        /*00d4*/ 	.word	0x00004eb0


	//   ....[14]....
        /*00d8*/ 	.word	0x00004f40


	//   ....[15]....
        /*00dc*/ 	.word	0x00004fa0


	//   ....[16]....
        /*00e0*/ 	.word	0x00005040


	//   ....[17]....
        /*00e4*/ 	.word	0x00005070


	//   ....[18]....
        /*00e8*/ 	.word	0x00006170


	//   ....[19]....
        /*00ec*/ 	.word	0x000061e0


	//   ....[20]....
        /*00f0*/ 	.word	0x00006250


	//   ....[21]....
        /*00f4*/ 	.word	0x000062c0


	//   ....[22]....
        /*00f8*/ 	.word	0x00006330


	//   ....[23]....
        /*00fc*/ 	.word	0x00006ad0


	//   ....[24]....
        /*0100*/ 	.word	0x00006b40


	//   ....[25]....
        /*0104*/ 	.word	0x00006bb0


	//   ....[26]....
        /*0108*/ 	.word	0x00006c20


	//   ....[27]....
        /*010c*/ 	.word	0x00006c90


	//----- nvinfo : EIATTR_EXIT_INSTR_OFFSETS
	.align		4
.L_990:
        /*0110*/ 	.byte	0x04, 0x1c
        /*0112*/ 	.short	(.L_992 - .L_991)


	//   ....[0]....
.L_991:
        /*0114*/ 	.word	0x00000a10


	//   ....[1]....
        /*0118*/ 	.word	0x00006110


	//----- nvinfo : EIATTR_MAX_THREADS
	.align		4
.L_992:
        /*011c*/ 	.byte	0x04, 0x05
        /*011e*/ 	.short	(.L_994 - .L_993)
.L_993:
        /*0120*/ 	.word	0x00000080
        /*0124*/ 	.word	0x00000001
        /*0128*/ 	.word	0x00000001


	//----- nvinfo : EIATTR_CRS_STACK_SIZE
	.align		4
.L_994:
        /*012c*/ 	.byte	0x04, 0x1e
        /*012e*/ 	.short	(.L_996 - .L_995)
.L_995:
        /*0130*/ 	.word	0x00000000


	//----- nvinfo : EIATTR_CBANK_PARAM_SIZE
	.align		4
.L_996:
        /*0134*/ 	.byte	0x03, 0x19
        /*0136*/ 	.short	0x00e8


	//----- nvinfo : EIATTR_PARAM_CBANK
	.align		4
        /*0138*/ 	.byte	0x04, 0x0a
        /*013a*/ 	.short	(.L_998 - .L_997)
	.align		4
.L_997:
        /*013c*/ 	.word	index@(.nv.constant0._ZN10layer_norm31ln_parallel_residual_fwd_kernelINS_13Kernel_traitsI13__nv_bfloat16S2_fS2_fjLj7168ELj1ELj1ELj4ELj16ENS_18Kernel_traits_baseILj7168ES2_S2_fS2_fjLj128EEEEELb0ELb1ELb0EEEvNS_9FwdParamsE)
        /*0140*/ 	.short	0x0210
        /*0142*/ 	.short	0x00e8


	//----- nvinfo : EIATTR_SW_WAR
	.align		4
.L_998:
        /*0144*/ 	.byte	0x04, 0x36
        /*0146*/ 	.short	(.L_1000 - .L_999)
.L_999:
        /*0148*/ 	.word	0x00000008
.L_1000:


//--------------------- .nv.info._ZN10layer_norm31ln_parallel_residual_fwd_kernelINS_13Kernel_traitsI13__nv_bfloat16S2_fS2_fjLj7168ELj1ELj1ELj4ELj16ENS_18Kernel_traits_baseILj7168ES2_S2_fS2_fjLj128EEEEELb0ELb1ELb1EEEvNS_9FwdParamsE --------------------------
	.section	.nv.info._ZN10layer_norm31ln_parallel_residual_fwd_kernelINS_13Kernel_traitsI13__nv_bfloat16S2_fS2_fjLj7168ELj1ELj1ELj4ELj16ENS_18Kernel_traits_baseILj7168ES2_S2_fS2_fjLj128EEEEELb0ELb1ELb1EEEvNS_9FwdParamsE,"",@"SHT_CUDA_INFO"
	.sectionflags	@""
	.align	4


	//----- nvinfo : EIATTR_CUDA_API_VERSION
	.align		4
        /*0000*/ 	.byte	0x04, 0x37
        /*0002*/ 	.short	(.L_1002 - .L_1001)
.L_1001:
        /*0004*/ 	.word	0x00000082


	//----- nvinfo : EIATTR_KPARAM_INFO
	.align		4
.L_1002:
        /*0008*/ 	.byte	0x04, 0x17
        /*000a*/ 	.short	(.L_1004 - .L_1003)
.L_1003:
        /*000c*/ 	.word	0x00000000
        /*0010*/ 	.short	0x0000
        /*0012*/ 	.short	0x0000
        /*0014*/ 	.byte	0x00, 0xf0, 0xa1, 0x03


	//----- nvinfo : EIATTR_SPARSE_MMA_MASK
	.align		4
.L_1004:
        /*0018*/ 	.byte	0x03, 0x50
        /*001a*/ 	.short	0x0000


	//----- nvinfo : EIATTR_MAXREG_COUNT
	.align		4
        /*001c*/ 	.byte	0x03, 0x1b
        /*001e*/ 	.short	0x00ff


	//----- nvinfo : EIATTR_NUM_BARRIERS
	.align		4
        /*0020*/ 	.byte	0x02, 0x4c
        /*0022*/ 	.byte	0x01
	.zero		1


	//----- nvinfo : EIATTR_MERCURY_ISA_VERSION
	.align		4
        /*0024*/ 	.byte	0x03, 0x5f
        /*0026*/ 	.short	0x0101


	//----- nvinfo : EIATTR_COOP_GROUP_MASK_REGIDS
	.align		4
        /*0028*/ 	.byte	0x04, 0x29
        /*002a*/ 	.short	(.L_1006 - .L_1005)


	//   ....[0]....
.L_1005:
        /*002c*/ 	.word	0xffffffff


	//   ....[1]....
        /*0030*/ 	.word	0xffffffff


	//   ....[2]....
        /*0034*/ 	.word	0xffffffff


	//   ....[3]....
        /*0038*/ 	.word	0xffffffff


	//   ....[4]....
        /*003c*/ 	.word	0xffffffff


	//   ....[5]....
        /*0040*/ 	.word	0xffffffff


	//   ....[6]....
        /*0044*/ 	.word	0xffffffff


	//   ....[7]....
        /*0048*/ 	.word	0xffffffff


	//   ....[8]....
        /*004c*/ 	.word	0xffffffff


	//   ....[9]....
        /*0050*/ 	.word	0xffffffff


	//   ....[10]....
        /*0054*/ 	.word	0xffffffff


	//   ....[11]....
        /*0058*/ 	.word	0xffffffff


	//   ....[12]....
        /*005c*/ 	.word	0xffffffff


	//   ....[13]....
        /*0060*/ 	.word	0xffffffff


	//   ....[14]....
        /*0064*/ 	.word	0xffffffff


	//   ....[15]....
        /*0068*/ 	.word	0xffffffff


	//   ....[16]....
        /*006c*/ 	.word	0xffffffff


	//   ....[17]....
        /*0070*/ 	.word	0xffffffff


	//   ....[18]....
        /*0074*/ 	.word	0x050000b2


	//   ....[19]....
        /*0078*/ 	.word	0x050000b2


	//   ....[20]....
        /*007c*/ 	.word	0x050000b2


	//   ....[21]....
        /*0080*/ 	.word	0x050000b2


	//   ....[22]....
        /*0084*/ 	.word	0x050000b2


	//   ....[23]....
        /*0088*/ 	.word	0x050000b2


	//   ....[24]....
        /*008c*/ 	.word	0x050000b2


	//   ....[25]....
        /*0090*/ 	.word	0x050000b2


	//   ....[26]....
        /*0094*/ 	.word	0x050000b2


	//   ....[27]....
        /*0098*/ 	.word	0x050000b2


	//----- nvinfo : EIATTR_COOP_GROUP_INSTR_OFFSETS
	.align		4
.L_1006:
        /*009c*/ 	.byte	0x04, 0x28
        /*009e*/ 	.short	(.L_1008 - .L_1007)


	//   ....[0]....
.L_1007:
        /*00a0*/ 	.word	0x000034e0


	//   ....[1]....
        /*00a4*/ 	.word	0x00003500


	//   ....[2]....
        /*00a8*/ 	.word	0x00003520


	//   ....[3]....
        /*00ac*/ 	.word	0x00003540


	//   ....[4]....
        /*00b0*/ 	.word	0x00003560


	//   ....[5]....
        /*00b4*/ 	.word	0x00003c90


	//   ....[6]....
        /*00b8*/ 	.word	0x00003cb0


	//   ....[7]....
        /*00bc*/ 	.word	0x00003cd0


	//   ....[8]....
        /*00c0*/ 	.word	0x00003cf0


	//   ....[9]....
        /*00c4*/ 	.word	0x00003d10


	//   ....[10]....
        /*00c8*/ 	.word	0x00003e60


	//   ....[11]....
        /*00cc*/ 	.word	0x00003ec0


	//   ....[12]....
        /*00d0*/ 	.word	0x00003f00


	//   ....[13]....
        /*00d4*/ 	.word	0x00003f60


	//   ....[14]....
        /*00d8*/ 	.word	0x00003f90


	//   ....[15]....
        /*00dc*/ 	.word	0x00004000


	//   ....[16]....
        /*00e0*/ 	.word	0x00004060


	//   ....[17]....
        /*00e4*/ 	.word	0x000040a0


	//   ....[18]....
        /*00e8*/ 	.word	0x00005360


	//   ....[19]....
        /*00ec*/ 	.word	0x000053d0


	//   ....[20]....
        /*00f0*/ 	.word	0x00005440


	//   ....[21]....
        /*00f4*/ 	.word	0x000054b0


	//   ....[22]....
        /*00f8*/ 	.word	0x00005520


	//   ....[23]....
        /*00fc*/ 	.word	0x00005ca0


	//   ....[24]....
        /*0100*/ 	.word	0x00005d10


	//   ....[25]....
        /*0104*/ 	.word	0x00005d80


	//   ....[26]....
        /*0108*/ 	.word	0x00005df0


	//   ....[27]....
        /*010c*/ 	.word	0x00005e60


	//----- nvinfo : EIATTR_EXIT_INSTR_OFFSETS
	.align		4
.L_1008:
        /*0110*/ 	.byte	0x04, 0x1c
        /*0112*/ 	.short	(.L_1010 - .L_1009)


	//   ....[0]....
.L_1009:
        /*0114*/ 	.word	0x00000190


	//   ....[1]....
        /*0118*/ 	.word	0x00005300


	//----- nvinfo : EIATTR_MAX_THREADS
	.align		4
.L_1010:
        /*011c*/ 	.byte	0x04, 0x05
        /*011e*/ 	.short	(.L_1012 - .L_1011)
.L_1011:
        /*0120*/ 	.word	0x00000080
        /*0124*/ 	.word	0x00000001
        /*0128*/ 	.word	0x00000001


	//----- nvinfo : EIATTR_CRS_STACK_SIZE
	.align		4
.L_1012:
        /*012c*/ 	.byte	0x04, 0x1e
        /*012e*/ 	.short	(.L_1014 - .L_1013)
.L_1013:
        /*0130*/ 	.word	0x00000000


	//----- nvinfo : EIATTR_CBANK_PARAM_SIZE
	.align		4
.L_1014:
        /*0134*/ 	.byte	0x03, 0x19
        /*0136*/ 	.short	0x00e8


	//----- nvinfo : EIATTR_PARAM_CBANK
	.align		4
        /*0138*/ 	.byte	0x04, 0x0a
        /*013a*/ 	.short	(.L_1016 - .L_1015)
	.align		4
.L_1015:
        /*013c*/ 	.word	index@(.nv.constant0._ZN10layer_norm31ln_parallel_residual_fwd_kernelINS_13Kernel_traitsI13__nv_bfloat16S2_fS2_fjLj7168ELj1ELj1ELj4ELj16ENS_18Kernel_traits_baseILj7168ES2_S2_fS2_fjLj128EEEEELb0ELb1ELb1EEEvNS_9FwdParamsE)
        /*0140*/ 	.short	0x0210
        /*0142*/ 	.short	0x00e8


	//----- nvinfo : EIATTR_SW_WAR
	.align		4
.L_1016:
        /*0144*/ 	.byte	0x04, 0x36
        /*0146*/ 	.short	(.L_1018 - .L_1017)
.L_1017:
        /*0148*/ 	.word	0x00000008
.L_1018:


//--------------------- .nv.info._ZN10layer_norm31ln_parallel_residual_fwd_kernelINS_13Kernel_traitsI13__nv_bfloat16S2_fS2_fjLj7168ELj1ELj1ELj4ELj16ENS_18Kernel_traits_baseILj7168ES2_S2_fS2_fjLj128EEEEELb1ELb0ELb0EEEvNS_9FwdParamsE --------------------------
	.section	.nv.info._ZN10layer_norm31ln_parallel_residual_fwd_kernelINS_13Kernel_traitsI13__nv_bfloat16S2_fS2_fjLj7168ELj1ELj1ELj4ELj16ENS_18Kernel_traits_baseILj7168ES2_S2_fS2_fjLj128EEEEELb1ELb0ELb0EEEvNS_9FwdParamsE,"",@"SHT_CUDA_INFO"
	.sectionflags	@""
	.align	4


	//----- nvinfo : EIATTR_CUDA_API_VERSION
	.align		4
        /*0000*/ 	.byte	0x04, 0x37
        /*0002*/ 	.short	(.L_1020 - .L_1019)
.L_1019:
        /*0004*/ 	.word	0x00000082


	//----- nvinfo : EIATTR_KPARAM_INFO
	.align		4
.L_1020:
        /*0008*/ 	.byte	0x04, 0x17
        /*000a*/ 	.short	(.L_1022 - .L_1021)
.L_1021:
        /*000c*/ 	.word	0x00000000
        /*0010*/ 	.short	0x0000
        /*0012*/ 	.short	0x0000
        /*0014*/ 	.byte	0x00, 0xf0, 0xa1, 0x03


	//----- nvinfo : EIATTR_SPARSE_MMA_MASK
	.align		4
.L_1022:
        /*0018*/ 	.byte	0x03, 0x50
        /*001a*/ 	.short	0x0000


	//----- nvinfo : EIATTR_MAXREG_COUNT
	.align		4
        /*001c*/ 	.byte	0x03, 0x1b
        /*001e*/ 	.short	0x00ff


	//----- nvinfo : EIATTR_NUM_BARRIERS
	.align		4
        /*0020*/ 	.byte	0x02, 0x4c
        /*0022*/ 	.byte	0x01
	.zero		1


	//----- nvinfo : EIATTR_ANNOTATIONS
	.align		4
        /*0024*/ 	.byte	0x04, 0x55
        /*0026*/ 	.short	(.L_1024 - .L_1023)


	//   ....[0]....
.L_1023:
        /* <DEDUP_REMOVED lines=86> */


	//----- nvinfo : EIATTR_MERCURY_ISA_VERSION
	.align		4
.L_1024:
        /*0578*/ 	.byte	0x03, 0x5f
        /*057a*/ 	.short	0x0101


	//----- nvinfo : EIATTR_COOP_GROUP_MASK_REGIDS
	.align		4
        /*057c*/ 	.byte	0x04, 0x29
        /*057e*/ 	.short	(.L_1026 - .L_1025)


	//   ....[0]....
.L_1025:
        /*0580*/ 	.word	0xffffffff


	//   ....[1]....
        /*0584*/ 	.word	0xffffffff


	//   ....[2]....
        /*0588*/ 	.word	0xffffffff


	//   ....[3]....
        /*058c*/ 	.word	0xffffffff


	//   ....[4]....
        /*0590*/ 	.word	0xffffffff


	//   ....[5]....
        /*0594*/ 	.word	0xffffffff


	//   ....[6]....
        /*0598*/ 	.word	0xffffffff


	//   ....[7]....
        /*059c*/ 	.word	0xffffffff


	//   ....[8]....
        /*05a0*/ 	.word	0xffffffff


	//   ....[9]....
        /*05a4*/ 	.word	0xffffffff


	//   ....[10]....
        /*05a8*/ 	.word	0xffffffff


	//   ....[11]....
        /*05ac*/ 	.word	0xffffffff


	//   ....[12]....
        /*05b0*/ 	.word	0xffffffff


	//   ....[13]....
        /*05b4*/ 	.word	0xffffffff


	//   ....[14]....
        /*05b8*/ 	.word	0xffffffff


	//   ....[15]....
        /*05bc*/ 	.word	0xffffffff


	//   ....[16]....
        /*05c0*/ 	.word	0xffffffff


	//   ....[17]....
        /*05c4*/ 	.word	0xffffffff


	//   ....[18]....
        /*05c8*/ 	.word	0x05000075


	//   ....[19]....
        /*05cc*/ 	.word	0x05000075


	//   ....[20]....
        /*05d0*/ 	.word	0x05000075


	//   ....[21]....
        /*05d4*/ 	.word	0x05000075


	//   ....[22]....
        /*05d8*/ 	.word	0x05000075


	//   ....[23]....
        /*05dc*/ 	.word	0x05000075


	//   ....[24]....
        /*05e0*/ 	.word	0x05000075


	//   ....[25]....
        /*05e4*/ 	.word	0x05000075


	//   ....[26]....
        /*05e8*/ 	.word	0x05000075


	//   ....[27]....
        /*05ec*/ 	.word	0x05000075


	//----- nvinfo : EIATTR_COOP_GROUP_INSTR_OFFSETS
	.align		4
.L_1026:
        /*05f0*/ 	.byte	0x04, 0x28
        /*05f2*/ 	.short	(.L_1028 - .L_1027)


	//   ....[0]....
.L_1027:
        /*05f4*/ 	.word	0x0002bb40


	//   ....[1]....
        /*05f8*/ 	.word	0x0002bb70


	//   ....[2]....
        /*05fc*/ 	.word	0x0002bb90


	//   ....[3]....
        /*0600*/ 	.word	0x0002bbb0


	//   ....[4]....
        /*0604*/ 	.word	0x0002bbd0


	//   ....[5]....
        /*0608*/ 	.word	0x0002c310


	//   ....[6]....
        /*060c*/ 	.word	0x0002c330


	//   ....[7]....
        /*0610*/ 	.word	0x0002c350


	//   ....[8]....
        /*0614*/ 	.word	0x0002c370


	//   ....[9]....
        /*0618*/ 	.word	0x0002c390


	//   ....[10]....
        /*061c*/ 	.word	0x0002c540


	//   ....[11]....
        /*0620*/ 	.word	0x0002c570


	//   ....[12]....
        /*0624*/ 	.word	0x0002c5d0


	//   ....[13]....
        /*0628*/ 	.word	0x0002c5f0


	//   ....[14]....
        /*062c*/ 	.word	0x0002c690


	//   ....[15]....
        /*0630*/ 	.word	0x0002c700


	//   ....[16]....
        /*0634*/ 	.word	0x0002c720


	//   ....[17]....
        /*0638*/ 	.word	0x0002c770


	//   ....[18]....
        /*063c*/ 	.word	0x0002e620


	//   ....[19]....
        /*0640*/ 	.word	0x0002e680


	//   ....[20]....
        /*0644*/ 	.word	0x0002e6e0


	//   ....[21]....
        /*0648*/ 	.word	0x0002e740


	//   ....[22]....
        /*064c*/ 	.word	0x0002e7a0


	//   ....[23]....
        /*0650*/ 	.word	0x0002ef40


	//   ....[24]....
        /*0654*/ 	.word	0x0002efa0


	//   ....[25]....
        /*0658*/ 	.word	0x0002f000


	//   ....[26]....
        /*065c*/ 	.word	0x0002f060


	//   ....[27]....
        /*0660*/ 	.word	0x0002f0c0


	//----- nvinfo : EIATTR_EXIT_INSTR_OFFSETS
	.align		4
.L_1028:
        /*0664*/ 	.byte	0x04, 0x1c
        /*0666*/ 	.short	(.L_1030 - .L_1029)


	//   ....[0]....
.L_1029:
        /*0668*/ 	.word	0x00001680


	//   ....[1]....
        /*066c*/ 	.word	0x0002e5c0


	//----- nvinfo : EIATTR_MAX_THREADS
	.align		4
.L_1030:
        /*0670*/ 	.byte	0x04, 0x05
        /*0672*/ 	.short	(.L_1032 - .L_1031)
.L_1031:
        /*0674*/ 	.word	0x00000080
        /*0678*/ 	.word	0x00000001
        /*067c*/ 	.word	0x00000001


	//----- nvinfo : EIATTR_CRS_STACK_SIZE
	.align		4
.L_1032:
        /*0680*/ 	.byte	0x04, 0x1e
        /*0682*/ 	.short	(.L_1034 - .L_1033)
.L_1033:
        /*0684*/ 	.word	0x00000000


	//----- nvinfo : EIATTR_CBANK_PARAM_SIZE
	.align		4
.L_1034:
        /*0688*/ 	.byte	0x03, 0x19
        /*068a*/ 	.short	0x00e8


	//----- nvinfo : EIATTR_PARAM_CBANK
	.align		4
        /*068c*/ 	.byte	0x04, 0x0a
        /*068e*/ 	.short	(.L_1036 - .L_1035)
	.align		4
.L_1035:
        /*0690*/ 	.word	index@(.nv.constant0._ZN10layer_norm31ln_parallel_residual_fwd_kernelINS_13Kernel_traitsI13__nv_bfloat16S2_fS2_fjLj7168ELj1ELj1ELj4ELj16ENS_18Kernel_traits_baseILj7168ES2_S2_fS2_fjLj128EEEEELb1ELb0ELb0EEEvNS_9FwdParamsE)
        /*0694*/ 	.short	0x0210
        /*0696*/ 	.short	0x00e8


	//----- nvinfo : EIATTR_SW_WAR
	.align		4
.L_1036:
        /*0698*/ 	.byte	0x04, 0x36
        /*069a*/ 	.short	(.L_1038 - .L_1037)
.L_1037:
        /*069c*/ 	.word	0x00000008
.L_1038:


//--------------------- .nv.info._ZN10layer_norm31ln_parallel_residual_fwd_kernelINS_13Kernel_traitsI13__nv_bfloat16S2_fS2_fjLj7168ELj1ELj1ELj4ELj16ENS_18Kernel_traits_baseILj7168ES2_S2_fS2_fjLj128EEEEELb1ELb0ELb1EEEvNS_9FwdParamsE --------------------------
	.section	.nv.info._ZN10layer_norm31ln_parallel_residual_fwd_kernelINS_13Kernel_traitsI13__nv_bfloat16S2_fS2_fjLj7168ELj1ELj1ELj4ELj16ENS_18Kernel_traits_baseILj7168ES2_S2_fS2_fjLj128EEEEELb1ELb0ELb1EEEvNS_9FwdParamsE,"",@"SHT_CUDA_INFO"
	.sectionflags	@""
	.align	4


	//----- nvinfo : EIATTR_CUDA_API_VERSION
	.align		4
        /*0000*/ 	.byte	0x04, 0x37
        /*0002*/ 	.short	(.L_1040 - .L_1039)
.L_1039:
        /*0004*/ 	.word	0x00000082


	//----- nvinfo : EIATTR_KPARAM_INFO
	.align		4
.L_1040:
        /*0008*/ 	.byte	0x04, 0x17
        /*000a*/ 	.short	(.L_1042 - .L_1041)
.L_1041:
        /*000c*/ 	.word	0x00000000
        /*0010*/ 	.short	0x0000
        /*0012*/ 	.short	0x0000
        /*0014*/ 	.byte	0x00, 0xf0, 0xa1, 0x03


	//----- nvinfo : EIATTR_SPARSE_MMA_MASK
	.align		4
.L_1042:
        /*0018*/ 	.byte	0x03, 0x50
        /*001a*/ 	.short	0x0000


	//----- nvinfo : EIATTR_MAXREG_COUNT
	.align		4
        /*001c*/ 	.byte	0x03, 0x1b
        /*001e*/ 	.short	0x00ff


	//----- nvinfo : EIATTR_NUM_BARRIERS
	.align		4
        /*0020*/ 	.byte	0x02, 0x4c
        /*0022*/ 	.byte	0x01
	.zero		1


	//----- nvinfo : EIATTR_ANNOTATIONS
	.align		4
        /*0024*/ 	.byte	0x04, 0x55
        /*0026*/ 	.short	(.L_1044 - .L_1043)


	//   ....[0]....
.L_1043:
        /* <DEDUP_REMOVED lines=22> */


	//----- nvinfo : EIATTR_MERCURY_ISA_VERSION
	.align		4
.L_1044:
        /*0178*/ 	.byte	0x03, 0x5f
        /*017a*/ 	.short	0x0101


	//----- nvinfo : EIATTR_COOP_GROUP_MASK_REGIDS
	.align		4
        /*017c*/ 	.byte	0x04, 0x29
        /*017e*/ 	.short	(.L_1046 - .L_1045)


	//   ....[0]....
.L_1045:
        /*0180*/ 	.word	0xffffffff


	//   ....[1]....
        /*0184*/ 	.word	0xffffffff


	//   ....[2]....
        /*0188*/ 	.word	0xffffffff


	//   ....[3]....
        /*018c*/ 	.word	0xffffffff


	//   ....[4]....
        /*0190*/ 	.word	0xffffffff


	//   ....[5]....
        /*0194*/ 	.word	0xffffffff


	//   ....[6]....
        /*0198*/ 	.word	0xffffffff


	//   ....[7]....
        /*019c*/ 	.word	0xffffffff


	//   ....[8]....
        /*01a0*/ 	.word	0xffffffff


	//   ....[9]....
        /*01a4*/ 	.word	0xffffffff


	//   ....[10]....
        /*01a8*/ 	.word	0xffffffff


	//   ....[11]....
        /*01ac*/ 	.word	0xffffffff


	//   ....[12]....
        /*01b0*/ 	.word	0xffffffff


	//   ....[13]....
        /*01b4*/ 	.word	0xffffffff


	//   ....[14]....
        /*01b8*/ 	.word	0xffffffff


	//   ....[15]....
        /*01bc*/ 	.word	0xffffffff


	//   ....[16]....
        /*01c0*/ 	.word	0xffffffff


	//   ....[17]....
        /*01c4*/ 	.word	0xffffffff


	//   ....[18]....
        /*01c8*/ 	.word	0x050000c0


	//   ....[19]....
        /*01cc*/ 	.word	0x050000c0


	//   ....[20]....
        /*01d0*/ 	.word	0x050000c0


	//   ....[21]....
        /*01d4*/ 	.word	0x050000c0


	//   ....[22]....
        /*01d8*/ 	.word	0x050000c0


	//   ....[23]....
        /*01dc*/ 	.word	0x050000c0


	//   ....[24]....
        /*01e0*/ 	.word	0x050000c0


	//   ....[25]....
        /*01e4*/ 	.word	0x050000c0


	//   ....[26]....
        /*01e8*/ 	.word	0x050000c0


	//   ....[27]....
        /*01ec*/ 	.word	0x050000c0


	//----- nvinfo : EIATTR_COOP_GROUP_INSTR_OFFSETS
	.align		4
.L_1046:
        /*01f0*/ 	.byte	0x04, 0x28
        /*01f2*/ 	.short	(.L_1048 - .L_1047)


	//   ....[0]....
.L_1047:
        /*01f4*/ 	.word	0x00029f30


	//   ....[1]....
        /*01f8*/ 	.word	0x00029f50


	//   ....[2]....
        /*01fc*/ 	.word	0x00029f70


	//   ....[3]....
        /*0200*/ 	.word	0x00029f90


	//   ....[4]....
        /*0204*/ 	.word	0x00029fb0


	//   ....[5]....
        /*0208*/ 	.word	0x0002a6e0


	//   ....[6]....
        /*020c*/ 	.word	0x0002a700


	//   ....[7]....
        /*0210*/ 	.word	0x0002a720


	//   ....[8]....
        /*0214*/ 	.word	0x0002a740


	//   ....[9]....
        /*0218*/ 	.word	0x0002a760


	//   ....[10]....
        /*021c*/ 	.word	0x0002a920


	//   ....[11]....
        /*0220*/ 	.word	0x0002a940


	//   ....[12]....
        /*0224*/ 	.word	0x0002a9c0


	//   ....[13]....
        /*0228*/ 	.word	0x0002aa30


	//   ....[14]....
        /*022c*/ 	.word	0x0002aa40


	//   ....[15]....
        /*0230*/ 	.word	0x0002aae0


	//   ....[16]....
        /*0234*/ 	.word	0x0002ab30


	//   ....[17]....
        /*0238*/ 	.word	0x0002ab70


	//   ....[18]....
        /*023c*/ 	.word	0x0002cc40


	//   ....[19]....
        /*0240*/ 	.word	0x0002cca0


	//   ....[20]....
        /*0244*/ 	.word	0x0002cd00


	//   ....[21]....
        /*0248*/ 	.word	0x0002cd60


	//   ....[22]....
        /*024c*/ 	.word	0x0002cdc0


	//   ....[23]....
        /*0250*/ 	.word	0x0002d540


	//   ....[24]....
        /*0254*/ 	.word	0x0002d5a0


	//   ....[25]....
        /*0258*/ 	.word	0x0002d600


	//   ....[26]....
        /*025c*/ 	.word	0x0002d660


	//   ....[27]....
        /*0260*/ 	.word	0x0002d6c0


	//----- nvinfo : EIATTR_EXIT_INSTR_OFFSETS
	.align		4
.L_1048:
        /*0264*/ 	.byte	0x04, 0x1c
        /*0266*/ 	.short	(.L_1050 - .L_1049)


	//   ....[0]....
.L_1049:
        /*0268*/ 	.word	0x00000a10


	//   ....[1]....
        /*026c*/ 	.word	0x0002cbe0


	//----- nvinfo : EIATTR_MAX_THREADS
	.align		4
.L_1050:
        /*0270*/ 	.byte	0x04, 0x05
        /*0272*/ 	.short	(.L_1052 - .L_1051)
.L_1051:
        /*0274*/ 	.word	0x00000080
        /*0278*/ 	.word	0x00000001
        /*027c*/ 	.word	0x00000001


	//----- nvinfo : EIATTR_CRS_STACK_SIZE
	.align		4
.L_1052:
        /*0280*/ 	.byte	0x04, 0x1e
        /*0282*/ 	.short	(.L_1054 - .L_1053)
.L_1053:
        /*0284*/ 	.word	0x00000000


	//----- nvinfo : EIATTR_CBANK_PARAM_SIZE
	.align		4
.L_1054:
        /*0288*/ 	.byte	0x03, 0x19
        /*028a*/ 	.short	0x00e8


	//----- nvinfo : EIATTR_PARAM_CBANK
	.align		4
        /*028c*/ 	.byte	0x04, 0x0a
        /*028e*/ 	.short	(.L_1056 - .L_1055)
	.align		4
.L_1055:
        /*0290*/ 	.word	index@(.nv.constant0._ZN10layer_norm31ln_parallel_residual_fwd_kernelINS_13Kernel_traitsI13__nv_bfloat16S2_fS2_fjLj7168ELj1ELj1ELj4ELj16ENS_18Kernel_traits_baseILj7168ES2_S2_fS2_fjLj128EEEEELb1ELb0ELb1EEEvNS_9FwdParamsE)
        /*0294*/ 	.short	0x0210
        /*0296*/ 	.short	0x00e8


	//----- nvinfo : EIATTR_SW_WAR
	.align		4
.L_1056:
        /*0298*/ 	.byte	0x04, 0x36
        /*029a*/ 	.short	(.L_1058 - .L_1057)
.L_1057:
        /*029c*/ 	.word	0x00000008
.L_1058:


//--------------------- .nv.info._ZN10layer_norm31ln_parallel_residual_fwd_kernelINS_13Kernel_traitsI13__nv_bfloat16S2_fS2_fjLj7168ELj1ELj1ELj4ELj16ENS_18Kernel_traits_baseILj7168ES2_S2_fS2_fjLj128EEEEELb1ELb1ELb0EEEvNS_9FwdParamsE --------------------------
	.section	.nv.info._ZN10layer_norm31ln_parallel_residual_fwd_kernelINS_13Kernel_traitsI13__nv_bfloat16S2_fS2_fjLj7168ELj1ELj1ELj4ELj16ENS_18Kernel_traits_baseILj7168ES2_S2_fS2_fjLj128EEEEELb1ELb1ELb0EEEvNS_9FwdParamsE,"",@"SHT_CUDA_INFO"
	.sectionflags	@""
	.align	4


	//----- nvinfo : EIATTR_CUDA_API_VERSION
	.align		4
        /*0000*/ 	.byte	0x04, 0x37
        /*0002*/ 	.short	(.L_1060 - .L_1059)
.L_1059:
        /*0004*/ 	.word	0x00000082


	//----- nvinfo : EIATTR_KPARAM_INFO
	.align		4
.L_1060:
        /*0008*/ 	.byte	0x04, 0x17
        /*000a*/ 	.short	(.L_1062 - .L_1061)
.L_1061:
        /*000c*/ 	.word	0x00000000
        /*0010*/ 	.short	0x0000
        /*0012*/ 	.short	0x0000
        /*0014*/ 	.byte	0x00, 0xf0, 0xa1, 0x03


	//----- nvinfo : EIATTR_SPARSE_MMA_MASK
	.align		4
.L_1062:
        /*0018*/ 	.byte	0x03, 0x50
        /*001a*/ 	.short	0x0000


	//----- nvinfo : EIATTR_MAXREG_COUNT
	.align		4
        /*001c*/ 	.byte	0x03, 0x1b
        /*001e*/ 	.short	0x00ff


	//----- nvinfo : EIATTR_NUM_BARRIERS
	.align		4
        /*0020*/ 	.byte	0x02, 0x4c
        /*0022*/ 	.byte	0x01
	.zero		1


	//----- nvinfo : EIATTR_MERCURY_ISA_VERSION
	.align		4
        /*0024*/ 	.byte	0x03, 0x5f
        /*0026*/ 	.short	0x0101


	//----- nvinfo : EIATTR_COOP_GROUP_MASK_REGIDS
	.align		4
        /*0028*/ 	.byte	0x04, 0x29
        /*002a*/ 	.short	(.L_1064 - .L_1063)


	//   ....[0]....
.L_1063:
        /*002c*/ 	.word	0xffffffff


	//   ....[1]....
        /*0030*/ 	.word	0xffffffff


	//   ....[2]....
        /*0034*/ 	.word	0xffffffff


	//   ....[3]....
        /*0038*/ 	.word	0xffffffff


	//   ....[4]....
        /*003c*/ 	.word	0xffffffff


	//   ....[5]....
        /*0040*/ 	.word	0xffffffff


	//   ....[6]....
        /*0044*/ 	.word	0xffffffff


	//   ....[7]....
        /*0048*/ 	.word	0xffffffff


	//   ....[8]....
        /*004c*/ 	.word	0xffffffff


	//   ....[9]....
        /*0050*/ 	.word	0xffffffff


	//   ....[10]....
        /*0054*/ 	.word	0xffffffff


	//   ....[11]....
        /*0058*/ 	.word	0xffffffff


	//   ....[12]....
        /*005c*/ 	.word	0xffffffff


	//   ....[13]....
        /*0060*/ 	.word	0xffffffff


	//   ....[14]....
        /*0064*/ 	.word	0xffffffff


	//   ....[15]....
        /*0068*/ 	.word	0xffffffff


	//   ....[16]....
        /*006c*/ 	.word	0xffffffff


	//   ....[17]....
        /*0070*/ 	.word	0xffffffff


	//   ....[18]....
        /*0074*/ 	.word	0x050000d7


	//   ....[19]....
        /*0078*/ 	.word	0x050000d7


	//   ....[20]....
        /*007c*/ 	.word	0x050000d7


	//   ....[21]....
        /*0080*/ 	.word	0x050000d7


	//   ....[22]....
        /*0084*/ 	.word	0x050000d7


	//   ....[23]....
        /*0088*/ 	.word	0x050000d7


	//   ....[24]....
        /*008c*/ 	.word	0x050000d7


	//   ....[25]....
        /*0090*/ 	.word	0x050000d7


	//   ....[26]....
        /*0094*/ 	.word	0x050000d7


	//   ....[27]....
        /*0098*/ 	.word	0x050000d7


	//----- nvinfo : EIATTR_COOP_GROUP_INSTR_OFFSETS
	.align		4
.L_1064:
        /*009c*/ 	.byte	0x04, 0x28
        /*009e*/ 	.short	(.L_1066 - .L_1065)


	//   ....[0]....
.L_1065:
        /*00a0*/ 	.word	0x0002a5c0


	//   ....[1]....
        /*00a4*/ 	.word	0x0002a5f0


	//   ....[2]....
        /*00a8*/ 	.word	0x0002a610


	//   ....[3]....
        /*00ac*/ 	.word	0x0002a630


	//   ....[4]....
        /*00b0*/ 	.word	0x0002a650


	//   ....[5]....
        /*00b4*/ 	.word	0x0002ad90


	//   ....[6]....
        /*00b8*/ 	.word	0x0002adb0


	//   ....[7]....
        /*00bc*/ 	.word	0x0002add0


	//   ....[8]....
        /*00c0*/ 	.word	0x0002adf0


	//   ....[9]....
        /*00c4*/ 	.word	0x0002ae10


	//   ....[10]....
        /*00c8*/ 	.word	0x0002afb0


	//   ....[11]....
        /*00cc*/ 	.word	0x0002aff0


	//   ....[12]....
        /*00d0*/ 	.word	0x0002b020


	//   ....[13]....
        /*00d4*/ 	.word	0x0002b0c0


	//   ....[14]....
        /*00d8*/ 	.word	0x0002b0e0


	//   ....[15]....
        /*00dc*/ 	.word	0x0002b150


	//   ....[16]....
        /*00e0*/ 	.word	0x0002b1a0


	//   ....[17]....
        /*00e4*/ 	.word	0x0002b200


	//   ....[18]....
        /*00e8*/ 	.word	0x0002c310


	//   ....[19]....
        /*00ec*/ 	.word	0x0002c380


	//   ....[20]....
        /*00f0*/ 	.word	0x0002c3f0


	//   ....[21]....
        /*00f4*/ 	.word	0x0002c460


	//   ....[22]....
        /*00f8*/ 	.word	0x0002c4d0


	//   ....[23]....
        /*00fc*/ 	.word	0x0002cc70


	//   ....[24]....
        /*0100*/ 	.word	0x0002cce0


	//   ....[25]....
        /*0104*/ 	.word	0x0002cd50


	//   ....[26]....
        /*0108*/ 	.word	0x0002cdc0


	//   ....[27]....
        /*010c*/ 	.word	0x0002ce30


	//----- nvinfo : EIATTR_EXIT_INSTR_OFFSETS
	.align		4
.L_1066:
        /*0110*/ 	.byte	0x04, 0x1c
        /*0112*/ 	.short	(.L_1068 - .L_1067)


	//   ....[0]....
.L_1067:
        /*0114*/ 	.word	0x00000ed0


	//   ....[1]....
        /*0118*/ 	.word	0x0002c2b0


	//----- nvinfo : EIATTR_MAX_THREADS
	.align		4
.L_1068:
        /*011c*/ 	.byte	0x04, 0x05
        /*011e*/ 	.short	(.L_1070 - .L_1069)
.L_1069:
        /*0120*/ 	.word	0x00000080
        /*0124*/ 	.word	0x00000001
        /*0128*/ 	.word	0x00000001


	//----- nvinfo : EIATTR_CRS_STACK_SIZE
	.align		4
.L_1070:
        /*012c*/ 	.byte	0x04, 0x1e
        /*012e*/ 	.short	(.L_1072 - .L_1071)
.L_1071:
        /*0130*/ 	.word	0x00000000


	//----- nvinfo : EIATTR_CBANK_PARAM_SIZE
	.align		4
.L_1072:
        /*0134*/ 	.byte	0x03, 0x19
        /*0136*/ 	.short	0x00e8


	//----- nvinfo : EIATTR_PARAM_CBANK
	.align		4
        /*0138*/ 	.byte	0x04, 0x0a
        /*013a*/ 	.short	(.L_1074 - .L_1073)
	.align		4
.L_1073:
        /*013c*/ 	.word	index@(.nv.constant0._ZN10layer_norm31ln_parallel_residual_fwd_kernelINS_13Kernel_traitsI13__nv_bfloat16S2_fS2_fjLj7168ELj1ELj1ELj4ELj16ENS_18Kernel_traits_baseILj7168ES2_S2_fS2_fjLj128EEEEELb1ELb1ELb0EEEvNS_9FwdParamsE)
        /*0140*/ 	.short	0x0210
        /*0142*/ 	.short	0x00e8


	//----- nvinfo : EIATTR_SW_WAR
	.align		4
.L_1074:
        /*0144*/ 	.byte	0x04, 0x36
        /*0146*/ 	.short	(.L_1076 - .L_1075)
.L_1075:
        /*0148*/ 	.word	0x00000008
.L_1076:


//--------------------- .nv.info._ZN10layer_norm31ln_parallel_residual_fwd_kernelINS_13Kernel_traitsI13__nv_bfloat16S2_fS2_fjLj7168ELj1ELj1ELj4ELj16ENS_18Kernel_traits_baseILj7168ES2_S2_fS2_fjLj128EEEEELb1ELb1ELb1EEEvNS_9FwdParamsE --------------------------
	.section	.nv.info._ZN10layer_norm31ln_parallel_residual_fwd_kernelINS_13Kernel_traitsI13__nv_bfloat16S2_fS2_fjLj7168ELj1ELj1ELj4ELj16ENS_18Kernel_traits_baseILj7168ES2_S2_fS2_fjLj128EEEEELb1ELb1ELb1EEEvNS_9FwdParamsE,"",@"SHT_CUDA_INFO"
	.sectionflags	@""
	.align	4


	//----- nvinfo : EIATTR_CUDA_API_VERSION
	.align		4
        /*0000*/ 	.byte	0x04, 0x37
        /*0002*/ 	.short	(.L_1078 - .L_1077)
.L_1077:
        /*0004*/ 	.word	0x00000082


	//----- nvinfo : EIATTR_KPARAM_INFO
	.align		4
.L_1078:
        /*0008*/ 	.byte	0x04, 0x17
        /*000a*/ 	.short	(.L_1080 - .L_1079)
.L_1079:
        /*000c*/ 	.word	0x00000000
        /*0010*/ 	.short	0x0000
        /*0012*/ 	.short	0x0000
        /*0014*/ 	.byte	0x00, 0xf0, 0xa1, 0x03


	//----- nvinfo : EIATTR_SPARSE_MMA_MASK
	.align		4
.L_1080:
        /*0018*/ 	.byte	0x03, 0x50
        /*001a*/ 	.short	0x0000


	//----- nvinfo : EIATTR_MAXREG_COUNT
	.align		4
        /*001c*/ 	.byte	0x03, 0x1b
        /*001e*/ 	.short	0x00ff


	//----- nvinfo : EIATTR_NUM_BARRIERS
	.align		4
        /*0020*/ 	.byte	0x02, 0x4c
        /*0022*/ 	.byte	0x01
	.zero		1


	//----- nvinfo : EIATTR_MERCURY_ISA_VERSION
	.align		4
        /*0024*/ 	.byte	0x03, 0x5f
        /*0026*/ 	.short	0x0101


	//----- nvinfo : EIATTR_COOP_GROUP_MASK_REGIDS
	.align		4
        /*0028*/ 	.byte	0x04, 0x29
        /*002a*/ 	.short	(.L_1082 - .L_1081)


	//   ....[0]....
.L_1081:
        /*002c*/ 	.word	0xffffffff


	//   ....[1]....
        /*0030*/ 	.word	0xffffffff


	//   ....[2]....
        /*0034*/ 	.word	0xffffffff


	//   ....[3]....
        /*0038*/ 	.word	0xffffffff


	//   ....[4]....
        /*003c*/ 	.word	0xffffffff


	//   ....[5]....
        /*0040*/ 	.word	0xffffffff


	//   ....[6]....
        /*0044*/ 	.word	0xffffffff


	//   ....[7]....
        /*0048*/ 	.word	0xffffffff


	//   ....[8]....
        /*004c*/ 	.word	0xffffffff


	//   ....[9]....
        /*0050*/ 	.word	0xffffffff


	//   ....[10]....
        /*0054*/ 	.word	0xffffffff


	//   ....[11]....
        /*0058*/ 	.word	0xffffffff


	//   ....[12]....
        /*005c*/ 	.word	0xffffffff


	//   ....[13]....
        /*0060*/ 	.word	0xffffffff


	//   ....[14]....
        /*0064*/ 	.word	0xffffffff


	//   ....[15]....
        /*0068*/ 	.word	0xffffffff


	//   ....[16]....
        /*006c*/ 	.word	0xffffffff


	//   ....[17]....
        /*0070*/ 	.word	0xffffffff


	//   ....[18]....
        /*0074*/ 	.word	0x050000c9


	//   ....[19]....
        /*0078*/ 	.word	0x050000c9


	//   ....[20]....
        /*007c*/ 	.word	0x050000c9


	//   ....[21]....
        /*0080*/ 	.word	0x050000c9


	//   ....[22]....
        /*0084*/ 	.word	0x050000c9


	//   ....[23]....
        /*0088*/ 	.word	0x050000c9


	//   ....[24]....
        /*008c*/ 	.word	0x050000c9


	//   ....[25]....
        /*0090*/ 	.word	0x050000c9


	//   ....[26]....
        /*0094*/ 	.word	0x050000c9


	//   ....[27]....
        /*0098*/ 	.word	0x050000c9


	//----- nvinfo : EIATTR_COOP_GROUP_INSTR_OFFSETS
	.align		4
.L_1082:
        /*009c*/ 	.byte	0x04, 0x28
        /*009e*/ 	.short	(.L_1084 - .L_1083)


	//   ....[0]....
.L_1083:
        /*00a0*/ 	.word	0x00029310


	//   ....[1]....
        /*00a4*/ 	.word	0x00029330


	//   ....[2]....
        /*00a8*/ 	.word	0x00029350


	//   ....[3]....
        /*00ac*/ 	.word	0x00029370


	//   ....[4]....
        /*00b0*/ 	.word	0x00029390


	//   ....[5]....
        /*00b4*/ 	.word	0x00029ac0


	//   ....[6]....
        /*00b8*/ 	.word	0x00029ae0


	//   ....[7]....
        /*00bc*/ 	.word	0x00029b00


	//   ....[8]....
        /*00c0*/ 	.word	0x00029b20


	//   ....[9]....
        /*00c4*/ 	.word	0x00029b40


	//   ....[10]....
        /*00c8*/ 	.word	0x00029cb0


	//   ....[11]....
        /*00cc*/ 	.word	0x00029d10


	//   ....[12]....
        /*00d0*/ 	.word	0x00029d50


	//   ....[13]....
        /*00d4*/ 	.word	0x00029db0


	//   ....[14]....
        /*00d8*/ 	.word	0x00029de0


	//   ....[15]....
        /*00dc*/ 	.word	0x00029e50


	//   ....[16]....
        /*00e0*/ 	.word	0x00029eb0


	//   ....[17]....
        /*00e4*/ 	.word	0x00029ef0


	//   ....[18]....
        /*00e8*/ 	.word	0x0002b2e0


	//   ....[19]....
        /*00ec*/ 	.word	0x0002b350


	//   ....[20]....
        /*00f0*/ 	.word	0x0002b3c0


	//   ....[21]....
        /*00f4*/ 	.word	0x0002b430


	//   ....[22]....
        /*00f8*/ 	.word	0x0002b4a0


	//   ....[23]....
        /*00fc*/ 	.word	0x0002bc20


	//   ....[24]....
        /*0100*/ 	.word	0x0002bc90


	//   ....[25]....
        /*0104*/ 	.word	0x0002bd00


	//   ....[26]....
        /*0108*/ 	.word	0x0002bd70


	//   ....[27]....
        /*010c*/ 	.word	0x0002bde0


	//----- nvinfo : EIATTR_EXIT_INSTR_OFFSETS
	.align		4
.L_1084:
        /*0110*/ 	.byte	0x04, 0x1c
        /*0112*/ 	.short	(.L_1086 - .L_1085)


	//   ....[0]....
.L_1085:
        /*0114*/ 	.word	0x00000250


	//   ....[1]....
        /*0118*/ 	.word	0x0002b290


	//----- nvinfo : EIATTR_MAX_THREADS
	.align		4
.L_1086:
        /*011c*/ 	.byte	0x04, 0x05
        /*011e*/ 	.short	(.L_1088 - .L_1087)
.L_1087:
        /*0120*/ 	.word	0x00000080
        /*0124*/ 	.word	0x00000001
        /*0128*/ 	.word	0x00000001


	//----- nvinfo : EIATTR_CRS_STACK_SIZE
	.align		4
.L_1088:
        /*012c*/ 	.byte	0x04, 0x1e
        /*012e*/ 	.short	(.L_1090 - .L_1089)
.L_1089:
        /*0130*/ 	.word	0x00000000


	//----- nvinfo : EIATTR_CBANK_PARAM_SIZE
	.align		4
.L_1090:
        /*0134*/ 	.byte	0x03, 0x19
        /*0136*/ 	.short	0x00e8


	//----- nvinfo : EIATTR_PARAM_CBANK
	.align		4
        /*0138*/ 	.byte	0x04, 0x0a
        /*013a*/ 	.short	(.L_1092 - .L_1091)
	.align		4
.L_1091:
        /*013c*/ 	.word	index@(.nv.constant0._ZN10layer_norm31ln_parallel_residual_fwd_kernelINS_13Kernel_traitsI13__nv_bfloat16S2_fS2_fjLj7168ELj1ELj1ELj4ELj16ENS_18Kernel_traits_baseILj7168ES2_S2_fS2_fjLj128EEEEELb1ELb1ELb1EEEvNS_9FwdParamsE)
        /*0140*/ 	.short	0x0210
        /*0142*/ 	.short	0x00e8


	//----- nvinfo : EIATTR_SW_WAR
	.align		4
.L_1092:
        /*0144*/ 	.byte	0x04, 0x36
        /*0146*/ 	.short	(.L_1094 - .L_1093)
.L_1093:
        /*0148*/ 	.word	0x00000008
.L_1094:


//--------------------- .nv.info._ZN10layer_norm31ln_parallel_residual_fwd_kernelINS_13Kernel_traitsIf13__nv_bfloat16fS2_fjLj7168ELj1ELj1ELj4ELj16ENS_18Kernel_traits_baseILj7168EfS2_fS2_fjLj128EEEEELb0ELb0ELb0EEEvNS_9FwdParamsE --------------------------
	.section	.nv.info._ZN10layer_norm31ln_parallel_residual_fwd_kernelINS_13Kernel_traitsIf13__nv_bfloat16fS2_fjLj7168ELj1ELj1ELj4ELj16ENS_18Kernel_traits_baseILj7168EfS2_fS2_fjLj128EEEEELb0ELb0ELb0EEEvNS_9FwdParamsE,"",@"SHT_CUDA_INFO"
	.sectionflags	@""
	.align	4


	//----- nvinfo : EIATTR_CUDA_API_VERSION
	.align		4
        /*0000*/ 	.byte	0x04, 0x37
        /*0002*/ 	.short	(.L_1096 - .L_1095)
.L_1095:
        /*0004*/ 	.word	0x00000082


	//----- nvinfo : EIATTR_KPARAM_INFO
	.align		4
.L_1096:
        /*0008*/ 	.byte	0x04, 0x17
        /*000a*/ 	.short	(.L_1098 - .L_1097)
.L_1097:
        /*000c*/ 	.word	0x00000000
        /*0010*/ 	.short	0x0000
        /*0012*/ 	.short	0x0000
        /*0014*/ 	.byte	0x00, 0xf0, 0xa1, 0x03


	//----- nvinfo : EIATTR_SPARSE_MMA_MASK
	.align		4
.L_1098:
        /*0018*/ 	.byte	0x03, 0x50
        /*001a*/ 	.short	0x0000


	//----- nvinfo : EIATTR_MAXREG_COUNT
	.align		4
        /*001c*/ 	.byte	0x03, 0x1b
        /*001e*/ 	.short	0x00ff


	//----- nvinfo : EIATTR_NUM_BARRIERS
	.align		4
        /*0020*/ 	.byte	0x02, 0x4c
        /*0022*/ 	.byte	0x01
	.zero		1


	//----- nvinfo : EIATTR_ANNOTATIONS
	.align		4
        /*0024*/ 	.byte	0x04, 0x55
        /*0026*/ 	.short	(.L_1100 - .L_1099)


	//   ....[0]....
.L_1099:
        /* <DEDUP_REMOVED lines=64> */


	//----- nvinfo : EIATTR_MERCURY_ISA_VERSION
	.align		4
.L_1100:
        /*0410*/ 	.byte	0x03, 0x5f
        /*0412*/ 	.short	0x0101


	//----- nvinfo : EIATTR_COOP_GROUP_MASK_REGIDS
	.align		4
        /*0414*/ 	.byte	0x04, 0x29
        /*0416*/ 	.short	(.L_1102 - .L_1101)


	//   ....[0]....
.L_1101:
        /*0418*/ 	.word	0xffffffff


	//   ....[1]....
        /*041c*/ 	.word	0xffffffff


	//   ....[2]....
        /*0420*/ 	.word	0xffffffff


	//   ....[3]....
        /*0424*/ 	.word	0xffffffff


	//   ....[4]....
        /*0428*/ 	.word	0xffffffff


	//   ....[5]....
        /*042c*/ 	.word	0xffffffff


	//   ....[6]....
        /*0430*/ 	.word	0xffffffff


	//   ....[7]....
        /*0434*/ 	.word	0xffffffff


	//   ....[8]....
        /*0438*/ 	.word	0xffffffff


	//   ....[9]....
        /*043c*/ 	.word	0xffffffff


	//   ....[10]....
        /*0440*/ 	.word	0xffffffff


	//   ....[11]....
        /*0444*/ 	.word	0xffffffff


	//   ....[12]....
        /*0448*/ 	.word	0xffffffff


	//   ....[13]....
        /*044c*/ 	.word	0xffffffff


	//   ....[14]....
        /*0450*/ 	.word	0xffffffff


	//   ....[15]....
        /*0454*/ 	.word	0xffffffff


	//   ....[16]....
        /*0458*/ 	.word	0xffffffff


	//   ....[17]....
        /*045c*/ 	.word	0xffffffff


	//   ....[18]....
        /*0460*/ 	.word	0x050000f1


	//   ....[19]....
        /*0464*/ 	.word	0x050000f1


	//   ....[20]....
        /*0468*/ 	.word	0x050000f1


	//   ....[21]....
        /*046c*/ 	.word	0x050000f1


	//   ....[22]....
        /*0470*/ 	.word	0x050000f1


	//   ....[23]....
        /*0474*/ 	.word	0x050000f1


	//   ....[24]....
        /*0478*/ 	.word	0x050000f1


	//   ....[25]....
        /*047c*/ 	.word	0x050000f1


	//   ....[26]....
        /*0480*/ 	.word	0x050000f1


	//   ....[27]....
        /*0484*/ 	.word	0x050000f1


	//----- nvinfo : EIATTR_COOP_GROUP_INSTR_OFFSETS
	.align		4
.L_1102:
        /*0488*/ 	.byte	0x04, 0x28
        /*048a*/ 	.short	(.L_1104 - .L_1103)


	//   ....[0]....
.L_1103:
        /*048c*/ 	.word	0x00004580


	//   ....[1]....
        /*0490*/ 	.word	0x000045a0


	//   ....[2]....
        /*0494*/ 	.word	0x000045c0


	//   ....[3]....
        /*0498*/ 	.word	0x000045e0


	//   ....[4]....
        /*049c*/ 	.word	0x00004600


	//   ....[5]....
        /*04a0*/ 	.word	0x00004d40


	//   ....[6]....
        /*04a4*/ 	.word	0x00004d60


	//   ....[7]....
        /*04a8*/ 	.word	0x00004d80


	//   ....[8]....
        /*04ac*/ 	.word	0x00004da0


	//   ....[9]....
        /*04b0*/ 	.word	0x00004dc0


	//   ....[10]....
        /*04b4*/ 	.word	0x00004f70


	//   ....[11]....
        /*04b8*/ 	.word	0x00004fc0


	//   ....[12]....
        /*04bc*/ 	.word	0x00005040


	//   ....[13]....
        /*04c0*/ 	.word	0x000050a0


	//   ....[14]....
        /*04c4*/ 	.word	0x000050b0


	//   ....[15]....
        /*04c8*/ 	.word	0x00005150


	//   ....[16]....
        /*04cc*/ 	.word	0x000051b0


	//   ....[17]....
        /*04d0*/ 	.word	0x000051c0


	//   ....[18]....
        /*04d4*/ 	.word	0x00007260


	//   ....[19]....
        /*04d8*/ 	.word	0x000072d0


	//   ....[20]....
        /*04dc*/ 	.word	0x00007340


	//   ....[21]....
        /*04e0*/ 	.word	0x000073b0


	//   ....[22]....
        /*04e4*/ 	.word	0x00007420


	//   ....[23]....
        /*04e8*/ 	.word	0x00007bd0


	//   ....[24]....
        /*04ec*/ 	.word	0x00007c40


	//   ....[25]....
        /*04f0*/ 	.word	0x00007cb0


	//   ....[26]....
        /*04f4*/ 	.word	0x00007d20


	//   ....[27]....
        /*04f8*/ 	.word	0x00007d90


	//----- nvinfo : EIATTR_EXIT_INSTR_OFFSETS
	.align		4
.L_1104:
        /*04fc*/ 	.byte	0x04, 0x1c
        /*04fe*/ 	.short	(.L_1106 - .L_1105)


	//   ....[0]....
.L_1105:
        /*0500*/ 	.word	0x000013e0


	//   ....[1]....
        /*0504*/ 	.word	0x000071f0


	//----- nvinfo : EIATTR_MAX_THREADS
	.align		4
.L_1106:
        /*0508*/ 	.byte	0x04, 0x05
        /*050a*/ 	.short	(.L_1108 - .L_1107)
.L_1107:
        /*050c*/ 	.word	0x00000080
        /*0510*/ 	.word	0x00000001
        /*0514*/ 	.word	0x00000001


	//----- nvinfo : EIATTR_CRS_STACK_SIZE
	.align		4
.L_1108:
        /*0518*/ 	.byte	0x04, 0x1e
        /*051a*/ 	.short	(.L_1110 - .L_1109)
.L_1109:
        /*051c*/ 	.word	0x00000000


	//----- nvinfo : EIATTR_CBANK_PARAM_SIZE
	.align		4
.L_1110:
        /*0520*/ 	.byte	0x03, 0x19
        /*0522*/ 	.short	0x00e8


	//----- nvinfo : EIATTR_PARAM_CBANK
	.align		4
        /*0524*/ 	.byte	0x04, 0x0a
        /*0526*/ 	.short	(.L_1112 - .L_1111)
	.align		4
.L_1111:
        /*0528*/ 	.word	index@(.nv.constant0._ZN10layer_norm31ln_parallel_residual_fwd_kernelINS_13Kernel_traitsIf13__nv_bfloat16fS2_fjLj7168ELj1ELj1ELj4ELj16ENS_18Kernel_traits_baseILj7168EfS2_fS2_fjLj128EEEEELb0ELb0ELb0EEEvNS_9FwdParamsE)
        /*052c*/ 	.short	0x0210
        /*052e*/ 	.short	0x00e8


	//----- nvinfo : EIATTR_SW_WAR
	.align		4
.L_1112:
        /*0530*/ 	.byte	0x04, 0x36
        /*0532*/ 	.short	(.L_1114 - .L_1113)
.L_1113:
        /*0534*/ 	.word	0x00000008
.L_1114:


//--------------------- .nv.info._ZN10layer_norm31ln_parallel_residual_fwd_kernelINS_13Kernel_traitsIf13__nv_bfloat16fS2_fjLj7168ELj1ELj1ELj4ELj16ENS_18Kernel_traits_baseILj7168EfS2_fS2_fjLj128EEEEELb0ELb0ELb1EEEvNS_9FwdParamsE --------------------------
	.section	.nv.info._ZN10layer_norm31ln_parallel_residual_fwd_kernelINS_13Kernel_traitsIf13__nv_bfloat16fS2_fjLj7168ELj1ELj1ELj4ELj16ENS_18Kernel_traits_baseILj7168EfS2_fS2_fjLj128EEEEELb0ELb0ELb1EEEvNS_9FwdParamsE,"",@"SHT_CUDA_INFO"
	.sectionflags	@""
	.align	4


	//----- nvinfo : EIATTR_CUDA_API_VERSION
	.align		4
        /*0000*/ 	.byte	0x04, 0x37
        /*0002*/ 	.short	(.L_1116 - .L_1115)
.L_1115:
        /*0004*/ 	.word	0x00000082


	//----- nvinfo : EIATTR_KPARAM_INFO
	.align		4
.L_1116:
        /*0008*/ 	.byte	0x04, 0x17
        /*000a*/ 	.short	(.L_1118 - .L_1117)
.L_1117:
        /*000c*/ 	.word	0x00000000
        /*0010*/ 	.short	0x0000
        /*0012*/ 	.short	0x0000
        /*0014*/ 	.byte	0x00, 0xf0, 0xa1, 0x03


	//----- nvinfo : EIATTR_SPARSE_MMA_MASK
	.align		4
.L_1118:
        /*0018*/ 	.byte	0x03, 0x50
        /*001a*/ 	.short	0x0000


	//----- nvinfo : EIATTR_MAXREG_COUNT
	.align		4
        /*001c*/ 	.byte	0x03, 0x1b
        /*001e*/ 	.short	0x00ff


	//----- nvinfo : EIATTR_NUM_BARRIERS
	.align		4
        /*0020*/ 	.byte	0x02, 0x4c
        /*0022*/ 	.byte	0x01
	.zero		1


	//----- nvinfo : EIATTR_ANNOTATIONS
	.align		4
        /*0024*/ 	.byte	0x04, 0x55
        /*0026*/ 	.short	(.L_1120 - .L_1119)


	//   ....[0]....
.L_1119:
        /* <DEDUP_REMOVED lines=49> */


	//----- nvinfo : EIATTR_MERCURY_ISA_VERSION
	.align		4
.L_1120:
        /*0328*/ 	.byte	0x03, 0x5f
        /*032a*/ 	.short	0x0101


	//----- nvinfo : EIATTR_COOP_GROUP_MASK_REGIDS
	.align		4
        /*032c*/ 	.byte	0x04, 0x29
        /*032e*/ 	.short	(.L_1122 - .L_1121)


	//   ....[0]....
.L_1121:
        /*0330*/ 	.word	0xffffffff


	//   ....[1]....
        /*0334*/ 	.word	0xffffffff


	//   ....[2]....
        /*0338*/ 	.word	0xffffffff


	//   ....[3]....
        /*033c*/ 	.word	0xffffffff


	//   ....[4]....
        /*0340*/ 	.word	0xffffffff


	//   ....[5]....
        /*0344*/ 	.word	0xffffffff


	//   ....[6]....
        /*0348*/ 	.word	0xffffffff


	//   ....[7]....
        /*034c*/ 	.word	0xffffffff


	//   ....[8]....
        /*0350*/ 	.word	0xffffffff


	//   ....[9]....
        /*0354*/ 	.word	0xffffffff


	//   ....[10]....
        /*0358*/ 	.word	0xffffffff


	//   ....[11]....
        /*035c*/ 	.word	0xffffffff


	//   ....[12]....
        /*0360*/ 	.word	0xffffffff


	//   ....[13]....
        /*0364*/ 	.word	0xffffffff


	//   ....[14]....
        /*0368*/ 	.word	0xffffffff


	//   ....[15]....
        /*036c*/ 	.word	0xffffffff


	//   ....[16]....
        /*0370*/ 	.word	0xffffffff


	//   ....[17]....
        /*0374*/ 	.word	0xffffffff


	//   ....[18]....
        /*0378*/ 	.word	0x050000fc


	//   ....[19]....
        /*037c*/ 	.word	0x050000fc


	//   ....[20]....
        /*0380*/ 	.word	0x050000fc


	//   ....[21]....
        /*0384*/ 	.word	0x050000fc


	//   ....[22]....
        /*0388*/ 	.word	0x050000fc


	//   ....[23]....
        /*038c*/ 	.word	0x050000fc


	//   ....[24]....
        /*0390*/ 	.word	0x050000fc


	//   ....[25]....
        /*0394*/ 	.word	0x050000fc


	//   ....[26]....
        /*0398*/ 	.word	0x050000fc


	//   ....[27]....
        /*039c*/ 	.word	0x050000fc


	//----- nvinfo : EIATTR_COOP_GROUP_INSTR_OFFSETS
	.align		4
.L_1122:
        /*03a0*/ 	.byte	0x04, 0x28
        /*03a2*/ 	.short	(.L_1124 - .L_1123)


	//   ....[0]....
.L_1123:
        /*03a4*/ 	.word	0x00003660


	//   ....[1]....
        /*03a8*/ 	.word	0x00003680


	//   ....[2]....
        /*03ac*/ 	.word	0x000036a0


	//   ....[3]....
        /*03b0*/ 	.word	0x000036c0


	//   ....[4]....
        /*03b4*/ 	.word	0x000036e0


	//   ....[5]....
        /*03b8*/ 	.word	0x00003e10


	//   ....[6]....
        /*03bc*/ 	.word	0x00003e30


	//   ....[7]....
        /*03c0*/ 	.word	0x00003e50


	//   ....[8]....
        /*03c4*/ 	.word	0x00003e70


	//   ....[9]....
        /*03c8*/ 	.word	0x00003ea0


	//   ....[10]....
        /*03cc*/ 	.word	0x00004050


	//   ....[11]....
        /*03d0*/ 	.word	0x000040c0


	//   ....[12]....
        /*03d4*/ 	.word	0x00004130


	//   ....[13]....
        /*03d8*/ 	.word	0x00004150


	//   ....[14]....
        /*03dc*/ 	.word	0x000041d0


	//   ....[15]....
        /*03e0*/ 	.word	0x00004260


	//   ....[16]....
        /*03e4*/ 	.word	0x000042f0


	//   ....[17]....
        /*03e8*/ 	.word	0x00004300


	//   ....[18]....
        /*03ec*/ 	.word	0x00005b80


	//   ....[19]....
        /*03f0*/ 	.word	0x00005be0


	//   ....[20]....
        /*03f4*/ 	.word	0x00005c40


	//   ....[21]....
        /*03f8*/ 	.word	0x00005ca0


	//   ....[22]....
        /*03fc*/ 	.word	0x00005d00


	//   ....[23]....
        /*0400*/ 	.word	0x00006470


	//   ....[24]....
        /*0404*/ 	.word	0x000064d0


	//   ....[25]....
        /*0408*/ 	.word	0x00006530


	//   ....[26]....
        /*040c*/ 	.word	0x00006590


	//   ....[27]....
        /*0410*/ 	.word	0x00006620


	//----- nvinfo : EIATTR_EXIT_INSTR_OFFSETS
	.align		4
.L_1124:
        /*0414*/ 	.byte	0x04, 0x1c
        /*0416*/ 	.short	(.L_1126 - .L_1125)


	//   ....[0]....
.L_1125:
        /*0418*/ 	.word	0x00000710


	//   ....[1]....
        /*041c*/ 	.word	0x00005b10


	//----- nvinfo : EIATTR_MAX_THREADS
	.align		4
.L_1126:
        /*0420*/ 	.byte	0x04, 0x05
        /*0422*/ 	.short	(.L_1128 - .L_1127)
.L_1127:
        /*0424*/ 	.word	0x00000080
        /*0428*/ 	.word	0x00000001
        /*042c*/ 	.word	0x00000001


	//----- nvinfo : EIATTR_CRS_STACK_SIZE
	.align		4
.L_1128:
        /*0430*/ 	.byte	0x04, 0x1e
        /*0432*/ 	.short	(.L_1130 - .L_1129)
.L_1129:
        /*0434*/ 	.word	0x00000000


	//----- nvinfo : EIATTR_CBANK_PARAM_SIZE
	.align		4
.L_1130:
        /*0438*/ 	.byte	0x03, 0x19
        /*043a*/ 	.short	0x00e8


	//----- nvinfo : EIATTR_PARAM_CBANK
	.align		4
        /*043c*/ 	.byte	0x04, 0x0a
        /*043e*/ 	.short	(.L_1132 - .L_1131)
	.align		4
.L_1131:
        /*0440*/ 	.word	index@(.nv.constant0._ZN10layer_norm31ln_parallel_residual_fwd_kernelINS_13Kernel_traitsIf13__nv_bfloat16fS2_fjLj7168ELj1ELj1ELj4ELj16ENS_18Kernel_traits_baseILj7168EfS2_fS2_fjLj128EEEEELb0ELb0ELb1EEEvNS_9FwdParamsE)
        /*0444*/ 	.short	0x0210
        /*0446*/ 	.short	0x00e8


	//----- nvinfo : EIATTR_SW_WAR
	.align		4
.L_1132:
        /*0448*/ 	.byte	0x04, 0x36
        /*044a*/ 	.short	(.L_1134 - .L_1133)
.L_1133:
        /*044c*/ 	.word	0x00000008
.L_1134:


//--------------------- .nv.info._ZN10layer_norm31ln_parallel_residual_fwd_kernelINS_13Kernel_traitsIf13__nv_bfloat16fS2_fjLj7168ELj1ELj1ELj4ELj16ENS_18Kernel_traits_baseILj7168EfS2_fS2_fjLj128EEEEELb0ELb1ELb0EEEvNS_9FwdParamsE --------------------------
	.section	.nv.info._ZN10layer_norm31ln_parallel_residual_fwd_kernelINS_13Kernel_traitsIf13__nv_bfloat16fS2_fjLj7168ELj1ELj1ELj4ELj16ENS_18Kernel_traits_baseILj7168EfS2_fS2_fjLj128EEEEELb0ELb1ELb0EEEvNS_9FwdParamsE,"",@"SHT_CUDA_INFO"
	.sectionflags	@""
	.align	4


	//----- nvinfo : EIATTR_CUDA_API_VERSION
	.align		4
        /*0000*/ 	.byte	0x04, 0x37
        /*0002*/ 	.short	(.L_1136 - .L_1135)
.L_1135:
        /*0004*/ 	.word	0x00000082


	//----- nvinfo : EIATTR_KPARAM_INFO
	.align		4
.L_1136:
        /*0008*/ 	.byte	0x04, 0x17
        /*000a*/ 	.short	(.L_1138 - .L_1137)
.L_1137:
        /*000c*/ 	.word	0x00000000
        /*0010*/ 	.short	0x0000
        /*0012*/ 	.short	0x0000
        /*0014*/ 	.byte	0x00, 0xf0, 0xa1, 0x03


	//----- nvinfo : EIATTR_SPARSE_MMA_MASK
	.align		4
.L_1138:
        /*0018*/ 	.byte	0x03, 0x50
        /*001a*/ 	.short	0x0000


	//----- nvinfo : EIATTR_MAXREG_COUNT
	.align		4
        /*001c*/ 	.byte	0x03, 0x1b
        /*001e*/ 	.short	0x00ff


	//----- nvinfo : EIATTR_NUM_BARRIERS
	.align		4
        /*0020*/ 	.byte	0x02, 0x4c
        /*0022*/ 	.byte	0x01
	.zero		1


	//----- nvinfo : EIATTR_MERCURY_ISA_VERSION
	.align		4
        /*0024*/ 	.byte	0x03, 0x5f
        /*0026*/ 	.short	0x0101


	//----- nvinfo : EIATTR_COOP_GROUP_MASK_REGIDS
	.align		4
        /*0028*/ 	.byte	0x04, 0x29
        /*002a*/ 	.short	(.L_1140 - .L_1139)


	//   ....[0]....
.L_1139:
        /*002c*/ 	.word	0xffffffff


	//   ....[1]....
        /*0030*/ 	.word	0xffffffff


	//   ....[2]....
        /*0034*/ 	.word	0xffffffff


	//   ....[3]....
        /*0038*/ 	.word	0xffffffff


	//   ....[4]....
        /*003c*/ 	.word	0xffffffff


	//   ....[5]....
        /*0040*/ 	.word	0xffffffff


	//   ....[6]....
        /*0044*/ 	.word	0xffffffff


	//   ....[7]....
        /*0048*/ 	.word	0xffffffff


	//   ....[8]....
        /*004c*/ 	.word	0xffffffff


	//   ....[9]....
        /*0050*/ 	.word	0xffffffff


	//   ....[10]....
        /*0054*/ 	.word	0xffffffff


	//   ....[11]....
        /*0058*/ 	.word	0xffffffff


	//   ....[12]....
        /*005c*/ 	.word	0xffffffff


	//   ....[13]....
        /*0060*/ 	.word	0xffffffff


	//   ....[14]....
        /*0064*/ 	.word	0xffffffff


	//   ....[15]....
        /*0068*/ 	.word	0xffffffff


	//   ....[16]....
        /*006c*/ 	.word	0xffffffff


	//   ....[17]....
        /*0070*/ 	.word	0xffffffff


	//   ....[18]....
        /*0074*/ 	.word	0x050000c7


	//   ....[19]....
        /*0078*/ 	.word	0x050000c7


	//   ....[20]....
        /*007c*/ 	.word	0x050000c7


	//   ....[21]....
        /*0080*/ 	.word	0x050000c7


	//   ....[22]....
        /*0084*/ 	.word	0x050000c7


	//   ....[23]....
        /*0088*/ 	.word	0x050000c7


	//   ....[24]....
        /*008c*/ 	.word	0x050000c7


	//   ....[25]....
        /*0090*/ 	.word	0x050000c7


	//   ....[26]....
        /*0094*/ 	.word	0x050000c7


	//   ....[27]....
        /*0098*/ 	.word	0x050000c7


	//----- nvinfo : EIATTR_COOP_GROUP_INSTR_OFFSETS
	.align		4
.L_1140:
        /*009c*/ 	.byte	0x04, 0x28
        /*009e*/ 	.short	(.L_1142 - .L_1141)


	//   ....[0]....
.L_1141:
        /*00a0*/ 	.word	0x00003b80


	//   ....[1]....
        /*00a4*/ 	.word	0x00003bb0


	//   ....[2]....
        /*00a8*/ 	.word	0x00003bd0


	//   ....[3]....
        /*00ac*/ 	.word	0x00003bf0


	//   ....[4]....
        /*00b0*/ 	.word	0x00003c10


	//   ....[5]....
        /*00b4*/ 	.word	0x00004350


	//   ....[6]....
        /*00b8*/ 	.word	0x00004370


	//   ....[7]....
        /*00bc*/ 	.word	0x00004390


	//   ....[8]....
        /*00c0*/ 	.word	0x000043b0


	//   ....[9]....
        /*00c4*/ 	.word	0x000043d0


	//   ....[10]....
        /*00c8*/ 	.word	0x00004570


	//   ....[11]....
        /*00cc*/ 	.word	0x000045b0


	//   ....[12]....
        /*00d0*/ 	.word	0x000045e0


	//   ....[13]....
        /*00d4*/ 	.word	0x000045f0


	//   ....[14]....
        /*00d8*/ 	.word	0x00004670


	//   ....[15]....
        /*00dc*/ 	.word	0x000046e0


	//   ....[16]....
        /*00e0*/ 	.word	0x00004760


	//   ....[17]....
        /*00e4*/ 	.word	0x000047b0


	//   ....[18]....
        /*00e8*/ 	.word	0x000058b0


	//   ....[19]....
        /*00ec*/ 	.word	0x00005920


	//   ....[20]....
        /*00f0*/ 	.word	0x00005990


	//   ....[21]....
        /*00f4*/ 	.word	0x00005a00


	//   ....[22]....
        /*00f8*/ 	.word	0x00005a70


	//   ....[23]....
        /*00fc*/ 	.word	0x00006210


	//   ....[24]....
        /*0100*/ 	.word	0x00006280


	//   ....[25]....
        /*0104*/ 	.word	0x000062f0


	//   ....[26]....
        /*0108*/ 	.word	0x00006360


	//   ....[27]....
        /*010c*/ 	.word	0x000063d0


	//----- nvinfo : EIATTR_EXIT_INSTR_OFFSETS
	.align		4
.L_1142:
        /*0110*/ 	.byte	0x04, 0x1c
        /*0112*/ 	.short	(.L_1144 - .L_1143)


	//   ....[0]....
.L_1143:
        /*0114*/ 	.word	0x00000a50


	//   ....[1]....
        /*0118*/ 	.word	0x00005850


	//----- nvinfo : EIATTR_MAX_THREADS
	.align		4
.L_1144:
        /*011c*/ 	.byte	0x04, 0x05
        /*011e*/ 	.short	(.L_1146 - .L_1145)
.L_1145:
        /*0120*/ 	.word	0x00000080
        /*0124*/ 	.word	0x00000001
        /*0128*/ 	.word	0x00000001


	//----- nvinfo : EIATTR_CRS_STACK_SIZE
	.align		4
.L_1146:
        /*012c*/ 	.byte	0x04, 0x1e
        /*012e*/ 	.short	(.L_1148 - .L_1147)
.L_1147:
        /*0130*/ 	.word	0x00000000


	//----- nvinfo : EIATTR_CBANK_PARAM_SIZE
	.align		4
.L_1148:
        /*0134*/ 	.byte	0x03, 0x19
        /*0136*/ 	.short	0x00e8


	//----- nvinfo : EIATTR_PARAM_CBANK
	.align		4
        /*0138*/ 	.byte	0x04, 0x0a
        /*013a*/ 	.short	(.L_1150 - .L_1149)
	.align		4
.L_1149:
        /*013c*/ 	.word	index@(.nv.constant0._ZN10layer_norm31ln_parallel_residual_fwd_kernelINS_13Kernel_traitsIf13__nv_bfloat16fS2_fjLj7168ELj1ELj1ELj4ELj16ENS_18Kernel_traits_baseILj7168EfS2_fS2_fjLj128EEEEELb0ELb1ELb0EEEvNS_9FwdParamsE)
        /*0140*/ 	.short	0x0210
        /*0142*/ 	.short	0x00e8


	//----- nvinfo : EIATTR_SW_WAR
	.align		4
.L_1150:
        /*0144*/ 	.byte	0x04, 0x36
        /*0146*/ 	.short	(.L_1152 - .L_1151)
.L_1151:
        /*0148*/ 	.word	0x00000008
.L_1152:


//--------------------- .nv.info._ZN10layer_norm31ln_parallel_residual_fwd_kernelINS_13Kernel_traitsIf13__nv_bfloat16fS2_fjLj7168ELj1ELj1ELj4ELj16ENS_18Kernel_traits_baseILj7168EfS2_fS2_fjLj128EEEEELb0ELb1ELb1EEEvNS_9FwdParamsE --------------------------
	.section	.nv.info._ZN10layer_norm31ln_parallel_residual_fwd_kernelINS_13Kernel_traitsIf13__nv_bfloat16fS2_fjLj7168ELj1ELj1ELj4ELj16ENS_18Kernel_traits_baseILj7168EfS2_fS2_fjLj128EEEEELb0ELb1ELb1EEEvNS_9FwdParamsE,"",@"SHT_CUDA_INFO"
	.sectionflags	@""
	.align	4


	//----- nvinfo : EIATTR_CUDA_API_VERSION
	.align		4
        /*0000*/ 	.byte	0x04, 0x37
        /*0002*/ 	.short	(.L_1154 - .L_1153)
.L_1153:
        /*0004*/ 	.word	0x00000082


	//----- nvinfo : EIATTR_KPARAM_INFO
	.align		4
.L_1154:
        /*0008*/ 	.byte	0x04, 0x17
        /*000a*/ 	.short	(.L_1156 - .L_1155)
.L_1155:
        /*000c*/ 	.word	0x00000000
        /*0010*/ 	.short	0x0000
        /*0012*/ 	.short	0x0000
        /*0014*/ 	.byte	0x00, 0xf0, 0xa1, 0x03


	//----- nvinfo : EIATTR_SPARSE_MMA_MASK
	.align		4
.L_1156:
        /*0018*/ 	.byte	0x03, 0x50
        /*001a*/ 	.short	0x0000


	//----- nvinfo : EIATTR_MAXREG_COUNT
	.align		4
        /*001c*/ 	.byte	0x03, 0x1b
        /*001e*/ 	.short	0x00ff


	//----- nvinfo : EIATTR_NUM_BARRIERS
	.align		4
        /*0020*/ 	.byte	0x02, 0x4c
        /*0022*/ 	.byte	0x01
	.zero		1


	//----- nvinfo : EIATTR_MERCURY_ISA_VERSION
	.align		4
        /*0024*/ 	.byte	0x03, 0x5f
        /*0026*/ 	.short	0x0101


	//----- nvinfo : EIATTR_COOP_GROUP_MASK_REGIDS
	.align		4
        /*0028*/ 	.byte	0x04, 0x29
        /*002a*/ 	.short	(.L_1158 - .L_1157)


	//   ....[0]....
.L_1157:
        /*002c*/ 	.word	0xffffffff


	//   ....[1]....
        /*0030*/ 	.word	0xffffffff


	//   ....[2]....
        /*0034*/ 	.word	0xffffffff


	//   ....[3]....
        /*0038*/ 	.word	0xffffffff


	//   ....[4]....
        /*003c*/ 	.word	0xffffffff


	//   ....[5]....
        /*0040*/ 	.word	0xffffffff


	//   ....[6]....
        /*0044*/ 	.word	0xffffffff


	//   ....[7]....
        /*0048*/ 	.word	0xffffffff


	//   ....[8]....
        /*004c*/ 	.word	0xffffffff


	//   ....[9]....
        /*0050*/ 	.word	0xffffffff


	//   ....[10]....
        /*0054*/ 	.word	0xffffffff


	//   ....[11]....
        /*0058*/ 	.word	0xffffffff


	//   ....[12]....
        /*005c*/ 	.word	0xffffffff


	//   ....[13]....
        /*0060*/ 	.word	0xffffffff


	//   ....[14]....
        /*0064*/ 	.word	0xffffffff


	//   ....[15]....
        /*0068*/ 	.word	0xffffffff


	//   ....[16]....
        /*006c*/ 	.word	0xffffffff


	//   ....[17]....
        /*0070*/ 	.word	0xffffffff


	//   ....[18]....
        /*0074*/ 	.word	0x050000c7


	//   ....[19]....
        /*0078*/ 	.word	0x050000c7


	//   ....[20]....
        /*007c*/ 	.word	0x050000c7


	//   ....[21]....
        /*0080*/ 	.word	0x050000c7


	//   ....[22]....
        /*0084*/ 	.word	0x050000c7


	//   ....[23]....
        /*0088*/ 	.word	0x050000c7


	//   ....[24]....
        /*008c*/ 	.word	0x050000c7


	//   ....[25]....
        /*0090*/ 	.word	0x050000c7


	//   ....[26]....
        /*0094*/ 	.word	0x050000c7


	//   ....[27]....
        /*0098*/ 	.word	0x050000c7


	//----- nvinfo : EIATTR_COOP_GROUP_INSTR_OFFSETS
	.align		4
.L_1158:
        /*009c*/ 	.byte	0x04, 0x28
        /*009e*/ 	.short	(.L_1160 - .L_1159)


	//   ....[0]....
.L_1159:
        /*00a0*/ 	.word	0x00002f80


	//   ....[1]....
        /*00a4*/ 	.word	0x00002fa0


	//   ....[2]....
        /*00a8*/ 	.word	0x00002fc0


	//   ....[3]....
        /*00ac*/ 	.word	0x00002fe0


	//   ....[4]....
        /*00b0*/ 	.word	0x00003000


	//   ....[5]....
        /*00b4*/ 	.word	0x00003730


	//   ....[6]....
        /*00b8*/ 	.word	0x00003750


	//   ....[7]....
        /*00bc*/ 	.word	0x00003770


	//   ....[8]....
        /*00c0*/ 	.word	0x00003790


	//   ....[9]....
        /*00c4*/ 	.word	0x000037b0


	//   ....[10]....
        /*00c8*/ 	.word	0x00003920


	//   ....[11]....
        /*00cc*/ 	.word	0x00003970


	//   ....[12]....
        /*00d0*/ 	.word	0x00003990


	//   ....[13]....
        /*00d4*/ 	.word	0x00003a10


	//   ....[14]....
        /*00d8*/ 	.word	0x00003a50


	//   ....[15]....
        /*00dc*/ 	.word	0x00003af0


	//   ....[16]....
        /*00e0*/ 	.word	0x00003b10


	//   ....[17]....
        /*00e4*/ 	.word	0x00003b80


	//   ....[18]....
        /*00e8*/ 	.word	0x00004a00


	//   ....[19]....
        /*00ec*/ 	.word	0x00004a70


	//   ....[20]....
        /*00f0*/ 	.word	0x00004ae0


	//   ....[21]....
        /*00f4*/ 	.word	0x00004b50


	//   ....[22]....
        /*00f8*/ 	.word	0x00004bc0


	//   ....[23]....
        /*00fc*/ 	.word	0x00005340


	//   ....[24]....
        /*0100*/ 	.word	0x000053b0


	//   ....[25]....
        /*0104*/ 	.word	0x00005420


	//   ....[26]....
        /*0108*/ 	.word	0x00005490


	//   ....[27]....
        /*010c*/ 	.word	0x00005500


	//----- nvinfo : EIATTR_EXIT_INSTR_OFFSETS
	.align		4
.L_1160:
        /*0110*/ 	.byte	0x04, 0x1c
        /*0112*/ 	.short	(.L_1162 - .L_1161)


	//   ....[0]....
.L_1161:
        /*0114*/ 	.word	0x000003b0


	//   ....[1]....
        /*0118*/ 	.word	0x000049a0


	//----- nvinfo : EIATTR_MAX_THREADS
	.align		4
.L_1162:
        /*011c*/ 	.byte	0x04, 0x05
        /*011e*/ 	.short	(.L_1164 - .L_1163)
.L_1163:
        /*0120*/ 	.word	0x00000080
        /*0124*/ 	.word	0x00000001
        /*0128*/ 	.word	0x00000001


	//----- nvinfo : EIATTR_CRS_STACK_SIZE
	.align		4
.L_1164:
        /*012c*/ 	.byte	0x04, 0x1e
        /*012e*/ 	.short	(.L_1166 - .L_1165)
.L_1165:
        /*0130*/ 	.word	0x00000000


	//----- nvinfo : EIATTR_CBANK_PARAM_SIZE
	.align		4
.L_1166:
        /*0134*/ 	.byte	0x03, 0x19
        /*0136*/ 	.short	0x00e8


	//----- nvinfo : EIATTR_PARAM_CBANK
	.align		4
        /*0138*/ 	.byte	0x04, 0x0a
        /*013a*/ 	.short	(.L_1168 - .L_1167)
	.align		4
.L_1167:
        /*013c*/ 	.word	index@(.nv.constant0._ZN10layer_norm31ln_parallel_residual_fwd_kernelINS_13Kernel_traitsIf13__nv_bfloat16fS2_fjLj7168ELj1ELj1ELj4ELj16ENS_18Kernel_traits_baseILj7168EfS2_fS2_fjLj128EEEEELb0ELb1ELb1EEEvNS_9FwdParamsE)
        /*0140*/ 	.short	0x0210
        /*0142*/ 	.short	0x00e8


	//----- nvinfo : EIATTR_SW_WAR
	.align		4
.L_1168:
        /*0144*/ 	.byte	0x04, 0x36
        /*0146*/ 	.short	(.L_1170 - .L_1169)
.L_1169:
        /*0148*/ 	.word	0x00000008
.L_1170:


//--------------------- .nv.info._ZN10layer_norm31ln_parallel_residual_fwd_kernelINS_13Kernel_traitsIf13__nv_bfloat16fS2_fjLj7168ELj1ELj1ELj4ELj16ENS_18Kernel_traits_baseILj7168EfS2_fS2_fjLj128EEEEELb1ELb0ELb0EEEvNS_9FwdParamsE --------------------------
	.section	.nv.info._ZN10layer_norm31ln_parallel_residual_fwd_kernelINS_13Kernel_traitsIf13__nv_bfloat16fS2_fjLj7168ELj1ELj1ELj4ELj16ENS_18Kernel_traits_baseILj7168EfS2_fS2_fjLj128EEEEELb1ELb0ELb0EEEvNS_9FwdParamsE,"",@"SHT_CUDA_INFO"
	.sectionflags	@""
	.align	4


	//----- nvinfo : EIATTR_CUDA_API_VERSION
	.align		4
        /*0000*/ 	.byte	0x04, 0x37
        /*0002*/ 	.short	(.L_1172 - .L_1171)
.L_1171:
        /*0004*/ 	.word	0x00000082


	//----- nvinfo : EIATTR_KPARAM_INFO
	.align		4
.L_1172:
        /*0008*/ 	.byte	0x04, 0x17
        /*000a*/ 	.short	(.L_1174 - .L_1173)
.L_1173:
        /*000c*/ 	.word	0x00000000
        /*0010*/ 	.short	0x0000
        /*0012*/ 	.short	0x0000
        /*0014*/ 	.byte	0x00, 0xf0, 0xa1, 0x03


	//----- nvinfo : EIATTR_SPARSE_MMA_MASK
	.align		4
.L_1174:
        /*0018*/ 	.byte	0x03, 0x50
        /*001a*/ 	.short	0x0000


	//----- nvinfo : EIATTR_MAXREG_COUNT
	.align		4
        /*001c*/ 	.byte	0x03, 0x1b
        /*001e*/ 	.short	0x00ff


	//----- nvinfo : EIATTR_NUM_BARRIERS
	.align		4
        /*0020*/ 	.byte	0x02, 0x4c
        /*0022*/ 	.byte	0x01
	.zero		1


	//----- nvinfo : EIATTR_ANNOTATIONS
	.align		4
        /*0024*/ 	.byte	0x04, 0x55
        /*0026*/ 	.short	(.L_1176 - .L_1175)


	//   ....[0]....
.L_1175:
        /* <DEDUP_REMOVED lines=60> */


	//----- nvinfo : EIATTR_MERCURY_ISA_VERSION
	.align		4
.L_1176:
        /*03d8*/ 	.byte	0x03, 0x5f
        /*03da*/ 	.short	0x0101


	//----- nvinfo : EIATTR_COOP_GROUP_MASK_REGIDS
	.align		4
        /*03dc*/ 	.byte	0x04, 0x29
        /*03de*/ 	.short	(.L_1178 - .L_1177)


	//   ....[0]....
.L_1177:
        /*03e0*/ 	.word	0xffffffff


	//   ....[1]....
        /*03e4*/ 	.word	0xffffffff


	//   ....[2]....
        /*03e8*/ 	.word	0xffffffff


	//   ....[3]....
        /*03ec*/ 	.word	0xffffffff


	//   ....[4]....
        /*03f0*/ 	.word	0xffffffff


	//   ....[5]....
        /*03f4*/ 	.word	0xffffffff


	//   ....[6]....
        /*03f8*/ 	.word	0xffffffff


	//   ....[7]....
        /*03fc*/ 	.word	0xffffffff


	//   ....[8]....
        /*0400*/ 	.word	0xffffffff


	//   ....[9]....
        /*0404*/ 	.word	0xffffffff


	//   ....[10]....
        /*0408*/ 	.word	0xffffffff


	//   ....[11]....
        /*040c*/ 	.word	0xffffffff


	//   ....[12]....
        /*0410*/ 	.word	0xffffffff


	//   ....[13]....
        /*0414*/ 	.word	0xffffffff


	//   ....[14]....
        /*0418*/ 	.word	0xffffffff


	//   ....[15]....
        /*041c*/ 	.word	0xffffffff


	//   ....[16]....
        /*0420*/ 	.word	0xffffffff


	//   ....[17]....
        /*0424*/ 	.word	0xffffffff


	//   ....[18]....
        /*0428*/ 	.word	0x050000e2


	//   ....[19]....
        /*042c*/ 	.word	0x050000e2


	//   ....[20]....
        /*0430*/ 	.word	0x050000e2


	//   ....[21]....
        /*0434*/ 	.word	0x050000e2


	//   ....[22]....
        /*0438*/ 	.word	0x050000e2


	//   ....[23]....
        /*043c*/ 	.word	0x050000e2


	//   ....[24]....
        /*0440*/ 	.word	0x050000e2


	//   ....[25]....
        /*0444*/ 	.word	0x050000e2


	//   ....[26]....
        /*0448*/ 	.word	0x050000e2


	//   ....[27]....
        /*044c*/ 	.word	0x050000e2


	//----- nvinfo : EIATTR_COOP_GROUP_INSTR_OFFSETS
	.align		4
.L_1178:
        /*0450*/ 	.byte	0x04, 0x28
        /*0452*/ 	.short	(.L_1180 - .L_1179)


	//   ....[0]....
.L_1179:
        /*0454*/ 	.word	0x00029a00


	//   ....[1]....
        /*0458*/ 	.word	0x00029a30


	//   ....[2]....
        /*045c*/ 	.word	0x00029a50


	//   ....[3]....
        /*0460*/ 	.word	0x00029a70


	//   ....[4]....
        /*0464*/ 	.word	0x00029a90


	//   ....[5]....
        /*0468*/ 	.word	0x0002a1d0


	//   ....[6]....
        /*046c*/ 	.word	0x0002a1f0


	//   ....[7]....
        /*0470*/ 	.word	0x0002a210


	//   ....[8]....
        /*0474*/ 	.word	0x0002a230


	//   ....[9]....
        /*0478*/ 	.word	0x0002a250


	//   ....[10]....
        /*047c*/ 	.word	0x0002a3f0


	//   ....[11]....
        /*0480*/ 	.word	0x0002a420


	//   ....[12]....
        /*0484*/ 	.word	0x0002a4b0


	//   ....[13]....
        /*0488*/ 	.word	0x0002a510


	//   ....[14]....
        /*048c*/ 	.word	0x0002a520


	//   ....[15]....
        /*0490*/ 	.word	0x0002a5a0


	//   ....[16]....
        /*0494*/ 	.word	0x0002a600


	//   ....[17]....
        /*0498*/ 	.word	0x0002a620


	//   ....[18]....
        /*049c*/ 	.word	0x0002c2f0


	//   ....[19]....
        /*04a0*/ 	.word	0x0002c360


	//   ....[20]....
        /*04a4*/ 	.word	0x0002c3d0


	//   ....[21]....
        /*04a8*/ 	.word	0x0002c440


	//   ....[22]....
        /*04ac*/ 	.word	0x0002c4b0


	//   ....[23]....
        /*04b0*/ 	.word	0x0002cc60


	//   ....[24]....
        /*04b4*/ 	.word	0x0002ccd0


	//   ....[25]....
        /*04b8*/ 	.word	0x0002cd40


	//   ....[26]....
        /*04bc*/ 	.word	0x0002cdb0


	//   ....[27]....
        /*04c0*/ 	.word	0x0002ce20


	//----- nvinfo : EIATTR_EXIT_INSTR_OFFSETS
	.align		4
.L_1180:
        /*04c4*/ 	.byte	0x04, 0x1c
        /*04c6*/ 	.short	(.L_1182 - .L_1181)


	//   ....[0]....
.L_1181:
        /*04c8*/ 	.word	0x00001960


	//   ....[1]....
        /*04cc*/ 	.word	0x0002c290


	//----- nvinfo : EIATTR_MAX_THREADS
	.align		4
.L_1182:
        /*04d0*/ 	.byte	0x04, 0x05
        /*04d2*/ 	.short	(.L_1184 - .L_1183)
.L_1183:
        /*04d4*/ 	.word	0x00000080
        /*04d8*/ 	.word	0x00000001
        /*04dc*/ 	.word	0x00000001


	//----- nvinfo : EIATTR_CRS_STACK_SIZE
	.align		4
.L_1184:
        /*04e0*/ 	.byte	0x04, 0x1e
        /*04e2*/ 	.short	(.L_1186 - .L_1185)
.L_1185:
        /*04e4*/ 	.word	0x00000000


	//----- nvinfo : EIATTR_CBANK_PARAM_SIZE
	.align		4
.L_1186:
        /*04e8*/ 	.byte	0x03, 0x19
        /*04ea*/ 	.short	0x00e8


	//----- nvinfo : EIATTR_PARAM_CBANK
	.align		4
        /*04ec*/ 	.byte	0x04, 0x0a
        /*04ee*/ 	.short	(.L_1188 - .L_1187)
	.align		4
.L_1187:
        /*04f0*/ 	.word	index@(.nv.constant0._ZN10layer_norm31ln_parallel_residual_fwd_kernelINS_13Kernel_traitsIf13__nv_bfloat16fS2_fjLj7168ELj1ELj1ELj4ELj16ENS_18Kernel_traits_baseILj7168EfS2_fS2_fjLj128EEEEELb1ELb0ELb0EEEvNS_9FwdParamsE)
        /*04f4*/ 	.short	0x0210
        /*04f6*/ 	.short	0x00e8


	//----- nvinfo : EIATTR_SW_WAR
	.align		4
.L_1188:
        /*04f8*/ 	.byte	0x04, 0x36
        /*04fa*/ 	.short	(.L_1190 - .L_1189)
.L_1189:
        /*04fc*/ 	.word	0x00000008
.L_1190:


//--------------------- .nv.info._ZN10layer_norm31ln_parallel_residual_fwd_kernelINS_13Kernel_traitsIf13__nv_bfloat16fS2_fjLj7168ELj1ELj1ELj4ELj16ENS_18Kernel_traits_baseILj7168EfS2_fS2_fjLj128EEEEELb1ELb0ELb1EEEvNS_9FwdParamsE --------------------------
	.section	.nv.info._ZN10layer_norm31ln_parallel_residual_fwd_kernelINS_13Kernel_traitsIf13__nv_bfloat16fS2_fjLj7168ELj1ELj1ELj4ELj16ENS_18Kernel_traits_baseILj7168EfS2_fS2_fjLj128EEEEELb1ELb0ELb1EEEvNS_9FwdParamsE,"",@"SHT_CUDA_INFO"
	.sectionflags	@""
	.align	4


	//----- nvinfo : EIATTR_CUDA_API_VERSION
	.align		4
        /*0000*/ 	.byte	0x04, 0x37
        /*0002*/ 	.short	(.L_1192 - .L_1191)
.L_1191:
        /*0004*/ 	.word	0x00000082


	//----- nvinfo : EIATTR_KPARAM_INFO
	.align		4
.L_1192:
        /*0008*/ 	.byte	0x04, 0x17
        /*000a*/ 	.short	(.L_1194 - .L_1193)
.L_1193:
        /*000c*/ 	.word	0x00000000
        /*0010*/ 	.short	0x0000
        /*0012*/ 	.short	0x0000
        /*0014*/ 	.byte	0x00, 0xf0, 0xa1, 0x03


	//----- nvinfo : EIATTR_SPARSE_MMA_MASK
	.align		4
.L_1194:
        /*0018*/ 	.byte	0x03, 0x50
        /*001a*/ 	.short	0x0000


	//----- nvinfo : EIATTR_MAXREG_COUNT
	.align		4
        /*001c*/ 	.byte	0x03, 0x1b
        /*001e*/ 	.short	0x00ff


	//----- nvinfo : EIATTR_NUM_BARRIERS
	.align		4
        /*0020*/ 	.byte	0x02, 0x4c
        /*0022*/ 	.byte	0x01
	.zero		1


	//----- nvinfo : EIATTR_ANNOTATIONS
	.align		4
        /*0024*/ 	.byte	0x04, 0x55
        /*0026*/ 	.short	(.L_1196 - .L_1195)


	//   ....[0]....
.L_1195:
        /* <DEDUP_REMOVED lines=58> */


	//----- nvinfo : EIATTR_MERCURY_ISA_VERSION
	.align		4
.L_1196:
        /*03b8*/ 	.byte	0x03, 0x5f
        /*03ba*/ 	.short	0x0101


	//----- nvinfo : EIATTR_COOP_GROUP_MASK_REGIDS
	.align		4
        /*03bc*/ 	.byte	0x04, 0x29
        /*03be*/ 	.short	(.L_1198 - .L_1197)


	//   ....[0]....
.L_1197:
        /*03c0*/ 	.word	0xffffffff


	//   ....[1]....
        /*03c4*/ 	.word	0xffffffff


	//   ....[2]....
        /*03c8*/ 	.word	0xffffffff


	//   ....[3]....
        /*03cc*/ 	.word	0xffffffff


	//   ....[4]....
        /*03d0*/ 	.word	0xffffffff


	//   ....[5]....
        /*03d4*/ 	.word	0xffffffff


	//   ....[6]....
        /*03d8*/ 	.word	0xffffffff


	//   ....[7]....
        /*03dc*/ 	.word	0xffffffff


	//   ....[8]....
        /*03e0*/ 	.word	0xffffffff


	//   ....[9]....
        /*03e4*/ 	.word	0xffffffff


	//   ....[10]....
        /*03e8*/ 	.word	0xffffffff


	//   ....[11]....
        /*03ec*/ 	.word	0xffffffff


	//   ....[12]....
        /*03f0*/ 	.word	0xffffffff


	//   ....[13]....
        /*03f4*/ 	.word	0xffffffff


	//   ....[14]....
        /*03f8*/ 	.word	0xffffffff


	//   ....[15]....
        /*03fc*/ 	.word	0xffffffff


	//   ....[16]....
        /*0400*/ 	.word	0xffffffff


	//   ....[17]....
        /*0404*/ 	.word	0xffffffff


	//   ....[18]....
        /*0408*/ 	.word	0x050000e2


	//   ....[19]....
        /*040c*/ 	.word	0x050000e2


	//   ....[20]....
        /*0410*/ 	.word	0x050000e2


	//   ....[21]....
        /*0414*/ 	.word	0x050000e2


	//   ....[22]....
        /*0418*/ 	.word	0x050000e2


	//   ....[23]....
        /*041c*/ 	.word	0x050000e2


	//   ....[24]....
        /*0420*/ 	.word	0x050000e2


	//   ....[25]....
        /*0424*/ 	.word	0x050000e2


	//   ....[26]....
        /*0428*/ 	.word	0x050000e2


	//   ....[27]....
        /*042c*/ 	.word	0x050000e2


	//----- nvinfo : EIATTR_COOP_GROUP_INSTR_OFFSETS
	.align		4
.L_1198:
        /*0430*/ 	.byte	0x04, 0x28
        /*0432*/ 	.short	(.L_1200 - .L_1199)


	//   ....[0]....
.L_1199:
        /*0434*/ 	.word	0x000298c0


	//   ....[1]....
        /*0438*/ 	.word	0x000298e0


	//   ....[2]....
        /*043c*/ 	.word	0x00029900


	//   ....[3]....
        /*0440*/ 	.word	0x00029920


	//   ....[4]....
        /*0444*/ 	.word	0x00029940


	//   ....[5]....
        /*0448*/ 	.word	0x0002a070


	//   ....[6]....
        /*044c*/ 	.word	0x0002a090


	//   ....[7]....
        /*0450*/ 	.word	0x0002a0b0


	//   ....[8]....
        /*0454*/ 	.word	0x0002a0d0


	//   ....[9]....
        /*0458*/ 	.word	0x0002a0f0


	//   ....[10]....
        /*045c*/ 	.word	0x0002a250


	//   ....[11]....
        /*0460*/ 	.word	0x0002a2d0


	//   ....[12]....
        /*0464*/ 	.word	0x0002a340


	//   ....[13]....
        /*0468*/ 	.word	0x0002a390


	//   ....[14]....
        /*046c*/ 	.word	0x0002a3b0


	//   ....[15]....
        /*0470*/ 	.word	0x0002a430


	//   ....[16]....
        /*0474*/ 	.word	0x0002a4b0


	//   ....[17]....
        /*0478*/ 	.word	0x0002a4c0


	//   ....[18]....
        /*047c*/ 	.word	0x0002bed0


	//   ....[19]....
        /*0480*/ 	.word	0x0002bf40


	//   ....[20]....
        /*0484*/ 	.word	0x0002bfb0


	//   ....[21]....
        /*0488*/ 	.word	0x0002c020


	//   ....[22]....
        /*048c*/ 	.word	0x0002c090


	//   ....[23]....
        /*0490*/ 	.word	0x0002c820


	//   ....[24]....
        /*0494*/ 	.word	0x0002c890


	//   ....[25]....
        /*0498*/ 	.word	0x0002c900


	//   ....[26]....
        /*049c*/ 	.word	0x0002c970


	//   ....[27]....
        /*04a0*/ 	.word	0x0002c9e0


	//----- nvinfo : EIATTR_EXIT_INSTR_OFFSETS
	.align		4
.L_1200:
        /*04a4*/ 	.byte	0x04, 0x1c
        /*04a6*/ 	.short	(.L_1202 - .L_1201)


	//   ....[0]....
.L_1201:
        /*04a8*/ 	.word	0x00000b80


	//   ....[1]....
        /*04ac*/ 	.word	0x0002be70


	//----- nvinfo : EIATTR_MAX_THREADS
	.align		4
.L_1202:
        /*04b0*/ 	.byte	0x04, 0x05
        /*04b2*/ 	.short	(.L_1204 - .L_1203)
.L_1203:
        /*04b4*/ 	.word	0x00000080
        /*04b8*/ 	.word	0x00000001
        /*04bc*/ 	.word	0x00000001


	//----- nvinfo : EIATTR_CRS_STACK_SIZE
	.align		4
.L_1204:
        /*04c0*/ 	.byte	0x04, 0x1e
        /*04c2*/ 	.short	(.L_1206 - .L_1205)
.L_1205:
        /*04c4*/ 	.word	0x00000000


	//----- nvinfo : EIATTR_CBANK_PARAM_SIZE
	.align		4
.L_1206:
        /*04c8*/ 	.byte	0x03, 0x19
        /*04ca*/ 	.short	0x00e8


	//----- nvinfo : EIATTR_PARAM_CBANK
	.align		4
        /*04cc*/ 	.byte	0x04, 0x0a
        /*04ce*/ 	.short	(.L_1208 - .L_1207)
	.align		4
.L_1207:
        /*04d0*/ 	.word	index@(.nv.constant0._ZN10layer_norm31ln_parallel_residual_fwd_kernelINS_13Kernel_traitsIf13__nv_bfloat16fS2_fjLj7168ELj1ELj1ELj4ELj16ENS_18Kernel_traits_baseILj7168EfS2_fS2_fjLj128EEEEELb1ELb0ELb1EEEvNS_9FwdParamsE)
        /*04d4*/ 	.short	0x0210
        /*04d6*/ 	.short	0x00e8


	//----- nvinfo : EIATTR_SW_WAR
	.align		4
.L_1208:
        /*04d8*/ 	.byte	0x04, 0x36
        /*04da*/ 	.short	(.L_1210 - .L_1209)
.L_1209:
        /*04dc*/ 	.word	0x00000008
.L_1210:


//--------------------- .nv.info._ZN10layer_norm31ln_parallel_residual_fwd_kernelINS_13Kernel_traitsIf13__nv_bfloat16fS2_fjLj7168ELj1ELj1ELj4ELj16ENS_18Kernel_traits_baseILj7168EfS2_fS2_fjLj128EEEEELb1ELb1ELb0EEEvNS_9FwdParamsE --------------------------
	.section	.nv.info._ZN10layer_norm31ln_parallel_residual_fwd_kernelINS_13Kernel_traitsIf13__nv_bfloat16fS2_fjLj7168ELj1ELj1ELj4ELj16ENS_18Kernel_traits_baseILj7168EfS2_fS2_fjLj128EEEEELb1ELb1ELb0EEEvNS_9FwdParamsE,"",@"SHT_CUDA_INFO"
	.sectionflags	@""
	.align	4


	//----- nvinfo : EIATTR_CUDA_API_VERSION
	.align		4
        /*0000*/ 	.byte	0x04, 0x37
        /*0002*/ 	.short	(.L_1212 - .L_1211)
.L_1211:
        /*0004*/ 	.word	0x00000082


	//----- nvinfo : EIATTR_KPARAM_INFO
	.align		4
.L_1212:
        /*0008*/ 	.byte	0x04, 0x17
        /*000a*/ 	.short	(.L_1214 - .L_1213)
.L_1213:
        /*000c*/ 	.word	0x00000000
        /*0010*/ 	.short	0x0000
        /*0012*/ 	.short	0x0000
        /*0014*/ 	.byte	0x00, 0xf0, 0xa1, 0x03


	//----- nvinfo : EIATTR_SPARSE_MMA_MASK
	.align		4
.L_1214:
        /*0018*/ 	.byte	0x03, 0x50
        /*001a*/ 	.short	0x0000


	//----- nvinfo : EIATTR_MAXREG_COUNT
	.align		4
        /*001c*/ 	.byte	0x03, 0x1b
        /*001e*/ 	.short	0x00ff


	//----- nvinfo : EIATTR_NUM_BARRIERS
	.align		4
        /*0020*/ 	.byte	0x02, 0x4c
        /*0022*/ 	.byte	0x01
	.zero		1


	//----- nvinfo : EIATTR_MERCURY_ISA_VERSION
	.align		4
        /*0024*/ 	.byte	0x03, 0x5f
        /*0026*/ 	.short	0x0101


	//----- nvinfo : EIATTR_COOP_GROUP_MASK_REGIDS
	.align		4
        /*0028*/ 	.byte	0x04, 0x29
        /*002a*/ 	.short	(.L_1216 - .L_1215)


	//   ....[0]....
.L_1215:
        /*002c*/ 	.word	0xffffffff


	//   ....[1]....
        /*0030*/ 	.word	0xffffffff


	//   ....[2]....
        /*0034*/ 	.word	0xffffffff


	//   ....[3]....
        /*0038*/ 	.word	0xffffffff


	//   ....[4]....
        /*003c*/ 	.word	0xffffffff


	//   ....[5]....
        /*0040*/ 	.word	0xffffffff


	//   ....[6]....
        /*0044*/ 	.word	0xffffffff


	//   ....[7]....
        /*0048*/ 	.word	0xffffffff


	//   ....[8]....
        /*004c*/ 	.word	0xffffffff


	//   ....[9]....
        /*0050*/ 	.word	0xffffffff


	//   ....[10]....
        /*0054*/ 	.word	0xffffffff


	//   ....[11]....
        /*0058*/ 	.word	0xffffffff


	//   ....[12]....
        /*005c*/ 	.word	0xffffffff


	//   ....[13]....
        /*0060*/ 	.word	0xffffffff


	//   ....[14]....
        /*0064*/ 	.word	0xffffffff


	//   ....[15]....
        /*0068*/ 	.word	0xffffffff


	//   ....[16]....
        /*006c*/ 	.word	0xffffffff


	//   ....[17]....
        /*0070*/ 	.word	0xffffffff


	//   ....[18]....
        /*0074*/ 	.word	0x050000d8


	//   ....[19]....
        /*0078*/ 	.word	0x050000d8


	//   ....[20]....
        /*007c*/ 	.word	0x050000d8


	//   ....[21]....
        /*0080*/ 	.word	0x050000d8


	//   ....[22]....
        /*0084*/ 	.word	0x050000d8


	//   ....[23]....
        /*0088*/ 	.word	0x050000d8


	//   ....[24]....
        /*008c*/ 	.word	0x050000d8


	//   ....[25]....
        /*0090*/ 	.word	0x050000d8


	//   ....[26]....
        /*0094*/ 	.word	0x050000d8


	//   ....[27]....
        /*0098*/ 	.word	0x050000d8


	//----- nvinfo : EIATTR_COOP_GROUP_INSTR_OFFSETS
	.align		4
.L_1216:
        /*009c*/ 	.byte	0x04, 0x28
        /*009e*/ 	.short	(.L_1218 - .L_1217)


	//   ....[0]....
.L_1217:
        /*00a0*/ 	.word	0x00029650


	//   ....[1]....
        /*00a4*/ 	.word	0x00029680


	//   ....[2]....
        /*00a8*/ 	.word	0x000296a0


	//   ....[3]....
        /*00ac*/ 	.word	0x000296c0


	//   ....[4]....
        /*00b0*/ 	.word	0x000296e0


	//   ....[5]....
        /*00b4*/ 	.word	0x00029e20


	//   ....[6]....
        /*00b8*/ 	.word	0x00029e40


	//   ....[7]....
        /*00bc*/ 	.word	0x00029e60


	//   ....[8]....
        /*00c0*/ 	.word	0x00029e80


	//   ....[9]....
        /*00c4*/ 	.word	0x00029ea0


	//   ....[10]....
        /*00c8*/ 	.word	0x0002a020


	//   ....[11]....
        /*00cc*/ 	.word	0x0002a080


	//   ....[12]....
        /*00d0*/ 	.word	0x0002a0b0


	//   ....[13]....
        /*00d4*/ 	.word	0x0002a110


	//   ....[14]....
        /*00d8*/ 	.word	0x0002a170


	//   ....[15]....
        /*00dc*/ 	.word	0x0002a1c0


	//   ....[16]....
        /*00e0*/ 	.word	0x0002a230


	//   ....[17]....
        /*00e4*/ 	.word	0x0002a270


	//   ....[18]....
        /*00e8*/ 	.word	0x0002b3a0


	//   ....[19]....
        /*00ec*/ 	.word	0x0002b410


	//   ....[20]....
        /*00f0*/ 	.word	0x0002b480


	//   ....[21]....
        /*00f4*/ 	.word	0x0002b4f0


	//   ....[22]....
        /*00f8*/ 	.word	0x0002b560


	//   ....[23]....
        /*00fc*/ 	.word	0x0002bd00


	//   ....[24]....
        /*0100*/ 	.word	0x0002bd70


	//   ....[25]....
        /*0104*/ 	.word	0x0002bde0


	//   ....[26]....
        /*0108*/ 	.word	0x0002be50


	//   ....[27]....
        /*010c*/ 	.word	0x0002bec0


	//----- nvinfo : EIATTR_EXIT_INSTR_OFFSETS
	.align		4
.L_1218:
        /*0110*/ 	.byte	0x04, 0x1c
        /*0112*/ 	.short	(.L_1220 - .L_1219)


	//   ....[0]....
.L_1219:
        /*0114*/ 	.word	0x00000f10


	//   ....[1]....
        /*0118*/ 	.word	0x0002b340


	//----- nvinfo : EIATTR_MAX_THREADS
	.align		4
.L_1220:
        /*011c*/ 	.byte	0x04, 0x05
        /*011e*/ 	.short	(.L_1222 - .L_1221)
.L_1221:
        /*0120*/ 	.word	0x00000080
        /*0124*/ 	.word	0x00000001
        /*0128*/ 	.word	0x00000001


	//----- nvinfo : EIATTR_CRS_STACK_SIZE
	.align		4
.L_1222:
        /*012c*/ 	.byte	0x04, 0x1e
        /*012e*/ 	.short	(.L_1224 - .L_1223)
.L_1223:
        /*0130*/ 	.word	0x00000000


	//----- nvinfo : EIATTR_CBANK_PARAM_SIZE
	.align		4
.L_1224:
        /*0134*/ 	.byte	0x03, 0x19
        /*0136*/ 	.short	0x00e8


	//----- nvinfo : EIATTR_PARAM_CBANK
	.align		4
        /*0138*/ 	.byte	0x04, 0x0a
        /*013a*/ 	.short	(.L_1226 - .L_1225)
	.align		4
.L_1225:
        /*013c*/ 	.word	index@(.nv.constant0._ZN10layer_norm31ln_parallel_residual_fwd_kernelINS_13Kernel_traitsIf13__nv_bfloat16fS2_fjLj7168ELj1ELj1ELj4ELj16ENS_18Kernel_traits_baseILj7168EfS2_fS2_fjLj128EEEEELb1ELb1ELb0EEEvNS_9FwdParamsE)
        /*0140*/ 	.short	0x0210
        /*0142*/ 	.short	0x00e8


	//----- nvinfo : EIATTR_SW_WAR
	.align		4
.L_1226:
        /*0144*/ 	.byte	0x04, 0x36
        /*0146*/ 	.short	(.L_1228 - .L_1227)
.L_1227:
        /*0148*/ 	.word	0x00000008
.L_1228:


//--------------------- .nv.info._ZN10layer_norm31ln_parallel_residual_fwd_kernelINS_13Kernel_traitsIf13__nv_bfloat16fS2_fjLj7168ELj1ELj1ELj4ELj16ENS_18Kernel_traits_baseILj7168EfS2_fS2_fjLj128EEEEELb1ELb1ELb1EEEvNS_9FwdParamsE --------------------------
	.section	.nv.info._ZN10layer_norm31ln_parallel_residual_fwd_kernelINS_13Kernel_traitsIf13__nv_bfloat16fS2_fjLj7168ELj1ELj1ELj4ELj16ENS_18Kernel_traits_baseILj7168EfS2_fS2_fjLj128EEEEELb1ELb1ELb1EEEvNS_9FwdParamsE,"",@"SHT_CUDA_INFO"
	.sectionflags	@""
	.align	4


	//----- nvinfo : EIATTR_CUDA_API_VERSION
	.align		4
        /*0000*/ 	.byte	0x04, 0x37
        /*0002*/ 	.short	(.L_1230 - .L_1229)
.L_1229:
        /*0004*/ 	.word	0x00000082


	//----- nvinfo : EIATTR_KPARAM_INFO
	.align		4
.L_1230:
        /*0008*/ 	.byte	0x04, 0x17
        /*000a*/ 	.short	(.L_1232 - .L_1231)
.L_1231:
        /*000c*/ 	.word	0x00000000
        /*0010*/ 	.short	0x0000
        /*0012*/ 	.short	0x0000
        /*0014*/ 	.byte	0x00, 0xf0, 0xa1, 0x03


	//----- nvinfo : EIATTR_SPARSE_MMA_MASK
	.align		4
.L_1232:
        /*0018*/ 	.byte	0x03, 0x50
        /*001a*/ 	.short	0x0000


	//----- nvinfo : EIATTR_MAXREG_COUNT
	.align		4
        /*001c*/ 	.byte	0x03, 0x1b
        /*001e*/ 	.short	0x00ff


	//----- nvinfo : EIATTR_NUM_BARRIERS
	.align		4
        /*0020*/ 	.byte	0x02, 0x4c
        /*0022*/ 	.byte	0x01
	.zero		1


	//----- nvinfo : EIATTR_MERCURY_ISA_VERSION
	.align		4
        /*0024*/ 	.byte	0x03, 0x5f
        /*0026*/ 	.short	0x0101


	//----- nvinfo : EIATTR_COOP_GROUP_MASK_REGIDS
	.align		4
        /*0028*/ 	.byte	0x04, 0x29
        /*002a*/ 	.short	(.L_1234 - .L_1233)


	//   ....[0]....
.L_1233:
        /*002c*/ 	.word	0xffffffff


	//   ....[1]....
        /*0030*/ 	.word	0xffffffff


	//   ....[2]....
        /*0034*/ 	.word	0xffffffff


	//   ....[3]....
        /*0038*/ 	.word	0xffffffff


	//   ....[4]....
        /*003c*/ 	.word	0xffffffff


	//   ....[5]....
        /*0040*/ 	.word	0xffffffff


	//   ....[6]....
        /*0044*/ 	.word	0xffffffff


	//   ....[7]....
        /*0048*/ 	.word	0xffffffff


	//   ....[8]....
        /*004c*/ 	.word	0xffffffff


	//   ....[9]....
        /*0050*/ 	.word	0xffffffff


	//   ....[10]....
        /*0054*/ 	.word	0xffffffff


	//   ....[11]....
        /*0058*/ 	.word	0xffffffff


	//   ....[12]....
        /*005c*/ 	.word	0xffffffff


	//   ....[13]....
        /*0060*/ 	.word	0xffffffff


	//   ....[14]....
        /*0064*/ 	.word	0xffffffff


	//   ....[15]....
        /*0068*/ 	.word	0xffffffff


	//   ....[16]....
        /*006c*/ 	.word	0xffffffff


	//   ....[17]....
        /*0070*/ 	.word	0xffffffff


	//   ....[18]....
        /*0074*/ 	.word	0x050000d6


	//   ....[19]....
        /*0078*/ 	.word	0x050000d6


	//   ....[20]....
        /*007c*/ 	.word	0x050000d6


	//   ....[21]....
        /*0080*/ 	.word	0x050000d6


	//   ....[22]....
        /*0084*/ 	.word	0x050000d6


	//   ....[23]....
        /*0088*/ 	.word	0x050000d6


	//   ....[24]....
        /*008c*/ 	.word	0x050000d6


	//   ....[25]....
        /*0090*/ 	.word	0x050000d6


	//   ....[26]....
        /*0094*/ 	.word	0x050000d6


	//   ....[27]....
        /*0098*/ 	.word	0x050000d6


	//----- nvinfo : EIATTR_COOP_GROUP_INSTR_OFFSETS
	.align		4
.L_1234:
        /*009c*/ 	.byte	0x04, 0x28
        /*009e*/ 	.short	(.L_1236 - .L_1235)


	//   ....[0]....
.L_1235:
        /*00a0*/ 	.word	0x00028f60


	//   ....[1]....
        /*00a4*/ 	.word	0x00028f80


	//   ....[2]....
        /*00a8*/ 	.word	0x00028fa0


	//   ....[3]....
        /*00ac*/ 	.word	0x00028fc0


	//   ....[4]....
        /*00b0*/ 	.word	0x00028fe0


	//   ....[5]....
        /*00b4*/ 	.word	0x00029710


	//   ....[6]....
        /*00b8*/ 	.word	0x00029730


	//   ....[7]....
        /*00bc*/ 	.word	0x00029750


	//   ....[8]....
        /*00c0*/ 	.word	0x00029770


	//   ....[9]....
        /*00c4*/ 	.word	0x00029790


	//   ....[10]....
        /*00c8*/ 	.word	0x000298f0


	//   ....[11]....
        /*00cc*/ 	.word	0x00029960


	//   ....[12]....
        /*00d0*/ 	.word	0x00029980


	//   ....[13]....
        /*00d4*/ 	.word	0x00029a00


	//   ....[14]....
        /*00d8*/ 	.word	0x00029a30


	//   ....[15]....
        /*00dc*/ 	.word	0x00029a90


	//   ....[16]....
        /*00e0*/ 	.word	0x00029af0


	//   ....[17]....
        /*00e4*/ 	.word	0x00029b90


	//   ....[18]....
        /*00e8*/ 	.word	0x0002aa10


	//   ....[19]....
        /*00ec*/ 	.word	0x0002aa80


	//   ....[20]....
        /*00f0*/ 	.word	0x0002aaf0


	//   ....[21]....
        /*00f4*/ 	.word	0x0002ab60


	//   ....[22]....
        /*00f8*/ 	.word	0x0002abd0


	//   ....[23]....
        /*00fc*/ 	.word	0x0002b340


	//   ....[24]....
        /*0100*/ 	.word	0x0002b3b0


	//   ....[25]....
        /*0104*/ 	.word	0x0002b420


	//   ....[26]....
        /*0108*/ 	.word	0x0002b490


	//   ....[27]....
        /*010c*/ 	.word	0x0002b500


	//----- nvinfo : EIATTR_EXIT_INSTR_OFFSETS
	.align		4
.L_1236:
        /*0110*/ 	.byte	0x04, 0x1c
        /*0112*/ 	.short	(.L_1238 - .L_1237)


	//   ....[0]....
.L_1237:
        /*0114*/ 	.word	0x00000830


	//   ....[1]....
        /*0118*/ 	.word	0x0002a9b0


	//----- nvinfo : EIATTR_MAX_THREADS
	.align		4
.L_1238:
        /*011c*/ 	.byte	0x04, 0x05
        /*011e*/ 	.short	(.L_1240 - .L_1239)
.L_1239:
        /*0120*/ 	.word	0x00000080
        /*0124*/ 	.word	0x00000001
        /*0128*/ 	.word	0x00000001


	//----- nvinfo : EIATTR_CRS_STACK_SIZE
	.align		4
.L_1240:
        /*012c*/ 	.byte	0x04, 0x1e
        /*012e*/ 	.short	(.L_1242 - .L_1241)
.L_1241:
        /*0130*/ 	.word	0x00000000


	//----- nvinfo : EIATTR_CBANK_PARAM_SIZE
	.align		4
.L_1242:
        /*0134*/ 	.byte	0x03, 0x19
        /*0136*/ 	.short	0x00e8


	//----- nvinfo : EIATTR_PARAM_CBANK
	.align		4
        /*0138*/ 	.byte	0x04, 0x0a
        /*013a*/ 	.short	(.L_1244 - .L_1243)
	.align		4
.L_1243:
        /*013c*/ 	.word	index@(.nv.constant0._ZN10layer_norm31ln_parallel_residual_fwd_kernelINS_13Kernel_traitsIf13__nv_bfloat16fS2_fjLj7168ELj1ELj1ELj4ELj16ENS_18Kernel_traits_baseILj7168EfS2_fS2_fjLj128EEEEELb1ELb1ELb1EEEvNS_9FwdParamsE)
        /*0140*/ 	.short	0x0210
        /*0142*/ 	.short	0x00e8


	//----- nvinfo : EIATTR_SW_WAR
	.align		4
.L_1244:
        /*0144*/ 	.byte	0x04, 0x36
        /*0146*/ 	.short	(.L_1246 - .L_1245)
.L_1245:
        /*0148*/ 	.word	0x00000008
.L_1246:


//--------------------- .nv.info._ZN10layer_norm31ln_parallel_residual_fwd_kernelINS_13Kernel_traitsIf6__halfS2_S2_fjLj7168ELj1ELj1ELj4ELj16ENS_18Kernel_traits_baseILj7168EfS2_S2_S2_fjLj128EEEEELb0ELb0ELb0EEEvNS_9FwdParamsE --------------------------
	.section	.nv.info._ZN10layer_norm31ln_parallel_residual_fwd_kernelINS_13Kernel_traitsIf6__halfS2_S2_fjLj7168ELj1ELj1ELj4ELj16ENS_18Kernel_traits_baseILj7168EfS2_S2_S2_fjLj128EEEEELb0ELb0ELb0EEEvNS_9FwdParamsE,"",@"SHT_CUDA_INFO"
	.sectionflags	@""
	.align	4


	//----- nvinfo : EIATTR_CUDA_API_VERSION
	.align		4
        /*0000*/ 	.byte	0x04, 0x37
        /*0002*/ 	.short	(.L_1248 - .L_1247)
.L_1247:
        /*0004*/ 	.word	0x00000082


	//----- nvinfo : EIATTR_KPARAM_INFO
	.align		4
.L_1248:
        /*0008*/ 	.byte	0x04, 0x17
        /*000a*/ 	.short	(.L_1250 - .L_1249)
.L_1249:
        /*000c*/ 	.word	0x00000000
        /*0010*/ 	.short	0x0000
        /*0012*/ 	.short	0x0000
        /*0014*/ 	.byte	0x00, 0xf0, 0xa1, 0x03


	//----- nvinfo : EIATTR_SPARSE_MMA_MASK
	.align		4
.L_1250:
        /*0018*/ 	.byte	0x03, 0x50
        /*001a*/ 	.short	0x0000


	//----- nvinfo : EIATTR_MAXREG_COUNT
	.align		4
        /*001c*/ 	.byte	0x03, 0x1b
        /*001e*/ 	.short	0x00ff


	//----- nvinfo : EIATTR_NUM_BARRIERS
	.align		4
        /*0020*/ 	.byte	0x02, 0x4c
        /*0022*/ 	.byte	0x01
	.zero		1


	//----- nvinfo : EIATTR_ANNOTATIONS
	.align		4
        /*0024*/ 	.byte	0x04, 0x55
        /*0026*/ 	.short	(.L_1252 - .L_1251)


	//   ....[0]....
.L_1251:
        /* <DEDUP_REMOVED lines=47> */


	//----- nvinfo : EIATTR_MERCURY_ISA_VERSION
	.align		4
.L_1252:
        /*0308*/ 	.byte	0x03, 0x5f
        /*030a*/ 	.short	0x0101


	//----- nvinfo : EIATTR_COOP_GROUP_MASK_REGIDS
	.align		4
        /*030c*/ 	.byte	0x04, 0x29
        /*030e*/ 	.short	(.L_1254 - .L_1253)


	//   ....[0]....
.L_1253:
        /*0310*/ 	.word	0xffffffff


	//   ....[1]....
        /*0314*/ 	.word	0xffffffff


	//   ....[2]....
        /*0318*/ 	.word	0xffffffff


	//   ....[3]....
        /*031c*/ 	.word	0xffffffff


	//   ....[4]....
        /*0320*/ 	.word	0xffffffff


	//   ....[5]....
        /*0324*/ 	.word	0xffffffff


	//   ....[6]....
        /*0328*/ 	.word	0xffffffff


	//   ....[7]....
        /*032c*/ 	.word	0xffffffff


	//   ....[8]....
        /*0330*/ 	.word	0xffffffff


	//   ....[9]....
        /*0334*/ 	.word	0xffffffff


	//   ....[10]....
        /*0338*/ 	.word	0xffffffff


	//   ....[11]....
        /*033c*/ 	.word	0xffffffff


	//   ....[12]....
        /*0340*/ 	.word	0xffffffff


	//   ....[13]....
        /*0344*/ 	.word	0xffffffff


	//   ....[14]....
        /*0348*/ 	.word	0xffffffff


	//   ....[15]....
        /*034c*/ 	.word	0xffffffff


	//   ....[16]....
        /*0350*/ 	.word	0xffffffff


	//   ....[17]....
        /*0354*/ 	.word	0xffffffff


	//   ....[18]....
        /*0358*/ 	.word	0x050000b1


	//   ....[19]....
        /*035c*/ 	.word	0x050000b1


	//   ....[20]....
        /*0360*/ 	.word	0x050000b1


	//   ....[21]....
        /*0364*/ 	.word	0x050000b1


	//   ....[22]....
        /*0368*/ 	.word	0x050000b1


	//   ....[23]....
        /*036c*/ 	.word	0x050000b1


	//   ....[24]....
        /*0370*/ 	.word	0x050000b1


	//   ....[25]....
        /*0374*/ 	.word	0x050000b1


	//   ....[26]....
        /*0378*/ 	.word	0x050000b1


	//   ....[27]....
        /*037c*/ 	.word	0x050000b1


	//----- nvinfo : EIATTR_COOP_GROUP_INSTR_OFFSETS
	.align		4
.L_1254:
        /*0380*/ 	.byte	0x04, 0x28
        /*0382*/ 	.short	(.L_1256 - .L_1255)


	//   ....[0]....
.L_1255:
        /*0384*/ 	.word	0x00005dd0


	//   ....[1]....
        /*0388*/ 	.word	0x00005e00


	//   ....[2]....
        /*038c*/ 	.word	0x00005e20


	//   ....[3]....
        /*0390*/ 	.word	0x00005e40


	//   ....[4]....
        /*0394*/ 	.word	0x00005e60


	//   ....[5]....
        /*0398*/ 	.word	0x000065b0


	//   ....[6]....
        /*039c*/ 	.word	0x000065d0


	//   ....[7]....
        /*03a0*/ 	.word	0x000065f0


	//   ....[8]....
        /*03a4*/ 	.word	0x00006610


	//   ....[9]....
        /*03a8*/ 	.word	0x00006630


	//   ....[10]....
        /*03ac*/ 	.word	0x000067b0


	//   ....[11]....
        /*03b0*/ 	.word	0x00006810


	//   ....[12]....
        /*03b4*/ 	.word	0x00006880


	//   ....[13]....
        /*03b8*/ 	.word	0x000068e0


	//   ....[14]....
        /*03bc*/ 	.word	0x000068f0


	//   ....[15]....
        /*03c0*/ 	.word	0x00006990


	//   ....[16]....
        /*03c4*/ 	.word	0x000069f0


	//   ....[17]....
        /*03c8*/ 	.word	0x00006a00


	//   ....[18]....
        /*03cc*/ 	.word	0x000085c0


	//   ....[19]....
        /*03d0*/ 	.word	0x00008630


	//   ....[20]....
        /*03d4*/ 	.word	0x000086a0


	//   ....[21]....
        /*03d8*/ 	.word	0x00008710


	//   ....[22]....
        /*03dc*/ 	.word	0x00008780


	//   ....[23]....
        /*03e0*/ 	.word	0x00008f40


	//   ....[24]....
        /*03e4*/ 	.word	0x00008fb0


	//   ....[25]....
        /*03e8*/ 	.word	0x00009020


	//   ....[26]....
        /*03ec*/ 	.word	0x00009090


	//   ....[27]....
        /*03f0*/ 	.word	0x00009100


	//----- nvinfo : EIATTR_EXIT_INSTR_OFFSETS
	.align		4
.L_1256:
        /*03f4*/ 	.byte	0x04, 0x1c
        /*03f6*/ 	.short	(.L_1258 - .L_1257)


	//   ....[0]....
.L_1257:
        /*03f8*/ 	.word	0x00001460


	//   ....[1]....
        /*03fc*/ 	.word	0x00008560


	//----- nvinfo : EIATTR_MAX_THREADS
	.align		4
.L_1258:
        /*0400*/ 	.byte	0x04, 0x05
        /*0402*/ 	.short	(.L_1260 - .L_1259)
.L_1259:
        /*0404*/ 	.word	0x00000080
        /*0408*/ 	.word	0x00000001
        /*040c*/ 	.word	0x00000001


	//----- nvinfo : EIATTR_CRS_STACK_SIZE
	.align		4
.L_1260:
        /*0410*/ 	.byte	0x04, 0x1e
        /*0412*/ 	.short	(.L_1262 - .L_1261)
.L_1261:
        /*0414*/ 	.word	0x00000000


	//----- nvinfo : EIATTR_CBANK_PARAM_SIZE
	.align		4
.L_1262:
        /*0418*/ 	.byte	0x03, 0x19
        /*041a*/ 	.short	0x00e8


	//----- nvinfo : EIATTR_PARAM_CBANK
	.align		4
        /*041c*/ 	.byte	0x04, 0x0a
        /*041e*/ 	.short	(.L_1264 - .L_1263)
	.align		4
.L_1263:
        /*0420*/ 	.word	index@(.nv.constant0._ZN10layer_norm31ln_parallel_residual_fwd_kernelINS_13Kernel_traitsIf6__halfS2_S2_fjLj7168ELj1ELj1ELj4ELj16ENS_18Kernel_traits_baseILj7168EfS2_S2_S2_fjLj128EEEEELb0ELb0ELb0EEEvNS_9FwdParamsE)
        /*0424*/ 	.short	0x0210
        /*0426*/ 	.short	0x00e8


	//----- nvinfo : EIATTR_SW_WAR
	.align		4
.L_1264:
        /*0428*/ 	.byte	0x04, 0x36
        /*042a*/ 	.short	(.L_1266 - .L_1265)
.L_1265:
        /*042c*/ 	.word	0x00000008
.L_1266:


//--------------------- .nv.info._ZN10layer_norm31ln_parallel_residual_fwd_kernelINS_13Kernel_traitsIf6__halfS2_S2_fjLj7168ELj1ELj1ELj4ELj16ENS_18Kernel_traits_baseILj7168EfS2_S2_S2_fjLj128EEEEELb0ELb0ELb1EEEvNS_9FwdParamsE --------------------------
	.section	.nv.info._ZN10layer_norm31ln_parallel_residual_fwd_kernelINS_13Kernel_traitsIf6__halfS2_S2_fjLj7168ELj1ELj1ELj4ELj16ENS_18Kernel_traits_baseILj7168EfS2_S2_S2_fjLj128EEEEELb0ELb0ELb1EEEvNS_9FwdParamsE,"",@"SHT_CUDA_INFO"
	.sectionflags	@""
	.align	4


	//----- nvinfo : EIATTR_CUDA_API_VERSION
	.align		4
        /*0000*/ 	.byte	0x04, 0x37
        /*0002*/ 	.short	(.L_1268 - .L_1267)
.L_1267:
        /*0004*/ 	.word	0x00000082


	//----- nvinfo : EIATTR_KPARAM_INFO
	.align		4
.L_1268:
        /*0008*/ 	.byte	0x04, 0x17
        /*000a*/ 	.short	(.L_1270 - .L_1269)
.L_1269:
        /*000c*/ 	.word	0x00000000
        /*0010*/ 	.short	0x0000
        /*0012*/ 	.short	0x0000
        /*0014*/ 	.byte	0x00, 0xf0, 0xa1, 0x03


	//----- nvinfo : EIATTR_SPARSE_MMA_MASK
	.align		4
.L_1270:
        /*0018*/ 	.byte	0x03, 0x50
        /*001a*/ 	.short	0x0000


	//----- nvinfo : EIATTR_MAXREG_COUNT
	.align		4
        /*001c*/ 	.byte	0x03, 0x1b
        /*001e*/ 	.short	0x00ff


	//----- nvinfo : EIATTR_NUM_BARRIERS
	.align		4
        /*0020*/ 	.byte	0x02, 0x4c
        /*0022*/ 	.byte	0x01
	.zero		1


	//----- nvinfo : EIATTR_ANNOTATIONS
	.align		4
        /*0024*/ 	.byte	0x04, 0x55
        /*0026*/ 	.short	(.L_1272 - .L_1271)


	//   ....[0]....
.L_1271:
        /* <DEDUP_REMOVED lines=43> */


	//----- nvinfo : EIATTR_MERCURY_ISA_VERSION
	.align		4
.L_1272:
        /*02c8*/ 	.byte	0x03, 0x5f
        /*02ca*/ 	.short	0x0101


	//----- nvinfo : EIATTR_COOP_GROUP_MASK_REGIDS
	.align		4
        /*02cc*/ 	.byte	0x04, 0x29
        /*02ce*/ 	.short	(.L_1274 - .L_1273)


	//   ....[0]....
.L_1273:
        /*02d0*/ 	.word	0xffffffff


	//   ....[1]....
        /*02d4*/ 	.word	0xffffffff


	//   ....[2]....
        /*02d8*/ 	.word	0xffffffff


	//   ....[3]....
        /*02dc*/ 	.word	0xffffffff


	//   ....[4]....
        /*02e0*/ 	.word	0xffffffff


	//   ....[5]....
        /*02e4*/ 	.word	0xffffffff


	//   ....[6]....
        /*02e8*/ 	.word	0xffffffff


	//   ....[7]....
        /*02ec*/ 	.word	0xffffffff


	//   ....[8]....
        /*02f0*/ 	.word	0xffffffff


	//   ....[9]....
        /*02f4*/ 	.word	0xffffffff


	//   ....[10]....
        /*02f8*/ 	.word	0xffffffff


	//   ....[11]....
        /*02fc*/ 	.word	0xffffffff


	//   ....[12]....
        /*0300*/ 	.word	0xffffffff


	//   ....[13]....
        /*0304*/ 	.word	0xffffffff


	//   ....[14]....
        /*0308*/ 	.word	0xffffffff


	//   ....[15]....
        /*030c*/ 	.word	0xffffffff


	//   ....[16]....
        /*0310*/ 	.word	0xffffffff


	//   ....[17]....
        /*0314*/ 	.word	0xffffffff


	//   ....[18]....
        /*0318*/ 	.word	0x050000b9


	//   ....[19]....
        /*031c*/ 	.word	0x050000b9


	//   ....[20]....
        /*0320*/ 	.word	0x050000b9


	//   ....[21]....
        /*0324*/ 	.word	0x050000b9


	//   ....[22]....
        /*0328*/ 	.word	0x050000b9


	//   ....[23]....
        /*032c*/ 	.word	0x050000b9


	//   ....[24]....
        /*0330*/ 	.word	0x050000b9


	//   ....[25]....
        /*0334*/ 	.word	0x050000b9


	//   ....[26]....
        /*0338*/ 	.word	0x050000b9


	//   ....[27]....
        /*033c*/ 	.word	0x050000b9


	//----- nvinfo : EIATTR_COOP_GROUP_INSTR_OFFSETS
	.align		4
.L_1274:
        /*0340*/ 	.byte	0x04, 0x28
        /*0342*/ 	.short	(.L_1276 - .L_1275)


	//   ....[0]....
.L_1275:
        /*0344*/ 	.word	0x00004df0


	//   ....[1]....
        /*0348*/ 	.word	0x00004e10


	//   ....[2]....
        /*034c*/ 	.word	0x00004e30


	//   ....[3]....
        /*0350*/ 	.word	0x00004e50


	//   ....[4]....
        /*0354*/ 	.word	0x00004e70


	//   ....[5]....
        /*0358*/ 	.word	0x000055a0


	//   ....[6]....
        /*035c*/ 	.word	0x000055c0


	//   ....[7]....
        /*0360*/ 	.word	0x000055e0


	//   ....[8]....
        /*0364*/ 	.word	0x00005600


	//   ....[9]....
        /*0368*/ 	.word	0x00005620


	//   ....[10]....
        /*036c*/ 	.word	0x000057c0


	//   ....[11]....
        /*0370*/ 	.word	0x000057d0


	//   ....[12]....
        /*0374*/ 	.word	0x00005880


	//   ....[13]....
        /*0378*/ 	.word	0x000058e0


	//   ....[14]....
        /*037c*/ 	.word	0x000058f0


	//   ....[15]....
        /*0380*/ 	.word	0x000059a0


	//   ....[16]....
        /*0384*/ 	.word	0x00005a20


	//   ....[17]....
        /*0388*/ 	.word	0x00005a30


	//   ....[18]....
        /*038c*/ 	.word	0x000072c0


	//   ....[19]....
        /*0390*/ 	.word	0x00007340


	//   ....[20]....
        /*0394*/ 	.word	0x000073c0


	//   ....[21]....
        /*0398*/ 	.word	0x00007440


	//   ....[22]....
        /*039c*/ 	.word	0x000074c0


	//   ....[23]....
        /*03a0*/ 	.word	0x00007c60


	//   ....[24]....
        /*03a4*/ 	.word	0x00007ce0


	//   ....[25]....
        /*03a8*/ 	.word	0x00007d60


	//   ....[26]....
        /*03ac*/ 	.word	0x00007de0


	//   ....[27]....
        /*03b0*/ 	.word	0x00007e60


	//----- nvinfo : EIATTR_EXIT_INSTR_OFFSETS
	.align		4
.L_1276:
        /*03b4*/ 	.byte	0x04, 0x1c
        /*03b6*/ 	.short	(.L_1278 - .L_1277)


	//   ....[0]....
.L_1277:
        /*03b8*/ 	.word	0x00000740


	//   ....[1]....
        /*03bc*/ 	.word	0x00007260


	//----- nvinfo : EIATTR_MAX_THREADS
	.align		4
.L_1278:
        /*03c0*/ 	.byte	0x04, 0x05
        /*03c2*/ 	.short	(.L_1280 - .L_1279)
.L_1279:
        /*03c4*/ 	.word	0x00000080
        /*03c8*/ 	.word	0x00000001
        /*03cc*/ 	.word	0x00000001


	//----- nvinfo : EIATTR_CRS_STACK_SIZE
	.align		4
.L_1280:
        /*03d0*/ 	.byte	0x04, 0x1e
        /*03d2*/ 	.short	(.L_1282 - .L_1281)
.L_1281:
        /*03d4*/ 	.word	0x00000000


	//----- nvinfo : EIATTR_CBANK_PARAM_SIZE
	.align		4
.L_1282:
        /*03d8*/ 	.byte	0x03, 0x19
        /*03da*/ 	.short	0x00e8


	//----- nvinfo : EIATTR_PARAM_CBANK
	.align		4
        /*03dc*/ 	.byte	0x04, 0x0a
        /*03de*/ 	.short	(.L_1284 - .L_1283)
	.align		4
.L_1283:
        /*03e0*/ 	.word	index@(.nv.constant0._ZN10layer_norm31ln_parallel_residual_fwd_kernelINS_13Kernel_traitsIf6__halfS2_S2_fjLj7168ELj1ELj1ELj4ELj16ENS_18Kernel_traits_baseILj7168EfS2_S2_S2_fjLj128EEEEELb0ELb0ELb1EEEvNS_9FwdParamsE)
        /*03e4*/ 	.short	0x0210
        /*03e6*/ 	.short	0x00e8


	//----- nvinfo : EIATTR_SW_WAR
	.align		4
.L_1284:
        /*03e8*/ 	.byte	0x04, 0x36
        /*03ea*/ 	.short	(.L_1286 - .L_1285)
.L_1285:
        /*03ec*/ 	.word	0x00000008
.L_1286:


//--------------------- .nv.info._ZN10layer_norm31ln_parallel_residual_fwd_kernelINS_13Kernel_traitsIf6__halfS2_S2_fjLj7168ELj1ELj1ELj4ELj16ENS_18Kernel_traits_baseILj7168EfS2_S2_S2_fjLj128EEEEELb0ELb1ELb0EEEvNS_9FwdParamsE --------------------------
	.section	.nv.info._ZN10layer_norm31ln_parallel_residual_fwd_kernelINS_13Kernel_traitsIf6__halfS2_S2_fjLj7168ELj1ELj1ELj4ELj16ENS_18Kernel_traits_baseILj7168EfS2_S2_S2_fjLj128EEEEELb0ELb1ELb0EEEvNS_9FwdParamsE,"",@"SHT_CUDA_INFO"
	.sectionflags	@""
	.align	4


	//----- nvinfo : EIATTR_CUDA_API_VERSION
	.align		4
        /*0000*/ 	.byte	0x04, 0x37
        /*0002*/ 	.short	(.L_1288 - .L_1287)
.L_1287:
        /*0004*/ 	.word	0x00000082


	//----- nvinfo : EIATTR_KPARAM_INFO
	.align		4
.L_1288:
        /*0008*/ 	.byte	0x04, 0x17
        /*000a*/ 	.short	(.L_1290 - .L_1289)
.L_1289:
        /*000c*/ 	.word	0x00000000
        /*0010*/ 	.short	0x0000
        /*0012*/ 	.short	0x0000
        /*0014*/ 	.byte	0x00, 0xf0, 0xa1, 0x03


	//----- nvinfo : EIATTR_SPARSE_MMA_MASK
	.align		4
.L_1290:
        /*0018*/ 	.byte	0x03, 0x50
        /*001a*/ 	.short	0x0000


	//----- nvinfo : EIATTR_MAXREG_COUNT
	.align		4
        /*001c*/ 	.byte	0x03, 0x1b
        /*001e*/ 	.short	0x00ff


	//----- nvinfo : EIATTR_NUM_BARRIERS
	.align		4
        /*0020*/ 	.byte	0x02, 0x4c
        /*0022*/ 	.byte	0x01
	.zero		1


	//----- nvinfo : EIATTR_MERCURY_ISA_VERSION
	.align		4
        /*0024*/ 	.byte	0x03, 0x5f
        /*0026*/ 	.short	0x0101


	//----- nvinfo : EIATTR_COOP_GROUP_MASK_REGIDS
	.align		4
        /*0028*/ 	.byte	0x04, 0x29
        /*002a*/ 	.short	(.L_1292 - .L_1291)


	//   ....[0]....
.L_1291:
        /*002c*/ 	.word	0xffffffff


	//   ....[1]....
        /*0030*/ 	.word	0xffffffff


	//   ....[2]....
        /*0034*/ 	.word	0xffffffff


	//   ....[3]....
        /*0038*/ 	.word	0xffffffff


	//   ....[4]....
        /*003c*/ 	.word	0xffffffff


	//   ....[5]....
        /*0040*/ 	.word	0xffffffff


	//   ....[6]....
        /*0044*/ 	.word	0xffffffff


	//   ....[7]....
        /*0048*/ 	.word	0xffffffff


	//   ....[8]....
        /*004c*/ 	.word	0xffffffff


	//   ....[9]....
        /*0050*/ 	.word	0xffffffff


	//   ....[10]....
        /*0054*/ 	.word	0xffffffff


	//   ....[11]....
        /*0058*/ 	.word	0xffffffff


	//   ....[12]....
        /*005c*/ 	.word	0xffffffff


	//   ....[13]....
        /*0060*/ 	.word	0xffffffff


	//   ....[14]....
        /*0064*/ 	.word	0xffffffff


	//   ....[15]....
        /*0068*/ 	.word	0xffffffff


	//   ....[16]....
        /*006c*/ 	.word	0xffffffff


	//   ....[17]....
        /*0070*/ 	.word	0xffffffff


	//   ....[18]....
        /*0074*/ 	.word	0x05000016


	//   ....[19]....
        /*0078*/ 	.word	0x05000016


	//   ....[20]....
        /*007c*/ 	.word	0x05000016


	//   ....[21]....
        /*0080*/ 	.word	0x05000016


	//   ....[22]....
        /*0084*/ 	.word	0x05000016


	//   ....[23]....
        /*0088*/ 	.word	0x05000016


	//   ....[24]....
        /*008c*/ 	.word	0x05000016


	//   ....[25]....
        /*0090*/ 	.word	0x05000016


	//   ....[26]....
        /*0094*/ 	.word	0x05000016


	//   ....[27]....
        /*0098*/ 	.word	0x05000016


	//----- nvinfo : EIATTR_COOP_GROUP_INSTR_OFFSETS
	.align		4
.L_1292:
        /*009c*/ 	.byte	0x04, 0x28
        /*009e*/ 	.short	(.L_1294 - .L_1293)


	//   ....[0]....
.L_1293:
        /*00a0*/ 	.word	0x000053f0


	//   ....[1]....
        /*00a4*/ 	.word	0x00005420


	//   ....[2]....
        /*00a8*/ 	.word	0x00005440


	//   ....[3]....
        /*00ac*/ 	.word	0x00005460


	//   ....[4]....
        /*00b0*/ 	.word	0x00005480


	//   ....[5]....
        /*00b4*/ 	.word	0x00005bd0


	//   ....[6]....
        /*00b8*/ 	.word	0x00005bf0


	//   ....[7]....
        /*00bc*/ 	.word	0x00005c10


	//   ....[8]....
        /*00c0*/ 	.word	0x00005c30


	//   ....[9]....
        /*00c4*/ 	.word	0x00005c50


	//   ....[10]....
        /*00c8*/ 	.word	0x00005df0


	//   ....[11]....
        /*00cc*/ 	.word	0x00005e40


	//   ....[12]....
        /*00d0*/ 	.word	0x00005e80


	//   ....[13]....
        /*00d4*/ 	.word	0x00005e90


	//   ....[14]....
        /*00d8*/ 	.word	0x00005f30


	//   ....[15]....
        /*00dc*/ 	.word	0x00005f80


	//   ....[16]....
        /*00e0*/ 	.word	0x00006010


	//   ....[17]....
        /*00e4*/ 	.word	0x00006050


	//   ....[18]....
        /*00e8*/ 	.word	0x00007130


	//   ....[19]....
        /*00ec*/ 	.word	0x000071a0


	//   ....[20]....
        /*00f0*/ 	.word	0x00007210


	//   ....[21]....
        /*00f4*/ 	.word	0x00007280


	//   ....[22]....
        /*00f8*/ 	.word	0x000072f0


	//   ....[23]....
        /*00fc*/ 	.word	0x00007a90


	//   ....[24]....
        /*0100*/ 	.word	0x00007b00


	//   ....[25]....
        /*0104*/ 	.word	0x00007b70


	//   ....[26]....
        /*0108*/ 	.word	0x00007be0


	//   ....[27]....
        /*010c*/ 	.word	0x00007c50


	//----- nvinfo : EIATTR_EXIT_INSTR_OFFSETS
	.align		4
.L_1294:
        /*0110*/ 	.byte	0x04, 0x1c
        /*0112*/ 	.short	(.L_1296 - .L_1295)


	//   ....[0]....
.L_1295:
        /*0114*/ 	.word	0x00000a90


	//   ....[1]....
        /*0118*/ 	.word	0x000070d0


	//----- nvinfo : EIATTR_MAX_THREADS
	.align		4
.L_1296:
        /*011c*/ 	.byte	0x04, 0x05
        /*011e*/ 	.short	(.L_1298 - .L_1297)
.L_1297:
        /*0120*/ 	.word	0x00000080
        /*0124*/ 	.word	0x00000001
        /*0128*/ 	.word	0x00000001


	//----- nvinfo : EIATTR_CRS_STACK_SIZE
	.align		4
.L_1298:
        /*012c*/ 	.byte	0x04, 0x1e
        /*012e*/ 	.short	(.L_1300 - .L_1299)
.L_1299:
        /*0130*/ 	.word	0x00000000


	//----- nvinfo : EIATTR_CBANK_PARAM_SIZE
	.align		4
.L_1300:
        /*0134*/ 	.byte	0x03, 0x19
        /*0136*/ 	.short	0x00e8


	//----- nvinfo : EIATTR_PARAM_CBANK
	.align		4
        /*0138*/ 	.byte	0x04, 0x0a
        /*013a*/ 	.short	(.L_1302 - .L_1301)
	.align		4
.L_1301:
        /*013c*/ 	.word	index@(.nv.constant0._ZN10layer_norm31ln_parallel_residual_fwd_kernelINS_13Kernel_traitsIf6__halfS2_S2_fjLj7168ELj1ELj1ELj4ELj16ENS_18Kernel_traits_baseILj7168EfS2_S2_S2_fjLj128EEEEELb0ELb1ELb0EEEvNS_9FwdParamsE)
        /*0140*/ 	.short	0x0210
        /*0142*/ 	.short	0x00e8


	//----- nvinfo : EIATTR_SW_WAR
	.align		4
.L_1302:
        /*0144*/ 	.byte	0x04, 0x36
        /*0146*/ 	.short	(.L_1304 - .L_1303)
.L_1303:
        /*0148*/ 	.word	0x00000008
.L_1304:


//--------------------- .nv.info._ZN10layer_norm31ln_parallel_residual_fwd_kernelINS_13Kernel_traitsIf6__halfS2_S2_fjLj7168ELj1ELj1ELj4ELj16ENS_18Kernel_traits_baseILj7168EfS2_S2_S2_fjLj128EEEEELb0ELb1ELb1EEEvNS_9FwdParamsE --------------------------
	.section	.nv.info._ZN10layer_norm31ln_parallel_residual_fwd_kernelINS_13Kernel_traitsIf6__halfS2_S2_fjLj7168ELj1ELj1ELj4ELj16ENS_18Kernel_traits_baseILj7168EfS2_S2_S2_fjLj128EEEEELb0ELb1ELb1EEEvNS_9FwdParamsE,"",@"SHT_CUDA_INFO"
	.sectionflags	@""
	.align	4


	//----- nvinfo : EIATTR_CUDA_API_VERSION
	.align		4
        /*0000*/ 	.byte	0x04, 0x37
        /*0002*/ 	.short	(.L_1306 - .L_1305)
.L_1305:
        /*0004*/ 	.word	0x00000082


	//----- nvinfo : EIATTR_KPARAM_INFO
	.align		4
.L_1306:
        /*0008*/ 	.byte	0x04, 0x17
        /*000a*/ 	.short	(.L_1308 - .L_1307)
.L_1307:
        /*000c*/ 	.word	0x00000000
        /*0010*/ 	.short	0x0000
        /*0012*/ 	.short	0x0000
        /*0014*/ 	.byte	0x00, 0xf0, 0xa1, 0x03


	//----- nvinfo : EIATTR_SPARSE_MMA_MASK
	.align		4
.L_1308:
        /*0018*/ 	.byte	0x03, 0x50
        /*001a*/ 	.short	0x0000


	//----- nvinfo : EIATTR_MAXREG_COUNT
	.align		4
        /*001c*/ 	.byte	0x03, 0x1b
        /*001e*/ 	.short	0x00ff


	//----- nvinfo : EIATTR_NUM_BARRIERS
	.align		4
        /*0020*/ 	.byte	0x02, 0x4c
        /*0022*/ 	.byte	0x01
	.zero		1


	//----- nvinfo : EIATTR_MERCURY_ISA_VERSION
	.align		4
        /*0024*/ 	.byte	0x03, 0x5f
        /*0026*/ 	.short	0x0101


	//----- nvinfo : EIATTR_COOP_GROUP_MASK_REGIDS
	.align		4
        /*0028*/ 	.byte	0x04, 0x29
        /*002a*/ 	.short	(.L_1310 - .L_1309)


	//   ....[0]....
.L_1309:
        /*002c*/ 	.word	0xffffffff


	//   ....[1]....
        /*0030*/ 	.word	0xffffffff


	//   ....[2]....
        /*0034*/ 	.word	0xffffffff


	//   ....[3]....
        /*0038*/ 	.word	0xffffffff


	//   ....[4]....
        /*003c*/ 	.word	0xffffffff


	//   ....[5]....
        /*0040*/ 	.word	0xffffffff


	//   ....[6]....
        /*0044*/ 	.word	0xffffffff


	//   ....[7]....
        /*0048*/ 	.word	0xffffffff


	//   ....[8]....
        /*004c*/ 	.word	0xffffffff


	//   ....[9]....
        /*0050*/ 	.word	0xffffffff


	//   ....[10]....
        /*0054*/ 	.word	0xffffffff


	//   ....[11]....
        /*0058*/ 	.word	0xffffffff


	//   ....[12]....
        /*005c*/ 	.word	0xffffffff


	//   ....[13]....
        /*0060*/ 	.word	0xffffffff


	//   ....[14]....
        /*0064*/ 	.word	0xffffffff


	//   ....[15]....
        /*0068*/ 	.word	0xffffffff


	//   ....[16]....
        /*006c*/ 	.word	0xffffffff


	//   ....[17]....
        /*0070*/ 	.word	0xffffffff


	//   ....[18]....
        /*0074*/ 	.word	0x05000094


	//   ....[19]....
        /*0078*/ 	.word	0x05000094


	//   ....[20]....
        /*007c*/ 	.word	0x05000094


	//   ....[21]....
        /*0080*/ 	.word	0x05000094


	//   ....[22]....
        /*0084*/ 	.word	0x05000094


	//   ....[23]....
        /*0088*/ 	.word	0x05000094


	//   ....[24]....
        /*008c*/ 	.word	0x05000094


	//   ....[25]....
        /*0090*/ 	.word	0x05000094


	//   ....[26]....
        /*0094*/ 	.word	0x05000094


	//   ....[27]....
        /*0098*/ 	.word	0x05000094


	//----- nvinfo : EIATTR_COOP_GROUP_INSTR_OFFSETS
	.align		4
.L_1310:
        /*009c*/ 	.byte	0x04, 0x28
        /*009e*/ 	.short	(.L_1312 - .L_1311)


	//   ....[0]....
.L_1311:
        /*00a0*/ 	.word	0x00004760


	//   ....[1]....
        /*00a4*/ 	.word	0x00004780


	//   ....[2]....
        /*00a8*/ 	.word	0x000047a0


	//   ....[3]....
        /*00ac*/ 	.word	0x000047c0


	//   ....[4]....
        /*00b0*/ 	.word	0x000047e0


	//   ....[5]....
        /*00b4*/ 	.word	0x00004f10


	//   ....[6]....
        /*00b8*/ 	.word	0x00004f30


	//   ....[7]....
        /*00bc*/ 	.word	0x00004f50


	//   ....[8]....
        /*00c0*/ 	.word	0x00004f70


	//   ....[9]....
        /*00c4*/ 	.word	0x00004f90


	//   ....[10]....
        /*00c8*/ 	.word	0x000050f0


	//   ....[11]....
        /*00cc*/ 	.word	0x00005140


	//   ....[12]....
        /*00d0*/ 	.word	0x00005170


	//   ....[13]....
        /*00d4*/ 	.word	0x000051a0


	//   ....[14]....
        /*00d8*/ 	.word	0x00005240


	//   ....[15]....
        /*00dc*/ 	.word	0x00005270


	//   ....[16]....
        /*00e0*/ 	.word	0x00005310


	//   ....[17]....
        /*00e4*/ 	.word	0x00005340


	//   ....[18]....
        /*00e8*/ 	.word	0x000061e0


	//   ....[19]....
        /*00ec*/ 	.word	0x00006250


	//   ....[20]....
        /*00f0*/ 	.word	0x000062c0


	//   ....[21]....
        /*00f4*/ 	.word	0x00006330


	//   ....[22]....
        /*00f8*/ 	.word	0x000063a0


	//   ....[23]....
        /*00fc*/ 	.word	0x00006b20


	//   ....[24]....
        /*0100*/ 	.word	0x00006b90


	//   ....[25]....
        /*0104*/ 	.word	0x00006c00


	//   ....[26]....
        /*0108*/ 	.word	0x00006c70


	//   ....[27]....
        /*010c*/ 	.word	0x00006ce0


	//----- nvinfo : EIATTR_EXIT_INSTR_OFFSETS
	.align		4
.L_1312:
        /*0110*/ 	.byte	0x04, 0x1c
        /*0112*/ 	.short	(.L_1314 - .L_1313)


	//   ....[0]....
.L_1313:
        /*0114*/ 	.word	0x000003f0


	//   ....[1]....
        /*0118*/ 	.word	0x00006180


	//----- nvinfo : EIATTR_MAX_THREADS
	.align		4
.L_1314:
        /*011c*/ 	.byte	0x04, 0x05
        /*011e*/ 	.short	(.L_1316 - .L_1315)
.L_1315:
        /*0120*/ 	.word	0x00000080
        /*0124*/ 	.word	0x00000001
        /*0128*/ 	.word	0x00000001


	//----- nvinfo : EIATTR_CRS_STACK_SIZE
	.align		4
.L_1316:
        /*012c*/ 	.byte	0x04, 0x1e
        /*012e*/ 	.short	(.L_1318 - .L_1317)
.L_1317:
        /*0130*/ 	.word	0x00000000


	//----- nvinfo : EIATTR_CBANK_PARAM_SIZE
	.align		4
.L_1318:
        /*0134*/ 	.byte	0x03, 0x19
        /*0136*/ 	.short	0x00e8


	//----- nvinfo : EIATTR_PARAM_CBANK
	.align		4
        /*0138*/ 	.byte	0x04, 0x0a
        /*013a*/ 	.short	(.L_1320 - .L_1319)
	.align		4
.L_1319:
        /*013c*/ 	.word	index@(.nv.constant0._ZN10layer_norm31ln_parallel_residual_fwd_kernelINS_13Kernel_traitsIf6__halfS2_S2_fjLj7168ELj1ELj1ELj4ELj16ENS_18Kernel_traits_baseILj7168EfS2_S2_S2_fjLj128EEEEELb0ELb1ELb1EEEvNS_9FwdParamsE)
        /*0140*/ 	.short	0x0210
        /*0142*/ 	.short	0x00e8


	//----- nvinfo : EIATTR_SW_WAR
	.align		4
.L_1320:
        /*0144*/ 	.byte	0x04, 0x36
        /*0146*/ 	.short	(.L_1322 - .L_1321)
.L_1321:
        /*0148*/ 	.word	0x00000008
.L_1322:


//--------------------- .nv.info._ZN10layer_norm31ln_parallel_residual_fwd_kernelINS_13Kernel_traitsIf6__halfS2_S2_fjLj7168ELj1ELj1ELj4ELj16ENS_18Kernel_traits_baseILj7168EfS2_S2_S2_fjLj128EEEEELb1ELb0ELb0EEEvNS_9FwdParamsE --------------------------
	.section	.nv.info._ZN10layer_norm31ln_parallel_residual_fwd_kernelINS_13Kernel_traitsIf6__halfS2_S2_fjLj7168ELj1ELj1ELj4ELj16ENS_18Kernel_traits_baseILj7168EfS2_S2_S2_fjLj128EEEEELb1ELb0ELb0EEEvNS_9FwdParamsE,"",@"SHT_CUDA_INFO"
	.sectionflags	@""
	.align	4


	//----- nvinfo : EIATTR_CUDA_API_VERSION
	.align		4
        /*0000*/ 	.byte	0x04, 0x37
        /*0002*/ 	.short	(.L_1324 - .L_1323)
.L_1323:
        /*0004*/ 	.word	0x00000082


	//----- nvinfo : EIATTR_KPARAM_INFO
	.align		4
.L_1324:
        /*0008*/ 	.byte	0x04, 0x17
        /*000a*/ 	.short	(.L_1326 - .L_1325)
.L_1325:
        /*000c*/ 	.word	0x00000000
        /*0010*/ 	.short	0x0000
        /*0012*/ 	.short	0x0000
        /*0014*/ 	.byte	0x00, 0xf0, 0xa1, 0x03


	//----- nvinfo : EIATTR_SPARSE_MMA_MASK
	.align		4
.L_1326:
        /*0018*/ 	.byte	0x03, 0x50
        /*001a*/ 	.short	0x0000


	//----- nvinfo : EIATTR_MAXREG_COUNT
	.align		4
        /*001c*/ 	.byte	0x03, 0x1b
        /*001e*/ 	.short	0x00ff


	//----- nvinfo : EIATTR_NUM_BARRIERS
	.align		4
        /*0020*/ 	.byte	0x02, 0x4c
        /*0022*/ 	.byte	0x01
	.zero		1


	//----- nvinfo : EIATTR_ANNOTATIONS
	.align		4
        /*0024*/ 	.byte	0x04, 0x55
        /*0026*/ 	.short	(.L_1328 - .L_1327)


	//   ....[0]....
.L_1327:
        /* <DEDUP_REMOVED lines=57> */


	//----- nvinfo : EIATTR_MERCURY_ISA_VERSION
	.align		4
.L_1328:
        /*03a8*/ 	.byte	0x03, 0x5f
        /*03aa*/ 	.short	0x0101


	//----- nvinfo : EIATTR_COOP_GROUP_MASK_REGIDS
	.align		4
        /*03ac*/ 	.byte	0x04, 0x29
        /*03ae*/ 	.short	(.L_1330 - .L_1329)


	//   ....[0]....
.L_1329:
        /*03b0*/ 	.word	0xffffffff


	//   ....[1]....
        /*03b4*/ 	.word	0xffffffff


	//   ....[2]....
        /*03b8*/ 	.word	0xffffffff


	//   ....[3]....
        /*03bc*/ 	.word	0xffffffff


	//   ....[4]....
        /*03c0*/ 	.word	0xffffffff


	//   ....[5]....
        /*03c4*/ 	.word	0xffffffff


	//   ....[6]....
        /*03c8*/ 	.word	0xffffffff


	//   ....[7]....
        /*03cc*/ 	.word	0xffffffff


	//   ....[8]....
        /*03d0*/ 	.word	0xffffffff


	//   ....[9]....
        /*03d4*/ 	.word	0xffffffff


	//   ....[10]....
        /*03d8*/ 	.word	0xffffffff


	//   ....[11]....
        /*03dc*/ 	.word	0xffffffff


	//   ....[12]....
        /*03e0*/ 	.word	0xffffffff


	//   ....[13]....
        /*03e4*/ 	.word	0xffffffff


	//   ....[14]....
        /*03e8*/ 	.word	0xffffffff


	//   ....[15]....
        /*03ec*/ 	.word	0xffffffff


	//   ....[16]....
        /*03f0*/ 	.word	0xffffffff


	//   ....[17]....
        /*03f4*/ 	.word	0xffffffff


	//   ....[18]....
        /*03f8*/ 	.word	0x05000092


	//   ....[19]....
        /*03fc*/ 	.word	0x05000092


	//   ....[20]....
        /*0400*/ 	.word	0x05000092


	//   ....[21]....
        /*0404*/ 	.word	0x05000092


	//   ....[22]....
        /*0408*/ 	.word	0x05000092


	//   ....[23]....
        /*040c*/ 	.word	0x05000092


	//   ....[24]....
        /*0410*/ 	.word	0x05000092


	//   ....[25]....
        /*0414*/ 	.word	0x05000092


	//   ....[26]....
        /*0418*/ 	.word	0x05000092


	//   ....[27]....
        /*041c*/ 	.word	0x05000092


	//----- nvinfo : EIATTR_COOP_GROUP_INSTR_OFFSETS
	.align		4
.L_1330:
        /*0420*/ 	.byte	0x04, 0x28
        /*0422*/ 	.short	(.L_1332 - .L_1331)


	//   ....[0]....
.L_1331:
        /*0424*/ 	.word	0x0002a4c0


	//   ....[1]....
        /*0428*/ 	.word	0x0002a4f0


	//   ....[2]....
        /*042c*/ 	.word	0x0002a510


	//   ....[3]....
        /*0430*/ 	.word	0x0002a530


	//   ....[4]....
        /*0434*/ 	.word	0x0002a550


	//   ....[5]....
        /*0438*/ 	.word	0x0002ac90


	//   ....[6]....
        /*043c*/ 	.word	0x0002acb0


	//   ....[7]....
        /*0440*/ 	.word	0x0002acd0


	//   ....[8]....
        /*0444*/ 	.word	0x0002acf0


	//   ....[9]....
        /*0448*/ 	.word	0x0002ad10


	//   ....[10]....
        /*044c*/ 	.word	0x0002aec0


	//   ....[11]....
        /*0450*/ 	.word	0x0002aee0


	//   ....[12]....
        /*0454*/ 	.word	0x0002af70


	//   ....[13]....
        /*0458*/ 	.word	0x0002afd0


	//   ....[14]....
        /*045c*/ 	.word	0x0002afe0


	//   ....[15]....
        /*0460*/ 	.word	0x0002b060


	//   ....[16]....
        /*0464*/ 	.word	0x0002b0c0


	//   ....[17]....
        /*0468*/ 	.word	0x0002b0e0


	//   ....[18]....
        /*046c*/ 	.word	0x0002cd70


	//   ....[19]....
        /*0470*/ 	.word	0x0002cde0


	//   ....[20]....
        /*0474*/ 	.word	0x0002ce50


	//   ....[21]....
        /*0478*/ 	.word	0x0002cec0


	//   ....[22]....
        /*047c*/ 	.word	0x0002cf30


	//   ....[23]....
        /*0480*/ 	.word	0x0002d6e0


	//   ....[24]....
        /*0484*/ 	.word	0x0002d750


	//   ....[25]....
        /*0488*/ 	.word	0x0002d7c0


	//   ....[26]....
        /*048c*/ 	.word	0x0002d830


	//   ....[27]....
        /*0490*/ 	.word	0x0002d8a0


	//----- nvinfo : EIATTR_EXIT_INSTR_OFFSETS
	.align		4
.L_1332:
        /*0494*/ 	.byte	0x04, 0x1c
        /*0496*/ 	.short	(.L_1334 - .L_1333)


	//   ....[0]....
.L_1333:
        /*0498*/ 	.word	0x00001930


	//   ....[1]....
        /*049c*/ 	.word	0x0002cd10


	//----- nvinfo : EIATTR_MAX_THREADS
	.align		4
.L_1334:
        /*04a0*/ 	.byte	0x04, 0x05
        /*04a2*/ 	.short	(.L_1336 - .L_1335)
.L_1335:
        /*04a4*/ 	.word	0x00000080
        /*04a8*/ 	.word	0x00000001
        /*04ac*/ 	.word	0x00000001


	//----- nvinfo : EIATTR_CRS_STACK_SIZE
	.align		4
.L_1336:
        /*04b0*/ 	.byte	0x04, 0x1e
        /*04b2*/ 	.short	(.L_1338 - .L_1337)
.L_1337:
        /*04b4*/ 	.word	0x00000000


	//----- nvinfo : EIATTR_CBANK_PARAM_SIZE
	.align		4
.L_1338:
        /*04b8*/ 	.byte	0x03, 0x19
        /*04ba*/ 	.short	0x00e8


	//----- nvinfo : EIATTR_PARAM_CBANK
	.align		4
        /*04bc*/ 	.byte	0x04, 0x0a
        /*04be*/ 	.short	(.L_1340 - .L_1339)
	.align		4
.L_1339:
        /*04c0*/ 	.word	index@(.nv.constant0._ZN10layer_norm31ln_parallel_residual_fwd_kernelINS_13Kernel_traitsIf6__halfS2_S2_fjLj7168ELj1ELj1ELj4ELj16ENS_18Kernel_traits_baseILj7168EfS2_S2_S2_fjLj128EEEEELb1ELb0ELb0EEEvNS_9FwdParamsE)
        /*04c4*/ 	.short	0x0210
        /*04c6*/ 	.short	0x00e8


	//----- nvinfo : EIATTR_SW_WAR
	.align		4
.L_1340:
        /*04c8*/ 	.byte	0x04, 0x36
        /*04ca*/ 	.short	(.L_1342 - .L_1341)
.L_1341:
        /*04cc*/ 	.word	0x00000008
.L_1342:


//--------------------- .nv.info._ZN10layer_norm31ln_parallel_residual_fwd_kernelINS_13Kernel_traitsIf6__halfS2_S2_fjLj7168ELj1ELj1ELj4ELj16ENS_18Kernel_traits_baseILj7168EfS2_S2_S2_fjLj128EEEEELb1ELb0ELb1EEEvNS_9FwdParamsE --------------------------
	.section	.nv.info._ZN10layer_norm31ln_parallel_residual_fwd_kernelINS_13Kernel_traitsIf6__halfS2_S2_fjLj7168ELj1ELj1ELj4ELj16ENS_18Kernel_traits_baseILj7168EfS2_S2_S2_fjLj128EEEEELb1ELb0ELb1EEEvNS_9FwdParamsE,"",@"SHT_CUDA_INFO"
	.sectionflags	@""
	.align	4


	//----- nvinfo : EIATTR_CUDA_API_VERSION
	.align		4
        /*0000*/ 	.byte	0x04, 0x37
        /*0002*/ 	.short	(.L_1344 - .L_1343)
.L_1343:
        /*0004*/ 	.word	0x00000082


	//----- nvinfo : EIATTR_KPARAM_INFO
	.align		4
.L_1344:
        /*0008*/ 	.byte	0x04, 0x17
        /*000a*/ 	.short	(.L_1346 - .L_1345)
.L_1345:
        /*000c*/ 	.word	0x00000000
        /*0010*/ 	.short	0x0000
        /*0012*/ 	.short	0x0000
        /*0014*/ 	.byte	0x00, 0xf0, 0xa1, 0x03


	//----- nvinfo : EIATTR_SPARSE_MMA_MASK
	.align		4
.L_1346:
        /*0018*/ 	.byte	0x03, 0x50
        /*001a*/ 	.short	0x0000


	//----- nvinfo : EIATTR_MAXREG_COUNT
	.align		4
        /*001c*/ 	.byte	0x03, 0x1b
        /*001e*/ 	.short	0x00ff


	//----- nvinfo : EIATTR_NUM_BARRIERS
	.align		4
        /*0020*/ 	.byte	0x02, 0x4c
        /*0022*/ 	.byte	0x01
	.zero		1


	//----- nvinfo : EIATTR_ANNOTATIONS
	.align		4
        /*0024*/ 	.byte	0x04, 0x55
        /*0026*/ 	.short	(.L_1348 - .L_1347)


	//   ....[0]....
.L_1347:
        /* <DEDUP_REMOVED lines=58> */


	//----- nvinfo : EIATTR_MERCURY_ISA_VERSION
	.align		4
.L_1348:
        /*03b8*/ 	.byte	0x03, 0x5f
        /*03ba*/ 	.short	0x0101


	//----- nvinfo : EIATTR_COOP_GROUP_MASK_REGIDS
	.align		4
        /*03bc*/ 	.byte	0x04, 0x29
        /*03be*/ 	.short	(.L_1350 - .L_1349)


	//   ....[0]....
.L_1349:
        /*03c0*/ 	.word	0xffffffff


	//   ....[1]....
        /*03c4*/ 	.word	0xffffffff


	//   ....[2]....
        /*03c8*/ 	.word	0xffffffff


	//   ....[3]....
        /*03cc*/ 	.word	0xffffffff


	//   ....[4]....
        /*03d0*/ 	.word	0xffffffff


	//   ....[5]....
        /*03d4*/ 	.word	0xffffffff


	//   ....[6]....
        /*03d8*/ 	.word	0xffffffff


	//   ....[7]....
        /*03dc*/ 	.word	0xffffffff


	//   ....[8]....
        /*03e0*/ 	.word	0xffffffff


	//   ....[9]....
        /*03e4*/ 	.word	0xffffffff


	//   ....[10]....
        /*03e8*/ 	.word	0xffffffff


	//   ....[11]....
        /*03ec*/ 	.word	0xffffffff


	//   ....[12]....
        /*03f0*/ 	.word	0xffffffff


	//   ....[13]....
        /*03f4*/ 	.word	0xffffffff


	//   ....[14]....
        /*03f8*/ 	.word	0xffffffff


	//   ....[15]....
        /*03fc*/ 	.word	0xffffffff


	//   ....[16]....
        /*0400*/ 	.word	0xffffffff


	//   ....[17]....
        /*0404*/ 	.word	0xffffffff


	//   ....[18]....
        /*0408*/ 	.word	0x050000ae


	//   ....[19]....
        /*040c*/ 	.word	0x050000ae


	//   ....[20]....
        /*0410*/ 	.word	0x050000ae


	//   ....[21]....
        /*0414*/ 	.word	0x050000ae


	//   ....[22]....
        /*0418*/ 	.word	0x050000ae


	//   ....[23]....
        /*041c*/ 	.word	0x050000ae


	//   ....[24]....
        /*0420*/ 	.word	0x050000ae


	//   ....[25]....
        /*0424*/ 	.word	0x050000ae


	//   ....[26]....
        /*0428*/ 	.word	0x050000ae


	//   ....[27]....
        /*042c*/ 	.word	0x050000ae


	//----- nvinfo : EIATTR_COOP_GROUP_INSTR_OFFSETS
	.align		4
.L_1350:
        /*0430*/ 	.byte	0x04, 0x28
        /*0432*/ 	.short	(.L_1352 - .L_1351)


	//   ....[0]....
.L_1351:
        /*0434*/ 	.word	0x00029b80


	//   ....[1]....
        /*0438*/ 	.word	0x00029ba0


	//   ....[2]....
        /*043c*/ 	.word	0x00029bc0


	//   ....[3]....
        /*0440*/ 	.word	0x00029be0


	//   ....[4]....
        /*0444*/ 	.word	0x00029c00


	//   ....[5]....
        /*0448*/ 	.word	0x0002a330


	//   ....[6]....
        /*044c*/ 	.word	0x0002a350


	//   ....[7]....
        /*0450*/ 	.word	0x0002a370


	//   ....[8]....
        /*0454*/ 	.word	0x0002a390


	//   ....[9]....
        /*0458*/ 	.word	0x0002a3b0


	//   ....[10]....
        /*045c*/ 	.word	0x0002a520


	//   ....[11]....
        /*0460*/ 	.word	0x0002a5a0


	//   ....[12]....
        /*0464*/ 	.word	0x0002a610


	//   ....[13]....
        /*0468*/ 	.word	0x0002a660


	//   ....[14]....
        /*046c*/ 	.word	0x0002a680


	//   ....[15]....
        /*0470*/ 	.word	0x0002a700


	//   ....[16]....
        /*0474*/ 	.word	0x0002a780


	//   ....[17]....
        /*0478*/ 	.word	0x0002a790


	//   ....[18]....
        /*047c*/ 	.word	0x0002c170


	//   ....[19]....
        /*0480*/ 	.word	0x0002c1e0


	//   ....[20]....
        /*0484*/ 	.word	0x0002c250


	//   ....[21]....
        /*0488*/ 	.word	0x0002c2c0


	//   ....[22]....
        /*048c*/ 	.word	0x0002c330


	//   ....[23]....
        /*0490*/ 	.word	0x0002cac0


	//   ....[24]....
        /*0494*/ 	.word	0x0002cb30


	//   ....[25]....
        /*0498*/ 	.word	0x0002cba0


	//   ....[26]....
        /*049c*/ 	.word	0x0002cc10


	//   ....[27]....
        /*04a0*/ 	.word	0x0002cc80


	//----- nvinfo : EIATTR_EXIT_INSTR_OFFSETS
	.align		4
.L_1352:
        /*04a4*/ 	.byte	0x04, 0x1c
        /*04a6*/ 	.short	(.L_1354 - .L_1353)


	//   ....[0]....
.L_1353:
        /*04a8*/ 	.word	0x00000b80


	//   ....[1]....
        /*04ac*/ 	.word	0x0002c110


	//----- nvinfo : EIATTR_MAX_THREADS
	.align		4
.L_1354:
        /*04b0*/ 	.byte	0x04, 0x05
        /*04b2*/ 	.short	(.L_1356 - .L_1355)
.L_1355:
        /*04b4*/ 	.word	0x00000080
        /*04b8*/ 	.word	0x00000001
        /*04bc*/ 	.word	0x00000001


	//----- nvinfo : EIATTR_CRS_STACK_SIZE
	.align		4
.L_1356:
        /*04c0*/ 	.byte	0x04, 0x1e
        /*04c2*/ 	.short	(.L_1358 - .L_1357)
.L_1357:
        /*04c4*/ 	.word	0x00000000


	//----- nvinfo : EIATTR_CBANK_PARAM_SIZE
	.align		4
.L_1358:
        /*04c8*/ 	.byte	0x03, 0x19
        /*04ca*/ 	.short	0x00e8


	//----- nvinfo : EIATTR_PARAM_CBANK
	.align		4
        /*04cc*/ 	.byte	0x04, 0x0a
        /*04ce*/ 	.short	(.L_1360 - .L_1359)
	.align		4
.L_1359:
        /*04d0*/ 	.word	index@(.nv.constant0._ZN10layer_norm31ln_parallel_residual_fwd_kernelINS_13Kernel_traitsIf6__halfS2_S2_fjLj7168ELj1ELj1ELj4ELj16ENS_18Kernel_traits_baseILj7168EfS2_S2_S2_fjLj128EEEEELb1ELb0ELb1EEEvNS_9FwdParamsE)
        /*04d4*/ 	.short	0x0210
        /*04d6*/ 	.short	0x00e8


	//----- nvinfo : EIATTR_SW_WAR
	.align		4
.L_1360:
        /*04d8*/ 	.byte	0x04, 0x36
        /*04da*/ 	.short	(.L_1362 - .L_1361)
.L_1361:
        /*04dc*/ 	.word	0x00000008
.L_1362:


//--------------------- .nv.info._ZN10layer_norm31ln_parallel_residual_fwd_kernelINS_13Kernel_traitsIf6__halfS2_S2_fjLj7168ELj1ELj1ELj4ELj16ENS_18Kernel_traits_baseILj7168EfS2_S2_S2_fjLj128EEEEELb1ELb1ELb0EEEvNS_9FwdParamsE --------------------------
	.section	.nv.info._ZN10layer_norm31ln_parallel_residual_fwd_kernelINS_13Kernel_traitsIf6__halfS2_S2_fjLj7168ELj1ELj1ELj4ELj16ENS_18Kernel_traits_baseILj7168EfS2_S2_S2_fjLj128EEEEELb1ELb1ELb0EEEvNS_9FwdParamsE,"",@"SHT_CUDA_INFO"
	.sectionflags	@""
	.align	4


	//----- nvinfo : EIATTR_CUDA_API_VERSION
	.align		4
        /*0000*/ 	.byte	0x04, 0x37
        /*0002*/ 	.short	(.L_1364 - .L_1363)
.L_1363:
        /*0004*/ 	.word	0x00000082


	//----- nvinfo : EIATTR_KPARAM_INFO
	.align		4
.L_1364:
        /*0008*/ 	.byte	0x04, 0x17
        /*000a*/ 	.short	(.L_1366 - .L_1365)
.L_1365:
        /*000c*/ 	.word	0x00000000
        /*0010*/ 	.short	0x0000
        /*0012*/ 	.short	0x0000
        /*0014*/ 	.byte	0x00, 0xf0, 0xa1, 0x03


	//----- nvinfo : EIATTR_SPARSE_MMA_MASK
	.align		4
.L_1366:
        /*0018*/ 	.byte	0x03, 0x50
        /*001a*/ 	.short	0x0000


	//----- nvinfo : EIATTR_MAXREG_COUNT
	.align		4
        /*001c*/ 	.byte	0x03, 0x1b
        /*001e*/ 	.short	0x00ff


	//----- nvinfo : EIATTR_NUM_BARRIERS
	.align		4
        /*0020*/ 	.byte	0x02, 0x4c
        /*0022*/ 	.byte	0x01
	.zero		1


	//----- nvinfo : EIATTR_MERCURY_ISA_VERSION
	.align		4
        /*0024*/ 	.byte	0x03, 0x5f
        /*0026*/ 	.short	0x0101


	//----- nvinfo : EIATTR_COOP_GROUP_MASK_REGIDS
	.align		4
        /*0028*/ 	.byte	0x04, 0x29
        /*002a*/ 	.short	(.L_1368 - .L_1367)


	//   ....[0]....
.L_1367:
        /*002c*/ 	.word	0xffffffff


	//   ....[1]....
        /*0030*/ 	.word	0xffffffff


	//   ....[2]....
        /*0034*/ 	.word	0xffffffff


	//   ....[3]....
        /*0038*/ 	.word	0xffffffff


	//   ....[4]....
        /*003c*/ 	.word	0xffffffff


	//   ....[5]....
        /*0040*/ 	.word	0xffffffff


	//   ....[6]....
        /*0044*/ 	.word	0xffffffff


	//   ....[7]....
        /*0048*/ 	.word	0xffffffff


	//   ....[8]....
        /*004c*/ 	.word	0xffffffff


	//   ....[9]....
        /*0050*/ 	.word	0xffffffff


	//   ....[10]....
        /*0054*/ 	.word	0xffffffff


	//   ....[11]....
        /*0058*/ 	.word	0xffffffff


	//   ....[12]....
        /*005c*/ 	.word	0xffffffff


	//   ....[13]....
        /*0060*/ 	.word	0xffffffff


	//   ....[14]....
        /*0064*/ 	.word	0xffffffff


	//   ....[15]....
        /*0068*/ 	.word	0xffffffff


	//   ....[16]....
        /*006c*/ 	.word	0xffffffff


	//   ....[17]....
        /*0070*/ 	.word	0xffffffff


	//   ....[18]....
        /*0074*/ 	.word	0x050000d3


	//   ....[19]....
        /*0078*/ 	.word	0x050000d3


	//   ....[20]....
        /*007c*/ 	.word	0x050000d3


	//   ....[21]....
        /*0080*/ 	.word	0x050000d3


	//   ....[22]....
        /*0084*/ 	.word	0x050000d3


	//   ....[23]....
        /*0088*/ 	.word	0x050000d3


	//   ....[24]....
        /*008c*/ 	.word	0x050000d3


	//   ....[25]....
        /*0090*/ 	.word	0x050000d3


	//   ....[26]....
        /*0094*/ 	.word	0x050000d3


	//   ....[27]....
        /*0098*/ 	.word	0x050000d3


	//----- nvinfo : EIATTR_COOP_GROUP_INSTR_OFFSETS
	.align		4
.L_1368:
        /*009c*/ 	.byte	0x04, 0x28
        /*009e*/ 	.short	(.L_1370 - .L_1369)


	//   ....[0]....
.L_1369:
        /*00a0*/ 	.word	0x00029a60


	//   ....[1]....
        /*00a4*/ 	.word	0x00029a90


	//   ....[2]....
        /*00a8*/ 	.word	0x00029ab0


	//   ....[3]....
        /*00ac*/ 	.word	0x00029ad0


	//   ....[4]....
        /*00b0*/ 	.word	0x00029af0


	//   ....[5]....
        /*00b4*/ 	.word	0x0002a230


	//   ....[6]....
        /*00b8*/ 	.word	0x0002a250


	//   ....[7]....
        /*00bc*/ 	.word	0x0002a270


	//   ....[8]....
        /*00c0*/ 	.word	0x0002a290


	//   ....[9]....
        /*00c4*/ 	.word	0x0002a2b0


	//   ....[10]....
        /*00c8*/ 	.word	0x0002a450


	//   ....[11]....
        /*00cc*/ 	.word	0x0002a490


	//   ....[12]....
        /*00d0*/ 	.word	0x0002a4c0


	//   ....[13]....
        /*00d4*/ 	.word	0x0002a560


	//   ....[14]....
        /*00d8*/ 	.word	0x0002a580


	//   ....[15]....
        /*00dc*/ 	.word	0x0002a5f0


	//   ....[16]....
        /*00e0*/ 	.word	0x0002a640


	//   ....[17]....
        /*00e4*/ 	.word	0x0002a6a0


	//   ....[18]....
        /*00e8*/ 	.word	0x0002b7b0


	//   ....[19]....
        /*00ec*/ 	.word	0x0002b820


	//   ....[20]....
        /*00f0*/ 	.word	0x0002b890


	//   ....[21]....
        /*00f4*/ 	.word	0x0002b900


	//   ....[22]....
        /*00f8*/ 	.word	0x0002b970


	//   ....[23]....
        /*00fc*/ 	.word	0x0002c110


	//   ....[24]....
        /*0100*/ 	.word	0x0002c180


	//   ....[25]....
        /*0104*/ 	.word	0x0002c1f0


	//   ....[26]....
        /*0108*/ 	.word	0x0002c260


	//   ....[27]....
        /*010c*/ 	.word	0x0002c2d0


	//----- nvinfo : EIATTR_EXIT_INSTR_OFFSETS
	.align		4
.L_1370:
        /*0110*/ 	.byte	0x04, 0x1c
        /*0112*/ 	.short	(.L_1372 - .L_1371)


	//   ....[0]....
.L_1371:
        /*0114*/ 	.word	0x00000f10


	//   ....[1]....
        /*0118*/ 	.word	0x0002b750


	//----- nvinfo : EIATTR_MAX_THREADS
	.align		4
.L_1372:
        /*011c*/ 	.byte	0x04, 0x05
        /*011e*/ 	.short	(.L_1374 - .L_1373)
.L_1373:
        /*0120*/ 	.word	0x00000080
        /*0124*/ 	.word	0x00000001
        /*0128*/ 	.word	0x00000001


	//----- nvinfo : EIATTR_CRS_STACK_SIZE
	.align		4
.L_1374:
        /*012c*/ 	.byte	0x04, 0x1e
        /*012e*/ 	.short	(.L_1376 - .L_1375)
.L_1375:
        /*0130*/ 	.word	0x00000000


	//----- nvinfo : EIATTR_CBANK_PARAM_SIZE
	.align		4
.L_1376:
        /*0134*/ 	.byte	0x03, 0x19
        /*0136*/ 	.short	0x00e8


	//----- nvinfo : EIATTR_PARAM_CBANK
	.align		4
        /*0138*/ 	.byte	0x04, 0x0a
        /*013a*/ 	.short	(.L_1378 - .L_1377)
	.align		4
.L_1377:
        /*013c*/ 	.word	index@(.nv.constant0._ZN10layer_norm31ln_parallel_residual_fwd_kernelINS_13Kernel_traitsIf6__halfS2_S2_fjLj7168ELj1ELj1ELj4ELj16ENS_18Kernel_traits_baseILj7168EfS2_S2_S2_fjLj128EEEEELb1ELb1ELb0EEEvNS_9FwdParamsE)
        /*0140*/ 	.short	0x0210
        /*0142*/ 	.short	0x00e8


	//----- nvinfo : EIATTR_SW_WAR
	.align		4
.L_1378:
        /*0144*/ 	.byte	0x04, 0x36
        /*0146*/ 	.short	(.L_1380 - .L_1379)
.L_1379:
        /*0148*/ 	.word	0x00000008
.L_1380:


//--------------------- .nv.info._ZN10layer_norm31ln_parallel_residual_fwd_kernelINS_13Kernel_traitsIf6__halfS2_S2_fjLj7168ELj1ELj1ELj4ELj16ENS_18Kernel_traits_baseILj7168EfS2_S2_S2_fjLj128EEEEELb1ELb1ELb1EEEvNS_9FwdParamsE --------------------------
	.section	.nv.info._ZN10layer_norm31ln_parallel_residual_fwd_kernelINS_13Kernel_traitsIf6__halfS2_S2_fjLj7168ELj1ELj1ELj4ELj16ENS_18Kernel_traits_baseILj7168EfS2_S2_S2_fjLj128EEEEELb1ELb1ELb1EEEvNS_9FwdParamsE,"",@"SHT_CUDA_INFO"
	.sectionflags	@""
	.align	4


	//----- nvinfo : EIATTR_CUDA_API_VERSION
	.align		4
        /*0000*/ 	.byte	0x04, 0x37
        /*0002*/ 	.short	(.L_1382 - .L_1381)
.L_1381:
        /*0004*/ 	.word	0x00000082


	//----- nvinfo : EIATTR_KPARAM_INFO
	.align		4
.L_1382:
        /*0008*/ 	.byte	0x04, 0x17
        /*000a*/ 	.short	(.L_1384 - .L_1383)
.L_1383:
        /*000c*/ 	.word	0x00000000
        /*0010*/ 	.short	0x0000
        /*0012*/ 	.short	0x0000
        /*0014*/ 	.byte	0x00, 0xf0, 0xa1, 0x03


	//----- nvinfo : EIATTR_SPARSE_MMA_MASK
	.align		4
.L_1384:
        /*0018*/ 	.byte	0x03, 0x50
        /*001a*/ 	.short	0x0000


	//----- nvinfo : EIATTR_MAXREG_COUNT
	.align		4
        /*001c*/ 	.byte	0x03, 0x1b
        /*001e*/ 	.short	0x00ff


	//----- nvinfo : EIATTR_NUM_BARRIERS
	.align		4
        /*0020*/ 	.byte	0x02, 0x4c
        /*0022*/ 	.byte	0x01
	.zero		1


	//----- nvinfo : EIATTR_MERCURY_ISA_VERSION
	.align		4
        /*0024*/ 	.byte	0x03, 0x5f
        /*0026*/ 	.short	0x0101


	//----- nvinfo : EIATTR_COOP_GROUP_MASK_REGIDS
	.align		4
        /*0028*/ 	.byte	0x04, 0x29
        /*002a*/ 	.short	(.L_1386 - .L_1385)


	//   ....[0]....
.L_1385:
        /*002c*/ 	.word	0xffffffff


	//   ....[1]....
        /*0030*/ 	.word	0xffffffff


	//   ....[2]....
        /*0034*/ 	.word	0xffffffff


	//   ....[3]....
        /*0038*/ 	.word	0xffffffff


	//   ....[4]....
        /*003c*/ 	.word	0xffffffff


	//   ....[5]....
        /*0040*/ 	.word	0xffffffff


	//   ....[6]....
        /*0044*/ 	.word	0xffffffff


	//   ....[7]....
        /*0048*/ 	.word	0xffffffff


	//   ....[8]....
        /*004c*/ 	.word	0xffffffff


	//   ....[9]....
        /*0050*/ 	.word	0xffffffff


	//   ....[10]....
        /*0054*/ 	.word	0xffffffff


	//   ....[11]....
        /*0058*/ 	.word	0xffffffff


	//   ....[12]....
        /*005c*/ 	.word	0xffffffff


	//   ....[13]....
        /*0060*/ 	.word	0xffffffff


	//   ....[14]....
        /*0064*/ 	.word	0xffffffff


	//   ....[15]....
        /*0068*/ 	.word	0xffffffff


	//   ....[16]....
        /*006c*/ 	.word	0xffffffff


	//   ....[17]....
        /*0070*/ 	.word	0xffffffff


	//   ....[18]....
        /*0074*/ 	.word	0x050000a7


	//   ....[19]....
        /*0078*/ 	.word	0x050000a7


	//   ....[20]....
        /*007c*/ 	.word	0x050000a7


	//   ....[21]....
        /*0080*/ 	.word	0x050000a7


	//   ....[22]....
        /*0084*/ 	.word	0x050000a7


	//   ....[23]....
        /*0088*/ 	.word	0x050000a7


	//   ....[24]....
        /*008c*/ 	.word	0x050000a7


	//   ....[25]....
        /*0090*/ 	.word	0x050000a7


	//   ....[26]....
        /*0094*/ 	.word	0x050000a7


	//   ....[27]....
        /*0098*/ 	.word	0x050000a7


	//----- nvinfo : EIATTR_COOP_GROUP_INSTR_OFFSETS
	.align		4
.L_1386:
        /*009c*/ 	.byte	0x04, 0x28
        /*009e*/ 	.short	(.L_1388 - .L_1387)


	//   ....[0]....
.L_1387:
        /*00a0*/ 	.word	0x000292f0


	//   ....[1]....
        /*00a4*/ 	.word	0x00029310


	//   ....[2]....
        /*00a8*/ 	.word	0x00029330


	//   ....[3]....
        /*00ac*/ 	.word	0x00029350


	//   ....[4]....
        /*00b0*/ 	.word	0x00029370


	//   ....[5]....
        /*00b4*/ 	.word	0x00029aa0


	//   ....[6]....
        /*00b8*/ 	.word	0x00029ac0


	//   ....[7]....
        /*00bc*/ 	.word	0x00029ae0


	//   ....[8]....
        /*00c0*/ 	.word	0x00029b00


	//   ....[9]....
        /*00c4*/ 	.word	0x00029b20


	//   ....[10]....
        /*00c8*/ 	.word	0x00029c90


	//   ....[11]....
        /*00cc*/ 	.word	0x00029d00


	//   ....[12]....
        /*00d0*/ 	.word	0x00029d20


	//   ....[13]....
        /*00d4*/ 	.word	0x00029d30


	//   ....[14]....
        /*00d8*/ 	.word	0x00029df0


	//   ....[15]....
        /*00dc*/ 	.word	0x00029e20


	//   ....[16]....
        /*00e0*/ 	.word	0x00029ec0


	//   ....[17]....
        /*00e4*/ 	.word	0x00029ef0


	//   ....[18]....
        /*00e8*/ 	.word	0x0002ada0


	//   ....[19]....
        /*00ec*/ 	.word	0x0002ae10


	//   ....[20]....
        /*00f0*/ 	.word	0x0002ae80


	//   ....[21]....
        /*00f4*/ 	.word	0x0002aef0


	//   ....[22]....
        /*00f8*/ 	.word	0x0002af60


	//   ....[23]....
        /*00fc*/ 	.word	0x0002b6d0


	//   ....[24]....
        /*0100*/ 	.word	0x0002b740


	//   ....[25]....
        /*0104*/ 	.word	0x0002b7b0


	//   ....[26]....
        /*0108*/ 	.word	0x0002b820


	//   ....[27]....
        /*010c*/ 	.word	0x0002b890


	//----- nvinfo : EIATTR_EXIT_INSTR_OFFSETS
	.align		4
.L_1388:
        /*0110*/ 	.byte	0x04, 0x1c
        /*0112*/ 	.short	(.L_1390 - .L_1389)


	//   ....[0]....
.L_1389:
        /*0114*/ 	.word	0x00000830


	//   ....[1]....
        /*0118*/ 	.word	0x0002ad40


	//----- nvinfo : EIATTR_MAX_THREADS
	.align		4
.L_1390:
        /*011c*/ 	.byte	0x04, 0x05
        /*011e*/ 	.short	(.L_1392 - .L_1391)
.L_1391:
        /*0120*/ 	.word	0x00000080
        /*0124*/ 	.word	0x00000001
        /*0128*/ 	.word	0x00000001


	//----- nvinfo : EIATTR_CRS_STACK_SIZE
	.align		4
.L_1392:
        /*012c*/ 	.byte	0x04, 0x1e
        /*012e*/ 	.short	(.L_1394 - .L_1393)
.L_1393:
        /*0130*/ 	.word	0x00000000


	//----- nvinfo : EIATTR_CBANK_PARAM_SIZE
	.align		4
.L_1394:
        /*0134*/ 	.byte	0x03, 0x19
        /*0136*/ 	.short	0x00e8


	//----- nvinfo : EIATTR_PARAM_CBANK
	.align		4
        /*0138*/ 	.byte	0x04, 0x0a
        /*013a*/ 	.short	(.L_1396 - .L_1395)
	.align		4
.L_1395:
        /*013c*/ 	.word	index@(.nv.constant0._ZN10layer_norm31ln_parallel_residual_fwd_kernelINS_13Kernel_traitsIf6__halfS2_S2_fjLj7168ELj1ELj1ELj4ELj16ENS_18Kernel_traits_baseILj7168EfS2_S2_S2_fjLj128EEEEELb1ELb1ELb1EEEvNS_9FwdParamsE)
        /*0140*/ 	.short	0x0210
        /*0142*/ 	.short	0x00e8


	//----- nvinfo : EIATTR_SW_WAR
	.align		4
.L_1396:
        /*0144*/ 	.byte	0x04, 0x36
        /*0146*/ 	.short	(.L_1398 - .L_1397)
.L_1397:
        /*0148*/ 	.word	0x00000008
.L_1398:


//--------------------- .nv.info._ZN10layer_norm31ln_parallel_residual_fwd_kernelINS_13Kernel_traitsI6__halfS2_fS2_fjLj7168ELj1ELj1ELj4ELj16ENS_18Kernel_traits_baseILj7168ES2_S2_fS2_fjLj128EEEEELb0ELb0ELb0EEEvNS_9FwdParamsE --------------------------
	.section	.nv.info._ZN10layer_norm31ln_parallel_residual_fwd_kernelINS_13Kernel_traitsI6__halfS2_fS2_fjLj7168ELj1ELj1ELj4ELj16ENS_18Kernel_traits_baseILj7168ES2_S2_fS2_fjLj128EEEEELb0ELb0ELb0EEEvNS_9FwdParamsE,"",@"SHT_CUDA_INFO"
	.sectionflags	@""
	.align	4


	//----- nvinfo : EIATTR_CUDA_API_VERSION
	.align		4
        /*0000*/ 	.byte	0x04, 0x37
        /*0002*/ 	.short	(.L_1400 - .L_1399)
.L_1399:
        /*0004*/ 	.word	0x00000082


	//----- nvinfo : EIATTR_KPARAM_INFO
	.align		4
.L_1400:
        /*0008*/ 	.byte	0x04, 0x17
        /*000a*/ 	.short	(.L_1402 - .L_1401)
.L_1401:
        /*000c*/ 	.word	0x00000000
        /*0010*/ 	.short	0x0000
        /*0012*/ 	.short	0x0000
        /*0014*/ 	.byte	0x00, 0xf0, 0xa1, 0x03


	//----- nvinfo : EIATTR_SPARSE_MMA_MASK
	.align		4
.L_1402:
        /*0018*/ 	.byte	0x03, 0x50
        /*001a*/ 	.short	0x0000


	//----- nvinfo : EIATTR_MAXREG_COUNT
	.align		4
        /*001c*/ 	.byte	0x03, 0x1b
        /*001e*/ 	.short	0x00ff


	//----- nvinfo : EIATTR_NUM_BARRIERS
	.align		4
        /*0020*/ 	.byte	0x02, 0x4c
        /*0022*/ 	.byte	0x01
	.zero		1


	//----- nvinfo : EIATTR_ANNOTATIONS
	.align		4
        /*0024*/ 	.byte	0x04, 0x55
        /*0026*/ 	.short	(.L_1404 - .L_1403)


	//   ....[0]....
.L_1403:
        /* <DEDUP_REMOVED lines=72> */


	//----- nvinfo : EIATTR_MERCURY_ISA_VERSION
	.align		4
.L_1404:
        /*0498*/ 	.byte	0x03, 0x5f
        /*049a*/ 	.short	0x0101


	//----- nvinfo : EIATTR_COOP_GROUP_MASK_REGIDS
	.align		4
        /*049c*/ 	.byte	0x04, 0x29
        /*049e*/ 	.short	(.L_1406 - .L_1405)


	//   ....[0]....
.L_1405:
        /*04a0*/ 	.word	0xffffffff


	//   ....[1]....
        /*04a4*/ 	.word	0xffffffff


	//   ....[2]....
        /*04a8*/ 	.word	0xffffffff


	//   ....[3]....
        /*04ac*/ 	.word	0xffffffff


	//   ....[4]....
        /*04b0*/ 	.word	0xffffffff


	//   ....[5]....
        /*04b4*/ 	.word	0xffffffff


	//   ....[6]....
        /*04b8*/ 	.word	0xffffffff


	//   ....[7]....
        /*04bc*/ 	.word	0xffffffff


	//   ....[8]....
        /*04c0*/ 	.word	0xffffffff


	//   ....[9]....
        /*04c4*/ 	.word	0xffffffff


	//   ....[10]....
        /*04c8*/ 	.word	0xffffffff


	//   ....[11]....
        /*04cc*/ 	.word	0xffffffff


	//   ....[12]....
        /*04d0*/ 	.word	0xffffffff


	//   ....[13]....
        /*04d4*/ 	.word	0xffffffff


	//   ....[14]....
        /*04d8*/ 	.word	0xffffffff


	//   ....[15]....
        /*04dc*/ 	.word	0xffffffff


	//   ....[16]....
        /*04e0*/ 	.word	0xffffffff


	//   ....[17]....
        /*04e4*/ 	.word	0xffffffff


	//   ....[18]....
        /*04e8*/ 	.word	0x05000074


	//   ....[19]....
        /*04ec*/ 	.word	0x05000074


	//   ....[20]....
        /*04f0*/ 	.word	0x05000074


	//   ....[21]....
        /*04f4*/ 	.word	0x05000074


	//   ....[22]....
        /*04f8*/ 	.word	0x05000074


	//   ....[23]....
        /*04fc*/ 	.word	0x05000074


	//   ....[24]....
        /*0500*/ 	.word	0x05000074


	//   ....[25]....
        /*0504*/ 	.word	0x05000074


	//   ....[26]....
        /*0508*/ 	.word	0x05000074


	//   ....[27]....
        /*050c*/ 	.word	0x05000074


	//----- nvinfo : EIATTR_COOP_GROUP_INSTR_OFFSETS
	.align		4
.L_1406:
        /*0510*/ 	.byte	0x04, 0x28
        /*0512*/ 	.short	(.L_1408 - .L_1407)


	//   ....[0]....
.L_1407:
        /*0514*/ 	.word	0x00004e50


	//   ....[1]....
        /*0518*/ 	.word	0x00004e80


	//   ....[2]....
        /*051c*/ 	.word	0x00004ea0


	//   ....[3]....
        /*0520*/ 	.word	0x00004ec0


	//   ....[4]....
        /*0524*/ 	.word	0x00004ee0


	//   ....[5]....
        /*0528*/ 	.word	0x00005620


	//   ....[6]....
        /*052c*/ 	.word	0x00005640


	//   ....[7]....
        /*0530*/ 	.word	0x00005660


	//   ....[8]....
        /*0534*/ 	.word	0x00005680


	//   ....[9]....
        /*0538*/ 	.word	0x000056a0


	//   ....[10]....
        /*053c*/ 	.word	0x00005810


	//   ....[11]....
        /*0540*/ 	.word	0x00005890


	//   ....[12]....
        /*0544*/ 	.word	0x00005900


	//   ....[13]....
        /*0548*/ 	.word	0x00005960


	//   ....[14]....
        /*054c*/ 	.word	0x00005970


	//   ....[15]....
        /*0550*/ 	.word	0x00005a00


	//   ....[16]....
        /*0554*/ 	.word	0x00005a50


	//   ....[17]....
        /*0558*/ 	.word	0x00005a80


	//   ....[18]....
        /*055c*/ 	.word	0x000077b0


	//   ....[19]....
        /*0560*/ 	.word	0x00007810


	//   ....[20]....
        /*0564*/ 	.word	0x00007870


	//   ....[21]....
        /*0568*/ 	.word	0x000078d0


	//   ....[22]....
        /*056c*/ 	.word	0x00007930


	//   ....[23]....
        /*0570*/ 	.word	0x000080d0


	//   ....[24]....
        /*0574*/ 	.word	0x00008130


	//   ....[25]....
        /*0578*/ 	.word	0x00008190


	//   ....[26]....
        /*057c*/ 	.word	0x000081f0


	//   ....[27]....
        /*0580*/ 	.word	0x00008250


	//----- nvinfo : EIATTR_EXIT_INSTR_OFFSETS
	.align		4
.L_1408:
        /*0584*/ 	.byte	0x04, 0x1c
        /*0586*/ 	.short	(.L_1410 - .L_1409)


	//   ....[0]....
.L_1409:
        /*0588*/ 	.word	0x00000ec0


	//   ....[1]....
        /*058c*/ 	.word	0x00007750


	//----- nvinfo : EIATTR_MAX_THREADS
	.align		4
.L_1410:
        /*0590*/ 	.byte	0x04, 0x05
        /*0592*/ 	.short	(.L_1412 - .L_1411)
.L_1411:
        /*0594*/ 	.word	0x00000080
        /*0598*/ 	.word	0x00000001
        /*059c*/ 	.word	0x00000001


	//----- nvinfo : EIATTR_CRS_STACK_SIZE
	.align		4
.L_1412:
        /*05a0*/ 	.byte	0x04, 0x1e
        /*05a2*/ 	.short	(.L_1414 - .L_1413)
.L_1413:
        /*05a4*/ 	.word	0x00000000


	//----- nvinfo : EIATTR_CBANK_PARAM_SIZE
	.align		4
.L_1414:
        /*05a8*/ 	.byte	0x03, 0x19
        /*05aa*/ 	.short	0x00e8


	//----- nvinfo : EIATTR_PARAM_CBANK
	.align		4
        /*05ac*/ 	.byte	0x04, 0x0a
        /*05ae*/ 	.short	(.L_1416 - .L_1415)
	.align		4
.L_1415:
        /*05b0*/ 	.word	index@(.nv.constant0._ZN10layer_norm31ln_parallel_residual_fwd_kernelINS_13Kernel_traitsI6__halfS2_fS2_fjLj7168ELj1ELj1ELj4ELj16ENS_18Kernel_traits_baseILj7168ES2_S2_fS2_fjLj128EEEEELb0ELb0ELb0EEEvNS_9FwdParamsE)
        /*05b4*/ 	.short	0x0210
        /*05b6*/ 	.short	0x00e8


	//----- nvinfo : EIATTR_SW_WAR
	.align		4
.L_1416:
        /*05b8*/ 	.byte	0x04, 0x36
        /*05ba*/ 	.short	(.L_1418 - .L_1417)
.L_1417:
        /*05bc*/ 	.word	0x00000008
.L_1418:


//--------------------- .nv.info._ZN10layer_norm31ln_parallel_residual_fwd_kernelINS_13Kernel_traitsI6__halfS2_fS2_fjLj7168ELj1ELj1ELj4ELj16ENS_18Kernel_traits_baseILj7168ES2_S2_fS2_fjLj128EEEEELb0ELb0ELb1EEEvNS_9FwdParamsE --------------------------
	.section	.nv.info._ZN10layer_norm31ln_parallel_residual_fwd_kernelINS_13Kernel_traitsI6__halfS2_fS2_fjLj7168ELj1ELj1ELj4ELj16ENS_18Kernel_traits_baseILj7168ES2_S2_fS2_fjLj128EEEEELb0ELb0ELb1EEEvNS_9FwdParamsE,"",@"SHT_CUDA_INFO"
	.sectionflags	@""
	.align	4


	//----- nvinfo : EIATTR_CUDA_API_VERSION
	.align		4
        /*0000*/ 	.byte	0x04, 0x37
        /*0002*/ 	.short	(.L_1420 - .L_1419)
.L_1419:
        /*0004*/ 	.word	0x00000082


	//----- nvinfo : EIATTR_KPARAM_INFO
	.align		4
.L_1420:
        /*0008*/ 	.byte	0x04, 0x17
        /*000a*/ 	.short	(.L_1422 - .L_1421)
.L_1421:
        /*000c*/ 	.word	0x00000000
        /*0010*/ 	.short	0x0000
        /*0012*/ 	.short	0x0000
        /*0014*/ 	.byte	0x00, 0xf0, 0xa1, 0x03


	//----- nvinfo : EIATTR_SPARSE_MMA_MASK
	.align		4
.L_1422:
        /*0018*/ 	.byte	0x03, 0x50
        /*001a*/ 	.short	0x0000


	//----- nvinfo : EIATTR_MAXREG_COUNT
	.align		4
        /*001c*/ 	.byte	0x03, 0x1b
        /*001e*/ 	.short	0x00ff


	//----- nvinfo : EIATTR_NUM_BARRIERS
	.align		4
        /*0020*/ 	.byte	0x02, 0x4c
        /*0022*/ 	.byte	0x01
	.zero		1


	//----- nvinfo : EIATTR_MERCURY_ISA_VERSION
	.align		4
        /*0024*/ 	.byte	0x03, 0x5f
        /*0026*/ 	.short	0x0101


	//----- nvinfo : EIATTR_COOP_GROUP_MASK_REGIDS
	.align		4
        /*0028*/ 	.byte	0x04, 0x29
        /*002a*/ 	.short	(.L_1424 - .L_1423)


	//   ....[0]....
.L_1423:
        /*002c*/ 	.word	0xffffffff


	//   ....[1]....
        /*0030*/ 	.word	0xffffffff


	//   ....[2]....
        /*0034*/ 	.word	0xffffffff


	//   ....[3]....
        /*0038*/ 	.word	0xffffffff


	//   ....[4]....
        /*003c*/ 	.word	0xffffffff


	//   ....[5]....
        /*0040*/ 	.word	0xffffffff


	//   ....[6]....
        /*0044*/ 	.word	0xffffffff


	//   ....[7]....
        /*0048*/ 	.word	0xffffffff


	//   ....[8]....
        /*004c*/ 	.word	0xffffffff


	//   ....[9]....
        /*0050*/ 	.word	0xffffffff


	//   ....[10]....
        /*0054*/ 	.word	0xffffffff


	//   ....[11]....
        /*0058*/ 	.word	0xffffffff


	//   ....[12]....
        /*005c*/ 	.word	0xffffffff


	//   ....[13]....
        /*0060*/ 	.word	0xffffffff


	//   ....[14]....
        /*0064*/ 	.word	0xffffffff


	//   ....[15]....
        /*0068*/ 	.word	0xffffffff


	//   ....[16]....
        /*006c*/ 	.word	0xffffffff


	//   ....[17]....
        /*0070*/ 	.word	0xffffffff


	//   ....[18]....
        /*0074*/ 	.word	0x050000bf


	//   ....[19]....
        /*0078*/ 	.word	0x050000bf


	//   ....[20]....
        /*007c*/ 	.word	0x050000bf


	//   ....[21]....
        /*0080*/ 	.word	0x050000bf


	//   ....[22]....
        /*0084*/ 	.word	0x050000bf


	//   ....[23]....
        /*0088*/ 	.word	0x050000bf


	//   ....[24]....
        /*008c*/ 	.word	0x050000bf


	//   ....[25]....
        /*0090*/ 	.word	0x050000bf


	//   ....[26]....
        /*0094*/ 	.word	0x050000bf


	//   ....[27]....
        /*0098*/ 	.word	0x050000bf


	//----- nvinfo : EIATTR_COOP_GROUP_INSTR_OFFSETS
	.align		4
.L_1424:
        /*009c*/ 	.byte	0x04, 0x28
        /*009e*/ 	.short	(.L_1426 - .L_1425)


	//   ....[0]....
.L_1425:
        /*00a0*/ 	.word	0x00003760


	//   ....[1]....
        /*00a4*/ 	.word	0x00003780


	//   ....[2]....
        /*00a8*/ 	.word	0x000037a0


	//   ....[3]....
        /*00ac*/ 	.word	0x000037c0


	//   ....[4]....
        /*00b0*/ 	.word	0x000037e0


	//   ....[5]....
        /*00b4*/ 	.word	0x00003f10


	//   ....[6]....
        /*00b8*/ 	.word	0x00003f30


	//   ....[7]....
        /*00bc*/ 	.word	0x00003f50


	//   ....[8]....
        /*00c0*/ 	.word	0x00003f70


	//   ....[9]....
        /*00c4*/ 	.word	0x00003f90


	//   ....[10]....
        /*00c8*/ 	.word	0x000040e0


	//   ....[11]....
        /*00cc*/ 	.word	0x00004150


	//   ....[12]....
        /*00d0*/ 	.word	0x00004170


	//   ....[13]....
        /*00d4*/ 	.word	0x000041e0


	//   ....[14]....
        /*00d8*/ 	.word	0x00004230


	//   ....[15]....
        /*00dc*/ 	.word	0x00004260


	//   ....[16]....
        /*00e0*/ 	.word	0x00004350


	//   ....[17]....
        /*00e4*/ 	.word	0x00004360


	//   ....[18]....
        /*00e8*/ 	.word	0x00005f50


	//   ....[19]....
        /*00ec*/ 	.word	0x00005fb0


	//   ....[20]....
        /*00f0*/ 	.word	0x00006010


	//   ....[21]....
        /*00f4*/ 	.word	0x00006070


	//   ....[22]....
        /*00f8*/ 	.word	0x000060d0


	//   ....[23]....
        /*00fc*/ 	.word	0x00006840


	//   ....[24]....
        /*0100*/ 	.word	0x000068a0


	//   ....[25]....
        /*0104*/ 	.word	0x00006900


	//   ....[26]....
        /*0108*/ 	.word	0x00006960


	//   ....[27]....
        /*010c*/ 	.word	0x000069c0


	//----- nvinfo : EIATTR_EXIT_INSTR_OFFSETS
	.align		4
.L_1426:
        /*0110*/ 	.byte	0x04, 0x1c
        /*0112*/ 	.short	(.L_1428 - .L_1427)


	//   ....[0]....
.L_1427:
        /*0114*/ 	.word	0x00000660


	//   ....[1]....
        /*0118*/ 	.word	0x00005f00


	//----- nvinfo : EIATTR_MAX_THREADS
	.align		4
.L_1428:
        /*011c*/ 	.byte	0x04, 0x05
        /*011e*/ 	.short	(.L_1430 - .L_1429)
.L_1429:
        /*0120*/ 	.word	0x00000080
        /*0124*/ 	.word	0x00000001
        /*0128*/ 	.word	0x00000001


	//----- nvinfo : EIATTR_CRS_STACK_SIZE
	.align		4
.L_1430:
        /*012c*/ 	.byte	0x04, 0x1e
        /*012e*/ 	.short	(.L_1432 - .L_1431)
.L_1431:
        /*0130*/ 	.word	0x00000000


	//----- nvinfo : EIATTR_CBANK_PARAM_SIZE
	.align		4
.L_1432:
        /*0134*/ 	.byte	0x03, 0x19
        /*0136*/ 	.short	0x00e8


	//----- nvinfo : EIATTR_PARAM_CBANK
	.align		4
        /*0138*/ 	.byte	0x04, 0x0a
        /*013a*/ 	.short	(.L_1434 - .L_1433)
	.align		4
.L_1433:
        /*013c*/ 	.word	index@(.nv.constant0._ZN10layer_norm31ln_parallel_residual_fwd_kernelINS_13Kernel_traitsI6__halfS2_fS2_fjLj7168ELj1ELj1ELj4ELj16ENS_18Kernel_traits_baseILj7168ES2_S2_fS2_fjLj128EEEEELb0ELb0ELb1EEEvNS_9FwdParamsE)
        /*0140*/ 	.short	0x0210
        /*0142*/ 	.short	0x00e8


	//----- nvinfo : EIATTR_SW_WAR
	.align		4
.L_1434:
        /*0144*/ 	.byte	0x04, 0x36
        /*0146*/ 	.short	(.L_1436 - .L_1435)
.L_1435:
        /*0148*/ 	.word	0x00000008
.L_1436:


//--------------------- .nv.info._ZN10layer_norm31ln_parallel_residual_fwd_kernelINS_13Kernel_traitsI6__halfS2_fS2_fjLj7168ELj1ELj1ELj4ELj16ENS_18Kernel_traits_baseILj7168ES2_S2_fS2_fjLj128EEEEELb0ELb1ELb0EEEvNS_9FwdParamsE --------------------------
	.section	.nv.info._ZN10layer_norm31ln_parallel_residual_fwd_kernelINS_13Kernel_traitsI6__halfS2_fS2_fjLj7168ELj1ELj1ELj4ELj16ENS_18Kernel_traits_baseILj7168ES2_S2_fS2_fjLj128EEEEELb0ELb1ELb0EEEvNS_9FwdParamsE,"",@"SHT_CUDA_INFO"
	.sectionflags	@""
	.align	4


	//----- nvinfo : EIATTR_CUDA_API_VERSION
	.align		4
        /*0000*/ 	.byte	0x04, 0x37
        /*0002*/ 	.short	(.L_1438 - .L_1437)
.L_1437:
        /*0004*/ 	.word	0x00000082


	//----- nvinfo : EIATTR_KPARAM_INFO
	.align		4
.L_1438:
        /*0008*/ 	.byte	0x04, 0x17
        /*000a*/ 	.short	(.L_1440 - .L_1439)
.L_1439:
        /*000c*/ 	.word	0x00000000
        /*0010*/ 	.short	0x0000
        /*0012*/ 	.short	0x0000
        /*0014*/ 	.byte	0x00, 0xf0, 0xa1, 0x03


	//----- nvinfo : EIATTR_SPARSE_MMA_MASK
	.align		4
.L_1440:
        /*0018*/ 	.byte	0x03, 0x50
        /*001a*/ 	.short	0x0000


	//----- nvinfo : EIATTR_MAXREG_COUNT
	.align		4
        /*001c*/ 	.byte	0x03, 0x1b
        /*001e*/ 	.short	0x00ff


	//----- nvinfo : EIATTR_NUM_BARRIERS
	.align		4
        /*0020*/ 	.byte	0x02, 0x4c
        /*0022*/ 	.byte	0x01
	.zero		1


	//----- nvinfo : EIATTR_MERCURY_ISA_VERSION
	.align		4
        /*0024*/ 	.byte	0x03, 0x5f
        /*0026*/ 	.short	0x0101


	//----- nvinfo : EIATTR_COOP_GROUP_MASK_REGIDS
	.align		4
        /*0028*/ 	.byte	0x04, 0x29
        /*002a*/ 	.short	(.L_1442 - .L_1441)


	//   ....[0]....
.L_1441:
        /*002c*/ 	.word	0xffffffff


	//   ....[1]....
        /*0030*/ 	.word	0xffffffff


	//   ....[2]....
        /*0034*/ 	.word	0xffffffff


	//   ....[3]....
        /*0038*/ 	.word	0xffffffff


	//   ....[4]....
        /*003c*/ 	.word	0xffffffff


	//   ....[5]....
        /*0040*/ 	.word	0xffffffff


	//   ....[6]....
        /*0044*/ 	.word	0xffffffff


	//   ....[7]....
        /*0048*/ 	.word	0xffffffff


	//   ....[8]....
        /*004c*/ 	.word	0xffffffff


	//   ....[9]....
        /*0050*/ 	.word	0xffffffff


	//   ....[10]....
        /*0054*/ 	.word	0xffffffff


	//   ....[11]....
        /*0058*/ 	.word	0xffffffff


	//   ....[12]....
        /*005c*/ 	.word	0xffffffff


	//   ....[13]....
        /*0060*/ 	.word	0xffffffff


	//   ....[14]....
        /*0064*/ 	.word	0xffffffff


	//   ....[15]....
        /*0068*/ 	.word	0xffffffff


	//   ....[16]....
        /*006c*/ 	.word	0xffffffff


	//   ....[17]....
        /*0070*/ 	.word	0xffffffff


	//   ....[18]....
        /*0074*/ 	.word	0x050000c6


	//   ....[19]....
        /*0078*/ 	.word	0x050000c6


	//   ....[20]....
        /*007c*/ 	.word	0x050000c6


	//   ....[21]....
        /*0080*/ 	.word	0x050000c6


	//   ....[22]....
        /*0084*/ 	.word	0x050000c6


	//   ....[23]....
        /*0088*/ 	.word	0x050000c6


	//   ....[24]....
        /*008c*/ 	.word	0x050000c6


	//   ....[25]....
        /*0090*/ 	.word	0x050000c6


	//   ....[26]....
        /*0094*/ 	.word	0x050000c6


	//   ....[27]....
        /*0098*/ 	.word	0x050000c6


	//----- nvinfo : EIATTR_COOP_GROUP_INSTR_OFFSETS
	.align		4
.L_1442:
        /*009c*/ 	.byte	0x04, 0x28
        /*009e*/ 	.short	(.L_1444 - .L_1443)


	//   ....[0]....
.L_1443:
        /*00a0*/ 	.word	0x00003d40


	//   ....[1]....
        /*00a4*/ 	.word	0x00003d70


	//   ....[2]....
        /*00a8*/ 	.word	0x00003d90


	//   ....[3]....
        /*00ac*/ 	.word	0x00003db0


	//   ....[4]....
        /*00b0*/ 	.word	0x00003dd0


	//   ....[5]....
        /*00b4*/ 	.word	0x00004510


	//   ....[6]....
        /*00b8*/ 	.word	0x00004530


	//   ....[7]....
        /*00bc*/ 	.word	0x00004550


	//   ....[8]....
        /*00c0*/ 	.word	0x00004570


	//   ....[9]....
        /*00c4*/ 	.word	0x00004590


	//   ....[10]....
        /*00c8*/ 	.word	0x00004710


	//   ....[11]....
        /*00cc*/ 	.word	0x00004770


	//   ....[12]....
        /*00d0*/ 	.word	0x000047a0


	//   ....[13]....
        /*00d4*/ 	.word	0x000047b0


	//   ....[14]....
        /*00d8*/ 	.word	0x00004840


	//   ....[15]....
        /*00dc*/ 	.word	0x000048a0


	//   ....[16]....
        /*00e0*/ 	.word	0x00004940


	//   ....[17]....
        /*00e4*/ 	.word	0x00004970


	//   ....[18]....
        /*00e8*/ 	.word	0x00005a70


	//   ....[19]....
        /*00ec*/ 	.word	0x00005ae0


	//   ....[20]....
        /*00f0*/ 	.word	0x00005b50


	//   ....[21]....
        /*00f4*/ 	.word	0x00005bc0


	//   ....[22]....
        /*00f8*/ 	.word	0x00005c30


	//   ....[23]....
        /*00fc*/ 	.word	0x000063d0


	//   ....[24]....
        /*0100*/ 	.word	0x00006440


	//   ....[25]....
        /*0104*/ 	.word	0x000064b0


	//   ....[26]....
        /*0108*/ 	.word	0x00006520


	//   ....[27]....
        /*010c*/ 	.word	0x00006590


	//----- nvinfo : EIATTR_EXIT_INSTR_OFFSETS
	.align		4
.L_1444:
        /*0110*/ 	.byte	0x04, 0x1c
        /*0112*/ 	.short	(.L_1446 - .L_1445)


	//   ....[0]....
.L_1445:
        /*0114*/ 	.word	0x00000890


	//   ....[1]....
        /*0118*/ 	.word	0x00005a10


	//----- nvinfo : EIATTR_MAX_THREADS
	.align		4
.L_1446:
        /*011c*/ 	.byte	0x04, 0x05
        /*011e*/ 	.short	(.L_1448 - .L_1447)
.L_1447:
        /*0120*/ 	.word	0x00000080
        /*0124*/ 	.word	0x00000001
        /*0128*/ 	.word	0x00000001


	//----- nvinfo : EIATTR_CRS_STACK_SIZE
	.align		4
.L_1448:
        /*012c*/ 	.byte	0x04, 0x1e
        /*012e*/ 	.short	(.L_1450 - .L_1449)
.L_1449:
        /*0130*/ 	.word	0x00000000


	//----- nvinfo : EIATTR_CBANK_PARAM_SIZE
	.align		4
.L_1450:
        /*0134*/ 	.byte	0x03, 0x19
        /*0136*/ 	.short	0x00e8


	//----- nvinfo : EIATTR_PARAM_CBANK
	.align		4
        /*0138*/ 	.byte	0x04, 0x0a
        /*013a*/ 	.short	(.L_1452 - .L_1451)
	.align		4
.L_1451:
        /*013c*/ 	.word	index@(.nv.constant0._ZN10layer_norm31ln_parallel_residual_fwd_kernelINS_13Kernel_traitsI6__halfS2_fS2_fjLj7168ELj1ELj1ELj4ELj16ENS_18Kernel_traits_baseILj7168ES2_S2_fS2_fjLj128EEEEELb0ELb1ELb0EEEvNS_9FwdParamsE)
        /*0140*/ 	.short	0x0210
        /*0142*/ 	.short	0x00e8


	//----- nvinfo : EIATTR_SW_WAR
	.align		4
.L_1452:
        /*0144*/ 	.byte	0x04, 0x36
        /*0146*/ 	.short	(.L_1454 - .L_1453)
.L_1453:
        /*0148*/ 	.word	0x00000008
.L_1454:


//--------------------- .nv.info._ZN10layer_norm31ln_parallel_residual_fwd_kernelINS_13Kernel_traitsI6__halfS2_fS2_fjLj7168ELj1ELj1ELj4ELj16ENS_18Kernel_traits_baseILj7168ES2_S2_fS2_fjLj128EEEEELb0ELb1ELb1EEEvNS_9FwdParamsE --------------------------
	.section	.nv.info._ZN10layer_norm31ln_parallel_residual_fwd_kernelINS_13Kernel_traitsI6__halfS2_fS2_fjLj7168ELj1ELj1ELj4ELj16ENS_18Kernel_traits_baseILj7168ES2_S2_fS2_fjLj128EEEEELb0ELb1ELb1EEEvNS_9FwdParamsE,"",@"SHT_CUDA_INFO"
	.sectionflags	@""
	.align	4


	//----- nvinfo : EIATTR_CUDA_API_VERSION
	.align		4
        /*0000*/ 	.byte	0x04, 0x37
        /*0002*/ 	.short	(.L_1456 - .L_1455)
.L_1455:
        /*0004*/ 	.word	0x00000082


	//----- nvinfo : EIATTR_KPARAM_INFO
	.align		4
.L_1456:
        /*0008*/ 	.byte	0x04, 0x17
        /*000a*/ 	.short	(.L_1458 - .L_1457)
.L_1457:
        /*000c*/ 	.word	0x00000000
        /*0010*/ 	.short	0x0000
        /*0012*/ 	.short	0x0000
        /*0014*/ 	.byte	0x00, 0xf0, 0xa1, 0x03


	//----- nvinfo : EIATTR_SPARSE_MMA_MASK
	.align		4
.L_1458:
        /*0018*/ 	.byte	0x03, 0x50
        /*001a*/ 	.short	0x0000


	//----- nvinfo : EIATTR_MAXREG_COUNT
	.align		4
        /*001c*/ 	.byte	0x03, 0x1b
        /*001e*/ 	.short	0x00ff


	//----- nvinfo : EIATTR_NUM_BARRIERS
	.align		4
        /*0020*/ 	.byte	0x02, 0x4c
        /*0022*/ 	.byte	0x01
	.zero		1


	//----- nvinfo : EIATTR_MERCURY_ISA_VERSION
	.align		4
        /*0024*/ 	.byte	0x03, 0x5f
        /*0026*/ 	.short	0x0101


	//----- nvinfo : EIATTR_COOP_GROUP_MASK_REGIDS
	.align		4
        /*0028*/ 	.byte	0x04, 0x29
        /*002a*/ 	.short	(.L_1460 - .L_1459)


	//   ....[0]....
.L_1459:
        /*002c*/ 	.word	0xffffffff


	//   ....[1]....
        /*0030*/ 	.word	0xffffffff


	//   ....[2]....
        /*0034*/ 	.word	0xffffffff


	//   ....[3]....
        /*0038*/ 	.word	0xffffffff


	//   ....[4]....
        /*003c*/ 	.word	0xffffffff


	//   ....[5]....
        /*0040*/ 	.word	0xffffffff


	//   ....[6]....
        /*0044*/ 	.word	0xffffffff


	//   ....[7]....
        /*0048*/ 	.word	0xffffffff


	//   ....[8]....
        /*004c*/ 	.word	0xffffffff


	//   ....[9]....
        /*0050*/ 	.word	0xffffffff


	//   ....[10]....
        /*0054*/ 	.word	0xffffffff


	//   ....[11]....
        /*0058*/ 	.word	0xffffffff


	//   ....[12]....
        /*005c*/ 	.word	0xffffffff


	//   ....[13]....
        /*0060*/ 	.word	0xffffffff


	//   ....[14]....
        /*0064*/ 	.word	0xffffffff


	//   ....[15]....
        /*0068*/ 	.word	0xffffffff


	//   ....[16]....
        /*006c*/ 	.word	0xffffffff


	//   ....[17]....
        /*0070*/ 	.word	0xffffffff


	//   ....[18]....
        /*0074*/ 	.word	0x050000b0


	//   ....[19]....
        /*0078*/ 	.word	0x050000b0


	//   ....[20]....
        /*007c*/ 	.word	0x050000b0


	//   ....[21]....
        /*0080*/ 	.word	0x050000b0


	//   ....[22]....
        /*0084*/ 	.word	0x050000b0


	//   ....[23]....
        /*0088*/ 	.word	0x050000b0


	//   ....[24]....
        /*008c*/ 	.word	0x050000b0


	//   ....[25]....
        /*0090*/ 	.word	0x050000b0


	//   ....[26]....
        /*0094*/ 	.word	0x050000b0


	//   ....[27]....
        /*0098*/ 	.word	0x050000b0


	//----- nvinfo : EIATTR_COOP_GROUP_INSTR_OFFSETS
	.align		4
.L_1460:
        /*009c*/ 	.byte	0x04, 0x28
        /*009e*/ 	.short	(.L_1462 - .L_1461)


	//   ....[0]....
.L_1461:
        /*00a0*/ 	.word	0x00002f20


	//   ....[1]....
        /*00a4*/ 	.word	0x00002f40


	//   ....[2]....
        /*00a8*/ 	.word	0x00002f60


	//   ....[3]....
        /*00ac*/ 	.word	0x00002f80


	//   ....[4]....
        /*00b0*/ 	.word	0x00002fa0


	//   ....[5]....
        /*00b4*/ 	.word	0x000036d0


	//   ....[6]....
        /*00b8*/ 	.word	0x000036f0


	//   ....[7]....
        /*00bc*/ 	.word	0x00003710


	//   ....[8]....
        /*00c0*/ 	.word	0x00003730


	//   ....[9]....
        /*00c4*/ 	.word	0x00003750


	//   ....[10]....
        /*00c8*/ 	.word	0x000038a0


	//   ....[11]....
        /*00cc*/ 	.word	0x00003900


	//   ....[12]....
        /*00d0*/ 	.word	0x00003940


	//   ....[13]....
        /*00d4*/ 	.word	0x000039a0


	//   ....[14]....
        /*00d8*/ 	.word	0x000039d0


	//   ....[15]....
        /*00dc*/ 	.word	0x00003a40


	//   ....[16]....
        /*00e0*/ 	.word	0x00003aa0


	//   ....[17]....
        /*00e4*/ 	.word	0x00003ae0


	//   ....[18]....
        /*00e8*/ 	.word	0x00004c60


	//   ....[19]....
        /*00ec*/ 	.word	0x00004cd0


	//   ....[20]....
        /*00f0*/ 	.word	0x00004d40


	//   ....[21]....
        /*00f4*/ 	.word	0x00004db0


	//   ....[22]....
        /*00f8*/ 	.word	0x00004e20


	//   ....[23]....
        /*00fc*/ 	.word	0x000055a0


	//   ....[24]....
        /*0100*/ 	.word	0x00005610


	//   ....[25]....
        /*0104*/ 	.word	0x00005680


	//   ....[26]....
        /*0108*/ 	.word	0x000056f0


	//   ....[27]....
        /*010c*/ 	.word	0x00005760


	//----- nvinfo : EIATTR_EXIT_INSTR_OFFSETS
	.align		4
.L_1462:
        /*0110*/ 	.byte	0x04, 0x1c
        /*0112*/ 	.short	(.L_1464 - .L_1463)


	//   ....[0]....
.L_1463:
        /*0114*/ 	.word	0x00000190


	//   ....[1]....
        /*0118*/ 	.word	0x00004c00


	//----- nvinfo : EIATTR_MAX_THREADS
	.align		4
.L_1464:
        /*011c*/ 	.byte	0x04, 0x05
        /*011e*/ 	.short	(.L_1466 - .L_1465)
.L_1465:
        /*0120*/ 	.word	0x00000080
        /*0124*/ 	.word	0x00000001
        /*0128*/ 	.word	0x00000001


	//----- nvinfo : EIATTR_CRS_STACK_SIZE
	.align		4
.L_1466:
        /*012c*/ 	.byte	0x04, 0x1e
        /*012e*/ 	.short	(.L_1468 - .L_1467)
.L_1467:
        /*0130*/ 	.word	0x00000000


	//----- nvinfo : EIATTR_CBANK_PARAM_SIZE
	.align		4
.L_1468:
        /*0134*/ 	.byte	0x03, 0x19
        /*0136*/ 	.short	0x00e8


	//----- nvinfo : EIATTR_PARAM_CBANK
	.align		4
        /*0138*/ 	.byte	0x04, 0x0a
        /*013a*/ 	.short	(.L_1470 - .L_1469)
	.align		4
.L_1469:
        /*013c*/ 	.word	index@(.nv.constant0._ZN10layer_norm31ln_parallel_residual_fwd_kernelINS_13Kernel_traitsI6__halfS2_fS2_fjLj7168ELj1ELj1ELj4ELj16ENS_18Kernel_traits_baseILj7168ES2_S2_fS2_fjLj128EEEEELb0ELb1ELb1EEEvNS_9FwdParamsE)
        /*0140*/ 	.short	0x0210
        /*0142*/ 	.short	0x00e8


	//----- nvinfo : EIATTR_SW_WAR
	.align		4
.L_1470:
        /*0144*/ 	.byte	0x04, 0x36
        /*0146*/ 	.short	(.L_1472 - .L_1471)
.L_1471:
        /*0148*/ 	.word	0x00000008
.L_1472:


//--------------------- .nv.info._ZN10layer_norm31ln_parallel_residual_fwd_kernelINS_13Kernel_traitsI6__halfS2_fS2_fjLj7168ELj1ELj1ELj4ELj16ENS_18Kernel_traits_baseILj7168ES2_S2_fS2_fjLj128EEEEELb1ELb0ELb0EEEvNS_9FwdParamsE --------------------------
	.section	.nv.info._ZN10layer_norm31ln_parallel_residual_fwd_kernelINS_13Kernel_traitsI6__halfS2_fS2_fjLj7168ELj1ELj1ELj4ELj16ENS_18Kernel_traits_baseILj7168ES2_S2_fS2_fjLj128EEEEELb1ELb0ELb0EEEvNS_9FwdParamsE,"",@"SHT_CUDA_INFO"
	.sectionflags	@""
	.align	4


	//----- nvinfo : EIATTR_CUDA_API_VERSION
	.align		4
        /*0000*/ 	.byte	0x04, 0x37
        /*0002*/ 	.short	(.L_1474 - .L_1473)
.L_1473:
        /*0004*/ 	.word	0x00000082


	//----- nvinfo : EIATTR_KPARAM_INFO
	.align		4
.L_1474:
        /*0008*/ 	.byte	0x04, 0x17
        /*000a*/ 	.short	(.L_1476 - .L_1475)
.L_1475:
        /*000c*/ 	.word	0x00000000
        /*0010*/ 	.short	0x0000
        /*0012*/ 	.short	0x0000
        /*0014*/ 	.byte	0x00, 0xf0, 0xa1, 0x03


	//----- nvinfo : EIATTR_SPARSE_MMA_MASK
	.align		4
.L_1476:
        /*0018*/ 	.byte	0x03, 0x50
        /*001a*/ 	.short	0x0000


	//----- nvinfo : EIATTR_MAXREG_COUNT
	.align		4
        /*001c*/ 	.byte	0x03, 0x1b
        /*001e*/ 	.short	0x00ff


	//----- nvinfo : EIATTR_NUM_BARRIERS
	.align		4
        /*0020*/ 	.byte	0x02, 0x4c
        /*0022*/ 	.byte	0x01
	.zero		1


	//----- nvinfo : EIATTR_ANNOTATIONS
	.align		4
        /*0024*/ 	.byte	0x04, 0x55
        /*0026*/ 	.short	(.L_1478 - .L_1477)


	//   ....[0]....
.L_1477:
        /* <DEDUP_REMOVED lines=97> */


	//----- nvinfo : EIATTR_MERCURY_ISA_VERSION
	.align		4
.L_1478:
        /*0628*/ 	.byte	0x03, 0x5f
        /*062a*/ 	.short	0x0101


	//----- nvinfo : EIATTR_COOP_GROUP_MASK_REGIDS
	.align		4
        /*062c*/ 	.byte	0x04, 0x29
        /*062e*/ 	.short	(.L_1480 - .L_1479)


	//   ....[0]....
.L_1479:
        /*0630*/ 	.word	0xffffffff


	//   ....[1]....
        /*0634*/ 	.word	0xffffffff


	//   ....[2]....
        /*0638*/ 	.word	0xffffffff


	//   ....[3]....
        /*063c*/ 	.word	0xffffffff


	//   ....[4]....
        /*0640*/ 	.word	0xffffffff


	//   ....[5]....
        /*0644*/ 	.word	0xffffffff


	//   ....[6]....
        /*0648*/ 	.word	0xffffffff


	//   ....[7]....
        /*064c*/ 	.word	0xffffffff


	//   ....[8]....
        /*0650*/ 	.word	0xffffffff


	//   ....[9]....
        /*0654*/ 	.word	0xffffffff


	//   ....[10]....
        /*0658*/ 	.word	0xffffffff


	//   ....[11]....
        /*065c*/ 	.word	0xffffffff


	//   ....[12]....
        /*0660*/ 	.word	0xffffffff


	//   ....[13]....
        /*0664*/ 	.word	0xffffffff


	//   ....[14]....
        /*0668*/ 	.word	0xffffffff


	//   ....[15]....
        /*066c*/ 	.word	0xffffffff


	//   ....[16]....
        /*0670*/ 	.word	0xffffffff


	//   ....[17]....
        /*0674*/ 	.word	0xffffffff


	//   ....[18]....
        /*0678*/ 	.word	0x05000075


	//   ....[19]....
        /*067c*/ 	.word	0x05000075


	//   ....[20]....
        /*0680*/ 	.word	0x05000075


	//   ....[21]....
        /*0684*/ 	.word	0x05000075


	//   ....[22]....
        /*0688*/ 	.word	0x05000075


	//   ....[23]....
        /*068c*/ 	.word	0x05000075


	//   ....[24]....
        /*0690*/ 	.word	0x05000075


	//   ....[25]....
        /*0694*/ 	.word	0x05000075


	//   ....[26]....
        /*0698*/ 	.word	0x05000075


	//   ....[27]....
        /*069c*/ 	.word	0x05000075


	//----- nvinfo : EIATTR_COOP_GROUP_INSTR_OFFSETS
	.align		4
.L_1480:
        /*06a0*/ 	.byte	0x04, 0x28
        /*06a2*/ 	.short	(.L_1482 - .L_1481)


	//   ....[0]....
.L_1481:
        /*06a4*/ 	.word	0x0002b0c0


	//   ....[1]....
        /*06a8*/ 	.word	0x0002b0f0


	//   ....[2]....
        /*06ac*/ 	.word	0x0002b110


	//   ....[3]....
        /*06b0*/ 	.word	0x0002b130


	//   ....[4]....
        /*06b4*/ 	.word	0x0002b150


	//   ....[5]....
        /*06b8*/ 	.word	0x0002b890


	//   ....[6]....
        /*06bc*/ 	.word	0x0002b8b0


	//   ....[7]....
        /*06c0*/ 	.word	0x0002b8d0


	//   ....[8]....
        /*06c4*/ 	.word	0x0002b8f0


	//   ....[9]....
        /*06c8*/ 	.word	0x0002b910


	//   ....[10]....
        /*06cc*/ 	.word	0x0002bac0


	//   ....[11]....
        /*06d0*/ 	.word	0x0002baf0


	//   ....[12]....
        /*06d4*/ 	.word	0x0002bb50


	//   ....[13]....
        /*06d8*/ 	.word	0x0002bb70


	//   ....[14]....
        /*06dc*/ 	.word	0x0002bc10


	//   ....[15]....
        /*06e0*/ 	.word	0x0002bc80


	//   ....[16]....
        /*06e4*/ 	.word	0x0002bca0


	//   ....[17]....
        /*06e8*/ 	.word	0x0002bcf0


	//   ....[18]....
        /*06ec*/ 	.word	0x0002dcf0


	//   ....[19]....
        /*06f0*/ 	.word	0x0002dd50


	//   ....[20]....
        /*06f4*/ 	.word	0x0002ddb0


	//   ....[21]....
        /*06f8*/ 	.word	0x0002de10


	//   ....[22]....
        /*06fc*/ 	.word	0x0002de70


	//   ....[23]....
        /*0700*/ 	.word	0x0002e610


	//   ....[24]....
        /*0704*/ 	.word	0x0002e670


	//   ....[25]....
        /*0708*/ 	.word	0x0002e6d0


	//   ....[26]....
        /*070c*/ 	.word	0x0002e730


	//   ....[27]....
        /*0710*/ 	.word	0x0002e790


	//----- nvinfo : EIATTR_EXIT_INSTR_OFFSETS
	.align		4
.L_1482:
        /*0714*/ 	.byte	0x04, 0x1c
        /*0716*/ 	.short	(.L_1484 - .L_1483)


	//   ....[0]....
.L_1483:
        /*0718*/ 	.word	0x00001380


	//   ....[1]....
        /*071c*/ 	.word	0x0002dc90


	//----- nvinfo : EIATTR_MAX_THREADS
	.align		4
.L_1484:
        /*0720*/ 	.byte	0x04, 0x05
        /*0722*/ 	.short	(.L_1486 - .L_1485)
.L_1485:
        /*0724*/ 	.word	0x00000080
        /*0728*/ 	.word	0x00000001
        /*072c*/ 	.word	0x00000001


	//----- nvinfo : EIATTR_CRS_STACK_SIZE
	.align		4
.L_1486:
        /*0730*/ 	.byte	0x04, 0x1e
        /*0732*/ 	.short	(.L_1488 - .L_1487)
.L_1487:
        /*0734*/ 	.word	0x00000000


	//----- nvinfo : EIATTR_CBANK_PARAM_SIZE
	.align		4
.L_1488:
        /*0738*/ 	.byte	0x03, 0x19
        /*073a*/ 	.short	0x00e8


	//----- nvinfo : EIATTR_PARAM_CBANK
	.align		4
        /*073c*/ 	.byte	0x04, 0x0a
        /*073e*/ 	.short	(.L_1490 - .L_1489)
	.align		4
.L_1489:
        /*0740*/ 	.word	index@(.nv.constant0._ZN10layer_norm31ln_parallel_residual_fwd_kernelINS_13Kernel_traitsI6__halfS2_fS2_fjLj7168ELj1ELj1ELj4ELj16ENS_18Kernel_traits_baseILj7168ES2_S2_fS2_fjLj128EEEEELb1ELb0ELb0EEEvNS_9FwdParamsE)
        /*0744*/ 	.short	0x0210
        /*0746*/ 	.short	0x00e8


	//----- nvinfo : EIATTR_SW_WAR
	.align		4
.L_1490:
        /*0748*/ 	.byte	0x04, 0x36
        /*074a*/ 	.short	(.L_1492 - .L_1491)
.L_1491:
        /*074c*/ 	.word	0x00000008
.L_1492:


//--------------------- .nv.info._ZN10layer_norm31ln_parallel_residual_fwd_kernelINS_13Kernel_traitsI6__halfS2_fS2_fjLj7168ELj1ELj1ELj4ELj16ENS_18Kernel_traits_baseILj7168ES2_S2_fS2_fjLj128EEEEELb1ELb0ELb1EEEvNS_9FwdParamsE --------------------------
	.section	.nv.info._ZN10layer_norm31ln_parallel_residual_fwd_kernelINS_13Kernel_traitsI6__halfS2_fS2_fjLj7168ELj1ELj1ELj4ELj16ENS_18Kernel_traits_baseILj7168ES2_S2_fS2_fjLj128EEEEELb1ELb0ELb1EEEvNS_9FwdParamsE,"",@"SHT_CUDA_INFO"
	.sectionflags	@""
	.align	4


	//----- nvinfo : EIATTR_CUDA_API_VERSION
	.align		4
        /*0000*/ 	.byte	0x04, 0x37
        /*0002*/ 	.short	(.L_1494 - .L_1493)
.L_1493:
        /*0004*/ 	.word	0x00000082


	//----- nvinfo : EIATTR_KPARAM_INFO
	.align		4
.L_1494:
        /*0008*/ 	.byte	0x04, 0x17
        /*000a*/ 	.short	(.L_1496 - .L_1495)
.L_1495:
        /*000c*/ 	.word	0x00000000
        /*0010*/ 	.short	0x0000
        /*0012*/ 	.short	0x0000
        /*0014*/ 	.byte	0x00, 0xf0, 0xa1, 0x03


	//----- nvinfo : EIATTR_SPARSE_MMA_MASK
	.align		4
.L_1496:
        /*0018*/ 	.byte	0x03, 0x50
        /*001a*/ 	.short	0x0000


	//----- nvinfo : EIATTR_MAXREG_COUNT
	.align		4
        /*001c*/ 	.byte	0x03, 0x1b
        /*001e*/ 	.short	0x00ff


	//----- nvinfo : EIATTR_NUM_BARRIERS
	.align		4
        /*0020*/ 	.byte	0x02, 0x4c
        /*0022*/ 	.byte	0x01
	.zero		1


	//----- nvinfo : EIATTR_ANNOTATIONS
	.align		4
        /*0024*/ 	.byte	0x04, 0x55
        /*0026*/ 	.short	(.L_1498 - .L_1497)


	//   ....[0]....
.L_1497:
        /* <DEDUP_REMOVED lines=21> */


	//----- nvinfo : EIATTR_MERCURY_ISA_VERSION
	.align		4
.L_1498:
        /*0168*/ 	.byte	0x03, 0x5f
        /*016a*/ 	.short	0x0101


	//----- nvinfo : EIATTR_COOP_GROUP_MASK_REGIDS
	.align		4
        /*016c*/ 	.byte	0x04, 0x29
        /*016e*/ 	.short	(.L_1500 - .L_1499)


	//   ....[0]....
.L_1499:
        /*0170*/ 	.word	0xffffffff


	//   ....[1]....
        /*0174*/ 	.word	0xffffffff


	//   ....[2]....
        /*0178*/ 	.word	0xffffffff


	//   ....[3]....
        /*017c*/ 	.word	0xffffffff


	//   ....[4]....
        /*0180*/ 	.word	0xffffffff


	//   ....[5]....
        /*0184*/ 	.word	0xffffffff


	//   ....[6]....
        /*0188*/ 	.word	0xffffffff


	//   ....[7]....
        /*018c*/ 	.word	0xffffffff


	//   ....[8]....
        /*0190*/ 	.word	0xffffffff


	//   ....[9]....
        /*0194*/ 	.word	0xffffffff


	//   ....[10]....
        /*0198*/ 	.word	0xffffffff


	//   ....[11]....
        /*019c*/ 	.word	0xffffffff


	//   ....[12]....
        /*01a0*/ 	.word	0xffffffff


	//   ....[13]....
        /*01a4*/ 	.word	0xffffffff


	//   ....[14]....
        /*01a8*/ 	.word	0xffffffff


	//   ....[15]....
        /*01ac*/ 	.word	0xffffffff


	//   ....[16]....
        /*01b0*/ 	.word	0xffffffff


	//   ....[17]....
        /*01b4*/ 	.word	0xffffffff


	//   ....[18]....
        /*01b8*/ 	.word	0x050000bf


	//   ....[19]....
        /*01bc*/ 	.word	0x050000bf


	//   ....[20]....
        /*01c0*/ 	.word	0x050000bf


	//   ....[21]....
        /*01c4*/ 	.word	0x050000bf


	//   ....[22]....
        /*01c8*/ 	.word	0x050000bf


	//   ....[23]....
        /*01cc*/ 	.word	0x050000bf


	//   ....[24]....
        /*01d0*/ 	.word	0x050000bf


	//   ....[25]....
        /*01d4*/ 	.word	0x050000bf


	//   ....[26]....
        /*01d8*/ 	.word	0x050000bf


	//   ....[27]....
        /*01dc*/ 	.word	0x050000bf


	//----- nvinfo : EIATTR_COOP_GROUP_INSTR_OFFSETS
	.align		4
.L_1500:
        /*01e0*/ 	.byte	0x04, 0x28
        /*01e2*/ 	.short	(.L_1502 - .L_1501)


	//   ....[0]....
.L_1501:
        /*01e4*/ 	.word	0x00029750


	//   ....[1]....
        /*01e8*/ 	.word	0x00029770


	//   ....[2]....
        /*01ec*/ 	.word	0x00029790


	//   ....[3]....
        /*01f0*/ 	.word	0x000297b0


	//   ....[4]....
        /*01f4*/ 	.word	0x000297d0


	//   ....[5]....
        /*01f8*/ 	.word	0x00029f00


	//   ....[6]....
        /*01fc*/ 	.word	0x00029f20


	//   ....[7]....
        /*0200*/ 	.word	0x00029f40


	//   ....[8]....
        /*0204*/ 	.word	0x00029f60


	//   ....[9]....
        /*0208*/ 	.word	0x00029f80


	//   ....[10]....
        /*020c*/ 	.word	0x0002a120


	//   ....[11]....
        /*0210*/ 	.word	0x0002a130


	//   ....[12]....
        /*0214*/ 	.word	0x0002a1c0


	//   ....[13]....
        /*0218*/ 	.word	0x0002a220


	//   ....[14]....
        /*021c*/ 	.word	0x0002a240


	//   ....[15]....
        /*0220*/ 	.word	0x0002a300


	//   ....[16]....
        /*0224*/ 	.word	0x0002a340


	//   ....[17]....
        /*0228*/ 	.word	0x0002a380


	//   ....[18]....
        /*022c*/ 	.word	0x0002c0c0


	//   ....[19]....
        /*0230*/ 	.word	0x0002c120


	//   ....[20]....
        /*0234*/ 	.word	0x0002c180


	//   ....[21]....
        /*0238*/ 	.word	0x0002c1e0


	//   ....[22]....
        /*023c*/ 	.word	0x0002c240


	//   ....[23]....
        /*0240*/ 	.word	0x0002c9c0


	//   ....[24]....
        /*0244*/ 	.word	0x0002ca20


	//   ....[25]....
        /*0248*/ 	.word	0x0002ca80


	//   ....[26]....
        /*024c*/ 	.word	0x0002cae0


	//   ....[27]....
        /*0250*/ 	.word	0x0002cb40


	//----- nvinfo : EIATTR_EXIT_INSTR_OFFSETS
	.align		4
.L_1502:
        /*0254*/ 	.byte	0x04, 0x1c
        /*0256*/ 	.short	(.L_1504 - .L_1503)


	//   ....[0]....
.L_1503:
        /*0258*/ 	.word	0x00000a20


	//   ....[1]....
        /*025c*/ 	.word	0x0002c060


	//----- nvinfo : EIATTR_MAX_THREADS
	.align		4
.L_1504:
        /*0260*/ 	.byte	0x04, 0x05
        /*0262*/ 	.short	(.L_1506 - .L_1505)
.L_1505:
        /*0264*/ 	.word	0x00000080
        /*0268*/ 	.word	0x00000001
        /*026c*/ 	.word	0x00000001


	//----- nvinfo : EIATTR_CRS_STACK_SIZE
	.align		4
.L_1506:
        /*0270*/ 	.byte	0x04, 0x1e
        /*0272*/ 	.short	(.L_1508 - .L_1507)
.L_1507:
        /*0274*/ 	.word	0x00000000


	//----- nvinfo : EIATTR_CBANK_PARAM_SIZE
	.align		4
.L_1508:
        /*0278*/ 	.byte	0x03, 0x19
        /*027a*/ 	.short	0x00e8


	//----- nvinfo : EIATTR_PARAM_CBANK
	.align		4
        /*027c*/ 	.byte	0x04, 0x0a
        /*027e*/ 	.short	(.L_1510 - .L_1509)
	.align		4
.L_1509:
        /*0280*/ 	.word	index@(.nv.constant0._ZN10layer_norm31ln_parallel_residual_fwd_kernelINS_13Kernel_traitsI6__halfS2_fS2_fjLj7168ELj1ELj1ELj4ELj16ENS_18Kernel_traits_baseILj7168ES2_S2_fS2_fjLj128EEEEELb1ELb0ELb1EEEvNS_9FwdParamsE)
        /*0284*/ 	.short	0x0210
        /*0286*/ 	.short	0x00e8


	//----- nvinfo : EIATTR_SW_WAR
	.align		4
.L_1510:
        /*0288*/ 	.byte	0x04, 0x36
        /*028a*/ 	.short	(.L_1512 - .L_1511)
.L_1511:
        /*028c*/ 	.word	0x00000008
.L_1512:


//--------------------- .nv.info._ZN10layer_norm31ln_parallel_residual_fwd_kernelINS_13Kernel_traitsI6__halfS2_fS2_fjLj7168ELj1ELj1ELj4ELj16ENS_18Kernel_traits_baseILj7168ES2_S2_fS2_fjLj128EEEEELb1ELb1ELb0EEEvNS_9FwdParamsE --------------------------
	.section	.nv.info._ZN10layer_norm31ln_parallel_residual_fwd_kernelINS_13Kernel_traitsI6__halfS2_fS2_fjLj7168ELj1ELj1ELj4ELj16ENS_18Kernel_traits_baseILj7168ES2_S2_fS2_fjLj128EEEEELb1ELb1ELb0EEEvNS_9FwdParamsE,"",@"SHT_CUDA_INFO"
	.sectionflags	@""
	.align	4


	//----- nvinfo : EIATTR_CUDA_API_VERSION
	.align		4
        /*0000*/ 	.byte	0x04, 0x37
        /*0002*/ 	.short	(.L_1514 - .L_1513)
.L_1513:
        /*0004*/ 	.word	0x00000082


	//----- nvinfo : EIATTR_KPARAM_INFO
	.align		4
.L_1514:
        /*0008*/ 	.byte	0x04, 0x17
        /*000a*/ 	.short	(.L_1516 - .L_1515)
.L_1515:
        /*000c*/ 	.word	0x00000000
        /*0010*/ 	.short	0x0000
        /*0012*/ 	.short	0x0000
        /*0014*/ 	.byte	0x00, 0xf0, 0xa1, 0x03


	//----- nvinfo : EIATTR_SPARSE_MMA_MASK
	.align		4
.L_1516:
        /*0018*/ 	.byte	0x03, 0x50
        /*001a*/ 	.short	0x0000


	//----- nvinfo : EIATTR_MAXREG_COUNT
	.align		4
        /*001c*/ 	.byte	0x03, 0x1b
        /*001e*/ 	.short	0x00ff


	//----- nvinfo : EIATTR_NUM_BARRIERS
	.align		4
        /*0020*/ 	.byte	0x02, 0x4c
        /*0022*/ 	.byte	0x01
	.zero		1


	//----- nvinfo : EIATTR_MERCURY_ISA_VERSION
	.align		4
        /*0024*/ 	.byte	0x03, 0x5f
        /*0026*/ 	.short	0x0101


	//----- nvinfo : EIATTR_COOP_GROUP_MASK_REGIDS
	.align		4
        /*0028*/ 	.byte	0x04, 0x29
        /*002a*/ 	.short	(.L_1518 - .L_1517)


	//   ....[0]....
.L_1517:
        /*002c*/ 	.word	0xffffffff


	//   ....[1]....
        /*0030*/ 	.word	0xffffffff


	//   ....[2]....
        /*0034*/ 	.word	0xffffffff


	//   ....[3]....
        /*0038*/ 	.word	0xffffffff


	//   ....[4]....
        /*003c*/ 	.word	0xffffffff


	//   ....[5]....
        /*0040*/ 	.word	0xffffffff


	//   ....[6]....
        /*0044*/ 	.word	0xffffffff


	//   ....[7]....
        /*0048*/ 	.word	0xffffffff


	//   ....[8]....
        /*004c*/ 	.word	0xffffffff


	//   ....[9]....
        /*0050*/ 	.word	0xffffffff


	//   ....[10]....
        /*0054*/ 	.word	0xffffffff


	//   ....[11]....
        /*0058*/ 	.word	0xffffffff


	//   ....[12]....
        /*005c*/ 	.word	0xffffffff


	//   ....[13]....
        /*0060*/ 	.word	0xffffffff


	//   ....[14]....
        /*0064*/ 	.word	0xffffffff


	//   ....[15]....
        /*0068*/ 	.word	0xffffffff


	//   ....[16]....
        /*006c*/ 	.word	0xffffffff


	//   ....[17]....
        /*0070*/ 	.word	0xffffffff


	//   ....[18]....
        /*0074*/ 	.word	0x050000d7


	//   ....[19]....
        /*0078*/ 	.word	0x050000d7


	//   ....[20]....
        /*007c*/ 	.word	0x050000d7


	//   ....[21]....
        /*0080*/ 	.word	0x050000d7


	//   ....[22]....
        /*0084*/ 	.word	0x050000d7


	//   ....[23]....
        /*0088*/ 	.word	0x050000d7


	//   ....[24]....
        /*008c*/ 	.word	0x050000d7


	//   ....[25]....
        /*0090*/ 	.word	0x050000d7


	//   ....[26]....
        /*0094*/ 	.word	0x050000d7


	//   ....[27]....
        /*0098*/ 	.word	0x050000d7


	//----- nvinfo : EIATTR_COOP_GROUP_INSTR_OFFSETS
	.align		4
.L_1518:
        /*009c*/ 	.byte	0x04, 0x28
        /*009e*/ 	.short	(.L_1520 - .L_1519)


	//   ....[0]....
.L_1519:
        /*00a0*/ 	.word	0x00029ec0


	//   ....[1]....
        /*00a4*/ 	.word	0x00029ef0


	//   ....[2]....
        /*00a8*/ 	.word	0x00029f10


	//   ....[3]....
        /*00ac*/ 	.word	0x00029f30


	//   ....[4]....
        /*00b0*/ 	.word	0x00029f50


	//   ....[5]....
        /*00b4*/ 	.word	0x0002a690


	//   ....[6]....
        /*00b8*/ 	.word	0x0002a6b0


	//   ....[7]....
        /*00bc*/ 	.word	0x0002a6d0


	//   ....[8]....
        /*00c0*/ 	.word	0x0002a6f0


	//   ....[9]....
        /*00c4*/ 	.word	0x0002a710


	//   ....[10]....
        /*00c8*/ 	.word	0x0002a8b0


	//   ....[11]....
        /*00cc*/ 	.word	0x0002a8f0


	//   ....[12]....
        /*00d0*/ 	.word	0x0002a920


	//   ....[13]....
        /*00d4*/ 	.word	0x0002a9c0


	//   ....[14]....
        /*00d8*/ 	.word	0x0002a9e0


	//   ....[15]....
        /*00dc*/ 	.word	0x0002aa50


	//   ....[16]....
        /*00e0*/ 	.word	0x0002aaa0


	//   ....[17]....
        /*00e4*/ 	.word	0x0002ab00


	//   ....[18]....
        /*00e8*/ 	.word	0x0002bc10


	//   ....[19]....
        /*00ec*/ 	.word	0x0002bc80


	//   ....[20]....
        /*00f0*/ 	.word	0x0002bcf0


	//   ....[21]....
        /*00f4*/ 	.word	0x0002bd60


	//   ....[22]....
        /*00f8*/ 	.word	0x0002bdd0


	//   ....[23]....
        /*00fc*/ 	.word	0x0002c570


	//   ....[24]....
        /*0100*/ 	.word	0x0002c5e0


	//   ....[25]....
        /*0104*/ 	.word	0x0002c650


	//   ....[26]....
        /*0108*/ 	.word	0x0002c6c0


	//   ....[27]....
        /*010c*/ 	.word	0x0002c730


	//----- nvinfo : EIATTR_EXIT_INSTR_OFFSETS
	.align		4
.L_1520:
        /*0110*/ 	.byte	0x04, 0x1c
        /*0112*/ 	.short	(.L_1522 - .L_1521)


	//   ....[0]....
.L_1521:
        /*0114*/ 	.word	0x00000d50


	//   ....[1]....
        /*0118*/ 	.word	0x0002bbb0


	//----- nvinfo : EIATTR_MAX_THREADS
	.align		4
.L_1522:
        /*011c*/ 	.byte	0x04, 0x05
        /*011e*/ 	.short	(.L_1524 - .L_1523)
.L_1523:
        /*0120*/ 	.word	0x00000080
        /*0124*/ 	.word	0x00000001
        /*0128*/ 	.word	0x00000001


	//----- nvinfo : EIATTR_CRS_STACK_SIZE
	.align		4
.L_1524:
        /*012c*/ 	.byte	0x04, 0x1e
        /*012e*/ 	.short	(.L_1526 - .L_1525)
.L_1525:
        /*0130*/ 	.word	0x00000000


	//----- nvinfo : EIATTR_CBANK_PARAM_SIZE
	.align		4
.L_1526:
        /*0134*/ 	.byte	0x03, 0x19
        /*0136*/ 	.short	0x00e8


	//----- nvinfo : EIATTR_PARAM_CBANK
	.align		4
        /*0138*/ 	.byte	0x04, 0x0a
        /*013a*/ 	.short	(.L_1528 - .L_1527)
	.align		4
.L_1527:
        /*013c*/ 	.word	index@(.nv.constant0._ZN10layer_norm31ln_parallel_residual_fwd_kernelINS_13Kernel_traitsI6__halfS2_fS2_fjLj7168ELj1ELj1ELj4ELj16ENS_18Kernel_traits_baseILj7168ES2_S2_fS2_fjLj128EEEEELb1ELb1ELb0EEEvNS_9FwdParamsE)
        /*0140*/ 	.short	0x0210
        /*0142*/ 	.short	0x00e8


	//----- nvinfo : EIATTR_SW_WAR
	.align		4
.L_1528:
        /*0144*/ 	.byte	0x04, 0x36
        /*0146*/ 	.short	(.L_1530 - .L_1529)
.L_1529:
        /*0148*/ 	.word	0x00000008
.L_1530:


//--------------------- .nv.info._ZN10layer_norm31ln_parallel_residual_fwd_kernelINS_13Kernel_traitsI6__halfS2_fS2_fjLj7168ELj1ELj1ELj4ELj16ENS_18Kernel_traits_baseILj7168ES2_S2_fS2_fjLj128EEEEELb1ELb1ELb1EEEvNS_9FwdParamsE --------------------------
	.section	.nv.info._ZN10layer_norm31ln_parallel_residual_fwd_kernelINS_13Kernel_traitsI6__halfS2_fS2_fjLj7168ELj1ELj1ELj4ELj16ENS_18Kernel_traits_baseILj7168ES2_S2_fS2_fjLj128EEEEELb1ELb1ELb1EEEvNS_9FwdParamsE,"",@"SHT_CUDA_INFO"
	.sectionflags	@""
	.align	4


	//----- nvinfo : EIATTR_CUDA_API_VERSION
	.align		4
        /*0000*/ 	.byte	0x04, 0x37
        /*0002*/ 	.short	(.L_1532 - .L_1531)
.L_1531:
        /*0004*/ 	.word	0x00000082


	//----- nvinfo : EIATTR_KPARAM_INFO
	.align		4
.L_1532:
        /*0008*/ 	.byte	0x04, 0x17
        /*000a*/ 	.short	(.L_1534 - .L_1533)
.L_1533:
        /*000c*/ 	.word	0x00000000
        /*0010*/ 	.short	0x0000
        /*0012*/ 	.short	0x0000
        /*0014*/ 	.byte	0x00, 0xf0, 0xa1, 0x03


	//----- nvinfo : EIATTR_SPARSE_MMA_MASK
	.align		4
.L_1534:
        /*0018*/ 	.byte	0x03, 0x50
        /*001a*/ 	.short	0x0000


	//----- nvinfo : EIATTR_MAXREG_COUNT
	.align		4
        /*001c*/ 	.byte	0x03, 0x1b
        /*001e*/ 	.short	0x00ff


	//----- nvinfo : EIATTR_NUM_BARRIERS
	.align		4
        /*0020*/ 	.byte	0x02, 0x4c
        /*0022*/ 	.byte	0x01
	.zero		1


	//----- nvinfo : EIATTR_MERCURY_ISA_VERSION
	.align		4
        /*0024*/ 	.byte	0x03, 0x5f
        /*0026*/ 	.short	0x0101


	//----- nvinfo : EIATTR_COOP_GROUP_MASK_REGIDS
	.align		4
        /*0028*/ 	.byte	0x04, 0x29
        /*002a*/ 	.short	(.L_1536 - .L_1535)


	//   ....[0]....
.L_1535:
        /*002c*/ 	.word	0xffffffff


	//   ....[1]....
        /*0030*/ 	.word	0xffffffff


	//   ....[2]....
        /*0034*/ 	.word	0xffffffff


	//   ....[3]....
        /*0038*/ 	.word	0xffffffff


	//   ....[4]....
        /*003c*/ 	.word	0xffffffff


	//   ....[5]....
        /*0040*/ 	.word	0xffffffff


	//   ....[6]....
        /*0044*/ 	.word	0xffffffff


	//   ....[7]....
        /*0048*/ 	.word	0xffffffff


	//   ....[8]....
        /*004c*/ 	.word	0xffffffff


	//   ....[9]....
        /*0050*/ 	.word	0xffffffff


	//   ....[10]....
        /*0054*/ 	.word	0xffffffff


	//   ....[11]....
        /*0058*/ 	.word	0xffffffff


	//   ....[12]....
        /*005c*/ 	.word	0xffffffff


	//   ....[13]....
        /*0060*/ 	.word	0xffffffff


	//   ....[14]....
        /*0064*/ 	.word	0xffffffff


	//   ....[15]....
        /*0068*/ 	.word	0xffffffff


	//   ....[16]....
        /*006c*/ 	.word	0xffffffff


	//   ....[17]....
        /*0070*/ 	.word	0xffffffff


	//   ....[18]....
        /*0074*/ 	.word	0x050000c9


	//   ....[19]....
        /*0078*/ 	.word	0x050000c9


	//   ....[20]....
        /*007c*/ 	.word	0x050000c9


	//   ....[21]....
        /*0080*/ 	.word	0x050000c9


	//   ....[22]....
        /*0084*/ 	.word	0x050000c9


	//   ....[23]....
        /*0088*/ 	.word	0x050000c9


	//   ....[24]....
        /*008c*/ 	.word	0x050000c9


	//   ....[25]....
        /*0090*/ 	.word	0x050000c9


	//   ....[26]....
        /*0094*/ 	.word	0x050000c9


	//   ....[27]....
        /*0098*/ 	.word	0x050000c9


	//----- nvinfo : EIATTR_COOP_GROUP_INSTR_OFFSETS
	.align		4
.L_1536:
        /*009c*/ 	.byte	0x04, 0x28
        /*009e*/ 	.short	(.L_1538 - .L_1537)


	//   ....[0]....
.L_1537:
        /*00a0*/ 	.word	0x000286c0


	//   ....[1]....
        /*00a4*/ 	.word	0x000286e0


	//   ....[2]....
        /*00a8*/ 	.word	0x00028700


	//   ....[3]....
        /*00ac*/ 	.word	0x00028720


	//   ....[4]....
        /*00b0*/ 	.word	0x00028740


	//   ....[5]....
        /*00b4*/ 	.word	0x00028e70


	//   ....[6]....
        /*00b8*/ 	.word	0x00028e90


	//   ....[7]....
        /*00bc*/ 	.word	0x00028eb0


	//   ....[8]....
        /*00c0*/ 	.word	0x00028ed0


	//   ....[9]....
        /*00c4*/ 	.word	0x00028ef0


	//   ....[10]....
        /*00c8*/ 	.word	0x00029060


	//   ....[11]....
        /*00cc*/ 	.word	0x000290c0


	//   ....[12]....
        /*00d0*/ 	.word	0x00029100


	//   ....[13]....
        /*00d4*/ 	.word	0x00029160


	//   ....[14]....
        /*00d8*/ 	.word	0x00029190


	//   ....[15]....
        /*00dc*/ 	.word	0x00029200


	//   ....[16]....
        /*00e0*/ 	.word	0x00029260


	//   ....[17]....
        /*00e4*/ 	.word	0x000292b0


	//   ....[18]....
        /*00e8*/ 	.word	0x0002a4d0


	//   ....[19]....
        /*00ec*/ 	.word	0x0002a540


	//   ....[20]....
        /*00f0*/ 	.word	0x0002a5b0


	//   ....[21]....
        /*00f4*/ 	.word	0x0002a620


	//   ....[22]....
        /*00f8*/ 	.word	0x0002a690


	//   ....[23]....
        /*00fc*/ 	.word	0x0002ae10


	//   ....[24]....
        /*0100*/ 	.word	0x0002ae80


	//   ....[25]....
        /*0104*/ 	.word	0x0002aef0


	//   ....[26]....
        /*0108*/ 	.word	0x0002af60


	//   ....[27]....
        /*010c*/ 	.word	0x0002afd0


	//----- nvinfo : EIATTR_EXIT_INSTR_OFFSETS
	.align		4
.L_1538:
        /*0110*/ 	.byte	0x04, 0x1c
        /*0112*/ 	.short	(.L_1540 - .L_1539)


	//   ....[0]....
.L_1539:
        /*0114*/ 	.word	0x00000250


	//   ....[1]....
        /*0118*/ 	.word	0x0002a480


	//----- nvinfo : EIATTR_MAX_THREADS
	.align		4
.L_1540:
        /*011c*/ 	.byte	0x04, 0x05
        /*011e*/ 	.short	(.L_1542 - .L_1541)
.L_1541:
        /*0120*/ 	.word	0x00000080
        /*0124*/ 	.word	0x00000001
        /*0128*/ 	.word	0x00000001


	//----- nvinfo : EIATTR_CRS_STACK_SIZE
	.align		4
.L_1542:
        /*012c*/ 	.byte	0x04, 0x1e
        /*012e*/ 	.short	(.L_1544 - .L_1543)
.L_1543:
        /*0130*/ 	.word	0x00000000


	//----- nvinfo : EIATTR_CBANK_PARAM_SIZE
	.align		4
.L_1544:
        /*0134*/ 	.byte	0x03, 0x19
        /*0136*/ 	.short	0x00e8


	//----- nvinfo : EIATTR_PARAM_CBANK
	.align		4
        /*0138*/ 	.byte	0x04, 0x0a
        /*013a*/ 	.short	(.L_1546 - .L_1545)
	.align		4
.L_1545:
        /*013c*/ 	.word	index@(.nv.constant0._ZN10layer_norm31ln_parallel_residual_fwd_kernelINS_13Kernel_traitsI6__halfS2_fS2_fjLj7168ELj1ELj1ELj4ELj16ENS_18Kernel_traits_baseILj7168ES2_S2_fS2_fjLj128EEEEELb1ELb1ELb1EEEvNS_9FwdParamsE)
        /*0140*/ 	.short	0x0210
        /*0142*/ 	.short	0x00e8


	//----- nvinfo : EIATTR_SW_WAR
	.align		4
.L_1546:
        /*0144*/ 	.byte	0x04, 0x36
        /*0146*/ 	.short	(.L_1548 - .L_1547)
.L_1547:
        /*0148*/ 	.word	0x00000008
.L_1548:


//--------------------- .nv.info._ZN10layer_norm31ln_parallel_residual_fwd_kernelINS_13Kernel_traitsIf6__halffS2_fjLj7168ELj1ELj1ELj4ELj16ENS_18Kernel_traits_baseILj7168EfS2_fS2_fjLj128EEEEELb0ELb0ELb0EEEvNS_9FwdParamsE --------------------------
	.section	.nv.info._ZN10layer_norm31ln_parallel_residual_fwd_kernelINS_13Kernel_traitsIf6__halffS2_fjLj7168ELj1ELj1ELj4ELj16ENS_18Kernel_traits_baseILj7168EfS2_fS2_fjLj128EEEEELb0ELb0ELb0EEEvNS_9FwdParamsE,"",@"SHT_CUDA_INFO"
	.sectionflags	@""
	.align	4


	//----- nvinfo : EIATTR_CUDA_API_VERSION
	.align		4
        /*0000*/ 	.byte	0x04, 0x37
        /*0002*/ 	.short	(.L_1550 - .L_1549)
.L_1549:
        /*0004*/ 	.word	0x00000082


	//----- nvinfo : EIATTR_KPARAM_INFO
	.align		4
.L_1550:
        /*0008*/ 	.byte	0x04, 0x17
        /*000a*/ 	.short	(.L_1552 - .L_1551)
.L_1551:
        /*000c*/ 	.word	0x00000000
        /*0010*/ 	.short	0x0000
        /*0012*/ 	.short	0x0000
        /*0014*/ 	.byte	0x00, 0xf0, 0xa1, 0x03


	//----- nvinfo : EIATTR_SPARSE_MMA_MASK
	.align		4
.L_1552:
        /*0018*/ 	.byte	0x03, 0x50
        /*001a*/ 	.short	0x0000


	//----- nvinfo : EIATTR_MAXREG_COUNT
	.align		4
        /*001c*/ 	.byte	0x03, 0x1b
        /*001e*/ 	.short	0x00ff


	//----- nvinfo : EIATTR_NUM_BARRIERS
	.align		4
        /*0020*/ 	.byte	0x02, 0x4c
        /*0022*/ 	.byte	0x01
	.zero		1


	//----- nvinfo : EIATTR_ANNOTATIONS
	.align		4
        /*0024*/ 	.byte	0x04, 0x55
        /*0026*/ 	.short	(.L_1554 - .L_1553)


	//   ....[0]....
.L_1553:
        /* <DEDUP_REMOVED lines=64> */


	//----- nvinfo : EIATTR_MERCURY_ISA_VERSION
	.align		4
.L_1554:
        /*0410*/ 	.byte	0x03, 0x5f
        /*0412*/ 	.short	0x0101


	//----- nvinfo : EIATTR_COOP_GROUP_MASK_REGIDS
	.align		4
        /*0414*/ 	.byte	0x04, 0x29
        /*0416*/ 	.short	(.L_1556 - .L_1555)


	//   ....[0]....
.L_1555:
        /*0418*/ 	.word	0xffffffff


	//   ....[1]....
        /*041c*/ 	.word	0xffffffff


	//   ....[2]....
        /*0420*/ 	.word	0xffffffff


	//   ....[3]....
        /*0424*/ 	.word	0xffffffff


	//   ....[4]....
        /*0428*/ 	.word	0xffffffff


	//   ....[5]....
        /*042c*/ 	.word	0xffffffff


	//   ....[6]....
        /*0430*/ 	.word	0xffffffff


	//   ....[7]....
        /*0434*/ 	.word	0xffffffff


	//   ....[8]....
        /*0438*/ 	.word	0xffffffff


	//   ....[9]....
        /*043c*/ 	.word	0xffffffff


	//   ....[10]....
        /*0440*/ 	.word	0xffffffff


	//   ....[11]....
        /*0444*/ 	.word	0xffffffff


	//   ....[12]....
        /*0448*/ 	.word	0xffffffff


	//   ....[13]....
        /*044c*/ 	.word	0xffffffff


	//   ....[14]....
        /*0450*/ 	.word	0xffffffff


	//   ....[15]....
        /*0454*/ 	.word	0xffffffff


	//   ....[16]....
        /*0458*/ 	.word	0xffffffff


	//   ....[17]....
        /*045c*/ 	.word	0xffffffff


	//   ....[18]....
        /*0460*/ 	.word	0x050000f1


	//   ....[19]....
        /*0464*/ 	.word	0x050000f1


	//   ....[20]....
        /*0468*/ 	.word	0x050000f1


	//   ....[21]....
        /*046c*/ 	.word	0x050000f1


	//   ....[22]....
        /*0470*/ 	.word	0x050000f1


	//   ....[23]....
        /*0474*/ 	.word	0x050000f1


	//   ....[24]....
        /*0478*/ 	.word	0x050000f1


	//   ....[25]....
        /*047c*/ 	.word	0x050000f1


	//   ....[26]....
        /*0480*/ 	.word	0x050000f1


	//   ....[27]....
        /*0484*/ 	.word	0x050000f1


	//----- nvinfo : EIATTR_COOP_GROUP_INSTR_OFFSETS
	.align		4
.L_1556:
        /*0488*/ 	.byte	0x04, 0x28
        /*048a*/ 	.short	(.L_1558 - .L_1557)


	//   ....[0]....
.L_1557:
        /*048c*/ 	.word	0x00004200


	//   ....[1]....
        /*0490*/ 	.word	0x00004220


	//   ....[2]....
        /*0494*/ 	.word	0x00004240


	//   ....[3]....
        /*0498*/ 	.word	0x00004260


	//   ....[4]....
        /*049c*/ 	.word	0x00004280


	//   ....[5]....
        /*04a0*/ 	.word	0x000049c0


	//   ....[6]....
        /*04a4*/ 	.word	0x000049e0


	//   ....[7]....
        /*04a8*/ 	.word	0x00004a00


	//   ....[8]....
        /*04ac*/ 	.word	0x00004a20


	//   ....[9]....
        /*04b0*/ 	.word	0x00004a40


	//   ....[10]....
        /*04b4*/ 	.word	0x00004bf0


	//   ....[11]....
        /*04b8*/ 	.word	0x00004c40


	//   ....[12]....
        /*04bc*/ 	.word	0x00004cc0


	//   ....[13]....
        /*04c0*/ 	.word	0x00004d20


	//   ....[14]....
        /*04c4*/ 	.word	0x00004d30


	//   ....[15]....
        /*04c8*/ 	.word	0x00004dd0


	//   ....[16]....
        /*04cc*/ 	.word	0x00004e30


	//   ....[17]....
        /*04d0*/ 	.word	0x00004e40


	//   ....[18]....
        /*04d4*/ 	.word	0x00006ee0


	//   ....[19]....
        /*04d8*/ 	.word	0x00006f50


	//   ....[20]....
        /*04dc*/ 	.word	0x00006fc0


	//   ....[21]....
        /*04e0*/ 	.word	0x00007030


	//   ....[22]....
        /*04e4*/ 	.word	0x000070a0


	//   ....[23]....
        /*04e8*/ 	.word	0x00007850


	//   ....[24]....
        /*04ec*/ 	.word	0x000078c0


	//   ....[25]....
        /*04f0*/ 	.word	0x00007930


	//   ....[26]....
        /*04f4*/ 	.word	0x000079a0


	//   ....[27]....
        /*04f8*/ 	.word	0x00007a10


	//----- nvinfo : EIATTR_EXIT_INSTR_OFFSETS
	.align		4
.L_1558:
        /*04fc*/ 	.byte	0x04, 0x1c
        /*04fe*/ 	.short	(.L_1560 - .L_1559)


	//   ....[0]....
.L_1559:
        /*0500*/ 	.word	0x000013e0


	//   ....[1]....
        /*0504*/ 	.word	0x00006e70


	//----- nvinfo : EIATTR_MAX_THREADS
	.align		4
.L_1560:
        /*0508*/ 	.byte	0x04, 0x05
        /*050a*/ 	.short	(.L_1562 - .L_1561)
.L_1561:
        /*050c*/ 	.word	0x00000080
        /*0510*/ 	.word	0x00000001
        /*0514*/ 	.word	0x00000001


	//----- nvinfo : EIATTR_CRS_STACK_SIZE
	.align		4
.L_1562:
        /*0518*/ 	.byte	0x04, 0x1e
        /*051a*/ 	.short	(.L_1564 - .L_1563)
.L_1563:
        /*051c*/ 	.word	0x00000000


	//----- nvinfo : EIATTR_CBANK_PARAM_SIZE
	.align		4
.L_1564:
        /*0520*/ 	.byte	0x03, 0x19
        /*0522*/ 	.short	0x00e8


	//----- nvinfo : EIATTR_PARAM_CBANK
	.align		4
        /*0524*/ 	.byte	0x04, 0x0a
        /*0526*/ 	.short	(.L_1566 - .L_1565)
	.align		4
.L_1565:
        /*0528*/ 	.word	index@(.nv.constant0._ZN10layer_norm31ln_parallel_residual_fwd_kernelINS_13Kernel_traitsIf6__halffS2_fjLj7168ELj1ELj1ELj4ELj16ENS_18Kernel_traits_baseILj7168EfS2_fS2_fjLj128EEEEELb0ELb0ELb0EEEvNS_9FwdParamsE)
        /*052c*/ 	.short	0x0210
        /*052e*/ 	.short	0x00e8


	//----- nvinfo : EIATTR_SW_WAR
	.align		4
.L_1566:
        /*0530*/ 	.byte	0x04, 0x36
        /*0532*/ 	.short	(.L_1568 - .L_1567)
.L_1567:
        /*0534*/ 	.word	0x00000008
.L_1568:


//--------------------- .nv.info._ZN10layer_norm31ln_parallel_residual_fwd_kernelINS_13Kernel_traitsIf6__halffS2_fjLj7168ELj1ELj1ELj4ELj16ENS_18Kernel_traits_baseILj7168EfS2_fS2_fjLj128EEEEELb0ELb0ELb1EEEvNS_9FwdParamsE --------------------------
	.section	.nv.info._ZN10layer_norm31ln_parallel_residual_fwd_kernelINS_13Kernel_traitsIf6__halffS2_fjLj7168ELj1ELj1ELj4ELj16ENS_18Kernel_traits_baseILj7168EfS2_fS2_fjLj128EEEEELb0ELb0ELb1EEEvNS_9FwdParamsE,"",@"SHT_CUDA_INFO"
	.sectionflags	@""
	.align	4


	//----- nvinfo : EIATTR_CUDA_API_VERSION
	.align		4
        /*0000*/ 	.byte	0x04, 0x37
        /*0002*/ 	.short	(.L_1570 - .L_1569)
.L_1569:
        /*0004*/ 	.word	0x00000082


	//----- nvinfo : EIATTR_KPARAM_INFO
	.align		4
.L_1570:
        /*0008*/ 	.byte	0x04, 0x17
        /*000a*/ 	.short	(.L_1572 - .L_1571)
.L_1571:
        /*000c*/ 	.word	0x00000000
        /*0010*/ 	.short	0x0000
        /*0012*/ 	.short	0x0000
        /*0014*/ 	.byte	0x00, 0xf0, 0xa1, 0x03


	//----- nvinfo : EIATTR_SPARSE_MMA_MASK
	.align		4
.L_1572:
        /*0018*/ 	.byte	0x03, 0x50
        /*001a*/ 	.short	0x0000


	//----- nvinfo : EIATTR_MAXREG_COUNT
	.align		4
        /*001c*/ 	.byte	0x03, 0x1b
        /*001e*/ 	.short	0x00ff


	//----- nvinfo : EIATTR_NUM_BARRIERS
	.align		4
        /*0020*/ 	.byte	0x02, 0x4c
        /*0022*/ 	.byte	0x01
	.zero		1


	//----- nvinfo : EIATTR_ANNOTATIONS
	.align		4
        /*0024*/ 	.byte	0x04, 0x55
        /*0026*/ 	.short	(.L_1574 - .L_1573)


	//   ....[0]....
.L_1573:
        /* <DEDUP_REMOVED lines=48> */


	//----- nvinfo : EIATTR_MERCURY_ISA_VERSION
	.align		4
.L_1574:
        /*0318*/ 	.byte	0x03, 0x5f
        /*031a*/ 	.short	0x0101


	//----- nvinfo : EIATTR_COOP_GROUP_MASK_REGIDS
	.align		4
        /*031c*/ 	.byte	0x04, 0x29
        /*031e*/ 	.short	(.L_1576 - .L_1575)


	//   ....[0]....
.L_1575:
        /*0320*/ 	.word	0xffffffff


	//   ....[1]....
        /*0324*/ 	.word	0xffffffff


	//   ....[2]....
        /*0328*/ 	.word	0xffffffff


	//   ....[3]....
        /*032c*/ 	.word	0xffffffff


	//   ....[4]....
        /*0330*/ 	.word	0xffffffff


	//   ....[5]....
        /*0334*/ 	.word	0xffffffff


	//   ....[6]....
        /*0338*/ 	.word	0xffffffff


	//   ....[7]....
        /*033c*/ 	.word	0xffffffff


	//   ....[8]....
        /*0340*/ 	.word	0xffffffff


	//   ....[9]....
        /*0344*/ 	.word	0xffffffff


	//   ....[10]....
        /*0348*/ 	.word	0xffffffff


	//   ....[11]....
        /*034c*/ 	.word	0xffffffff


	//   ....[12]....
        /*0350*/ 	.word	0xffffffff


	//   ....[13]....
        /*0354*/ 	.word	0xffffffff


	//   ....[14]....
        /*0358*/ 	.word	0xffffffff


	//   ....[15]....
        /*035c*/ 	.word	0xffffffff


	//   ....[16]....
        /*0360*/ 	.word	0xffffffff


	//   ....[17]....
        /*0364*/ 	.word	0xffffffff


	//   ....[18]....
        /*0368*/ 	.word	0x050000fc


	//   ....[19]....
        /*036c*/ 	.word	0x050000fc


	//   ....[20]....
        /*0370*/ 	.word	0x050000fc


	//   ....[21]....
        /*0374*/ 	.word	0x050000fc


	//   ....[22]....
        /*0378*/ 	.word	0x050000fc


	//   ....[23]....
        /*037c*/ 	.word	0x050000fc


	//   ....[24]....
        /*0380*/ 	.word	0x050000fc


	//   ....[25]....
        /*0384*/ 	.word	0x050000fc


	//   ....[26]....
        /*0388*/ 	.word	0x050000fc


	//   ....[27]....
        /*038c*/ 	.word	0x050000fc


	//----- nvinfo : EIATTR_COOP_GROUP_INSTR_OFFSETS
	.align		4
.L_1576:
        /*0390*/ 	.byte	0x04, 0x28
        /*0392*/ 	.short	(.L_1578 - .L_1577)


	//   ....[0]....
.L_1577:
        /*0394*/ 	.word	0x000032e0


	//   ....[1]....
        /*0398*/ 	.word	0x00003300


	//   ....[2]....
        /*039c*/ 	.word	0x00003320


	//   ....[3]....
        /*03a0*/ 	.word	0x00003340


	//   ....[4]....
        /*03a4*/ 	.word	0x00003360


	//   ....[5]....
        /*03a8*/ 	.word	0x00003a90


	//   ....[6]....
        /*03ac*/ 	.word	0x00003ab0


	//   ....[7]....
        /*03b0*/ 	.word	0x00003ad0


	//   ....[8]....
        /*03b4*/ 	.word	0x00003af0


	//   ....[9]....
        /*03b8*/ 	.word	0x00003b20


	//   ....[10]....
        /*03bc*/ 	.word	0x00003cd0


	//   ....[11]....
        /*03c0*/ 	.word	0x00003d40


	//   ....[12]....
        /*03c4*/ 	.word	0x00003db0


	//   ....[13]....
        /*03c8*/ 	.word	0x00003dd0


	//   ....[14]....
        /*03cc*/ 	.word	0x00003e40


	//   ....[15]....
        /*03d0*/ 	.word	0x00003ee0


	//   ....[16]....
        /*03d4*/ 	.word	0x00003f50


	//   ....[17]....
        /*03d8*/ 	.word	0x00003f60


	//   ....[18]....
        /*03dc*/ 	.word	0x000057e0


	//   ....[19]....
        /*03e0*/ 	.word	0x00005840


	//   ....[20]....
        /*03e4*/ 	.word	0x000058a0


	//   ....[21]....
        /*03e8*/ 	.word	0x00005900


	//   ....[22]....
        /*03ec*/ 	.word	0x00005960


	//   ....[23]....
        /*03f0*/ 	.word	0x000060d0


	//   ....[24]....
        /*03f4*/ 	.word	0x00006130


	//   ....[25]....
        /*03f8*/ 	.word	0x00006190


	//   ....[26]....
        /*03fc*/ 	.word	0x000061f0


	//   ....[27]....
        /*0400*/ 	.word	0x00006280


	//----- nvinfo : EIATTR_EXIT_INSTR_OFFSETS
	.align		4
.L_1578:
        /*0404*/ 	.byte	0x04, 0x1c
        /*0406*/ 	.short	(.L_1580 - .L_1579)


	//   ....[0]....
.L_1579:
        /*0408*/ 	.word	0x00000710


	//   ....[1]....
        /*040c*/ 	.word	0x00005770


	//----- nvinfo : EIATTR_MAX_THREADS
	.align		4
.L_1580:
        /*0410*/ 	.byte	0x04, 0x05
        /*0412*/ 	.short	(.L_1582 - .L_1581)
.L_1581:
        /*0414*/ 	.word	0x00000080
        /*0418*/ 	.word	0x00000001
        /*041c*/ 	.word	0x00000001


	//----- nvinfo : EIATTR_CRS_STACK_SIZE
	.align		4
.L_1582:
        /*0420*/ 	.byte	0x04, 0x1e
        /*0422*/ 	.short	(.L_1584 - .L_1583)
.L_1583:
        /*0424*/ 	.word	0x00000000


	//----- nvinfo : EIATTR_CBANK_PARAM_SIZE
	.align		4
.L_1584:
        /*0428*/ 	.byte	0x03, 0x19
        /*042a*/ 	.short	0x00e8


	//----- nvinfo : EIATTR_PARAM_CBANK
	.align		4
        /*042c*/ 	.byte	0x04, 0x0a
        /*042e*/ 	.short	(.L_1586 - .L_1585)
	.align		4
.L_1585:
        /*0430*/ 	.word	index@(.nv.constant0._ZN10layer_norm31ln_parallel_residual_fwd_kernelINS_13Kernel_traitsIf6__halffS2_fjLj7168ELj1ELj1ELj4ELj16ENS_18Kernel_traits_baseILj7168EfS2_fS2_fjLj128EEEEELb0ELb0ELb1EEEvNS_9FwdParamsE)
        /*0434*/ 	.short	0x0210
        /*0436*/ 	.short	0x00e8


	//----- nvinfo : EIATTR_SW_WAR
	.align		4
.L_1586:
        /*0438*/ 	.byte	0x04, 0x36
        /*043a*/ 	.short	(.L_1588 - .L_1587)
.L_1587:
        /*043c*/ 	.word	0x00000008
.L_1588:


//--------------------- .nv.info._ZN10layer_norm31ln_parallel_residual_fwd_kernelINS_13Kernel_traitsIf6__halffS2_fjLj7168ELj1ELj1ELj4ELj16ENS_18Kernel_traits_baseILj7168EfS2_fS2_fjLj128EEEEELb0ELb1ELb0EEEvNS_9FwdParamsE --------------------------
	.section	.nv.info._ZN10layer_norm31ln_parallel_residual_fwd_kernelINS_13Kernel_traitsIf6__halffS2_fjLj7168ELj1ELj1ELj4ELj16ENS_18Kernel_traits_baseILj7168EfS2_fS2_fjLj128EEEEELb0ELb1ELb0EEEvNS_9FwdParamsE,"",@"SHT_CUDA_INFO"
	.sectionflags	@""
	.align	4


	//----- nvinfo : EIATTR_CUDA_API_VERSION
	.align		4
        /*0000*/ 	.byte	0x04, 0x37
        /*0002*/ 	.short	(.L_1590 - .L_1589)
.L_1589:
        /*0004*/ 	.word	0x00000082


	//----- nvinfo : EIATTR_KPARAM_INFO
	.align		4
.L_1590:
        /*0008*/ 	.byte	0x04, 0x17
        /*000a*/ 	.short	(.L_1592 - .L_1591)
.L_1591:
        /*000c*/ 	.word	0x00000000
        /*0010*/ 	.short	0x0000
        /*0012*/ 	.short	0x0000
        /*0014*/ 	.byte	0x00, 0xf0, 0xa1, 0x03


	//----- nvinfo : EIATTR_SPARSE_MMA_MASK
	.align		4
.L_1592:
        /*0018*/ 	.byte	0x03, 0x50
        /*001a*/ 	.short	0x0000


	//----- nvinfo : EIATTR_MAXREG_COUNT
	.align		4
        /*001c*/ 	.byte	0x03, 0x1b
        /*001e*/ 	.short	0x00ff


	//----- nvinfo : EIATTR_NUM_BARRIERS
	.align		4
        /*0020*/ 	.byte	0x02, 0x4c
        /*0022*/ 	.byte	0x01
	.zero		1


	//----- nvinfo : EIATTR_MERCURY_ISA_VERSION
	.align		4
        /*0024*/ 	.byte	0x03, 0x5f
        /*0026*/ 	.short	0x0101


	//----- nvinfo : EIATTR_COOP_GROUP_MASK_REGIDS
	.align		4
        /*0028*/ 	.byte	0x04, 0x29
        /*002a*/ 	.short	(.L_1594 - .L_1593)


	//   ....[0]....
.L_1593:
        /*002c*/ 	.word	0xffffffff


	//   ....[1]....
        /*0030*/ 	.word	0xffffffff


	//   ....[2]....
        /*0034*/ 	.word	0xffffffff


	//   ....[3]....
        /*0038*/ 	.word	0xffffffff


	//   ....[4]....
        /*003c*/ 	.word	0xffffffff


	//   ....[5]....
        /*0040*/ 	.word	0xffffffff


	//   ....[6]....
        /*0044*/ 	.word	0xffffffff


	//   ....[7]....
        /*0048*/ 	.word	0xffffffff


	//   ....[8]....
        /*004c*/ 	.word	0xffffffff


	//   ....[9]....
        /*0050*/ 	.word	0xffffffff


	//   ....[10]....
        /*0054*/ 	.word	0xffffffff


	//   ....[11]....
        /*0058*/ 	.word	0xffffffff


	//   ....[12]....
        /*005c*/ 	.word	0xffffffff


	//   ....[13]....
        /*0060*/ 	.word	0xffffffff


	//   ....[14]....
        /*0064*/ 	.word	0xffffffff


	//   ....[15]....
        /*0068*/ 	.word	0xffffffff


	//   ....[16]....
        /*006c*/ 	.word	0xffffffff


	//   ....[17]....
        /*0070*/ 	.word	0xffffffff


	//   ....[18]....
        /*0074*/ 	.word	0x050000c7


	//   ....[19]....
        /*0078*/ 	.word	0x050000c7


	//   ....[20]....
        /*007c*/ 	.word	0x050000c7


	//   ....[21]....
        /*0080*/ 	.word	0x050000c7


	//   ....[22]....
        /*0084*/ 	.word	0x050000c7


	//   ....[23]....
        /*0088*/ 	.word	0x050000c7


	//   ....[24]....
        /*008c*/ 	.word	0x050000c7


	//   ....[25]....
        /*0090*/ 	.word	0x050000c7


	//   ....[26]....
        /*0094*/ 	.word	0x050000c7


	//   ....[27]....
        /*0098*/ 	.word	0x050000c7


	//----- nvinfo : EIATTR_COOP_GROUP_INSTR_OFFSETS
	.align		4
.L_1594:
        /*009c*/ 	.byte	0x04, 0x28
        /*009e*/ 	.short	(.L_1596 - .L_1595)


	//   ....[0]....
.L_1595:
        /*00a0*/ 	.word	0x00003800


	//   ....[1]....
        /*00a4*/ 	.word	0x00003830


	//   ....[2]....
        /*00a8*/ 	.word	0x00003850


	//   ....[3]....
        /*00ac*/ 	.word	0x00003870


	//   ....[4]....
        /*00b0*/ 	.word	0x00003890


	//   ....[5]....
        /*00b4*/ 	.word	0x00003fd0


	//   ....[6]....
        /*00b8*/ 	.word	0x00003ff0


	//   ....[7]....
        /*00bc*/ 	.word	0x00004010


	//   ....[8]....
        /*00c0*/ 	.word	0x00004030


	//   ....[9]....
        /*00c4*/ 	.word	0x00004050


	//   ....[10]....
        /*00c8*/ 	.word	0x000041f0


	//   ....[11]....
        /*00cc*/ 	.word	0x00004230


	//   ....[12]....
        /*00d0*/ 	.word	0x00004260


	//   ....[13]....
        /*00d4*/ 	.word	0x00004270


	//   ....[14]....
        /*00d8*/ 	.word	0x000042f0


	//   ....[15]....
        /*00dc*/ 	.word	0x00004360


	//   ....[16]....
        /*00e0*/ 	.word	0x000043e0


	//   ....[17]....
        /*00e4*/ 	.word	0x00004430


	//   ....[18]....
        /*00e8*/ 	.word	0x00005530


	//   ....[19]....
        /*00ec*/ 	.word	0x000055a0


	//   ....[20]....
        /*00f0*/ 	.word	0x00005610


	//   ....[21]....
        /*00f4*/ 	.word	0x00005680


	//   ....[22]....
        /*00f8*/ 	.word	0x000056f0


	//   ....[23]....
        /*00fc*/ 	.word	0x00005e90


	//   ....[24]....
        /*0100*/ 	.word	0x00005f00


	//   ....[25]....
        /*0104*/ 	.word	0x00005f70


	//   ....[26]....
        /*0108*/ 	.word	0x00005fe0


	//   ....[27]....
        /*010c*/ 	.word	0x00006050


	//----- nvinfo : EIATTR_EXIT_INSTR_OFFSETS
	.align		4
.L_1596:
        /*0110*/ 	.byte	0x04, 0x1c
        /*0112*/ 	.short	(.L_1598 - .L_1597)


	//   ....[0]....
.L_1597:
        /*0114*/ 	.word	0x00000a50


	//   ....[1]....
        /*0118*/ 	.word	0x000054d0


	//----- nvinfo : EIATTR_MAX_THREADS
	.align		4
.L_1598:
        /*011c*/ 	.byte	0x04, 0x05
        /*011e*/ 	.short	(.L_1600 - .L_1599)
.L_1599:
        /*0120*/ 	.word	0x00000080
        /*0124*/ 	.word	0x00000001
        /*0128*/ 	.word	0x00000001


	//----- nvinfo : EIATTR_CRS_STACK_SIZE
	.align		4
.L_1600:
        /*012c*/ 	.byte	0x04, 0x1e
        /*012e*/ 	.short	(.L_1602 - .L_1601)
.L_1601:
        /*0130*/ 	.word	0x00000000


	//----- nvinfo : EIATTR_CBANK_PARAM_SIZE
	.align		4
.L_1602:
        /*0134*/ 	.byte	0x03, 0x19
        /*0136*/ 	.short	0x00e8


	//----- nvinfo : EIATTR_PARAM_CBANK
	.align		4
        /*0138*/ 	.byte	0x04, 0x0a
        /*013a*/ 	.short	(.L_1604 - .L_1603)
	.align		4
.L_1603:
        /*013c*/ 	.word	index@(.nv.constant0._ZN10layer_norm31ln_parallel_residual_fwd_kernelINS_13Kernel_traitsIf6__halffS2_fjLj7168ELj1ELj1ELj4ELj16ENS_18Kernel_traits_baseILj7168EfS2_fS2_fjLj128EEEEELb0ELb1ELb0EEEvNS_9FwdParamsE)
        /*0140*/ 	.short	0x0210
        /*0142*/ 	.short	0x00e8


	//----- nvinfo : EIATTR_SW_WAR
	.align		4
.L_1604:
        /*0144*/ 	.byte	0x04, 0x36
        /*0146*/ 	.short	(.L_1606 - .L_1605)
.L_1605:
        /*0148*/ 	.word	0x00000008
.L_1606:


//--------------------- .nv.info._ZN10layer_norm31ln_parallel_residual_fwd_kernelINS_13Kernel_traitsIf6__halffS2_fjLj7168ELj1ELj1ELj4ELj16ENS_18Kernel_traits_baseILj7168EfS2_fS2_fjLj128EEEEELb0ELb1ELb1EEEvNS_9FwdParamsE --------------------------
	.section	.nv.info._ZN10layer_norm31ln_parallel_residual_fwd_kernelINS_13Kernel_traitsIf6__halffS2_fjLj7168ELj1ELj1ELj4ELj16ENS_18Kernel_traits_baseILj7168EfS2_fS2_fjLj128EEEEELb0ELb1ELb1EEEvNS_9FwdParamsE,"",@"SHT_CUDA_INFO"
	.sectionflags	@""
	.align	4


	//----- nvinfo : EIATTR_CUDA_API_VERSION
	.align		4
        /*0000*/ 	.byte	0x04, 0x37
        /*0002*/ 	.short	(.L_1608 - .L_1607)
.L_1607:
        /*0004*/ 	.word	0x00000082


	//----- nvinfo : EIATTR_KPARAM_INFO
	.align		4
.L_1608:
        /*0008*/ 	.byte	0x04, 0x17
        /*000a*/ 	.short	(.L_1610 - .L_1609)
.L_1609:
        /*000c*/ 	.word	0x00000000
        /*0010*/ 	.short	0x0000
        /*0012*/ 	.short	0x0000
        /*0014*/ 	.byte	0x00, 0xf0, 0xa1, 0x03


	//----- nvinfo : EIATTR_SPARSE_MMA_MASK
	.align		4
.L_1610:
        /*0018*/ 	.byte	0x03, 0x50
        /*001a*/ 	.short	0x0000


	//----- nvinfo : EIATTR_MAXREG_COUNT
	.align		4
        /*001c*/ 	.byte	0x03, 0x1b
        /*001e*/ 	.short	0x00ff


	//----- nvinfo : EIATTR_NUM_BARRIERS
	.align		4
        /*0020*/ 	.byte	0x02, 0x4c
        /*0022*/ 	.byte	0x01
	.zero		1


	//----- nvinfo : EIATTR_MERCURY_ISA_VERSION
	.align		4
        /*0024*/ 	.byte	0x03, 0x5f
        /*0026*/ 	.short	0x0101


	//----- nvinfo : EIATTR_COOP_GROUP_MASK_REGIDS
	.align		4
        /*0028*/ 	.byte	0x04, 0x29
        /*002a*/ 	.short	(.L_1612 - .L_1611)


	//   ....[0]....
.L_1611:
        /*002c*/ 	.word	0xffffffff


	//   ....[1]....
        /*0030*/ 	.word	0xffffffff


	//   ....[2]....
        /*0034*/ 	.word	0xffffffff


	//   ....[3]....
        /*0038*/ 	.word	0xffffffff


	//   ....[4]....
        /*003c*/ 	.word	0xffffffff


	//   ....[5]....
        /*0040*/ 	.word	0xffffffff


	//   ....[6]....
        /*0044*/ 	.word	0xffffffff


	//   ....[7]....
        /*0048*/ 	.word	0xffffffff


	//   ....[8]....
        /*004c*/ 	.word	0xffffffff


	//   ....[9]....
        /*0050*/ 	.word	0xffffffff


	//   ....[10]....
        /*0054*/ 	.word	0xffffffff


	//   ....[11]....
        /*0058*/ 	.word	0xffffffff


	//   ....[12]....
        /*005c*/ 	.word	0xffffffff


	//   ....[13]....
        /*0060*/ 	.word	0xffffffff


	//   ....[14]....
        /*0064*/ 	.word	0xffffffff


	//   ....[15]....
        /*0068*/ 	.word	0xffffffff


	//   ....[16]....
        /*006c*/ 	.word	0xffffffff


	//   ....[17]....
        /*0070*/ 	.word	0xffffffff


	//   ....[18]....
        /*0074*/ 	.word	0x050000c7


	//   ....[19]....
        /*0078*/ 	.word	0x050000c7


	//   ....[20]....
        /*007c*/ 	.word	0x050000c7


	//   ....[21]....
        /*0080*/ 	.word	0x050000c7


	//   ....[22]....
        /*0084*/ 	.word	0x050000c7


	//   ....[23]....
        /*0088*/ 	.word	0x050000c7


	//   ....[24]....
        /*008c*/ 	.word	0x050000c7


	//   ....[25]....
        /*0090*/ 	.word	0x050000c7


	//   ....[26]....
        /*0094*/ 	.word	0x050000c7


	//   ....[27]....
        /*0098*/ 	.word	0x050000c7


	//----- nvinfo : EIATTR_COOP_GROUP_INSTR_OFFSETS
	.align		4
.L_1612:
        /*009c*/ 	.byte	0x04, 0x28
        /*009e*/ 	.short	(.L_1614 - .L_1613)


	//   ....[0]....
.L_1613:
        /*00a0*/ 	.word	0x00002bf0


	//   ....[1]....
        /*00a4*/ 	.word	0x00002c10


	//   ....[2]....
        /*00a8*/ 	.word	0x00002c30


	//   ....[3]....
        /*00ac*/ 	.word	0x00002c50


	//   ....[4]....
        /*00b0*/ 	.word	0x00002c70


	//   ....[5]....
        /*00b4*/ 	.word	0x000033a0


	//   ....[6]....
        /*00b8*/ 	.word	0x000033c0


	//   ....[7]....
        /*00bc*/ 	.word	0x000033e0


	//   ....[8]....
        /*00c0*/ 	.word	0x00003400


	//   ....[9]....
        /*00c4*/ 	.word	0x00003420


	//   ....[10]....
        /*00c8*/ 	.word	0x00003590


	//   ....[11]....
        /*00cc*/ 	.word	0x000035e0


	//   ....[12]....
        /*00d0*/ 	.word	0x00003600


	//   ....[13]....
        /*00d4*/ 	.word	0x00003680


	//   ....[14]....
        /*00d8*/ 	.word	0x000036b0


	//   ....[15]....
        /*00dc*/ 	.word	0x00003750


	//   ....[16]....
        /*00e0*/ 	.word	0x00003770


	//   ....[17]....
        /*00e4*/ 	.word	0x000037e0


	//   ....[18]....
        /*00e8*/ 	.word	0x00004670


	//   ....[19]....
        /*00ec*/ 	.word	0x000046e0


	//   ....[20]....
        /*00f0*/ 	.word	0x00004750


	//   ....[21]....
        /*00f4*/ 	.word	0x000047c0


	//   ....[22]....
        /*00f8*/ 	.word	0x00004830


	//   ....[23]....
        /*00fc*/ 	.word	0x00004fb0


	//   ....[24]....
        /*0100*/ 	.word	0x00005020


	//   ....[25]....
        /*0104*/ 	.word	0x00005090


	//   ....[26]....
        /*0108*/ 	.word	0x00005100


	//   ....[27]....
        /*010c*/ 	.word	0x00005170


	//----- nvinfo : EIATTR_EXIT_INSTR_OFFSETS
	.align		4
.L_1614:
        /*0110*/ 	.byte	0x04, 0x1c
        /*0112*/ 	.short	(.L_1616 - .L_1615)


	//   ....[0]....
.L_1615:
        /*0114*/ 	.word	0x000003b0


	//   ....[1]....
        /*0118*/ 	.word	0x00004610


	//----- nvinfo : EIATTR_MAX_THREADS
	.align		4
.L_1616:
        /*011c*/ 	.byte	0x04, 0x05
        /*011e*/ 	.short	(.L_1618 - .L_1617)
.L_1617:
        /*0120*/ 	.word	0x00000080
        /*0124*/ 	.word	0x00000001
        /*0128*/ 	.word	0x00000001


	//----- nvinfo : EIATTR_CRS_STACK_SIZE
	.align		4
.L_1618:
        /*012c*/ 	.byte	0x04, 0x1e
        /*012e*/ 	.short	(.L_1620 - .L_1619)
.L_1619:
        /*0130*/ 	.word	0x00000000


	//----- nvinfo : EIATTR_CBANK_PARAM_SIZE
	.align		4
.L_1620:
        /*0134*/ 	.byte	0x03, 0x19
        /*0136*/ 	.short	0x00e8


	//----- nvinfo : EIATTR_PARAM_CBANK
	.align		4
        /*0138*/ 	.byte	0x04, 0x0a
        /*013a*/ 	.short	(.L_1622 - .L_1621)
	.align		4
.L_1621:
        /*013c*/ 	.word	index@(.nv.constant0._ZN10layer_norm31ln_parallel_residual_fwd_kernelINS_13Kernel_traitsIf6__halffS2_fjLj7168ELj1ELj1ELj4ELj16ENS_18Kernel_traits_baseILj7168EfS2_fS2_fjLj128EEEEELb0ELb1ELb1EEEvNS_9FwdParamsE)
        /*0140*/ 	.short	0x0210
        /*0142*/ 	.short	0x00e8


	//----- nvinfo : EIATTR_SW_WAR
	.align		4
.L_1622:
        /*0144*/ 	.byte	0x04, 0x36
        /*0146*/ 	.short	(.L_1624 - .L_1623)
.L_1623:
        /*0148*/ 	.word	0x00000008
.L_1624:


//--------------------- .nv.info._ZN10layer_norm31ln_parallel_residual_fwd_kernelINS_13Kernel_traitsIf6__halffS2_fjLj7168ELj1ELj1ELj4ELj16ENS_18Kernel_traits_baseILj7168EfS2_fS2_fjLj128EEEEELb1ELb0ELb0EEEvNS_9FwdParamsE --------------------------
	.section	.nv.info._ZN10layer_norm31ln_parallel_residual_fwd_kernelINS_13Kernel_traitsIf6__halffS2_fjLj7168ELj1ELj1ELj4ELj16ENS_18Kernel_traits_baseILj7168EfS2_fS2_fjLj128EEEEELb1ELb0ELb0EEEvNS_9FwdParamsE,"",@"SHT_CUDA_INFO"
	.sectionflags	@""
	.align	4


	//----- nvinfo : EIATTR_CUDA_API_VERSION
	.align		4
        /*0000*/ 	.byte	0x04, 0x37
        /*0002*/ 	.short	(.L_1626 - .L_1625)
.L_1625:
        /*0004*/ 	.word	0x00000082


	//----- nvinfo : EIATTR_KPARAM_INFO
	.align		4
.L_1626:
        /*0008*/ 	.byte	0x04, 0x17
        /*000a*/ 	.short	(.L_1628 - .L_1627)
.L_1627:
        /*000c*/ 	.word	0x00000000
        /*0010*/ 	.short	0x0000
        /*0012*/ 	.short	0x0000
        /*0014*/ 	.byte	0x00, 0xf0, 0xa1, 0x03


	//----- nvinfo : EIATTR_SPARSE_MMA_MASK
	.align		4
.L_1628:
        /*0018*/ 	.byte	0x03, 0x50
        /*001a*/ 	.short	0x0000


	//----- nvinfo : EIATTR_MAXREG_COUNT
	.align		4
        /*001c*/ 	.byte	0x03, 0x1b
        /*001e*/ 	.short	0x00ff


	//----- nvinfo : EIATTR_NUM_BARRIERS
	.align		4
        /*0020*/ 	.byte	0x02, 0x4c
        /*0022*/ 	.byte	0x01
	.zero		1


	//----- nvinfo : EIATTR_ANNOTATIONS
	.align		4
        /*0024*/ 	.byte	0x04, 0x55
        /*0026*/ 	.short	(.L_1630 - .L_1629)


	//   ....[0]....
.L_1629:
        /* <DEDUP_REMOVED lines=60> */


	//----- nvinfo : EIATTR_MERCURY_ISA_VERSION
	.align		4
.L_1630:
        /*03d8*/ 	.byte	0x03, 0x5f
        /*03da*/ 	.short	0x0101


	//----- nvinfo : EIATTR_COOP_GROUP_MASK_REGIDS
	.align		4
        /*03dc*/ 	.byte	0x04, 0x29
        /*03de*/ 	.short	(.L_1632 - .L_1631)


	//   ....[0]....
.L_1631:
        /*03e0*/ 	.word	0xffffffff


	//   ....[1]....
        /*03e4*/ 	.word	0xffffffff


	//   ....[2]....
        /*03e8*/ 	.word	0xffffffff


	//   ....[3]....
        /*03ec*/ 	.word	0xffffffff


	//   ....[4]....
        /*03f0*/ 	.word	0xffffffff


	//   ....[5]....
        /*03f4*/ 	.word	0xffffffff


	//   ....[6]....
        /*03f8*/ 	.word	0xffffffff


	//   ....[7]....
        /*03fc*/ 	.word	0xffffffff


	//   ....[8]....
        /*0400*/ 	.word	0xffffffff


	//   ....[9]....
        /*0404*/ 	.word	0xffffffff


	//   ....[10]....
        /*0408*/ 	.word	0xffffffff


	//   ....[11]....
        /*040c*/ 	.word	0xffffffff


	//   ....[12]....
        /*0410*/ 	.word	0xffffffff


	//   ....[13]....
        /*0414*/ 	.word	0xffffffff


	//   ....[14]....
        /*0418*/ 	.word	0xffffffff


	//   ....[15]....
        /*041c*/ 	.word	0xffffffff


	//   ....[16]....
        /*0420*/ 	.word	0xffffffff


	//   ....[17]....
        /*0424*/ 	.word	0xffffffff


	//   ....[18]....
        /*0428*/ 	.word	0x050000e2


	//   ....[19]....
        /*042c*/ 	.word	0x050000e2


	//   ....[20]....
        /*0430*/ 	.word	0x050000e2


	//   ....[21]....
        /*0434*/ 	.word	0x050000e2


	//   ....[22]....
        /*0438*/ 	.word	0x050000e2


	//   ....[23]....
        /*043c*/ 	.word	0x050000e2


	//   ....[24]....
        /*0440*/ 	.word	0x050000e2


	//   ....[25]....
        /*0444*/ 	.word	0x050000e2


	//   ....[26]....
        /*0448*/ 	.word	0x050000e2


	//   ....[27]....
        /*044c*/ 	.word	0x050000e2


	//----- nvinfo : EIATTR_COOP_GROUP_INSTR_OFFSETS
	.align		4
.L_1632:
        /*0450*/ 	.byte	0x04, 0x28
        /*0452*/ 	.short	(.L_1634 - .L_1633)


	//   ....[0]....
.L_1633:
        /*0454*/ 	.word	0x00029680


	//   ....[1]....
        /*0458*/ 	.word	0x000296b0


	//   ....[2]....
        /*045c*/ 	.word	0x000296d0


	//   ....[3]....
        /*0460*/ 	.word	0x000296f0


	//   ....[4]....
        /*0464*/ 	.word	0x00029710


	//   ....[5]....
        /*0468*/ 	.word	0x00029e50


	//   ....[6]....
        /*046c*/ 	.word	0x00029e70


	//   ....[7]....
        /*0470*/ 	.word	0x00029e90


	//   ....[8]....
        /*0474*/ 	.word	0x00029eb0


	//   ....[9]....
        /*0478*/ 	.word	0x00029ed0


	//   ....[10]....
        /*047c*/ 	.word	0x0002a080


	//   ....[11]....
        /*0480*/ 	.word	0x0002a0a0


	//   ....[12]....
        /*0484*/ 	.word	0x0002a130


	//   ....[13]....
        /*0488*/ 	.word	0x0002a190


	//   ....[14]....
        /*048c*/ 	.word	0x0002a1a0


	//   ....[15]....
        /*0490*/ 	.word	0x0002a220


	//   ....[16]....
        /*0494*/ 	.word	0x0002a280


	//   ....[17]....
        /*0498*/ 	.word	0x0002a2a0


	//   ....[18]....
        /*049c*/ 	.word	0x0002bf70


	//   ....[19]....
        /*04a0*/ 	.word	0x0002bfe0


	//   ....[20]....
        /*04a4*/ 	.word	0x0002c050


	//   ....[21]....
        /*04a8*/ 	.word	0x0002c0c0


	//   ....[22]....
        /*04ac*/ 	.word	0x0002c130


	//   ....[23]....
        /*04b0*/ 	.word	0x0002c8e0


	//   ....[24]....
        /*04b4*/ 	.word	0x0002c950


	//   ....[25]....
        /*04b8*/ 	.word	0x0002c9c0


	//   ....[26]....
        /*04bc*/ 	.word	0x0002ca30


	//   ....[27]....
        /*04c0*/ 	.word	0x0002caa0


	//----- nvinfo : EIATTR_EXIT_INSTR_OFFSETS
	.align		4
.L_1634:
        /*04c4*/ 	.byte	0x04, 0x1c
        /*04c6*/ 	.short	(.L_1636 - .L_1635)


	//   ....[0]....
.L_1635:
        /*04c8*/ 	.word	0x00001960


	//   ....[1]....
        /*04cc*/ 	.word	0x0002bf10


	//----- nvinfo : EIATTR_MAX_THREADS
	.align		4
.L_1636:
        /*04d0*/ 	.byte	0x04, 0x05
        /*04d2*/ 	.short	(.L_1638 - .L_1637)
.L_1637:
        /*04d4*/ 	.word	0x00000080
        /*04d8*/ 	.word	0x00000001
        /*04dc*/ 	.word	0x00000001


	//----- nvinfo : EIATTR_CRS_STACK_SIZE
	.align		4
.L_1638:
        /*04e0*/ 	.byte	0x04, 0x1e
        /*04e2*/ 	.short	(.L_1640 - .L_1639)
.L_1639:
        /*04e4*/ 	.word	0x00000000


	//----- nvinfo : EIATTR_CBANK_PARAM_SIZE
	.align		4
.L_1640:
        /*04e8*/ 	.byte	0x03, 0x19
        /*04ea*/ 	.short	0x00e8


	//----- nvinfo : EIATTR_PARAM_CBANK
	.align		4
        /*04ec*/ 	.byte	0x04, 0x0a
        /*04ee*/ 	.short	(.L_1642 - .L_1641)
	.align		4
.L_1641:
        /*04f0*/ 	.word	index@(.nv.constant0._ZN10layer_norm31ln_parallel_residual_fwd_kernelINS_13Kernel_traitsIf6__halffS2_fjLj7168ELj1ELj1ELj4ELj16ENS_18Kernel_traits_baseILj7168EfS2_fS2_fjLj128EEEEELb1ELb0ELb0EEEvNS_9FwdParamsE)
        /*04f4*/ 	.short	0x0210
        /*04f6*/ 	.short	0x00e8


	//----- nvinfo : EIATTR_SW_WAR
	.align		4
.L_1642:
        /*04f8*/ 	.byte	0x04, 0x36
        /*04fa*/ 	.short	(.L_1644 - .L_1643)
.L_1643:
        /*04fc*/ 	.word	0x00000008
.L_1644:


//--------------------- .nv.info._ZN10layer_norm31ln_parallel_residual_fwd_kernelINS_13Kernel_traitsIf6__halffS2_fjLj7168ELj1ELj1ELj4ELj16ENS_18Kernel_traits_baseILj7168EfS2_fS2_fjLj128EEEEELb1ELb0ELb1EEEvNS_9FwdParamsE --------------------------
	.section	.nv.info._ZN10layer_norm31ln_parallel_residual_fwd_kernelINS_13Kernel_traitsIf6__halffS2_fjLj7168ELj1ELj1ELj4ELj16ENS_18Kernel_traits_baseILj7168EfS2_fS2_fjLj128EEEEELb1ELb0ELb1EEEvNS_9FwdParamsE,"",@"SHT_CUDA_INFO"
	.sectionflags	@""
	.align	4


	//----- nvinfo : EIATTR_CUDA_API_VERSION
	.align		4
        /*0000*/ 	.byte	0x04, 0x37
        /*0002*/ 	.short	(.L_1646 - .L_1645)
.L_1645:
        /*0004*/ 	.word	0x00000082


	//----- nvinfo : EIATTR_KPARAM_INFO
	.align		4
.L_1646:
        /*0008*/ 	.byte	0x04, 0x17
        /*000a*/ 	.short	(.L_1648 - .L_1647)
.L_1647:
        /*000c*/ 	.word	0x00000000
        /*0010*/ 	.short	0x0000
        /*0012*/ 	.short	0x0000
        /*0014*/ 	.byte	0x00, 0xf0, 0xa1, 0x03


	//----- nvinfo : EIATTR_SPARSE_MMA_MASK
	.align		4
.L_1648:
        /*0018*/ 	.byte	0x03, 0x50
        /*001a*/ 	.short	0x0000


	//----- nvinfo : EIATTR_MAXREG_COUNT
	.align		4
        /*001c*/ 	.byte	0x03, 0x1b
        /*001e*/ 	.short	0x00ff


	//----- nvinfo : EIATTR_NUM_BARRIERS
	.align		4
        /*0020*/ 	.byte	0x02, 0x4c
        /*0022*/ 	.byte	0x01
	.zero		1


	//----- nvinfo : EIATTR_ANNOTATIONS
	.align		4
        /*0024*/ 	.byte	0x04, 0x55
        /*0026*/ 	.short	(.L_1650 - .L_1649)


	//   ....[0]....
.L_1649:
        /* <DEDUP_REMOVED lines=60> */


	//----- nvinfo : EIATTR_MERCURY_ISA_VERSION
	.align		4
.L_1650:
        /*03d0*/ 	.byte	0x03, 0x5f
        /*03d2*/ 	.short	0x0101


	//----- nvinfo : EIATTR_COOP_GROUP_MASK_REGIDS
	.align		4
        /*03d4*/ 	.byte	0x04, 0x29
        /*03d6*/ 	.short	(.L_1652 - .L_1651)


	//   ....[0]....
.L_1651:
        /*03d8*/ 	.word	0xffffffff


	//   ....[1]....
        /*03dc*/ 	.word	0xffffffff


	//   ....[2]....
        /*03e0*/ 	.word	0xffffffff


	//   ....[3]....
        /*03e4*/ 	.word	0xffffffff


	//   ....[4]....
        /*03e8*/ 	.word	0xffffffff


	//   ....[5]....
        /*03ec*/ 	.word	0xffffffff


	//   ....[6]....
        /*03f0*/ 	.word	0xffffffff


	//   ....[7]....
        /*03f4*/ 	.word	0xffffffff


	//   ....[8]....
        /*03f8*/ 	.word	0xffffffff


	//   ....[9]....
        /*03fc*/ 	.word	0xffffffff


	//   ....[10]....
        /*0400*/ 	.word	0xffffffff


	//   ....[11]....
        /*0404*/ 	.word	0xffffffff


	//   ....[12]....
        /*0408*/ 	.word	0xffffffff


	//   ....[13]....
        /*040c*/ 	.word	0xffffffff


	//   ....[14]....
        /*0410*/ 	.word	0xffffffff


	//   ....[15]....
        /*0414*/ 	.word	0xffffffff


	//   ....[16]....
        /*0418*/ 	.word	0xffffffff


	//   ....[17]....
        /*041c*/ 	.word	0xffffffff


	//   ....[18]....
        /*0420*/ 	.word	0x050000e2


	//   ....[19]....
        /*0424*/ 	.word	0x050000e2


	//   ....[20]....
        /*0428*/ 	.word	0x050000e2


	//   ....[21]....
        /*042c*/ 	.word	0x050000e2


	//   ....[22]....
        /*0430*/ 	.word	0x050000e2


	//   ....[23]....
        /*0434*/ 	.word	0x050000e2


	//   ....[24]....
        /*0438*/ 	.word	0x050000e2


	//   ....[25]....
        /*043c*/ 	.word	0x050000e2


	//   ....[26]....
        /*0440*/ 	.word	0x050000e2


	//   ....[27]....
        /*0444*/ 	.word	0x050000e2


	//----- nvinfo : EIATTR_COOP_GROUP_INSTR_OFFSETS
	.align		4
.L_1652:
        /*0448*/ 	.byte	0x04, 0x28
        /*044a*/ 	.short	(.L_1654 - .L_1653)


	//   ....[0]....
.L_1653:
        /*044c*/ 	.word	0x00029560


	//   ....[1]....
        /*0450*/ 	.word	0x00029580


	//   ....[2]....
        /*0454*/ 	.word	0x000295a0


	//   ....[3]....
        /*0458*/ 	.word	0x000295c0


	//   ....[4]....
        /*045c*/ 	.word	0x000295e0


	//   ....[5]....
        /*0460*/ 	.word	0x00029d10


	//   ....[6]....
        /*0464*/ 	.word	0x00029d30


	//   ....[7]....
        /*0468*/ 	.word	0x00029d50


	//   ....[8]....
        /*046c*/ 	.word	0x00029d70


	//   ....[9]....
        /*0470*/ 	.word	0x00029d90


	//   ....[10]....
        /*0474*/ 	.word	0x00029ef0


	//   ....[11]....
        /*0478*/ 	.word	0x00029f70


	//   ....[12]....
        /*047c*/ 	.word	0x00029fe0


	//   ....[13]....
        /*0480*/ 	.word	0x0002a030


	//   ....[14]....
        /*0484*/ 	.word	0x0002a050


	//   ....[15]....
        /*0488*/ 	.word	0x0002a0d0


	//   ....[16]....
        /*048c*/ 	.word	0x0002a150


	//   ....[17]....
        /*0490*/ 	.word	0x0002a160


	//   ....[18]....
        /*0494*/ 	.word	0x0002bb70


	//   ....[19]....
        /*0498*/ 	.word	0x0002bbe0


	//   ....[20]....
        /*049c*/ 	.word	0x0002bc50


	//   ....[21]....
        /*04a0*/ 	.word	0x0002bcc0


	//   ....[22]....
        /*04a4*/ 	.word	0x0002bd30


	//   ....[23]....
        /*04a8*/ 	.word	0x0002c4c0


	//   ....[24]....
        /*04ac*/ 	.word	0x0002c530


	//   ....[25]....
        /*04b0*/ 	.word	0x0002c5a0


	//   ....[26]....
        /*04b4*/ 	.word	0x0002c610


	//   ....[27]....
        /*04b8*/ 	.word	0x0002c680


	//----- nvinfo : EIATTR_EXIT_INSTR_OFFSETS
	.align		4
.L_1654:
        /*04bc*/ 	.byte	0x04, 0x1c
        /*04be*/ 	.short	(.L_1656 - .L_1655)


	//   ....[0]....
.L_1655:
        /*04c0*/ 	.word	0x00000b80


	//   ....[1]....
        /*04c4*/ 	.word	0x0002bb10


	//----- nvinfo : EIATTR_MAX_THREADS
	.align		4
.L_1656:
        /*04c8*/ 	.byte	0x04, 0x05
        /*04ca*/ 	.short	(.L_1658 - .L_1657)
.L_1657:
        /*04cc*/ 	.word	0x00000080
        /*04d0*/ 	.word	0x00000001
        /*04d4*/ 	.word	0x00000001


	//----- nvinfo : EIATTR_CRS_STACK_SIZE
	.align		4
.L_1658:
        /*04d8*/ 	.byte	0x04, 0x1e
        /*04da*/ 	.short	(.L_1660 - .L_1659)
.L_1659:
        /*04dc*/ 	.word	0x00000000


	//----- nvinfo : EIATTR_CBANK_PARAM_SIZE
	.align		4
.L_1660:
        /*04e0*/ 	.byte	0x03, 0x19
        /*04e2*/ 	.short	0x00e8


	//----- nvinfo : EIATTR_PARAM_CBANK
	.align		4
        /*04e4*/ 	.byte	0x04, 0x0a
        /*04e6*/ 	.short	(.L_1662 - .L_1661)
	.align		4
.L_1661:
        /*04e8*/ 	.word	index@(.nv.constant0._ZN10layer_norm31ln_parallel_residual_fwd_kernelINS_13Kernel_traitsIf6__halffS2_fjLj7168ELj1ELj1ELj4ELj16ENS_18Kernel_traits_baseILj7168EfS2_fS2_fjLj128EEEEELb1ELb0ELb1EEEvNS_9FwdParamsE)
        /*04ec*/ 	.short	0x0210
        /*04ee*/ 	.short	0x00e8


	//----- nvinfo : EIATTR_SW_WAR
	.align		4
.L_1662:
        /*04f0*/ 	.byte	0x04, 0x36
        /*04f2*/ 	.short	(.L_1664 - .L_1663)
.L_1663:
        /*04f4*/ 	.word	0x00000008
.L_1664:


//--------------------- .nv.info._ZN10layer_norm31ln_parallel_residual_fwd_kernelINS_13Kernel_traitsIf6__halffS2_fjLj7168ELj1ELj1ELj4ELj16ENS_18Kernel_traits_baseILj7168EfS2_fS2_fjLj128EEEEELb1ELb1ELb0EEEvNS_9FwdParamsE --------------------------
	.section	.nv.info._ZN10layer_norm31ln_parallel_residual_fwd_kernelINS_13Kernel_traitsIf6__halffS2_fjLj7168ELj1ELj1ELj4ELj16ENS_18Kernel_traits_baseILj7168EfS2_fS2_fjLj128EEEEELb1ELb1ELb0EEEvNS_9FwdParamsE,"",@"SHT_CUDA_INFO"
	.sectionflags	@""
	.align	4


	//----- nvinfo : EIATTR_CUDA_API_VERSION
	.align		4
        /*0000*/ 	.byte	0x04, 0x37
        /*0002*/ 	.short	(.L_1666 - .L_1665)
.L_1665:
        /*0004*/ 	.word	0x00000082


	//----- nvinfo : EIATTR_KPARAM_INFO
	.align		4
.L_1666:
        /*0008*/ 	.byte	0x04, 0x17
        /*000a*/ 	.short	(.L_1668 - .L_1667)
.L_1667:
        /*000c*/ 	.word	0x00000000
        /*0010*/ 	.short	0x0000
        /*0012*/ 	.short	0x0000
        /*0014*/ 	.byte	0x00, 0xf0, 0xa1, 0x03


	//----- nvinfo : EIATTR_SPARSE_MMA_MASK
	.align		4
.L_1668:
        /*0018*/ 	.byte	0x03, 0x50
        /*001a*/ 	.short	0x0000


	//----- nvinfo : EIATTR_MAXREG_COUNT
	.align		4
        /*001c*/ 	.byte	0x03, 0x1b
        /*001e*/ 	.short	0x00ff


	//----- nvinfo : EIATTR_NUM_BARRIERS
	.align		4
        /*0020*/ 	.byte	0x02, 0x4c
        /*0022*/ 	.byte	0x01
	.zero		1


	//----- nvinfo : EIATTR_MERCURY_ISA_VERSION
	.align		4
        /*0024*/ 	.byte	0x03, 0x5f
        /*0026*/ 	.short	0x0101


	//----- nvinfo : EIATTR_COOP_GROUP_MASK_REGIDS
	.align		4
        /*0028*/ 	.byte	0x04, 0x29
        /*002a*/ 	.short	(.L_1670 - .L_1669)


	//   ....[0]....
.L_1669:
        /*002c*/ 	.word	0xffffffff


	//   ....[1]....
        /*0030*/ 	.word	0xffffffff


	//   ....[2]....
        /*0034*/ 	.word	0xffffffff


	//   ....[3]....
        /*0038*/ 	.word	0xffffffff


	//   ....[4]....
        /*003c*/ 	.word	0xffffffff


	//   ....[5]....
        /*0040*/ 	.word	0xffffffff


	//   ....[6]....
        /*0044*/ 	.word	0xffffffff


	//   ....[7]....
        /*0048*/ 	.word	0xffffffff


	//   ....[8]....
        /*004c*/ 	.word	0xffffffff


	//   ....[9]....
        /*0050*/ 	.word	0xffffffff


	//   ....[10]....
        /*0054*/ 	.word	0xffffffff


	//   ....[11]....
        /*0058*/ 	.word	0xffffffff


	//   ....[12]....
        /*005c*/ 	.word	0xffffffff


	//   ....[13]....
        /*0060*/ 	.word	0xffffffff


	//   ....[14]....
        /*0064*/ 	.word	0xffffffff


	//   ....[15]....
        /*0068*/ 	.word	0xffffffff


	//   ....[16]....
        /*006c*/ 	.word	0xffffffff


	//   ....[17]....
        /*0070*/ 	.word	0xffffffff


	//   ....[18]....
        /*0074*/ 	.word	0x050000d8


	//   ....[19]....
        /*0078*/ 	.word	0x050000d8


	//   ....[20]....
        /*007c*/ 	.word	0x050000d8


	//   ....[21]....
        /*0080*/ 	.word	0x050000d8


	//   ....[22]....
        /*0084*/ 	.word	0x050000d8


	//   ....[23]....
        /*0088*/ 	.word	0x050000d8


	//   ....[24]....
        /*008c*/ 	.word	0x050000d8


	//   ....[25]....
        /*0090*/ 	.word	0x050000d8


	//   ....[26]....
        /*0094*/ 	.word	0x050000d8


	//   ....[27]....
        /*0098*/ 	.word	0x050000d8


	//----- nvinfo : EIATTR_COOP_GROUP_INSTR_OFFSETS
	.align		4
.L_1670:
        /*009c*/ 	.byte	0x04, 0x28
        /*009e*/ 	.short	(.L_1672 - .L_1671)


	//   ....[0]....
.L_1671:
        /*00a0*/ 	.word	0x000291e0


	//   ....[1]....
        /*00a4*/ 	.word	0x00029210


	//   ....[2]....
        /*00a8*/ 	.word	0x00029230


	//   ....[3]....
        /*00ac*/ 	.word	0x00029250


	//   ....[4]....
        /*00b0*/ 	.word	0x00029270


	//   ....[5]....
        /*00b4*/ 	.word	0x000299b0


	//   ....[6]....
        /*00b8*/ 	.word	0x000299d0


	//   ....[7]....
        /*00bc*/ 	.word	0x000299f0


	//   ....[8]....
        /*00c0*/ 	.word	0x00029a10


	//   ....[9]....
        /*00c4*/ 	.word	0x00029a30


	//   ....[10]....
        /*00c8*/ 	.word	0x00029bb0


	//   ....[11]....
        /*00cc*/ 	.word	0x00029c10


	//   ....[12]....
        /*00d0*/ 	.word	0x00029c40


	//   ....[13]....
        /*00d4*/ 	.word	0x00029ca0


	//   ....[14]....
        /*00d8*/ 	.word	0x00029d00


	//   ....[15]....
        /*00dc*/ 	.word	0x00029d50


	//   ....[16]....
        /*00e0*/ 	.word	0x00029dc0


	//   ....[17]....
        /*00e4*/ 	.word	0x00029e00


	//   ....[18]....
        /*00e8*/ 	.word	0x0002af30


	//   ....[19]....
        /*00ec*/ 	.word	0x0002afa0


	//   ....[20]....
        /*00f0*/ 	.word	0x0002b010


	//   ....[21]....
        /*00f4*/ 	.word	0x0002b080


	//   ....[22]....
        /*00f8*/ 	.word	0x0002b0f0


	//   ....[23]....
        /*00fc*/ 	.word	0x0002b890


	//   ....[24]....
        /*0100*/ 	.word	0x0002b900


	//   ....[25]....
        /*0104*/ 	.word	0x0002b970


	//   ....[26]....
        /*0108*/ 	.word	0x0002b9e0


	//   ....[27]....
        /*010c*/ 	.word	0x0002ba50


	//----- nvinfo : EIATTR_EXIT_INSTR_OFFSETS
	.align		4
.L_1672:
        /*0110*/ 	.byte	0x04, 0x1c
        /*0112*/ 	.short	(.L_1674 - .L_1673)


	//   ....[0]....
.L_1673:
        /*0114*/ 	.word	0x00000f10


	//   ....[1]....
        /*0118*/ 	.word	0x0002aed0


	//----- nvinfo : EIATTR_MAX_THREADS
	.align		4
.L_1674:
        /*011c*/ 	.byte	0x04, 0x05
        /*011e*/ 	.short	(.L_1676 - .L_1675)
.L_1675:
        /*0120*/ 	.word	0x00000080
        /*0124*/ 	.word	0x00000001
        /*0128*/ 	.word	0x00000001


	//----- nvinfo : EIATTR_CRS_STACK_SIZE
	.align		4
.L_1676:
        /*012c*/ 	.byte	0x04, 0x1e
        /*012e*/ 	.short	(.L_1678 - .L_1677)
.L_1677:
        /*0130*/ 	.word	0x00000000


	//----- nvinfo : EIATTR_CBANK_PARAM_SIZE
	.align		4
.L_1678:
        /*0134*/ 	.byte	0x03, 0x19
        /*0136*/ 	.short	0x00e8


	//----- nvinfo : EIATTR_PARAM_CBANK
	.align		4
        /*0138*/ 	.byte	0x04, 0x0a
        /*013a*/ 	.short	(.L_1680 - .L_1679)
	.align		4
.L_1679:
        /*013c*/ 	.word	index@(.nv.constant0._ZN10layer_norm31ln_parallel_residual_fwd_kernelINS_13Kernel_traitsIf6__halffS2_fjLj7168ELj1ELj1ELj4ELj16ENS_18Kernel_traits_baseILj7168EfS2_fS2_fjLj128EEEEELb1ELb1ELb0EEEvNS_9FwdParamsE)
        /*0140*/ 	.short	0x0210
        /*0142*/ 	.short	0x00e8


	//----- nvinfo : EIATTR_SW_WAR
	.align		4
.L_1680:
        /*0144*/ 	.byte	0x04, 0x36
        /*0146*/ 	.short	(.L_1682 - .L_1681)
.L_1681:
        /*0148*/ 	.word	0x00000008
.L_1682:


//--------------------- .nv.info._ZN10layer_norm31ln_parallel_residual_fwd_kernelINS_13Kernel_traitsIf6__halffS2_fjLj7168ELj1ELj1ELj4ELj16ENS_18Kernel_traits_baseILj7168EfS2_fS2_fjLj128EEEEELb1ELb1ELb1EEEvNS_9FwdParamsE --------------------------
	.section	.nv.info._ZN10layer_norm31ln_parallel_residual_fwd_kernelINS_13Kernel_traitsIf6__halffS2_fjLj7168ELj1ELj1ELj4ELj16ENS_18Kernel_traits_baseILj7168EfS2_fS2_fjLj128EEEEELb1ELb1ELb1EEEvNS_9FwdParamsE,"",@"SHT_CUDA_INFO"
	.sectionflags	@""
	.align	4


	//----- nvinfo : EIATTR_CUDA_API_VERSION
	.align		4
        /*0000*/ 	.byte	0x04, 0x37
        /*0002*/ 	.short	(.L_1684 - .L_1683)
.L_1683:
        /*0004*/ 	.word	0x00000082


	//----- nvinfo : EIATTR_KPARAM_INFO
	.align		4
.L_1684:
        /*0008*/ 	.byte	0x04, 0x17
        /*000a*/ 	.short	(.L_1686 - .L_1685)
.L_1685:
        /*000c*/ 	.word	0x00000000
        /*0010*/ 	.short	0x0000
        /*0012*/ 	.short	0x0000
        /*0014*/ 	.byte	0x00, 0xf0, 0xa1, 0x03


	//----- nvinfo : EIATTR_SPARSE_MMA_MASK
	.align		4
.L_1686:
        /*0018*/ 	.byte	0x03, 0x50
        /*001a*/ 	.short	0x0000


	//----- nvinfo : EIATTR_MAXREG_COUNT
	.align		4
        /*001c*/ 	.byte	0x03, 0x1b
        /*001e*/ 	.short	0x00ff


	//----- nvinfo : EIATTR_NUM_BARRIERS
	.align		4
        /*0020*/ 	.byte	0x02, 0x4c
        /*0022*/ 	.byte	0x01
	.zero		1


	//----- nvinfo : EIATTR_MERCURY_ISA_VERSION
	.align		4
        /*0024*/ 	.byte	0x03, 0x5f
        /*0026*/ 	.short	0x0101


	//----- nvinfo : EIATTR_COOP_GROUP_MASK_REGIDS
	.align		4
        /*0028*/ 	.byte	0x04, 0x29
        /*002a*/ 	.short	(.L_1688 - .L_1687)


	//   ....[0]....
.L_1687:
        /*002c*/ 	.word	0xffffffff


	//   ....[1]....
        /*0030*/ 	.word	0xffffffff


	//   ....[2]....
        /*0034*/ 	.word	0xffffffff


	//   ....[3]....
        /*0038*/ 	.word	0xffffffff


	//   ....[4]....
        /*003c*/ 	.word	0xffffffff


	//   ....[5]....
        /*0040*/ 	.word	0xffffffff


	//   ....[6]....
        /*0044*/ 	.word	0xffffffff


	//   ....[7]....
        /*0048*/ 	.word	0xffffffff


	//   ....[8]....
        /*004c*/ 	.word	0xffffffff


	//   ....[9]....
        /*0050*/ 	.word	0xffffffff


	//   ....[10]....
        /*0054*/ 	.word	0xffffffff


	//   ....[11]....
        /*0058*/ 	.word	0xffffffff


	//   ....[12]....
        /*005c*/ 	.word	0xffffffff


	//   ....[13]....
        /*0060*/ 	.word	0xffffffff


	//   ....[14]....
        /*0064*/ 	.word	0xffffffff


	//   ....[15]....
        /*0068*/ 	.word	0xffffffff


	//   ....[16]....
        /*006c*/ 	.word	0xffffffff


	//   ....[17]....
        /*0070*/ 	.word	0xffffffff


	//   ....[18]....
        /*0074*/ 	.word	0x050000d6


	//   ....[19]....
        /*0078*/ 	.word	0x050000d6


	//   ....[20]....
        /*007c*/ 	.word	0x050000d6


	//   ....[21]....
        /*0080*/ 	.word	0x050000d6


	//   ....[22]....
        /*0084*/ 	.word	0x050000d6


	//   ....[23]....
        /*0088*/ 	.word	0x050000d6


	//   ....[24]....
        /*008c*/ 	.word	0x050000d6


	//   ....[25]....
        /*0090*/ 	.word	0x050000d6


	//   ....[26]....
        /*0094*/ 	.word	0x050000d6


	//   ....[27]....
        /*0098*/ 	.word	0x050000d6


	//----- nvinfo : EIATTR_COOP_GROUP_INSTR_OFFSETS
	.align		4
.L_1688:
        /*009c*/ 	.byte	0x04, 0x28
        /*009e*/ 	.short	(.L_1690 - .L_1689)


	//   ....[0]....
.L_1689:
        /*00a0*/ 	.word	0x00028be0


	//   ....[1]....
        /*00a4*/ 	.word	0x00028c00


	//   ....[2]....
        /*00a8*/ 	.word	0x00028c20


	//   ....[3]....
        /*00ac*/ 	.word	0x00028c40


	//   ....[4]....
        /*00b0*/ 	.word	0x00028c60


	//   ....[5]....
        /*00b4*/ 	.word	0x00029390


	//   ....[6]....
        /*00b8*/ 	.word	0x000293b0


	//   ....[7]....
        /*00bc*/ 	.word	0x000293d0


	//   ....[8]....
        /*00c0*/ 	.word	0x000293f0


	//   ....[9]....
        /*00c4*/ 	.word	0x00029410


	//   ....[10]....
        /*00c8*/ 	.word	0x00029570


	//   ....[11]....
        /*00cc*/ 	.word	0x000295e0


	//   ....[12]....
        /*00d0*/ 	.word	0x00029600


	//   ....[13]....
        /*00d4*/ 	.word	0x00029680


	//   ....[14]....
        /*00d8*/ 	.word	0x000296b0


	//   ....[15]....
        /*00dc*/ 	.word	0x00029710


	//   ....[16]....
        /*00e0*/ 	.word	0x00029770


	//   ....[17]....
        /*00e4*/ 	.word	0x00029810


	//   ....[18]....
        /*00e8*/ 	.word	0x0002a690


	//   ....[19]....
        /*00ec*/ 	.word	0x0002a700


	//   ....[20]....
        /*00f0*/ 	.word	0x0002a770


	//   ....[21]....
        /*00f4*/ 	.word	0x0002a7e0


	//   ....[22]....
        /*00f8*/ 	.word	0x0002a850


	//   ....[23]....
        /*00fc*/ 	.word	0x0002afc0


	//   ....[24]....
        /*0100*/ 	.word	0x0002b030


	//   ....[25]....
        /*0104*/ 	.word	0x0002b0a0


	//   ....[26]....
        /*0108*/ 	.word	0x0002b110


	//   ....[27]....
        /*010c*/ 	.word	0x0002b180


	//----- nvinfo : EIATTR_EXIT_INSTR_OFFSETS
	.align		4
.L_1690:
        /*0110*/ 	.byte	0x04, 0x1c
        /*0112*/ 	.short	(.L_1692 - .L_1691)


	//   ....[0]....
.L_1691:
        /*0114*/ 	.word	0x00000830


	//   ....[1]....
        /*0118*/ 	.word	0x0002a630


	//----- nvinfo : EIATTR_MAX_THREADS
	.align		4
.L_1692:
        /*011c*/ 	.byte	0x04, 0x05
        /*011e*/ 	.short	(.L_1694 - .L_1693)
.L_1693:
        /*0120*/ 	.word	0x00000080
        /*0124*/ 	.word	0x00000001
        /*0128*/ 	.word	0x00000001


	//----- nvinfo : EIATTR_CRS_STACK_SIZE
	.align		4
.L_1694:
        /*012c*/ 	.byte	0x04, 0x1e
        /*012e*/ 	.short	(.L_1696 - .L_1695)
.L_1695:
        /*0130*/ 	.word	0x00000000


	//----- nvinfo : EIATTR_CBANK_PARAM_SIZE
	.align		4
.L_1696:
        /*0134*/ 	.byte	0x03, 0x19
        /*0136*/ 	.short	0x00e8


	//----- nvinfo : EIATTR_PARAM_CBANK
	.align		4
        /*0138*/ 	.byte	0x04, 0x0a
        /*013a*/ 	.short	(.L_1698 - .L_1697)
	.align		4
.L_1697:
        /*013c*/ 	.word	index@(.nv.constant0._ZN10layer_norm31ln_parallel_residual_fwd_kernelINS_13Kernel_traitsIf6__halffS2_fjLj7168ELj1ELj1ELj4ELj16ENS_18Kernel_traits_baseILj7168EfS2_fS2_fjLj128EEEEELb1ELb1ELb1EEEvNS_9FwdParamsE)
        /*0140*/ 	.short	0x0210
        /*0142*/ 	.short	0x00e8


	//----- nvinfo : EIATTR_SW_WAR
	.align		4
.L_1698:
        /*0144*/ 	.byte	0x04, 0x36
        /*0146*/ 	.short	(.L_1700 - .L_1699)
.L_1699:
        /*0148*/ 	.word	0x00000008
.L_1700:


//--------------------- .nv.info._ZN10layer_norm31ln_parallel_residual_fwd_kernelINS_13Kernel_traitsI6__halfffffjLj7168ELj1ELj1ELj8ELj16ENS_18Kernel_traits_baseILj7168ES2_ffffjLj256EEEEELb0ELb0ELb0EEEvNS_9FwdParamsE --------------------------
	.section	.nv.info._ZN10layer_norm31ln_parallel_residual_fwd_kernelINS_13Kernel_traitsI6__halfffffjLj7168ELj1ELj1ELj8ELj16ENS_18Kernel_traits_baseILj7168ES2_ffffjLj256EEEEELb0ELb0ELb0EEEvNS_9FwdParamsE,"",@"SHT_CUDA_INFO"
	.sectionflags	@""
	.align	4


	//----- nvinfo : EIATTR_CUDA_API_VERSION
	.align		4
        /*0000*/ 	.byte	0x04, 0x37
        /*0002*/ 	.short	(.L_1702 - .L_1701)
.L_1701:
        /*0004*/ 	.word	0x00000082


	//----- nvinfo : EIATTR_KPARAM_INFO
	.align		4
.L_1702:
        /*0008*/ 	.byte	0x04, 0x17
        /*000a*/ 	.short	(.L_1704 - .L_1703)
.L_1703:
        /*000c*/ 	.word	0x00000000
        /*0010*/ 	.short	0x0000
        /*0012*/ 	.short	0x0000
        /*0014*/ 	.byte	0x00, 0xf0, 0xa1, 0x03


	//----- nvinfo : EIATTR_SPARSE_MMA_MASK
	.align		4
.L_1704:
        /*0018*/ 	.byte	0x03, 0x50
        /*001a*/ 	.short	0x0000


	//----- nvinfo : EIATTR_MAXREG_COUNT
	.align		4
        /*001c*/ 	.byte	0x03, 0x1b
        /*001e*/ 	.short	0x00ff


	//----- nvinfo : EIATTR_NUM_BARRIERS
	.align		4
        /*0020*/ 	.byte	0x02, 0x4c
        /*0022*/ 	.byte	0x01
	.zero		1


	//----- nvinfo : EIATTR_MERCURY_ISA_VERSION
	.align		4
        /*0024*/ 	.byte	0x03, 0x5f
        /*0026*/ 	.short	0x0101


	//----- nvinfo : EIATTR_COOP_GROUP_MASK_REGIDS
	.align		4
        /*0028*/ 	.byte	0x04, 0x29
        /*002a*/ 	.short	(.L_1706 - .L_1705)


	//   ....[0]....
.L_1705:
        /*002c*/ 	.word	0xffffffff


	//   ....[1]....
        /*0030*/ 	.word	0xffffffff


	//   ....[2]....
        /*0034*/ 	.word	0xffffffff


	//   ....[3]....
        /*0038*/ 	.word	0xffffffff


	//   ....[4]....
        /*003c*/ 	.word	0xffffffff


	//   ....[5]....
        /*0040*/ 	.word	0xffffffff


	//   ....[6]....
        /*0044*/ 	.word	0xffffffff


	//   ....[7]....
        /*0048*/ 	.word	0xffffffff


	//   ....[8]....
        /*004c*/ 	.word	0xffffffff


	//   ....[9]....
        /*0050*/ 	.word	0xffffffff


	//   ....[10]....
        /*0054*/ 	.word	0xffffffff


	//   ....[11]....
        /*0058*/ 	.word	0xffffffff


	//   ....[12]....
        /*005c*/ 	.word	0xffffffff


	//   ....[13]....
        /*0060*/ 	.word	0xffffffff


	//   ....[14]....
        /*0064*/ 	.word	0xffffffff


	//   ....[15]....
        /*0068*/ 	.word	0xffffffff


	//   ....[16]....
        /*006c*/ 	.word	0xffffffff


	//   ....[17]....
        /*0070*/ 	.word	0xffffffff


	//   ....[18]....
        /*0074*/ 	.word	0xffffffff


	//   ....[19]....
        /*0078*/ 	.word	0xffffffff


	//   ....[20]....
        /*007c*/ 	.word	0xffffffff


	//   ....[21]....
        /*0080*/ 	.word	0x05000095


	//   ....[22]....
        /*0084*/ 	.word	0x05000095


	//   ....[23]....
        /*0088*/ 	.word	0x05000095


	//   ....[24]....
        /*008c*/ 	.word	0x05000095


	//   ....[25]....
        /*0090*/ 	.word	0x05000095


	//   ....[26]....
        /*0094*/ 	.word	0x05000095


	//   ....[27]....
        /*0098*/ 	.word	0x05000095


	//   ....[28]....
        /*009c*/ 	.word	0x05000095


	//   ....[29]....
        /*00a0*/ 	.word	0x05000095


	//   ....[30]....
        /*00a4*/ 	.word	0x05000095


	//----- nvinfo : EIATTR_COOP_GROUP_INSTR_OFFSETS
	.align		4
.L_1706:
        /*00a8*/ 	.byte	0x04, 0x28
        /*00aa*/ 	.short	(.L_1708 - .L_1707)


	//   ....[0]....
.L_1707:
        /*00ac*/ 	.word	0x00003c80


	//   ....[1]....
        /*00b0*/ 	.word	0x00003cb0


	//   ....[2]....
        /*00b4*/ 	.word	0x00003cd0


	//   ....[3]....
        /*00b8*/ 	.word	0x00003cf0


	//   ....[4]....
        /*00bc*/ 	.word	0x00003d10


	//   ....[5]....
        /*00c0*/ 	.word	0x000040e0


	//   ....[6]....
        /*00c4*/ 	.word	0x00004100


	//   ....[7]....
        /*00c8*/ 	.word	0x00004120


	//   ....[8]....
        /*00cc*/ 	.word	0x00004140


	//   ....[9]....
        /*00d0*/ 	.word	0x00004160


	//   ....[10]....
        /*00d4*/ 	.word	0x00004300


	//   ....[11]....
        /*00d8*/ 	.word	0x00004340


	//   ....[12]....
        /*00dc*/ 	.word	0x00004370


	//   ....[13]....
        /*00e0*/ 	.word	0x00004380


	//   ....[14]....
        /*00e4*/ 	.word	0x00004410


	//   ....[15]....
        /*00e8*/ 	.word	0x00004460


	//   ....[16]....
        /*00ec*/ 	.word	0x00004480


	//   ....[17]....
        /*00f0*/ 	.word	0x00004500


	//   ....[18]....
        /*00f4*/ 	.word	0x00004580


	//   ....[19]....
        /*00f8*/ 	.word	0x00004600


	//   ....[20]....
        /*00fc*/ 	.word	0x00004650


	//   ....[21]....
        /*0100*/ 	.word	0x000053d0


	//   ....[22]....
        /*0104*/ 	.word	0x00005440


	//   ....[23]....
        /*0108*/ 	.word	0x000054b0


	//   ....[24]....
        /*010c*/ 	.word	0x00005520


	//   ....[25]....
        /*0110*/ 	.word	0x00005590


	//   ....[26]....
        /*0114*/ 	.word	0x000059c0


	//   ....[27]....
        /*0118*/ 	.word	0x00005a30


	//   ....[28]....
        /*011c*/ 	.word	0x00005aa0


	//   ....[29]....
        /*0120*/ 	.word	0x00005b10


	//   ....[30]....
        /*0124*/ 	.word	0x00005b80


	//----- nvinfo : EIATTR_EXIT_INSTR_OFFSETS
	.align		4
.L_1708:
        /*0128*/ 	.byte	0x04, 0x1c
        /*012a*/ 	.short	(.L_1710 - .L_1709)


	//   ....[0]....
.L_1709:
        /*012c*/ 	.word	0x00000db0


	//   ....[1]....
        /*0130*/ 	.word	0x00005370


	//----- nvinfo : EIATTR_MAX_THREADS
	.align		4
.L_1710:
        /*0134*/ 	.byte	0x04, 0x05
        /*0136*/ 	.short	(.L_1712 - .L_1711)
.L_1711:
        /*0138*/ 	.word	0x00000100
        /*013c*/ 	.word	0x00000001
        /*0140*/ 	.word	0x00000001


	//----- nvinfo : EIATTR_CRS_STACK_SIZE
	.align		4
.L_1712:
        /*0144*/ 	.byte	0x04, 0x1e
        /*0146*/ 	.short	(.L_1714 - .L_1713)
.L_1713:
        /*0148*/ 	.word	0x00000000


	//----- nvinfo : EIATTR_CBANK_PARAM_SIZE
	.align		4
.L_1714:
        /*014c*/ 	.byte	0x03, 0x19
        /*014e*/ 	.short	0x00e8


	//----- nvinfo : EIATTR_PARAM_CBANK
	.align		4
        /*0150*/ 	.byte	0x04, 0x0a
        /*0152*/ 	.short	(.L_1716 - .L_1715)
	.align		4
.L_1715:
        /*0154*/ 	.word	index@(.nv.constant0._ZN10layer_norm31ln_parallel_residual_fwd_kernelINS_13Kernel_traitsI6__halfffffjLj7168ELj1ELj1ELj8ELj16ENS_18Kernel_traits_baseILj7168ES2_ffffjLj256EEEEELb0ELb0ELb0EEEvNS_9FwdParamsE)
        /*0158*/ 	.short	0x0210
        /*015a*/ 	.short	0x00e8


	//----- nvinfo : EIATTR_SW_WAR
	.align		4
.L_1716:
        /*015c*/ 	.byte	0x04, 0x36
        /*015e*/ 	.short	(.L_1718 - .L_1717)
.L_1717:
        /*0160*/ 	.word	0x00000008
.L_1718:


//--------------------- .nv.info._ZN10layer_norm31ln_parallel_residual_fwd_kernelINS_13Kernel_traitsI6__halfffffjLj7168ELj1ELj1ELj8ELj16ENS_18Kernel_traits_baseILj7168ES2_ffffjLj256EEEEELb0ELb0ELb1EEEvNS_9FwdParamsE --------------------------
	.section	.nv.info._ZN10layer_norm31ln_parallel_residual_fwd_kernelINS_13Kernel_traitsI6__halfffffjLj7168ELj1ELj1ELj8ELj16ENS_18Kernel_traits_baseILj7168ES2_ffffjLj256EEEEELb0ELb0ELb1EEEvNS_9FwdParamsE,"",@"SHT_CUDA_INFO"
	.sectionflags	@""
	.align	4


	//----- nvinfo : EIATTR_CUDA_API_VERSION
	.align		4
        /*0000*/ 	.byte	0x04, 0x37
        /*0002*/ 	.short	(.L_1720 - .L_1719)
.L_1719:
        /*0004*/ 	.word	0x00000082


	//----- nvinfo : EIATTR_KPARAM_INFO
	.align		4
.L_1720:
        /*0008*/ 	.byte	0x04, 0x17
        /*000a*/ 	.short	(.L_1722 - .L_1721)
.L_1721:
        /*000c*/ 	.word	0x00000000
        /*0010*/ 	.short	0x0000
        /*0012*/ 	.short	0x0000
        /*0014*/ 	.byte	0x00, 0xf0, 0xa1, 0x03


	//----- nvinfo : EIATTR_SPARSE_MMA_MASK
	.align		4
.L_1722:
        /*0018*/ 	.byte	0x03, 0x50
        /*001a*/ 	.short	0x0000


	//----- nvinfo : EIATTR_MAXREG_COUNT
	.align		4
        /*001c*/ 	.byte	0x03, 0x1b
        /*001e*/ 	.short	0x00ff


	//----- nvinfo : EIATTR_NUM_BARRIERS
	.align		4
        /*0020*/ 	.byte	0x02, 0x4c
        /*0022*/ 	.byte	0x01
	.zero		1


	//----- nvinfo : EIATTR_MERCURY_ISA_VERSION
	.align		4
        /*0024*/ 	.byte	0x03, 0x5f
        /*0026*/ 	.short	0x0101


	//----- nvinfo : EIATTR_COOP_GROUP_MASK_REGIDS
	.align		4
        /*0028*/ 	.byte	0x04, 0x29
        /*002a*/ 	.short	(.L_1724 - .L_1723)


	//   ....[0]....
.L_1723:
        /*002c*/ 	.word	0xffffffff


	//   ....[1]....
        /*0030*/ 	.word	0xffffffff


	//   ....[2]....
        /*0034*/ 	.word	0xffffffff


	//   ....[3]....
        /*0038*/ 	.word	0xffffffff


	//   ....[4]....
        /*003c*/ 	.word	0xffffffff


	//   ....[5]....
        /*0040*/ 	.word	0xffffffff


	//   ....[6]....
        /*0044*/ 	.word	0xffffffff


	//   ....[7]....
        /*0048*/ 	.word	0xffffffff


	//   ....[8]....
        /*004c*/ 	.word	0xffffffff


	//   ....[9]....
        /*0050*/ 	.word	0xffffffff


	//   ....[10]....
        /*0054*/ 	.word	0xffffffff


	//   ....[11]....
        /*0058*/ 	.word	0xffffffff


	//   ....[12]....
        /*005c*/ 	.word	0xffffffff


	//   ....[13]....
        /*0060*/ 	.word	0xffffffff


	//   ....[14]....
        /*0064*/ 	.word	0xffffffff


	//   ....[15]....
        /*0068*/ 	.word	0xffffffff


	//   ....[16]....
        /*006c*/ 	.word	0xffffffff


	//   ....[17]....
        /*0070*/ 	.word	0xffffffff


	//   ....[18]....
        /*0074*/ 	.word	0xffffffff


	//   ....[19]....
        /*0078*/ 	.word	0xffffffff


	//   ....[20]....
        /*007c*/ 	.word	0xffffffff


	//   ....[21]....
        /*0080*/ 	.word	0x05000098


	//   ....[22]....
        /*0084*/ 	.word	0x05000098


	//   ....[23]....
        /*0088*/ 	.word	0x05000098


	//   ....[24]....
        /*008c*/ 	.word	0x05000098


	//   ....[25]....
        /*0090*/ 	.word	0x05000098


	//   ....[26]....
        /*0094*/ 	.word	0x05000098


	//   ....[27]....
        /*0098*/ 	.word	0x05000098


	//   ....[28]....
        /*009c*/ 	.word	0x05000098


	//   ....[29]....
        /*00a0*/ 	.word	0x05000098


	//   ....[30]....
        /*00a4*/ 	.word	0x05000098


	//----- nvinfo : EIATTR_COOP_GROUP_INSTR_OFFSETS
	.align		4
.L_1724:
        /*00a8*/ 	.byte	0x04, 0x28
        /*00aa*/ 	.short	(.L_1726 - .L_1725)


	//   ....[0]....
.L_1725:
        /*00ac*/ 	.word	0x00002b30


	//   ....[1]....
        /*00b0*/ 	.word	0x00002b50


	//   ....[2]....
        /*00b4*/ 	.word	0x00002b70


	//   ....[3]....
        /*00b8*/ 	.word	0x00002b90


	//   ....[4]....
        /*00bc*/ 	.word	0x00002bb0


	//   ....[5]....
        /*00c0*/ 	.word	0x00002f60


	//   ....[6]....
        /*00c4*/ 	.word	0x00002f80


	//   ....[7]....
        /*00c8*/ 	.word	0x00002fa0


	//   ....[8]....
        /*00cc*/ 	.word	0x00002fc0


	//   ....[9]....
        /*00d0*/ 	.word	0x00002fe0


	//   ....[10]....
        /*00d4*/ 	.word	0x00003160


	//   ....[11]....
        /*00d8*/ 	.word	0x000031b0


	//   ....[12]....
        /*00dc*/ 	.word	0x000031d0


	//   ....[13]....
        /*00e0*/ 	.word	0x000031e0


	//   ....[14]....
        /*00e4*/ 	.word	0x00003290


	//   ....[15]....
        /*00e8*/ 	.word	0x000032c0


	//   ....[16]....
        /*00ec*/ 	.word	0x000032e0


	//   ....[17]....
        /*00f0*/ 	.word	0x00003370


	//   ....[18]....
        /*00f4*/ 	.word	0x000033d0


	//   ....[19]....
        /*00f8*/ 	.word	0x00003450


	//   ....[20]....
        /*00fc*/ 	.word	0x00003490


	//   ....[21]....
        /*0100*/ 	.word	0x00003f10


	//   ....[22]....
        /*0104*/ 	.word	0x00003f80


	//   ....[23]....
        /*0108*/ 	.word	0x00003ff0


	//   ....[24]....
        /*010c*/ 	.word	0x00004060


	//   ....[25]....
        /*0110*/ 	.word	0x000040d0


	//   ....[26]....
        /*0114*/ 	.word	0x000044d0


	//   ....[27]....
        /*0118*/ 	.word	0x00004540


	//   ....[28]....
        /*011c*/ 	.word	0x000045b0


	//   ....[29]....
        /*0120*/ 	.word	0x00004620


	//   ....[30]....
        /*0124*/ 	.word	0x00004690


	//----- nvinfo : EIATTR_EXIT_INSTR_OFFSETS
	.align		4
.L_1726:
        /*0128*/ 	.byte	0x04, 0x1c
        /*012a*/ 	.short	(.L_1728 - .L_1727)


	//   ....[0]....
.L_1727:
        /*012c*/ 	.word	0x000002d0


	//   ....[1]....
        /*0130*/ 	.word	0x00003eb0


	//----- nvinfo : EIATTR_MAX_THREADS
	.align		4
.L_1728:
        /*0134*/ 	.byte	0x04, 0x05
        /*0136*/ 	.short	(.L_1730 - .L_1729)
.L_1729:
        /*0138*/ 	.word	0x00000100
        /*013c*/ 	.word	0x00000001
        /*0140*/ 	.word	0x00000001


	//----- nvinfo : EIATTR_CRS_STACK_SIZE
	.align		4
.L_1730:
        /*0144*/ 	.byte	0x04, 0x1e
        /*0146*/ 	.short	(.L_1732 - .L_1731)
.L_1731:
        /*0148*/ 	.word	0x00000000


	//----- nvinfo : EIATTR_CBANK_PARAM_SIZE
	.align		4
.L_1732:
        /*014c*/ 	.byte	0x03, 0x19
        /*014e*/ 	.short	0x00e8


	//----- nvinfo : EIATTR_PARAM_CBANK
	.align		4
        /*0150*/ 	.byte	0x04, 0x0a
        /*0152*/ 	.short	(.L_1734 - .L_1733)
	.align		4
.L_1733:
        /*0154*/ 	.word	index@(.nv.constant0._ZN10layer_norm31ln_parallel_residual_fwd_kernelINS_13Kernel_traitsI6__halfffffjLj7168ELj1ELj1ELj8ELj16ENS_18Kernel_traits_baseILj7168ES2_ffffjLj256EEEEELb0ELb0ELb1EEEvNS_9FwdParamsE)
        /*0158*/ 	.short	0x0210
        /*015a*/ 	.short	0x00e8


	//----- nvinfo : EIATTR_SW_WAR
	.align		4
.L_1734:
        /*015c*/ 	.byte	0x04, 0x36
        /*015e*/ 	.short	(.L_1736 - .L_1735)
.L_1735:
        /*0160*/ 	.word	0x00000008
.L_1736:


//--------------------- .nv.info._ZN10layer_norm31ln_parallel_residual_fwd_kernelINS_13Kernel_traitsI6__halfffffjLj7168ELj1ELj1ELj8ELj16ENS_18Kernel_traits_baseILj7168ES2_ffffjLj256EEEEELb0ELb1ELb0EEEvNS_9FwdParamsE --------------------------
	.section	.nv.info._ZN10layer_norm31ln_parallel_residual_fwd_kernelINS_13Kernel_traitsI6__halfffffjLj7168ELj1ELj1ELj8ELj16ENS_18Kernel_traits_baseILj7168ES2_ffffjLj256EEEEELb0ELb1ELb0EEEvNS_9FwdParamsE,"",@"SHT_CUDA_INFO"
	.sectionflags	@""
	.align	4


	//----- nvinfo : EIATTR_CUDA_API_VERSION
	.align		4
        /*0000*/ 	.byte	0x04, 0x37
        /*0002*/ 	.short	(.L_1738 - .L_1737)
.L_1737:
        /*0004*/ 	.word	0x00000082


	//----- nvinfo : EIATTR_KPARAM_INFO
	.align		4
.L_1738:
        /*0008*/ 	.byte	0x04, 0x17
        /*000a*/ 	.short	(.L_1740 - .L_1739)
.L_1739:
        /*000c*/ 	.word	0x00000000
        /*0010*/ 	.short	0x0000
        /*0012*/ 	.short	0x0000
        /*0014*/ 	.byte	0x00, 0xf0, 0xa1, 0x03


	//----- nvinfo : EIATTR_SPARSE_MMA_MASK
	.align		4
.L_1740:
        /*0018*/ 	.byte	0x03, 0x50
        /*001a*/ 	.short	0x0000


	//----- nvinfo : EIATTR_MAXREG_COUNT
	.align		4
        /*001c*/ 	.byte	0x03, 0x1b
        /*001e*/ 	.short	0x00ff


	//----- nvinfo : EIATTR_NUM_BARRIERS
	.align		4
        /*0020*/ 	.byte	0x02, 0x4c
        /*0022*/ 	.byte	0x01
	.zero		1


	//----- nvinfo : EIATTR_MERCURY_ISA_VERSION
	.align		4
        /*0024*/ 	.byte	0x03, 0x5f
        /*0026*/ 	.short	0x0101


	//----- nvinfo : EIATTR_COOP_GROUP_MASK_REGIDS
	.align		4
        /*0028*/ 	.byte	0x04, 0x29
        /*002a*/ 	.short	(.L_1742 - .L_1741)


	//   ....[0]....
.L_1741:
        /*002c*/ 	.word	0xffffffff


	//   ....[1]....
        /*0030*/ 	.word	0xffffffff


	//   ....[2]....
        /*0034*/ 	.word	0xffffffff


	//   ....[3]....
        /*0038*/ 	.word	0xffffffff


	//   ....[4]....
        /*003c*/ 	.word	0xffffffff


	//   ....[5]....
        /*0040*/ 	.word	0xffffffff


	//   ....[6]....
        /*0044*/ 	.word	0xffffffff


	//   ....[7]....
        /*0048*/ 	.word	0xffffffff


	//   ....[8]....
        /*004c*/ 	.word	0xffffffff


	//   ....[9]....
        /*0050*/ 	.word	0xffffffff


	//   ....[10]....
        /*0054*/ 	.word	0xffffffff


	//   ....[11]....
        /*0058*/ 	.word	0xffffffff


	//   ....[12]....
        /*005c*/ 	.word	0xffffffff


	//   ....[13]....
        /*0060*/ 	.word	0xffffffff


	//   ....[14]....
        /*0064*/ 	.word	0xffffffff


	//   ....[15]....
        /*0068*/ 	.word	0xffffffff


	//   ....[16]....
        /*006c*/ 	.word	0xffffffff


	//   ....[17]....
        /*0070*/ 	.word	0xffffffff


	//   ....[18]....
        /*0074*/ 	.word	0xffffffff


	//   ....[19]....
        /*0078*/ 	.word	0xffffffff


	//   ....[20]....
        /*007c*/ 	.word	0xffffffff


	//   ....[21]....
        /*0080*/ 	.word	0x05000072


	//   ....[22]....
        /*0084*/ 	.word	0x05000072


	//   ....[23]....
        /*0088*/ 	.word	0x05000072


	//   ....[24]....
        /*008c*/ 	.word	0x05000072


	//   ....[25]....
        /*0090*/ 	.word	0x05000072


	//   ....[26]....
        /*0094*/ 	.word	0x05000072


	//   ....[27]....
        /*0098*/ 	.word	0x05000072


	//   ....[28]....
        /*009c*/ 	.word	0x05000072


	//   ....[29]....
        /*00a0*/ 	.word	0x05000072


	//   ....[30]....
        /*00a4*/ 	.word	0x05000072


	//----- nvinfo : EIATTR_COOP_GROUP_INSTR_OFFSETS
	.align		4
.L_1742:
        /*00a8*/ 	.byte	0x04, 0x28
        /*00aa*/ 	.short	(.L_1744 - .L_1743)


	//   ....[0]....
.L_1743:
        /*00ac*/ 	.word	0x000030a0


	//   ....[1]....
        /*00b0*/ 	.word	0x000030d0


	//   ....[2]....
        /*00b4*/ 	.word	0x000030f0


	//   ....[3]....
        /*00b8*/ 	.word	0x00003110


	//   ....[4]....
        /*00bc*/ 	.word	0x00003130


	//   ....[5]....
        /*00c0*/ 	.word	0x00003500


	//   ....[6]....
        /*00c4*/ 	.word	0x00003520


	//   ....[7]....
        /*00c8*/ 	.word	0x00003540


	//   ....[8]....
        /*00cc*/ 	.word	0x00003560


	//   ....[9]....
        /*00d0*/ 	.word	0x00003580


	//   ....[10]....
        /*00d4*/ 	.word	0x00003730


	//   ....[11]....
        /*00d8*/ 	.word	0x00003770


	//   ....[12]....
        /*00dc*/ 	.word	0x00003790


	//   ....[13]....
        /*00e0*/ 	.word	0x000037a0


	//   ....[14]....
        /*00e4*/ 	.word	0x00003840


	//   ....[15]....
        /*00e8*/ 	.word	0x00003890


	//   ....[16]....
        /*00ec*/ 	.word	0x000038a0


	//   ....[17]....
        /*00f0*/ 	.word	0x00003940


	//   ....[18]....
        /*00f4*/ 	.word	0x000039a0


	//   ....[19]....
        /*00f8*/ 	.word	0x00003a30


	//   ....[20]....
        /*00fc*/ 	.word	0x00003a60


	//   ....[21]....
        /*0100*/ 	.word	0x00004460


	//   ....[22]....
        /*0104*/ 	.word	0x000044d0


	//   ....[23]....
        /*0108*/ 	.word	0x00004540


	//   ....[24]....
        /*010c*/ 	.word	0x000045b0


	//   ....[25]....
        /*0110*/ 	.word	0x00004620


	//   ....[26]....
        /*0114*/ 	.word	0x00004a50


	//   ....[27]....
        /*0118*/ 	.word	0x00004ac0


	//   ....[28]....
        /*011c*/ 	.word	0x00004b30


	//   ....[29]....
        /*0120*/ 	.word	0x00004ba0


	//   ....[30]....
        /*0124*/ 	.word	0x00004c10


	//----- nvinfo : EIATTR_EXIT_INSTR_OFFSETS
	.align		4
.L_1744:
        /*0128*/ 	.byte	0x04, 0x1c
        /*012a*/ 	.short	(.L_1746 - .L_1745)


	//   ....[0]....
.L_1745:
        /*012c*/ 	.word	0x000007f0


	//   ....[1]....
        /*0130*/ 	.word	0x00004400


	//----- nvinfo : EIATTR_MAX_THREADS
	.align		4
.L_1746:
        /*0134*/ 	.byte	0x04, 0x05
        /*0136*/ 	.short	(.L_1748 - .L_1747)
.L_1747:
        /*0138*/ 	.word	0x00000100
        /*013c*/ 	.word	0x00000001
        /*0140*/ 	.word	0x00000001


	//----- nvinfo : EIATTR_CRS_STACK_SIZE
	.align		4
.L_1748:
        /*0144*/ 	.byte	0x04, 0x1e
        /*0146*/ 	.short	(.L_1750 - .L_1749)
.L_1749:
        /*0148*/ 	.word	0x00000000


	//----- nvinfo : EIATTR_CBANK_PARAM_SIZE
	.align		4
.L_1750:
        /*014c*/ 	.byte	0x03, 0x19
        /*014e*/ 	.short	0x00e8


	//----- nvinfo : EIATTR_PARAM_CBANK
	.align		4
        /*0150*/ 	.byte	0x04, 0x0a
        /*0152*/ 	.short	(.L_1752 - .L_1751)
	.align		4
.L_1751:
        /*0154*/ 	.word	index@(.nv.constant0._ZN10layer_norm31ln_parallel_residual_fwd_kernelINS_13Kernel_traitsI6__halfffffjLj7168ELj1ELj1ELj8ELj16ENS_18Kernel_traits_baseILj7168ES2_ffffjLj256EEEEELb0ELb1ELb0EEEvNS_9FwdParamsE)
        /*0158*/ 	.short	0x0210
        /*015a*/ 	.short	0x00e8


	//----- nvinfo : EIATTR_SW_WAR
	.align		4
.L_1752:
        /*015c*/ 	.byte	0x04, 0x36
        /*015e*/ 	.short	(.L_1754 - .L_1753)
.L_1753:
        /*0160*/ 	.word	0x00000008
.L_1754:


//--------------------- .nv.info._ZN10layer_norm31ln_parallel_residual_fwd_kernelINS_13Kernel_traitsI6__halfffffjLj7168ELj1ELj1ELj8ELj16ENS_18Kernel_traits_baseILj7168ES2_ffffjLj256EEEEELb0ELb1ELb1EEEvNS_9FwdParamsE --------------------------
	.section	.nv.info._ZN10layer_norm31ln_parallel_residual_fwd_kernelINS_13Kernel_traitsI6__halfffffjLj7168ELj1ELj1ELj8ELj16ENS_18Kernel_traits_baseILj7168ES2_ffffjLj256EEEEELb0ELb1ELb1EEEvNS_9FwdParamsE,"",@"SHT_CUDA_INFO"
	.sectionflags	@""
	.align	4


	//----- nvinfo : EIATTR_CUDA_API_VERSION
	.align		4
        /*0000*/ 	.byte	0x04, 0x37
        /*0002*/ 	.short	(.L_1756 - .L_1755)
.L_1755:
        /*0004*/ 	.word	0x00000082


	//----- nvinfo : EIATTR_KPARAM_INFO
	.align		4
.L_1756:
        /*0008*/ 	.byte	0x04, 0x17
        /*000a*/ 	.short	(.L_1758 - .L_1757)
.L_1757:
        /*000c*/ 	.word	0x00000000
        /*0010*/ 	.short	0x0000
        /*0012*/ 	.short	0x0000
        /*0014*/ 	.byte	0x00, 0xf0, 0xa1, 0x03


	//----- nvinfo : EIATTR_SPARSE_MMA_MASK
	.align		4
.L_1758:
        /*0018*/ 	.byte	0x03, 0x50
        /*001a*/ 	.short	0x0000


	//----- nvinfo : EIATTR_MAXREG_COUNT
	.align		4
        /*001c*/ 	.byte	0x03, 0x1b
        /*001e*/ 	.short	0x00ff


	//----- nvinfo : EIATTR_NUM_BARRIERS
	.align		4
        /*0020*/ 	.byte	0x02, 0x4c
        /*0022*/ 	.byte	0x01
	.zero		1


	//----- nvinfo : EIATTR_MERCURY_ISA_VERSION
	.align		4
        /*0024*/ 	.byte	0x03, 0x5f
        /*0026*/ 	.short	0x0101


	//----- nvinfo : EIATTR_COOP_GROUP_MASK_REGIDS
	.align		4
        /*0028*/ 	.byte	0x04, 0x29
        /*002a*/ 	.short	(.L_1760 - .L_1759)


	//   ....[0]....
.L_1759:
        /*002c*/ 	.word	0xffffffff


	//   ....[1]....
        /*0030*/ 	.word	0xffffffff


	//   ....[2]....
        /*0034*/ 	.word	0xffffffff


	//   ....[3]....
        /*0038*/ 	.word	0xffffffff


	//   ....[4]....
        /*003c*/ 	.word	0xffffffff


	//   ....[5]....
        /*0040*/ 	.word	0xffffffff


	//   ....[6]....
        /*0044*/ 	.word	0xffffffff


	//   ....[7]....
        /*0048*/ 	.word	0xffffffff


	//   ....[8]....
        /*004c*/ 	.word	0xffffffff


	//   ....[9]....
        /*0050*/ 	.word	0xffffffff


	//   ....[10]....
        /*0054*/ 	.word	0xffffffff


	//   ....[11]....
        /*0058*/ 	.word	0xffffffff


	//   ....[12]....
        /*005c*/ 	.word	0xffffffff


	//   ....[13]....
        /*0060*/ 	.word	0xffffffff


	//   ....[14]....
        /*0064*/ 	.word	0xffffffff


	//   ....[15]....
        /*0068*/ 	.word	0xffffffff


	//   ....[16]....
        /*006c*/ 	.word	0xffffffff


	//   ....[17]....
        /*0070*/ 	.word	0xffffffff


	//   ....[18]....
        /*0074*/ 	.word	0xffffffff


	//   ....[19]....
        /*0078*/ 	.word	0xffffffff


	//   ....[20]....
        /*007c*/ 	.word	0xffffffff


	//   ....[21]....
        /*0080*/ 	.word	0x05000075


	//   ....[22]....
        /*0084*/ 	.word	0x05000075


	//   ....[23]....
        /*0088*/ 	.word	0x05000075


	//   ....[24]....
        /*008c*/ 	.word	0x05000075


	//   ....[25]....
        /*0090*/ 	.word	0x05000075


	//   ....[26]....
        /*0094*/ 	.word	0x05000075


	//   ....[27]....
        /*0098*/ 	.word	0x05000075


	//   ....[28]....
        /*009c*/ 	.word	0x05000075


	//   ....[29]....
        /*00a0*/ 	.word	0x05000075


	//   ....[30]....
        /*00a4*/ 	.word	0x05000075


	//----- nvinfo : EIATTR_COOP_GROUP_INSTR_OFFSETS
	.align		4
.L_1760:
        /*00a8*/ 	.byte	0x04, 0x28
        /*00aa*/ 	.short	(.L_1762 - .L_1761)


	//   ....[0]....
.L_1761:
        /*00ac*/ 	.word	0x00002490


	//   ....[1]....
        /*00b0*/ 	.word	0x000024b0


	//   ....[2]....
        /*00b4*/ 	.word	0x000024d0


	//   ....[3]....
        /*00b8*/ 	.word	0x000024f0


	//   ....[4]....
        /*00bc*/ 	.word	0x00002510


	//   ....[5]....
        /*00c0*/ 	.word	0x000028c0


	//   ....[6]....
        /*00c4*/ 	.word	0x000028e0


	//   ....[7]....
        /*00c8*/ 	.word	0x00002900


	//   ....[8]....
        /*00cc*/ 	.word	0x00002920


	//   ....[9]....
        /*00d0*/ 	.word	0x00002940


	//   ....[10]....
        /*00d4*/ 	.word	0x00002a90


	//   ....[11]....
        /*00d8*/ 	.word	0x00002ae0


	//   ....[12]....
        /*00dc*/ 	.word	0x00002b00


	//   ....[13]....
        /*00e0*/ 	.word	0x00002b10


	//   ....[14]....
        /*00e4*/ 	.word	0x00002b90


	//   ....[15]....
        /*00e8*/ 	.word	0x00002c20


	//   ....[16]....
        /*00ec*/ 	.word	0x00002c40


	//   ....[17]....
        /*00f0*/ 	.word	0x00002c70


	//   ....[18]....
        /*00f4*/ 	.word	0x00002cf0


	//   ....[19]....
        /*00f8*/ 	.word	0x00002db0


	//   ....[20]....
        /*00fc*/ 	.word	0x00002dd0


	//   ....[21]....
        /*0100*/ 	.word	0x000035c0


	//   ....[22]....
        /*0104*/ 	.word	0x00003630


	//   ....[23]....
        /*0108*/ 	.word	0x000036a0


	//   ....[24]....
        /*010c*/ 	.word	0x00003710


	//   ....[25]....
        /*0110*/ 	.word	0x00003780


	//   ....[26]....
        /*0114*/ 	.word	0x00003b80


	//   ....[27]....
        /*0118*/ 	.word	0x00003bf0


	//   ....[28]....
        /*011c*/ 	.word	0x00003c60


	//   ....[29]....
        /*0120*/ 	.word	0x00003cd0


	//   ....[30]....
        /*0124*/ 	.word	0x00003d40


	//----- nvinfo : EIATTR_EXIT_INSTR_OFFSETS
	.align		4
.L_1762:
        /*0128*/ 	.byte	0x04, 0x1c
        /*012a*/ 	.short	(.L_1764 - .L_1763)


	//   ....[0]....
.L_1763:
        /*012c*/ 	.word	0x000001c0


	//   ....[1]....
        /*0130*/ 	.word	0x00003560


	//----- nvinfo : EIATTR_MAX_THREADS
	.align		4
.L_1764:
        /*0134*/ 	.byte	0x04, 0x05
        /*0136*/ 	.short	(.L_1766 - .L_1765)
.L_1765:
        /*0138*/ 	.word	0x00000100
        /*013c*/ 	.word	0x00000001
        /*0140*/ 	.word	0x00000001


	//----- nvinfo : EIATTR_CRS_STACK_SIZE
	.align		4
.L_1766:
        /*0144*/ 	.byte	0x04, 0x1e
        /*0146*/ 	.short	(.L_1768 - .L_1767)
.L_1767:
        /*0148*/ 	.word	0x00000000


	//----- nvinfo : EIATTR_CBANK_PARAM_SIZE
	.align		4
.L_1768:
        /*014c*/ 	.byte	0x03, 0x19
        /*014e*/ 	.short	0x00e8


	//----- nvinfo : EIATTR_PARAM_CBANK
	.align		4
        /*0150*/ 	.byte	0x04, 0x0a
        /*0152*/ 	.short	(.L_1770 - .L_1769)
	.align		4
.L_1769:
        /*0154*/ 	.word	index@(.nv.constant0._ZN10layer_norm31ln_parallel_residual_fwd_kernelINS_13Kernel_traitsI6__halfffffjLj7168ELj1ELj1ELj8ELj16ENS_18Kernel_traits_baseILj7168ES2_ffffjLj256EEEEELb0ELb1ELb1EEEvNS_9FwdParamsE)
        /*0158*/ 	.short	0x0210
        /*015a*/ 	.short	0x00e8


	//----- nvinfo : EIATTR_SW_WAR
	.align		4
.L_1770:
        /*015c*/ 	.byte	0x04, 0x36
        /*015e*/ 	.short	(.L_1772 - .L_1771)
.L_1771:
        /*0160*/ 	.word	0x00000008
.L_1772:


//--------------------- .nv.info._ZN10layer_norm31ln_parallel_residual_fwd_kernelINS_13Kernel_traitsI6__halfffffjLj7168ELj1ELj1ELj8ELj16ENS_18Kernel_traits_baseILj7168ES2_ffffjLj256EEEEELb1ELb0ELb0EEEvNS_9FwdParamsE --------------------------
	.section	.nv.info._ZN10layer_norm31ln_parallel_residual_fwd_kernelINS_13Kernel_traitsI6__halfffffjLj7168ELj1ELj1ELj8ELj16ENS_18Kernel_traits_baseILj7168ES2_ffffjLj256EEEEELb1ELb0ELb0EEEvNS_9FwdParamsE,"",@"SHT_CUDA_INFO"
	.sectionflags	@""
	.align	4


	//----- nvinfo : EIATTR_CUDA_API_VERSION
	.align		4
        /*0000*/ 	.byte	0x04, 0x37
        /*0002*/ 	.short	(.L_1774 - .L_1773)
.L_1773:
        /*0004*/ 	.word	0x00000082


	//----- nvinfo : EIATTR_KPARAM_INFO
	.align		4
.L_1774:
        /*0008*/ 	.byte	0x04, 0x17
        /*000a*/ 	.short	(.L_1776 - .L_1775)
.L_1775:
        /*000c*/ 	.word	0x00000000
        /*0010*/ 	.short	0x0000
        /*0012*/ 	.short	0x0000
        /*0014*/ 	.byte	0x00, 0xf0, 0xa1, 0x03


	//----- nvinfo : EIATTR_SPARSE_MMA_MASK
	.align		4
.L_1776:
        /*0018*/ 	.byte	0x03, 0x50
        /*001a*/ 	.short	0x0000


	//----- nvinfo : EIATTR_MAXREG_COUNT
	.align		4
        /*001c*/ 	.byte	0x03, 0x1b
        /*001e*/ 	.short	0x00ff


	//----- nvinfo : EIATTR_NUM_BARRIERS
	.align		4
        /*0020*/ 	.byte	0x02, 0x4c
        /*0022*/ 	.byte	0x01
	.zero		1


	//----- nvinfo : EIATTR_MERCURY_ISA_VERSION
	.align		4
        /*0024*/ 	.byte	0x03, 0x5f
        /*0026*/ 	.short	0x0101


	//----- nvinfo : EIATTR_COOP_GROUP_MASK_REGIDS
	.align		4
        /*0028*/ 	.byte	0x04, 0x29
        /*002a*/ 	.short	(.L_1778 - .L_1777)


	//   ....[0]....
.L_1777:
        /*002c*/ 	.word	0xffffffff


	//   ....[1]....
        /*0030*/ 	.word	0xffffffff


	//   ....[2]....
        /*0034*/ 	.word	0xffffffff


	//   ....[3]....
        /*0038*/ 	.word	0xffffffff


	//   ....[4]....
        /*003c*/ 	.word	0xffffffff


	//   ....[5]....
        /*0040*/ 	.word	0xffffffff


	//   ....[6]....
        /*0044*/ 	.word	0xffffffff


	//   ....[7]....
        /*0048*/ 	.word	0xffffffff


	//   ....[8]....
        /*004c*/ 	.word	0xffffffff


	//   ....[9]....
        /*0050*/ 	.word	0xffffffff


	//   ....[10]....
        /*0054*/ 	.word	0xffffffff


	//   ....[11]....
        /*0058*/ 	.word	0xffffffff


	//   ....[12]....
        /*005c*/ 	.word	0xffffffff


	//   ....[13]....
        /*0060*/ 	.word	0xffffffff


	//   ....[14]....
        /*0064*/ 	.word	0xffffffff


	//   ....[15]....
        /*0068*/ 	.word	0xffffffff


	//   ....[16]....
        /*006c*/ 	.word	0xffffffff


	//   ....[17]....
        /*0070*/ 	.word	0xffffffff


	//   ....[18]....
        /*0074*/ 	.word	0xffffffff


	//   ....[19]....
        /*0078*/ 	.word	0xffffffff


	//   ....[20]....
        /*007c*/ 	.word	0xffffffff


	//   ....[21]....
        /*0080*/ 	.word	0x050000c7


	//   ....[22]....
        /*0084*/ 	.word	0x050000c7


	//   ....[23]....
        /*0088*/ 	.word	0x050000c7


	//   ....[24]....
        /*008c*/ 	.word	0x050000c7


	//   ....[25]....
        /*0090*/ 	.word	0x050000c7


	//   ....[26]....
        /*0094*/ 	.word	0x050000c7


	//   ....[27]....
        /*0098*/ 	.word	0x050000c7


	//   ....[28]....
        /*009c*/ 	.word	0x050000c7


	//   ....[29]....
        /*00a0*/ 	.word	0x050000c7


	//   ....[30]....
        /*00a4*/ 	.word	0x050000c7


	//----- nvinfo : EIATTR_COOP_GROUP_INSTR_OFFSETS
	.align		4
.L_1778:
        /*00a8*/ 	.byte	0x04, 0x28
        /*00aa*/ 	.short	(.L_1780 - .L_1779)


	//   ....[0]....
.L_1779:
        /*00ac*/ 	.word	0x000166d0


	//   ....[1]....
        /*00b0*/ 	.word	0x00016700


	//   ....[2]....
        /*00b4*/ 	.word	0x00016720


	//   ....[3]....
        /*00b8*/ 	.word	0x00016740


	//   ....[4]....
        /*00bc*/ 	.word	0x00016760


	//   ....[5]....
        /*00c0*/ 	.word	0x00016b20


	//   ....[6]....
        /*00c4*/ 	.word	0x00016b40


	//   ....[7]....
        /*00c8*/ 	.word	0x00016b60


	//   ....[8]....
        /*00cc*/ 	.word	0x00016b80


	//   ....[9]....
        /*00d0*/ 	.word	0x00016ba0


	//   ....[10]....
        /*00d4*/ 	.word	0x00016d50


	//   ....[11]....
        /*00d8*/ 	.word	0x00016d90


	//   ....[12]....
        /*00dc*/ 	.word	0x00016dc0


	//   ....[13]....
        /*00e0*/ 	.word	0x00016dd0


	//   ....[14]....
        /*00e4*/ 	.word	0x00016e60


	//   ....[15]....
        /*00e8*/ 	.word	0x00016eb0


	//   ....[16]....
        /*00ec*/ 	.word	0x00016ed0


	//   ....[17]....
        /*00f0*/ 	.word	0x00016f50


	//   ....[18]....
        /*00f4*/ 	.word	0x00016fd0


	//   ....[19]....
        /*00f8*/ 	.word	0x00017050


	//   ....[20]....
        /*00fc*/ 	.word	0x000170a0


	//   ....[21]....
        /*0100*/ 	.word	0x00017e10


	//   ....[22]....
        /*0104*/ 	.word	0x00017e80


	//   ....[23]....
        /*0108*/ 	.word	0x00017ef0


	//   ....[24]....
        /*010c*/ 	.word	0x00017f60


	//   ....[25]....
        /*0110*/ 	.word	0x00017fd0


	//   ....[26]....
        /*0114*/ 	.word	0x000183f0


	//   ....[27]....
        /*0118*/ 	.word	0x00018460


	//   ....[28]....
        /*011c*/ 	.word	0x000184d0


	//   ....[29]....
        /*0120*/ 	.word	0x00018540


	//   ....[30]....
        /*0124*/ 	.word	0x000185b0


	//----- nvinfo : EIATTR_EXIT_INSTR_OFFSETS
	.align		4
.L_1780:
        /*0128*/ 	.byte	0x04, 0x1c
        /*012a*/ 	.short	(.L_1782 - .L_1781)


	//   ....[0]....
.L_1781:
        /*012c*/ 	.word	0x00001250


	//   ....[1]....
        /*0130*/ 	.word	0x00017db0


	//----- nvinfo : EIATTR_MAX_THREADS
	.align		4
.L_1782:
        /*0134*/ 	.byte	0x04, 0x05
        /*0136*/ 	.short	(.L_1784 - .L_1783)
.L_1783:
        /*0138*/ 	.word	0x00000100
        /*013c*/ 	.word	0x00000001
        /*0140*/ 	.word	0x00000001


	//----- nvinfo : EIATTR_CRS_STACK_SIZE
	.align		4
.L_1784:
        /*0144*/ 	.byte	0x04, 0x1e
        /*0146*/ 	.short	(.L_1786 - .L_1785)
.L_1785:
        /*0148*/ 	.word	0x00000000


	//----- nvinfo : EIATTR_CBANK_PARAM_SIZE
	.align		4
.L_1786:
        /*014c*/ 	.byte	0x03, 0x19
        /*014e*/ 	.short	0x00e8


	//----- nvinfo : EIATTR_PARAM_CBANK
	.align		4
        /*0150*/ 	.byte	0x04, 0x0a
        /*0152*/ 	.short	(.L_1788 - .L_1787)
	.align		4
.L_1787:
        /*0154*/ 	.word	index@(.nv.constant0._ZN10layer_norm31ln_parallel_residual_fwd_kernelINS_13Kernel_traitsI6__halfffffjLj7168ELj1ELj1ELj8ELj16ENS_18Kernel_traits_baseILj7168ES2_ffffjLj256EEEEELb1ELb0ELb0EEEvNS_9FwdParamsE)
        /*0158*/ 	.short	0x0210
        /*015a*/ 	.short	0x00e8


	//----- nvinfo : EIATTR_SW_WAR
	.align		4
.L_1788:
        /*015c*/ 	.byte	0x04, 0x36
        /*015e*/ 	.short	(.L_1790 - .L_1789)
.L_1789:
        /*0160*/ 	.word	0x00000008
.L_1790:


//--------------------- .nv.info._ZN10layer_norm31ln_parallel_residual_fwd_kernelINS_13Kernel_traitsI6__halfffffjLj7168ELj1ELj1ELj8ELj16ENS_18Kernel_traits_baseILj7168ES2_ffffjLj256EEEEELb1ELb0ELb1EEEvNS_9FwdParamsE --------------------------
	.section	.nv.info._ZN10layer_norm31ln_parallel_residual_fwd_kernelINS_13Kernel_traitsI6__halfffffjLj7168ELj1ELj1ELj8ELj16ENS_18Kernel_traits_baseILj7168ES2_ffffjLj256EEEEELb1ELb0ELb1EEEvNS_9FwdParamsE,"",@"SHT_CUDA_INFO"
	.sectionflags	@""
	.align	4


	//----- nvinfo : EIATTR_CUDA_API_VERSION
	.align		4
        /*0000*/ 	.byte	0x04, 0x37
        /*0002*/ 	.short	(.L_1792 - .L_1791)
.L_1791:
        /*0004*/ 	.word	0x00000082


	//----- nvinfo : EIATTR_KPARAM_INFO
	.align		4
.L_1792:
        /*0008*/ 	.byte	0x04, 0x17
        /*000a*/ 	.short	(.L_1794 - .L_1793)
.L_1793:
        /*000c*/ 	.word	0x00000000
        /*0010*/ 	.short	0x0000
        /*0012*/ 	.short	0x0000
        /*0014*/ 	.byte	0x00, 0xf0, 0xa1, 0x03


	//----- nvinfo : EIATTR_SPARSE_MMA_MASK
	.align		4
.L_1794:
        /*0018*/ 	.byte	0x03, 0x50
        /*001a*/ 	.short	0x0000


	//----- nvinfo : EIATTR_MAXREG_COUNT
	.align		4
        /*001c*/ 	.byte	0x03, 0x1b
        /*001e*/ 	.short	0x00ff


	//----- nvinfo : EIATTR_NUM_BARRIERS
	.align		4
        /*0020*/ 	.byte	0x02, 0x4c
        /*0022*/ 	.byte	0x01
	.zero		1


	//----- nvinfo : EIATTR_MERCURY_ISA_VERSION
	.align		4
        /*0024*/ 	.byte	0x03, 0x5f
        /*0026*/ 	.short	0x0101


	//----- nvinfo : EIATTR_COOP_GROUP_MASK_REGIDS
	.align		4
        /*0028*/ 	.byte	0x04, 0x29
        /*002a*/ 	.short	(.L_1796 - .L_1795)


	//   ....[0]....
.L_1795:
        /*002c*/ 	.word	0xffffffff


	//   ....[1]....
        /*0030*/ 	.word	0xffffffff


	//   ....[2]....
        /*0034*/ 	.word	0xffffffff


	//   ....[3]....
        /*0038*/ 	.word	0xffffffff


	//   ....[4]....
        /*003c*/ 	.word	0xffffffff


	//   ....[5]....
        /*0040*/ 	.word	0xffffffff


	//   ....[6]....
        /*0044*/ 	.word	0xffffffff


	//   ....[7]....
        /*0048*/ 	.word	0xffffffff


	//   ....[8]....
        /*004c*/ 	.word	0xffffffff


	//   ....[9]....
        /*0050*/ 	.word	0xffffffff


	//   ....[10]....
        /*0054*/ 	.word	0xffffffff


	//   ....[11]....
        /*0058*/ 	.word	0xffffffff


	//   ....[12]....
        /*005c*/ 	.word	0xffffffff


	//   ....[13]....
        /*0060*/ 	.word	0xffffffff


	//   ....[14]....
        /*0064*/ 	.word	0xffffffff


	//   ....[15]....
        /*0068*/ 	.word	0xffffffff


	//   ....[16]....
        /*006c*/ 	.word	0xffffffff


	//   ....[17]....
        /*0070*/ 	.word	0xffffffff


	//   ....[18]....
        /*0074*/ 	.word	0xffffffff


	//   ....[19]....
        /*0078*/ 	.word	0xffffffff


	//   ....[20]....
        /*007c*/ 	.word	0xffffffff


	//   ....[21]....
        /*0080*/ 	.word	0x050000c3


	//   ....[22]....
        /*0084*/ 	.word	0x050000c3


	//   ....[23]....
        /*0088*/ 	.word	0x050000c3


	//   ....[24]....
        /*008c*/ 	.word	0x050000c3


	//   ....[25]....
        /*0090*/ 	.word	0x050000c3


	//   ....[26]....
        /*0094*/ 	.word	0x050000c3


	//   ....[27]....
        /*0098*/ 	.word	0x050000c3


	//   ....[28]....
        /*009c*/ 	.word	0x050000c3


	//   ....[29]....
        /*00a0*/ 	.word	0x050000c3


	//   ....[30]....
        /*00a4*/ 	.word	0x050000c3


	//----- nvinfo : EIATTR_COOP_GROUP_INSTR_OFFSETS
	.align		4
.L_1796:
        /*00a8*/ 	.byte	0x04, 0x28
        /*00aa*/ 	.short	(.L_1798 - .L_1797)


	//   ....[0]....
.L_1797:
        /*00ac*/ 	.word	0x00015270


	//   ....[1]....
        /*00b0*/ 	.word	0x00015290


	//   ....[2]....
        /*00b4*/ 	.word	0x000152b0


	//   ....[3]....
        /*00b8*/ 	.word	0x000152d0


	//   ....[4]....
        /*00bc*/ 	.word	0x000152f0


	//   ....[5]....
        /*00c0*/ 	.word	0x000156a0


	//   ....[6]....
        /*00c4*/ 	.word	0x000156c0


	//   ....[7]....
        /*00c8*/ 	.word	0x000156e0


	//   ....[8]....
        /*00cc*/ 	.word	0x00015700


	//   ....[9]....
        /*00d0*/ 	.word	0x00015720


	//   ....[10]....
        /*00d4*/ 	.word	0x000158a0


	//   ....[11]....
        /*00d8*/ 	.word	0x000158f0


	//   ....[12]....
        /*00dc*/ 	.word	0x00015910


	//   ....[13]....
        /*00e0*/ 	.word	0x00015920


	//   ....[14]....
        /*00e4*/ 	.word	0x00015950


	//   ....[15]....
        /*00e8*/ 	.word	0x000159e0


	//   ....[16]....
        /*00ec*/ 	.word	0x00015a20


	//   ....[17]....
        /*00f0*/ 	.word	0x00015a80


	//   ....[18]....
        /*00f4*/ 	.word	0x00015b20


	//   ....[19]....
        /*00f8*/ 	.word	0x00015b90


	//   ....[20]....
        /*00fc*/ 	.word	0x00015bd0


	//   ....[21]....
        /*0100*/ 	.word	0x00016660


	//   ....[22]....
        /*0104*/ 	.word	0x000166d0


	//   ....[23]....
        /*0108*/ 	.word	0x00016740


	//   ....[24]....
        /*010c*/ 	.word	0x000167b0


	//   ....[25]....
        /*0110*/ 	.word	0x00016820


	//   ....[26]....
        /*0114*/ 	.word	0x00016c20


	//   ....[27]....
        /*0118*/ 	.word	0x00016c90


	//   ....[28]....
        /*011c*/ 	.word	0x00016d00


	//   ....[29]....
        /*0120*/ 	.word	0x00016d70


	//   ....[30]....
        /*0124*/ 	.word	0x00016de0


	//----- nvinfo : EIATTR_EXIT_INSTR_OFFSETS
	.align		4
.L_1798:
        /*0128*/ 	.byte	0x04, 0x1c
        /*012a*/ 	.short	(.L_1800 - .L_1799)


	//   ....[0]....
.L_1799:
        /*012c*/ 	.word	0x00000340


	//   ....[1]....
        /*0130*/ 	.word	0x00016600


	//----- nvinfo : EIATTR_MAX_THREADS
	.align		4
.L_1800:
        /*0134*/ 	.byte	0x04, 0x05
        /*0136*/ 	.short	(.L_1802 - .L_1801)
.L_1801:
        /*0138*/ 	.word	0x00000100
        /*013c*/ 	.word	0x00000001
        /*0140*/ 	.word	0x00000001


	//----- nvinfo : EIATTR_CRS_STACK_SIZE
	.align		4
.L_1802:
        /*0144*/ 	.byte	0x04, 0x1e
        /*0146*/ 	.short	(.L_1804 - .L_1803)
.L_1803:
        /*0148*/ 	.word	0x00000000


	//----- nvinfo : EIATTR_CBANK_PARAM_SIZE
	.align		4
.L_1804:
        /*014c*/ 	.byte	0x03, 0x19
        /*014e*/ 	.short	0x00e8


	//----- nvinfo : EIATTR_PARAM_CBANK
	.align		4
        /*0150*/ 	.byte	0x04, 0x0a
        /*0152*/ 	.short	(.L_1806 - .L_1805)
	.align		4
.L_1805:
        /*0154*/ 	.word	index@(.nv.constant0._ZN10layer_norm31ln_parallel_residual_fwd_kernelINS_13Kernel_traitsI6__halfffffjLj7168ELj1ELj1ELj8ELj16ENS_18Kernel_traits_baseILj7168ES2_ffffjLj256EEEEELb1ELb0ELb1EEEvNS_9FwdParamsE)
        /*0158*/ 	.short	0x0210
        /*015a*/ 	.short	0x00e8


	//----- nvinfo : EIATTR_SW_WAR
	.align		4
.L_1806:
        /*015c*/ 	.byte	0x04, 0x36
        /*015e*/ 	.short	(.L_1808 - .L_1807)
.L_1807:
        /*0160*/ 	.word	0x00000008
.L_1808:


//--------------------- .nv.info._ZN10layer_norm31ln_parallel_residual_fwd_kernelINS_13Kernel_traitsI6__halfffffjLj7168ELj1ELj1ELj8ELj16ENS_18Kernel_traits_baseILj7168ES2_ffffjLj256EEEEELb1ELb1ELb0EEEvNS_9FwdParamsE --------------------------
	.section	.nv.info._ZN10layer_norm31ln_parallel_residual_fwd_kernelINS_13Kernel_traitsI6__halfffffjLj7168ELj1ELj1ELj8ELj16ENS_18Kernel_traits_baseILj7168ES2_ffffjLj256EEEEELb1ELb1ELb0EEEvNS_9FwdParamsE,"",@"SHT_CUDA_INFO"
	.sectionflags	@""
	.align	4


	//----- nvinfo : EIATTR_CUDA_API_VERSION
	.align		4
        /*0000*/ 	.byte	0x04, 0x37
        /*0002*/ 	.short	(.L_1810 - .L_1809)
.L_1809:
        /*0004*/ 	.word	0x00000082


	//----- nvinfo : EIATTR_KPARAM_INFO
	.align		4
.L_1810:
        /*0008*/ 	.byte	0x04, 0x17
        /*000a*/ 	.short	(.L_1812 - .L_1811)
.L_1811:
        /*000c*/ 	.word	0x00000000
        /*0010*/ 	.short	0x0000
        /*0012*/ 	.short	0x0000
        /*0014*/ 	.byte	0x00, 0xf0, 0xa1, 0x03


	//----- nvinfo : EIATTR_SPARSE_MMA_MASK
	.align		4
.L_1812:
        /*0018*/ 	.byte	0x03, 0x50
        /*001a*/ 	.short	0x0000


	//----- nvinfo : EIATTR_MAXREG_COUNT
	.align		4
        /*001c*/ 	.byte	0x03, 0x1b
        /*001e*/ 	.short	0x00ff


	//----- nvinfo : EIATTR_NUM_BARRIERS
	.align		4
        /*0020*/ 	.byte	0x02, 0x4c
        /*0022*/ 	.byte	0x01
	.zero		1


	//----- nvinfo : EIATTR_ANNOTATIONS
	.align		4
        /*0024*/ 	.byte	0x04, 0x55
        /*0026*/ 	.short	(.L_1814 - .L_1813)


	//   ....[0]....
.L_1813:
        /*0028*/ 	.word	0x00000001
        /*002c*/ 	.byte	0x60, 0x0f, 0x00, 0x00, 0x01, 0x00, 0x00, 0x00, 0xf0, 0x0f, 0x00, 0x00, 0x01, 0x00, 0x00, 0x00
        /*003c*/ 	.byte	0x30, 0x10, 0x00, 0x00, 0x01, 0x00, 0x00, 0x00, 0x70, 0x10, 0x00, 0x00, 0x01, 0x00, 0x00, 0x00
        /*004c*/ 	.byte	0x90, 0x5d, 0x01, 0x00, 0x01, 0x00, 0x00, 0x00, 0xa0, 0x62, 0x01, 0x00, 0x01, 0x00, 0x00, 0x00
        /*005c*/ 	.byte	0xc0, 0x62, 0x01, 0x00, 0x01, 0x00, 0x00, 0x00, 0xd0, 0x62, 0x01, 0x00


	//----- nvinfo : EIATTR_MERCURY_ISA_VERSION
	.align		4
.L_1814:
        /*0068*/ 	.byte	0x03, 0x5f
        /*006a*/ 	.short	0x0101


	//----- nvinfo : EIATTR_COOP_GROUP_MASK_REGIDS
	.align		4
        /*006c*/ 	.byte	0x04, 0x29
        /*006e*/ 	.short	(.L_1816 - .L_1815)


	//   ....[0]....
.L_1815:
        /*0070*/ 	.word	0xffffffff


	//   ....[1]....
        /*0074*/ 	.word	0xffffffff


	//   ....[2]....
        /*0078*/ 	.word	0xffffffff


	//   ....[3]....
        /*007c*/ 	.word	0xffffffff


	//   ....[4]....
        /*0080*/ 	.word	0xffffffff


	//   ....[5]....
        /*0084*/ 	.word	0xffffffff


	//   ....[6]....
        /*0088*/ 	.word	0xffffffff


	//   ....[7]....
        /*008c*/ 	.word	0xffffffff


	//   ....[8]....
        /*0090*/ 	.word	0xffffffff


	//   ....[9]....
        /*0094*/ 	.word	0xffffffff


	//   ....[10]....
        /*0098*/ 	.word	0xffffffff


	//   ....[11]....
        /*009c*/ 	.word	0xffffffff


	//   ....[12]....
        /*00a0*/ 	.word	0xffffffff


	//   ....[13]....
        /*00a4*/ 	.word	0xffffffff


	//   ....[14]....
        /*00a8*/ 	.word	0xffffffff


	//   ....[15]....
        /*00ac*/ 	.word	0xffffffff


	//   ....[16]....
        /*00b0*/ 	.word	0xffffffff


	//   ....[17]....
        /*00b4*/ 	.word	0xffffffff


	//   ....[18]....
        /*00b8*/ 	.word	0xffffffff


	//   ....[19]....
        /*00bc*/ 	.word	0xffffffff


	//   ....[20]....
        /*00c0*/ 	.word	0xffffffff


	//   ....[21]....
        /*00c4*/ 	.word	0x05000053


	//   ....[22]....
        /*00c8*/ 	.word	0x05000053


	//   ....[23]....
        /*00cc*/ 	.word	0x05000053


	//   ....[24]....
        /*00d0*/ 	.word	0x05000053


	//   ....[25]....
        /*00d4*/ 	.word	0x05000053


	//   ....[26]....
        /*00d8*/ 	.word	0x05000053


	//   ....[27]....
        /*00dc*/ 	.word	0x05000053


	//   ....[28]....
        /*00e0*/ 	.word	0x05000053


	//   ....[29]....
        /*00e4*/ 	.word	0x05000053


	//   ....[30]....
        /*00e8*/ 	.word	0x05000053


	//----- nvinfo : EIATTR_COOP_GROUP_INSTR_OFFSETS
	.align		4
.L_1816:
        /*00ec*/ 	.byte	0x04, 0x28
        /*00ee*/ 	.short	(.L_1818 - .L_1817)


	//   ....[0]....
.L_1817:
        /*00f0*/ 	.word	0x000157f0


	//   ....[1]....
        /*00f4*/ 	.word	0x00015820


	//   ....[2]....
        /*00f8*/ 	.word	0x00015840


	//   ....[3]....
        /*00fc*/ 	.word	0x00015860


	//   ....[4]....
        /*0100*/ 	.word	0x00015880


	//   ....[5]....
        /*0104*/ 	.word	0x00015c40


	//   ....[6]....
        /*0108*/ 	.word	0x00015c60


	//   ....[7]....
        /*010c*/ 	.word	0x00015c80


	//   ....[8]....
        /*0110*/ 	.word	0x00015ca0


	//   ....[9]....
        /*0114*/ 	.word	0x00015cc0


	//   ....[10]....
        /*0118*/ 	.word	0x00015e50


	//   ....[11]....
        /*011c*/ 	.word	0x00015e60


	//   ....[12]....
        /*0120*/ 	.word	0x00015ec0


	//   ....[13]....
        /*0124*/ 	.word	0x00015f10


	//   ....[14]....
        /*0128*/ 	.word	0x00015fb0


	//   ....[15]....
        /*012c*/ 	.word	0x00016000


	//   ....[16]....
        /*0130*/ 	.word	0x00016050


	//   ....[17]....
        /*0134*/ 	.word	0x000160d0


	//   ....[18]....
        /*0138*/ 	.word	0x00016110


	//   ....[19]....
        /*013c*/ 	.word	0x00016140


	//   ....[20]....
        /*0140*/ 	.word	0x000161b0


	//   ....[21]....
        /*0144*/ 	.word	0x00016c10


	//   ....[22]....
        /*0148*/ 	.word	0x00016c70


	//   ....[23]....
        /*014c*/ 	.word	0x00016cd0


	//   ....[24]....
        /*0150*/ 	.word	0x00016d30


	//   ....[25]....
        /*0154*/ 	.word	0x00016d90


	//   ....[26]....
        /*0158*/ 	.word	0x000171b0


	//   ....[27]....
        /*015c*/ 	.word	0x00017210


	//   ....[28]....
        /*0160*/ 	.word	0x00017270


	//   ....[29]....
        /*0164*/ 	.word	0x000172d0


	//   ....[30]....
        /*0168*/ 	.word	0x00017330


	//----- nvinfo : EIATTR_EXIT_INSTR_OFFSETS
	.align		4
.L_1818:
        /*016c*/ 	.byte	0x04, 0x1c
        /*016e*/ 	.short	(.L_1820 - .L_1819)


	//   ....[0]....
.L_1819:
        /*0170*/ 	.word	0x00000c80


	//   ....[1]....
        /*0174*/ 	.word	0x00016bb0


	//----- nvinfo : EIATTR_MAX_THREADS
	.align		4
.L_1820:
        /*0178*/ 	.byte	0x04, 0x05
        /*017a*/ 	.short	(.L_1822 - .L_1821)
.L_1821:
        /*017c*/ 	.word	0x00000100
        /*0180*/ 	.word	0x00000001
        /*0184*/ 	.word	0x00000001


	//----- nvinfo : EIATTR_CRS_STACK_SIZE
	.align		4
.L_1822:
        /*0188*/ 	.byte	0x04, 0x1e
        /*018a*/ 	.short	(.L_1824 - .L_1823)
.L_1823:
        /*018c*/ 	.word	0x00000000


	//----- nvinfo : EIATTR_CBANK_PARAM_SIZE
	.align		4
.L_1824:
        /*0190*/ 	.byte	0x03, 0x19
        /*0192*/ 	.short	0x00e8


	//----- nvinfo : EIATTR_PARAM_CBANK
	.align		4
        /*0194*/ 	.byte	0x04, 0x0a
        /*0196*/ 	.short	(.L_1826 - .L_1825)
	.align		4
.L_1825:
        /*0198*/ 	.word	index@(.nv.constant0._ZN10layer_norm31ln_parallel_residual_fwd_kernelINS_13Kernel_traitsI6__halfffffjLj7168ELj1ELj1ELj8ELj16ENS_18Kernel_traits_baseILj7168ES2_ffffjLj256EEEEELb1ELb1ELb0EEEvNS_9FwdParamsE)
        /*019c*/ 	.short	0x0210
        /*019e*/ 	.short	0x00e8


	//----- nvinfo : EIATTR_SW_WAR
	.align		4
.L_1826:
        /*01a0*/ 	.byte	0x04, 0x36
        /*01a2*/ 	.short	(.L_1828 - .L_1827)
.L_1827:
        /*01a4*/ 	.word	0x00000008
.L_1828:


//--------------------- .nv.info._ZN10layer_norm31ln_parallel_residual_fwd_kernelINS_13Kernel_traitsI6__halfffffjLj7168ELj1ELj1ELj8ELj16ENS_18Kernel_traits_baseILj7168ES2_ffffjLj256EEEEELb1ELb1ELb1EEEvNS_9FwdParamsE --------------------------
	.section	.nv.info._ZN10layer_norm31ln_parallel_residual_fwd_kernelINS_13Kernel_traitsI6__halfffffjLj7168ELj1ELj1ELj8ELj16ENS_18Kernel_traits_baseILj7168ES2_ffffjLj256EEEEELb1ELb1ELb1EEEvNS_9FwdParamsE,"",@"SHT_CUDA_INFO"
	.sectionflags	@""
	.align	4


	//----- nvinfo : EIATTR_CUDA_API_VERSION
	.align		4
        /*0000*/ 	.byte	0x04, 0x37
        /*0002*/ 	.short	(.L_1830 - .L_1829)
.L_1829:
        /*0004*/ 	.word	0x00000082


	//----- nvinfo : EIATTR_KPARAM_INFO
	.align		4
.L_1830:
        /*0008*/ 	.byte	0x04, 0x17
        /*000a*/ 	.short	(.L_1832 - .L_1831)
.L_1831:
        /*000c*/ 	.word	0x00000000
        /*0010*/ 	.short	0x0000
        /*0012*/ 	.short	0x0000
        /*0014*/ 	.byte	0x00, 0xf0, 0xa1, 0x03


	//----- nvinfo : EIATTR_SPARSE_MMA_MASK
	.align		4
.L_1832:
        /*0018*/ 	.byte	0x03, 0x50
        /*001a*/ 	.short	0x0000


	//----- nvinfo : EIATTR_MAXREG_COUNT
	.align		4
        /*001c*/ 	.byte	0x03, 0x1b
        /*001e*/ 	.short	0x00ff


	//----- nvinfo : EIATTR_NUM_BARRIERS
	.align		4
        /*0020*/ 	.byte	0x02, 0x4c
        /*0022*/ 	.byte	0x01
	.zero		1


	//----- nvinfo : EIATTR_ANNOTATIONS
	.align		4
        /*0024*/ 	.byte	0x04, 0x55
        /*0026*/ 	.short	(.L_1834 - .L_1833)


	//   ....[0]....
.L_1833:
        /*0028*/ 	.word	0x00000001
        /*002c*/ 	.byte	0x20, 0x0b, 0x00, 0x00, 0x01, 0x00, 0x00, 0x00, 0x50, 0x0b, 0x00, 0x00, 0x01, 0x00, 0x00, 0x00
        /*003c*/ 	.byte	0xa0, 0x0b, 0x00, 0x00, 0x01, 0x00, 0x00, 0x00, 0xd0, 0x0b, 0x00, 0x00, 0x01, 0x00, 0x00, 0x00
        /*004c*/ 	.byte	0x20, 0x0c, 0x00, 0x00, 0x01, 0x00, 0x00, 0x00, 0x30, 0x0c, 0x00, 0x00, 0x01, 0x00, 0x00, 0x00
        /*005c*/ 	.byte	0x40, 0x0c, 0x00, 0x00, 0x01, 0x00, 0x00, 0x00, 0x80, 0x58, 0x01, 0x00, 0x01, 0x00, 0x00, 0x00
        /*006c*/ 	.byte	0xc0, 0x58, 0x01, 0x00, 0x01, 0x00, 0x00, 0x00, 0x10, 0x59, 0x01, 0x00, 0x01, 0x00, 0x00, 0x00
        /*007c*/ 	.byte	0x50, 0x59, 0x01, 0x00, 0x01, 0x00, 0x00, 0x00, 0x90, 0x59, 0x01, 0x00, 0x01, 0x00, 0x00, 0x00
        /*008c*/ 	.byte	0xd0, 0x59, 0x01, 0x00, 0x01, 0x00, 0x00, 0x00, 0xf0, 0x59, 0x01, 0x00


	//----- nvinfo : EIATTR_MERCURY_ISA_VERSION
	.align		4
.L_1834:
        /*0098*/ 	.byte	0x03, 0x5f
        /*009a*/ 	.short	0x0101


	//----- nvinfo : EIATTR_COOP_GROUP_MASK_REGIDS
	.align		4
        /*009c*/ 	.byte	0x04, 0x29
        /*009e*/ 	.short	(.L_1836 - .L_1835)


	//   ....[0]....
.L_1835:
        /*00a0*/ 	.word	0xffffffff


	//   ....[1]....
        /*00a4*/ 	.word	0xffffffff


	//   ....[2]....
        /*00a8*/ 	.word	0xffffffff


	//   ....[3]....
        /*00ac*/ 	.word	0xffffffff


	//   ....[4]....
        /*00b0*/ 	.word	0xffffffff


	//   ....[5]....
        /*00b4*/ 	.word	0xffffffff


	//   ....[6]....
        /*00b8*/ 	.word	0xffffffff


	//   ....[7]....
        /*00bc*/ 	.word	0xffffffff


	//   ....[8]....
        /*00c0*/ 	.word	0xffffffff


	//   ....[9]....
        /*00c4*/ 	.word	0xffffffff


	//   ....[10]....
        /*00c8*/ 	.word	0xffffffff


	//   ....[11]....
        /*00cc*/ 	.word	0xffffffff


	//   ....[12]....
        /*00d0*/ 	.word	0xffffffff


	//   ....[13]....
        /*00d4*/ 	.word	0xffffffff


	//   ....[14]....
        /*00d8*/ 	.word	0xffffffff


	//   ....[15]....
        /*00dc*/ 	.word	0xffffffff


	//   ....[16]....
        /*00e0*/ 	.word	0xffffffff


	//   ....[17]....
        /*00e4*/ 	.word	0xffffffff


	//   ....[18]....
        /*00e8*/ 	.word	0xffffffff


	//   ....[19]....
        /*00ec*/ 	.word	0xffffffff


	//   ....[20]....
        /*00f0*/ 	.word	0xffffffff


	//   ....[21]....
        /*00f4*/ 	.word	0x05000053


	//   ....[22]....
        /*00f8*/ 	.word	0x05000053


	//   ....[23]....
        /*00fc*/ 	.word	0x05000053


	//   ....[24]....
        /*0100*/ 	.word	0x05000053


	//   ....[25]....
        /*0104*/ 	.word	0x05000053


	//   ....[26]....
        /*0108*/ 	.word	0x05000053


	//   ....[27]....
        /*010c*/ 	.word	0x05000053


	//   ....[28]....
        /*0110*/ 	.word	0x05000053


	//   ....[29]....
        /*0114*/ 	.word	0x05000053


	//   ....[30]....
        /*0118*/ 	.word	0x05000053


	//----- nvinfo : EIATTR_COOP_GROUP_INSTR_OFFSETS
	.align		4
.L_1836:
        /*011c*/ 	.byte	0x04, 0x28
        /*011e*/ 	.short	(.L_1838 - .L_1837)


	//   ....[0]....
.L_1837:
        /*0120*/ 	.word	0x00014c90


	//   ....[1]....
        /*0124*/ 	.word	0x00014cb0


	//   ....[2]....
        /*0128*/ 	.word	0x00014cd0


	//   ....[3]....
        /*012c*/ 	.word	0x00014cf0


	//   ....[4]....
        /*0130*/ 	.word	0x00014d10


	//   ....[5]....
        /*0134*/ 	.word	0x000150c0


	//   ....[6]....
        /*0138*/ 	.word	0x000150e0


	//   ....[7]....
        /*013c*/ 	.word	0x00015100


	//   ....[8]....
        /*0140*/ 	.word	0x00015120


	//   ....[9]....
        /*0144*/ 	.word	0x00015140


	//   ....[10]....
        /*0148*/ 	.word	0x00015240


	//   ....[11]....
        /*014c*/ 	.word	0x000152f0


	//   ....[12]....
        /*0150*/ 	.word	0x00015350


	//   ....[13]....
        /*0154*/ 	.word	0x00015360


	//   ....[14]....
        /*0158*/ 	.word	0x000153b0


	//   ....[15]....
        /*015c*/ 	.word	0x000153e0


	//   ....[16]....
        /*0160*/ 	.word	0x00015440


	//   ....[17]....
        /*0164*/ 	.word	0x000154e0


	//   ....[18]....
        /*0168*/ 	.word	0x00015540


	//   ....[19]....
        /*016c*/ 	.word	0x000155c0


	//   ....[20]....
        /*0170*/ 	.word	0x000155f0


	//   ....[21]....
        /*0174*/ 	.word	0x00015e20


	//   ....[22]....
        /*0178*/ 	.word	0x00015e70


	//   ....[23]....
        /*017c*/ 	.word	0x00015ed0


	//   ....[24]....
        /*0180*/ 	.word	0x00015f30


	//   ....[25]....
        /*0184*/ 	.word	0x00015f90


	//   ....[26]....
        /*0188*/ 	.word	0x00016380


	//   ....[27]....
        /*018c*/ 	.word	0x000163e0


	//   ....[28]....
        /*0190*/ 	.word	0x00016440


	//   ....[29]....
        /*0194*/ 	.word	0x000164a0


	//   ....[30]....
        /*0198*/ 	.word	0x00016500


	//----- nvinfo : EIATTR_EXIT_INSTR_OFFSETS
	.align		4
.L_1838:
        /*019c*/ 	.byte	0x04, 0x1c
        /*019e*/ 	.short	(.L_1840 - .L_1839)


	//   ....[0]....
.L_1839:
        /*01a0*/ 	.word	0x00000610


	//   ....[1]....
        /*01a4*/ 	.word	0x00015dc0


	//----- nvinfo : EIATTR_MAX_THREADS
	.align		4
.L_1840:
        /*01a8*/ 	.byte	0x04, 0x05
        /*01aa*/ 	.short	(.L_1842 - .L_1841)
.L_1841:
        /*01ac*/ 	.word	0x00000100
        /*01b0*/ 	.word	0x00000001
        /*01b4*/ 	.word	0x00000001


	//----- nvinfo : EIATTR_CRS_STACK_SIZE
	.align		4
.L_1842:
        /*01b8*/ 	.byte	0x04, 0x1e
        /*01ba*/ 	.short	(.L_1844 - .L_1843)
.L_1843:
        /*01bc*/ 	.word	0x00000000


	//----- nvinfo : EIATTR_CBANK_PARAM_SIZE
	.align		4
.L_1844:
        /*01c0*/ 	.byte	0x03, 0x19
        /*01c2*/ 	.short	0x00e8


	//----- nvinfo : EIATTR_PARAM_CBANK
	.align		4
        /*01c4*/ 	.byte	0x04, 0x0a
        /*01c6*/ 	.short	(.L_1846 - .L_1845)
	.align		4
.L_1845:
        /*01c8*/ 	.word	index@(.nv.constant0._ZN10layer_norm31ln_parallel_residual_fwd_kernelINS_13Kernel_traitsI6__halfffffjLj7168ELj1ELj1ELj8ELj16ENS_18Kernel_traits_baseILj7168ES2_ffffjLj256EEEEELb1ELb1ELb1EEEvNS_9FwdParamsE)
        /*01cc*/ 	.short	0x0210
        /*01ce*/ 	.short	0x00e8


	//----- nvinfo : EIATTR_SW_WAR
	.align		4
.L_1846:
        /*01d0*/ 	.byte	0x04, 0x36
        /*01d2*/ 	.short	(.L_1848 - .L_1847)
.L_1847:
        /*01d4*/ 	.word	0x00000008
.L_1848:


//--------------------- .nv.info._ZN10layer_norm31ln_parallel_residual_fwd_kernelINS_13Kernel_traitsIfffffjLj7168ELj1ELj1ELj8ELj16ENS_18Kernel_traits_baseILj7168EfffffjLj256EEEEELb0ELb0ELb0EEEvNS_9FwdParamsE --------------------------
	.section	.nv.info._ZN10layer_norm31ln_parallel_residual_fwd_kernelINS_13Kernel_traitsIfffffjLj7168ELj1ELj1ELj8ELj16ENS_18Kernel_traits_baseILj7168EfffffjLj256EEEEELb0ELb0ELb0EEEvNS_9FwdParamsE,"",@"SHT_CUDA_INFO"
	.sectionflags	@""
	.align	4


	//----- nvinfo : EIATTR_CUDA_API_VERSION
	.align		4
        /*0000*/ 	.byte	0x04, 0x37
        /*0002*/ 	.short	(.L_1850 - .L_1849)
.L_1849:
        /*0004*/ 	.word	0x00000082


	//----- nvinfo : EIATTR_KPARAM_INFO
	.align		4
.L_1850:
        /*0008*/ 	.byte	0x04, 0x17
        /*000a*/ 	.short	(.L_1852 - .L_1851)
.L_1851:
        /*000c*/ 	.word	0x00000000
        /*0010*/ 	.short	0x0000
        /*0012*/ 	.short	0x0000
        /*0014*/ 	.byte	0x00, 0xf0, 0xa1, 0x03


	//----- nvinfo : EIATTR_SPARSE_MMA_MASK
	.align		4
.L_1852:
        /*0018*/ 	.byte	0x03, 0x50
        /*001a*/ 	.short	0x0000


	//----- nvinfo : EIATTR_MAXREG_COUNT
	.align		4
        /*001c*/ 	.byte	0x03, 0x1b
        /*001e*/ 	.short	0x00ff


	//----- nvinfo : EIATTR_NUM_BARRIERS
	.align		4
        /*0020*/ 	.byte	0x02, 0x4c
        /*0022*/ 	.byte	0x01
	.zero		1


	//----- nvinfo : EIATTR_MERCURY_ISA_VERSION
	.align		4
        /*0024*/ 	.byte	0x03, 0x5f
        /*0026*/ 	.short	0x0101


	//----- nvinfo : EIATTR_COOP_GROUP_MASK_REGIDS
	.align		4
        /*0028*/ 	.byte	0x04, 0x29
        /*002a*/ 	.short	(.L_1854 - .L_1853)


	//   ....[0]....
.L_1853:
        /*002c*/ 	.word	0xffffffff


	//   ....[1]....
        /*0030*/ 	.word	0xffffffff


	//   ....[2]....
        /*0034*/ 	.word	0xffffffff


	//   ....[3]....
        /*0038*/ 	.word	0xffffffff


	//   ....[4]....
        /*003c*/ 	.word	0xffffffff


	//   ....[5]....
        /*0040*/ 	.word	0xffffffff


	//   ....[6]....
        /*0044*/ 	.word	0xffffffff


	//   ....[7]....
        /*0048*/ 	.word	0xffffffff


	//   ....[8]....
        /*004c*/ 	.word	0xffffffff


	//   ....[9]....
        /*0050*/ 	.word	0xffffffff


	//   ....[10]....
        /*0054*/ 	.word	0xffffffff


	//   ....[11]....
        /*0058*/ 	.word	0xffffffff


	//   ....[12]....
        /*005c*/ 	.word	0xffffffff


	//   ....[13]....
        /*0060*/ 	.word	0xffffffff


	//   ....[14]....
        /*0064*/ 	.word	0xffffffff


	//   ....[15]....
        /*0068*/ 	.word	0xffffffff


	//   ....[16]....
        /*006c*/ 	.word	0xffffffff


	//   ....[17]....
        /*0070*/ 	.word	0xffffffff


	//   ....[18]....
        /*0074*/ 	.word	0xffffffff


	//   ....[19]....
        /*0078*/ 	.word	0xffffffff


	//   ....[20]....
        /*007c*/ 	.word	0xffffffff


	//   ....[21]....
        /*0080*/ 	.word	0x050000ab


	//   ....[22]....
        /*0084*/ 	.word	0x050000ab


	//   ....[23]....
        /*0088*/ 	.word	0x050000ab


	//   ....[24]....
        /*008c*/ 	.word	0x050000ab


	//   ....[25]....
        /*0090*/ 	.word	0x050000ab


	//   ....[26]....
        /*0094*/ 	.word	0x050000ab


	//   ....[27]....
        /*0098*/ 	.word	0x050000ab


	//   ....[28]....
        /*009c*/ 	.word	0x050000ab


	//   ....[29]....
        /*00a0*/ 	.word	0x050000ab


	//   ....[30]....
        /*00a4*/ 	.word	0x050000ab


	//----- nvinfo : EIATTR_COOP_GROUP_INSTR_OFFSETS
	.align		4
.L_1854:
        /*00a8*/ 	.byte	0x04, 0x28
        /*00aa*/ 	.short	(.L_1856 - .L_1855)


	//   ....[0]....
.L_1855:
        /*00ac*/ 	.word	0x00003110


	//   ....[1]....
        /*00b0*/ 	.word	0x00003140


	//   ....[2]....
        /*00b4*/ 	.word	0x00003160


	//   ....[3]....
        /*00b8*/ 	.word	0x00003180


	//   ....[4]....
        /*00bc*/ 	.word	0x000031a0


	//   ....[5]....
        /*00c0*/ 	.word	0x00003570


	//   ....[6]....
        /*00c4*/ 	.word	0x00003590


	//   ....[7]....
        /*00c8*/ 	.word	0x000035b0


	//   ....[8]....
        /*00cc*/ 	.word	0x000035d0


	//   ....[9]....
        /*00d0*/ 	.word	0x000035f0


	//   ....[10]....
        /*00d4*/ 	.word	0x000037a0


	//   ....[11]....
        /*00d8*/ 	.word	0x000037e0


	//   ....[12]....
        /*00dc*/ 	.word	0x00003800


	//   ....[13]....
        /*00e0*/ 	.word	0x00003810


	//   ....[14]....
        /*00e4*/ 	.word	0x000038a0


	//   ....[15]....
        /*00e8*/ 	.word	0x000038d0


	//   ....[16]....
        /*00ec*/ 	.word	0x00003910


	//   ....[17]....
        /*00f0*/ 	.word	0x000039c0


	//   ....[18]....
        /*00f4*/ 	.word	0x00003a10


	//   ....[19]....
        /*00f8*/ 	.word	0x00003a90


	//   ....[20]....
        /*00fc*/ 	.word	0x00003ad0


	//   ....[21]....
        /*0100*/ 	.word	0x000047e0


	//   ....[22]....
        /*0104*/ 	.word	0x00004850


	//   ....[23]....
        /*0108*/ 	.word	0x000048c0


	//   ....[24]....
        /*010c*/ 	.word	0x00004930


	//   ....[25]....
        /*0110*/ 	.word	0x000049a0


	//   ....[26]....
        /*0114*/ 	.word	0x00004dd0


	//   ....[27]....
        /*0118*/ 	.word	0x00004e40


	//   ....[28]....
        /*011c*/ 	.word	0x00004eb0


	//   ....[29]....
        /*0120*/ 	.word	0x00004f20


	//   ....[30]....
        /*0124*/ 	.word	0x00004f90


	//----- nvinfo : EIATTR_EXIT_INSTR_OFFSETS
	.align		4
.L_1856:
        /*0128*/ 	.byte	0x04, 0x1c
        /*012a*/ 	.short	(.L_1858 - .L_1857)


	//   ....[0]....
.L_1857:
        /*012c*/ 	.word	0x00000e90


	//   ....[1]....
        /*0130*/ 	.word	0x00004780


	//----- nvinfo : EIATTR_MAX_THREADS
	.align		4
.L_1858:
        /*0134*/ 	.byte	0x04, 0x05
        /*0136*/ 	.short	(.L_1860 - .L_1859)
.L_1859:
        /*0138*/ 	.word	0x00000100
        /*013c*/ 	.word	0x00000001
        /*0140*/ 	.word	0x00000001


	//----- nvinfo : EIATTR_CRS_STACK_SIZE
	.align		4
.L_1860:
        /*0144*/ 	.byte	0x04, 0x1e
        /*0146*/ 	.short	(.L_1862 - .L_1861)
.L_1861:
        /*0148*/ 	.word	0x00000000


	//----- nvinfo : EIATTR_CBANK_PARAM_SIZE
	.align		4
.L_1862:
        /*014c*/ 	.byte	0x03, 0x19
        /*014e*/ 	.short	0x00e8


	//----- nvinfo : EIATTR_PARAM_CBANK
	.align		4
        /*0150*/ 	.byte	0x04, 0x0a
        /*0152*/ 	.short	(.L_1864 - .L_1863)
	.align		4
.L_1863:
        /*0154*/ 	.word	index@(.nv.constant0._ZN10layer_norm31ln_parallel_residual_fwd_kernelINS_13Kernel_traitsIfffffjLj7168ELj1ELj1ELj8ELj16ENS_18Kernel_traits_baseILj7168EfffffjLj256EEEEELb0ELb0ELb0EEEvNS_9FwdParamsE)
        /*0158*/ 	.short	0x0210
        /*015a*/ 	.short	0x00e8


	//----- nvinfo : EIATTR_SW_WAR
	.align		4
.L_1864:
        /*015c*/ 	.byte	0x04, 0x36
        /*015e*/ 	.short	(.L_1866 - .L_1865)
.L_1865:
        /*0160*/ 	.word	0x00000008
.L_1866:


//--------------------- .nv.info._ZN10layer_norm31ln_parallel_residual_fwd_kernelINS_13Kernel_traitsIfffffjLj7168ELj1ELj1ELj8ELj16ENS_18Kernel_traits_baseILj7168EfffffjLj256EEEEELb0ELb0ELb1EEEvNS_9FwdParamsE --------------------------
	.section	.nv.info._ZN10layer_norm31ln_parallel_residual_fwd_kernelINS_13Kernel_traitsIfffffjLj7168ELj1ELj1ELj8ELj16ENS_18Kernel_traits_baseILj7168EfffffjLj256EEEEELb0ELb0ELb1EEEvNS_9FwdParamsE,"",@"SHT_CUDA_INFO"
	.sectionflags	@""
	.align	4


	//----- nvinfo : EIATTR_CUDA_API_VERSION
	.align		4
        /*0000*/ 	.byte	0x04, 0x37
        /*0002*/ 	.short	(.L_1868 - .L_1867)
.L_1867:
        /*0004*/ 	.word	0x00000082


	//----- nvinfo : EIATTR_KPARAM_INFO
	.align		4
.L_1868:
        /*0008*/ 	.byte	0x04, 0x17
        /*000a*/ 	.short	(.L_1870 - .L_1869)
.L_1869:
        /*000c*/ 	.word	0x00000000
        /*0010*/ 	.short	0x0000
        /*0012*/ 	.short	0x0000
        /*0014*/ 	.byte	0x00, 0xf0, 0xa1, 0x03


	//----- nvinfo : EIATTR_SPARSE_MMA_MASK
	.align		4
.L_1870:
        /*0018*/ 	.byte	0x03, 0x50
        /*001a*/ 	.short	0x0000


	//----- nvinfo : EIATTR_MAXREG_COUNT
	.align		4
        /*001c*/ 	.byte	0x03, 0x1b
        /*001e*/ 	.short	0x00ff


	//----- nvinfo : EIATTR_NUM_BARRIERS
	.align		4
        /*0020*/ 	.byte	0x02, 0x4c
        /*0022*/ 	.byte	0x01
	.zero		1


	//----- nvinfo : EIATTR_MERCURY_ISA_VERSION
	.align		4
        /*0024*/ 	.byte	0x03, 0x5f
        /*0026*/ 	.short	0x0101


	//----- nvinfo : EIATTR_COOP_GROUP_MASK_REGIDS
	.align		4
        /*0028*/ 	.byte	0x04, 0x29
        /*002a*/ 	.short	(.L_1872 - .L_1871)


	//   ....[0]....
.L_1871:
        /*002c*/ 	.word	0xffffffff


	//   ....[1]....
        /*0030*/ 	.word	0xffffffff


	//   ....[2]....
        /*0034*/ 	.word	0xffffffff


	//   ....[3]....
        /*0038*/ 	.word	0xffffffff


	//   ....[4]....
        /*003c*/ 	.word	0xffffffff


	//   ....[5]....
        /*0040*/ 	.word	0xffffffff


	//   ....[6]....
        /*0044*/ 	.word	0xffffffff


	//   ....[7]....
        /*0048*/ 	.word	0xffffffff


	//   ....[8]....
        /*004c*/ 	.word	0xffffffff


	//   ....[9]....
        /*0050*/ 	.word	0xffffffff


	//   ....[10]....
        /*0054*/ 	.word	0xffffffff


	//   ....[11]....
        /*0058*/ 	.word	0xffffffff


	//   ....[12]....
        /*005c*/ 	.word	0xffffffff


	//   ....[13]....
        /*0060*/ 	.word	0xffffffff


	//   ....[14]....
        /*0064*/ 	.word	0xffffffff


	//   ....[15]....
        /*0068*/ 	.word	0xffffffff


	//   ....[16]....
        /*006c*/ 	.word	0xffffffff


	//   ....[17]....
        /*0070*/ 	.word	0xffffffff


	//   ....[18]....
        /*0074*/ 	.word	0xffffffff


	//   ....[19]....
        /*0078*/ 	.word	0xffffffff


	//   ....[20]....
        /*007c*/ 	.word	0xffffffff


	//   ....[21]....
        /*0080*/ 	.word	0x050000ac


	//   ....[22]....
        /*0084*/ 	.word	0x050000ac


	//   ....[23]....
        /*0088*/ 	.word	0x050000ac


	//   ....[24]....
        /*008c*/ 	.word	0x050000ac


	//   ....[25]....
        /*0090*/ 	.word	0x050000ac


	//   ....[26]....
        /*0094*/ 	.word	0x050000ac


	//   ....[27]....
        /*0098*/ 	.word	0x050000ac


	//   ....[28]....
        /*009c*/ 	.word	0x050000ac


	//   ....[29]....
        /*00a0*/ 	.word	0x050000ac


	//   ....[30]....
        /*00a4*/ 	.word	0x050000ac


	//----- nvinfo : EIATTR_COOP_GROUP_INSTR_OFFSETS
	.align		4
.L_1872:
        /*00a8*/ 	.byte	0x04, 0x28
        /*00aa*/ 	.short	(.L_1874 - .L_1873)


	//   ....[0]....
.L_1873:
        /*00ac*/ 	.word	0x00002190


	//   ....[1]....
        /*00b0*/ 	.word	0x000021b0


	//   ....[2]....
        /*00b4*/ 	.word	0x000021d0


	//   ....[3]....
        /*00b8*/ 	.word	0x000021f0


	//   ....[4]....
        /*00bc*/ 	.word	0x00002210


	//   ....[5]....
        /*00c0*/ 	.word	0x000025c0


	//   ....[6]....
        /*00c4*/ 	.word	0x000025e0


	//   ....[7]....
        /*00c8*/ 	.word	0x00002600


	//   ....[8]....
        /*00cc*/ 	.word	0x00002620


	//   ....[9]....
        /*00d0*/ 	.word	0x00002640


	//   ....[10]....
        /*00d4*/ 	.word	0x000027a0


	//   ....[11]....
        /*00d8*/ 	.word	0x000027f0


	//   ....[12]....
        /*00dc*/ 	.word	0x00002820


	//   ....[13]....
        /*00e0*/ 	.word	0x00002830


	//   ....[14]....
        /*00e4*/ 	.word	0x000028b0


	//   ....[15]....
        /*00e8*/ 	.word	0x000028e0


	//   ....[16]....
        /*00ec*/ 	.word	0x00002930


	//   ....[17]....
        /*00f0*/ 	.word	0x000029a0


	//   ....[18]....
        /*00f4*/ 	.word	0x00002a20


	//   ....[19]....
        /*00f8*/ 	.word	0x00002aa0


	//   ....[20]....
        /*00fc*/ 	.word	0x00002ae0


	//   ....[21]....
        /*0100*/ 	.word	0x00003570


	//   ....[22]....
        /*0104*/ 	.word	0x000035e0


	//   ....[23]....
        /*0108*/ 	.word	0x00003650


	//   ....[24]....
        /*010c*/ 	.word	0x000036c0


	//   ....[25]....
        /*0110*/ 	.word	0x00003730


	//   ....[26]....
        /*0114*/ 	.word	0x00003b20


	//   ....[27]....
        /*0118*/ 	.word	0x00003b90


	//   ....[28]....
        /*011c*/ 	.word	0x00003c00


	//   ....[29]....
        /*0120*/ 	.word	0x00003c70


	//   ....[30]....
        /*0124*/ 	.word	0x00003ce0


	//----- nvinfo : EIATTR_EXIT_INSTR_OFFSETS
	.align		4
.L_1874:
        /*0128*/ 	.byte	0x04, 0x1c
        /*012a*/ 	.short	(.L_1876 - .L_1875)


	//   ....[0]....
.L_1875:
        /*012c*/ 	.word	0x00000490


	//   ....[1]....
        /*0130*/ 	.word	0x00003510


	//----- nvinfo : EIATTR_MAX_THREADS
	.align		4
.L_1876:
        /*0134*/ 	.byte	0x04, 0x05
        /*0136*/ 	.short	(.L_1878 - .L_1877)
.L_1877:
        /*0138*/ 	.word	0x00000100
        /*013c*/ 	.word	0x00000001
        /*0140*/ 	.word	0x00000001


	//----- nvinfo : EIATTR_CRS_STACK_SIZE
	.align		4
.L_1878:
        /*0144*/ 	.byte	0x04, 0x1e
        /*0146*/ 	.short	(.L_1880 - .L_1879)
.L_1879:
        /*0148*/ 	.word	0x00000000


	//----- nvinfo : EIATTR_CBANK_PARAM_SIZE
	.align		4
.L_1880:
        /*014c*/ 	.byte	0x03, 0x19
        /*014e*/ 	.short	0x00e8


	//----- nvinfo : EIATTR_PARAM_CBANK
	.align		4
        /*0150*/ 	.byte	0x04, 0x0a
        /*0152*/ 	.short	(.L_1882 - .L_1881)
	.align		4
.L_1881:
        /*0154*/ 	.word	index@(.nv.constant0._ZN10layer_norm31ln_parallel_residual_fwd_kernelINS_13Kernel_traitsIfffffjLj7168ELj1ELj1ELj8ELj16ENS_18Kernel_traits_baseILj7168EfffffjLj256EEEEELb0ELb0ELb1EEEvNS_9FwdParamsE)
        /*0158*/ 	.short	0x0210
        /*015a*/ 	.short	0x00e8


	//----- nvinfo : EIATTR_SW_WAR
	.align		4
.L_1882:
        /*015c*/ 	.byte	0x04, 0x36
        /*015e*/ 	.short	(.L_1884 - .L_1883)
.L_1883:
        /*0160*/ 	.word	0x00000008
.L_1884:


//--------------------- .nv.info._ZN10layer_norm31ln_parallel_residual_fwd_kernelINS_13Kernel_traitsIfffffjLj7168ELj1ELj1ELj8ELj16ENS_18Kernel_traits_baseILj7168EfffffjLj256EEEEELb0ELb1ELb0EEEvNS_9FwdParamsE --------------------------
	.section	.nv.info._ZN10layer_norm31ln_parallel_residual_fwd_kernelINS_13Kernel_traitsIfffffjLj7168ELj1ELj1ELj8ELj16ENS_18Kernel_traits_baseILj7168EfffffjLj256EEEEELb0ELb1ELb0EEEvNS_9FwdParamsE,"",@"SHT_CUDA_INFO"
	.sectionflags	@""
	.align	4


	//----- nvinfo : EIATTR_CUDA_API_VERSION
	.align		4
        /*0000*/ 	.byte	0x04, 0x37
        /*0002*/ 	.short	(.L_1886 - .L_1885)
.L_1885:
        /*0004*/ 	.word	0x00000082


	//----- nvinfo : EIATTR_KPARAM_INFO
	.align		4
.L_1886:
        /*0008*/ 	.byte	0x04, 0x17
        /*000a*/ 	.short	(.L_1888 - .L_1887)
.L_1887:
        /*000c*/ 	.word	0x00000000
        /*0010*/ 	.short	0x0000
        /*0012*/ 	.short	0x0000
        /*0014*/ 	.byte	0x00, 0xf0, 0xa1, 0x03


	//----- nvinfo : EIATTR_SPARSE_MMA_MASK
	.align		4
.L_1888:
        /*0018*/ 	.byte	0x03, 0x50
        /*001a*/ 	.short	0x0000


	//----- nvinfo : EIATTR_MAXREG_COUNT
	.align		4
        /*001c*/ 	.byte	0x03, 0x1b
        /*001e*/ 	.short	0x00ff


	//----- nvinfo : EIATTR_NUM_BARRIERS
	.align		4
        /*0020*/ 	.byte	0x02, 0x4c
        /*0022*/ 	.byte	0x01
	.zero		1


	//----- nvinfo : EIATTR_MERCURY_ISA_VERSION
	.align		4
        /*0024*/ 	.byte	0x03, 0x5f
        /*0026*/ 	.short	0x0101


	//----- nvinfo : EIATTR_COOP_GROUP_MASK_REGIDS
	.align		4
        /*0028*/ 	.byte	0x04, 0x29
        /*002a*/ 	.short	(.L_1890 - .L_1889)


	//   ....[0]....
.L_1889:
        /*002c*/ 	.word	0xffffffff


	//   ....[1]....
        /*0030*/ 	.word	0xffffffff


	//   ....[2]....
        /*0034*/ 	.word	0xffffffff


	//   ....[3]....
        /*0038*/ 	.word	0xffffffff


	//   ....[4]....
        /*003c*/ 	.word	0xffffffff


	//   ....[5]....
        /*0040*/ 	.word	0xffffffff


	//   ....[6]....
        /*0044*/ 	.word	0xffffffff


	//   ....[7]....
        /*0048*/ 	.word	0xffffffff


	//   ....[8]....
        /*004c*/ 	.word	0xffffffff


	//   ....[9]....
        /*0050*/ 	.word	0xffffffff


	//   ....[10]....
        /*0054*/ 	.word	0xffffffff


	//   ....[11]....
        /*0058*/ 	.word	0xffffffff


	//   ....[12]....
        /*005c*/ 	.word	0xffffffff


	//   ....[13]....
        /*0060*/ 	.word	0xffffffff


	//   ....[14]....
        /*0064*/ 	.word	0xffffffff


	//   ....[15]....
        /*0068*/ 	.word	0xffffffff


	//   ....[16]....
        /*006c*/ 	.word	0xffffffff


	//   ....[17]....
        /*0070*/ 	.word	0xffffffff


	//   ....[18]....
        /*0074*/ 	.word	0xffffffff


	//   ....[19]....
        /*0078*/ 	.word	0xffffffff


	//   ....[20]....
        /*007c*/ 	.word	0xffffffff


	//   ....[21]....
        /*0080*/ 	.word	0x05000073


	//   ....[22]....
        /*0084*/ 	.word	0x05000073


	//   ....[23]....
        /*0088*/ 	.word	0x05000073


	//   ....[24]....
        /*008c*/ 	.word	0x05000073


	//   ....[25]....
        /*0090*/ 	.word	0x05000073


	//   ....[26]....
        /*0094*/ 	.word	0x05000073


	//   ....[27]....
        /*0098*/ 	.word	0x05000073


	//   ....[28]....
        /*009c*/ 	.word	0x05000073


	//   ....[29]....
        /*00a0*/ 	.word	0x05000073


	//   ....[30]....
        /*00a4*/ 	.word	0x05000073


	//----- nvinfo : EIATTR_COOP_GROUP_INSTR_OFFSETS
	.align		4
.L_1890:
        /*00a8*/ 	.byte	0x04, 0x28
        /*00aa*/ 	.short	(.L_1892 - .L_1891)


	//   ....[0]....
.L_1891:
        /*00ac*/ 	.word	0x00002b00


	//   ....[1]....
        /*00b0*/ 	.word	0x00002b30


	//   ....[2]....
        /*00b4*/ 	.word	0x00002b50


	//   ....[3]....
        /*00b8*/ 	.word	0x00002b70


	//   ....[4]....
        /*00bc*/ 	.word	0x00002b90


	//   ....[5]....
        /*00c0*/ 	.word	0x00002f60


	//   ....[6]....
        /*00c4*/ 	.word	0x00002f80


	//   ....[7]....
        /*00c8*/ 	.word	0x00002fa0


	//   ....[8]....
        /*00cc*/ 	.word	0x00002fc0


	//   ....[9]....
        /*00d0*/ 	.word	0x00002fe0


	//   ....[10]....
        /*00d4*/ 	.word	0x00003190


	//   ....[11]....
        /*00d8*/ 	.word	0x000031d0


	//   ....[12]....
        /*00dc*/ 	.word	0x000031f0


	//   ....[13]....
        /*00e0*/ 	.word	0x00003200


	//   ....[14]....
        /*00e4*/ 	.word	0x000032a0


	//   ....[15]....
        /*00e8*/ 	.word	0x000032f0


	//   ....[16]....
        /*00ec*/ 	.word	0x00003300


	//   ....[17]....
        /*00f0*/ 	.word	0x00003380


	//   ....[18]....
        /*00f4*/ 	.word	0x000033f0


	//   ....[19]....
        /*00f8*/ 	.word	0x00003480


	//   ....[20]....
        /*00fc*/ 	.word	0x000034d0


	//   ....[21]....
        /*0100*/ 	.word	0x00003ec0


	//   ....[22]....
        /*0104*/ 	.word	0x00003f30


	//   ....[23]....
        /*0108*/ 	.word	0x00003fa0


	//   ....[24]....
        /*010c*/ 	.word	0x00004010


	//   ....[25]....
        /*0110*/ 	.word	0x00004080


	//   ....[26]....
        /*0114*/ 	.word	0x000044b0


	//   ....[27]....
        /*0118*/ 	.word	0x00004520


	//   ....[28]....
        /*011c*/ 	.word	0x00004590


	//   ....[29]....
        /*0120*/ 	.word	0x00004600


	//   ....[30]....
        /*0124*/ 	.word	0x00004670


	//----- nvinfo : EIATTR_EXIT_INSTR_OFFSETS
	.align		4
.L_1892:
        /*0128*/ 	.byte	0x04, 0x1c
        /*012a*/ 	.short	(.L_1894 - .L_1893)


	//   ....[0]....
.L_1893:
        /*012c*/ 	.word	0x00000860


	//   ....[1]....
        /*0130*/ 	.word	0x00003e60


	//----- nvinfo : EIATTR_MAX_THREADS
	.align		4
.L_1894:
        /*0134*/ 	.byte	0x04, 0x05
        /*0136*/ 	.short	(.L_1896 - .L_1895)
.L_1895:
        /*0138*/ 	.word	0x00000100
        /*013c*/ 	.word	0x00000001
        /*0140*/ 	.word	0x00000001


	//----- nvinfo : EIATTR_CRS_STACK_SIZE
	.align		4
.L_1896:
        /*0144*/ 	.byte	0x04, 0x1e
        /*0146*/ 	.short	(.L_1898 - .L_1897)
.L_1897:
        /*0148*/ 	.word	0x00000000


	//----- nvinfo : EIATTR_CBANK_PARAM_SIZE
	.align		4
.L_1898:
        /*014c*/ 	.byte	0x03, 0x19
        /*014e*/ 	.short	0x00e8


	//----- nvinfo : EIATTR_PARAM_CBANK
	.align		4
        /*0150*/ 	.byte	0x04, 0x0a
        /*0152*/ 	.short	(.L_1900 - .L_1899)
	.align		4
.L_1899:
        /*0154*/ 	.word	index@(.nv.constant0._ZN10layer_norm31ln_parallel_residual_fwd_kernelINS_13Kernel_traitsIfffffjLj7168ELj1ELj1ELj8ELj16ENS_18Kernel_traits_baseILj7168EfffffjLj256EEEEELb0ELb1ELb0EEEvNS_9FwdParamsE)
        /*0158*/ 	.short	0x0210
        /*015a*/ 	.short	0x00e8


	//----- nvinfo : EIATTR_SW_WAR
	.align		4
.L_1900:
        /*015c*/ 	.byte	0x04, 0x36
        /*015e*/ 	.short	(.L_1902 - .L_1901)
.L_1901:
        /*0160*/ 	.word	0x00000008
.L_1902:


//--------------------- .nv.info._ZN10layer_norm31ln_parallel_residual_fwd_kernelINS_13Kernel_traitsIfffffjLj7168ELj1ELj1ELj8ELj16ENS_18Kernel_traits_baseILj7168EfffffjLj256EEEEELb0ELb1ELb1EEEvNS_9FwdParamsE --------------------------
	.section	.nv.info._ZN10layer_norm31ln_parallel_residual_fwd_kernelINS_13Kernel_traitsIfffffjLj7168ELj1ELj1ELj8ELj16ENS_18Kernel_traits_baseILj7168EfffffjLj256EEEEELb0ELb1ELb1EEEvNS_9FwdParamsE,"",@"SHT_CUDA_INFO"
	.sectionflags	@""
	.align	4


	//----- nvinfo : EIATTR_CUDA_API_VERSION
	.align		4
        /*0000*/ 	.byte	0x04, 0x37
        /*0002*/ 	.short	(.L_1904 - .L_1903)
.L_1903:
        /*0004*/ 	.word	0x00000082


	//----- nvinfo : EIATTR_KPARAM_INFO
	.align		4
.L_1904:
        /*0008*/ 	.byte	0x04, 0x17
        /*000a*/ 	.short	(.L_1906 - .L_1905)
.L_1905:
        /*000c*/ 	.word	0x00000000
        /*0010*/ 	.short	0x0000
        /*0012*/ 	.short	0x0000
        /*0014*/ 	.byte	0x00, 0xf0, 0xa1, 0x03


	//----- nvinfo : EIATTR_SPARSE_MMA_MASK
	.align		4
.L_1906:
        /*0018*/ 	.byte	0x03, 0x50
        /*001a*/ 	.short	0x0000


	//----- nvinfo : EIATTR_MAXREG_COUNT
	.align		4
        /*001c*/ 	.byte	0x03, 0x1b
        /*001e*/ 	.short	0x00ff


	//----- nvinfo : EIATTR_NUM_BARRIERS
	.align		4
        /*0020*/ 	.byte	0x02, 0x4c
        /*0022*/ 	.byte	0x01
	.zero		1


	//----- nvinfo : EIATTR_MERCURY_ISA_VERSION
	.align		4
        /*0024*/ 	.byte	0x03, 0x5f
        /*0026*/ 	.short	0x0101


	//----- nvinfo : EIATTR_COOP_GROUP_MASK_REGIDS
	.align		4
        /*0028*/ 	.byte	0x04, 0x29
        /*002a*/ 	.short	(.L_1908 - .L_1907)


	//   ....[0]....
.L_1907:
        /*002c*/ 	.word	0xffffffff


	//   ....[1]....
        /*0030*/ 	.word	0xffffffff


	//   ....[2]....
        /*0034*/ 	.word	0xffffffff


	//   ....[3]....
        /*0038*/ 	.word	0xffffffff


	//   ....[4]....
        /*003c*/ 	.word	0xffffffff


	//   ....[5]....
        /*0040*/ 	.word	0xffffffff


	//   ....[6]....
        /*0044*/ 	.word	0xffffffff


	//   ....[7]....
        /*0048*/ 	.word	0xffffffff


	//   ....[8]....
        /*004c*/ 	.word	0xffffffff


	//   ....[9]....
        /*0050*/ 	.word	0xffffffff


	//   ....[10]....
        /*0054*/ 	.word	0xffffffff


	//   ....[11]....
        /*0058*/ 	.word	0xffffffff


	//   ....[12]....
        /*005c*/ 	.word	0xffffffff


	//   ....[13]....
        /*0060*/ 	.word	0xffffffff


	//   ....[14]....
        /*0064*/ 	.word	0xffffffff


	//   ....[15]....
        /*0068*/ 	.word	0xffffffff


	//   ....[16]....
        /*006c*/ 	.word	0xffffffff


	//   ....[17]....
        /*0070*/ 	.word	0xffffffff


	//   ....[18]....
        /*0074*/ 	.word	0xffffffff


	//   ....[19]....
        /*0078*/ 	.word	0xffffffff


	//   ....[20]....
        /*007c*/ 	.word	0xffffffff


	//   ....[21]....
        /*0080*/ 	.word	0x05000073


	//   ....[22]....
        /*0084*/ 	.word	0x05000073


	//   ....[23]....
        /*0088*/ 	.word	0x05000073


	//   ....[24]....
        /*008c*/ 	.word	0x05000073


	//   ....[25]....
        /*0090*/ 	.word	0x05000073


	//   ....[26]....
        /*0094*/ 	.word	0x05000073


	//   ....[27]....
        /*0098*/ 	.word	0x05000073


	//   ....[28]....
        /*009c*/ 	.word	0x05000073


	//   ....[29]....
        /*00a0*/ 	.word	0x05000073


	//   ....[30]....
        /*00a4*/ 	.word	0x05000073


	//----- nvinfo : EIATTR_COOP_GROUP_INSTR_OFFSETS
	.align		4
.L_1908:
        /*00a8*/ 	.byte	0x04, 0x28
        /*00aa*/ 	.short	(.L_1910 - .L_1909)


	//   ....[0]....
.L_1909:
        /*00ac*/ 	.word	0x00001fc0


	//   ....[1]....
        /*00b0*/ 	.word	0x00001fe0


	//   ....[2]....
        /*00b4*/ 	.word	0x00002000


	//   ....[3]....
        /*00b8*/ 	.word	0x00002020


	//   ....[4]....
        /*00bc*/ 	.word	0x00002040


	//   ....[5]....
        /*00c0*/ 	.word	0x000023f0


	//   ....[6]....
        /*00c4*/ 	.word	0x00002410


	//   ....[7]....
        /*00c8*/ 	.word	0x00002430


	//   ....[8]....
        /*00cc*/ 	.word	0x00002450


	//   ....[9]....
        /*00d0*/ 	.word	0x00002470


	//   ....[10]....
        /*00d4*/ 	.word	0x000025c0


	//   ....[11]....
        /*00d8*/ 	.word	0x00002600


	//   ....[12]....
        /*00dc*/ 	.word	0x00002610


	//   ....[13]....
        /*00e0*/ 	.word	0x00002620


	//   ....[14]....
        /*00e4*/ 	.word	0x00002700


	//   ....[15]....
        /*00e8*/ 	.word	0x00002720


	//   ....[16]....
        /*00ec*/ 	.word	0x00002780


	//   ....[17]....
        /*00f0*/ 	.word	0x000027d0


	//   ....[18]....
        /*00f4*/ 	.word	0x000027f0


	//   ....[19]....
        /*00f8*/ 	.word	0x000028f0


	//   ....[20]....
        /*00fc*/ 	.word	0x00002900


	//   ....[21]....
        /*0100*/ 	.word	0x000030f0


	//   ....[22]....
        /*0104*/ 	.word	0x00003160


	//   ....[23]....
        /*0108*/ 	.word	0x000031d0


	//   ....[24]....
        /*010c*/ 	.word	0x00003240


	//   ....[25]....
        /*0110*/ 	.word	0x000032b0


	//   ....[26]....
        /*0114*/ 	.word	0x000036c0


	//   ....[27]....
        /*0118*/ 	.word	0x00003730


	//   ....[28]....
        /*011c*/ 	.word	0x000037a0


	//   ....[29]....
        /*0120*/ 	.word	0x00003810


	//   ....[30]....
        /*0124*/ 	.word	0x00003880


	//----- nvinfo : EIATTR_EXIT_INSTR_OFFSETS
	.align		4
.L_1910:
        /*0128*/ 	.byte	0x04, 0x1c
        /*012a*/ 	.short	(.L_1912 - .L_1911)


	//   ....[0]....
.L_1911:
        /*012c*/ 	.word	0x000002b0


	//   ....[1]....
        /*0130*/ 	.word	0x00003090


	//----- nvinfo : EIATTR_MAX_THREADS
	.align		4
.L_1912:
        /*0134*/ 	.byte	0x04, 0x05
        /*0136*/ 	.short	(.L_1914 - .L_1913)
.L_1913:
        /*0138*/ 	.word	0x00000100
        /*013c*/ 	.word	0x00000001
        /*0140*/ 	.word	0x00000001


	//----- nvinfo : EIATTR_CRS_STACK_SIZE
	.align		4
.L_1914:
        /*0144*/ 	.byte	0x04, 0x1e
        /*0146*/ 	.short	(.L_1916 - .L_1915)
.L_1915:
        /*0148*/ 	.word	0x00000000


	//----- nvinfo : EIATTR_CBANK_PARAM_SIZE
	.align		4
.L_1916:
        /*014c*/ 	.byte	0x03, 0x19
        /*014e*/ 	.short	0x00e8


	//----- nvinfo : EIATTR_PARAM_CBANK
	.align		4
        /*0150*/ 	.byte	0x04, 0x0a
        /*0152*/ 	.short	(.L_1918 - .L_1917)
	.align		4
.L_1917:
        /*0154*/ 	.word	index@(.nv.constant0._ZN10layer_norm31ln_parallel_residual_fwd_kernelINS_13Kernel_traitsIfffffjLj7168ELj1ELj1ELj8ELj16ENS_18Kernel_traits_baseILj7168EfffffjLj256EEEEELb0ELb1ELb1EEEvNS_9FwdParamsE)
        /*0158*/ 	.short	0x0210
        /*015a*/ 	.short	0x00e8


	//----- nvinfo : EIATTR_SW_WAR
	.align		4
.L_1918:
        /*015c*/ 	.byte	0x04, 0x36
        /*015e*/ 	.short	(.L_1920 - .L_1919)
.L_1919:
        /*0160*/ 	.word	0x00000008
.L_1920:


//--------------------- .nv.info._ZN10layer_norm31ln_parallel_residual_fwd_kernelINS_13Kernel_traitsIfffffjLj7168ELj1ELj1ELj8ELj16ENS_18Kernel_traits_baseILj7168EfffffjLj256EEEEELb1ELb0ELb0EEEvNS_9FwdParamsE --------------------------
	.section	.nv.info._ZN10layer_norm31ln_parallel_residual_fwd_kernelINS_13Kernel_traitsIfffffjLj7168ELj1ELj1ELj8ELj16ENS_18Kernel_traits_baseILj7168EfffffjLj256EEEEELb1ELb0ELb0EEEvNS_9FwdParamsE,"",@"SHT_CUDA_INFO"
	.sectionflags	@""
	.align	4


	//----- nvinfo : EIATTR_CUDA_API_VERSION
	.align		4
        /*0000*/ 	.byte	0x04, 0x37
        /*0002*/ 	.short	(.L_1922 - .L_1921)
.L_1921:
        /*0004*/ 	.word	0x00000082


	//----- nvinfo : EIATTR_KPARAM_INFO
	.align		4
.L_1922:
        /*0008*/ 	.byte	0x04, 0x17
        /*000a*/ 	.short	(.L_1924 - .L_1923)
.L_1923:
        /*000c*/ 	.word	0x00000000
        /*0010*/ 	.short	0x0000
        /*0012*/ 	.short	0x0000
        /*0014*/ 	.byte	0x00, 0xf0, 0xa1, 0x03


	//----- nvinfo : EIATTR_SPARSE_MMA_MASK
	.align		4
.L_1924:
        /*0018*/ 	.byte	0x03, 0x50
        /*001a*/ 	.short	0x0000


	//----- nvinfo : EIATTR_MAXREG_COUNT
	.align		4
        /*001c*/ 	.byte	0x03, 0x1b
        /*001e*/ 	.short	0x00ff


	//----- nvinfo : EIATTR_NUM_BARRIERS
	.align		4
        /*0020*/ 	.byte	0x02, 0x4c
        /*0022*/ 	.byte	0x01
	.zero		1


	//----- nvinfo : EIATTR_MERCURY_ISA_VERSION
	.align		4
        /*0024*/ 	.byte	0x03, 0x5f
        /*0026*/ 	.short	0x0101


	//----- nvinfo : EIATTR_COOP_GROUP_MASK_REGIDS
	.align		4
        /*0028*/ 	.byte	0x04, 0x29
        /*002a*/ 	.short	(.L_1926 - .L_1925)


	//   ....[0]....
.L_1925:
        /*002c*/ 	.word	0xffffffff


	//   ....[1]....
        /*0030*/ 	.word	0xffffffff


	//   ....[2]....
        /*0034*/ 	.word	0xffffffff


	//   ....[3]....
        /*0038*/ 	.word	0xffffffff


	//   ....[4]....
        /*003c*/ 	.word	0xffffffff


	//   ....[5]....
        /*0040*/ 	.word	0xffffffff


	//   ....[6]....
        /*0044*/ 	.word	0xffffffff


	//   ....[7]....
        /*0048*/ 	.word	0xffffffff


	//   ....[8]....
        /*004c*/ 	.word	0xffffffff


	//   ....[9]....
        /*0050*/ 	.word	0xffffffff


	//   ....[10]....
        /*0054*/ 	.word	0xffffffff


	//   ....[11]....
        /*0058*/ 	.word	0xffffffff


	//   ....[12]....
        /*005c*/ 	.word	0xffffffff


	//   ....[13]....
        /*0060*/ 	.word	0xffffffff


	//   ....[14]....
        /*0064*/ 	.word	0xffffffff


	//   ....[15]....
        /*0068*/ 	.word	0xffffffff


	//   ....[16]....
        /*006c*/ 	.word	0xffffffff


	//   ....[17]....
        /*0070*/ 	.word	0xffffffff


	//   ....[18]....
        /*0074*/ 	.word	0xffffffff


	//   ....[19]....
        /*0078*/ 	.word	0xffffffff


	//   ....[20]....
        /*007c*/ 	.word	0xffffffff


	//   ....[21]....
        /*0080*/ 	.word	0x050000c6


	//   ....[22]....
        /*0084*/ 	.word	0x050000c6


	//   ....[23]....
        /*0088*/ 	.word	0x050000c6


	//   ....[24]....
        /*008c*/ 	.word	0x050000c6


	//   ....[25]....
        /*0090*/ 	.word	0x050000c6


	//   ....[26]....
        /*0094*/ 	.word	0x050000c6


	//   ....[27]....
        /*0098*/ 	.word	0x050000c6


	//   ....[28]....
        /*009c*/ 	.word	0x050000c6


	//   ....[29]....
        /*00a0*/ 	.word	0x050000c6


	//   ....[30]....
        /*00a4*/ 	.word	0x050000c6


	//----- nvinfo : EIATTR_COOP_GROUP_INSTR_OFFSETS
	.align		4
.L_1926:
        /*00a8*/ 	.byte	0x04, 0x28
        /*00aa*/ 	.short	(.L_1928 - .L_1927)


	//   ....[0]....
.L_1927:
        /*00ac*/ 	.word	0x00015b70


	//   ....[1]....
        /*00b0*/ 	.word	0x00015ba0


	//   ....[2]....
        /*00b4*/ 	.word	0x00015bc0


	//   ....[3]....
        /*00b8*/ 	.word	0x00015be0


	//   ....[4]....
        /*00bc*/ 	.word	0x00015c00


	//   ....[5]....
        /*00c0*/ 	.word	0x00015fc0


	//   ....[6]....
        /*00c4*/ 	.word	0x00015fe0


	//   ....[7]....
        /*00c8*/ 	.word	0x00016000


	//   ....[8]....
        /*00cc*/ 	.word	0x00016020


	//   ....[9]....
        /*00d0*/ 	.word	0x00016040


	//   ....[10]....
        /*00d4*/ 	.word	0x000161d0


	//   ....[11]....
        /*00d8*/ 	.word	0x00016240


	//   ....[12]....
        /*00dc*/ 	.word	0x00016260


	//   ....[13]....
        /*00e0*/ 	.word	0x00016270


	//   ....[14]....
        /*00e4*/ 	.word	0x00016300


	//   ....[15]....
        /*00e8*/ 	.word	0x00016350


	//   ....[16]....
        /*00ec*/ 	.word	0x00016370


	//   ....[17]....
        /*00f0*/ 	.word	0x00016410


	//   ....[18]....
        /*00f4*/ 	.word	0x00016460


	//   ....[19]....
        /*00f8*/ 	.word	0x000164e0


	//   ....[20]....
        /*00fc*/ 	.word	0x00016530


	//   ....[21]....
        /*0100*/ 	.word	0x00017240


	//   ....[22]....
        /*0104*/ 	.word	0x000172b0


	//   ....[23]....
        /*0108*/ 	.word	0x00017320


	//   ....[24]....
        /*010c*/ 	.word	0x00017390


	//   ....[25]....
        /*0110*/ 	.word	0x00017400


	//   ....[26]....
        /*0114*/ 	.word	0x00017820


	//   ....[27]....
        /*0118*/ 	.word	0x00017890


	//   ....[28]....
        /*011c*/ 	.word	0x00017900


	//   ....[29]....
        /*0120*/ 	.word	0x00017970


	//   ....[30]....
        /*0124*/ 	.word	0x000179e0


	//----- nvinfo : EIATTR_EXIT_INSTR_OFFSETS
	.align		4
.L_1928:
        /*0128*/ 	.byte	0x04, 0x1c
        /*012a*/ 	.short	(.L_1930 - .L_1929)


	//   ....[0]....
.L_1929:
        /*012c*/ 	.word	0x00001300


	//   ....[1]....
        /*0130*/ 	.word	0x000171e0


	//----- nvinfo : EIATTR_MAX_THREADS
	.align		4
.L_1930:
        /*0134*/ 	.byte	0x04, 0x05
        /*0136*/ 	.short	(.L_1932 - .L_1931)
.L_1931:
        /*0138*/ 	.word	0x00000100
        /*013c*/ 	.word	0x00000001
        /*0140*/ 	.word	0x00000001


	//----- nvinfo : EIATTR_CRS_STACK_SIZE
	.align		4
.L_1932:
        /*0144*/ 	.byte	0x04, 0x1e
        /*0146*/ 	.short	(.L_1934 - .L_1933)
.L_1933:
        /*0148*/ 	.word	0x00000000


	//----- nvinfo : EIATTR_CBANK_PARAM_SIZE
	.align		4
.L_1934:
        /*014c*/ 	.byte	0x03, 0x19
        /*014e*/ 	.short	0x00e8


	//----- nvinfo : EIATTR_PARAM_CBANK
	.align		4
        /*0150*/ 	.byte	0x04, 0x0a
        /*0152*/ 	.short	(.L_1936 - .L_1935)
	.align		4
.L_1935:
        /*0154*/ 	.word	index@(.nv.constant0._ZN10layer_norm31ln_parallel_residual_fwd_kernelINS_13Kernel_traitsIfffffjLj7168ELj1ELj1ELj8ELj16ENS_18Kernel_traits_baseILj7168EfffffjLj256EEEEELb1ELb0ELb0EEEvNS_9FwdParamsE)
        /*0158*/ 	.short	0x0210
        /*015a*/ 	.short	0x00e8


	//----- nvinfo : EIATTR_SW_WAR
	.align		4
.L_1936:
        /*015c*/ 	.byte	0x04, 0x36
        /*015e*/ 	.short	(.L_1938 - .L_1937)
.L_1937:
        /*0160*/ 	.word	0x00000008
.L_1938:


//--------------------- .nv.info._ZN10layer_norm31ln_parallel_residual_fwd_kernelINS_13Kernel_traitsIfffffjLj7168ELj1ELj1ELj8ELj16ENS_18Kernel_traits_baseILj7168EfffffjLj256EEEEELb1ELb0ELb1EEEvNS_9FwdParamsE --------------------------
	.section	.nv.info._ZN10layer_norm31ln_parallel_residual_fwd_kernelINS_13Kernel_traitsIfffffjLj7168ELj1ELj1ELj8ELj16ENS_18Kernel_traits_baseILj7168EfffffjLj256EEEEELb1ELb0ELb1EEEvNS_9FwdParamsE,"",@"SHT_CUDA_INFO"
	.sectionflags	@""
	.align	4


	//----- nvinfo : EIATTR_CUDA_API_VERSION
	.align		4
        /*0000*/ 	.byte	0x04, 0x37
        /*0002*/ 	.short	(.L_1940 - .L_1939)
.L_1939:
        /*0004*/ 	.word	0x00000082


	//----- nvinfo : EIATTR_KPARAM_INFO
	.align		4
.L_1940:
        /*0008*/ 	.byte	0x04, 0x17
        /*000a*/ 	.short	(.L_1942 - .L_1941)
.L_1941:
        /*000c*/ 	.word	0x00000000
        /*0010*/ 	.short	0x0000
        /*0012*/ 	.short	0x0000
        /*0014*/ 	.byte	0x00, 0xf0, 0xa1, 0x03


	//----- nvinfo : EIATTR_SPARSE_MMA_MASK
	.align		4
.L_1942:
        /*0018*/ 	.byte	0x03, 0x50
        /*001a*/ 	.short	0x0000


	//----- nvinfo : EIATTR_MAXREG_COUNT
	.align		4
        /*001c*/ 	.byte	0x03, 0x1b
        /*001e*/ 	.short	0x00ff


	//----- nvinfo : EIATTR_NUM_BARRIERS
	.align		4
        /*0020*/ 	.byte	0x02, 0x4c
        /*0022*/ 	.byte	0x01
	.zero		1


	//----- nvinfo : EIATTR_MERCURY_ISA_VERSION
	.align		4
        /*0024*/ 	.byte	0x03, 0x5f
        /*0026*/ 	.short	0x0101


	//----- nvinfo : EIATTR_COOP_GROUP_MASK_REGIDS
	.align		4
        /*0028*/ 	.byte	0x04, 0x29
        /*002a*/ 	.short	(.L_1944 - .L_1943)


	//   ....[0]....
.L_1943:
        /*002c*/ 	.word	0xffffffff


	//   ....[1]....
        /*0030*/ 	.word	0xffffffff


	//   ....[2]....
        /*0034*/ 	.word	0xffffffff


	//   ....[3]....
        /*0038*/ 	.word	0xffffffff


	//   ....[4]....
        /*003c*/ 	.word	0xffffffff


	//   ....[5]....
        /*0040*/ 	.word	0xffffffff


	//   ....[6]....
        /*0044*/ 	.word	0xffffffff


	//   ....[7]....
        /*0048*/ 	.word	0xffffffff


	//   ....[8]....
        /*004c*/ 	.word	0xffffffff


	//   ....[9]....
        /*0050*/ 	.word	0xffffffff


	//   ....[10]....
        /*0054*/ 	.word	0xffffffff


	//   ....[11]....
        /*0058*/ 	.word	0xffffffff


	//   ....[12]....
        /*005c*/ 	.word	0xffffffff


	//   ....[13]....
        /*0060*/ 	.word	0xffffffff


	//   ....[14]....
        /*0064*/ 	.word	0xffffffff


	//   ....[15]....
        /*0068*/ 	.word	0xffffffff


	//   ....[16]....
        /*006c*/ 	.word	0xffffffff


	//   ....[17]....
        /*0070*/ 	.word	0xffffffff


	//   ....[18]....
        /*0074*/ 	.word	0xffffffff


	//   ....[19]....
        /*0078*/ 	.word	0xffffffff


	//   ....[20]....
        /*007c*/ 	.word	0xffffffff


	//   ....[21]....
        /*0080*/ 	.word	0x050000c4


	//   ....[22]....
        /*0084*/ 	.word	0x050000c4


	//   ....[23]....
        /*0088*/ 	.word	0x050000c4


	//   ....[24]....
        /*008c*/ 	.word	0x050000c4


	//   ....[25]....
        /*0090*/ 	.word	0x050000c4


	//   ....[26]....
        /*0094*/ 	.word	0x050000c4


	//   ....[27]....
        /*0098*/ 	.word	0x050000c4


	//   ....[28]....
        /*009c*/ 	.word	0x050000c4


	//   ....[29]....
        /*00a0*/ 	.word	0x050000c4


	//   ....[30]....
        /*00a4*/ 	.word	0x050000c4


	//----- nvinfo : EIATTR_COOP_GROUP_INSTR_OFFSETS
	.align		4
.L_1944:
        /*00a8*/ 	.byte	0x04, 0x28
        /*00aa*/ 	.short	(.L_1946 - .L_1945)


	//   ....[0]....
.L_1945:
        /*00ac*/ 	.word	0x00014a00


	//   ....[1]....
        /*00b0*/ 	.word	0x00014a20


	//   ....[2]....
        /*00b4*/ 	.word	0x00014a40


	//   ....[3]....
        /*00b8*/ 	.word	0x00014a60


	//   ....[4]....
        /*00bc*/ 	.word	0x00014a80


	//   ....[5]....
        /*00c0*/ 	.word	0x00014e30


	//   ....[6]....
        /*00c4*/ 	.word	0x00014e50


	//   ....[7]....
        /*00c8*/ 	.word	0x00014e70


	//   ....[8]....
        /*00cc*/ 	.word	0x00014e90


	//   ....[9]....
        /*00d0*/ 	.word	0x00014eb0


	//   ....[10]....
        /*00d4*/ 	.word	0x00015020


	//   ....[11]....
        /*00d8*/ 	.word	0x00015080


	//   ....[12]....
        /*00dc*/ 	.word	0x000150a0


	//   ....[13]....
        /*00e0*/ 	.word	0x000150b0


	//   ....[14]....
        /*00e4*/ 	.word	0x00015150


	//   ....[15]....
        /*00e8*/ 	.word	0x000151a0


	//   ....[16]....
        /*00ec*/ 	.word	0x000151b0


	//   ....[17]....
        /*00f0*/ 	.word	0x00015210


	//   ....[18]....
        /*00f4*/ 	.word	0x000152a0


	//   ....[19]....
        /*00f8*/ 	.word	0x00015310


	//   ....[20]....
        /*00fc*/ 	.word	0x00015360


	//   ....[21]....
        /*0100*/ 	.word	0x00015df0


	//   ....[22]....
        /*0104*/ 	.word	0x00015e60


	//   ....[23]....
        /*0108*/ 	.word	0x00015ed0


	//   ....[24]....
        /*010c*/ 	.word	0x00015f40


	//   ....[25]....
        /*0110*/ 	.word	0x00015fb0


	//   ....[26]....
        /*0114*/ 	.word	0x000163a0


	//   ....[27]....
        /*0118*/ 	.word	0x00016410


	//   ....[28]....
        /*011c*/ 	.word	0x00016480


	//   ....[29]....
        /*0120*/ 	.word	0x000164f0


	//   ....[30]....
        /*0124*/ 	.word	0x00016560


	//----- nvinfo : EIATTR_EXIT_INSTR_OFFSETS
	.align		4
.L_1946:
        /*0128*/ 	.byte	0x04, 0x1c
        /*012a*/ 	.short	(.L_1948 - .L_1947)


	//   ....[0]....
.L_1947:
        /*012c*/ 	.word	0x00000520


	//   ....[1]....
        /*0130*/ 	.word	0x00015d90


	//----- nvinfo : EIATTR_MAX_THREADS
	.align		4
.L_1948:
        /*0134*/ 	.byte	0x04, 0x05
        /*0136*/ 	.short	(.L_1950 - .L_1949)
.L_1949:
        /*0138*/ 	.word	0x00000100
        /*013c*/ 	.word	0x00000001
        /*0140*/ 	.word	0x00000001


	//----- nvinfo : EIATTR_CRS_STACK_SIZE
	.align		4
.L_1950:
        /*0144*/ 	.byte	0x04, 0x1e
        /*0146*/ 	.short	(.L_1952 - .L_1951)
.L_1951:
        /*0148*/ 	.word	0x00000000


	//----- nvinfo : EIATTR_CBANK_PARAM_SIZE
	.align		4
.L_1952:
        /*014c*/ 	.byte	0x03, 0x19
        /*014e*/ 	.short	0x00e8


	//----- nvinfo : EIATTR_PARAM_CBANK
	.align		4
        /*0150*/ 	.byte	0x04, 0x0a
        /*0152*/ 	.short	(.L_1954 - .L_1953)
	.align		4
.L_1953:
        /*0154*/ 	.word	index@(.nv.constant0._ZN10layer_norm31ln_parallel_residual_fwd_kernelINS_13Kernel_traitsIfffffjLj7168ELj1ELj1ELj8ELj16ENS_18Kernel_traits_baseILj7168EfffffjLj256EEEEELb1ELb0ELb1EEEvNS_9FwdParamsE)
        /*0158*/ 	.short	0x0210
        /*015a*/ 	.short	0x00e8


	//----- nvinfo : EIATTR_SW_WAR
	.align		4
.L_1954:
        /*015c*/ 	.byte	0x04, 0x36
        /*015e*/ 	.short	(.L_1956 - .L_1955)
.L_1955:
        /*0160*/ 	.word	0x00000008
.L_1956:


//--------------------- .nv.info._ZN10layer_norm31ln_parallel_residual_fwd_kernelINS_13Kernel_traitsIfffffjLj7168ELj1ELj1ELj8ELj16ENS_18Kernel_traits_baseILj7168EfffffjLj256EEEEELb1ELb1ELb0EEEvNS_9FwdParamsE --------------------------
	.section	.nv.info._ZN10layer_norm31ln_parallel_residual_fwd_kernelINS_13Kernel_traitsIfffffjLj7168ELj1ELj1ELj8ELj16ENS_18Kernel_traits_baseILj7168EfffffjLj256EEEEELb1ELb1ELb0EEEvNS_9FwdParamsE,"",@"SHT_CUDA_INFO"
	.sectionflags	@""
	.align	4


	//----- nvinfo : EIATTR_CUDA_API_VERSION
	.align		4
        /*0000*/ 	.byte	0x04, 0x37
        /*0002*/ 	.short	(.L_1958 - .L_1957)
.L_1957:
        /*0004*/ 	.word	0x00000082


	//----- nvinfo : EIATTR_KPARAM_INFO
	.align		4
.L_1958:
        /*0008*/ 	.byte	0x04, 0x17
        /*000a*/ 	.short	(.L_1960 - .L_1959)
.L_1959:
        /*000c*/ 	.word	0x00000000
        /*0010*/ 	.short	0x0000
        /*0012*/ 	.short	0x0000
        /*0014*/ 	.byte	0x00, 0xf0, 0xa1, 0x03


	//----- nvinfo : EIATTR_SPARSE_MMA_MASK
	.align		4
.L_1960:
        /*0018*/ 	.byte	0x03, 0x50
        /*001a*/ 	.short	0x0000


	//----- nvinfo : EIATTR_MAXREG_COUNT
	.align		4
        /*001c*/ 	.byte	0x03, 0x1b
        /*001e*/ 	.short	0x00ff


	//----- nvinfo : EIATTR_NUM_BARRIERS
	.align		4
        /*0020*/ 	.byte	0x02, 0x4c
        /*0022*/ 	.byte	0x01
	.zero		1


	//----- nvinfo : EIATTR_ANNOTATIONS
	.align		4
        /*0024*/ 	.byte	0x04, 0x55
        /*0026*/ 	.short	(.L_1962 - .L_1961)


	//   ....[0]....
.L_1961:
        /*0028*/ 	.word	0x00000001
        /*002c*/ 	.byte	0x40, 0x0f, 0x00, 0x00, 0x01, 0x00, 0x00, 0x00, 0x60, 0x0f, 0x00, 0x00, 0x01, 0x00, 0x00, 0x00
        /*003c*/ 	.byte	0xa0, 0x4d, 0x01, 0x00, 0x01, 0x00, 0x00, 0x00, 0x60, 0x53, 0x01, 0x00, 0x01, 0x00, 0x00, 0x00
        /*004c*/ 	.byte	0x60, 0x61, 0x01, 0x00


	//----- nvinfo : EIATTR_MERCURY_ISA_VERSION
	.align		4
.L_1962:
        /*0050*/ 	.byte	0x03, 0x5f
        /*0052*/ 	.short	0x0101


	//----- nvinfo : EIATTR_COOP_GROUP_MASK_REGIDS
	.align		4
        /*0054*/ 	.byte	0x04, 0x29
        /*0056*/ 	.short	(.L_1964 - .L_1963)


	//   ....[0]....
.L_1963:
        /*0058*/ 	.word	0xffffffff


	//   ....[1]....
        /*005c*/ 	.word	0xffffffff


	//   ....[2]....
        /*0060*/ 	.word	0xffffffff


	//   ....[3]....
        /*0064*/ 	.word	0xffffffff


	//   ....[4]....
        /*0068*/ 	.word	0xffffffff


	//   ....[5]....
        /*006c*/ 	.word	0xffffffff


	//   ....[6]....
        /*0070*/ 	.word	0xffffffff


	//   ....[7]....
        /*0074*/ 	.word	0xffffffff


	//   ....[8]....
        /*0078*/ 	.word	0xffffffff


	//   ....[9]....
        /*007c*/ 	.word	0xffffffff


	//   ....[10]....
        /*0080*/ 	.word	0xffffffff


	//   ....[11]....
        /*0084*/ 	.word	0xffffffff


	//   ....[12]....
        /*0088*/ 	.word	0xffffffff


	//   ....[13]....
        /*008c*/ 	.word	0xffffffff


	//   ....[14]....
        /*0090*/ 	.word	0xffffffff


	//   ....[15]....
        /*0094*/ 	.word	0xffffffff


	//   ....[16]....
        /*0098*/ 	.word	0xffffffff


	//   ....[17]....
        /*009c*/ 	.word	0xffffffff


	//   ....[18]....
        /*00a0*/ 	.word	0xffffffff


	//   ....[19]....
        /*00a4*/ 	.word	0xffffffff


	//   ....[20]....
        /*00a8*/ 	.word	0xffffffff


	//   ....[21]....
        /*00ac*/ 	.word	0x05000069


	//   ....[22]....
        /*00b0*/ 	.word	0x05000069


	//   ....[23]....
        /*00b4*/ 	.word	0x05000069


	//   ....[24]....
        /*00b8*/ 	.word	0x05000069


	//   ....[25]....
        /*00bc*/ 	.word	0x05000069


	//   ....[26]....
        /*00c0*/ 	.word	0x05000069


	//   ....[27]....
        /*00c4*/ 	.word	0x05000069


	//   ....[28]....
        /*00c8*/ 	.word	0x05000069


	//   ....[29]....
        /*00cc*/ 	.word	0x05000069


	//   ....[30]....
        /*00d0*/ 	.word	0x05000069


	//----- nvinfo : EIATTR_COOP_GROUP_INSTR_OFFSETS
	.align		4
.L_1964:
        /*00d4*/ 	.byte	0x04, 0x28
        /*00d6*/ 	.short	(.L_1966 - .L_1965)


	//   ....[0]....
.L_1965:
        /*00d8*/ 	.word	0x00014dc0


	//   ....[1]....
        /*00dc*/ 	.word	0x00014de0


	//   ....[2]....
        /*00e0*/ 	.word	0x00014e00


	//   ....[3]....
        /*00e4*/ 	.word	0x00014e20


	//   ....[4]....
        /*00e8*/ 	.word	0x00014e40


	//   ....[5]....
        /*00ec*/ 	.word	0x00015200


	//   ....[6]....
        /*00f0*/ 	.word	0x00015220


	//   ....[7]....
        /*00f4*/ 	.word	0x00015240


	//   ....[8]....
        /*00f8*/ 	.word	0x00015260


	//   ....[9]....
        /*00fc*/ 	.word	0x00015280


	//   ....[10]....
        /*0100*/ 	.word	0x00015420


	//   ....[11]....
        /*0104*/ 	.word	0x00015430


	//   ....[12]....
        /*0108*/ 	.word	0x00015480


	//   ....[13]....
        /*010c*/ 	.word	0x000154e0


	//   ....[14]....
        /*0110*/ 	.word	0x00015580


	//   ....[15]....
        /*0114*/ 	.word	0x000155d0


	//   ....[16]....
        /*0118*/ 	.word	0x00015620


	//   ....[17]....
        /*011c*/ 	.word	0x000156a0


	//   ....[18]....
        /*0120*/ 	.word	0x000156e0


	//   ....[19]....
        /*0124*/ 	.word	0x00015720


	//   ....[20]....
        /*0128*/ 	.word	0x00015790


	//   ....[21]....
        /*012c*/ 	.word	0x000161c0


	//   ....[22]....
        /*0130*/ 	.word	0x00016220


	//   ....[23]....
        /*0134*/ 	.word	0x00016280


	//   ....[24]....
        /*0138*/ 	.word	0x000162e0


	//   ....[25]....
        /*013c*/ 	.word	0x00016340


	//   ....[26]....
        /*0140*/ 	.word	0x00016760


	//   ....[27]....
        /*0144*/ 	.word	0x000167c0


	//   ....[28]....
        /*0148*/ 	.word	0x00016820


	//   ....[29]....
        /*014c*/ 	.word	0x00016880


	//   ....[30]....
        /*0150*/ 	.word	0x000168e0


	//----- nvinfo : EIATTR_EXIT_INSTR_OFFSETS
	.align		4
.L_1966:
        /*0154*/ 	.byte	0x04, 0x1c
        /*0156*/ 	.short	(.L_1968 - .L_1967)


	//   ....[0]....
.L_1967:
        /*0158*/ 	.word	0x00000cf0


	//   ....[1]....
        /*015c*/ 	.word	0x00016150


	//----- nvinfo : EIATTR_MAX_THREADS
	.align		4
.L_1968:
        /*0160*/ 	.byte	0x04, 0x05
        /*0162*/ 	.short	(.L_1970 - .L_1969)
.L_1969:
        /*0164*/ 	.word	0x00000100
        /*0168*/ 	.word	0x00000001
        /*016c*/ 	.word	0x00000001


	//----- nvinfo : EIATTR_CRS_STACK_SIZE
	.align		4
.L_1970:
        /*0170*/ 	.byte	0x04, 0x1e
        /*0172*/ 	.short	(.L_1972 - .L_1971)
.L_1971:
        /*0174*/ 	.word	0x00000000


	//----- nvinfo : EIATTR_CBANK_PARAM_SIZE
	.align		4
.L_1972:
        /*0178*/ 	.byte	0x03, 0x19
        /*017a*/ 	.short	0x00e8


	//----- nvinfo : EIATTR_PARAM_CBANK
	.align		4
        /*017c*/ 	.byte	0x04, 0x0a
        /*017e*/ 	.short	(.L_1974 - .L_1973)
	.align		4
.L_1973:
        /*0180*/ 	.word	index@(.nv.constant0._ZN10layer_norm31ln_parallel_residual_fwd_kernelINS_13Kernel_traitsIfffffjLj7168ELj1ELj1ELj8ELj16ENS_18Kernel_traits_baseILj7168EfffffjLj256EEEEELb1ELb1ELb0EEEvNS_9FwdParamsE)
        /*0184*/ 	.short	0x0210
        /*0186*/ 	.short	0x00e8


	//----- nvinfo : EIATTR_SW_WAR
	.align		4
.L_1974:
        /*0188*/ 	.byte	0x04, 0x36
        /*018a*/ 	.short	(.L_1976 - .L_1975)
.L_1975:
        /*018c*/ 	.word	0x00000008
.L_1976:


//--------------------- .nv.info._ZN10layer_norm31ln_parallel_residual_fwd_kernelINS_13Kernel_traitsIfffffjLj7168ELj1ELj1ELj8ELj16ENS_18Kernel_traits_baseILj7168EfffffjLj256EEEEELb1ELb1ELb1EEEvNS_9FwdParamsE --------------------------
	.section	.nv.info._ZN10layer_norm31ln_parallel_residual_fwd_kernelINS_13Kernel_traitsIfffffjLj7168ELj1ELj1ELj8ELj16ENS_18Kernel_traits_baseILj7168EfffffjLj256EEEEELb1ELb1ELb1EEEvNS_9FwdParamsE,"",@"SHT_CUDA_INFO"
	.sectionflags	@""
	.align	4


	//----- nvinfo : EIATTR_CUDA_API_VERSION
	.align		4
        /*0000*/ 	.byte	0x04, 0x37
        /*0002*/ 	.short	(.L_1978 - .L_1977)
.L_1977:
        /*0004*/ 	.word	0x00000082


	//----- nvinfo : EIATTR_KPARAM_INFO
	.align		4
.L_1978:
        /*0008*/ 	.byte	0x04, 0x17
        /*000a*/ 	.short	(.L_1980 - .L_1979)
.L_1979:
        /*000c*/ 	.word	0x00000000
        /*0010*/ 	.short	0x0000
        /*0012*/ 	.short	0x0000
        /*0014*/ 	.byte	0x00, 0xf0, 0xa1, 0x03


	//----- nvinfo : EIATTR_SPARSE_MMA_MASK
	.align		4
.L_1980:
        /*0018*/ 	.byte	0x03, 0x50
        /*001a*/ 	.short	0x0000


	//----- nvinfo : EIATTR_MAXREG_COUNT
	.align		4
        /*001c*/ 	.byte	0x03, 0x1b
        /*001e*/ 	.short	0x00ff


	//----- nvinfo : EIATTR_NUM_BARRIERS
	.align		4
        /*0020*/ 	.byte	0x02, 0x4c
        /*0022*/ 	.byte	0x01
	.zero		1


	//----- nvinfo : EIATTR_MERCURY_ISA_VERSION
	.align		4
        /*0024*/ 	.byte	0x03, 0x5f
        /*0026*/ 	.short	0x0101


	//----- nvinfo : EIATTR_COOP_GROUP_MASK_REGIDS
	.align		4
        /*0028*/ 	.byte	0x04, 0x29
        /*002a*/ 	.short	(.L_1982 - .L_1981)


	//   ....[0]....
.L_1981:
        /*002c*/ 	.word	0xffffffff


	//   ....[1]....
        /*0030*/ 	.word	0xffffffff


	//   ....[2]....
        /*0034*/ 	.word	0xffffffff


	//   ....[3]....
        /*0038*/ 	.word	0xffffffff


	//   ....[4]....
        /*003c*/ 	.word	0xffffffff


	//   ....[5]....
        /*0040*/ 	.word	0xffffffff


	//   ....[6]....
        /*0044*/ 	.word	0xffffffff


	//   ....[7]....
        /*0048*/ 	.word	0xffffffff


	//   ....[8]....
        /*004c*/ 	.word	0xffffffff


	//   ....[9]....
        /*0050*/ 	.word	0xffffffff


	//   ....[10]....
        /*0054*/ 	.word	0xffffffff


	//   ....[11]....
        /*0058*/ 	.word	0xffffffff


	//   ....[12]....
        /*005c*/ 	.word	0xffffffff


	//   ....[13]....
        /*0060*/ 	.word	0xffffffff


	//   ....[14]....
        /*0064*/ 	.word	0xffffffff


	//   ....[15]....
        /*0068*/ 	.word	0xffffffff


	//   ....[16]....
        /*006c*/ 	.word	0xffffffff


	//   ....[17]....
        /*0070*/ 	.word	0xffffffff


	//   ....[18]....
        /*0074*/ 	.word	0xffffffff


	//   ....[19]....
        /*0078*/ 	.word	0xffffffff


	//   ....[20]....
        /*007c*/ 	.word	0xffffffff


	//   ....[21]....
        /*0080*/ 	.word	0x05000078


	//   ....[22]....
        /*0084*/ 	.word	0x05000078


	//   ....[23]....
        /*0088*/ 	.word	0x05000078


	//   ....[24]....
        /*008c*/ 	.word	0x05000078


	//   ....[25]....
        /*0090*/ 	.word	0x05000078


	//   ....[26]....
        /*0094*/ 	.word	0x05000078


	//   ....[27]....
        /*0098*/ 	.word	0x05000078


	//   ....[28]....
        /*009c*/ 	.word	0x05000078


	//   ....[29]....
        /*00a0*/ 	.word	0x05000078


	//   ....[30]....
        /*00a4*/ 	.word	0x05000078


	//----- nvinfo : EIATTR_COOP_GROUP_INSTR_OFFSETS
	.align		4
.L_1982:
        /*00a8*/ 	.byte	0x04, 0x28
        /*00aa*/ 	.short	(.L_1984 - .L_1983)


	//   ....[0]....
.L_1983:
        /*00ac*/ 	.word	0x00014690


	//   ....[1]....
        /*00b0*/ 	.word	0x000146b0


	//   ....[2]....
        /*00b4*/ 	.word	0x000146d0


	//   ....[3]....
        /*00b8*/ 	.word	0x000146f0


	//   ....[4]....
        /*00bc*/ 	.word	0x00014710


	//   ....[5]....
        /*00c0*/ 	.word	0x00014ac0


	//   ....[6]....
        /*00c4*/ 	.word	0x00014ae0


	//   ....[7]....
        /*00c8*/ 	.word	0x00014b00


	//   ....[8]....
        /*00cc*/ 	.word	0x00014b20


	//   ....[9]....
        /*00d0*/ 	.word	0x00014b40


	//   ....[10]....
        /*00d4*/ 	.word	0x00014ca0


	//   ....[11]....
        /*00d8*/ 	.word	0x00014d10


	//   ....[12]....
        /*00dc*/ 	.word	0x00014d30


	//   ....[13]....
        /*00e0*/ 	.word	0x00014d40


	//   ....[14]....
        /*00e4*/ 	.word	0x00014dc0


	//   ....[15]....
        /*00e8*/ 	.word	0x00014e00


	//   ....[16]....
        /*00ec*/ 	.word	0x00014e40


	//   ....[17]....
        /*00f0*/ 	.word	0x00014eb0


	//   ....[18]....
        /*00f4*/ 	.word	0x00014f30


	//   ....[19]....
        /*00f8*/ 	.word	0x00014fa0


	//   ....[20]....
        /*00fc*/ 	.word	0x00014ff0


	//   ....[21]....
        /*0100*/ 	.word	0x000157b0


	//   ....[22]....
        /*0104*/ 	.word	0x00015820


	//   ....[23]....
        /*0108*/ 	.word	0x00015890


	//   ....[24]....
        /*010c*/ 	.word	0x00015900


	//   ....[25]....
        /*0110*/ 	.word	0x00015970


	//   ....[26]....
        /*0114*/ 	.word	0x00015d60


	//   ....[27]....
        /*0118*/ 	.word	0x00015dd0


	//   ....[28]....
        /*011c*/ 	.word	0x00015e40


	//   ....[29]....
        /*0120*/ 	.word	0x00015eb0


	//   ....[30]....
        /*0124*/ 	.word	0x00015f20


	//----- nvinfo : EIATTR_EXIT_INSTR_OFFSETS
	.align		4
.L_1984:
        /*0128*/ 	.byte	0x04, 0x1c
        /*012a*/ 	.short	(.L_1986 - .L_1985)


	//   ....[0]....
.L_1985:
        /*012c*/ 	.word	0x000006e0


	//   ....[1]....
        /*0130*/ 	.word	0x00015750


	//----- nvinfo : EIATTR_MAX_THREADS
	.align		4
.L_1986:
        /*0134*/ 	.byte	0x04, 0x05
        /*0136*/ 	.short	(.L_1988 - .L_1987)
.L_1987:
        /*0138*/ 	.word	0x00000100
        /*013c*/ 	.word	0x00000001
        /*0140*/ 	.word	0x00000001


	//----- nvinfo : EIATTR_CRS_STACK_SIZE
	.align		4
.L_1988:
        /*0144*/ 	.byte	0x04, 0x1e
        /*0146*/ 	.short	(.L_1990 - .L_1989)
.L_1989:
        /*0148*/ 	.word	0x00000000


	//----- nvinfo : EIATTR_CBANK_PARAM_SIZE
	.align		4
.L_1990:
        /*014c*/ 	.byte	0x03, 0x19
        /*014e*/ 	.short	0x00e8


	//----- nvinfo : EIATTR_PARAM_CBANK
	.align		4
        /*0150*/ 	.byte	0x04, 0x0a
        /*0152*/ 	.short	(.L_1992 - .L_1991)
	.align		4
.L_1991:
        /*0154*/ 	.word	index@(.nv.constant0._ZN10layer_norm31ln_parallel_residual_fwd_kernelINS_13Kernel_traitsIfffffjLj7168ELj1ELj1ELj8ELj16ENS_18Kernel_traits_baseILj7168EfffffjLj256EEEEELb1ELb1ELb1EEEvNS_9FwdParamsE)
        /*0158*/ 	.short	0x0210
        /*015a*/ 	.short	0x00e8


	//----- nvinfo : EIATTR_SW_WAR
	.align		4
.L_1992:
        /*015c*/ 	.byte	0x04, 0x36
        /*015e*/ 	.short	(.L_1994 - .L_1993)
.L_1993:
        /*0160*/ 	.word	0x00000008
.L_1994:


//--------------------- .nv.callgraph             --------------------------
	.section	.nv.callgraph,"",@"SHT_CUDA_CALLGRAPH"
	.align	4
	.sectionentsize	8
	.align		4
        /*0000*/ 	.word	0x00000000
	.align		4
        /*0004*/ 	.word	0xffffffff
	.align		4
        /*0008*/ 	.word	0x00000000
	.align		4
        /*000c*/ 	.word	0xfffffffe
	.align		4
        /*0010*/ 	.word	0x00000000
	.align		4
        /*0014*/ 	.word	0xfffffffd
	.align		4
        /*0018*/ 	.word	0x00000000
	.align		4
        /*001c*/ 	.word	0xfffffffc


//--------------------- .nv.constant4             --------------------------
	.section	.nv.constant4,"a",@progbits
	.align	8
	.align		8
.nv.constant4:
        /*0000*/ 	.dword	precalc_xorwow_matrix
	.align		8
        /*0008*/ 	.dword	precalc_xorwow_offset_matrix
	.align		8
        /*0010*/ 	.dword	mrg32k3aM1
	.align		8
        /*0018*/ 	.dword	mrg32k3aM2
	.align		8
        /*0020*/ 	.dword	mrg32k3aM1SubSeq
	.align		8
        /*0028*/ 	.dword	mrg32k3aM2SubSeq
	.align		8
        /*0030*/ 	.dword	mrg32k3aM1Seq
	.align		8
        /*0038*/ 	.dword	mrg32k3aM2Seq


//--------------------- .nv.constant3             --------------------------
	.section	.nv.constant3,"a",@progbits
	.align	8
.nv.constant3:
	.type		__cr_lgamma_table,@object
	.size		__cr_lgamma_table,(.L_8 - __cr_lgamma_table)
__cr_lgamma_table:
        /*0000*/ 	.byte	0x00, 0x00, 0x00, 0x00, 0x00, 0x00, 0x00, 0x00, 0x00, 0x00, 0x00, 0x00, 0x00, 0x00, 0x00, 0x00
        /*0010*/ 	.byte	0xef, 0x39, 0xfa, 0xfe, 0x42, 0x2e, 0xe6, 0x3f, 0x02, 0x20, 0x2a, 0xfa, 0x0b, 0xab, 0xfc, 0x3f
        /*0020*/ 	.byte	0xf9, 0x2c, 0x92, 0x7c, 0xa7, 0x6c, 0x09, 0x40, 0xc9, 0x79, 0x44, 0x3c, 0x64, 0x26, 0x13, 0x40
        /*0030*/ 	.byte	0xca, 0x01, 0xcf, 0x3a, 0x27, 0x51, 0x1a, 0x40, 0x30, 0xcc, 0x2d, 0xf3, 0xe1, 0x0c, 0x21, 0x40
        /*0040*/ 	.byte	0x0d, 0xb7, 0xfc, 0x82, 0x8e, 0x35, 0x25, 0x40
.L_8:


//--------------------- .text._ZN10layer_norm31ln_parallel_residual_fwd_kernelINS_13Kernel_traitsI13__nv_bfloat16S2_S2_S2_fjLj7168ELj1ELj1ELj4ELj16ENS_18Kernel_traits_baseILj7168ES2_S2_S2_S2_fjLj128EEEEELb0ELb0ELb0EEEvNS_9FwdParamsE --------------------------
	.section	.text._ZN10layer_norm31ln_parallel_residual_fwd_kernelINS_13Kernel_traitsI13__nv_bfloat16S2_S2_S2_fjLj7168ELj1ELj1ELj4ELj16ENS_18Kernel_traits_baseILj7168ES2_S2_S2_S2_fjLj128EEEEELb0ELb0ELb0EEEvNS_9FwdParamsE,"ax",@progbits
	.align	128
        .global         _ZN10layer_norm31ln_parallel_residual_fwd_kernelINS_13Kernel_traitsI13__nv_bfloat16S2_S2_S2_fjLj7168ELj1ELj1ELj4ELj16ENS_18Kernel_traits_baseILj7168ES2_S2_S2_S2_fjLj128EEEEELb0ELb0ELb0EEEvNS_9FwdParamsE
        .type           _ZN10layer_norm31ln_parallel_residual_fwd_kernelINS_13Kernel_traitsI13__nv_bfloat16S2_S2_S2_fjLj7168ELj1ELj1ELj4ELj16ENS_18Kernel_traits_baseILj7168ES2_S2_S2_S2_fjLj128EEEEELb0ELb0ELb0EEEvNS_9FwdParamsE,@function
        .size           _ZN10layer_norm31ln_parallel_residual_fwd_kernelINS_13Kernel_traitsI13__nv_bfloat16S2_S2_S2_fjLj7168ELj1ELj1ELj4ELj16ENS_18Kernel_traits_baseILj7168ES2_S2_S2_S2_fjLj128EEEEELb0ELb0ELb0EEEvNS_9FwdParamsE,(.L_x_41588 - _ZN10layer_norm31ln_parallel_residual_fwd_kernelINS_13Kernel_traitsI13__nv_bfloat16S2_S2_S2_fjLj7168ELj1ELj1ELj4ELj16ENS_18Kernel_traits_baseILj7168ES2_S2_S2_S2_fjLj128EEEEELb0ELb0ELb0EEEvNS_9FwdParamsE)
        .other          _ZN10layer_norm31ln_parallel_residual_fwd_kernelINS_13Kernel_traitsI13__nv_bfloat16S2_S2_S2_fjLj7168ELj1ELj1ELj4ELj16ENS_18Kernel_traits_baseILj7168ES2_S2_S2_S2_fjLj128EEEEELb0ELb0ELb0EEEvNS_9FwdParamsE,@"STO_CUDA_ENTRY STV_DEFAULT"
_ZN10layer_norm31ln_parallel_residual_fwd_kernelINS_13Kernel_traitsI13__nv_bfloat16S2_S2_S2_fjLj7168ELj1ELj1ELj4ELj16ENS_18Kernel_traits_baseILj7168ES2_S2_S2_S2_fjLj128EEEEELb0ELb0ELb0EEEvNS_9FwdParamsE:
.text._ZN10layer_norm31ln_parallel_residual_fwd_kernelINS_13Kernel_traitsI13__nv_bfloat16S2_S2_S2_fjLj7168ELj1ELj1ELj4ELj16ENS_18Kernel_traits_baseILj7168ES2_S2_S2_S2_fjLj128EEEEELb0ELb0ELb0EEEvNS_9FwdParamsE:
[----:B------:R-:W0:Y:S01]  /*0000*/  LDC R1, c[0x0][0x28] ;  /* 0x00000a00ff017b82 */ /* 0x000e220000000800 */
[----:B------:R-:W1:Y:S07]  /*0010*/  S2R R0, SR_TID.X ;  /* 0x0000000000007919 */ /* 0x000e6e0000002100 */
[----:B------:R-:W2:Y:S01]  /*0020*/  LDC R7, c[0x0][0x218] ;  /* 0x00008600ff077b82 */ /* 0x000ea20000000800 */
[----:B------:R-:W-:Y:S01]  /*0030*/  LOP3.LUT R3, R3, 0xfffffbff, RZ, 0xc0, !PT ;  /* 0xfffffbff03037812 */ /* 0x000fe200078ec0ff */
[----:B------:R-:W-:Y:S01]  /*0040*/  ULDC.64 UR4, c[0x0][0x208] ;  /* 0x0000820000047ab9 */ /* 0x000fe20000000a00 */
[----:B------:R-:W-:Y:S01]  /*0050*/  BSSY B0, `(.L_x_0) ;  /* 0x0000034000007945 */ /* 0x000fe20003800000 */
[----:B0-----:R-:W-:Y:S01]  /*0060*/  VIADD R1, R1, 0xfffffef0 ;  /* 0xfffffef001017836 */ /* 0x001fe20000000000 */
[----:B--2---:R-:W-:-:S04]  /*0070*/  SHF.R.S32.HI R84, RZ, 0x1f, R7 ;  /* 0x0000001fff547819 */ /* 0x004fc80000011407 */
[----:B------:R-:W-:Y:S02]  /*0080*/  LEA.HI R84, R84, R7, RZ, 0x3 ;  /* 0x0000000754547211 */ /* 0x000fe400078f18ff */
[C---:B-1----:R-:W-:Y:S02]  /*0090*/  LOP3.LUT R5, R0.reuse, 0x7f, RZ, 0xc, !PT ;  /* 0x0000007f00057812 */ /* 0x042fe400078e0cff */
[----:B------:R-:W-:Y:S02]  /*00a0*/  LOP3.LUT R4, R0, 0x7f, RZ, 0xc0, !PT ;  /* 0x0000007f00047812 */ /* 0x000fe400078ec0ff */
[----:B------:R-:W-:-:S03]  /*00b0*/  LEA.HI.SX32 R2, R84, R5, 0x1d ;  /* 0x0000000554027211 */ /* 0x000fc600078feaff */
[----:B------:R-:W-:Y:S01]  /*00c0*/  IMAD.MOV.U32 R27, RZ, RZ, R4 ;  /* 0x000000ffff1b7224 */ /* 0x000fe200078e0004 */
[C---:B------:R-:W-:Y:S02]  /*00d0*/  ISETP.GE.U32.AND P6, PT, R2.reuse, 0x100, PT ;  /* 0x000001000200780c */ /* 0x040fe40003fc6070 */
[C---:B------:R-:W-:Y:S02]  /*00e0*/  ISETP.GE.U32.AND P5, PT, R2.reuse, 0x180, PT ;  /* 0x000001800200780c */ /* 0x040fe40003fa6070 */
[C---:B------:R-:W-:Y:S02]  /*00f0*/  LOP3.LUT P1, RZ, R2.reuse, 0xffffff80, RZ, 0xc0, !PT ;  /* 0xffffff8002ff7812 */ /* 0x040fe4000782c0ff */
[----:B------:R-:W-:-:S07]  /*0100*/  ISETP.GE.U32.AND P4, PT, R2, 0x200, PT ;  /* 0x000002000200780c */ /* 0x000fce0003f86070 */
[----:B------:R-:W-:-:S04]  /*0110*/  @P6 LOP3.LUT R3, R3, 0x400, RZ, 0xfc, !PT ;  /* 0x0000040003036812 */ /* 0x000fc800078efcff */
[----:B------:R-:W-:-:S04]  /*0120*/  LOP3.LUT R3, R3, 0xfffffdff, RZ, 0xc0, !PT ;  /* 0xfffffdff03037812 */ /* 0x000fc800078ec0ff */
[----:B------:R-:W-:-:S04]  /*0130*/  @P5 LOP3.LUT R3, R3, 0x200, RZ, 0xfc, !PT ;  /* 0x0000020003035812 */ /* 0x000fc800078efcff */
[----:B------:R-:W-:-:S04]  /*0140*/  LOP3.LUT R3, R3, 0xfffffeff, RZ, 0xc0, !PT ;  /* 0xfffffeff03037812 */ /* 0x000fc800078ec0ff */
[----:B------:R-:W-:Y:S01]  /*0150*/  @P4 LOP3.LUT R3, R3, 0x100, RZ, 0xfc, !PT ;  /* 0x0000010003034812 */ /* 0x000fe200078efcff */
[----:B------:R-:W-:Y:S06]  /*0160*/  @!P1 BRA `(.L_x_1) ;  /* 0x0000000000889947 */ /* 0x000fec0003800000 */
[----:B------:R-:W-:Y:S01]  /*0170*/  ULDC.64 UR6, c[0x0][0x2c8] ;  /* 0x0000b20000067ab9 */ /* 0x000fe20000000a00 */
[----:B------:R-:W0:Y:S01]  /*0180*/  LDC.64 R100, c[0x0][0x260] ;  /* 0x00009800ff647b82 */ /* 0x000e220000000a00 */
[----:B------:R-:W-:Y:S01]  /*0190*/  ISETP.NE.U32.AND P0, PT, RZ, UR6, PT ;  /* 0x00000006ff007c0c */ /* 0x000fe2000bf05070 */
[----:B------:R-:W-:Y:S01]  /*01a0*/  ULDC.64 UR8, c[0x0][0x2d0] ;  /* 0x0000b40000087ab9 */ /* 0x000fe20000000a00 */
[C---:B------:R-:W-:Y:S02]  /*01b0*/  SHF.L.U32 R64, R27.reuse, 0x4, RZ ;  /* 0x000000041b407819 */ /* 0x040fe400000006ff */
[----:B------:R-:W-:Y:S02]  /*01c0*/  ISETP.NE.AND.EX P0, PT, RZ, UR7, PT, P0 ;  /* 0x00000007ff007c0c */ /* 0x000fe4000bf05300 */
[----:B------:R-:W-:Y:S02]  /*01d0*/  ISETP.NE.U32.AND P2, PT, RZ, UR8, PT ;  /* 0x00000008ff007c0c */ /* 0x000fe4000bf45070 */
[----:B------:R-:W-:-:S02]  /*01e0*/  SHF.L.U64.HI R4, R27, 0x4, RZ ;  /* 0x000000041b047819 */ /* 0x000fc400000102ff */
[----:B------:R-:W-:-:S07]  /*01f0*/  ISETP.NE.AND.EX P2, PT, RZ, UR9, PT, P2 ;  /* 0x00000009ff007c0c */ /* 0x000fce000bf45320 */
[----:B------:R-:W-:-:S04]  /*0200*/  @P0 LEA R68, P3, R27, UR6, 0x4 ;  /* 0x000000061b440c11 */ /* 0x000fc8000f8620ff */
[C---:B------:R-:W-:Y:S01]  /*0210*/  @P0 LEA.HI.X R69, R27.reuse, UR7, RZ, 0x4, P3 ;  /* 0x000000071b450c11 */ /* 0x040fe200098f24ff */
[----:B------:R-:W-:Y:S01]  /*0220*/  ULDC.64 UR6, c[0x0][0x268] ;  /* 0x00009a0000067ab9 */ /* 0x000fe20000000a00 */
[----:B0-----:R-:W-:Y:S01]  /*0230*/  IMAD.WIDE.U32 R100, R27, 0x10, R100 ;  /* 0x000000101b647825 */ /* 0x001fe200078e0064 */
[----:B------:R-:W-:-:S03]  /*0240*/  IADD3 R96, P3, R64, UR6, RZ ;  /* 0x0000000640607c10 */ /* 0x000fc6000ff7e0ff */
[----:B------:R-:W5:Y:S01]  /*0250*/  @P0 LDG.E.128 R68, desc[UR4][R68.64] ;  /* 0x0000000444440981 */ /* 0x000f62000c1e1d00 */
[----:B------:R-:W-:Y:S02]  /*0260*/  IADD3.X R97, R4, UR7, RZ, P3, !PT ;  /* 0x0000000704617c10 */ /* 0x000fe40009ffe4ff */
[----:B------:R-:W-:Y:S01]  /*0270*/  @P2 IADD3 R64, P3, R64, UR8, RZ ;  /* 0x0000000840402c10 */ /* 0x000fe2000ff7e0ff */
[----:B------:R-:W2:Y:S03]  /*0280*/  LDG.E.128 R100, desc[UR4][R100.64] ;  /* 0x0000000464647981 */ /* 0x000ea6000c1e1d00 */
[----:B------:R-:W-:Y:S01]  /*0290*/  @P2 IADD3.X R65, R4, UR9, RZ, P3, !PT ;  /* 0x0000000904412c10 */ /* 0x000fe20009ffe4ff */
[----:B------:R-:W3:Y:S05]  /*02a0*/  LDG.E.128 R96, desc[UR4][R96.64] ;  /* 0x0000000460607981 */ /* 0x000eea000c1e1d00 */
[----:B------:R-:W5:Y:S01]  /*02b0*/  @P2 LDG.E.128 R64, desc[UR4][R64.64] ;  /* 0x0000000440402981 */ /* 0x000f62000c1e1d00 */
[----:B------:R-:W-:-:S02]  /*02c0*/  LOP3.LUT R27, R27, 0x80, RZ, 0xfc, !PT ;  /* 0x000000801b1b7812 */ /* 0x000fc400078efcff */
[----:B------:R-:W-:Y:S02]  /*02d0*/  @!P0 CS2R R68, SRZ ;  /* 0x0000000000448805 */ /* 0x000fe4000001ff00 */
[----:B------:R-:W-:Y:S02]  /*02e0*/  @!P0 CS2R R70, SRZ ;  /* 0x0000000000468805 */ /* 0x000fe4000001ff00 */
[----:B--2---:R-:W-:Y:S02]  /*02f0*/  PRMT R75, R100, 0x7632, R75 ;  /* 0x00007632644b7816 */ /* 0x004fe4000000004b */
[----:B------:R-:W-:Y:S02]  /*0300*/  PRMT R73, R101, 0x7632, R73 ;  /* 0x0000763265497816 */ /* 0x000fe40000000049 */
[----:B------:R-:W-:Y:S02]  /*0310*/  PRMT R249, R102, 0x7632, R249 ;  /* 0x0000763266f97816 */ /* 0x000fe400000000f9 */
[----:B------:R-:W-:-:S02]  /*0320*/  PRMT R245, R103, 0x7632, R245 ;  /* 0x0000763267f57816 */ /* 0x000fc400000000f5 */
[----:B---3--:R-:W-:Y:S02]  /*0330*/  PRMT R74, R96, 0x7632, R74 ;  /* 0x00007632604a7816 */ /* 0x008fe4000000004a */
[----:B------:R-:W-:Y:S02]  /*0340*/  @!P2 CS2R R64, SRZ ;  /* 0x000000000040a805 */ /* 0x000fe4000001ff00 */
[----:B------:R-:W-:Y:S02]  /*0350*/  PRMT R72, R97, 0x7632, R72 ;  /* 0x0000763261487816 */ /* 0x000fe40000000048 */
[----:B------:R-:W-:Y:S02]  /*0360*/  @!P2 CS2R R66, SRZ ;  /* 0x000000000042a805 */ /* 0x000fe4000001ff00 */
[----:B------:R-:W-:Y:S02]  /*0370*/  PRMT R247, R98, 0x7632, R247 ;  /* 0x0000763262f77816 */ /* 0x000fe400000000f7 */
[----:B------:R-:W-:-:S07]  /*0380*/  PRMT R243, R99, 0x7632, R243 ;  /* 0x0000763263f37816 */ /* 0x000fce00000000f3 */
.L_x_1:
[----:B------:R-:W-:Y:S05]  /*0390*/  BSYNC B0 ;  /* 0x0000000000007941 */ /* 0x000fea0003800000 */
.L_x_0:
[----:B------:R-:W-:Y:S04]  /*03a0*/  BSSY B0, `(.L_x_2) ;  /* 0x0000024000007945 */ /* 0x000fe80003800000 */
[----:B------:R-:W-:Y:S05]  /*03b0*/  @!P6 BRA `(.L_x_3) ;  /* 0x000000000088e947 */ /* 0x000fea0003800000 */
[----:B------:R-:W-:Y:S01]  /*03c0*/  ULDC.64 UR6, c[0x0][0x2c8] ;  /* 0x0000b20000067ab9 */ /* 0x000fe20000000a00 */
[----:B------:R-:W0:Y:S01]  /*03d0*/  LDC.64 R4, c[0x0][0x260] ;  /* 0x00009800ff047b82 */ /* 0x000e220000000a00 */
[----:B------:R-:W-:Y:S01]  /*03e0*/  ISETP.NE.U32.AND P0, PT, RZ, UR6, PT ;  /* 0x00000006ff007c0c */ /* 0x000fe2000bf05070 */
[----:B------:R-:W-:Y:S01]  /*03f0*/  ULDC.64 UR8, c[0x0][0x2d0] ;  /* 0x0000b40000087ab9 */ /* 0x000fe20000000a00 */
[C---:B------:R-:W-:Y:S01]  /*0400*/  IMAD.SHL.U32 R56, R27.reuse, 0x10, RZ ;  /* 0x000000101b387824 */ /* 0x040fe200078e00ff */
[----:B------:R-:W-:Y:S02]  /*0410*/  ISETP.NE.U32.AND P2, PT, RZ, UR8, PT ;  /* 0x00000008ff007c0c */ /* 0x000fe4000bf45070 */
[----:B------:R-:W-:Y:S02]  /*0420*/  ISETP.NE.AND.EX P0, PT, RZ, UR7, PT, P0 ;  /* 0x00000007ff007c0c */ /* 0x000fe4000bf05300 */
[----:B------:R-:W-:Y:S02]  /*0430*/  ISETP.NE.AND.EX P2, PT, RZ, UR9, PT, P2 ;  /* 0x00000009ff007c0c */ /* 0x000fe4000bf45320 */
[----:B------:R-:W-:-:S09]  /*0440*/  SHF.L.U64.HI R6, R27, 0x4, RZ ;  /* 0x000000041b067819 */ /* 0x000fd200000102ff */
        /* <DEDUP_REMOVED lines=12> */
[----:B------:R-:W-:Y:S01]  /*0510*/  VIADD R27, R27, 0x80 ;  /* 0x000000801b1b7836 */ /* 0x000fe20000000000 */
[----:B------:R-:W-:-:S02]  /*0520*/  @!P0 CS2R R60, SRZ ;  /* 0x00000000003c8805 */ /* 0x000fc4000001ff00 */
[----:B------:R-:W-:Y:S02]  /*0530*/  @!P0 CS2R R62, SRZ ;  /* 0x00000000003e8805 */ /* 0x000fe4000001ff00 */
[----:B--2---:R-:W-:Y:S02]  /*0540*/  PRMT R241, R92, 0x7632, R241 ;  /* 0x000076325cf17816 */ /* 0x004fe400000000f1 */
[----:B------:R-:W-:Y:S02]  /*0550*/  PRMT R237, R93, 0x7632, R237 ;  /* 0x000076325ded7816 */ /* 0x000fe400000000ed */
[----:B------:R-:W-:Y:S02]  /*0560*/  PRMT R233, R94, 0x7632, R233 ;  /* 0x000076325ee97816 */ /* 0x000fe400000000e9 */
[----:B------:R-:W-:Y:S02]  /*0570*/  PRMT R229, R95, 0x7632, R229 ;  /* 0x000076325fe57816 */ /* 0x000fe400000000e5 */
[----:B---3--:R-:W-:-:S02]  /*0580*/  PRMT R239, R88, 0x7632, R239 ;  /* 0x0000763258ef7816 */ /* 0x008fc400000000ef */
[----:B------:R-:W-:Y:S02]  /*0590*/  @!P2 CS2R R56, SRZ ;  /* 0x000000000038a805 */ /* 0x000fe4000001ff00 */
[----:B------:R-:W-:Y:S02]  /*05a0*/  PRMT R235, R89, 0x7632, R235 ;  /* 0x0000763259eb7816 */ /* 0x000fe400000000eb */
[----:B------:R-:W-:Y:S02]  /*05b0*/  @!P2 CS2R R58, SRZ ;  /* 0x00000000003aa805 */ /* 0x000fe4000001ff00 */
[----:B------:R-:W-:Y:S02]  /*05c0*/  PRMT R231, R90, 0x7632, R231 ;  /* 0x000076325ae77816 */ /* 0x000fe400000000e7 */
[----:B------:R-:W-:-:S07]  /*05d0*/  PRMT R227, R91, 0x7632, R227 ;  /* 0x000076325be37816 */ /* 0x000fce00000000e3 */
.L_x_3:
[----:B------:R-:W-:Y:S05]  /*05e0*/  BSYNC B0 ;  /* 0x0000000000007941 */ /* 0x000fea0003800000 */
.L_x_2:
[----:B------:R-:W-:Y:S04]  /*05f0*/  BSSY B0, `(.L_x_4) ;  /* 0x0000024000007945 */ /* 0x000fe80003800000 */
[----:B------:R-:W-:Y:S05]  /*0600*/  @!P5 BRA `(.L_x_5) ;  /* 0x000000000088d947 */ /* 0x000fea0003800000 */
        /* <DEDUP_REMOVED lines=34> */
.L_x_5:
[----:B------:R-:W-:Y:S05]  /*0830*/  BSYNC B0 ;  /* 0x0000000000007941 */ /* 0x000fea0003800000 */
.L_x_4:
        /* <DEDUP_REMOVED lines=23> */
[----:B------:R-:W-:-:S02]  /*09b0*/  IADD3 R27, R27, 0x80, RZ ;  /* 0x000000801b1b7810 */ /* 0x000fc40007ffe0ff */
        /* <DEDUP_REMOVED lines=12> */
.L_x_7:
[----:B------:R-:W-:Y:S05]  /*0a80*/  BSYNC B0 ;  /* 0x0000000000007941 */ /* 0x000fea0003800000 */
.L_x_6:
[----:B------:R-:W-:Y:S01]  /*0a90*/  ISETP.GE.U32.AND P0, PT, R2, 0x280, PT ;  /* 0x000002800200780c */ /* 0x000fe20003f06070 */
[----:B------:R-:W-:Y:S01]  /*0aa0*/  BSSY B0, `(.L_x_8) ;  /* 0x0000026000007945 */ /* 0x000fe20003800000 */
[----:B------:R-:W-:-:S11]  /*0ab0*/  LOP3.LUT R3, R3, 0xffffff7f, RZ, 0xc0, !PT ;  /* 0xffffff7f03037812 */ /* 0x000fd600078ec0ff */
[----:B------:R-:W-:Y:S01]  /*0ac0*/  @P0 LOP3.LUT R3, R3, 0x80, RZ, 0xfc, !PT ;  /* 0x0000008003030812 */ /* 0x000fe200078efcff */
[----:B------:R-:W-:Y:S06]  /*0ad0*/  @!P0 BRA `(.L_x_9) ;  /* 0x0000000000888947 */ /* 0x000fec0003800000 */
[----:B------:R-:W-:Y:S01]  /*0ae0*/  ULDC.64 UR8, c[0x0][0x2d0] ;  /* 0x0000b40000087ab9 */ /* 0x000fe20000000a00 */
[C---:B------:R-:W-:Y:S01]  /*0af0*/  IMAD.SHL.U32 R36, R27.reuse, 0x10, RZ ;  /* 0x000000101b247824 */ /* 0x040fe200078e00ff */
[----:B------:R-:W-:Y:S01]  /*0b00*/  ISETP.NE.U32.AND P0, PT, RZ, UR8, PT ;  /* 0x00000008ff007c0c */ /* 0x000fe2000bf05070 */
[----:B------:R-:W-:Y:S01]  /*0b10*/  ULDC.64 UR6, c[0x0][0x268] ;  /* 0x00009a0000067ab9 */ /* 0x000fe20000000a00 */
[----:B------:R-:W-:Y:S02]  /*0b20*/  SHF.L.U64.HI R8, R27, 0x4, RZ ;  /* 0x000000041b087819 */ /* 0x000fe400000102ff */
[----:B------:R-:W-:Y:S02]  /*0b30*/  ISETP.NE.AND.EX P0, PT, RZ, UR9, PT, P0 ;  /* 0x00000009ff007c0c */ /* 0x000fe4000bf05300 */
[----:B------:R-:W-:-:S04]  /*0b40*/  IADD3 R160, P2, R36, UR6, RZ ;  /* 0x0000000624a07c10 */ /* 0x000fc8000ff5e0ff */
[----:B------:R-:W-:Y:S01]  /*0b50*/  IADD3.X R161, R8, UR7, RZ, P2, !PT ;  /* 0x0000000708a17c10 */ /* 0x000fe200097fe4ff */
[----:B------:R-:W-:-:S05]  /*0b60*/  ULDC.64 UR6, c[0x0][0x2c8] ;  /* 0x0000b20000067ab9 */ /* 0x000fca0000000a00 */
[----:B------:R-:W2:Y:S01]  /*0b70*/  LDG.E.128 R160, desc[UR4][R160.64] ;  /* 0x00000004a0a07981 */ /* 0x000ea2000c1e1d00 */
[----:B------:R-:W-:-:S04]  /*0b80*/  @P0 IADD3 R36, P2, R36, UR8, RZ ;  /* 0x0000000824240c10 */ /* 0x000fc8000ff5e0ff */
[----:B------:R-:W-:Y:S02]  /*0b90*/  @P0 IADD3.X R37, R8, UR9, RZ, P2, !PT ;  /* 0x0000000908250c10 */ /* 0x000fe400097fe4ff */
[----:B------:R-:W0:Y:S01]  /*0ba0*/  LDC.64 R8, c[0x0][0x260] ;  /* 0x00009800ff087b82 */ /* 0x000e220000000a00 */
[----:B------:R-:W-:-:S03]  /*0bb0*/  ISETP.NE.U32.AND P2, PT, RZ, UR6, PT ;  /* 0x00000006ff007c0c */ /* 0x000fc6000bf45070 */
[----:B------:R-:W5:Y:S01]  /*0bc0*/  @P0 LDG.E.128 R36, desc[UR4][R36.64] ;  /* 0x0000000424240981 */ /* 0x000f62000c1e1d00 */
[----:B------:R-:W-:-:S13]  /*0bd0*/  ISETP.NE.AND.EX P2, PT, RZ, UR7, PT, P2 ;  /* 0x00000007ff007c0c */ /* 0x000fda000bf45320 */
[----:B------:R-:W-:-:S04]  /*0be0*/  @P2 LEA R40, P3, R27, UR6, 0x4 ;  /* 0x000000061b282c11 */ /* 0x000fc8000f8620ff */
[C---:B------:R-:W-:Y:S01]  /*0bf0*/  @P2 LEA.HI.X R41, R27.reuse, UR7, RZ, 0x4, P3 ;  /* 0x000000071b292c11 */ /* 0x040fe200098f24ff */
[----:B0-----:R-:W-:-:S05]  /*0c00*/  IMAD.WIDE.U32 R8, R27, 0x10, R8 ;  /* 0x000000101b087825 */ /* 0x001fca00078e0008 */
[----:B------:R-:W5:Y:S04]  /*0c10*/  @P2 LDG.E.128 R40, desc[UR4][R40.64] ;  /* 0x0000000428282981 */ /* 0x000f68000c1e1d00 */
[----:B------:R-:W3:Y:S01]  /*0c20*/  LDG.E.128 R180, desc[UR4][R8.64] ;  /* 0x0000000408b47981 */ /* 0x000ee2000c1e1d00 */
[----:B------:R-:W-:Y:S01]  /*0c30*/  VIADD R27, R27, 0x80 ;  /* 0x000000801b1b7836 */ /* 0x000fe20000000000 */
[----:B--2---:R-:W-:Y:S02]  /*0c40*/  PRMT R174, R160, 0x7632, R174 ;  /* 0x00007632a0ae7816 */ /* 0x004fe400000000ae */
[----:B------:R-:W-:Y:S02]  /*0c50*/  PRMT R166, R161, 0x7632, R166 ;  /* 0x00007632a1a67816 */ /* 0x000fe400000000a6 */
[----:B------:R-:W-:-:S02]  /*0c60*/  PRMT R158, R162, 0x7632, R158 ;  /* 0x00007632a29e7816 */ /* 0x000fc4000000009e */
[----:B------:R-:W-:Y:S02]  /*0c70*/  PRMT R104, R163, 0x7632, R104 ;  /* 0x00007632a3687816 */ /* 0x000fe40000000068 */
[----:B------:R-:W-:Y:S02]  /*0c80*/  @!P0 CS2R R36, SRZ ;  /* 0x0000000000248805 */ /* 0x000fe4000001ff00 */
[----:B------:R-:W-:Y:S02]  /*0c90*/  @!P0 CS2R R38, SRZ ;  /* 0x0000000000268805 */ /* 0x000fe4000001ff00 */
[----:B------:R-:W-:Y:S02]  /*0ca0*/  @!P2 CS2R R40, SRZ ;  /* 0x000000000028a805 */ /* 0x000fe4000001ff00 */
[----:B------:R-:W-:Y:S02]  /*0cb0*/  @!P2 CS2R R42, SRZ ;  /* 0x00000000002aa805 */ /* 0x000fe4000001ff00 */
[----:B---3--:R-:W-:-:S02]  /*0cc0*/  PRMT R176, R180, 0x7632, R176 ;  /* 0x00007632b4b07816 */ /* 0x008fc400000000b0 */
[----:B------:R-:W-:Y:S02]  /*0cd0*/  PRMT R168, R181, 0x7632, R168 ;  /* 0x00007632b5a87816 */ /* 0x000fe400000000a8 */
[----:B------:R-:W-:Y:S02]  /*0ce0*/  PRMT R87, R182, 0x7632, R87 ;  /* 0x00007632b6577816 */ /* 0x000fe40000000057 */
[----:B------:R-:W-:-:S07]  /*0cf0*/  PRMT R152, R183, 0x7632, R152 ;  /* 0x00007632b7987816 */ /* 0x000fce0000000098 */
.L_x_9:
[----:B------:R-:W-:Y:S05]  /*0d00*/  BSYNC B0 ;  /* 0x0000000000007941 */ /* 0x000fea0003800000 */
.L_x_8:
[----:B------:R-:W-:Y:S01]  /*0d10*/  ISETP.GE.U32.AND P0, PT, R2, 0x300, PT ;  /* 0x000003000200780c */ /* 0x000fe20003f06070 */
[----:B------:R-:W-:Y:S01]  /*0d20*/  BSSY B0, `(.L_x_10) ;  /* 0x0000026000007945 */ /* 0x000fe20003800000 */
[----:B------:R-:W-:-:S11]  /*0d30*/  LOP3.LUT R3, R3, 0xffffffbf, RZ, 0xc0, !PT ;  /* 0xffffffbf03037812 */ /* 0x000fd600078ec0ff */
[----:B------:R-:W-:Y:S01]  /*0d40*/  @P0 LOP3.LUT R3, R3, 0x40, RZ, 0xfc, !PT ;  /* 0x0000004003030812 */ /* 0x000fe200078efcff */
[----:B------:R-:W-:Y:S06]  /*0d50*/  @!P0 BRA `(.L_x_11) ;  /* 0x0000000000888947 */ /* 0x000fec0003800000 */
[C---:B------:R-:W-:Y:S01]  /*0d60*/  SHF.L.U32 R14, R27.reuse, 0x4, RZ ;  /* 0x000000041b0e7819 */ /* 0x040fe200000006ff */
[----:B------:R-:W-:Y:S01]  /*0d70*/  ULDC.64 UR8, c[0x0][0x268] ;  /* 0x00009a0000087ab9 */ /* 0x000fe20000000a00 */
[----:B------:R-:W-:Y:S01]  /*0d80*/  SHF.L.U64.HI R10, R27, 0x4, RZ ;  /* 0x000000041b0a7819 */ /* 0x000fe200000102ff */
[----:B------:R-:W-:Y:S01]  /*0d90*/  ULDC.64 UR6, c[0x0][0x2c8] ;  /* 0x0000b20000067ab9 */ /* 0x000fe20000000a00 */
[----:B------:R-:W-:-:S04]  /*0da0*/  IADD3 R8, P0, R14, UR8, RZ ;  /* 0x000000080e087c10 */ /* 0x000fc8000ff1e0ff */
[----:B------:R-:W-:Y:S02]  /*0db0*/  IADD3.X R9, R10, UR9, RZ, P0, !PT ;  /* 0x000000090a097c10 */ /* 0x000fe400087fe4ff */
[----:B------:R-:W-:-:S04]  /*0dc0*/  ISETP.NE.U32.AND P0, PT, RZ, UR6, PT ;  /* 0x00000006ff007c0c */ /* 0x000fc8000bf05070 */
[----:B------:R-:W-:-:S13]  /*0dd0*/  ISETP.NE.AND.EX P0, PT, RZ, UR7, PT, P0 ;  /* 0x00000007ff007c0c */ /* 0x000fda000bf05300 */
[----:B------:R-:W-:-:S04]  /*0de0*/  @P0 LEA R16, P2, R27, UR6, 0x4 ;  /* 0x000000061b100c11 */ /* 0x000fc8000f8420ff */
[----:B------:R-:W-:Y:S01]  /*0df0*/  @P0 LEA.HI.X R17, R27, UR7, RZ, 0x4, P2 ;  /* 0x000000071b110c11 */ /* 0x000fe200090f24ff */
[----:B------:R-:W-:Y:S02]  /*0e00*/  ULDC.64 UR6, c[0x0][0x2d0] ;  /* 0x0000b40000067ab9 */ /* 0x000fe40000000a00 */
[----:B------:R-:W-:Y:S02]  /*0e10*/  ISETP.NE.U32.AND P2, PT, RZ, UR6, PT ;  /* 0x00000006ff007c0c */ /* 0x000fe4000bf45070 */
[----:B------:R0:W5:Y:S02]  /*0e20*/  @P0 LDG.E.128 R32, desc[UR4][R16.64] ;  /* 0x0000000410200981 */ /* 0x000164000c1e1d00 */
[----:B------:R-:W-:-:S13]  /*0e30*/  ISETP.NE.AND.EX P2, PT, RZ, UR7, PT, P2 ;  /* 0x00000007ff007c0c */ /* 0x000fda000bf45320 */
[----:B------:R-:W-:-:S04]  /*0e40*/  @P2 IADD3 R14, P3, R14, UR6, RZ ;  /* 0x000000060e0e2c10 */ /* 0x000fc8000ff7e0ff */
[----:B------:R-:W-:Y:S02]  /*0e50*/  @P2 IADD3.X R15, R10, UR7, RZ, P3, !PT ;  /* 0x000000070a0f2c10 */ /* 0x000fe40009ffe4ff */
[----:B------:R-:W1:Y:S04]  /*0e60*/  LDC.64 R10, c[0x0][0x260] ;  /* 0x00009800ff0a7b82 */ /* 0x000e680000000a00 */
[----:B------:R-:W5:Y:S01]  /*0e70*/  @P2 LDG.E.128 R12, desc[UR4][R14.64] ;  /* 0x000000040e0c2981 */ /* 0x000f62000c1e1d00 */
[----:B-1----:R-:W-:-:S03]  /*0e80*/  IMAD.WIDE.U32 R148, R27, 0x10, R10 ;  /* 0x000000101b947825 */ /* 0x002fc600078e000a */
[----:B------:R-:W2:Y:S04]  /*0e90*/  LDG.E.128 R8, desc[UR4][R8.64] ;  /* 0x0000000408087981 */ /* 0x000ea8000c1e1d00 */
[----:B------:R-:W3:Y:S01]  /*0ea0*/  LDG.E.128 R148, desc[UR4][R148.64] ;  /* 0x0000000494947981 */ /* 0x000ee2000c1e1d00 */
[----:B------:R-:W-:Y:S01]  /*0eb0*/  VIADD R27, R27, 0x80 ;  /* 0x000000801b1b7836 */ /* 0x000fe20000000000 */
[----:B------:R-:W-:Y:S02]  /*0ec0*/  @!P0 CS2R R32, SRZ ;  /* 0x0000000000208805 */ /* 0x000fe4000001ff00 */
[----:B------:R-:W-:Y:S02]  /*0ed0*/  @!P0 CS2R R34, SRZ ;  /* 0x0000000000228805 */ /* 0x000fe4000001ff00 */
[----:B------:R-:W-:-:S02]  /*0ee0*/  @!P2 CS2R R12, SRZ ;  /* 0x00000000000ca805 */ /* 0x000fc4000001ff00 */
[----:B------:R-:W-:Y:S02]  /*0ef0*/  @!P2 CS2R R14, SRZ ;  /* 0x00000000000ea805 */ /* 0x000fe4000001ff00 */
[----:B--2---:R-:W-:Y:S02]  /*0f00*/  PRMT R142, R8, 0x7632, R142 ;  /* 0x00007632088e7816 */ /* 0x004fe4000000008e */
[----:B------:R-:W-:Y:S02]  /*0f10*/  PRMT R106, R9, 0x7632, R106 ;  /* 0x00007632096a7816 */ /* 0x000fe4000000006a */
[----:B---3--:R-:W-:Y:S02]  /*0f20*/  PRMT R144, R148, 0x7632, R144 ;  /* 0x0000763294907816 */ /* 0x008fe40000000090 */
[----:B------:R-:W-:Y:S02]  /*0f30*/  PRMT R105, R149, 0x7632, R105 ;  /* 0x0000763295697816 */ /* 0x000fe40000000069 */
[----:B------:R-:W-:-:S02]  /*0f40*/  PRMT R107, R150, 0x7632, R107 ;  /* 0x00007632966b7816 */ /* 0x000fc4000000006b */
[----:B------:R-:W-:Y:S02]  /*0f50*/  PRMT R109, R151, 0x7632, R109 ;  /* 0x00007632976d7816 */ /* 0x000fe4000000006d */
[----:B------:R-:W-:Y:S02]  /*0f60*/  PRMT R108, R10, 0x7632, R108 ;  /* 0x000076320a6c7816 */ /* 0x000fe4000000006c */
[----:B0-----:R-:W-:-:S07]  /*0f70*/  PRMT R110, R11, 0x7632, R110 ;  /* 0x000076320b6e7816 */ /* 0x001fce000000006e */
.L_x_11:
[----:B------:R-:W-:Y:S05]  /*0f80*/  BSYNC B0 ;  /* 0x0000000000007941 */ /* 0x000fea0003800000 */
.L_x_10:
[----:B------:R-:W-:Y:S01]  /*0f90*/  ISETP.GE.U32.AND P0, PT, R2, 0x380, PT ;  /* 0x000003800200780c */ /* 0x000fe20003f06070 */
[----:B------:R-:W-:Y:S01]  /*0fa0*/  BSSY B0, `(.L_x_12) ;  /* 0x000001d000007945 */ /* 0x000fe20003800000 */
[----:B------:R-:W-:-:S11]  /*0fb0*/  LOP3.LUT R3, R3, 0xffffffef, RZ, 0xc0, !PT ;  /* 0xffffffef03037812 */ /* 0x000fd600078ec0ff */
[----:B------:R-:W-:Y:S01]  /*0fc0*/  @P0 LOP3.LUT R3, R3, 0x10, RZ, 0xfc, !PT ;  /* 0x0000001003030812 */ /* 0x000fe200078efcff */
[----:B------:R-:W-:Y:S06]  /*0fd0*/  @!P0 BRA `(.L_x_13) ;  /* 0x0000000000648947 */ /* 0x000fec0003800000 */
[----:B------:R-:W-:Y:S01]  /*0fe0*/  IMAD.SHL.U32 R112, R27, 0x10, RZ ;  /* 0x000000101b707824 */ /* 0x000fe200078e00ff */
[----:B------:R-:W-:Y:S01]  /*0ff0*/  ULDC.64 UR6, c[0x0][0x268] ;  /* 0x00009a0000067ab9 */ /* 0x000fe20000000a00 */
[----:B------:R-:W-:-:S03]  /*1000*/  SHF.R.U32.HI R18, RZ, 0x1c, R27 ;  /* 0x0000001cff127819 */ /* 0x000fc6000001161b */
[----:B------:R-:W-:-:S04]  /*1010*/  IADD3 R24, P0, R112, UR6, RZ ;  /* 0x0000000670187c10 */ /* 0x000fc8000ff1e0ff */
[----:B------:R-:W-:Y:S01]  /*1020*/  IADD3.X R25, R18, UR7, RZ, P0, !PT ;  /* 0x0000000712197c10 */ /* 0x000fe200087fe4ff */
[----:B------:R-:W-:Y:S02]  /*1030*/  ULDC.64 UR6, c[0x0][0x2c8] ;  /* 0x0000b20000067ab9 */ /* 0x000fe40000000a00 */
        /* <DEDUP_REMOVED lines=10> */
[----:B------:R-:W0:Y:S03]  /*10e0*/  LDC.64 R18, c[0x0][0x260] ;  /* 0x00009800ff127b82 */ /* 0x000e260000000a00 */
[----:B------:R1:W5:Y:S01]  /*10f0*/  @P2 LDG.E.128 R28, desc[UR4][R112.64] ;  /* 0x00000004701c2981 */ /* 0x000362000c1e1d00 */
[----:B0-----:R-:W-:-:S03]  /*1100*/  IMAD.WIDE.U32 R16, R27, 0x10, R18 ;  /* 0x000000101b107825 */ /* 0x001fc600078e0012 */
[----:B------:R-:W5:Y:S04]  /*1110*/  LDG.E.128 R24, desc[UR4][R24.64] ;  /* 0x0000000418187981 */ /* 0x000f68000c1e1d00 */
[----:B------:R-:W5:Y:S01]  /*1120*/  LDG.E.128 R16, desc[UR4][R16.64] ;  /* 0x0000000410107981 */ /* 0x000f62000c1e1d00 */
[----:B------:R-:W-:Y:S02]  /*1130*/  @!P0 CS2R R20, SRZ ;  /* 0x0000000000148805 */ /* 0x000fe4000001ff00 */
[----:B------:R-:W-:Y:S02]  /*1140*/  @!P0 CS2R R22, SRZ ;  /* 0x0000000000168805 */ /* 0x000fe4000001ff00 */
[----:B------:R-:W-:Y:S02]  /*1150*/  @!P2 CS2R R28, SRZ ;  /* 0x00000000001ca805 */ /* 0x000fe4000001ff00 */
[----:B-1----:R-:W-:-:S07]  /*1160*/  @!P2 CS2R R30, SRZ ;  /* 0x00000000001ea805 */ /* 0x002fce000001ff00 */
.L_x_13:
[----:B------:R-:W-:Y:S05]  /*1170*/  BSYNC B0 ;  /* 0x0000000000007941 */ /* 0x000fea0003800000 */
.L_x_12:
[----:B------:R-:W0:Y:S01]  /*1180*/  S2UR UR6, SR_CTAID.X ;  /* 0x00000000000679c3 */ /* 0x000e220000002500 */
[----:B------:R-:W-:Y:S01]  /*1190*/  ULDC UR7, c[0x0][0x214] ;  /* 0x0000850000077ab9 */ /* 0x000fe20000000800 */
[----:B------:R-:W-:-:S06]  /*11a0*/  ULDC.64 UR8, c[0x0][0x230] ;  /* 0x00008c0000087ab9 */ /* 0x000fcc0000000a00 */
[----:B------:R-:W1:Y:S01]  /*11b0*/  LDC.64 R112, c[0x0][0x228] ;  /* 0x00008a00ff707b82 */ /* 0x000e620000000a00 */
[----:B0-----:R-:W-:-:S04]  /*11c0*/  LEA.HI R111, R0, UR6, RZ, 0x19 ;  /* 0x00000006006f7c11 */ /* 0x001fc8000f8fc8ff */
[----:B------:R-:W-:Y:S02]  /*11d0*/  ISETP.GE.AND P2, PT, R111, UR7, PT ;  /* 0x000000076f007c0c */ /* 0x000fe4000bf46270 */
[----:B-1----:R-:W-:-:S04]  /*11e0*/  LOP3.LUT P0, RZ, R112, UR8, RZ, 0xfc, !PT ;  /* 0x0000000870ff7c12 */ /* 0x002fc8000f80fcff */
[----:B------:R-:W-:-:S07]  /*11f0*/  LOP3.LUT P0, RZ, R113, UR9, RZ, 0xfc, P0 ;  /* 0x0000000971ff7c12 */ /* 0x000fce000800fcff */
[----:B------:R-:W-:Y:S06]  /*1200*/  @P2 EXIT ;  /* 0x000000000000294d */ /* 0x000fec0003800000 */
[----:B------:R-:W-:Y:S01]  /*1210*/  SHF.L.U32 R112, R100, 0x10, RZ ;  /* 0x0000001064707819 */ /* 0x000fe200000006ff */
[----:B------:R-:W-:Y:S01]  /*1220*/  IMAD.U32 R100, R101, 0x10000, RZ ;  /* 0x0001000065647824 */ /* 0x000fe200078e00ff */
[----:B------:R-:W-:Y:S01]  /*1230*/  SHF.L.U32 R101, R103, 0x10, RZ ;  /* 0x0000001067657819 */ /* 0x000fe200000006ff */
[----:B------:R-:W-:Y:S01]  /*1240*/  IMAD.U32 R102, R102, 0x10000, RZ ;  /* 0x0001000066667824 */ /* 0x000fe200078e00ff */
[----:B------:R-:W-:Y:S01]  /*1250*/  SHF.L.U32 R98, R98, 0x10, RZ ;  /* 0x0000001062627819 */ /* 0x000fe200000006ff */
[----:B------:R-:W-:Y:S01]  /*1260*/  STL [R1+0xf0], R112 ;  /* 0x0000f07001007387 */ /* 0x000fe20000100800 */
[----:B------:R-:W-:Y:S01]  /*1270*/  IMAD.U32 R94, R94, 0x10000, RZ ;  /* 0x000100005e5e7824 */ /* 0x000fe200078e00ff */
[----:B------:R-:W-:Y:S01]  /*1280*/  SHF.L.U32 R82, R82, 0x10, RZ ;  /* 0x0000001052527819 */ /* 0x000fe200000006ff */
[----:B------:R-:W-:Y:S01]  /*1290*/  IMAD.U32 R90, R90, 0x10000, RZ ;  /* 0x000100005a5a7824 */ /* 0x000fe200078e00ff */
[----:B------:R0:W-:Y:S01]  /*12a0*/  STL [R1+0xe8], R100 ;  /* 0x0000e86401007387 */ /* 0x0001e20000100800 */
[----:B------:R-:W-:Y:S01]  /*12b0*/  IMAD.U32 R81, R81, 0x10000, RZ ;  /* 0x0001000051517824 */ /* 0x000fe200078e00ff */
[----:B-----5:R-:W-:Y:S01]  /*12c0*/  PRMT R175, R40, 0x7632, R175 ;  /* 0x0000763228af7816 */ /* 0x020fe200000000af */
[----:B------:R-:W-:Y:S01]  /*12d0*/  IMAD.U32 R83, R83, 0x10000, RZ ;  /* 0x0001000053537824 */ /* 0x000fe200078e00ff */
[----:B------:R-:W-:Y:S01]  /*12e0*/  STL [R1+0xe0], R102 ;  /* 0x0000e06601007387 */ /* 0x000fe20000100800 */
[----:B------:R-:W-:Y:S01]  /*12f0*/  IMAD.U32 R78, R78, 0x10000, RZ ;  /* 0x000100004e4e7824 */ /* 0x000fe200078e00ff */
[----:B------:R-:W-:Y:S01]  /*1300*/  SHF.R.S32.HI R84, RZ, 0x3, R84 ;  /* 0x00000003ff547819 */ /* 0x000fe20000011454 */
[----:B------:R-:W-:Y:S01]  /*1310*/  IMAD.U32 R4, R4, 0x10000, RZ ;  /* 0x0001000004047824 */ /* 0x000fe200078e00ff */
[----:B------:R-:W-:Y:S01]  /*1320*/  STL [R1+0xd8], R101 ;  /* 0x0000d86501007387 */ /* 0x000fe20000100800 */
[----:B------:R-:W-:Y:S01]  /*1330*/  IMAD.U32 R188, R7, 0x10000, RZ ;  /* 0x0001000007bc7824 */ /* 0x000fe200078e00ff */
[----:B------:R-:W-:Y:S01]  /*1340*/  PRMT R157, R38, 0x7632, R157 ;  /* 0x00007632269d7816 */ /* 0x000fe2000000009d */
[----:B0-----:R-:W-:Y:S01]  /*1350*/  IMAD.U32 R100, R96, 0x10000, RZ ;  /* 0x0001000060647824 */ /* 0x001fe200078e00ff */
[----:B------:R-:W-:Y:S01]  /*1360*/  SHF.L.U32 R154, R163, 0x10, RZ ;  /* 0x00000010a39a7819 */ /* 0x000fe200000006ff */
[----:B------:R-:W-:Y:S01]  /*1370*/  IMAD.U32 R96, R97, 0x10000, RZ ;  /* 0x0001000061607824 */ /* 0x000fe200078e00ff */
[----:B------:R-:W-:Y:S01]  /*1380*/  PRMT R143, R32, 0x7632, R143 ;  /* 0x00007632208f7816 */ /* 0x000fe2000000008f */
[----:B------:R-:W-:Y:S01]  /*1390*/  IMAD.U32 R97, R99, 0x10000, RZ ;  /* 0x0001000063617824 */ /* 0x000fe200078e00ff */
[----:B------:R-:W-:Y:S01]  /*13a0*/  STL [R1+0xec], R100 ;  /* 0x0000ec6401007387 */ /* 0x000fe20000100800 */
[----:B------:R-:W-:Y:S01]  /*13b0*/  IMAD.U32 R7, R10, 0x10000, RZ ;  /* 0x000100000a077824 */ /* 0x000fe200078e00ff */
[----:B------:R-:W-:Y:S01]  /*13c0*/  PRMT R159, R42, 0x7632, R159 ;  /* 0x000076322a9f7816 */ /* 0x000fe2000000009f */
[----:B------:R-:W-:Y:S01]  /*13d0*/  IMAD.U32 R10, R69, 0x10000, RZ ;  /* 0x00010000450a7824 */ /* 0x000fe200078e00ff */
[----:B------:R0:W-:Y:S01]  /*13e0*/  STL [R1+0xe4], R96 ;  /* 0x0000e46001007387 */ /* 0x0001e20000100800 */
[----:B------:R-:W-:Y:S01]  /*13f0*/  IMAD.U32 R179, R40, 0x10000, RZ ;  /* 0x0001000028b37824 */ /* 0x000fe200078e00ff */
[----:B------:R-:W-:Y:S01]  /*1400*/  PRMT R40, R34, 0x7632, R40 ;  /* 0x0000763222287816 */ /* 0x000fe20000000028 */
[----:B------:R-:W-:Y:S01]  /*1410*/  IMAD.U32 R170, R161, 0x10000, RZ ;  /* 0x00010000a1aa7824 */ /* 0x000fe200078e00ff */
[----:B------:R-:W-:Y:S01]  /*1420*/  STL [R1+0xdc], R98 ;  /* 0x0000dc6201007387 */ /* 0x000fe20000100800 */
[----:B------:R-:W-:Y:S01]  /*1430*/  IMAD.U32 R161, R38, 0x10000, RZ ;  /* 0x0001000026a17824 */ /* 0x000fe200078e00ff */
[----:B------:R-:W-:Y:S01]  /*1440*/  PRMT R38, R33, 0x7632, R38 ;  /* 0x0000763221267816 */ /* 0x000fe20000000026 */
[----:B------:R-:W-:Y:S01]  /*1450*/  IMAD.U32 R146, R8, 0x10000, RZ ;  /* 0x0001000008927824 */ /* 0x000fe200078e00ff */
[----:B------:R-:W-:Y:S01]  /*1460*/  STL [R1+0xd4], R97 ;  /* 0x0000d46101007387 */ /* 0x000fe20000100800 */
[----:B------:R-:W-:Y:S01]  /*1470*/  IMAD.U32 R147, R32, 0x10000, RZ ;  /* 0x0001000020937824 */ /* 0x000fe200078e00ff */
[----:B------:R-:W-:Y:S01]  /*1480*/  LOP3.LUT R32, R84, 0x7f, RZ, 0xc0, !PT ;  /* 0x0000007f54207812 */ /* 0x000fe200078ec0ff */
[----:B0-----:R-:W-:Y:S01]  /*1490*/  IMAD.U32 R96, R92, 0x10000, RZ ;  /* 0x000100005c607824 */ /* 0x001fe200078e00ff */
[----:B------:R-:W-:Y:S01]  /*14a0*/  SHF.L.U32 R92, R93, 0x10, RZ ;  /* 0x000000105d5c7819 */ /* 0x000fe200000006ff */
[----:B------:R-:W-:Y:S01]  /*14b0*/  IMAD.U32 R93, R95, 0x10000, RZ ;  /* 0x000100005f5d7824 */ /* 0x000fe200078e00ff */
[----:B------:R-:W-:Y:S01]  /*14c0*/  SHF.R.U32.HI R84, RZ, 0x2, R84 ;  /* 0x00000002ff547819 */ /* 0x000fe20000011654 */
[----:B------:R-:W-:Y:S01]  /*14d0*/  IMAD.U32 R8, R11, 0x10000, RZ ;  /* 0x000100000b087824 */ /* 0x000fe200078e00ff */
[----:B------:R-:W-:Y:S01]  /*14e0*/  STL [R1+0xb0], R96 ;  /* 0x0000b06001007387 */ /* 0x000fe20000100800 */
[----:B------:R-:W-:Y:S01]  /*14f0*/  IMAD.U32 R163, R42, 0x10000, RZ ;  /* 0x000100002aa37824 */ /* 0x000fe200078e00ff */
[C---:B------:R-:W-:Y:S01]  /*1500*/  PRMT R42, R35.reuse, 0x7632, R42 ;  /* 0x00007632232a7816 */ /* 0x040fe2000000002a */
[----:B------:R-:W-:Y:S01]  /*1510*/  IMAD.U32 R11, R35, 0x10000, RZ ;  /* 0x00010000230b7824 */ /* 0x000fe200078e00ff */
[----:B------:R0:W-:Y:S01]  /*1520*/  STL [R1+0xa0], R92 ;  /* 0x0000a05c01007387 */ /* 0x0001e20000100800 */
[----:B------:R-:W-:Y:S01]  /*1530*/  LOP3.LUT R84, R84, 0x3fffffe0, RZ, 0xc0, !PT ;  /* 0x3fffffe054547812 */ /* 0x000fe200078ec0ff */
[----:B------:R-:W-:Y:S01]  /*1540*/  IMAD.U32 R203, R185, 0x10000, RZ ;  /* 0x00010000b9cb7824 */ /* 0x000fe200078e00ff */
[----:B------:R-:W-:Y:S01]  /*1550*/  PRMT R220, R53, 0x7632, R220 ;  /* 0x0000763235dc7816 */ /* 0x000fe200000000dc */
[----:B------:R-:W-:Y:S01]  /*1560*/  STL [R1+0x90], R94 ;  /* 0x0000905e01007387 */ /* 0x000fe20000100800 */
[----:B------:R-:W-:Y:S01]  /*1570*/  PRMT R240, R60, 0x7632, R240 ;  /* 0x000076323cf07816 */ /* 0x000fe200000000f0 */
[----:B------:R-:W-:Y:S01]  /*1580*/  IMAD.U32 R140, R149, 0x10000, RZ ;  /* 0x00010000958c7824 */ /* 0x000fe200078e00ff */
[----:B------:R-:W-:Y:S01]  /*1590*/  PRMT R224, R52, 0x7632, R224 ;  /* 0x0000763234e07816 */ /* 0x000fe200000000e0 */
[----:B------:R-:W-:Y:S01]  /*15a0*/  STL [R1+0x80], R93 ;  /* 0x0000805d01007387 */ /* 0x000fe20000100800 */
[----:B------:R-:W-:Y:S01]  /*15b0*/  PRMT R250, R65, 0x7632, R250 ;  /* 0x0000763241fa7816 */ /* 0x000fe200000000fa */
[----:B------:R-:W-:Y:S01]  /*15c0*/  IMAD.U32 R204, R5, 0x10000, RZ ;  /* 0x0001000005cc7824 */ /* 0x000fe200078e00ff */
[----:B0-----:R-:W-:Y:S01]  /*15d0*/  SHF.L.U32 R92, R88, 0x10, RZ ;  /* 0x00000010585c7819 */ /* 0x001fe200000006ff */
[----:B------:R-:W-:Y:S01]  /*15e0*/  IMAD.U32 R88, R89, 0x10000, RZ ;  /* 0x0001000059587824 */ /* 0x000fe200078e00ff */
[----:B------:R-:W-:Y:S01]  /*15f0*/  SHF.L.U32 R89, R91, 0x10, RZ ;  /* 0x000000105b597819 */ /* 0x000fe200000006ff */
[C---:B------:R-:W-:Y:S01]  /*1600*/  IMAD.U32 R145, R12.reuse, 0x10000, RZ ;  /* 0x000100000c917824 */ /* 0x040fe200078e00ff */
[----:B------:R-:W-:Y:S01]  /*1610*/  PRMT R226, R59, 0x7632, R226 ;  /* 0x000076323be27816 */ /* 0x000fe200000000e2 */
[----:B------:R-:W-:Y:S01]  /*1620*/  STL [R1+0xa8], R92 ;  /* 0x0000a85c01007387 */ /* 0x000fe20000100800 */
[----:B------:R-:W-:Y:S01]  /*1630*/  SHF.L.U32 R190, R199, 0x10, RZ ;  /* 0x00000010c7be7819 */ /* 0x000fe200000006ff */
[----:B------:R-:W-:Y:S01]  /*1640*/  IMAD.U32 R5, R151, 0x10000, RZ ;  /* 0x0001000097057824 */ /* 0x000fe200078e00ff */
[----:B------:R-:W-:Y:S01]  /*1650*/  PRMT R228, R63, 0x7632, R228 ;  /* 0x000076323fe47816 */ /* 0x000fe200000000e4 */
[----:B------:R0:W-:Y:S01]  /*1660*/  STL [R1+0x98], R88 ;  /* 0x0000985801007387 */ /* 0x0001e20000100800 */
[----:B------:R-:W-:Y:S01]  /*1670*/  PRMT R199, R185, 0x7632, R199 ;  /* 0x00007632b9c77816 */ /* 0x000fe200000000c7 */
[----:B------:R-:W-:Y:S01]  /*1680*/  IMAD.U32 R155, R43, 0x10000, RZ ;  /* 0x000100002b9b7824 */ /* 0x000fe200078e00ff */
[C---:B------:R-:W-:Y:S01]  /*1690*/  PRMT R149, R39.reuse, 0x7632, R149 ;  /* 0x0000763227957816 */ /* 0x040fe20000000095 */
[----:B------:R-:W-:Y:S01]  /*16a0*/  STL [R1+0x88], R90 ;  /* 0x0000885a01007387 */ /* 0x000fe20000100800 */
[----:B------:R-:W-:Y:S01]  /*16b0*/  SHF.L.U32 R153, R39, 0x10, RZ ;  /* 0x0000001027997819 */ /* 0x000fe200000006ff */
[----:B------:R-:W-:Y:S01]  /*16c0*/  ULDC.U8 UR6, c[0x0][0x2a0] ;  /* 0x0000a80000067ab9 */ /* 0x000fe20000000000 */
[----:B------:R-:W-:Y:S01]  /*16d0*/  PRMT R141, R12, 0x7632, R141 ;  /* 0x000076320c8d7816 */ /* 0x000fe2000000008d */
[----:B------:R-:W-:Y:S01]  /*16e0*/  STL [R1+0x78], R89 ;  /* 0x0000785901007387 */ /* 0x000fe20000100800 */
[C---:B------:R-:W-:Y:S01]  /*16f0*/  PRMT R167, R41.reuse, 0x7632, R167 ;  /* 0x0000763229a77816 */ /* 0x040fe200000000a7 */
[----:B0-----:R-:W-:Y:S01]  /*1700*/  IMAD.U32 R88, R80, 0x10000, RZ ;  /* 0x0001000050587824 */ /* 0x001fe200078e00ff */
[----:B------:R-:W-:Y:S01]  /*1710*/  SHF.L.U32 R171, R41, 0x10, RZ ;  /* 0x0000001029ab7819 */ /* 0x000fe200000006ff */
[----:B------:R-:W-:Y:S01]  /*1720*/  IMAD.U32 R205, R45, 0x10000, RZ ;  /* 0x000100002dcd7824 */ /* 0x000fe200078e00ff */
[----:B------:R-:W-:Y:S01]  /*1730*/  PRMT R39, R13, 0x7632, R39 ;  /* 0x000076320d277816 */ /* 0x000fe20000000027 */
[----:B------:R-:W-:Y:S01]  /*1740*/  IMAD.U32 R169, R37, 0x10000, RZ ;  /* 0x0001000025a97824 */ /* 0x000fe200078e00ff */
[----:B------:R-:W-:Y:S01]  /*1750*/  STL [R1+0x70], R88 ;  /* 0x0000705801007387 */ /* 0x000fe20000100800 */
[----:B------:R-:W-:Y:S01]  /*1760*/  SHF.L.U32 R12, R13, 0x10, RZ ;  /* 0x000000100d0c7819 */ /* 0x000fe200000006ff */
[C---:B------:R-:W-:Y:S01]  /*1770*/  IMAD.U32 R13, R14.reuse, 0x10000, RZ ;  /* 0x000100000e0d7824 */ /* 0x040fe200078e00ff */
[----:B------:R-:W-:Y:S01]  /*1780*/  PRMT R151, R43, 0x7632, R151 ;  /* 0x000076322b977816 */ /* 0x000fe20000000097 */
[----:B------:R0:W-:Y:S01]  /*1790*/  STL [R1+0x60], R81 ;  /* 0x0000605101007387 */ /* 0x0001e20000100800 */
[----:B------:R-:W-:Y:S01]  /*17a0*/  PRMT R41, R14, 0x7632, R41 ;  /* 0x000076320e297816 */ /* 0x000fe20000000029 */
[C---:B------:R-:W-:Y:S01]  /*17b0*/  IMAD.U32 R14, R15.reuse, 0x10000, RZ ;  /* 0x000100000f0e7824 */ /* 0x040fe200078e00ff */
[----:B------:R-:W-:Y:S01]  /*17c0*/  PRMT R208, R44, 0x7632, R208 ;  /* 0x000076322cd07816 */ /* 0x000fe200000000d0 */
[----:B------:R1:W-:Y:S01]  /*17d0*/  STL [R1+0x50], R82 ;  /* 0x0000505201007387 */ /* 0x0003e20000100800 */
[----:B------:R-:W-:Y:S01]  /*17e0*/  PRMT R43, R15, 0x7632, R43 ;  /* 0x000076320f2b7816 */ /* 0x000fe2000000002b */
[----:B------:R-:W-:Y:S01]  /*17f0*/  IMAD.U32 R198, R198, 0x10000, RZ ;  /* 0x00010000c6c67824 */ /* 0x000fe200078e00ff */
[----:B------:R-:W-:Y:S01]  /*1800*/  PRMT R222, R48, 0x7632, R222 ;  /* 0x0000763230de7816 */ /* 0x000fe200000000de */
[----:B------:R-:W-:Y:S01]  /*1810*/  STL [R1+0x40], R83 ;  /* 0x0000405301007387 */ /* 0x000fe20000100800 */
[----:B------:R-:W-:Y:S01]  /*1820*/  SHF.L.U32 R15, R16, 0x10, RZ ;  /* 0x00000010100f7819 */ /* 0x000fe200000006ff */
[----:B0-----:R-:W-:Y:S01]  /*1830*/  IMAD.U32 R81, R76, 0x10000, RZ ;  /* 0x000100004c517824 */ /* 0x001fe200078e00ff */
[----:B------:R-:W-:Y:S01]  /*1840*/  PRMT R76, R68, 0x7632, R76 ;  /* 0x00007632444c7816 */ /* 0x000fe2000000004c */
[----:B------:R-:W-:Y:S01]  /*1850*/  IMAD.U32 R180, R180, 0x10000, RZ ;  /* 0x00010000b4b47824 */ /* 0x000fe200078e00ff */
[----:B------:R-:W-:Y:S01]  /*1860*/  PRMT R236, R61, 0x7632, R236 ;  /* 0x000076323dec7816 */ /* 0x000fe200000000ec */
[----:B------:R-:W-:Y:S01]  /*1870*/  IMAD.U32 R164, R182, 0x10000, RZ ;  /* 0x00010000b6a47824 */ /* 0x000fe200078e00ff */
[----:B-1----:R-:W-:Y:S01]  /*1880*/  SHF.L.U32 R82, R77, 0x10, RZ ;  /* 0x000000104d527819 */ /* 0x002fe200000006ff */
[----:B------:R0:W-:Y:S01]  /*1890*/  STL [R1+0x68], R81 ;  /* 0x0000685101007387 */ /* 0x0001e20000100800 */
[----:B------:R-:W-:Y:S01]  /*18a0*/  PRMT R77, R69, 0x7632, R77 ;  /* 0x00007632454d7816 */ /* 0x000fe2000000004d */
[----:B------:R-:W-:Y:S01]  /*18b0*/  IMAD.U32 R156, R183, 0x10000, RZ ;  /* 0x00010000b79c7824 */ /* 0x000fe200078e00ff */
[----:B------:R-:W-:Y:S01]  /*18c0*/  PRMT R201, R45, 0x7632, R201 ;  /* 0x000076322dc97816 */ /* 0x000fe200000000c9 */
[----:B------:R-:W-:Y:S01]  /*18d0*/  STL [R1+0x58], R82 ;  /* 0x0000585201007387 */ /* 0x000fe20000100800 */
[----:B------:R-:W-:Y:S01]  /*18e0*/  ISETP.NE.AND P2, PT, RZ, UR6, PT ;  /* 0x00000006ff007c0c */ /* 0x000fe2000bf45270 */
[----:B------:R-:W-:Y:S01]  /*18f0*/  IMAD.U32 R162, R162, 0x10000, RZ ;  /* 0x00010000a2a27824 */ /* 0x000fe200078e00ff */
[----:B------:R-:W-:Y:S01]  /*1900*/  PRMT R218, R49, 0x7632, R218 ;  /* 0x0000763231da7816 */ /* 0x000fe200000000da */
[----:B------:R1:W-:Y:S01]  /*1910*/  STL [R1+0x48], R78 ;  /* 0x0000484e01007387 */ /* 0x0003e20000100800 */
[----:B------:R-:W-:Y:S01]  /*1920*/  PRMT R45, R20, 0x7632, R45 ;  /* 0x00007632142d7816 */ /* 0x000fe2000000002d */
[----:B0-----:R-:W-:Y:S01]  /*1930*/  IMAD.U32 R81, R79, 0x10000, RZ ;  /* 0x000100004f517824 */ /* 0x001fe200078e00ff */
[----:B------:R-:W-:Y:S01]  /*1940*/  SHF.L.U32 R79, R196, 0x10, RZ ;  /* 0x00000010c44f7819 */ /* 0x000fe200000006ff */
[----:B------:R-:W-:Y:S01]  /*1950*/  IMAD.U32 R148, R148, 0x10000, RZ ;  /* 0x0001000094947824 */ /* 0x000fe200078e00ff */
[----:B------:R-:W-:Y:S01]  /*1960*/  SHF.L.U32 R196, R6, 0x10, RZ ;  /* 0x0000001006c47819 */ /* 0x000fe200000006ff */
[----:B------:R-:W-:Y:S01]  /*1970*/  IMAD.U32 R247, R247, 0x10000, RZ ;  /* 0x00010000f7f77824 */ /* 0x000fe200078e00ff */
[----:B------:R-:W-:Y:S01]  /*1980*/  SHF.L.U32 R6, R9, 0x10, RZ ;  /* 0x0000001009067819 */ /* 0x000fe200000006ff */
[----:B------:R-:W-:Y:S01]  /*1990*/  STL [R1+0x38], R81 ;  /* 0x0000385101007387 */ /* 0x000fe20000100800 */
[----:B------:R-:W-:Y:S01]  /*19a0*/  SHF.L.U32 R9, R68, 0x10, RZ ;  /* 0x0000001044097819 */ /* 0x000fe200000006ff */
[----:B-1----:R-:W-:Y:S01]  /*19b0*/  IMAD.U32 R78, R197, 0x10000, RZ ;  /* 0x00010000c54e7824 */ /* 0x002fe200078e00ff */
[----:B------:R-:W-:Y:S01]  /*19c0*/  PRMT R68, R64, 0x7632, R68 ;  /* 0x0000763240447816 */ /* 0x000fe20000000044 */
[----:B------:R-:W-:Y:S01]  /*19d0*/  STL [R1+0x30], R79 ;  /* 0x0000304f01007387 */ /* 0x000fe20000100800 */
[----:B------:R-:W-:Y:S01]  /*19e0*/  PRMT R238, R56, 0x7632, R238 ;  /* 0x0000763238ee7816 */ /* 0x000fe200000000ee */
[C---:B------:R-:W-:Y:S01]  /*19f0*/  IMAD.U32 R197, R46.reuse, 0x10000, RZ ;  /* 0x000100002ec57824 */ /* 0x040fe200078e00ff */
        /* <DEDUP_REMOVED lines=8> */
[----:B------:R-:W-:Y:S01]  /*1a80*/  PRMT R216, R54, 0x7632, R216 ;  /* 0x0000763236d87816 */ /* 0x000fe200000000d8 */
[----:B------:R0:W-:Y:S01]  /*1a90*/  STL [R1+0xd0], R9 ;  /* 0x0000d00901007387 */ /* 0x0001e20000100800 */
[----:B------:R-:W-:Y:S01]  /*1aa0*/  SHF.L.U32 R172, R181, 0x10, RZ ;  /* 0x00000010b5ac7819 */ /* 0x000fe200000006ff */
[----:B------:R-:W-:Y:S01]  /*1ab0*/  IMAD.U32 R239, R239, 0x10000, RZ ;  /* 0x00010000efef7824 */ /* 0x000fe200078e00ff */
[----:B------:R-:W-:Y:S01]  /*1ac0*/  PRMT R232, R62, 0x7632, R232 ;  /* 0x000076323ee87816 */ /* 0x000fe200000000e8 */
[----:B------:R1:W-:Y:S01]  /*1ad0*/  STL [R1+0xcc], R10 ;  /* 0x0000cc0a01007387 */ /* 0x0003e20000100800 */
[----:B------:R-:W-:Y:S01]  /*1ae0*/  PRMT R230, R58, 0x7632, R230 ;  /* 0x000076323ae67816 */ /* 0x000fe200000000e6 */
[----:B------:R-:W-:Y:S01]  /*1af0*/  IMAD.U32 R235, R235, 0x10000, RZ ;  /* 0x00010000ebeb7824 */ /* 0x000fe200078e00ff */
[----:B------:R-:W-:Y:S01]  /*1b00*/  PRMT R210, R51, 0x7632, R210 ;  /* 0x0000763233d27816 */ /* 0x000fe200000000d2 */
[----:B------:R-:W-:Y:S01]  /*1b10*/  IMAD.U32 R233, R233, 0x10000, RZ ;  /* 0x00010000e9e97824 */ /* 0x000fe200078e00ff */
        /* <DEDUP_REMOVED lines=11> */
[----:B------:R1:W-:Y:S01]  /*1bd0*/  STL [R1+0xb8], R10 ;  /* 0x0000b80a01007387 */ /* 0x0003e20000100800 */
[----:B------:R-:W-:Y:S01]  /*1be0*/  PRMT R191, R186, 0x7632, R191 ;  /* 0x00007632babf7816 */ /* 0x000fe200000000bf */
[----:B------:R-:W-:Y:S01]  /*1bf0*/  IMAD.U32 R221, R221, 0x10000, RZ ;  /* 0x00010000dddd7824 */ /* 0x000fe200078e00ff */
[C---:B------:R-:W-:Y:S01]  /*1c00*/  PRMT R181, R187.reuse, 0x7632, R181 ;  /* 0x00007632bbb57816 */ /* 0x040fe200000000b5 */
[----:B------:R-:W-:Y:S01]  /*1c10*/  IMAD.U32 R187, R187, 0x10000, RZ ;  /* 0x00010000bbbb7824 */ /* 0x000fe200078e00ff */
[----:B------:R-:W-:Y:S01]  /*1c20*/  PRMT R173, R36, 0x7632, R173 ;  /* 0x0000763224ad7816 */ /* 0x000fe200000000ad */
[----:B0-----:R-:W-:Y:S01]  /*1c30*/  IMAD.U32 R9, R64, 0x10000, RZ ;  /* 0x0001000040097824 */ /* 0x001fe200078e00ff */
[----:B------:R-:W-:Y:S01]  /*1c40*/  PRMT R165, R37, 0x7632, R165 ;  /* 0x0000763225a57816 */ /* 0x000fe200000000a5 */
[----:B------:R-:W-:Y:S01]  /*1c50*/  IMAD.U32 R64, R68, 0x10000, RZ ;  /* 0x0001000044407824 */ /* 0x000fe200078e00ff */
[----:B------:R-:W-:Y:S01]  /*1c60*/  PRMT R248, R70, 0x7632, R248 ;  /* 0x0000763246f87816 */ /* 0x000fe200000000f8 */
[----:B-1----:R-:W-:Y:S01]  /*1c70*/  IMAD.U32 R10, R65, 0x10000, RZ ;  /* 0x00010000410a7824 */ /* 0x002fe200078e00ff */
[----:B------:R0:W-:Y:S01]  /*1c80*/  STL [R1+0xc4], R9 ;  /* 0x0000c40901007387 */ /* 0x0001e20000100800 */
[----:B------:R-:W-:Y:S01]  /*1c90*/  SHF.L.U32 R65, R76, 0x10, RZ ;  /* 0x000000104c417819 */ /* 0x000fe200000006ff */
[----:B------:R-:W-:Y:S01]  /*1ca0*/  IMAD.U32 R217, R217, 0x10000, RZ ;  /* 0x00010000d9d97824 */ /* 0x000fe200078e00ff */
[----:B------:R-:W-:Y:S01]  /*1cb0*/  PRMT R244, R71, 0x7632, R244 ;  /* 0x0000763247f47816 */ /* 0x000fe200000000f4 */
[----:B------:R1:W-:Y:S01]  /*1cc0*/  STL [R1+0xc0], R10 ;  /* 0x0000c00a01007387 */ /* 0x0003e20000100800 */
[----:B------:R-:W-:Y:S01]  /*1cd0*/  PRMT R80, R31, 0x7632, R80 ;  /* 0x000076321f507816 */ /* 0x000fe20000000050 */
[----:B------:R-:W-:Y:S01]  /*1ce0*/  IMAD.U32 R215, R215, 0x10000, RZ ;  /* 0x00010000d7d77824 */ /* 0x000fe200078e00ff */
[----:B------:R-:W-:Y:S01]  /*1cf0*/  LOP3.LUT R3, R3, 0xfffffff7, RZ, 0xc0, !PT ;  /* 0xfffffff703037812 */ /* 0x000fe200078ec0ff */
[----:B------:R-:W-:Y:S01]  /*1d00*/  IMAD.U32 R211, R211, 0x10000, RZ ;  /* 0x00010000d3d37824 */ /* 0x000fe200078e00ff */
[----:B------:R-:W-:Y:S01]  /*1d10*/  SHF.L.U32 R178, R160, 0x10, RZ ;  /* 0x00000010a0b27819 */ /* 0x000fe200000006ff */
[----:B------:R-:W-:Y:S01]  /*1d20*/  IMAD.U32 R209, R209, 0x10000, RZ ;  /* 0x00010000d1d17824 */ /* 0x000fe200078e00ff */
[----:B0-----:R-:W-:Y:S01]  /*1d30*/  SHF.L.U32 R9, R66, 0x10, RZ ;  /* 0x0000001042097819 */ /* 0x001fe200000006ff */
[----:B------:R-:W-:Y:S01]  /*1d40*/  IMAD.U32 R202, R202, 0x10000, RZ ;  /* 0x00010000caca7824 */ /* 0x000fe200078e00ff */
[----:B------:R-:W-:Y:S01]  /*1d50*/  SHF.L.U32 R4, R150, 0x10, RZ ;  /* 0x0000001096047819 */ /* 0x000fe200000006ff */
[----:B-1----:R-:W-:Y:S01]  /*1d60*/  IMAD.U32 R10, R67, 0x10000, RZ ;  /* 0x00010000430a7824 */ /* 0x002fe200078e00ff */
[----:B------:R-:W-:Y:S01]  /*1d70*/  SHF.L.U32 R195, R186, 0x10, RZ ;  /* 0x00000010bac37819 */ /* 0x000fe200000006ff */
[----:B------:R0:W-:Y:S01]  /*1d80*/  STL [R1+0xbc], R9 ;  /* 0x0000bc0901007387 */ /* 0x0001e20000100800 */
[----:B------:R-:W-:Y:S01]  /*1d90*/  SHF.L.U32 R177, R36, 0x10, RZ ;  /* 0x0000001024b17819 */ /* 0x000fe200000006ff */
[----:B------:R-:W-:Y:S01]  /*1da0*/  IMAD.U32 R200, R200, 0x10000, RZ ;  /* 0x00010000c8c87824 */ /* 0x000fe200078e00ff */
[----:B------:R-:W-:Y:S01]  /*1db0*/  SHF.L.U32 R249, R249, 0x10, RZ ;  /* 0x00000010f9f97819 */ /* 0x000fe200000006ff */
[----:B------:R1:W-:Y:S01]  /*1dc0*/  STL [R1+0xb4], R10 ;  /* 0x0000b40a01007387 */ /* 0x0003e20000100800 */
[----:B------:R-:W-:Y:S01]  /*1dd0*/  SHF.L.U32 R243, R243, 0x10, RZ ;  /* 0x00000010f3f37819 */ /* 0x000fe200000006ff */
[----:B------:R-:W-:Y:S01]  /*1de0*/  IMAD.U32 R192, R192, 0x10000, RZ ;  /* 0x00010000c0c07824 */ /* 0x000fe200078e00ff */
[----:B------:R-:W-:Y:S01]  /*1df0*/  SHF.L.U32 R237, R237, 0x10, RZ ;  /* 0x00000010eded7819 */ /* 0x000fe200000006ff */
[----:B------:R-:W-:Y:S01]  /*1e00*/  IMAD.U32 R186, R85, 0x10000, RZ ;  /* 0x0001000055ba7824 */ /* 0x000fe200078e00ff */
[----:B------:R-:W-:Y:S01]  /*1e10*/  SHF.L.U32 R231, R231, 0x10, RZ ;  /* 0x00000010e7e77819 */ /* 0x000fe200000006ff */
[----:B0-----:R-:W-:Y:S01]  /*1e20*/  IMAD.U32 R9, R60, 0x10000, RZ ;  /* 0x000100003c097824 */ /* 0x001fe200078e00ff */
[----:B------:R-:W-:Y:S01]  /*1e30*/  SHF.L.U32 R225, R225, 0x10, RZ ;  /* 0x00000010e1e17819 */ /* 0x000fe200000006ff */
[----:B------:R-:W-:Y:S01]  /*1e40*/  IMAD.U32 R176, R176, 0x10000, RZ ;  /* 0x00010000b0b07824 */ /* 0x000fe200078e00ff */
[----:B------:R-:W-:Y:S01]  /*1e50*/  SHF.L.U32 R219, R219, 0x10, RZ ;  /* 0x00000010dbdb7819 */ /* 0x000fe200000006ff */
[----:B------:R-:W-:Y:S01]  /*1e60*/  IMAD.U32 R174, R174, 0x10000, RZ ;  /* 0x00010000aeae7824 */ /* 0x000fe200078e00ff */
[----:B-1----:R-:W-:Y:S01]  /*1e70*/  SHF.L.U32 R10, R61, 0x10, RZ ;  /* 0x000000103d0a7819 */ /* 0x002fe200000006ff */
[----:B------:R0:W-:Y:S01]  /*1e80*/  STL [R1+0xac], R9 ;  /* 0x0000ac0901007387 */ /* 0x0001e20000100800 */
[----:B------:R-:W-:Y:S01]  /*1e90*/  PRMT R61, R19, 0x7632, R61 ;  /* 0x00007632133d7816 */ /* 0x000fe2000000003d */
        /* <DEDUP_REMOVED lines=10> */
[----:B------:R-:W-:Y:S01]  /*1f40*/  IMAD.MOV.U32 R62, RZ, RZ, 0x1 ;  /* 0x00000001ff3e7424 */ /* 0x000fe200078e00ff */
[----:B------:R-:W-:Y:S01]  /*1f50*/  SHF.L.U32 R144, R144, 0x10, RZ ;  /* 0x0000001090907819 */ /* 0x000fe200000006ff */
[----:B-1----:R-:W-:Y:S01]  /*1f60*/  IMAD.U32 R10, R63, 0x10000, RZ ;  /* 0x000100003f0a7824 */ /* 0x002fe200078e00ff */
[----:B------:R0:W-:Y:S01]  /*1f70*/  STL [R1+0x8c], R9 ;  /* 0x00008c0901007387 */ /* 0x0001e20000100800 */
[----:B------:R-:W-:Y:S01]  /*1f80*/  SHF.L.U32 R63, R77, 0x10, RZ ;  /* 0x000000104d3f7819 */ /* 0x000fe200000006ff */
[----:B------:R-:W-:Y:S01]  /*1f90*/  IMAD.U32 R150, R104, 0x10000, RZ ;  /* 0x0001000068967824 */ /* 0x000fe200078e00ff */
[----:B------:R-:W-:Y:S01]  /*1fa0*/  SHF.L.U32 R36, R109, 0x10, RZ ;  /* 0x000000106d247819 */ /* 0x000fe200000006ff */
[----:B------:R1:W-:Y:S01]  /*1fb0*/  STL [R1+0x7c], R10 ;  /* 0x00007c0a01007387 */ /* 0x0003e20000100800 */
[----:B------:R-:W-:Y:S01]  /*1fc0*/  IMAD.U32 R142, R142, 0x10000, RZ ;  /* 0x000100008e8e7824 */ /* 0x000fe200078e00ff */
[----:B------:R-:W-:Y:S01]  /*1fd0*/  SHF.L.U32 R248, R248, 0x10, RZ ;  /* 0x00000010f8f87819 */ /* 0x000fe200000006ff */
[----:B------:R-:W-:Y:S01]  /*1fe0*/  IMAD.U32 R37, R110, 0x10000, RZ ;  /* 0x000100006e257824 */ /* 0x000fe200078e00ff */
[----:B------:R-:W-:Y:S01]  /*1ff0*/  SHF.L.U32 R244, R244, 0x10, RZ ;  /* 0x00000010f4f47819 */ /* 0x000fe200000006ff */
[----:B------:R-:W-:Y:S01]  /*2000*/  IMAD.U32 R250, R250, 0x10000, RZ ;  /* 0x00010000fafa7824 */ /* 0x000fe200078e00ff */
[----:B0-----:R-:W-:Y:S01]  /*2010*/  SHF.L.U32 R9, R56, 0x10, RZ ;  /* 0x0000001038097819 */ /* 0x001fe200000006ff */
[----:B------:R-:W-:Y:S01]  /*2020*/  IMAD.U32 R246, R246, 0x10000, RZ ;  /* 0x00010000f6f67824 */ /* 0x000fe200078e00ff */
[----:B------:R-:W-:Y:S01]  /*2030*/  PRMT R56, R22, 0x7632, R56 ;  /* 0x0000763216387816 */ /* 0x000fe20000000038 */
[----:B------:R-:W-:Y:S01]  /*2040*/  IMAD.U32 R242, R242, 0x10000, RZ ;  /* 0x00010000f2f27824 */ /* 0x000fe200078e00ff */
[----:B------:R-:W-:Y:S01]  /*2050*/  SHF.L.U32 R240, R240, 0x10, RZ ;  /* 0x00000010f0f07819 */ /* 0x000fe200000006ff */
[----:B-1----:R-:W-:Y:S01]  /*2060*/  IMAD.U32 R10, R57, 0x10000, RZ ;  /* 0x00010000390a7824 */ /* 0x002fe200078e00ff */
[----:B------:R0:W-:Y:S01]  /*2070*/  STL [R1+0xa4], R9 ;  /* 0x0000a40901007387 */ /* 0x0001e20000100800 */
[----:B------:R-:W-:Y:S01]  /*2080*/  PRMT R57, R23, 0x7632, R57 ;  /* 0x0000763217397816 */ /* 0x000fe20000000039 */
        /* <DEDUP_REMOVED lines=8> */
[----:B------:R-:W-:Y:S01]  /*2110*/  SHF.L.U32 R224, R224, 0x10, RZ ;  /* 0x00000010e0e07819 */ /* 0x000fe200000006ff */
[----:B0-----:R-:W-:Y:S01]  /*2120*/  IMAD.U32 R9, R58, 0x10000, RZ ;  /* 0x000100003a097824 */ /* 0x001fe200078e00ff */
[----:B------:R-:W-:Y:S01]  /*2130*/  PRMT R58, R27, 0x7632, R58 ;  /* 0x000076321b3a7816 */ /* 0x000fe2000000003a */
[----:B------:R-:W-:Y:S01]  /*2140*/  IMAD.U32 R222, R222, 0x10000, RZ ;  /* 0x00010000dede7824 */ /* 0x000fe200078e00ff */
[----:B-1----:R-:W-:Y:S01]  /*2150*/  SHF.L.U32 R10, R59, 0x10, RZ ;  /* 0x000000103b0a7819 */ /* 0x002fe200000006ff */
[----:B------:R-:W-:Y:S01]  /*2160*/  IMAD.U32 R218, R218, 0x10000, RZ ;  /* 0x00010000dada7824 */ /* 0x000fe200078e00ff */
        /* <DEDUP_REMOVED lines=29> */
[----:B-1----:R-:W-:Y:S01]  /*2340*/  IMAD.U32 R10, R55, 0x10000, RZ ;  /* 0x00010000370a7824 */ /* 0x002fe200078e00ff */
[----:B------:R-:W-:Y:S01]  /*2350*/  PRMT R55, R30, 0x7632, R55 ;  /* 0x000076321e377816 */ /* 0x000fe20000000037 */
        /* <DEDUP_REMOVED lines=36> */
[----:B------:R-:W-:Y:S01]  /*25a0*/  SHF.L.U32 R80, R80, 0x10, RZ ;  /* 0x0000001050507819 */ /* 0x000fe200000006ff */
[----:B------:R-:W-:Y:S01]  /*25b0*/  IMAD.U32 R51, R51, 0x10000, RZ ;  /* 0x0001000033337824 */ /* 0x000fe200078e00ff */
[----:B------:R-:W-:Y:S01]  /*25c0*/  PRMT R76, R62, 0x7610, R76 ;  /* 0x000076103e4c7816 */ /* 0x000fe2000000004c */
[----:B------:R-:W-:Y:S01]  /*25d0*/  ULDC UR10, c[0x0][0x218] ;  /* 0x00008600000a7ab9 */ /* 0x000fe20000000800 */
[----:B------:R-:W-:Y:S01]  /*25e0*/  @P2 LOP3.LUT R3, R3, 0x8, RZ, 0xfc, !PT ;  /* 0x0000000803032812 */ /* 0x000fe200078efcff */
[----:B------:R-:W-:Y:S01]  /*25f0*/  ULDC UR7, c[0x0][0x290] ;  /* 0x0000a40000077ab9 */ /* 0x000fe20000000800 */
[----:B0-----:R-:W-:Y:S01]  /*2600*/  SHF.L.U32 R9, R44, 0x10, RZ ;  /* 0x000000102c097819 */ /* 0x001fe200000006ff */
[----:B------:R-:W-:Y:S01]  /*2610*/  ULDC.64 UR12, c[0x0][0x228] ;  /* 0x00008a00000c7ab9 */ /* 0x000fe20000000a00 */
[----:B------:R-:W-:Y:S01]  /*2620*/  PRMT R44, R16, 0x7632, R44 ;  /* 0x00007632102c7816 */ /* 0x000fe2000000002c */
[----:B------:R-:W-:Y:S01]  /*2630*/  IMAD.U32 R16, R17, 0x10000, RZ ;  /* 0x0001000011107824 */ /* 0x000fe200078e00ff */
[----:B-1----:R-:W-:Y:S01]  /*2640*/  SHF.L.U32 R10, R34, 0x10, RZ ;  /* 0x00000010220a7819 */ /* 0x002fe200000006ff */
[----:B------:R0:W-:Y:S01]  /*2650*/  STL [R1+0x2c], R9 ;  /* 0x00002c0901007387 */ /* 0x0001e20000100800 */
[----:B------:R-:W-:Y:S01]  /*2660*/  IMAD.SHL.U32 R34, R0, 0x20, RZ ;  /* 0x0000002000227824 */ /* 0x000fe200078e00ff */
[----:B------:R-:W-:Y:S01]  /*2670*/  SHF.L.U32 R44, R44, 0x10, RZ ;  /* 0x000000102c2c7819 */ /* 0x000fe200000006ff */
[----:B------:R-:W-:Y:S01]  /*2680*/  IMAD.U32 R17, R18, 0x10000, RZ ;  /* 0x0001000012117824 */ /* 0x000fe200078e00ff */
[----:B------:R-:W-:Y:S01]  /*2690*/  SHF.L.U32 R18, R19, 0x10, RZ ;  /* 0x0000001013127819 */ /* 0x000fe200000006ff */
[----:B------:R-:W-:Y:S01]  /*26a0*/  IMAD.U32 R19, R20, 0x10000, RZ ;  /* 0x0001000014137824 */ /* 0x000fe200078e00ff */
[----:B------:R-:W-:Y:S01]  /*26b0*/  LOP3.LUT R35, R34, 0x3e0, RZ, 0xc0, !PT ;  /* 0x000003e022237812 */ /* 0x000fe200078ec0ff */
[----:B------:R-:W-:Y:S01]  /*26c0*/  IMAD.U32 R20, R21, 0x10000, RZ ;  /* 0x0001000015147824 */ /* 0x000fe200078e00ff */
[----:B------:R-:W-:Y:S01]  /*26d0*/  SHF.L.U32 R34, R74, 0x10, RZ ;  /* 0x000000104a227819 */ /* 0x000fe200000006ff */
[----:B------:R-:W-:Y:S01]  /*26e0*/  ULDC.64 UR14, c[0x0][0x230] ;  /* 0x00008c00000e7ab9 */ /* 0x000fe20000000a00 */
[----:B0-----:R-:W-:Y:S01]  /*26f0*/  IMAD.U32 R9, R184, 0x10000, RZ ;  /* 0x00010000b8097824 */ /* 0x001fe200078e00ff */
[----:B------:R-:W-:Y:S01]  /*2700*/  VIADDMNMX R35, R32, -R35, RZ, !PT ;  /* 0x8000002320237246 */ /* 0x000fe200078001ff */
[----:B------:R-:W-:Y:S01]  /*2710*/  ULDC.64 UR8, c[0x0][0x210] ;  /* 0x0000840000087ab9 */ /* 0x000fe20000000a00 */
[----:B------:R-:W-:Y:S01]  /*2720*/  SHF.L.U32 R21, R22, 0x10, RZ ;  /* 0x0000001016157819 */ /* 0x000fe200000006ff */
[----:B------:R-:W-:Y:S01]  /*2730*/  IMAD.U32 R22, R23, 0x10000, RZ ;  /* 0x0001000017167824 */ /* 0x000fe200078e00ff */
[----:B------:R0:W-:Y:S01]  /*2740*/  STL [R1+0x24], R9 ;  /* 0x0000240901007387 */ /* 0x0001e20000100800 */
[----:B------:R-:W-:Y:S01]  /*2750*/  VIMNMX R35, R35, 0x20, PT ;  /* 0x0000002023237848 */ /* 0x000fe20003fe0100 */
[----:B------:R-:W-:Y:S01]  /*2760*/  IMAD.U32 R23, R24, 0x10000, RZ ;  /* 0x0001000018177824 */ /* 0x000fe200078e00ff */
[----:B------:R-:W-:Y:S01]  /*2770*/  SHF.L.U32 R24, R25, 0x10, RZ ;  /* 0x0000001019187819 */ /* 0x000fe200000006ff */
[----:B------:R-:W-:Y:S01]  /*2780*/  IMAD.U32 R25, R26, 0x10000, RZ ;  /* 0x000100001a197824 */ /* 0x000fe200078e00ff */
[----:B------:R-:W-:Y:S01]  /*2790*/  IADD3 R60, R84, R35, RZ ;  /* 0x00000023543c7210 */ /* 0x000fe20007ffe0ff */
[----:B------:R-:W-:Y:S01]  /*27a0*/  IMAD.U32 R35, R108, 0x10000, RZ ;  /* 0x000100006c237824 */ /* 0x000fe200078e00ff */
[----:B------:R-:W-:Y:S01]  /*27b0*/  SHF.L.U32 R26, R27, 0x10, RZ ;  /* 0x000000101b1a7819 */ /* 0x000fe200000006ff */
[----:B------:R-:W-:Y:S01]  /*27c0*/  IMAD.U32 R27, R28, 0x10000, RZ ;  /* 0x000100001c1b7824 */ /* 0x000fe200078e00ff */
[----:B------:R-:W-:Y:S01]  /*27d0*/  SHF.L.U32 R184, R86, 0x10, RZ ;  /* 0x0000001056b87819 */ /* 0x000fe200000006ff */
[----:B0-----:R-:W-:Y:S01]  /*27e0*/  IMAD.U32 R9, R33, 0x10000, RZ ;  /* 0x0001000021097824 */ /* 0x001fe200078e00ff */
[----:B------:R-:W-:Y:S01]  /*27f0*/  LOP3.LUT R33, R0, 0x60, RZ, 0xc0, !PT ;  /* 0x0000006000217812 */ /* 0x000fe200078ec0ff */
[----:B------:R-:W-:-:S02]  /*2800*/  IMAD.SHL.U32 R60, R60, 0x8, RZ ;  /* 0x000000083c3c7824 */ /* 0x000fc400078e00ff */
[----:B------:R-:W-:Y:S01]  /*2810*/  IMAD.U32 R28, R29, 0x10000, RZ ;  /* 0x000100001d1c7824 */ /* 0x000fe200078e00ff */
[----:B------:R-:W-:Y:S01]  /*2820*/  VIADDMNMX R33, R32, -R33, RZ, !PT ;  /* 0x8000002120217246 */ /* 0x000fe200078001ff */
[----:B------:R-:W-:Y:S01]  /*2830*/  IMAD.U32 R32, R75, 0x10000, RZ ;  /* 0x000100004b207824 */ /* 0x000fe200078e00ff */
[----:B------:R-:W-:Y:S01]  /*2840*/  SHF.L.U32 R29, R30, 0x10, RZ ;  /* 0x000000101e1d7819 */ /* 0x000fe200000006ff */
[----:B------:R-:W-:Y:S01]  /*2850*/  IMAD.U32 R30, R31, 0x10000, RZ ;  /* 0x000100001f1e7824 */ /* 0x000fe200078e00ff */
[----:B------:R-:W-:Y:S01]  /*2860*/  VIMNMX R33, R33, 0x20, PT ;  /* 0x0000002021217848 */ /* 0x000fe20003fe0100 */
[----:B------:R-:W-:Y:S01]  /*2870*/  IMAD.MOV.U32 R31, RZ, RZ, R111 ;  /* 0x000000ffff1f7224 */ /* 0x000fe200078e006f */
[----:B------:R0:W-:Y:S03]  /*2880*/  STL [R1+0x18], R32 ;  /* 0x0000182001007387 */ /* 0x0001e60000100800 */
[----:B------:R-:W-:Y:S01]  /*2890*/  IMAD.IADD R53, R33, 0x1, R84 ;  /* 0x0000000121357824 */ /* 0x000fe200078e0254 */
[----:B------:R1:W-:Y:S01]  /*28a0*/  STL [R1+0x10], R34 ;  /* 0x0000102201007387 */ /* 0x0003e20000100800 */
[----:B------:R-:W-:-:S02]  /*28b0*/  IMAD.U32 R33, R73, 0x10000, RZ ;  /* 0x0001000049217824 */ /* 0x000fc400078e00ff */
[----:B------:R-:W-:Y:S01]  /*28c0*/  IMAD.SHL.U32 R59, R53, 0x8, RZ ;  /* 0x00000008353b7824 */ /* 0x000fe200078e00ff */
[----:B------:R-:W-:Y:S01]  /*28d0*/  SHF.L.U32 R53, R56, 0x10, RZ ;  /* 0x0000001038357819 */ /* 0x000fe200000006ff */
[----:B------:R-:W-:Y:S01]  /*28e0*/  IMAD.U32 R56, R61, 0x10000, RZ ;  /* 0x000100003d387824 */ /* 0x000fe200078e00ff */
[----:B------:R2:W-:Y:S01]  /*28f0*/  STL [R1+0x8], R33 ;  /* 0x0000082101007387 */ /* 0x0005e20000100800 */
[----:B0-----:R-:W-:Y:S01]  /*2900*/  IMAD.U32 R32, R72, 0x10000, RZ ;  /* 0x0001000048207824 */ /* 0x001fe200078e00ff */
[----:B------:R-:W-:Y:S01]  /*2910*/  I2FP.F32.U32 R59, R59 ;  /* 0x0000003b003b7245 */ /* 0x000fe20000201000 */
[----:B-1----:R-:W-:-:S03]  /*2920*/  IMAD.U32 R34, R107, 0x10000, RZ ;  /* 0x000100006b227824 */ /* 0x002fc600078e00ff */
[----:B------:R0:W-:Y:S02]  /*2930*/  STL [R1], R32 ;  /* 0x0000002001007387 */ /* 0x0001e40000100800 */
[----:B------:R-:W1:Y:S02]  /*2940*/  MUFU.RCP R59, R59 ;  /* 0x0000003b003b7308 */ /* 0x000e640000001000 */
[----:B------:R3:W-:Y:S01]  /*2950*/  STL [R1+0x14], R65 ;  /* 0x0000144101007387 */ /* 0x0007e20000100800 */
[----:B--2---:R-:W-:-:S03]  /*2960*/  SHF.L.U32 R33, R106, 0x10, RZ ;  /* 0x000000106a217819 */ /* 0x004fc600000006ff */
[----:B------:R3:W-:Y:S01]  /*2970*/  STL [R1+0xc], R64 ;  /* 0x00000c4001007387 */ /* 0x0007e20000100800 */
[----:B0-----:R-:W-:-:S03]  /*2980*/  IMAD.U32 R32, R105, 0x10000, RZ ;  /* 0x0001000069207824 */ /* 0x001fc600078e00ff */
[----:B------:R3:W-:Y:S04]  /*2990*/  STL [R1+0x4], R63 ;  /* 0x0000043f01007387 */ /* 0x0007e80000100800 */
[----:B------:R3:W-:Y:S02]  /*29a0*/  STL [R1+0x1c], R60 ;  /* 0x00001c3c01007387 */ /* 0x0007e40000100800 */
.L_x_267:
[----:B------:R-:W-:Y:S01]  /*29b0*/  IMAD R72, R31, UR10, RZ ;  /* 0x0000000a1f487c24 */ /* 0x000fe2000f8e02ff */
[----:B------:R-:W-:Y:S01]  /*29c0*/  LOP3.LUT R74, R0, 0x7f, RZ, 0xc0, !PT ;  /* 0x0000007f004a7812 */ /* 0x000fe200078ec0ff */
[----:B------:R-:W-:Y:S03]  /*29d0*/  BSSY B0, `(.L_x_14) ;  /* 0x00000aa000007945 */ /* 0x000fe60003800000 */
[----:B------:R-:W-:-:S04]  /*29e0*/  SHF.R.S32.HI R73, RZ, 0x1f, R72 ;  /* 0x0000001fff497819 */ /* 0x000fc80000011448 */
[----:B------:R-:W-:-:S04]  /*29f0*/  LEA.HI R73, R73, R72, RZ, 0x3 ;  /* 0x0000004849497211 */ /* 0x000fc800078f18ff */
[----:B------:R-:W-:-:S04]  /*2a00*/  LEA.HI.SX32 R81, R73, R74, 0x1d ;  /* 0x0000004a49517211 */ /* 0x000fc800078feaff */
[----:B------:R-:W-:Y:S01]  /*2a10*/  MOV R77, R81 ;  /* 0x00000051004d7202 */ /* 0x000fe20000000f00 */
[----:B------:R-:W-:Y:S06]  /*2a20*/  @!P1 BRA `(.L_x_15) ;  /* 0x0000000800909947 */ /* 0x000fec0003800000 */
[----:B------:R-:W-:Y:S01]  /*2a30*/  ISETP.NE.U32.AND P2, PT, RZ, UR12, PT ;  /* 0x0000000cff007c0c */ /* 0x000fe2000bf45070 */
[----:B------:R-:W0:Y:S03]  /*2a40*/  LDC.64 R74, c[0x0][0x220] ;  /* 0x00008800ff4a7b82 */ /* 0x000e260000000a00 */
[----:B------:R-:W-:-:S13]  /*2a50*/  ISETP.NE.AND.EX P2, PT, RZ, UR13, PT, P2 ;  /* 0x0000000dff007c0c */ /* 0x000fda000bf45320 */
[----:B------:R-:W-:-:S04]  /*2a60*/  @P2 LEA R72, P3, R81, UR12, 0x4 ;  /* 0x0000000c51482c11 */ /* 0x000fc8000f8620ff */
[----:B------:R-:W-:-:S05]  /*2a70*/  @P2 LEA.HI.X R73, R81, UR13, RZ, 0x4, P3 ;  /* 0x0000000d51492c11 */ /* 0x000fca00098f24ff */
[----:B---3--:R2:W5:Y:S01]  /*2a80*/  @P2 LDG.E.128 R60, desc[UR4][R72.64] ;  /* 0x00000004483c2981 */ /* 0x008562000c1e1d00 */
[----:B------:R-:W-:-:S04]  /*2a90*/  ISETP.NE.U32.AND P2, PT, RZ, UR14, PT ;  /* 0x0000000eff007c0c */ /* 0x000fc8000bf45070 */
[----:B------:R-:W-:-:S13]  /*2aa0*/  ISETP.NE.AND.EX P2, PT, RZ, UR15, PT, P2 ;  /* 0x0000000fff007c0c */ /* 0x000fda000bf45320 */
[----:B--2---:R-:W-:-:S04]  /*2ab0*/  @P2 LEA R72, P3, R81, UR14, 0x4 ;  /* 0x0000000e51482c11 */ /* 0x004fc8000f8620ff */
[----:B------:R-:W-:-:S05]  /*2ac0*/  @P2 LEA.HI.X R73, R81, UR15, RZ, 0x4, P3 ;  /* 0x0000000f51492c11 */ /* 0x000fca00098f24ff */
[----:B------:R0:W5:Y:S02]  /*2ad0*/  @P2 LDG.E.128 R64, desc[UR4][R72.64] ;  /* 0x0000000448402981 */ /* 0x000164000c1e1d00 */
[----:B0-----:R-:W-:-:S06]  /*2ae0*/  IMAD.WIDE.U32 R72, R81, 0x10, R74 ;  /* 0x0000001051487825 */ /* 0x001fcc00078e004a */
[----:B------:R-:W2:Y:S01]  /*2af0*/  LDG.E.128 R72, desc[UR4][R72.64] ;  /* 0x0000000448487981 */ /* 0x000ea2000c1e1d00 */
[----:B------:R-:W-:-:S04]  /*2b00*/  ISETP.NE.U32.AND P3, PT, RZ, UR12, PT ;  /* 0x0000000cff007c0c */ /* 0x000fc8000bf65070 */
[----:B------:R-:W-:Y:S01]  /*2b10*/  ISETP.NE.AND.EX P3, PT, RZ, UR13, PT, P3 ;  /* 0x0000000dff007c0c */ /* 0x000fe2000bf65330 */
[C---:B--2---:R-:W-:Y:S01]  /*2b20*/  IMAD.U32 R82, R72.reuse, 0x10000, RZ ;  /* 0x0001000048527824 */ /* 0x044fe200078e00ff */
[----:B------:R-:W-:-:S11]  /*2b30*/  PRMT R89, R72, 0x7632, R89 ;  /* 0x0000763248597816 */ /* 0x000fd60000000059 */
[----:B------:R-:W-:Y:S05]  /*2b40*/  @P3 BRA `(.L_x_16) ;  /* 0x0000000000203947 */ /* 0x000fea0003800000 */
[----:B------:R-:W-:-:S04]  /*2b50*/  ISETP.NE.U32.AND P4, PT, RZ, UR14, PT ;  /* 0x0000000eff007c0c */ /* 0x000fc8000bf85070 */
[----:B------:R-:W-:-:S13]  /*2b60*/  ISETP.NE.AND.EX P4, PT, RZ, UR15, PT, P4 ;  /* 0x0000000fff007c0c */ /* 0x000fda000bf85340 */
[----:B------:R-:W-:Y:S05]  /*2b70*/  @P4 BRA `(.L_x_17) ;  /* 0x0000000000084947 */ /* 0x000fea0003800000 */
[----:B------:R-:W-:Y:S05]  /*2b80*/  @P0 BRA `(.L_x_18) ;  /* 0x0000000000200947 */ /* 0x000fea0003800000 */
[----:B------:R-:W-:Y:S05]  /*2b90*/  BRA `(.L_x_19) ;  /* 0x0000000000247947 */ /* 0x000fea0003800000 */
.L_x_17:
[----:B-----5:R-:W-:-:S05]  /*2ba0*/  SHF.L.U32 R72, R64, 0x10, RZ ;  /* 0x0000001040487819 */ /* 0x020fca00000006ff */
[----:B------:R-:W-:Y:S01]  /*2bb0*/  FADD.FTZ R82, R72, R82 ;  /* 0x0000005248527221 */ /* 0x000fe20000010000 */
[----:B------:R-:W-:Y:S06]  /*2bc0*/  BRA `(.L_x_18) ;  /* 0x0000000000107947 */ /* 0x000fec0003800000 */
.L_x_16:
[----:B-----5:R-:W-:-:S04]  /*2bd0*/  IMAD.U32 R72, R60, 0x10000, RZ ;  /* 0x000100003c487824 */ /* 0x020fc800078e00ff */
[----:B------:R-:W-:Y:S01]  /*2be0*/  FADD.FTZ R82, R72, R82 ;  /* 0x0000005248527221 */ /* 0x000fe20000010000 */
[----:B------:R-:W-:-:S05]  /*2bf0*/  @P2 SHF.L.U32 R72, R64, 0x10, RZ ;  /* 0x0000001040482819 */ /* 0x000fca00000006ff */
[----:B------:R-:W-:-:S07]  /*2c00*/  @P2 FADD.FTZ R82, R72, R82 ;  /* 0x0000005248522221 */ /* 0x000fce0000010000 */
.L_x_18:
[----:B------:R-:W-:-:S04]  /*2c10*/  F2FP.BF16.F32.PACK_AB R72, RZ, R82 ;  /* 0x00000052ff48723e */ /* 0x000fc800000010ff */
[----:B------:R-:W-:-:S07]  /*2c20*/  PRMT R68, R72, 0x7610, R68 ;  /* 0x0000761048447816 */ /* 0x000fce0000000044 */
.L_x_19:
[----:B------:R-:W-:Y:S01]  /*2c30*/  IMAD.U32 R89, R89, 0x10000, RZ ;  /* 0x0001000059597824 */ /* 0x000fe200078e00ff */
[----:B------:R-:W-:Y:S06]  /*2c40*/  @P3 BRA `(.L_x_20) ;  /* 0x0000000000243947 */ /* 0x000fec0003800000 */
[----:B------:R-:W-:-:S04]  /*2c50*/  ISETP.NE.U32.AND P4, PT, RZ, UR14, PT ;  /* 0x0000000eff007c0c */ /* 0x000fc8000bf85070 */
[----:B------:R-:W-:-:S13]  /*2c60*/  ISETP.NE.AND.EX P4, PT, RZ, UR15, PT, P4 ;  /* 0x0000000fff007c0c */ /* 0x000fda000bf85340 */
[----:B------:R-:W-:Y:S05]  /*2c70*/  @P4 BRA `(.L_x_21) ;  /* 0x0000000000084947 */ /* 0x000fea0003800000 */
[----:B------:R-:W-:Y:S05]  /*2c80*/  @P0 BRA `(.L_x_22) ;  /* 0x00000000002c0947 */ /* 0x000fea0003800000 */
[----:B------:R-:W-:Y:S05]  /*2c90*/  BRA `(.L_x_23) ;  /* 0x0000000000307947 */ /* 0x000fea0003800000 */
.L_x_21:
[----:B-----5:R-:W-:-:S04]  /*2ca0*/  PRMT R72, R64, 0x7632, R72 ;  /* 0x0000763240487816 */ /* 0x020fc80000000048 */
[----:B------:R-:W-:-:S05]  /*2cb0*/  SHF.L.U32 R72, R72, 0x10, RZ ;  /* 0x0000001048487819 */ /* 0x000fca00000006ff */
[----:B------:R-:W-:Y:S01]  /*2cc0*/  FADD.FTZ R89, R72, R89 ;  /* 0x0000005948597221 */ /* 0x000fe20000010000 */
[----:B------:R-:W-:Y:S06]  /*2cd0*/  BRA `(.L_x_22) ;  /* 0x0000000000187947 */ /* 0x000fec0003800000 */
.L_x_20:
[----:B-----5:R-:W-:-:S05]  /*2ce0*/  PRMT R72, R60, 0x7632, R72 ;  /* 0x000076323c487816 */ /* 0x020fca0000000048 */
[----:B------:R-:W-:-:S04]  /*2cf0*/  IMAD.U32 R72, R72, 0x10000, RZ ;  /* 0x0001000048487824 */ /* 0x000fc800078e00ff */
[----:B------:R-:W-:Y:S01]  /*2d00*/  FADD.FTZ R89, R72, R89 ;  /* 0x0000005948597221 */ /* 0x000fe20000010000 */
[----:B------:R-:W-:-:S04]  /*2d10*/  @P2 PRMT R72, R64, 0x7632, R72 ;  /* 0x0000763240482816 */ /* 0x000fc80000000048 */
[----:B------:R-:W-:-:S05]  /*2d20*/  @P2 SHF.L.U32 R72, R72, 0x10, RZ ;  /* 0x0000001048482819 */ /* 0x000fca00000006ff */
[----:B------:R-:W-:-:S07]  /*2d30*/  @P2 FADD.FTZ R89, R72, R89 ;  /* 0x0000005948592221 */ /* 0x000fce0000010000 */
.L_x_22:
[----:B------:R-:W-:-:S04]  /*2d40*/  F2FP.BF16.F32.PACK_AB R72, RZ, R89 ;  /* 0x00000059ff48723e */ /* 0x000fc800000010ff */
[----:B------:R-:W-:-:S07]  /*2d50*/  PRMT R68, R68, 0x5410, R72 ;  /* 0x0000541044447816 */ /* 0x000fce0000000048 */
.L_x_23:
[C---:B------:R-:W-:Y:S01]  /*2d60*/  IMAD.U32 R90, R73.reuse, 0x10000, RZ ;  /* 0x00010000495a7824 */ /* 0x040fe200078e00ff */
[----:B------:R-:W-:Y:S01]  /*2d70*/  PRMT R73, R73, 0x7632, R73 ;  /* 0x0000763249497816 */ /* 0x000fe20000000049 */
[----:B------:R-:W-:Y:S06]  /*2d80*/  @P3 BRA `(.L_x_24) ;  /* 0x0000000000203947 */ /* 0x000fec0003800000 */
[----:B------:R-:W-:-:S04]  /*2d90*/  ISETP.NE.U32.AND P4, PT, RZ, UR14, PT ;  /* 0x0000000eff007c0c */ /* 0x000fc8000bf85070 */
[----:B------:R-:W-:-:S13]  /*2da0*/  ISETP.NE.AND.EX P4, PT, RZ, UR15, PT, P4 ;  /* 0x0000000fff007c0c */ /* 0x000fda000bf85340 */
[----:B------:R-:W-:Y:S05]  /*2db0*/  @P4 BRA `(.L_x_25) ;  /* 0x0000000000084947 */ /* 0x000fea0003800000 */
[----:B------:R-:W-:Y:S05]  /*2dc0*/  @P0 BRA `(.L_x_26) ;  /* 0x0000000000200947 */ /* 0x000fea0003800000 */
[----:B------:R-:W-:Y:S05]  /*2dd0*/  BRA `(.L_x_27) ;  /* 0x0000000000247947 */ /* 0x000fea0003800000 */
.L_x_25:
[----:B-----5:R-:W-:-:S05]  /*2de0*/  SHF.L.U32 R72, R65, 0x10, RZ ;  /* 0x0000001041487819 */ /* 0x020fca00000006ff */
[----:B------:R-:W-:Y:S01]  /*2df0*/  FADD.FTZ R90, R72, R90 ;  /* 0x0000005a485a7221 */ /* 0x000fe20000010000 */
[----:B------:R-:W-:Y:S06]  /*2e00*/  BRA `(.L_x_26) ;  /* 0x0000000000107947 */ /* 0x000fec0003800000 */
.L_x_24:
[----:B-----5:R-:W-:-:S04]  /*2e10*/  IMAD.U32 R72, R61, 0x10000, RZ ;  /* 0x000100003d487824 */ /* 0x020fc800078e00ff */
[----:B------:R-:W-:Y:S01]  /*2e20*/  FADD.FTZ R90, R72, R90 ;  /* 0x0000005a485a7221 */ /* 0x000fe20000010000 */
[----:B------:R-:W-:-:S05]  /*2e30*/  @P2 SHF.L.U32 R72, R65, 0x10, RZ ;  /* 0x0000001041482819 */ /* 0x000fca00000006ff */
[----:B------:R-:W-:-:S07]  /*2e40*/  @P2 FADD.FTZ R90, R72, R90 ;  /* 0x0000005a485a2221 */ /* 0x000fce0000010000 */
.L_x_26:
[----:B------:R-:W-:-:S04]  /*2e50*/  F2FP.BF16.F32.PACK_AB R72, RZ, R90 ;  /* 0x0000005aff48723e */ /* 0x000fc800000010ff */
[----:B------:R-:W-:-:S07]  /*2e60*/  PRMT R69, R72, 0x7610, R69 ;  /* 0x0000761048457816 */ /* 0x000fce0000000045 */
.L_x_27:
[----:B------:R-:W-:Y:S01]  /*2e70*/  IMAD.U32 R103, R73, 0x10000, RZ ;  /* 0x0001000049677824 */ /* 0x000fe200078e00ff */
[----:B------:R-:W-:Y:S06]  /*2e80*/  @P3 BRA `(.L_x_28) ;  /* 0x0000000000243947 */ /* 0x000fec0003800000 */
[----:B------:R-:W-:-:S04]  /*2e90*/  ISETP.NE.U32.AND P4, PT, RZ, UR14, PT ;  /* 0x0000000eff007c0c */ /* 0x000fc8000bf85070 */
[----:B------:R-:W-:-:S13]  /*2ea0*/  ISETP.NE.AND.EX P4, PT, RZ, UR15, PT, P4 ;  /* 0x0000000fff007c0c */ /* 0x000fda000bf85340 */
[----:B------:R-:W-:Y:S05]  /*2eb0*/  @P4 BRA `(.L_x_29) ;  /* 0x0000000000084947 */ /* 0x000fea0003800000 */
[----:B------:R-:W-:Y:S05]  /*2ec0*/  @P0 BRA `(.L_x_30) ;  /* 0x00000000002c0947 */ /* 0x000fea0003800000 */
[----:B------:R-:W-:Y:S05]  /*2ed0*/  BRA `(.L_x_31) ;  /* 0x0000000000307947 */ /* 0x000fea0003800000 */
.L_x_29:
[----:B-----5:R-:W-:-:S04]  /*2ee0*/  PRMT R72, R65, 0x7632, R72 ;  /* 0x0000763241487816 */ /* 0x020fc80000000048 */
[----:B------:R-:W-:-:S05]  /*2ef0*/  SHF.L.U32 R72, R72, 0x10, RZ ;  /* 0x0000001048487819 */ /* 0x000fca00000006ff */
[----:B------:R-:W-:Y:S01]  /*2f00*/  FADD.FTZ R103, R72, R103 ;  /* 0x0000006748677221 */ /* 0x000fe20000010000 */
[----:B------:R-:W-:Y:S06]  /*2f10*/  BRA `(.L_x_30) ;  /* 0x0000000000187947 */ /* 0x000fec0003800000 */
.L_x_28:
[----:B-----5:R-:W-:-:S05]  /*2f20*/  PRMT R72, R61, 0x7632, R72 ;  /* 0x000076323d487816 */ /* 0x020fca0000000048 */
[----:B------:R-:W-:-:S04]  /*2f30*/  IMAD.U32 R72, R72, 0x10000, RZ ;  /* 0x0001000048487824 */ /* 0x000fc800078e00ff */
[----:B------:R-:W-:Y:S01]  /*2f40*/  FADD.FTZ R103, R72, R103 ;  /* 0x0000006748677221 */ /* 0x000fe20000010000 */
[----:B------:R-:W-:-:S04]  /*2f50*/  @P2 PRMT R72, R65, 0x7632, R72 ;  /* 0x0000763241482816 */ /* 0x000fc80000000048 */
[----:B------:R-:W-:-:S05]  /*2f60*/  @P2 SHF.L.U32 R72, R72, 0x10, RZ ;  /* 0x0000001048482819 */ /* 0x000fca00000006ff */
[----:B------:R-:W-:-:S07]  /*2f70*/  @P2 FADD.FTZ R103, R72, R103 ;  /* 0x0000006748672221 */ /* 0x000fce0000010000 */
.L_x_30:
[----:B------:R-:W-:-:S04]  /*2f80*/  F2FP.BF16.F32.PACK_AB R72, RZ, R103 ;  /* 0x00000067ff48723e */ /* 0x000fc800000010ff */
[----:B------:R-:W-:-:S07]  /*2f90*/  PRMT R69, R69, 0x5410, R72 ;  /* 0x0000541045457816 */ /* 0x000fce0000000048 */
.L_x_31:
        /* <DEDUP_REMOVED lines=8> */
.L_x_33:
[----:B-----5:R-:W-:-:S05]  /*3020*/  SHF.L.U32 R72, R66, 0x10, RZ ;  /* 0x0000001042487819 */ /* 0x020fca00000006ff */
[----:B------:R-:W-:Y:S01]  /*3030*/  FADD.FTZ R104, R72, R104 ;  /* 0x0000006848687221 */ /* 0x000fe20000010000 */
[----:B------:R-:W-:Y:S06]  /*3040*/  BRA `(.L_x_34) ;  /* 0x0000000000107947 */ /* 0x000fec0003800000 */
.L_x_32:
[----:B-----5:R-:W-:-:S04]  /*3050*/  IMAD.U32 R72, R62, 0x10000, RZ ;  /* 0x000100003e487824 */ /* 0x020fc800078e00ff */
[----:B------:R-:W-:Y:S01]  /*3060*/  FADD.FTZ R104, R72, R104 ;  /* 0x0000006848687221 */ /* 0x000fe20000010000 */
[----:B------:R-:W-:-:S05]  /*3070*/  @P2 SHF.L.U32 R72, R66, 0x10, RZ ;  /* 0x0000001042482819 */ /* 0x000fca00000006ff */
[----:B------:R-:W-:-:S07]  /*3080*/  @P2 FADD.FTZ R104, R72, R104 ;  /* 0x0000006848682221 */ /* 0x000fce0000010000 */
.L_x_34:
[----:B------:R-:W-:-:S04]  /*3090*/  F2FP.BF16.F32.PACK_AB R72, RZ, R104 ;  /* 0x00000068ff48723e */ /* 0x000fc800000010ff */
[----:B------:R-:W-:-:S07]  /*30a0*/  PRMT R70, R72, 0x7610, R70 ;  /* 0x0000761048467816 */ /* 0x000fce0000000046 */
.L_x_35:
[----:B------:R-:W-:Y:S01]  /*30b0*/  IMAD.U32 R117, R74, 0x10000, RZ ;  /* 0x000100004a757824 */ /* 0x000fe200078e00ff */
[----:B------:R-:W-:Y:S06]  /*30c0*/  @P3 BRA `(.L_x_36) ;  /* 0x0000000000243947 */ /* 0x000fec0003800000 */
[----:B------:R-:W-:-:S04]  /*30d0*/  ISETP.NE.U32.AND P4, PT, RZ, UR14, PT ;  /* 0x0000000eff007c0c */ /* 0x000fc8000bf85070 */
[----:B------:R-:W-:-:S13]  /*30e0*/  ISETP.NE.AND.EX P4, PT, RZ, UR15, PT, P4 ;  /* 0x0000000fff007c0c */ /* 0x000fda000bf85340 */
[----:B------:R-:W-:Y:S05]  /*30f0*/  @P4 BRA `(.L_x_37) ;  /* 0x0000000000084947 */ /* 0x000fea0003800000 */
[----:B------:R-:W-:Y:S05]  /*3100*/  @P0 BRA `(.L_x_38) ;  /* 0x00000000002c0947 */ /* 0x000fea0003800000 */
[----:B------:R-:W-:Y:S05]  /*3110*/  BRA `(.L_x_39) ;  /* 0x0000000000307947 */ /* 0x000fea0003800000 */
.L_x_37:
[----:B-----5:R-:W-:-:S04]  /*3120*/  PRMT R72, R66, 0x7632, R72 ;  /* 0x0000763242487816 */ /* 0x020fc80000000048 */
[----:B------:R-:W-:-:S05]  /*3130*/  SHF.L.U32 R72, R72, 0x10, RZ ;  /* 0x0000001048487819 */ /* 0x000fca00000006ff */
[----:B------:R-:W-:Y:S01]  /*3140*/  FADD.FTZ R117, R72, R117 ;  /* 0x0000007548757221 */ /* 0x000fe20000010000 */
[----:B------:R-:W-:Y:S06]  /*3150*/  BRA `(.L_x_38) ;  /* 0x0000000000187947 */ /* 0x000fec0003800000 */
.L_x_36:
[----:B-----5:R-:W-:-:S05]  /*3160*/  PRMT R72, R62, 0x7632, R72 ;  /* 0x000076323e487816 */ /* 0x020fca0000000048 */
[----:B------:R-:W-:-:S04]  /*3170*/  IMAD.U32 R72, R72, 0x10000, RZ ;  /* 0x0001000048487824 */ /* 0x000fc800078e00ff */
[----:B------:R-:W-:Y:S01]  /*3180*/  FADD.FTZ R117, R72, R117 ;  /* 0x0000007548757221 */ /* 0x000fe20000010000 */
[----:B------:R-:W-:-:S04]  /*3190*/  @P2 PRMT R72, R66, 0x7632, R72 ;  /* 0x0000763242482816 */ /* 0x000fc80000000048 */
[----:B------:R-:W-:-:S05]  /*31a0*/  @P2 SHF.L.U32 R72, R72, 0x10, RZ ;  /* 0x0000001048482819 */ /* 0x000fca00000006ff */
[----:B------:R-:W-:-:S07]  /*31b0*/  @P2 FADD.FTZ R117, R72, R117 ;  /* 0x0000007548752221 */ /* 0x000fce0000010000 */
.L_x_38:
[----:B------:R-:W-:-:S04]  /*31c0*/  F2FP.BF16.F32.PACK_AB R72, RZ, R117 ;  /* 0x00000075ff48723e */ /* 0x000fc800000010ff */
[----:B------:R-:W-:-:S07]  /*31d0*/  PRMT R70, R70, 0x5410, R72 ;  /* 0x0000541046467816 */ /* 0x000fce0000000048 */
.L_x_39:
        /* <DEDUP_REMOVED lines=8> */
.L_x_41:
[----:B-----5:R-:W-:-:S05]  /*3260*/  SHF.L.U32 R72, R67, 0x10, RZ ;  /* 0x0000001043487819 */ /* 0x020fca00000006ff */
[----:B------:R-:W-:Y:S01]  /*3270*/  FADD.FTZ R118, R72, R118 ;  /* 0x0000007648767221 */ /* 0x000fe20000010000 */
[----:B------:R-:W-:Y:S06]  /*3280*/  BRA `(.L_x_42) ;  /* 0x0000000000107947 */ /* 0x000fec0003800000 */
.L_x_40:
[----:B-----5:R-:W-:-:S04]  /*3290*/  IMAD.U32 R72, R63, 0x10000, RZ ;  /* 0x000100003f487824 */ /* 0x020fc800078e00ff */
[----:B------:R-:W-:Y:S01]  /*32a0*/  FADD.FTZ R118, R72, R118 ;  /* 0x0000007648767221 */ /* 0x000fe20000010000 */
[----:B------:R-:W-:-:S05]  /*32b0*/  @P2 SHF.L.U32 R72, R67, 0x10, RZ ;  /* 0x0000001043482819 */ /* 0x000fca00000006ff */
[----:B------:R-:W-:-:S07]  /*32c0*/  @P2 FADD.FTZ R118, R72, R118 ;  /* 0x0000007648762221 */ /* 0x000fce0000010000 */
.L_x_42:
[----:B------:R-:W-:-:S04]  /*32d0*/  F2FP.BF16.F32.PACK_AB R72, RZ, R118 ;  /* 0x00000076ff48723e */ /* 0x000fc800000010ff */
[----:B------:R-:W-:-:S07]  /*32e0*/  PRMT R71, R72, 0x7610, R71 ;  /* 0x0000761048477816 */ /* 0x000fce0000000047 */
.L_x_43:
[----:B------:R-:W-:Y:S01]  /*32f0*/  IMAD.U32 R132, R75, 0x10000, RZ ;  /* 0x000100004b847824 */ /* 0x000fe200078e00ff */
[----:B------:R-:W-:Y:S06]  /*3300*/  @P3 BRA `(.L_x_44) ;  /* 0x0000000000243947 */ /* 0x000fec0003800000 */
[----:B------:R-:W-:-:S04]  /*3310*/  ISETP.NE.U32.AND P2, PT, RZ, UR14, PT ;  /* 0x0000000eff007c0c */ /* 0x000fc8000bf45070 */
[----:B------:R-:W-:-:S13]  /*3320*/  ISETP.NE.AND.EX P2, PT, RZ, UR15, PT, P2 ;  /* 0x0000000fff007c0c */ /* 0x000fda000bf45320 */
[----:B------:R-:W-:Y:S05]  /*3330*/  @P2 BRA `(.L_x_45) ;  /* 0x0000000000082947 */ /* 0x000fea0003800000 */
[----:B------:R-:W-:Y:S05]  /*3340*/  @P0 BRA `(.L_x_46) ;  /* 0x00000000002c0947 */ /* 0x000fea0003800000 */
[----:B------:R-:W-:Y:S05]  /*3350*/  BRA `(.L_x_47) ;  /* 0x0000000000307947 */ /* 0x000fea0003800000 */
.L_x_45:
[----:B-----5:R-:W-:-:S04]  /*3360*/  PRMT R72, R67, 0x7632, R72 ;  /* 0x0000763243487816 */ /* 0x020fc80000000048 */
[----:B------:R-:W-:-:S05]  /*3370*/  SHF.L.U32 R72, R72, 0x10, RZ ;  /* 0x0000001048487819 */ /* 0x000fca00000006ff */
[----:B------:R-:W-:Y:S01]  /*3380*/  FADD.FTZ R132, R72, R132 ;  /* 0x0000008448847221 */ /* 0x000fe20000010000 */
[----:B------:R-:W-:Y:S06]  /*3390*/  BRA `(.L_x_46) ;  /* 0x0000000000187947 */ /* 0x000fec0003800000 */
.L_x_44:
[----:B-----5:R-:W-:-:S05]  /*33a0*/  PRMT R72, R63, 0x7632, R72 ;  /* 0x000076323f487816 */ /* 0x020fca0000000048 */
[----:B------:R-:W-:-:S04]  /*33b0*/  IMAD.U32 R72, R72, 0x10000, RZ ;  /* 0x0001000048487824 */ /* 0x000fc800078e00ff */
[----:B------:R-:W-:Y:S01]  /*33c0*/  FADD.FTZ R132, R72, R132 ;  /* 0x0000008448847221 */ /* 0x000fe20000010000 */
[----:B------:R-:W-:-:S04]  /*33d0*/  @P2 PRMT R72, R67, 0x7632, R72 ;  /* 0x0000763243482816 */ /* 0x000fc80000000048 */
[----:B------:R-:W-:-:S05]  /*33e0*/  @P2 SHF.L.U32 R72, R72, 0x10, RZ ;  /* 0x0000001048482819 */ /* 0x000fca00000006ff */
[----:B------:R-:W-:-:S07]  /*33f0*/  @P2 FADD.FTZ R132, R72, R132 ;  /* 0x0000008448842221 */ /* 0x000fce0000010000 */
.L_x_46:
[----:B------:R-:W-:-:S04]  /*3400*/  F2FP.BF16.F32.PACK_AB R72, RZ, R132 ;  /* 0x00000084ff48723e */ /* 0x000fc800000010ff */
[----:B------:R-:W-:-:S07]  /*3410*/  PRMT R71, R71, 0x5410, R72 ;  /* 0x0000541047477816 */ /* 0x000fce0000000048 */
.L_x_47:
[----:B------:R-:W0:Y:S01]  /*3420*/  @P0 LDC.64 R72, c[0x0][0x238] ;  /* 0x00008e00ff480b82 */ /* 0x000e220000000a00 */
[C---:B------:R-:W-:Y:S01]  /*3430*/  VIADD R77, R81.reuse, 0x80 ;  /* 0x00000080514d7836 */ /* 0x040fe20000000000 */
[----:B0-----:R-:W-:-:S04]  /*3440*/  @P0 LEA R72, P2, R81, R72, 0x4 ;  /* 0x0000004851480211 */ /* 0x001fc800078420ff */
[----:B------:R-:W-:-:S05]  /*3450*/  @P0 LEA.HI.X R73, R81, R73, RZ, 0x4, P2 ;  /* 0x0000004951490211 */ /* 0x000fca00010f24ff */
[----:B------:R0:W-:Y:S04]  /*3460*/  @P0 STG.E.128 desc[UR4][R72.64], R68 ;  /* 0x0000004448000986 */ /* 0x0001e8000c101d04 */
.L_x_15:
[----:B------:R-:W-:Y:S05]  /*3470*/  BSYNC B0 ;  /* 0x0000000000007941 */ /* 0x000fea0003800000 */
.L_x_14:
[----:B------:R-:W-:Y:S01]  /*3480*/  ISETP.GE.U32.AND P2, PT, R2, 0x100, PT ;  /* 0x000001000200780c */ /* 0x000fe20003f46070 */
[----:B------:R-:W-:-:S12]  /*3490*/  BSSY B0, `(.L_x_48) ;  /* 0x00000a6000007945 */ /* 0x000fd80003800000 */
[----:B------:R-:W-:Y:S05]  /*34a0*/  @!P2 BRA `(.L_x_49) ;  /* 0x000000080090a947 */ /* 0x000fea0003800000 */
[----:B------:R-:W-:Y:S01]  /*34b0*/  ISETP.NE.U32.AND P2, PT, RZ, UR12, PT ;  /* 0x0000000cff007c0c */ /* 0x000fe2000bf45070 */
[----:B------:R-:W2:Y:S03]  /*34c0*/  LDC.64 R74, c[0x0][0x220] ;  /* 0x00008800ff4a7b82 */ /* 0x000ea60000000a00 */
[----:B------:R-:W-:-:S13]  /*34d0*/  ISETP.NE.AND.EX P2, PT, RZ, UR13, PT, P2 ;  /* 0x0000000dff007c0c */ /* 0x000fda000bf45320 */
[----:B0-----:R-:W-:-:S04]  /*34e0*/  @P2 LEA R72, P3, R77, UR12, 0x4 ;  /* 0x0000000c4d482c11 */ /* 0x001fc8000f8620ff */
[----:B------:R-:W-:-:S05]  /*34f0*/  @P2 LEA.HI.X R73, R77, UR13, RZ, 0x4, P3 ;  /* 0x0000000d4d492c11 */ /* 0x000fca00098f24ff */
[----:B---3-5:R0:W5:Y:S01]  /*3500*/  @P2 LDG.E.128 R60, desc[UR4][R72.64] ;  /* 0x00000004483c2981 */ /* 0x028162000c1e1d00 */
[----:B------:R-:W-:-:S04]  /*3510*/  ISETP.NE.U32.AND P2, PT, RZ, UR14, PT ;  /* 0x0000000eff007c0c */ /* 0x000fc8000bf45070 */
[----:B------:R-:W-:-:S13]  /*3520*/  ISETP.NE.AND.EX P2, PT, RZ, UR15, PT, P2 ;  /* 0x0000000fff007c0c */ /* 0x000fda000bf45320 */
[----:B0-----:R-:W-:-:S04]  /*3530*/  @P2 LEA R72, P3, R77, UR14, 0x4 ;  /* 0x0000000e4d482c11 */ /* 0x001fc8000f8620ff */
[----:B------:R-:W-:-:S05]  /*3540*/  @P2 LEA.HI.X R73, R77, UR15, RZ, 0x4, P3 ;  /* 0x0000000f4d492c11 */ /* 0x000fca00098f24ff */
[----:B------:R2:W5:Y:S02]  /*3550*/  @P2 LDG.E.128 R64, desc[UR4][R72.64] ;  /* 0x0000000448402981 */ /* 0x000564000c1e1d00 */
[----:B--2---:R-:W-:-:S06]  /*3560*/  IMAD.WIDE.U32 R72, R77, 0x10, R74 ;  /* 0x000000104d487825 */ /* 0x004fcc00078e004a */
[----:B------:R-:W2:Y:S01]  /*3570*/  LDG.E.128 R72, desc[UR4][R72.64] ;  /* 0x0000000448487981 */ /* 0x000ea2000c1e1d00 */
[----:B------:R-:W-:-:S04]  /*3580*/  ISETP.NE.U32.AND P3, PT, RZ, UR12, PT ;  /* 0x0000000cff007c0c */ /* 0x000fc8000bf65070 */
[----:B------:R-:W-:Y:S02]  /*3590*/  ISETP.NE.AND.EX P3, PT, RZ, UR13, PT, P3 ;  /* 0x0000000dff007c0c */ /* 0x000fe4000bf65330 */
[C---:B--2---:R-:W-:Y:S02]  /*35a0*/  SHF.L.U32 R83, R72.reuse, 0x10, RZ ;  /* 0x0000001048537819 */ /* 0x044fe400000006ff */
[----:B------:R-:W-:-:S09]  /*35b0*/  PRMT R91, R72, 0x7632, R91 ;  /* 0x00007632485b7816 */ /* 0x000fd2000000005b */
[----:B------:R-:W-:Y:S05]  /*35c0*/  @P3 BRA `(.L_x_50) ;  /* 0x0000000000203947 */ /* 0x000fea0003800000 */
[----:B------:R-:W-:-:S04]  /*35d0*/  ISETP.NE.U32.AND P4, PT, RZ, UR14, PT ;  /* 0x0000000eff007c0c */ /* 0x000fc8000bf85070 */
[----:B------:R-:W-:-:S13]  /*35e0*/  ISETP.NE.AND.EX P4, PT, RZ, UR15, PT, P4 ;  /* 0x0000000fff007c0c */ /* 0x000fda000bf85340 */
[----:B------:R-:W-:Y:S05]  /*35f0*/  @P4 BRA `(.L_x_51) ;  /* 0x0000000000084947 */ /* 0x000fea0003800000 */
[----:B------:R-:W-:Y:S05]  /*3600*/  @P0 BRA `(.L_x_52) ;  /* 0x0000000000200947 */ /* 0x000fea0003800000 */
[----:B------:R-:W-:Y:S05]  /*3610*/  BRA `(.L_x_53) ;  /* 0x0000000000247947 */ /* 0x000fea0003800000 */
.L_x_51:
[----:B-----5:R-:W-:-:S04]  /*3620*/  IMAD.U32 R72, R64, 0x10000, RZ ;  /* 0x0001000040487824 */ /* 0x020fc800078e00ff */
[----:B------:R-:W-:Y:S01]  /*3630*/  FADD.FTZ R83, R72, R83 ;  /* 0x0000005348537221 */ /* 0x000fe20000010000 */
[----:B------:R-:W-:Y:S06]  /*3640*/  BRA `(.L_x_52) ;  /* 0x0000000000107947 */ /* 0x000fec0003800000 */
.L_x_50:
[----:B-----5:R-:W-:-:S05]  /*3650*/  SHF.L.U32 R72, R60, 0x10, RZ ;  /* 0x000000103c487819 */ /* 0x020fca00000006ff */
[----:B------:R-:W-:Y:S01]  /*3660*/  FADD.FTZ R83, R72, R83 ;  /* 0x0000005348537221 */ /* 0x000fe20000010000 */
[----:B------:R-:W-:-:S04]  /*3670*/  @P2 IMAD.U32 R72, R64, 0x10000, RZ ;  /* 0x0001000040482824 */ /* 0x000fc800078e00ff */
[----:B------:R-:W-:-:S07]  /*3680*/  @P2 FADD.FTZ R83, R72, R83 ;  /* 0x0000005348532221 */ /* 0x000fce0000010000 */
.L_x_52:
[----:B------:R-:W-:-:S04]  /*3690*/  F2FP.BF16.F32.PACK_AB R72, RZ, R83 ;  /* 0x00000053ff48723e */ /* 0x000fc800000010ff */
[----:B------:R-:W-:-:S07]  /*36a0*/  PRMT R68, R72, 0x7610, R68 ;  /* 0x0000761048447816 */ /* 0x000fce0000000044 */
.L_x_53:
[----:B------:R-:W-:Y:S01]  /*36b0*/  SHF.L.U32 R91, R91, 0x10, RZ ;  /* 0x000000105b5b7819 */ /* 0x000fe200000006ff */
[----:B------:R-:W-:Y:S06]  /*36c0*/  @P3 BRA `(.L_x_54) ;  /* 0x0000000000243947 */ /* 0x000fec0003800000 */
[----:B------:R-:W-:-:S04]  /*36d0*/  ISETP.NE.U32.AND P4, PT, RZ, UR14, PT ;  /* 0x0000000eff007c0c */ /* 0x000fc8000bf85070 */
[----:B------:R-:W-:-:S13]  /*36e0*/  ISETP.NE.AND.EX P4, PT, RZ, UR15, PT, P4 ;  /* 0x0000000fff007c0c */ /* 0x000fda000bf85340 */
[----:B------:R-:W-:Y:S05]  /*36f0*/  @P4 BRA `(.L_x_55) ;  /* 0x0000000000084947 */ /* 0x000fea0003800000 */
[----:B------:R-:W-:Y:S05]  /*3700*/  @P0 BRA `(.L_x_56) ;  /* 0x00000000002c0947 */ /* 0x000fea0003800000 */
[----:B------:R-:W-:Y:S05]  /*3710*/  BRA `(.L_x_57) ;  /* 0x0000000000307947 */ /* 0x000fea0003800000 */
.L_x_55:
[----:B-----5:R-:W-:-:S05]  /*3720*/  PRMT R72, R64, 0x7632, R72 ;  /* 0x0000763240487816 */ /* 0x020fca0000000048 */
[----:B------:R-:W-:-:S04]  /*3730*/  IMAD.U32 R72, R72, 0x10000, RZ ;  /* 0x0001000048487824 */ /* 0x000fc800078e00ff */
[----:B------:R-:W-:Y:S01]  /*3740*/  FADD.FTZ R91, R72, R91 ;  /* 0x0000005b485b7221 */ /* 0x000fe20000010000 */
[----:B------:R-:W-:Y:S06]  /*3750*/  BRA `(.L_x_56) ;  /* 0x0000000000187947 */ /* 0x000fec0003800000 */
.L_x_54:
[----:B-----5:R-:W-:-:S04]  /*3760*/  PRMT R72, R60, 0x7632, R72 ;  /* 0x000076323c487816 */ /* 0x020fc80000000048 */
[----:B------:R-:W-:-:S05]  /*3770*/  SHF.L.U32 R72, R72, 0x10, RZ ;  /* 0x0000001048487819 */ /* 0x000fca00000006ff */
[----:B------:R-:W-:Y:S01]  /*3780*/  FADD.FTZ R91, R72, R91 ;  /* 0x0000005b485b7221 */ /* 0x000fe20000010000 */
[----:B------:R-:W-:-:S05]  /*3790*/  @P2 PRMT R72, R64, 0x7632, R72 ;  /* 0x0000763240482816 */ /* 0x000fca0000000048 */
[----:B------:R-:W-:-:S04]  /*37a0*/  @P2 IMAD.U32 R72, R72, 0x10000, RZ ;  /* 0x0001000048482824 */ /* 0x000fc800078e00ff */
[----:B------:R-:W-:-:S07]  /*37b0*/  @P2 FADD.FTZ R91, R72, R91 ;  /* 0x0000005b485b2221 */ /* 0x000fce0000010000 */
.L_x_56:
[----:B------:R-:W-:-:S04]  /*37c0*/  F2FP.BF16.F32.PACK_AB R72, RZ, R91 ;  /* 0x0000005bff48723e */ /* 0x000fc800000010ff */
[----:B------:R-:W-:-:S07]  /*37d0*/  PRMT R68, R68, 0x5410, R72 ;  /* 0x0000541044447816 */ /* 0x000fce0000000048 */
.L_x_57:
[C---:B------:R-:W-:Y:S02]  /*37e0*/  SHF.L.U32 R92, R73.reuse, 0x10, RZ ;  /* 0x00000010495c7819 */ /* 0x040fe400000006ff */
[----:B------:R-:W-:Y:S01]  /*37f0*/  PRMT R73, R73, 0x7632, R73 ;  /* 0x0000763249497816 */ /* 0x000fe20000000049 */
[----:B------:R-:W-:Y:S06]  /*3800*/  @P3 BRA `(.L_x_58) ;  /* 0x0000000000203947 */ /* 0x000fec0003800000 */
[----:B------:R-:W-:-:S04]  /*3810*/  ISETP.NE.U32.AND P4, PT, RZ, UR14, PT ;  /* 0x0000000eff007c0c */ /* 0x000fc8000bf85070 */
[----:B------:R-:W-:-:S13]  /*3820*/  ISETP.NE.AND.EX P4, PT, RZ, UR15, PT, P4 ;  /* 0x0000000fff007c0c */ /* 0x000fda000bf85340 */
[----:B------:R-:W-:Y:S05]  /*3830*/  @P4 BRA `(.L_x_59) ;  /* 0x0000000000084947 */ /* 0x000fea0003800000 */
[----:B------:R-:W-:Y:S05]  /*3840*/  @P0 BRA `(.L_x_60) ;  /* 0x0000000000200947 */ /* 0x000fea0003800000 */
[----:B------:R-:W-:Y:S05]  /*3850*/  BRA `(.L_x_61) ;  /* 0x0000000000247947 */ /* 0x000fea0003800000 */
.L_x_59:
[----:B-----5:R-:W-:-:S04]  /*3860*/  IMAD.U32 R72, R65, 0x10000, RZ ;  /* 0x0001000041487824 */ /* 0x020fc800078e00ff */
[----:B------:R-:W-:Y:S01]  /*3870*/  FADD.FTZ R92, R72, R92 ;  /* 0x0000005c485c7221 */ /* 0x000fe20000010000 */
[----:B------:R-:W-:Y:S06]  /*3880*/  BRA `(.L_x_60) ;  /* 0x0000000000107947 */ /* 0x000fec0003800000 */
.L_x_58:
[----:B-----5:R-:W-:-:S05]  /*3890*/  SHF.L.U32 R72, R61, 0x10, RZ ;  /* 0x000000103d487819 */ /* 0x020fca00000006ff */
[----:B------:R-:W-:Y:S01]  /*38a0*/  FADD.FTZ R92, R72, R92 ;  /* 0x0000005c485c7221 */ /* 0x000fe20000010000 */
[----:B------:R-:W-:-:S04]  /*38b0*/  @P2 IMAD.U32 R72, R65, 0x10000, RZ ;  /* 0x0001000041482824 */ /* 0x000fc800078e00ff */
[----:B------:R-:W-:-:S07]  /*38c0*/  @P2 FADD.FTZ R92, R72, R92 ;  /* 0x0000005c485c2221 */ /* 0x000fce0000010000 */
.L_x_60:
[----:B------:R-:W-:-:S04]  /*38d0*/  F2FP.BF16.F32.PACK_AB R72, RZ, R92 ;  /* 0x0000005cff48723e */ /* 0x000fc800000010ff */
[----:B------:R-:W-:-:S07]  /*38e0*/  PRMT R69, R72, 0x7610, R69 ;  /* 0x0000761048457816 */ /* 0x000fce0000000045 */
.L_x_61:
[----:B------:R-:W-:Y:S01]  /*38f0*/  SHF.L.U32 R105, R73, 0x10, RZ ;  /* 0x0000001049697819 */ /* 0x000fe200000006ff */
[----:B------:R-:W-:Y:S06]  /*3900*/  @P3 BRA `(.L_x_62) ;  /* 0x0000000000243947 */ /* 0x000fec0003800000 */
[----:B------:R-:W-:-:S04]  /*3910*/  ISETP.NE.U32.AND P4, PT, RZ, UR14, PT ;  /* 0x0000000eff007c0c */ /* 0x000fc8000bf85070 */
[----:B------:R-:W-:-:S13]  /*3920*/  ISETP.NE.AND.EX P4, PT, RZ, UR15, PT, P4 ;  /* 0x0000000fff007c0c */ /* 0x000fda000bf85340 */
[----:B------:R-:W-:Y:S05]  /*3930*/  @P4 BRA `(.L_x_63) ;  /* 0x0000000000084947 */ /* 0x000fea0003800000 */
[----:B------:R-:W-:Y:S05]  /*3940*/  @P0 BRA `(.L_x_64) ;  /* 0x00000000002c0947 */ /* 0x000fea0003800000 */
[----:B------:R-:W-:Y:S05]  /*3950*/  BRA `(.L_x_65) ;  /* 0x0000000000307947 */ /* 0x000fea0003800000 */
.L_x_63:
[----:B-----5:R-:W-:-:S05]  /*3960*/  PRMT R72, R65, 0x7632, R72 ;  /* 0x0000763241487816 */ /* 0x020fca0000000048 */
[----:B------:R-:W-:-:S04]  /*3970*/  IMAD.U32 R72, R72, 0x10000, RZ ;  /* 0x0001000048487824 */ /* 0x000fc800078e00ff */
[----:B------:R-:W-:Y:S01]  /*3980*/  FADD.FTZ R105, R72, R105 ;  /* 0x0000006948697221 */ /* 0x000fe20000010000 */
[----:B------:R-:W-:Y:S06]  /*3990*/  BRA `(.L_x_64) ;  /* 0x0000000000187947 */ /* 0x000fec0003800000 */
.L_x_62:
[----:B-----5:R-:W-:-:S04]  /*39a0*/  PRMT R72, R61, 0x7632, R72 ;  /* 0x000076323d487816 */ /* 0x020fc80000000048 */
[----:B------:R-:W-:-:S05]  /*39b0*/  SHF.L.U32 R72, R72, 0x10, RZ ;  /* 0x0000001048487819 */ /* 0x000fca00000006ff */
[----:B------:R-:W-:Y:S01]  /*39c0*/  FADD.FTZ R105, R72, R105 ;  /* 0x0000006948697221 */ /* 0x000fe20000010000 */
[----:B------:R-:W-:-:S05]  /*39d0*/  @P2 PRMT R72, R65, 0x7632, R72 ;  /* 0x0000763241482816 */ /* 0x000fca0000000048 */
[----:B------:R-:W-:-:S04]  /*39e0*/  @P2 IMAD.U32 R72, R72, 0x10000, RZ ;  /* 0x0001000048482824 */ /* 0x000fc800078e00ff */
[----:B------:R-:W-:-:S07]  /*39f0*/  @P2 FADD.FTZ R105, R72, R105 ;  /* 0x0000006948692221 */ /* 0x000fce0000010000 */
.L_x_64:
[----:B------:R-:W-:-:S04]  /*3a00*/  F2FP.BF16.F32.PACK_AB R72, RZ, R105 ;  /* 0x00000069ff48723e */ /* 0x000fc800000010ff */
[----:B------:R-:W-:-:S07]  /*3a10*/  PRMT R69, R69, 0x5410, R72 ;  /* 0x0000541045457816 */ /* 0x000fce0000000048 */
.L_x_65:
        /* <DEDUP_REMOVED lines=8> */
.L_x_67:
[----:B-----5:R-:W-:-:S04]  /*3aa0*/  IMAD.U32 R72, R66, 0x10000, RZ ;  /* 0x0001000042487824 */ /* 0x020fc800078e00ff */
[----:B------:R-:W-:Y:S01]  /*3ab0*/  FADD.FTZ R106, R72, R106 ;  /* 0x0000006a486a7221 */ /* 0x000fe20000010000 */
[----:B------:R-:W-:Y:S06]  /*3ac0*/  BRA `(.L_x_68) ;  /* 0x0000000000107947 */ /* 0x000fec0003800000 */
.L_x_66:
[----:B-----5:R-:W-:-:S05]  /*3ad0*/  SHF.L.U32 R72, R62, 0x10, RZ ;  /* 0x000000103e487819 */ /* 0x020fca00000006ff */
[----:B------:R-:W-:Y:S01]  /*3ae0*/  FADD.FTZ R106, R72, R106 ;  /* 0x0000006a486a7221 */ /* 0x000fe20000010000 */
[----:B------:R-:W-:-:S04]  /*3af0*/  @P2 IMAD.U32 R72, R66, 0x10000, RZ ;  /* 0x0001000042482824 */ /* 0x000fc800078e00ff */
[----:B------:R-:W-:-:S07]  /*3b00*/  @P2 FADD.FTZ R106, R72, R106 ;  /* 0x0000006a486a2221 */ /* 0x000fce0000010000 */
.L_x_68:
[----:B------:R-:W-:-:S04]  /*3b10*/  F2FP.BF16.F32.PACK_AB R72, RZ, R106 ;  /* 0x0000006aff48723e */ /* 0x000fc800000010ff */
[----:B------:R-:W-:-:S07]  /*3b20*/  PRMT R70, R72, 0x7610, R70 ;  /* 0x0000761048467816 */ /* 0x000fce0000000046 */
.L_x_69:
[----:B------:R-:W-:Y:S01]  /*3b30*/  SHF.L.U32 R119, R74, 0x10, RZ ;  /* 0x000000104a777819 */ /* 0x000fe200000006ff */
[----:B------:R-:W-:Y:S06]  /*3b40*/  @P3 BRA `(.L_x_70) ;  /* 0x0000000000243947 */ /* 0x000fec0003800000 */
[----:B------:R-:W-:-:S04]  /*3b50*/  ISETP.NE.U32.AND P4, PT, RZ, UR14, PT ;  /* 0x0000000eff007c0c */ /* 0x000fc8000bf85070 */
[----:B------:R-:W-:-:S13]  /*3b60*/  ISETP.NE.AND.EX P4, PT, RZ, UR15, PT, P4 ;  /* 0x0000000fff007c0c */ /* 0x000fda000bf85340 */
[----:B------:R-:W-:Y:S05]  /*3b70*/  @P4 BRA `(.L_x_71) ;  /* 0x0000000000084947 */ /* 0x000fea0003800000 */
[----:B------:R-:W-:Y:S05]  /*3b80*/  @P0 BRA `(.L_x_72) ;  /* 0x00000000002c0947 */ /* 0x000fea0003800000 */
[----:B------:R-:W-:Y:S05]  /*3b90*/  BRA `(.L_x_73) ;  /* 0x0000000000307947 */ /* 0x000fea0003800000 */
.L_x_71:
[----:B-----5:R-:W-:-:S05]  /*3ba0*/  PRMT R72, R66, 0x7632, R72 ;  /* 0x0000763242487816 */ /* 0x020fca0000000048 */
[----:B------:R-:W-:-:S04]  /*3bb0*/  IMAD.U32 R72, R72, 0x10000, RZ ;  /* 0x0001000048487824 */ /* 0x000fc800078e00ff */
[----:B------:R-:W-:Y:S01]  /*3bc0*/  FADD.FTZ R119, R72, R119 ;  /* 0x0000007748777221 */ /* 0x000fe20000010000 */
[----:B------:R-:W-:Y:S06]  /*3bd0*/  BRA `(.L_x_72) ;  /* 0x0000000000187947 */ /* 0x000fec0003800000 */
.L_x_70:
[----:B-----5:R-:W-:-:S04]  /*3be0*/  PRMT R72, R62, 0x7632, R72 ;  /* 0x000076323e487816 */ /* 0x020fc80000000048 */
[----:B------:R-:W-:-:S05]  /*3bf0*/  SHF.L.U32 R72, R72, 0x10, RZ ;  /* 0x0000001048487819 */ /* 0x000fca00000006ff */
[----:B------:R-:W-:Y:S01]  /*3c00*/  FADD.FTZ R119, R72, R119 ;  /* 0x0000007748777221 */ /* 0x000fe20000010000 */
[----:B------:R-:W-:-:S05]  /*3c10*/  @P2 PRMT R72, R66, 0x7632, R72 ;  /* 0x0000763242482816 */ /* 0x000fca0000000048 */
[----:B------:R-:W-:-:S04]  /*3c20*/  @P2 IMAD.U32 R72, R72, 0x10000, RZ ;  /* 0x0001000048482824 */ /* 0x000fc800078e00ff */
[----:B------:R-:W-:-:S07]  /*3c30*/  @P2 FADD.FTZ R119, R72, R119 ;  /* 0x0000007748772221 */ /* 0x000fce0000010000 */
.L_x_72:
[----:B------:R-:W-:-:S04]  /*3c40*/  F2FP.BF16.F32.PACK_AB R72, RZ, R119 ;  /* 0x00000077ff48723e */ /* 0x000fc800000010ff */
[----:B------:R-:W-:-:S07]  /*3c50*/  PRMT R70, R70, 0x5410, R72 ;  /* 0x0000541046467816 */ /* 0x000fce0000000048 */
.L_x_73:
        /* <DEDUP_REMOVED lines=8> */
.L_x_75:
[----:B-----5:R-:W-:-:S04]  /*3ce0*/  IMAD.U32 R72, R67, 0x10000, RZ ;  /* 0x0001000043487824 */ /* 0x020fc800078e00ff */
[----:B------:R-:W-:Y:S01]  /*3cf0*/  FADD.FTZ R120, R72, R120 ;  /* 0x0000007848787221 */ /* 0x000fe20000010000 */
[----:B------:R-:W-:Y:S06]  /*3d00*/  BRA `(.L_x_76) ;  /* 0x0000000000107947 */ /* 0x000fec0003800000 */
.L_x_74:
[----:B-----5:R-:W-:-:S05]  /*3d10*/  SHF.L.U32 R72, R63, 0x10, RZ ;  /* 0x000000103f487819 */ /* 0x020fca00000006ff */
[----:B------:R-:W-:Y:S01]  /*3d20*/  FADD.FTZ R120, R72, R120 ;  /* 0x0000007848787221 */ /* 0x000fe20000010000 */
[----:B------:R-:W-:-:S04]  /*3d30*/  @P2 IMAD.U32 R72, R67, 0x10000, RZ ;  /* 0x0001000043482824 */ /* 0x000fc800078e00ff */
[----:B------:R-:W-:-:S07]  /*3d40*/  @P2 FADD.FTZ R120, R72, R120 ;  /* 0x0000007848782221 */ /* 0x000fce0000010000 */
.L_x_76:
[----:B------:R-:W-:-:S04]  /*3d50*/  F2FP.BF16.F32.PACK_AB R72, RZ, R120 ;  /* 0x00000078ff48723e */ /* 0x000fc800000010ff */
[----:B------:R-:W-:-:S07]  /*3d60*/  PRMT R71, R72, 0x7610, R71 ;  /* 0x0000761048477816 */ /* 0x000fce0000000047 */
.L_x_77:
[----:B------:R-:W-:Y:S01]  /*3d70*/  SHF.L.U32 R133, R75, 0x10, RZ ;  /* 0x000000104b857819 */ /* 0x000fe200000006ff */
[----:B------:R-:W-:Y:S06]  /*3d80*/  @P3 BRA `(.L_x_78) ;  /* 0x0000000000243947 */ /* 0x000fec0003800000 */
[----:B------:R-:W-:-:S04]  /*3d90*/  ISETP.NE.U32.AND P2, PT, RZ, UR14, PT ;  /* 0x0000000eff007c0c */ /* 0x000fc8000bf45070 */
[----:B------:R-:W-:-:S13]  /*3da0*/  ISETP.NE.AND.EX P2, PT, RZ, UR15, PT, P2 ;  /* 0x0000000fff007c0c */ /* 0x000fda000bf45320 */
[----:B------:R-:W-:Y:S05]  /*3db0*/  @P2 BRA `(.L_x_79) ;  /* 0x0000000000082947 */ /* 0x000fea0003800000 */
[----:B------:R-:W-:Y:S05]  /*3dc0*/  @P0 BRA `(.L_x_80) ;  /* 0x00000000002c0947 */ /* 0x000fea0003800000 */
[----:B------:R-:W-:Y:S05]  /*3dd0*/  BRA `(.L_x_81) ;  /* 0x0000000000307947 */ /* 0x000fea0003800000 */
.L_x_79:
[----:B-----5:R-:W-:-:S05]  /*3de0*/  PRMT R72, R67, 0x7632, R72 ;  /* 0x0000763243487816 */ /* 0x020fca0000000048 */
[----:B------:R-:W-:-:S04]  /*3df0*/  IMAD.U32 R72, R72, 0x10000, RZ ;  /* 0x0001000048487824 */ /* 0x000fc800078e00ff */
[----:B------:R-:W-:Y:S01]  /*3e00*/  FADD.FTZ R133, R72, R133 ;  /* 0x0000008548857221 */ /* 0x000fe20000010000 */
[----:B------:R-:W-:Y:S06]  /*3e10*/  BRA `(.L_x_80) ;  /* 0x0000000000187947 */ /* 0x000fec0003800000 */
.L_x_78:
[----:B-----5:R-:W-:-:S04]  /*3e20*/  PRMT R72, R63, 0x7632, R72 ;  /* 0x000076323f487816 */ /* 0x020fc80000000048 */
[----:B------:R-:W-:-:S05]  /*3e30*/  SHF.L.U32 R72, R72, 0x10, RZ ;  /* 0x0000001048487819 */ /* 0x000fca00000006ff */
[----:B------:R-:W-:Y:S01]  /*3e40*/  FADD.FTZ R133, R72, R133 ;  /* 0x0000008548857221 */ /* 0x000fe20000010000 */
[----:B------:R-:W-:-:S05]  /*3e50*/  @P2 PRMT R72, R67, 0x7632, R72 ;  /* 0x0000763243482816 */ /* 0x000fca0000000048 */
[----:B------:R-:W-:-:S04]  /*3e60*/  @P2 IMAD.U32 R72, R72, 0x10000, RZ ;  /* 0x0001000048482824 */ /* 0x000fc800078e00ff */
[----:B------:R-:W-:-:S07]  /*3e70*/  @P2 FADD.FTZ R133, R72, R133 ;  /* 0x0000008548852221 */ /* 0x000fce0000010000 */
.L_x_80:
[----:B------:R-:W-:-:S04]  /*3e80*/  F2FP.BF16.F32.PACK_AB R72, RZ, R133 ;  /* 0x00000085ff48723e */ /* 0x000fc800000010ff */
[----:B------:R-:W-:-:S07]  /*3e90*/  PRMT R71, R71, 0x5410, R72 ;  /* 0x0000541047477816 */ /* 0x000fce0000000048 */
.L_x_81:
[----:B------:R-:W0:Y:S02]  /*3ea0*/  @P0 LDC.64 R72, c[0x0][0x238] ;  /* 0x00008e00ff480b82 */ /* 0x000e240000000a00 */
[----:B0-----:R-:W-:-:S04]  /*3eb0*/  @P0 LEA R72, P2, R77, R72, 0x4 ;  /* 0x000000484d480211 */ /* 0x001fc800078420ff */
[C---:B------:R-:W-:Y:S02]  /*3ec0*/  @P0 LEA.HI.X R73, R77.reuse, R73, RZ, 0x4, P2 ;  /* 0x000000494d490211 */ /* 0x040fe400010f24ff */
[----:B------:R-:W-:-:S03]  /*3ed0*/  IADD3 R77, R77, 0x80, RZ ;  /* 0x000000804d4d7810 */ /* 0x000fc60007ffe0ff */
[----:B------:R2:W-:Y:S04]  /*3ee0*/  @P0 STG.E.128 desc[UR4][R72.64], R68 ;  /* 0x0000004448000986 */ /* 0x0005e8000c101d04 */
.L_x_49:
[----:B------:R-:W-:Y:S05]  /*3ef0*/  BSYNC B0 ;  /* 0x0000000000007941 */ /* 0x000fea0003800000 */
.L_x_48:
[----:B------:R-:W-:Y:S01]  /*3f00*/  ISETP.GE.U32.AND P2, PT, R2, 0x180, PT ;  /* 0x000001800200780c */ /* 0x000fe20003f46070 */
[----:B------:R-:W-:-:S12]  /*3f10*/  BSSY B0, `(.L_x_82) ;  /* 0x00000a6000007945 */ /* 0x000fd80003800000 */
[----:B------:R-:W-:Y:S05]  /*3f20*/  @!P2 BRA `(.L_x_83) ;  /* 0x000000080090a947 */ /* 0x000fea0003800000 */
[----:B------:R-:W-:Y:S01]  /*3f30*/  ISETP.NE.U32.AND P2, PT, RZ, UR12, PT ;  /* 0x0000000cff007c0c */ /* 0x000fe2000bf45070 */
[----:B------:R-:W4:Y:S03]  /*3f40*/  LDC.64 R74, c[0x0][0x220] ;  /* 0x00008800ff4a7b82 */ /* 0x000f260000000a00 */
[----:B------:R-:W-:-:S13]  /*3f50*/  ISETP.NE.AND.EX P2, PT, RZ, UR13, PT, P2 ;  /* 0x0000000dff007c0c */ /* 0x000fda000bf45320 */
[----:B0-2---:R-:W-:-:S04]  /*3f60*/  @P2 LEA R72, P3, R77, UR12, 0x4 ;  /* 0x0000000c4d482c11 */ /* 0x005fc8000f8620ff */
[----:B------:R-:W-:-:S05]  /*3f70*/  @P2 LEA.HI.X R73, R77, UR13, RZ, 0x4, P3 ;  /* 0x0000000d4d492c11 */ /* 0x000fca00098f24ff */
[----:B---3-5:R0:W5:Y:S01]  /*3f80*/  @P2 LDG.E.128 R60, desc[UR4][R72.64] ;  /* 0x00000004483c2981 */ /* 0x028162000c1e1d00 */
[----:B------:R-:W-:-:S04]  /*3f90*/  ISETP.NE.U32.AND P2, PT, RZ, UR14, PT ;  /* 0x0000000eff007c0c */ /* 0x000fc8000bf45070 */
[----:B------:R-:W-:-:S13]  /*3fa0*/  ISETP.NE.AND.EX P2, PT, RZ, UR15, PT, P2 ;  /* 0x0000000fff007c0c */ /* 0x000fda000bf45320 */
[----:B0-----:R-:W-:-:S04]  /*3fb0*/  @P2 LEA R72, P3, R77, UR14, 0x4 ;  /* 0x0000000e4d482c11 */ /* 0x001fc8000f8620ff */
[----:B------:R-:W-:-:S05]  /*3fc0*/  @P2 LEA.HI.X R73, R77, UR15, RZ, 0x4, P3 ;  /* 0x0000000f4d492c11 */ /* 0x000fca00098f24ff */
[----:B------:R4:W5:Y:S02]  /*3fd0*/  @P2 LDG.E.128 R64, desc[UR4][R72.64] ;  /* 0x0000000448402981 */ /* 0x000964000c1e1d00 */
[----:B----4-:R-:W-:-:S06]  /*3fe0*/  IMAD.WIDE.U32 R72, R77, 0x10, R74 ;  /* 0x000000104d487825 */ /* 0x010fcc00078e004a */
        /* <DEDUP_REMOVED lines=11> */
.L_x_85:
[----:B-----5:R-:W-:-:S05]  /*40a0*/  SHF.L.U32 R72, R64, 0x10, RZ ;  /* 0x0000001040487819 */ /* 0x020fca00000006ff */
[----:B------:R-:W-:Y:S01]  /*40b0*/  FADD.FTZ R84, R72, R84 ;  /* 0x0000005448547221 */ /* 0x000fe20000010000 */
[----:B------:R-:W-:Y:S06]  /*40c0*/  BRA `(.L_x_86) ;  /* 0x0000000000107947 */ /* 0x000fec0003800000 */
.L_x_84:
[----:B-----5:R-:W-:-:S04]  /*40d0*/  IMAD.U32 R72, R60, 0x10000, RZ ;  /* 0x000100003c487824 */ /* 0x020fc800078e00ff */
[----:B------:R-:W-:Y:S01]  /*40e0*/  FADD.FTZ R84, R72, R84 ;  /* 0x0000005448547221 */ /* 0x000fe20000010000 */
[----:B------:R-:W-:-:S05]  /*40f0*/  @P2 SHF.L.U32 R72, R64, 0x10, RZ ;  /* 0x0000001040482819 */ /* 0x000fca00000006ff */
[----:B------:R-:W-:-:S07]  /*4100*/  @P2 FADD.FTZ R84, R72, R84 ;  /* 0x0000005448542221 */ /* 0x000fce0000010000 */
.L_x_86:
[----:B------:R-:W-:-:S04]  /*4110*/  F2FP.BF16.F32.PACK_AB R72, RZ, R84 ;  /* 0x00000054ff48723e */ /* 0x000fc800000010ff */
[----:B------:R-:W-:-:S07]  /*4120*/  PRMT R68, R72, 0x7610, R68 ;  /* 0x0000761048447816 */ /* 0x000fce0000000044 */
.L_x_87:
[----:B------:R-:W-:Y:S01]  /*4130*/  IMAD.U32 R93, R93, 0x10000, RZ ;  /* 0x000100005d5d7824 */ /* 0x000fe200078e00ff */
[----:B------:R-:W-:Y:S06]  /*4140*/  @P3 BRA `(.L_x_88) ;  /* 0x0000000000243947 */ /* 0x000fec0003800000 */
[----:B------:R-:W-:-:S04]  /*4150*/  ISETP.NE.U32.AND P4, PT, RZ, UR14, PT ;  /* 0x0000000eff007c0c */ /* 0x000fc8000bf85070 */
[----:B------:R-:W-:-:S13]  /*4160*/  ISETP.NE.AND.EX P4, PT, RZ, UR15, PT, P4 ;  /* 0x0000000fff007c0c */ /* 0x000fda000bf85340 */
[----:B------:R-:W-:Y:S05]  /*4170*/  @P4 BRA `(.L_x_89) ;  /* 0x0000000000084947 */ /* 0x000fea0003800000 */
[----:B------:R-:W-:Y:S05]  /*4180*/  @P0 BRA `(.L_x_90) ;  /* 0x00000000002c0947 */ /* 0x000fea0003800000 */
[----:B------:R-:W-:Y:S05]  /*4190*/  BRA `(.L_x_91) ;  /* 0x0000000000307947 */ /* 0x000fea0003800000 */
.L_x_89:
[----:B-----5:R-:W-:-:S04]  /*41a0*/  PRMT R72, R64, 0x7632, R72 ;  /* 0x0000763240487816 */ /* 0x020fc80000000048 */
[----:B------:R-:W-:-:S05]  /*41b0*/  SHF.L.U32 R72, R72, 0x10, RZ ;  /* 0x0000001048487819 */ /* 0x000fca00000006ff */
[----:B------:R-:W-:Y:S01]  /*41c0*/  FADD.FTZ R93, R72, R93 ;  /* 0x0000005d485d7221 */ /* 0x000fe20000010000 */
[----:B------:R-:W-:Y:S06]  /*41d0*/  BRA `(.L_x_90) ;  /* 0x0000000000187947 */ /* 0x000fec0003800000 */
.L_x_88:
[----:B-----5:R-:W-:-:S05]  /*41e0*/  PRMT R72, R60, 0x7632, R72 ;  /* 0x000076323c487816 */ /* 0x020fca0000000048 */
[----:B------:R-:W-:-:S04]  /*41f0*/  IMAD.U32 R72, R72, 0x10000, RZ ;  /* 0x0001000048487824 */ /* 0x000fc800078e00ff */
[----:B------:R-:W-:Y:S01]  /*4200*/  FADD.FTZ R93, R72, R93 ;  /* 0x0000005d485d7221 */ /* 0x000fe20000010000 */
[----:B------:R-:W-:-:S04]  /*4210*/  @P2 PRMT R72, R64, 0x7632, R72 ;  /* 0x0000763240482816 */ /* 0x000fc80000000048 */
[----:B------:R-:W-:-:S05]  /*4220*/  @P2 SHF.L.U32 R72, R72, 0x10, RZ ;  /* 0x0000001048482819 */ /* 0x000fca00000006ff */
[----:B------:R-:W-:-:S07]  /*4230*/  @P2 FADD.FTZ R93, R72, R93 ;  /* 0x0000005d485d2221 */ /* 0x000fce0000010000 */
.L_x_90:
[----:B------:R-:W-:-:S04]  /*4240*/  F2FP.BF16.F32.PACK_AB R72, RZ, R93 ;  /* 0x0000005dff48723e */ /* 0x000fc800000010ff */
[----:B------:R-:W-:-:S07]  /*4250*/  PRMT R68, R68, 0x5410, R72 ;  /* 0x0000541044447816 */ /* 0x000fce0000000048 */
.L_x_91:
        /* <DEDUP_REMOVED lines=8> */
.L_x_93:
[----:B-----5:R-:W-:-:S05]  /*42e0*/  SHF.L.U32 R72, R65, 0x10, RZ ;  /* 0x0000001041487819 */ /* 0x020fca00000006ff */
[----:B------:R-:W-:Y:S01]  /*42f0*/  FADD.FTZ R94, R72, R94 ;  /* 0x0000005e485e7221 */ /* 0x000fe20000010000 */
[----:B------:R-:W-:Y:S06]  /*4300*/  BRA `(.L_x_94) ;  /* 0x0000000000107947 */ /* 0x000fec0003800000 */
.L_x_92:
[----:B-----5:R-:W-:-:S04]  /*4310*/  IMAD.U32 R72, R61, 0x10000, RZ ;  /* 0x000100003d487824 */ /* 0x020fc800078e00ff */
[----:B------:R-:W-:Y:S01]  /*4320*/  FADD.FTZ R94, R72, R94 ;  /* 0x0000005e485e7221 */ /* 0x000fe20000010000 */
[----:B------:R-:W-:-:S05]  /*4330*/  @P2 SHF.L.U32 R72, R65, 0x10, RZ ;  /* 0x0000001041482819 */ /* 0x000fca00000006ff */
[----:B------:R-:W-:-:S07]  /*4340*/  @P2 FADD.FTZ R94, R72, R94 ;  /* 0x0000005e485e2221 */ /* 0x000fce0000010000 */
.L_x_94:
[----:B------:R-:W-:-:S04]  /*4350*/  F2FP.BF16.F32.PACK_AB R72, RZ, R94 ;  /* 0x0000005eff48723e */ /* 0x000fc800000010ff */
[----:B------:R-:W-:-:S07]  /*4360*/  PRMT R69, R72, 0x7610, R69 ;  /* 0x0000761048457816 */ /* 0x000fce0000000045 */
.L_x_95:
[----:B------:R-:W-:Y:S01]  /*4370*/  IMAD.U32 R107, R73, 0x10000, RZ ;  /* 0x00010000496b7824 */ /* 0x000fe200078e00ff */
[----:B------:R-:W-:Y:S06]  /*4380*/  @P3 BRA `(.L_x_96) ;  /* 0x0000000000243947 */ /* 0x000fec0003800000 */
[----:B------:R-:W-:-:S04]  /*4390*/  ISETP.NE.U32.AND P4, PT, RZ, UR14, PT ;  /* 0x0000000eff007c0c */ /* 0x000fc8000bf85070 */
[----:B------:R-:W-:-:S13]  /*43a0*/  ISETP.NE.AND.EX P4, PT, RZ, UR15, PT, P4 ;  /* 0x0000000fff007c0c */ /* 0x000fda000bf85340 */
[----:B------:R-:W-:Y:S05]  /*43b0*/  @P4 BRA `(.L_x_97) ;  /* 0x0000000000084947 */ /* 0x000fea0003800000 */
[----:B------:R-:W-:Y:S05]  /*43c0*/  @P0 BRA `(.L_x_98) ;  /* 0x00000000002c0947 */ /* 0x000fea0003800000 */
[----:B------:R-:W-:Y:S05]  /*43d0*/  BRA `(.L_x_99) ;  /* 0x0000000000307947 */ /* 0x000fea0003800000 */
.L_x_97:
[----:B-----5:R-:W-:-:S04]  /*43e0*/  PRMT R72, R65, 0x7632, R72 ;  /* 0x0000763241487816 */ /* 0x020fc80000000048 */
[----:B------:R-:W-:-:S05]  /*43f0*/  SHF.L.U32 R72, R72, 0x10, RZ ;  /* 0x0000001048487819 */ /* 0x000fca00000006ff */
[----:B------:R-:W-:Y:S01]  /*4400*/  FADD.FTZ R107, R72, R107 ;  /* 0x0000006b486b7221 */ /* 0x000fe20000010000 */
[----:B------:R-:W-:Y:S06]  /*4410*/  BRA `(.L_x_98) ;  /* 0x0000000000187947 */ /* 0x000fec0003800000 */
.L_x_96:
[----:B-----5:R-:W-:-:S05]  /*4420*/  PRMT R72, R61, 0x7632, R72 ;  /* 0x000076323d487816 */ /* 0x020fca0000000048 */
[----:B------:R-:W-:-:S04]  /*4430*/  IMAD.U32 R72, R72, 0x10000, RZ ;  /* 0x0001000048487824 */ /* 0x000fc800078e00ff */
[----:B------:R-:W-:Y:S01]  /*4440*/  FADD.FTZ R107, R72, R107 ;  /* 0x0000006b486b7221 */ /* 0x000fe20000010000 */
[----:B------:R-:W-:-:S04]  /*4450*/  @P2 PRMT R72, R65, 0x7632, R72 ;  /* 0x0000763241482816 */ /* 0x000fc80000000048 */
[----:B------:R-:W-:-:S05]  /*4460*/  @P2 SHF.L.U32 R72, R72, 0x10, RZ ;  /* 0x0000001048482819 */ /* 0x000fca00000006ff */
[----:B------:R-:W-:-:S07]  /*4470*/  @P2 FADD.FTZ R107, R72, R107 ;  /* 0x0000006b486b2221 */ /* 0x000fce0000010000 */
.L_x_98:
[----:B------:R-:W-:-:S04]  /*4480*/  F2FP.BF16.F32.PACK_AB R72, RZ, R107 ;  /* 0x0000006bff48723e */ /* 0x000fc800000010ff */
[----:B------:R-:W-:-:S07]  /*4490*/  PRMT R69, R69, 0x5410, R72 ;  /* 0x0000541045457816 */ /* 0x000fce0000000048 */
.L_x_99:
        /* <DEDUP_REMOVED lines=8> */
.L_x_101:
[----:B-----5:R-:W-:-:S05]  /*4520*/  SHF.L.U32 R72, R66, 0x10, RZ ;  /* 0x0000001042487819 */ /* 0x020fca00000006ff */
[----:B------:R-:W-:Y:S01]  /*4530*/  FADD.FTZ R108, R72, R108 ;  /* 0x0000006c486c7221 */ /* 0x000fe20000010000 */
[----:B------:R-:W-:Y:S06]  /*4540*/  BRA `(.L_x_102) ;  /* 0x0000000000107947 */ /* 0x000fec0003800000 */
.L_x_100:
[----:B-----5:R-:W-:-:S04]  /*4550*/  IMAD.U32 R72, R62, 0x10000, RZ ;  /* 0x000100003e487824 */ /* 0x020fc800078e00ff */
[----:B------:R-:W-:Y:S01]  /*4560*/  FADD.FTZ R108, R72, R108 ;  /* 0x0000006c486c7221 */ /* 0x000fe20000010000 */
[----:B------:R-:W-:-:S05]  /*4570*/  @P2 SHF.L.U32 R72, R66, 0x10, RZ ;  /* 0x0000001042482819 */ /* 0x000fca00000006ff */
[----:B------:R-:W-:-:S07]  /*4580*/  @P2 FADD.FTZ R108, R72, R108 ;  /* 0x0000006c486c2221 */ /* 0x000fce0000010000 */
.L_x_102:
[----:B------:R-:W-:-:S04]  /*4590*/  F2FP.BF16.F32.PACK_AB R72, RZ, R108 ;  /* 0x0000006cff48723e */ /* 0x000fc800000010ff */
[----:B------:R-:W-:-:S07]  /*45a0*/  PRMT R70, R72, 0x7610, R70 ;  /* 0x0000761048467816 */ /* 0x000fce0000000046 */
.L_x_103:
[----:B------:R-:W-:Y:S01]  /*45b0*/  IMAD.U32 R121, R74, 0x10000, RZ ;  /* 0x000100004a797824 */ /* 0x000fe200078e00ff */
[----:B------:R-:W-:Y:S06]  /*45c0*/  @P3 BRA `(.L_x_104) ;  /* 0x0000000000243947 */ /* 0x000fec0003800000 */
[----:B------:R-:W-:-:S04]  /*45d0*/  ISETP.NE.U32.AND P4, PT, RZ, UR14, PT ;  /* 0x0000000eff007c0c */ /* 0x000fc8000bf85070 */
[----:B------:R-:W-:-:S13]  /*45e0*/  ISETP.NE.AND.EX P4, PT, RZ, UR15, PT, P4 ;  /* 0x0000000fff007c0c */ /* 0x000fda000bf85340 */
[----:B------:R-:W-:Y:S05]  /*45f0*/  @P4 BRA `(.L_x_105) ;  /* 0x0000000000084947 */ /* 0x000fea0003800000 */
[----:B------:R-:W-:Y:S05]  /*4600*/  @P0 BRA `(.L_x_106) ;  /* 0x00000000002c0947 */ /* 0x000fea0003800000 */
[----:B------:R-:W-:Y:S05]  /*4610*/  BRA `(.L_x_107) ;  /* 0x0000000000307947 */ /* 0x000fea0003800000 */
.L_x_105:
[----:B-----5:R-:W-:-:S04]  /*4620*/  PRMT R72, R66, 0x7632, R72 ;  /* 0x0000763242487816 */ /* 0x020fc80000000048 */
[----:B------:R-:W-:-:S05]  /*4630*/  SHF.L.U32 R72, R72, 0x10, RZ ;  /* 0x0000001048487819 */ /* 0x000fca00000006ff */
[----:B------:R-:W-:Y:S01]  /*4640*/  FADD.FTZ R121, R72, R121 ;  /* 0x0000007948797221 */ /* 0x000fe20000010000 */
[----:B------:R-:W-:Y:S06]  /*4650*/  BRA `(.L_x_106) ;  /* 0x0000000000187947 */ /* 0x000fec0003800000 */
.L_x_104:
[----:B-----5:R-:W-:-:S05]  /*4660*/  PRMT R72, R62, 0x7632, R72 ;  /* 0x000076323e487816 */ /* 0x020fca0000000048 */
[----:B------:R-:W-:-:S04]  /*4670*/  IMAD.U32 R72, R72, 0x10000, RZ ;  /* 0x0001000048487824 */ /* 0x000fc800078e00ff */
[----:B------:R-:W-:Y:S01]  /*4680*/  FADD.FTZ R121, R72, R121 ;  /* 0x0000007948797221 */ /* 0x000fe20000010000 */
[----:B------:R-:W-:-:S04]  /*4690*/  @P2 PRMT R72, R66, 0x7632, R72 ;  /* 0x0000763242482816 */ /* 0x000fc80000000048 */
[----:B------:R-:W-:-:S05]  /*46a0*/  @P2 SHF.L.U32 R72, R72, 0x10, RZ ;  /* 0x0000001048482819 */ /* 0x000fca00000006ff */
[----:B------:R-:W-:-:S07]  /*46b0*/  @P2 FADD.FTZ R121, R72, R121 ;  /* 0x0000007948792221 */ /* 0x000fce0000010000 */
.L_x_106:
[----:B------:R-:W-:-:S04]  /*46c0*/  F2FP.BF16.F32.PACK_AB R72, RZ, R121 ;  /* 0x00000079ff48723e */ /* 0x000fc800000010ff */
[----:B------:R-:W-:-:S07]  /*46d0*/  PRMT R70, R70, 0x5410, R72 ;  /* 0x0000541046467816 */ /* 0x000fce0000000048 */
.L_x_107:
        /* <DEDUP_REMOVED lines=8> */
.L_x_109:
[----:B-----5:R-:W-:-:S05]  /*4760*/  SHF.L.U32 R72, R67, 0x10, RZ ;  /* 0x0000001043487819 */ /* 0x020fca00000006ff */
[----:B------:R-:W-:Y:S01]  /*4770*/  FADD.FTZ R122, R72, R122 ;  /* 0x0000007a487a7221 */ /* 0x000fe20000010000 */
[----:B------:R-:W-:Y:S06]  /*4780*/  BRA `(.L_x_110) ;  /* 0x0000000000107947 */ /* 0x000fec0003800000 */
.L_x_108:
[----:B-----5:R-:W-:-:S04]  /*4790*/  IMAD.U32 R72, R63, 0x10000, RZ ;  /* 0x000100003f487824 */ /* 0x020fc800078e00ff */
[----:B------:R-:W-:Y:S01]  /*47a0*/  FADD.FTZ R122, R72, R122 ;  /* 0x0000007a487a7221 */ /* 0x000fe20000010000 */
[----:B------:R-:W-:-:S05]  /*47b0*/  @P2 SHF.L.U32 R72, R67, 0x10, RZ ;  /* 0x0000001043482819 */ /* 0x000fca00000006ff */
[----:B------:R-:W-:-:S07]  /*47c0*/  @P2 FADD.FTZ R122, R72, R122 ;  /* 0x0000007a487a2221 */ /* 0x000fce0000010000 */
.L_x_110:
[----:B------:R-:W-:-:S04]  /*47d0*/  F2FP.BF16.F32.PACK_AB R72, RZ, R122 ;  /* 0x0000007aff48723e */ /* 0x000fc800000010ff */
[----:B------:R-:W-:-:S07]  /*47e0*/  PRMT R71, R72, 0x7610, R71 ;  /* 0x0000761048477816 */ /* 0x000fce0000000047 */
.L_x_111:
[----:B------:R-:W-:Y:S01]  /*47f0*/  IMAD.U32 R134, R75, 0x10000, RZ ;  /* 0x000100004b867824 */ /* 0x000fe200078e00ff */
[----:B------:R-:W-:Y:S06]  /*4800*/  @P3 BRA `(.L_x_112) ;  /* 0x0000000000243947 */ /* 0x000fec0003800000 */
[----:B------:R-:W-:-:S04]  /*4810*/  ISETP.NE.U32.AND P2, PT, RZ, UR14, PT ;  /* 0x0000000eff007c0c */ /* 0x000fc8000bf45070 */
[----:B------:R-:W-:-:S13]  /*4820*/  ISETP.NE.AND.EX P2, PT, RZ, UR15, PT, P2 ;  /* 0x0000000fff007c0c */ /* 0x000fda000bf45320 */
[----:B------:R-:W-:Y:S05]  /*4830*/  @P2 BRA `(.L_x_113) ;  /* 0x0000000000082947 */ /* 0x000fea0003800000 */
[----:B------:R-:W-:Y:S05]  /*4840*/  @P0 BRA `(.L_x_114) ;  /* 0x00000000002c0947 */ /* 0x000fea0003800000 */
[----:B------:R-:W-:Y:S05]  /*4850*/  BRA `(.L_x_115) ;  /* 0x0000000000307947 */ /* 0x000fea0003800000 */
.L_x_113:
[----:B-----5:R-:W-:-:S04]  /*4860*/  PRMT R72, R67, 0x7632, R72 ;  /* 0x0000763243487816 */ /* 0x020fc80000000048 */
[----:B------:R-:W-:-:S05]  /*4870*/  SHF.L.U32 R72, R72, 0x10, RZ ;  /* 0x0000001048487819 */ /* 0x000fca00000006ff */
[----:B------:R-:W-:Y:S01]  /*4880*/  FADD.FTZ R134, R72, R134 ;  /* 0x0000008648867221 */ /* 0x000fe20000010000 */
[----:B------:R-:W-:Y:S06]  /*4890*/  BRA `(.L_x_114) ;  /* 0x0000000000187947 */ /* 0x000fec0003800000 */
.L_x_112:
[----:B-----5:R-:W-:-:S05]  /*48a0*/  PRMT R72, R63, 0x7632, R72 ;  /* 0x000076323f487816 */ /* 0x020fca0000000048 */
[----:B------:R-:W-:-:S04]  /*48b0*/  IMAD.U32 R72, R72, 0x10000, RZ ;  /* 0x0001000048487824 */ /* 0x000fc800078e00ff */
[----:B------:R-:W-:Y:S01]  /*48c0*/  FADD.FTZ R134, R72, R134 ;  /* 0x0000008648867221 */ /* 0x000fe20000010000 */
[----:B------:R-:W-:-:S04]  /*48d0*/  @P2 PRMT R72, R67, 0x7632, R72 ;  /* 0x0000763243482816 */ /* 0x000fc80000000048 */
[----:B------:R-:W-:-:S05]  /*48e0*/  @P2 SHF.L.U32 R72, R72, 0x10, RZ ;  /* 0x0000001048482819 */ /* 0x000fca00000006ff */
[----:B------:R-:W-:-:S07]  /*48f0*/  @P2 FADD.FTZ R134, R72, R134 ;  /* 0x0000008648862221 */ /* 0x000fce0000010000 */
.L_x_114:
[----:B------:R-:W-:-:S04]  /*4900*/  F2FP.BF16.F32.PACK_AB R72, RZ, R134 ;  /* 0x00000086ff48723e */ /* 0x000fc800000010ff */
[----:B------:R-:W-:-:S07]  /*4910*/  PRMT R71, R71, 0x5410, R72 ;  /* 0x0000541047477816 */ /* 0x000fce0000000048 */
.L_x_115:
[----:B------:R-:W0:Y:S02]  /*4920*/  @P0 LDC.64 R72, c[0x0][0x238] ;  /* 0x00008e00ff480b82 */ /* 0x000e240000000a00 */
[----:B0-----:R-:W-:-:S04]  /*4930*/  @P0 LEA R72, P2, R77, R72, 0x4 ;  /* 0x000000484d480211 */ /* 0x001fc800078420ff */
[C---:B------:R-:W-:Y:S01]  /*4940*/  @P0 LEA.HI.X R73, R77.reuse, R73, RZ, 0x4, P2 ;  /* 0x000000494d490211 */ /* 0x040fe200010f24ff */
[----:B------:R-:W-:-:S04]  /*4950*/  VIADD R77, R77, 0x80 ;  /* 0x000000804d4d7836 */ /* 0x000fc80000000000 */
[----:B------:R4:W-:Y:S04]  /*4960*/  @P0 STG.E.128 desc[UR4][R72.64], R68 ;  /* 0x0000004448000986 */ /* 0x0009e8000c101d04 */
.L_x_83:
[----:B------:R-:W-:Y:S05]  /*4970*/  BSYNC B0 ;  /* 0x0000000000007941 */ /* 0x000fea0003800000 */
.L_x_82:
[----:B------:R-:W-:Y:S01]  /*4980*/  ISETP.GE.U32.AND P2, PT, R2, 0x200, PT ;  /* 0x000002000200780c */ /* 0x000fe20003f46070 */
[----:B------:R-:W-:-:S12]  /*4990*/  BSSY B0, `(.L_x_116) ;  /* 0x00000a6000007945 */ /* 0x000fd80003800000 */
[----:B------:R-:W-:Y:S05]  /*49a0*/  @!P2 BRA `(.L_x_117) ;  /* 0x000000080090a947 */ /* 0x000fea0003800000 */
[----:B------:R-:W-:Y:S01]  /*49b0*/  ISETP.NE.U32.AND P2, PT, RZ, UR12, PT ;  /* 0x0000000cff007c0c */ /* 0x000fe2000bf45070 */
[----:B------:R-:W1:Y:S03]  /*49c0*/  LDC.64 R74, c[0x0][0x220] ;  /* 0x00008800ff4a7b82 */ /* 0x000e660000000a00 */
[----:B------:R-:W-:-:S13]  /*49d0*/  ISETP.NE.AND.EX P2, PT, RZ, UR13, PT, P2 ;  /* 0x0000000dff007c0c */ /* 0x000fda000bf45320 */
[----:B0-2-4-:R-:W-:-:S04]  /*49e0*/  @P2 LEA R72, P3, R77, UR12, 0x4 ;  /* 0x0000000c4d482c11 */ /* 0x015fc8000f8620ff */
[----:B------:R-:W-:-:S05]  /*49f0*/  @P2 LEA.HI.X R73, R77, UR13, RZ, 0x4, P3 ;  /* 0x0000000d4d492c11 */ /* 0x000fca00098f24ff */
[----:B---3-5:R0:W5:Y:S01]  /*4a00*/  @P2 LDG.E.128 R60, desc[UR4][R72.64] ;  /* 0x00000004483c2981 */ /* 0x028162000c1e1d00 */
[----:B------:R-:W-:-:S04]  /*4a10*/  ISETP.NE.U32.AND P2, PT, RZ, UR14, PT ;  /* 0x0000000eff007c0c */ /* 0x000fc8000bf45070 */
[----:B------:R-:W-:-:S13]  /*4a20*/  ISETP.NE.AND.EX P2, PT, RZ, UR15, PT, P2 ;  /* 0x0000000fff007c0c */ /* 0x000fda000bf45320 */
[----:B0-----:R-:W-:-:S04]  /*4a30*/  @P2 LEA R72, P3, R77, UR14, 0x4 ;  /* 0x0000000e4d482c11 */ /* 0x001fc8000f8620ff */
[----:B------:R-:W-:-:S05]  /*4a40*/  @P2 LEA.HI.X R73, R77, UR15, RZ, 0x4, P3 ;  /* 0x0000000f4d492c11 */ /* 0x000fca00098f24ff */
[----:B------:R1:W5:Y:S02]  /*4a50*/  @P2 LDG.E.128 R64, desc[UR4][R72.64] ;  /* 0x0000000448402981 */ /* 0x000364000c1e1d00 */
[----:B-1----:R-:W-:-:S06]  /*4a60*/  IMAD.WIDE.U32 R72, R77, 0x10, R74 ;  /* 0x000000104d487825 */ /* 0x002fcc00078e004a */
        /* <DEDUP_REMOVED lines=11> */
.L_x_119:
[----:B-----5:R-:W-:-:S04]  /*4b20*/  IMAD.U32 R72, R64, 0x10000, RZ ;  /* 0x0001000040487824 */ /* 0x020fc800078e00ff */
[----:B------:R-:W-:Y:S01]  /*4b30*/  FADD.FTZ R85, R72, R85 ;  /* 0x0000005548557221 */ /* 0x000fe20000010000 */
[----:B------:R-:W-:Y:S06]  /*4b40*/  BRA `(.L_x_120) ;  /* 0x0000000000107947 */ /* 0x000fec0003800000 */
.L_x_118:
[----:B-----5:R-:W-:-:S05]  /*4b50*/  SHF.L.U32 R72, R60, 0x10, RZ ;  /* 0x000000103c487819 */ /* 0x020fca00000006ff */
[----:B------:R-:W-:Y:S01]  /*4b60*/  FADD.FTZ R85, R72, R85 ;  /* 0x0000005548557221 */ /* 0x000fe20000010000 */
[----:B------:R-:W-:-:S04]  /*4b70*/  @P2 IMAD.U32 R72, R64, 0x10000, RZ ;  /* 0x0001000040482824 */ /* 0x000fc800078e00ff */
[----:B------:R-:W-:-:S07]  /*4b80*/  @P2 FADD.FTZ R85, R72, R85 ;  /* 0x0000005548552221 */ /* 0x000fce0000010000 */
.L_x_120:
[----:B------:R-:W-:-:S04]  /*4b90*/  F2FP.BF16.F32.PACK_AB R72, RZ, R85 ;  /* 0x00000055ff48723e */ /* 0x000fc800000010ff */
[----:B------:R-:W-:-:S07]  /*4ba0*/  PRMT R68, R72, 0x7610, R68 ;  /* 0x0000761048447816 */ /* 0x000fce0000000044 */
.L_x_121:
[----:B------:R-:W-:Y:S01]  /*4bb0*/  SHF.L.U32 R95, R95, 0x10, RZ ;  /* 0x000000105f5f7819 */ /* 0x000fe200000006ff */
[----:B------:R-:W-:Y:S06]  /*4bc0*/  @P3 BRA `(.L_x_122) ;  /* 0x0000000000243947 */ /* 0x000fec0003800000 */
[----:B------:R-:W-:-:S04]  /*4bd0*/  ISETP.NE.U32.AND P4, PT, RZ, UR14, PT ;  /* 0x0000000eff007c0c */ /* 0x000fc8000bf85070 */
[----:B------:R-:W-:-:S13]  /*4be0*/  ISETP.NE.AND.EX P4, PT, RZ, UR15, PT, P4 ;  /* 0x0000000fff007c0c */ /* 0x000fda000bf85340 */
[----:B------:R-:W-:Y:S05]  /*4bf0*/  @P4 BRA `(.L_x_123) ;  /* 0x0000000000084947 */ /* 0x000fea0003800000 */
[----:B------:R-:W-:Y:S05]  /*4c00*/  @P0 BRA `(.L_x_124) ;  /* 0x00000000002c0947 */ /* 0x000fea0003800000 */
[----:B------:R-:W-:Y:S05]  /*4c10*/  BRA `(.L_x_125) ;  /* 0x0000000000307947 */ /* 0x000fea0003800000 */
.L_x_123:
[----:B-----5:R-:W-:-:S05]  /*4c20*/  PRMT R72, R64, 0x7632, R72 ;  /* 0x0000763240487816 */ /* 0x020fca0000000048 */
[----:B------:R-:W-:-:S04]  /*4c30*/  IMAD.U32 R72, R72, 0x10000, RZ ;  /* 0x0001000048487824 */ /* 0x000fc800078e00ff */
[----:B------:R-:W-:Y:S01]  /*4c40*/  FADD.FTZ R95, R72, R95 ;  /* 0x0000005f485f7221 */ /* 0x000fe20000010000 */
[----:B------:R-:W-:Y:S06]  /*4c50*/  BRA `(.L_x_124) ;  /* 0x0000000000187947 */ /* 0x000fec0003800000 */
.L_x_122:
[----:B-----5:R-:W-:-:S04]  /*4c60*/  PRMT R72, R60, 0x7632, R72 ;  /* 0x000076323c487816 */ /* 0x020fc80000000048 */
[----:B------:R-:W-:-:S05]  /*4c70*/  SHF.L.U32 R72, R72, 0x10, RZ ;  /* 0x0000001048487819 */ /* 0x000fca00000006ff */
[----:B------:R-:W-:Y:S01]  /*4c80*/  FADD.FTZ R95, R72, R95 ;  /* 0x0000005f485f7221 */ /* 0x000fe20000010000 */
[----:B------:R-:W-:-:S05]  /*4c90*/  @P2 PRMT R72, R64, 0x7632, R72 ;  /* 0x0000763240482816 */ /* 0x000fca0000000048 */
[----:B------:R-:W-:-:S04]  /*4ca0*/  @P2 IMAD.U32 R72, R72, 0x10000, RZ ;  /* 0x0001000048482824 */ /* 0x000fc800078e00ff */
[----:B------:R-:W-:-:S07]  /*4cb0*/  @P2 FADD.FTZ R95, R72, R95 ;  /* 0x0000005f485f2221 */ /* 0x000fce0000010000 */
.L_x_124:
[----:B------:R-:W-:-:S04]  /*4cc0*/  F2FP.BF16.F32.PACK_AB R72, RZ, R95 ;  /* 0x0000005fff48723e */ /* 0x000fc800000010ff */
[----:B------:R-:W-:-:S07]  /*4cd0*/  PRMT R68, R68, 0x5410, R72 ;  /* 0x0000541044447816 */ /* 0x000fce0000000048 */
.L_x_125:
        /* <DEDUP_REMOVED lines=8> */
.L_x_127:
[----:B-----5:R-:W-:-:S04]  /*4d60*/  IMAD.U32 R72, R65, 0x10000, RZ ;  /* 0x0001000041487824 */ /* 0x020fc800078e00ff */
[----:B------:R-:W-:Y:S01]  /*4d70*/  FADD.FTZ R96, R72, R96 ;  /* 0x0000006048607221 */ /* 0x000fe20000010000 */
[----:B------:R-:W-:Y:S06]  /*4d80*/  BRA `(.L_x_128) ;  /* 0x0000000000107947 */ /* 0x000fec0003800000 */
.L_x_126:
[----:B-----5:R-:W-:-:S05]  /*4d90*/  SHF.L.U32 R72, R61, 0x10, RZ ;  /* 0x000000103d487819 */ /* 0x020fca00000006ff */
[----:B------:R-:W-:Y:S01]  /*4da0*/  FADD.FTZ R96, R72, R96 ;  /* 0x0000006048607221 */ /* 0x000fe20000010000 */
[----:B------:R-:W-:-:S04]  /*4db0*/  @P2 IMAD.U32 R72, R65, 0x10000, RZ ;  /* 0x0001000041482824 */ /* 0x000fc800078e00ff */
[----:B------:R-:W-:-:S07]  /*4dc0*/  @P2 FADD.FTZ R96, R72, R96 ;  /* 0x0000006048602221 */ /* 0x000fce0000010000 */
.L_x_128:
[----:B------:R-:W-:-:S04]  /*4dd0*/  F2FP.BF16.F32.PACK_AB R72, RZ, R96 ;  /* 0x00000060ff48723e */ /* 0x000fc800000010ff */
[----:B------:R-:W-:-:S07]  /*4de0*/  PRMT R69, R72, 0x7610, R69 ;  /* 0x0000761048457816 */ /* 0x000fce0000000045 */
.L_x_129:
[----:B------:R-:W-:Y:S01]  /*4df0*/  SHF.L.U32 R109, R73, 0x10, RZ ;  /* 0x00000010496d7819 */ /* 0x000fe200000006ff */
[----:B------:R-:W-:Y:S06]  /*4e00*/  @P3 BRA `(.L_x_130) ;  /* 0x0000000000243947 */ /* 0x000fec0003800000 */
[----:B------:R-:W-:-:S04]  /*4e10*/  ISETP.NE.U32.AND P4, PT, RZ, UR14, PT ;  /* 0x0000000eff007c0c */ /* 0x000fc8000bf85070 */
[----:B------:R-:W-:-:S13]  /*4e20*/  ISETP.NE.AND.EX P4, PT, RZ, UR15, PT, P4 ;  /* 0x0000000fff007c0c */ /* 0x000fda000bf85340 */
[----:B------:R-:W-:Y:S05]  /*4e30*/  @P4 BRA `(.L_x_131) ;  /* 0x0000000000084947 */ /* 0x000fea0003800000 */
[----:B------:R-:W-:Y:S05]  /*4e40*/  @P0 BRA `(.L_x_132) ;  /* 0x00000000002c0947 */ /* 0x000fea0003800000 */
[----:B------:R-:W-:Y:S05]  /*4e50*/  BRA `(.L_x_133) ;  /* 0x0000000000307947 */ /* 0x000fea0003800000 */
.L_x_131:
[----:B-----5:R-:W-:-:S05]  /*4e60*/  PRMT R72, R65, 0x7632, R72 ;  /* 0x0000763241487816 */ /* 0x020fca0000000048 */
[----:B------:R-:W-:-:S04]  /*4e70*/  IMAD.U32 R72, R72, 0x10000, RZ ;  /* 0x0001000048487824 */ /* 0x000fc800078e00ff */
[----:B------:R-:W-:Y:S01]  /*4e80*/  FADD.FTZ R109, R72, R109 ;  /* 0x0000006d486d7221 */ /* 0x000fe20000010000 */
[----:B------:R-:W-:Y:S06]  /*4e90*/  BRA `(.L_x_132) ;  /* 0x0000000000187947 */ /* 0x000fec0003800000 */
.L_x_130:
[----:B-----5:R-:W-:-:S04]  /*4ea0*/  PRMT R72, R61, 0x7632, R72 ;  /* 0x000076323d487816 */ /* 0x020fc80000000048 */
[----:B------:R-:W-:-:S05]  /*4eb0*/  SHF.L.U32 R72, R72, 0x10, RZ ;  /* 0x0000001048487819 */ /* 0x000fca00000006ff */
[----:B------:R-:W-:Y:S01]  /*4ec0*/  FADD.FTZ R109, R72, R109 ;  /* 0x0000006d486d7221 */ /* 0x000fe20000010000 */
[----:B------:R-:W-:-:S05]  /*4ed0*/  @P2 PRMT R72, R65, 0x7632, R72 ;  /* 0x0000763241482816 */ /* 0x000fca0000000048 */
[----:B------:R-:W-:-:S04]  /*4ee0*/  @P2 IMAD.U32 R72, R72, 0x10000, RZ ;  /* 0x0001000048482824 */ /* 0x000fc800078e00ff */
[----:B------:R-:W-:-:S07]  /*4ef0*/  @P2 FADD.FTZ R109, R72, R109 ;  /* 0x0000006d486d2221 */ /* 0x000fce0000010000 */
.L_x_132:
[----:B------:R-:W-:-:S04]  /*4f00*/  F2FP.BF16.F32.PACK_AB R72, RZ, R109 ;  /* 0x0000006dff48723e */ /* 0x000fc800000010ff */
[----:B------:R-:W-:-:S07]  /*4f10*/  PRMT R69, R69, 0x5410, R72 ;  /* 0x0000541045457816 */ /* 0x000fce0000000048 */
.L_x_133:
        /* <DEDUP_REMOVED lines=8> */
.L_x_135:
[----:B-----5:R-:W-:-:S04]  /*4fa0*/  IMAD.U32 R72, R66, 0x10000, RZ ;  /* 0x0001000042487824 */ /* 0x020fc800078e00ff */
[----:B------:R-:W-:Y:S01]  /*4fb0*/  FADD.FTZ R110, R72, R110 ;  /* 0x0000006e486e7221 */ /* 0x000fe20000010000 */
[----:B------:R-:W-:Y:S06]  /*4fc0*/  BRA `(.L_x_136) ;  /* 0x0000000000107947 */ /* 0x000fec0003800000 */
.L_x_134:
[----:B-----5:R-:W-:-:S05]  /*4fd0*/  SHF.L.U32 R72, R62, 0x10, RZ ;  /* 0x000000103e487819 */ /* 0x020fca00000006ff */
[----:B------:R-:W-:Y:S01]  /*4fe0*/  FADD.FTZ R110, R72, R110 ;  /* 0x0000006e486e7221 */ /* 0x000fe20000010000 */
[----:B------:R-:W-:-:S04]  /*4ff0*/  @P2 IMAD.U32 R72, R66, 0x10000, RZ ;  /* 0x0001000042482824 */ /* 0x000fc800078e00ff */
[----:B------:R-:W-:-:S07]  /*5000*/  @P2 FADD.FTZ R110, R72, R110 ;  /* 0x0000006e486e2221 */ /* 0x000fce0000010000 */
.L_x_136:
[----:B------:R-:W-:-:S04]  /*5010*/  F2FP.BF16.F32.PACK_AB R72, RZ, R110 ;  /* 0x0000006eff48723e */ /* 0x000fc800000010ff */
[----:B------:R-:W-:-:S07]  /*5020*/  PRMT R70, R72, 0x7610, R70 ;  /* 0x0000761048467816 */ /* 0x000fce0000000046 */
.L_x_137:
[----:B------:R-:W-:Y:S01]  /*5030*/  SHF.L.U32 R123, R74, 0x10, RZ ;  /* 0x000000104a7b7819 */ /* 0x000fe200000006ff */
[----:B------:R-:W-:Y:S06]  /*5040*/  @P3 BRA `(.L_x_138) ;  /* 0x0000000000243947 */ /* 0x000fec0003800000 */
[----:B------:R-:W-:-:S04]  /*5050*/  ISETP.NE.U32.AND P4, PT, RZ, UR14, PT ;  /* 0x0000000eff007c0c */ /* 0x000fc8000bf85070 */
[----:B------:R-:W-:-:S13]  /*5060*/  ISETP.NE.AND.EX P4, PT, RZ, UR15, PT, P4 ;  /* 0x0000000fff007c0c */ /* 0x000fda000bf85340 */
[----:B------:R-:W-:Y:S05]  /*5070*/  @P4 BRA `(.L_x_139) ;  /* 0x0000000000084947 */ /* 0x000fea0003800000 */
[----:B------:R-:W-:Y:S05]  /*5080*/  @P0 BRA `(.L_x_140) ;  /* 0x00000000002c0947 */ /* 0x000fea0003800000 */
[----:B------:R-:W-:Y:S05]  /*5090*/  BRA `(.L_x_141) ;  /* 0x0000000000307947 */ /* 0x000fea0003800000 */
.L_x_139:
[----:B-----5:R-:W-:-:S05]  /*50a0*/  PRMT R72, R66, 0x7632, R72 ;  /* 0x0000763242487816 */ /* 0x020fca0000000048 */
[----:B------:R-:W-:-:S04]  /*50b0*/  IMAD.U32 R72, R72, 0x10000, RZ ;  /* 0x0001000048487824 */ /* 0x000fc800078e00ff */
[----:B------:R-:W-:Y:S01]  /*50c0*/  FADD.FTZ R123, R72, R123 ;  /* 0x0000007b487b7221 */ /* 0x000fe20000010000 */
[----:B------:R-:W-:Y:S06]  /*50d0*/  BRA `(.L_x_140) ;  /* 0x0000000000187947 */ /* 0x000fec0003800000 */
.L_x_138:
[----:B-----5:R-:W-:-:S04]  /*50e0*/  PRMT R72, R62, 0x7632, R72 ;  /* 0x000076323e487816 */ /* 0x020fc80000000048 */
[----:B------:R-:W-:-:S05]  /*50f0*/  SHF.L.U32 R72, R72, 0x10, RZ ;  /* 0x0000001048487819 */ /* 0x000fca00000006ff */
[----:B------:R-:W-:Y:S01]  /*5100*/  FADD.FTZ R123, R72, R123 ;  /* 0x0000007b487b7221 */ /* 0x000fe20000010000 */
[----:B------:R-:W-:-:S05]  /*5110*/  @P2 PRMT R72, R66, 0x7632, R72 ;  /* 0x0000763242482816 */ /* 0x000fca0000000048 */
[----:B------:R-:W-:-:S04]  /*5120*/  @P2 IMAD.U32 R72, R72, 0x10000, RZ ;  /* 0x0001000048482824 */ /* 0x000fc800078e00ff */
[----:B------:R-:W-:-:S07]  /*5130*/  @P2 FADD.FTZ R123, R72, R123 ;  /* 0x0000007b487b2221 */ /* 0x000fce0000010000 */
.L_x_140:
[----:B------:R-:W-:-:S04]  /*5140*/  F2FP.BF16.F32.PACK_AB R72, RZ, R123 ;  /* 0x0000007bff48723e */ /* 0x000fc800000010ff */
[----:B------:R-:W-:-:S07]  /*5150*/  PRMT R70, R70, 0x5410, R72 ;  /* 0x0000541046467816 */ /* 0x000fce0000000048 */
.L_x_141:
        /* <DEDUP_REMOVED lines=8> */
.L_x_143:
[----:B-----5:R-:W-:-:S04]  /*51e0*/  IMAD.U32 R72, R67, 0x10000, RZ ;  /* 0x0001000043487824 */ /* 0x020fc800078e00ff */
[----:B------:R-:W-:Y:S01]  /*51f0*/  FADD.FTZ R124, R72, R124 ;  /* 0x0000007c487c7221 */ /* 0x000fe20000010000 */
[----:B------:R-:W-:Y:S06]  /*5200*/  BRA `(.L_x_144) ;  /* 0x0000000000107947 */ /* 0x000fec0003800000 */
.L_x_142:
[----:B-----5:R-:W-:-:S05]  /*5210*/  SHF.L.U32 R72, R63, 0x10, RZ ;  /* 0x000000103f487819 */ /* 0x020fca00000006ff */
[----:B------:R-:W-:Y:S01]  /*5220*/  FADD.FTZ R124, R72, R124 ;  /* 0x0000007c487c7221 */ /* 0x000fe20000010000 */
[----:B------:R-:W-:-:S04]  /*5230*/  @P2 IMAD.U32 R72, R67, 0x10000, RZ ;  /* 0x0001000043482824 */ /* 0x000fc800078e00ff */
[----:B------:R-:W-:-:S07]  /*5240*/  @P2 FADD.FTZ R124, R72, R124 ;  /* 0x0000007c487c2221 */ /* 0x000fce0000010000 */
.L_x_144:
[----:B------:R-:W-:-:S04]  /*5250*/  F2FP.BF16.F32.PACK_AB R72, RZ, R124 ;  /* 0x0000007cff48723e */ /* 0x000fc800000010ff */
[----:B------:R-:W-:-:S07]  /*5260*/  PRMT R71, R72, 0x7610, R71 ;  /* 0x0000761048477816 */ /* 0x000fce0000000047 */
.L_x_145:
[----:B------:R-:W-:Y:S01]  /*5270*/  SHF.L.U32 R135, R75, 0x10, RZ ;  /* 0x000000104b877819 */ /* 0x000fe200000006ff */
[----:B------:R-:W-:Y:S06]  /*5280*/  @P3 BRA `(.L_x_146) ;  /* 0x0000000000243947 */ /* 0x000fec0003800000 */
[----:B------:R-:W-:-:S04]  /*5290*/  ISETP.NE.U32.AND P2, PT, RZ, UR14, PT ;  /* 0x0000000eff007c0c */ /* 0x000fc8000bf45070 */
[----:B------:R-:W-:-:S13]  /*52a0*/  ISETP.NE.AND.EX P2, PT, RZ, UR15, PT, P2 ;  /* 0x0000000fff007c0c */ /* 0x000fda000bf45320 */
[----:B------:R-:W-:Y:S05]  /*52b0*/  @P2 BRA `(.L_x_147) ;  /* 0x0000000000082947 */ /* 0x000fea0003800000 */
[----:B------:R-:W-:Y:S05]  /*52c0*/  @P0 BRA `(.L_x_148) ;  /* 0x00000000002c0947 */ /* 0x000fea0003800000 */
[----:B------:R-:W-:Y:S05]  /*52d0*/  BRA `(.L_x_149) ;  /* 0x0000000000307947 */ /* 0x000fea0003800000 */
.L_x_147:
[----:B-----5:R-:W-:-:S05]  /*52e0*/  PRMT R72, R67, 0x7632, R72 ;  /* 0x0000763243487816 */ /* 0x020fca0000000048 */
[----:B------:R-:W-:-:S04]  /*52f0*/  IMAD.U32 R72, R72, 0x10000, RZ ;  /* 0x0001000048487824 */ /* 0x000fc800078e00ff */
[----:B------:R-:W-:Y:S01]  /*5300*/  FADD.FTZ R135, R72, R135 ;  /* 0x0000008748877221 */ /* 0x000fe20000010000 */
[----:B------:R-:W-:Y:S06]  /*5310*/  BRA `(.L_x_148) ;  /* 0x0000000000187947 */ /* 0x000fec0003800000 */
.L_x_146:
[----:B-----5:R-:W-:-:S04]  /*5320*/  PRMT R72, R63, 0x7632, R72 ;  /* 0x000076323f487816 */ /* 0x020fc80000000048 */
[----:B------:R-:W-:-:S05]  /*5330*/  SHF.L.U32 R72, R72, 0x10, RZ ;  /* 0x0000001048487819 */ /* 0x000fca00000006ff */
[----:B------:R-:W-:Y:S01]  /*5340*/  FADD.FTZ R135, R72, R135 ;  /* 0x0000008748877221 */ /* 0x000fe20000010000 */
[----:B------:R-:W-:-:S05]  /*5350*/  @P2 PRMT R72, R67, 0x7632, R72 ;  /* 0x0000763243482816 */ /* 0x000fca0000000048 */
[----:B------:R-:W-:-:S04]  /*5360*/  @P2 IMAD.U32 R72, R72, 0x10000, RZ ;  /* 0x0001000048482824 */ /* 0x000fc800078e00ff */
[----:B------:R-:W-:-:S07]  /*5370*/  @P2 FADD.FTZ R135, R72, R135 ;  /* 0x0000008748872221 */ /* 0x000fce0000010000 */
.L_x_148:
[----:B------:R-:W-:-:S04]  /*5380*/  F2FP.BF16.F32.PACK_AB R72, RZ, R135 ;  /* 0x00000087ff48723e */ /* 0x000fc800000010ff */
[----:B------:R-:W-:-:S07]  /*5390*/  PRMT R71, R71, 0x5410, R72 ;  /* 0x0000541047477816 */ /* 0x000fce0000000048 */
.L_x_149:
[----:B------:R-:W0:Y:S02]  /*53a0*/  @P0 LDC.64 R72, c[0x0][0x238] ;  /* 0x00008e00ff480b82 */ /* 0x000e240000000a00 */
[----:B0-----:R-:W-:-:S04]  /*53b0*/  @P0 LEA R72, P2, R77, R72, 0x4 ;  /* 0x000000484d480211 */ /* 0x001fc800078420ff */
[C---:B------:R-:W-:Y:S02]  /*53c0*/  @P0 LEA.HI.X R73, R77.reuse, R73, RZ, 0x4, P2 ;  /* 0x000000494d490211 */ /* 0x040fe400010f24ff */
[----:B------:R-:W-:-:S03]  /*53d0*/  IADD3 R77, R77, 0x80, RZ ;  /* 0x000000804d4d7810 */ /* 0x000fc60007ffe0ff */
[----:B------:R0:W-:Y:S04]  /*53e0*/  @P0 STG.E.128 desc[UR4][R72.64], R68 ;  /* 0x0000004448000986 */ /* 0x0001e8000c101d04 */
.L_x_117:
[----:B------:R-:W-:Y:S05]  /*53f0*/  BSYNC B0 ;  /* 0x0000000000007941 */ /* 0x000fea0003800000 */
.L_x_116:
        /* <DEDUP_REMOVED lines=26> */
.L_x_153:
[----:B-----5:R-:W-:-:S05]  /*55a0*/  SHF.L.U32 R72, R64, 0x10, RZ ;  /* 0x0000001040487819 */ /* 0x020fca00000006ff */
[----:B------:R-:W-:Y:S01]  /*55b0*/  FADD.FTZ R86, R72, R86 ;  /* 0x0000005648567221 */ /* 0x000fe20000010000 */
[----:B------:R-:W-:Y:S06]  /*55c0*/  BRA `(.L_x_154) ;  /* 0x0000000000107947 */ /* 0x000fec0003800000 */
.L_x_152:
[----:B-----5:R-:W-:-:S04]  /*55d0*/  IMAD.U32 R72, R60, 0x10000, RZ ;  /* 0x000100003c487824 */ /* 0x020fc800078e00ff */
[----:B------:R-:W-:Y:S01]  /*55e0*/  FADD.FTZ R86, R72, R86 ;  /* 0x0000005648567221 */ /* 0x000fe20000010000 */
[----:B------:R-:W-:-:S05]  /*55f0*/  @P2 SHF.L.U32 R72, R64, 0x10, RZ ;  /* 0x0000001040482819 */ /* 0x000fca00000006ff */
[----:B------:R-:W-:-:S07]  /*5600*/  @P2 FADD.FTZ R86, R72, R86 ;  /* 0x0000005648562221 */ /* 0x000fce0000010000 */
.L_x_154:
[----:B------:R-:W-:-:S04]  /*5610*/  F2FP.BF16.F32.PACK_AB R72, RZ, R86 ;  /* 0x00000056ff48723e */ /* 0x000fc800000010ff */
[----:B------:R-:W-:-:S07]  /*5620*/  PRMT R68, R72, 0x7610, R68 ;  /* 0x0000761048447816 */ /* 0x000fce0000000044 */
.L_x_155:
[----:B------:R-:W-:Y:S01]  /*5630*/  IMAD.U32 R97, R97, 0x10000, RZ ;  /* 0x0001000061617824 */ /* 0x000fe200078e00ff */
[----:B------:R-:W-:Y:S06]  /*5640*/  @P3 BRA `(.L_x_156) ;  /* 0x0000000000243947 */ /* 0x000fec0003800000 */
[----:B------:R-:W-:-:S04]  /*5650*/  ISETP.NE.U32.AND P4, PT, RZ, UR14, PT ;  /* 0x0000000eff007c0c */ /* 0x000fc8000bf85070 */
[----:B------:R-:W-:-:S13]  /*5660*/  ISETP.NE.AND.EX P4, PT, RZ, UR15, PT, P4 ;  /* 0x0000000fff007c0c */ /* 0x000fda000bf85340 */
[----:B------:R-:W-:Y:S05]  /*5670*/  @P4 BRA `(.L_x_157) ;  /* 0x0000000000084947 */ /* 0x000fea0003800000 */
[----:B------:R-:W-:Y:S05]  /*5680*/  @P0 BRA `(.L_x_158) ;  /* 0x00000000002c0947 */ /* 0x000fea0003800000 */
[----:B------:R-:W-:Y:S05]  /*5690*/  BRA `(.L_x_159) ;  /* 0x0000000000307947 */ /* 0x000fea0003800000 */
.L_x_157:
[----:B-----5:R-:W-:-:S04]  /*56a0*/  PRMT R72, R64, 0x7632, R72 ;  /* 0x0000763240487816 */ /* 0x020fc80000000048 */
[----:B------:R-:W-:-:S05]  /*56b0*/  SHF.L.U32 R72, R72, 0x10, RZ ;  /* 0x0000001048487819 */ /* 0x000fca00000006ff */
[----:B------:R-:W-:Y:S01]  /*56c0*/  FADD.FTZ R97, R72, R97 ;  /* 0x0000006148617221 */ /* 0x000fe20000010000 */
[----:B------:R-:W-:Y:S06]  /*56d0*/  BRA `(.L_x_158) ;  /* 0x0000000000187947 */ /* 0x000fec0003800000 */
.L_x_156:
[----:B-----5:R-:W-:-:S05]  /*56e0*/  PRMT R72, R60, 0x7632, R72 ;  /* 0x000076323c487816 */ /* 0x020fca0000000048 */
[----:B------:R-:W-:-:S04]  /*56f0*/  IMAD.U32 R72, R72, 0x10000, RZ ;  /* 0x0001000048487824 */ /* 0x000fc800078e00ff */
[----:B------:R-:W-:Y:S01]  /*5700*/  FADD.FTZ R97, R72, R97 ;  /* 0x0000006148617221 */ /* 0x000fe20000010000 */
[----:B------:R-:W-:-:S04]  /*5710*/  @P2 PRMT R72, R64, 0x7632, R72 ;  /* 0x0000763240482816 */ /* 0x000fc80000000048 */
[----:B------:R-:W-:-:S05]  /*5720*/  @P2 SHF.L.U32 R72, R72, 0x10, RZ ;  /* 0x0000001048482819 */ /* 0x000fca00000006ff */
[----:B------:R-:W-:-:S07]  /*5730*/  @P2 FADD.FTZ R97, R72, R97 ;  /* 0x0000006148612221 */ /* 0x000fce0000010000 */
.L_x_158:
[----:B------:R-:W-:-:S04]  /*5740*/  F2FP.BF16.F32.PACK_AB R72, RZ, R97 ;  /* 0x00000061ff48723e */ /* 0x000fc800000010ff */
[----:B------:R-:W-:-:S07]  /*5750*/  PRMT R68, R68, 0x5410, R72 ;  /* 0x0000541044447816 */ /* 0x000fce0000000048 */
.L_x_159:
        /* <DEDUP_REMOVED lines=8> */
.L_x_161:
[----:B-----5:R-:W-:-:S05]  /*57e0*/  SHF.L.U32 R72, R65, 0x10, RZ ;  /* 0x0000001041487819 */ /* 0x020fca00000006ff */
[----:B------:R-:W-:Y:S01]  /*57f0*/  FADD.FTZ R98, R72, R98 ;  /* 0x0000006248627221 */ /* 0x000fe20000010000 */
[----:B------:R-:W-:Y:S06]  /*5800*/  BRA `(.L_x_162) ;  /* 0x0000000000107947 */ /* 0x000fec0003800000 */
.L_x_160:
[----:B-----5:R-:W-:-:S04]  /*5810*/  IMAD.U32 R72, R61, 0x10000, RZ ;  /* 0x000100003d487824 */ /* 0x020fc800078e00ff */
[----:B------:R-:W-:Y:S01]  /*5820*/  FADD.FTZ R98, R72, R98 ;  /* 0x0000006248627221 */ /* 0x000fe20000010000 */
[----:B------:R-:W-:-:S05]  /*5830*/  @P2 SHF.L.U32 R72, R65, 0x10, RZ ;  /* 0x0000001041482819 */ /* 0x000fca00000006ff */
[----:B------:R-:W-:-:S07]  /*5840*/  @P2 FADD.FTZ R98, R72, R98 ;  /* 0x0000006248622221 */ /* 0x000fce0000010000 */
.L_x_162:
[----:B------:R-:W-:-:S04]  /*5850*/  F2FP.BF16.F32.PACK_AB R72, RZ, R98 ;  /* 0x00000062ff48723e */ /* 0x000fc800000010ff */
[----:B------:R-:W-:-:S07]  /*5860*/  PRMT R69, R72, 0x7610, R69 ;  /* 0x0000761048457816 */ /* 0x000fce0000000045 */
.L_x_163:
[----:B------:R-:W-:Y:S01]  /*5870*/  IMAD.U32 R111, R73, 0x10000, RZ ;  /* 0x00010000496f7824 */ /* 0x000fe200078e00ff */
[----:B------:R-:W-:Y:S06]  /*5880*/  @P3 BRA `(.L_x_164) ;  /* 0x0000000000243947 */ /* 0x000fec0003800000 */
[----:B------:R-:W-:-:S04]  /*5890*/  ISETP.NE.U32.AND P4, PT, RZ, UR14, PT ;  /* 0x0000000eff007c0c */ /* 0x000fc8000bf85070 */
[----:B------:R-:W-:-:S13]  /*58a0*/  ISETP.NE.AND.EX P4, PT, RZ, UR15, PT, P4 ;  /* 0x0000000fff007c0c */ /* 0x000fda000bf85340 */
[----:B------:R-:W-:Y:S05]  /*58b0*/  @P4 BRA `(.L_x_165) ;  /* 0x0000000000084947 */ /* 0x000fea0003800000 */
[----:B------:R-:W-:Y:S05]  /*58c0*/  @P0 BRA `(.L_x_166) ;  /* 0x00000000002c0947 */ /* 0x000fea0003800000 */
[----:B------:R-:W-:Y:S05]  /*58d0*/  BRA `(.L_x_167) ;  /* 0x0000000000307947 */ /* 0x000fea0003800000 */
.L_x_165:
[----:B-----5:R-:W-:-:S04]  /*58e0*/  PRMT R72, R65, 0x7632, R72 ;  /* 0x0000763241487816 */ /* 0x020fc80000000048 */
[----:B------:R-:W-:-:S05]  /*58f0*/  SHF.L.U32 R72, R72, 0x10, RZ ;  /* 0x0000001048487819 */ /* 0x000fca00000006ff */
[----:B------:R-:W-:Y:S01]  /*5900*/  FADD.FTZ R111, R72, R111 ;  /* 0x0000006f486f7221 */ /* 0x000fe20000010000 */
[----:B------:R-:W-:Y:S06]  /*5910*/  BRA `(.L_x_166) ;  /* 0x0000000000187947 */ /* 0x000fec0003800000 */
.L_x_164:
[----:B-----5:R-:W-:-:S05]  /*5920*/  PRMT R72, R61, 0x7632, R72 ;  /* 0x000076323d487816 */ /* 0x020fca0000000048 */
[----:B------:R-:W-:-:S04]  /*5930*/  IMAD.U32 R72, R72, 0x10000, RZ ;  /* 0x0001000048487824 */ /* 0x000fc800078e00ff */
[----:B------:R-:W-:Y:S01]  /*5940*/  FADD.FTZ R111, R72, R111 ;  /* 0x0000006f486f7221 */ /* 0x000fe20000010000 */
[----:B------:R-:W-:-:S04]  /*5950*/  @P2 PRMT R72, R65, 0x7632, R72 ;  /* 0x0000763241482816 */ /* 0x000fc80000000048 */
[----:B------:R-:W-:-:S05]  /*5960*/  @P2 SHF.L.U32 R72, R72, 0x10, RZ ;  /* 0x0000001048482819 */ /* 0x000fca00000006ff */
[----:B------:R-:W-:-:S07]  /*5970*/  @P2 FADD.FTZ R111, R72, R111 ;  /* 0x0000006f486f2221 */ /* 0x000fce0000010000 */
.L_x_166:
[----:B------:R-:W-:-:S04]  /*5980*/  F2FP.BF16.F32.PACK_AB R72, RZ, R111 ;  /* 0x0000006fff48723e */ /* 0x000fc800000010ff */
[----:B------:R-:W-:-:S07]  /*5990*/  PRMT R69, R69, 0x5410, R72 ;  /* 0x0000541045457816 */ /* 0x000fce0000000048 */
.L_x_167:
        /* <DEDUP_REMOVED lines=8> */
.L_x_169:
[----:B-----5:R-:W-:-:S05]  /*5a20*/  SHF.L.U32 R72, R66, 0x10, RZ ;  /* 0x0000001042487819 */ /* 0x020fca00000006ff */
[----:B------:R-:W-:Y:S01]  /*5a30*/  FADD.FTZ R112, R72, R112 ;  /* 0x0000007048707221 */ /* 0x000fe20000010000 */
[----:B------:R-:W-:Y:S06]  /*5a40*/  BRA `(.L_x_170) ;  /* 0x0000000000107947 */ /* 0x000fec0003800000 */
.L_x_168:
[----:B-----5:R-:W-:-:S04]  /*5a50*/  IMAD.U32 R72, R62, 0x10000, RZ ;  /* 0x000100003e487824 */ /* 0x020fc800078e00ff */
[----:B------:R-:W-:Y:S01]  /*5a60*/  FADD.FTZ R112, R72, R112 ;  /* 0x0000007048707221 */ /* 0x000fe20000010000 */
[----:B------:R-:W-:-:S05]  /*5a70*/  @P2 SHF.L.U32 R72, R66, 0x10, RZ ;  /* 0x0000001042482819 */ /* 0x000fca00000006ff */
[----:B------:R-:W-:-:S07]  /*5a80*/  @P2 FADD.FTZ R112, R72, R112 ;  /* 0x0000007048702221 */ /* 0x000fce0000010000 */
.L_x_170:
[----:B------:R-:W-:-:S04]  /*5a90*/  F2FP.BF16.F32.PACK_AB R72, RZ, R112 ;  /* 0x00000070ff48723e */ /* 0x000fc800000010ff */
[----:B------:R-:W-:-:S07]  /*5aa0*/  PRMT R70, R72, 0x7610, R70 ;  /* 0x0000761048467816 */ /* 0x000fce0000000046 */
.L_x_171:
[----:B------:R-:W-:Y:S01]  /*5ab0*/  IMAD.U32 R125, R74, 0x10000, RZ ;  /* 0x000100004a7d7824 */ /* 0x000fe200078e00ff */
[----:B------:R-:W-:Y:S06]  /*5ac0*/  @P3 BRA `(.L_x_172) ;  /* 0x0000000000243947 */ /* 0x000fec0003800000 */
[----:B------:R-:W-:-:S04]  /*5ad0*/  ISETP.NE.U32.AND P4, PT, RZ, UR14, PT ;  /* 0x0000000eff007c0c */ /* 0x000fc8000bf85070 */
[----:B------:R-:W-:-:S13]  /*5ae0*/  ISETP.NE.AND.EX P4, PT, RZ, UR15, PT, P4 ;  /* 0x0000000fff007c0c */ /* 0x000fda000bf85340 */
[----:B------:R-:W-:Y:S05]  /*5af0*/  @P4 BRA `(.L_x_173) ;  /* 0x0000000000084947 */ /* 0x000fea0003800000 */
[----:B------:R-:W-:Y:S05]  /*5b00*/  @P0 BRA `(.L_x_174) ;  /* 0x00000000002c0947 */ /* 0x000fea0003800000 */
[----:B------:R-:W-:Y:S05]  /*5b10*/  BRA `(.L_x_175) ;  /* 0x0000000000307947 */ /* 0x000fea0003800000 */
.L_x_173:
[----:B-----5:R-:W-:-:S04]  /*5b20*/  PRMT R72, R66, 0x7632, R72 ;  /* 0x0000763242487816 */ /* 0x020fc80000000048 */
[----:B------:R-:W-:-:S05]  /*5b30*/  SHF.L.U32 R72, R72, 0x10, RZ ;  /* 0x0000001048487819 */ /* 0x000fca00000006ff */
[----:B------:R-:W-:Y:S01]  /*5b40*/  FADD.FTZ R125, R72, R125 ;  /* 0x0000007d487d7221 */ /* 0x000fe20000010000 */
[----:B------:R-:W-:Y:S06]  /*5b50*/  BRA `(.L_x_174) ;  /* 0x0000000000187947 */ /* 0x000fec0003800000 */
.L_x_172:
[----:B-----5:R-:W-:-:S05]  /*5b60*/  PRMT R72, R62, 0x7632, R72 ;  /* 0x000076323e487816 */ /* 0x020fca0000000048 */
[----:B------:R-:W-:-:S04]  /*5b70*/  IMAD.U32 R72, R72, 0x10000, RZ ;  /* 0x0001000048487824 */ /* 0x000fc800078e00ff */
[----:B------:R-:W-:Y:S01]  /*5b80*/  FADD.FTZ R125, R72, R125 ;  /* 0x0000007d487d7221 */ /* 0x000fe20000010000 */
[----:B------:R-:W-:-:S04]  /*5b90*/  @P2 PRMT R72, R66, 0x7632, R72 ;  /* 0x0000763242482816 */ /* 0x000fc80000000048 */
[----:B------:R-:W-:-:S05]  /*5ba0*/  @P2 SHF.L.U32 R72, R72, 0x10, RZ ;  /* 0x0000001048482819 */ /* 0x000fca00000006ff */
[----:B------:R-:W-:-:S07]  /*5bb0*/  @P2 FADD.FTZ R125, R72, R125 ;  /* 0x0000007d487d2221 */ /* 0x000fce0000010000 */
.L_x_174:
[----:B------:R-:W-:-:S04]  /*5bc0*/  F2FP.BF16.F32.PACK_AB R72, RZ, R125 ;  /* 0x0000007dff48723e */ /* 0x000fc800000010ff */
[----:B------:R-:W-:-:S07]  /*5bd0*/  PRMT R70, R70, 0x5410, R72 ;  /* 0x0000541046467816 */ /* 0x000fce0000000048 */
.L_x_175:
        /* <DEDUP_REMOVED lines=8> */
.L_x_177:
[----:B-----5:R-:W-:-:S05]  /*5c60*/  SHF.L.U32 R72, R67, 0x10, RZ ;  /* 0x0000001043487819 */ /* 0x020fca00000006ff */
[----:B------:R-:W-:Y:S01]  /*5c70*/  FADD.FTZ R126, R72, R126 ;  /* 0x0000007e487e7221 */ /* 0x000fe20000010000 */
[----:B------:R-:W-:Y:S06]  /*5c80*/  BRA `(.L_x_178) ;  /* 0x0000000000107947 */ /* 0x000fec0003800000 */
.L_x_176:
[----:B-----5:R-:W-:-:S04]  /*5c90*/  IMAD.U32 R72, R63, 0x10000, RZ ;  /* 0x000100003f487824 */ /* 0x020fc800078e00ff */
[----:B------:R-:W-:Y:S01]  /*5ca0*/  FADD.FTZ R126, R72, R126 ;  /* 0x0000007e487e7221 */ /* 0x000fe20000010000 */
[----:B------:R-:W-:-:S05]  /*5cb0*/  @P2 SHF.L.U32 R72, R67, 0x10, RZ ;  /* 0x0000001043482819 */ /* 0x000fca00000006ff */
[----:B------:R-:W-:-:S07]  /*5cc0*/  @P2 FADD.FTZ R126, R72, R126 ;  /* 0x0000007e487e2221 */ /* 0x000fce0000010000 */
.L_x_178:
[----:B------:R-:W-:-:S04]  /*5cd0*/  F2FP.BF16.F32.PACK_AB R72, RZ, R126 ;  /* 0x0000007eff48723e */ /* 0x000fc800000010ff */
[----:B------:R-:W-:-:S07]  /*5ce0*/  PRMT R71, R72, 0x7610, R71 ;  /* 0x0000761048477816 */ /* 0x000fce0000000047 */
.L_x_179:
[----:B------:R-:W-:Y:S01]  /*5cf0*/  IMAD.U32 R138, R75, 0x10000, RZ ;  /* 0x000100004b8a7824 */ /* 0x000fe200078e00ff */
[----:B------:R-:W-:Y:S06]  /*5d00*/  @P3 BRA `(.L_x_180) ;  /* 0x0000000000243947 */ /* 0x000fec0003800000 */
[----:B------:R-:W-:-:S04]  /*5d10*/  ISETP.NE.U32.AND P2, PT, RZ, UR14, PT ;  /* 0x0000000eff007c0c */ /* 0x000fc8000bf45070 */
[----:B------:R-:W-:-:S13]  /*5d20*/  ISETP.NE.AND.EX P2, PT, RZ, UR15, PT, P2 ;  /* 0x0000000fff007c0c */ /* 0x000fda000bf45320 */
[----:B------:R-:W-:Y:S05]  /*5d30*/  @P2 BRA `(.L_x_181) ;  /* 0x0000000000082947 */ /* 0x000fea0003800000 */
[----:B------:R-:W-:Y:S05]  /*5d40*/  @P0 BRA `(.L_x_182) ;  /* 0x00000000002c0947 */ /* 0x000fea0003800000 */
[----:B------:R-:W-:Y:S05]  /*5d50*/  BRA `(.L_x_183) ;  /* 0x0000000000307947 */ /* 0x000fea0003800000 */
.L_x_181:
[----:B-----5:R-:W-:-:S04]  /*5d60*/  PRMT R72, R67, 0x7632, R72 ;  /* 0x0000763243487816 */ /* 0x020fc80000000048 */
[----:B------:R-:W-:-:S05]  /*5d70*/  SHF.L.U32 R72, R72, 0x10, RZ ;  /* 0x0000001048487819 */ /* 0x000fca00000006ff */
[----:B------:R-:W-:Y:S01]  /*5d80*/  FADD.FTZ R138, R72, R138 ;  /* 0x0000008a488a7221 */ /* 0x000fe20000010000 */
[----:B------:R-:W-:Y:S06]  /*5d90*/  BRA `(.L_x_182) ;  /* 0x0000000000187947 */ /* 0x000fec0003800000 */
.L_x_180:
[----:B-----5:R-:W-:-:S05]  /*5da0*/  PRMT R72, R63, 0x7632, R72 ;  /* 0x000076323f487816 */ /* 0x020fca0000000048 */
[----:B------:R-:W-:-:S04]  /*5db0*/  IMAD.U32 R72, R72, 0x10000, RZ ;  /* 0x0001000048487824 */ /* 0x000fc800078e00ff */
[----:B------:R-:W-:Y:S01]  /*5dc0*/  FADD.FTZ R138, R72, R138 ;  /* 0x0000008a488a7221 */ /* 0x000fe20000010000 */
[----:B------:R-:W-:-:S04]  /*5dd0*/  @P2 PRMT R72, R67, 0x7632, R72 ;  /* 0x0000763243482816 */ /* 0x000fc80000000048 */
[----:B------:R-:W-:-:S05]  /*5de0*/  @P2 SHF.L.U32 R72, R72, 0x10, RZ ;  /* 0x0000001048482819 */ /* 0x000fca00000006ff */
[----:B------:R-:W-:-:S07]  /*5df0*/  @P2 FADD.FTZ R138, R72, R138 ;  /* 0x0000008a488a2221 */ /* 0x000fce0000010000 */
.L_x_182:
[----:B------:R-:W-:-:S04]  /*5e00*/  F2FP.BF16.F32.PACK_AB R72, RZ, R138 ;  /* 0x0000008aff48723e */ /* 0x000fc800000010ff */
[----:B------:R-:W-:-:S07]  /*5e10*/  PRMT R71, R71, 0x5410, R72 ;  /* 0x0000541047477816 */ /* 0x000fce0000000048 */
.L_x_183:
[----:B------:R-:W0:Y:S02]  /*5e20*/  @P0 LDC.64 R72, c[0x0][0x238] ;  /* 0x00008e00ff480b82 */ /* 0x000e240000000a00 */
[----:B0-----:R-:W-:-:S04]  /*5e30*/  @P0 LEA R72, P2, R77, R72, 0x4 ;  /* 0x000000484d480211 */ /* 0x001fc800078420ff */
[C---:B------:R-:W-:Y:S01]  /*5e40*/  @P0 LEA.HI.X R73, R77.reuse, R73, RZ, 0x4, P2 ;  /* 0x000000494d490211 */ /* 0x040fe200010f24ff */
[----:B------:R-:W-:-:S04]  /*5e50*/  VIADD R77, R77, 0x80 ;  /* 0x000000804d4d7836 */ /* 0x000fc80000000000 */
[----:B------:R0:W-:Y:S04]  /*5e60*/  @P0 STG.E.128 desc[UR4][R72.64], R68 ;  /* 0x0000004448000986 */ /* 0x0001e8000c101d04 */
.L_x_151:
[----:B------:R-:W-:Y:S05]  /*5e70*/  BSYNC B0 ;  /* 0x0000000000007941 */ /* 0x000fea0003800000 */
.L_x_150:
        /* <DEDUP_REMOVED lines=26> */
.L_x_187:
[----:B-----5:R-:W-:-:S04]  /*6020*/  IMAD.U32 R72, R64, 0x10000, RZ ;  /* 0x0001000040487824 */ /* 0x020fc800078e00ff */
[----:B------:R-:W-:Y:S01]  /*6030*/  FADD.FTZ R87, R72, R87 ;  /* 0x0000005748577221 */ /* 0x000fe20000010000 */
[----:B------:R-:W-:Y:S06]  /*6040*/  BRA `(.L_x_188) ;  /* 0x0000000000107947 */ /* 0x000fec0003800000 */
.L_x_186:
[----:B-----5:R-:W-:-:S05]  /*6050*/  SHF.L.U32 R72, R60, 0x10, RZ ;  /* 0x000000103c487819 */ /* 0x020fca00000006ff */
[----:B------:R-:W-:Y:S01]  /*6060*/  FADD.FTZ R87, R72, R87 ;  /* 0x0000005748577221 */ /* 0x000fe20000010000 */
[----:B------:R-:W-:-:S04]  /*6070*/  @P2 IMAD.U32 R72, R64, 0x10000, RZ ;  /* 0x0001000040482824 */ /* 0x000fc800078e00ff */
[----:B------:R-:W-:-:S07]  /*6080*/  @P2 FADD.FTZ R87, R72, R87 ;  /* 0x0000005748572221 */ /* 0x000fce0000010000 */
.L_x_188:
[----:B------:R-:W-:-:S04]  /*6090*/  F2FP.BF16.F32.PACK_AB R72, RZ, R87 ;  /* 0x00000057ff48723e */ /* 0x000fc800000010ff */
[----:B------:R-:W-:-:S07]  /*60a0*/  PRMT R68, R72, 0x7610, R68 ;  /* 0x0000761048447816 */ /* 0x000fce0000000044 */
.L_x_189:
[----:B------:R-:W-:Y:S01]  /*60b0*/  SHF.L.U32 R99, R99, 0x10, RZ ;  /* 0x0000001063637819 */ /* 0x000fe200000006ff */
[----:B------:R-:W-:Y:S06]  /*60c0*/  @P3 BRA `(.L_x_190) ;  /* 0x0000000000243947 */ /* 0x000fec0003800000 */
[----:B------:R-:W-:-:S04]  /*60d0*/  ISETP.NE.U32.AND P4, PT, RZ, UR14, PT ;  /* 0x0000000eff007c0c */ /* 0x000fc8000bf85070 */
[----:B------:R-:W-:-:S13]  /*60e0*/  ISETP.NE.AND.EX P4, PT, RZ, UR15, PT, P4 ;  /* 0x0000000fff007c0c */ /* 0x000fda000bf85340 */
[----:B------:R-:W-:Y:S05]  /*60f0*/  @P4 BRA `(.L_x_191) ;  /* 0x0000000000084947 */ /* 0x000fea0003800000 */
[----:B------:R-:W-:Y:S05]  /*6100*/  @P0 BRA `(.L_x_192) ;  /* 0x00000000002c0947 */ /* 0x000fea0003800000 */
[----:B------:R-:W-:Y:S05]  /*6110*/  BRA `(.L_x_193) ;  /* 0x0000000000307947 */ /* 0x000fea0003800000 */
.L_x_191:
[----:B-----5:R-:W-:-:S05]  /*6120*/  PRMT R72, R64, 0x7632, R72 ;  /* 0x0000763240487816 */ /* 0x020fca0000000048 */
[----:B------:R-:W-:-:S04]  /*6130*/  IMAD.U32 R72, R72, 0x10000, RZ ;  /* 0x0001000048487824 */ /* 0x000fc800078e00ff */
[----:B------:R-:W-:Y:S01]  /*6140*/  FADD.FTZ R99, R72, R99 ;  /* 0x0000006348637221 */ /* 0x000fe20000010000 */
[----:B------:R-:W-:Y:S06]  /*6150*/  BRA `(.L_x_192) ;  /* 0x0000000000187947 */ /* 0x000fec0003800000 */
.L_x_190:
[----:B-----5:R-:W-:-:S04]  /*6160*/  PRMT R72, R60, 0x7632, R72 ;  /* 0x000076323c487816 */ /* 0x020fc80000000048 */
[----:B------:R-:W-:-:S05]  /*6170*/  SHF.L.U32 R72, R72, 0x10, RZ ;  /* 0x0000001048487819 */ /* 0x000fca00000006ff */
[----:B------:R-:W-:Y:S01]  /*6180*/  FADD.FTZ R99, R72, R99 ;  /* 0x0000006348637221 */ /* 0x000fe20000010000 */
[----:B------:R-:W-:-:S05]  /*6190*/  @P2 PRMT R72, R64, 0x7632, R72 ;  /* 0x0000763240482816 */ /* 0x000fca0000000048 */
[----:B------:R-:W-:-:S04]  /*61a0*/  @P2 IMAD.U32 R72, R72, 0x10000, RZ ;  /* 0x0001000048482824 */ /* 0x000fc800078e00ff */
[----:B------:R-:W-:-:S07]  /*61b0*/  @P2 FADD.FTZ R99, R72, R99 ;  /* 0x0000006348632221 */ /* 0x000fce0000010000 */
.L_x_192:
[----:B------:R-:W-:-:S04]  /*61c0*/  F2FP.BF16.F32.PACK_AB R72, RZ, R99 ;  /* 0x00000063ff48723e */ /* 0x000fc800000010ff */
[----:B------:R-:W-:-:S07]  /*61d0*/  PRMT R68, R68, 0x5410, R72 ;  /* 0x0000541044447816 */ /* 0x000fce0000000048 */
.L_x_193:
        /* <DEDUP_REMOVED lines=8> */
.L_x_195:
[----:B-----5:R-:W-:-:S04]  /*6260*/  IMAD.U32 R72, R65, 0x10000, RZ ;  /* 0x0001000041487824 */ /* 0x020fc800078e00ff */
[----:B------:R-:W-:Y:S01]  /*6270*/  FADD.FTZ R100, R72, R100 ;  /* 0x0000006448647221 */ /* 0x000fe20000010000 */
[----:B------:R-:W-:Y:S06]  /*6280*/  BRA `(.L_x_196) ;  /* 0x0000000000107947 */ /* 0x000fec0003800000 */
.L_x_194:
[----:B-----5:R-:W-:-:S05]  /*6290*/  SHF.L.U32 R72, R61, 0x10, RZ ;  /* 0x000000103d487819 */ /* 0x020fca00000006ff */
[----:B------:R-:W-:Y:S01]  /*62a0*/  FADD.FTZ R100, R72, R100 ;  /* 0x0000006448647221 */ /* 0x000fe20000010000 */
[----:B------:R-:W-:-:S04]  /*62b0*/  @P2 IMAD.U32 R72, R65, 0x10000, RZ ;  /* 0x0001000041482824 */ /* 0x000fc800078e00ff */
[----:B------:R-:W-:-:S07]  /*62c0*/  @P2 FADD.FTZ R100, R72, R100 ;  /* 0x0000006448642221 */ /* 0x000fce0000010000 */
.L_x_196:
[----:B------:R-:W-:-:S04]  /*62d0*/  F2FP.BF16.F32.PACK_AB R72, RZ, R100 ;  /* 0x00000064ff48723e */ /* 0x000fc800000010ff */
[----:B------:R-:W-:-:S07]  /*62e0*/  PRMT R69, R72, 0x7610, R69 ;  /* 0x0000761048457816 */ /* 0x000fce0000000045 */
.L_x_197:
[----:B------:R-:W-:Y:S01]  /*62f0*/  SHF.L.U32 R113, R73, 0x10, RZ ;  /* 0x0000001049717819 */ /* 0x000fe200000006ff */
[----:B------:R-:W-:Y:S06]  /*6300*/  @P3 BRA `(.L_x_198) ;  /* 0x0000000000243947 */ /* 0x000fec0003800000 */
[----:B------:R-:W-:-:S04]  /*6310*/  ISETP.NE.U32.AND P4, PT, RZ, UR14, PT ;  /* 0x0000000eff007c0c */ /* 0x000fc8000bf85070 */
[----:B------:R-:W-:-:S13]  /*6320*/  ISETP.NE.AND.EX P4, PT, RZ, UR15, PT, P4 ;  /* 0x0000000fff007c0c */ /* 0x000fda000bf85340 */
[----:B------:R-:W-:Y:S05]  /*6330*/  @P4 BRA `(.L_x_199) ;  /* 0x0000000000084947 */ /* 0x000fea0003800000 */
[----:B------:R-:W-:Y:S05]  /*6340*/  @P0 BRA `(.L_x_200) ;  /* 0x00000000002c0947 */ /* 0x000fea0003800000 */
[----:B------:R-:W-:Y:S05]  /*6350*/  BRA `(.L_x_201) ;  /* 0x0000000000307947 */ /* 0x000fea0003800000 */
.L_x_199:
[----:B-----5:R-:W-:-:S05]  /*6360*/  PRMT R72, R65, 0x7632, R72 ;  /* 0x0000763241487816 */ /* 0x020fca0000000048 */
[----:B------:R-:W-:-:S04]  /*6370*/  IMAD.U32 R72, R72, 0x10000, RZ ;  /* 0x0001000048487824 */ /* 0x000fc800078e00ff */
[----:B------:R-:W-:Y:S01]  /*6380*/  FADD.FTZ R113, R72, R113 ;  /* 0x0000007148717221 */ /* 0x000fe20000010000 */
[----:B------:R-:W-:Y:S06]  /*6390*/  BRA `(.L_x_200) ;  /* 0x0000000000187947 */ /* 0x000fec0003800000 */
.L_x_198:
[----:B-----5:R-:W-:-:S04]  /*63a0*/  PRMT R72, R61, 0x7632, R72 ;  /* 0x000076323d487816 */ /* 0x020fc80000000048 */
[----:B------:R-:W-:-:S05]  /*63b0*/  SHF.L.U32 R72, R72, 0x10, RZ ;  /* 0x0000001048487819 */ /* 0x000fca00000006ff */
[----:B------:R-:W-:Y:S01]  /*63c0*/  FADD.FTZ R113, R72, R113 ;  /* 0x0000007148717221 */ /* 0x000fe20000010000 */
[----:B------:R-:W-:-:S05]  /*63d0*/  @P2 PRMT R72, R65, 0x7632, R72 ;  /* 0x0000763241482816 */ /* 0x000fca0000000048 */
[----:B------:R-:W-:-:S04]  /*63e0*/  @P2 IMAD.U32 R72, R72, 0x10000, RZ ;  /* 0x0001000048482824 */ /* 0x000fc800078e00ff */
[----:B------:R-:W-:-:S07]  /*63f0*/  @P2 FADD.FTZ R113, R72, R113 ;  /* 0x0000007148712221 */ /* 0x000fce0000010000 */
.L_x_200:
[----:B------:R-:W-:-:S04]  /*6400*/  F2FP.BF16.F32.PACK_AB R72, RZ, R113 ;  /* 0x00000071ff48723e */ /* 0x000fc800000010ff */
[----:B------:R-:W-:-:S07]  /*6410*/  PRMT R69, R69, 0x5410, R72 ;  /* 0x0000541045457816 */ /* 0x000fce0000000048 */
.L_x_201:
        /* <DEDUP_REMOVED lines=8> */
.L_x_203:
[----:B-----5:R-:W-:-:S04]  /*64a0*/  IMAD.U32 R72, R66, 0x10000, RZ ;  /* 0x0001000042487824 */ /* 0x020fc800078e00ff */
[----:B------:R-:W-:Y:S01]  /*64b0*/  FADD.FTZ R114, R72, R114 ;  /* 0x0000007248727221 */ /* 0x000fe20000010000 */
[----:B------:R-:W-:Y:S06]  /*64c0*/  BRA `(.L_x_204) ;  /* 0x0000000000107947 */ /* 0x000fec0003800000 */
.L_x_202:
[----:B-----5:R-:W-:-:S05]  /*64d0*/  SHF.L.U32 R72, R62, 0x10, RZ ;  /* 0x000000103e487819 */ /* 0x020fca00000006ff */
[----:B------:R-:W-:Y:S01]  /*64e0*/  FADD.FTZ R114, R72, R114 ;  /* 0x0000007248727221 */ /* 0x000fe20000010000 */
[----:B------:R-:W-:-:S04]  /*64f0*/  @P2 IMAD.U32 R72, R66, 0x10000, RZ ;  /* 0x0001000042482824 */ /* 0x000fc800078e00ff */
[----:B------:R-:W-:-:S07]  /*6500*/  @P2 FADD.FTZ R114, R72, R114 ;  /* 0x0000007248722221 */ /* 0x000fce0000010000 */
.L_x_204:
[----:B------:R-:W-:-:S04]  /*6510*/  F2FP.BF16.F32.PACK_AB R72, RZ, R114 ;  /* 0x00000072ff48723e */ /* 0x000fc800000010ff */
[----:B------:R-:W-:-:S07]  /*6520*/  PRMT R70, R72, 0x7610, R70 ;  /* 0x0000761048467816 */ /* 0x000fce0000000046 */
.L_x_205:
[----:B------:R-:W-:Y:S01]  /*6530*/  SHF.L.U32 R127, R74, 0x10, RZ ;  /* 0x000000104a7f7819 */ /* 0x000fe200000006ff */
[----:B------:R-:W-:Y:S06]  /*6540*/  @P3 BRA `(.L_x_206) ;  /* 0x0000000000243947 */ /* 0x000fec0003800000 */
[----:B------:R-:W-:-:S04]  /*6550*/  ISETP.NE.U32.AND P4, PT, RZ, UR14, PT ;  /* 0x0000000eff007c0c */ /* 0x000fc8000bf85070 */
[----:B------:R-:W-:-:S13]  /*6560*/  ISETP.NE.AND.EX P4, PT, RZ, UR15, PT, P4 ;  /* 0x0000000fff007c0c */ /* 0x000fda000bf85340 */
[----:B------:R-:W-:Y:S05]  /*6570*/  @P4 BRA `(.L_x_207) ;  /* 0x0000000000084947 */ /* 0x000fea0003800000 */
[----:B------:R-:W-:Y:S05]  /*6580*/  @P0 BRA `(.L_x_208) ;  /* 0x00000000002c0947 */ /* 0x000fea0003800000 */
[----:B------:R-:W-:Y:S05]  /*6590*/  BRA `(.L_x_209) ;  /* 0x0000000000307947 */ /* 0x000fea0003800000 */
.L_x_207:
[----:B-----5:R-:W-:-:S05]  /*65a0*/  PRMT R72, R66, 0x7632, R72 ;  /* 0x0000763242487816 */ /* 0x020fca0000000048 */
[----:B------:R-:W-:-:S04]  /*65b0*/  IMAD.U32 R72, R72, 0x10000, RZ ;  /* 0x0001000048487824 */ /* 0x000fc800078e00ff */
[----:B------:R-:W-:Y:S01]  /*65c0*/  FADD.FTZ R127, R72, R127 ;  /* 0x0000007f487f7221 */ /* 0x000fe20000010000 */
[----:B------:R-:W-:Y:S06]  /*65d0*/  BRA `(.L_x_208) ;  /* 0x0000000000187947 */ /* 0x000fec0003800000 */
.L_x_206:
[----:B-----5:R-:W-:-:S04]  /*65e0*/  PRMT R72, R62, 0x7632, R72 ;  /* 0x000076323e487816 */ /* 0x020fc80000000048 */
[----:B------:R-:W-:-:S05]  /*65f0*/  SHF.L.U32 R72, R72, 0x10, RZ ;  /* 0x0000001048487819 */ /* 0x000fca00000006ff */
[----:B------:R-:W-:Y:S01]  /*6600*/  FADD.FTZ R127, R72, R127 ;  /* 0x0000007f487f7221 */ /* 0x000fe20000010000 */
[----:B------:R-:W-:-:S05]  /*6610*/  @P2 PRMT R72, R66, 0x7632, R72 ;  /* 0x0000763242482816 */ /* 0x000fca0000000048 */
[----:B------:R-:W-:-:S04]  /*6620*/  @P2 IMAD.U32 R72, R72, 0x10000, RZ ;  /* 0x0001000048482824 */ /* 0x000fc800078e00ff */
[----:B------:R-:W-:-:S07]  /*6630*/  @P2 FADD.FTZ R127, R72, R127 ;  /* 0x0000007f487f2221 */ /* 0x000fce0000010000 */
.L_x_208:
[----:B------:R-:W-:-:S04]  /*6640*/  F2FP.BF16.F32.PACK_AB R72, RZ, R127 ;  /* 0x0000007fff48723e */ /* 0x000fc800000010ff */
[----:B------:R-:W-:-:S07]  /*6650*/  PRMT R70, R70, 0x5410, R72 ;  /* 0x0000541046467816 */ /* 0x000fce0000000048 */
.L_x_209:
        /* <DEDUP_REMOVED lines=8> */
.L_x_211:
[----:B-----5:R-:W-:-:S04]  /*66e0*/  IMAD.U32 R72, R67, 0x10000, RZ ;  /* 0x0001000043487824 */ /* 0x020fc800078e00ff */
[----:B------:R-:W-:Y:S01]  /*66f0*/  FADD.FTZ R128, R72, R128 ;  /* 0x0000008048807221 */ /* 0x000fe20000010000 */
[----:B------:R-:W-:Y:S06]  /*6700*/  BRA `(.L_x_212) ;  /* 0x0000000000107947 */ /* 0x000fec0003800000 */
.L_x_210:
[----:B-----5:R-:W-:-:S05]  /*6710*/  SHF.L.U32 R72, R63, 0x10, RZ ;  /* 0x000000103f487819 */ /* 0x020fca00000006ff */
[----:B------:R-:W-:Y:S01]  /*6720*/  FADD.FTZ R128, R72, R128 ;  /* 0x0000008048807221 */ /* 0x000fe20000010000 */
[----:B------:R-:W-:-:S04]  /*6730*/  @P2 IMAD.U32 R72, R67, 0x10000, RZ ;  /* 0x0001000043482824 */ /* 0x000fc800078e00ff */
[----:B------:R-:W-:-:S07]  /*6740*/  @P2 FADD.FTZ R128, R72, R128 ;  /* 0x0000008048802221 */ /* 0x000fce0000010000 */
.L_x_212:
[----:B------:R-:W-:-:S04]  /*6750*/  F2FP.BF16.F32.PACK_AB R72, RZ, R128 ;  /* 0x00000080ff48723e */ /* 0x000fc800000010ff */
[----:B------:R-:W-:-:S07]  /*6760*/  PRMT R71, R72, 0x7610, R71 ;  /* 0x0000761048477816 */ /* 0x000fce0000000047 */
.L_x_213:
[----:B------:R-:W-:Y:S01]  /*6770*/  SHF.L.U32 R139, R75, 0x10, RZ ;  /* 0x000000104b8b7819 */ /* 0x000fe200000006ff */
[----:B------:R-:W-:Y:S06]  /*6780*/  @P3 BRA `(.L_x_214) ;  /* 0x0000000000243947 */ /* 0x000fec0003800000 */
[----:B------:R-:W-:-:S04]  /*6790*/  ISETP.NE.U32.AND P2, PT, RZ, UR14, PT ;  /* 0x0000000eff007c0c */ /* 0x000fc8000bf45070 */
[----:B------:R-:W-:-:S13]  /*67a0*/  ISETP.NE.AND.EX P2, PT, RZ, UR15, PT, P2 ;  /* 0x0000000fff007c0c */ /* 0x000fda000bf45320 */
[----:B------:R-:W-:Y:S05]  /*67b0*/  @P2 BRA `(.L_x_215) ;  /* 0x0000000000082947 */ /* 0x000fea0003800000 */
[----:B------:R-:W-:Y:S05]  /*67c0*/  @P0 BRA `(.L_x_216) ;  /* 0x00000000002c0947 */ /* 0x000fea0003800000 */
[----:B------:R-:W-:Y:S05]  /*67d0*/  BRA `(.L_x_217) ;  /* 0x0000000000307947 */ /* 0x000fea0003800000 */
.L_x_215:
[----:B-----5:R-:W-:-:S05]  /*67e0*/  PRMT R72, R67, 0x7632, R72 ;  /* 0x0000763243487816 */ /* 0x020fca0000000048 */
[----:B------:R-:W-:-:S04]  /*67f0*/  IMAD.U32 R72, R72, 0x10000, RZ ;  /* 0x0001000048487824 */ /* 0x000fc800078e00ff */
[----:B------:R-:W-:Y:S01]  /*6800*/  FADD.FTZ R139, R72, R139 ;  /* 0x0000008b488b7221 */ /* 0x000fe20000010000 */
[----:B------:R-:W-:Y:S06]  /*6810*/  BRA `(.L_x_216) ;  /* 0x0000000000187947 */ /* 0x000fec0003800000 */
.L_x_214:
[----:B-----5:R-:W-:-:S04]  /*6820*/  PRMT R72, R63, 0x7632, R72 ;  /* 0x000076323f487816 */ /* 0x020fc80000000048 */
[----:B------:R-:W-:-:S05]  /*6830*/  SHF.L.U32 R72, R72, 0x10, RZ ;  /* 0x0000001048487819 */ /* 0x000fca00000006ff */
[----:B------:R-:W-:Y:S01]  /*6840*/  FADD.FTZ R139, R72, R139 ;  /* 0x0000008b488b7221 */ /* 0x000fe20000010000 */
[----:B------:R-:W-:-:S05]  /*6850*/  @P2 PRMT R72, R67, 0x7632, R72 ;  /* 0x0000763243482816 */ /* 0x000fca0000000048 */
[----:B------:R-:W-:-:S04]  /*6860*/  @P2 IMAD.U32 R72, R72, 0x10000, RZ ;  /* 0x0001000048482824 */ /* 0x000fc800078e00ff */
[----:B------:R-:W-:-:S07]  /*6870*/  @P2 FADD.FTZ R139, R72, R139 ;  /* 0x0000008b488b2221 */ /* 0x000fce0000010000 */
.L_x_216:
[----:B------:R-:W-:-:S04]  /*6880*/  F2FP.BF16.F32.PACK_AB R72, RZ, R139 ;  /* 0x0000008bff48723e */ /* 0x000fc800000010ff */
[----:B------:R-:W-:-:S07]  /*6890*/  PRMT R71, R71, 0x5410, R72 ;  /* 0x0000541047477816 */ /* 0x000fce0000000048 */
.L_x_217:
[----:B------:R-:W0:Y:S02]  /*68a0*/  @P0 LDC.64 R72, c[0x0][0x238] ;  /* 0x00008e00ff480b82 */ /* 0x000e240000000a00 */
[----:B0-----:R-:W-:-:S04]  /*68b0*/  @P0 LEA R72, P2, R77, R72, 0x4 ;  /* 0x000000484d480211 */ /* 0x001fc800078420ff */
[C---:B------:R-:W-:Y:S02]  /*68c0*/  @P0 LEA.HI.X R73, R77.reuse, R73, RZ, 0x4, P2 ;  /* 0x000000494d490211 */ /* 0x040fe400010f24ff */
[----:B------:R-:W-:-:S03]  /*68d0*/  IADD3 R77, R77, 0x80, RZ ;  /* 0x000000804d4d7810 */ /* 0x000fc60007ffe0ff */
[----:B------:R0:W-:Y:S04]  /*68e0*/  @P0 STG.E.128 desc[UR4][R72.64], R68 ;  /* 0x0000004448000986 */ /* 0x0001e8000c101d04 */
.L_x_185:
[----:B------:R-:W-:Y:S05]  /*68f0*/  BSYNC B0 ;  /* 0x0000000000007941 */ /* 0x000fea0003800000 */
.L_x_184:
        /* <DEDUP_REMOVED lines=26> */
.L_x_221:
[----:B-----5:R-:W-:-:S05]  /*6aa0*/  SHF.L.U32 R72, R64, 0x10, RZ ;  /* 0x0000001040487819 */ /* 0x020fca00000006ff */
[----:B------:R-:W-:Y:S01]  /*6ab0*/  FADD.FTZ R88, R72, R88 ;  /* 0x0000005848587221 */ /* 0x000fe20000010000 */
[----:B------:R-:W-:Y:S06]  /*6ac0*/  BRA `(.L_x_222) ;  /* 0x0000000000107947 */ /* 0x000fec0003800000 */
.L_x_220:
[----:B-----5:R-:W-:-:S04]  /*6ad0*/  IMAD.U32 R72, R60, 0x10000, RZ ;  /* 0x000100003c487824 */ /* 0x020fc800078e00ff */
[----:B------:R-:W-:Y:S01]  /*6ae0*/  FADD.FTZ R88, R72, R88 ;  /* 0x0000005848587221 */ /* 0x000fe20000010000 */
[----:B------:R-:W-:-:S05]  /*6af0*/  @P2 SHF.L.U32 R72, R64, 0x10, RZ ;  /* 0x0000001040482819 */ /* 0x000fca00000006ff */
[----:B------:R-:W-:-:S07]  /*6b00*/  @P2 FADD.FTZ R88, R72, R88 ;  /* 0x0000005848582221 */ /* 0x000fce0000010000 */
.L_x_222:
[----:B------:R-:W-:-:S04]  /*6b10*/  F2FP.BF16.F32.PACK_AB R72, RZ, R88 ;  /* 0x00000058ff48723e */ /* 0x000fc800000010ff */
[----:B------:R-:W-:-:S07]  /*6b20*/  PRMT R68, R72, 0x7610, R68 ;  /* 0x0000761048447816 */ /* 0x000fce0000000044 */
.L_x_223:
[----:B------:R-:W-:Y:S01]  /*6b30*/  IMAD.U32 R101, R101, 0x10000, RZ ;  /* 0x0001000065657824 */ /* 0x000fe200078e00ff */
[----:B------:R-:W-:Y:S06]  /*6b40*/  @P3 BRA `(.L_x_224) ;  /* 0x0000000000243947 */ /* 0x000fec0003800000 */
[----:B------:R-:W-:-:S04]  /*6b50*/  ISETP.NE.U32.AND P4, PT, RZ, UR14, PT ;  /* 0x0000000eff007c0c */ /* 0x000fc8000bf85070 */
[----:B------:R-:W-:-:S13]  /*6b60*/  ISETP.NE.AND.EX P4, PT, RZ, UR15, PT, P4 ;  /* 0x0000000fff007c0c */ /* 0x000fda000bf85340 */
[----:B------:R-:W-:Y:S05]  /*6b70*/  @P4 BRA `(.L_x_225) ;  /* 0x0000000000084947 */ /* 0x000fea0003800000 */
[----:B------:R-:W-:Y:S05]  /*6b80*/  @P0 BRA `(.L_x_226) ;  /* 0x00000000002c0947 */ /* 0x000fea0003800000 */
[----:B------:R-:W-:Y:S05]  /*6b90*/  BRA `(.L_x_227) ;  /* 0x0000000000307947 */ /* 0x000fea0003800000 */
.L_x_225:
[----:B-----5:R-:W-:-:S04]  /*6ba0*/  PRMT R72, R64, 0x7632, R72 ;  /* 0x0000763240487816 */ /* 0x020fc80000000048 */
[----:B------:R-:W-:-:S05]  /*6bb0*/  SHF.L.U32 R72, R72, 0x10, RZ ;  /* 0x0000001048487819 */ /* 0x000fca00000006ff */
[----:B------:R-:W-:Y:S01]  /*6bc0*/  FADD.FTZ R101, R72, R101 ;  /* 0x0000006548657221 */ /* 0x000fe20000010000 */
[----:B------:R-:W-:Y:S06]  /*6bd0*/  BRA `(.L_x_226) ;  /* 0x0000000000187947 */ /* 0x000fec0003800000 */
.L_x_224:
[----:B-----5:R-:W-:-:S05]  /*6be0*/  PRMT R72, R60, 0x7632, R72 ;  /* 0x000076323c487816 */ /* 0x020fca0000000048 */
[----:B------:R-:W-:-:S04]  /*6bf0*/  IMAD.U32 R72, R72, 0x10000, RZ ;  /* 0x0001000048487824 */ /* 0x000fc800078e00ff */
[----:B------:R-:W-:Y:S01]  /*6c00*/  FADD.FTZ R101, R72, R101 ;  /* 0x0000006548657221 */ /* 0x000fe20000010000 */
[----:B------:R-:W-:-:S04]  /*6c10*/  @P2 PRMT R72, R64, 0x7632, R72 ;  /* 0x0000763240482816 */ /* 0x000fc80000000048 */
[----:B------:R-:W-:-:S05]  /*6c20*/  @P2 SHF.L.U32 R72, R72, 0x10, RZ ;  /* 0x0000001048482819 */ /* 0x000fca00000006ff */
[----:B------:R-:W-:-:S07]  /*6c30*/  @P2 FADD.FTZ R101, R72, R101 ;  /* 0x0000006548652221 */ /* 0x000fce0000010000 */
.L_x_226:
[----:B------:R-:W-:-:S04]  /*6c40*/  F2FP.BF16.F32.PACK_AB R72, RZ, R101 ;  /* 0x00000065ff48723e */ /* 0x000fc800000010ff */
[----:B------:R-:W-:-:S07]  /*6c50*/  PRMT R68, R68, 0x5410, R72 ;  /* 0x0000541044447816 */ /* 0x000fce0000000048 */
.L_x_227:
        /* <DEDUP_REMOVED lines=8> */
.L_x_229:
[----:B-----5:R-:W-:-:S05]  /*6ce0*/  SHF.L.U32 R72, R65, 0x10, RZ ;  /* 0x0000001041487819 */ /* 0x020fca00000006ff */
[----:B------:R-:W-:Y:S01]  /*6cf0*/  FADD.FTZ R102, R72, R102 ;  /* 0x0000006648667221 */ /* 0x000fe20000010000 */
[----:B------:R-:W-:Y:S06]  /*6d00*/  BRA `(.L_x_230) ;  /* 0x0000000000107947 */ /* 0x000fec0003800000 */
.L_x_228:
[----:B-----5:R-:W-:-:S04]  /*6d10*/  IMAD.U32 R72, R61, 0x10000, RZ ;  /* 0x000100003d487824 */ /* 0x020fc800078e00ff */
[----:B------:R-:W-:Y:S01]  /*6d20*/  FADD.FTZ R102, R72, R102 ;  /* 0x0000006648667221 */ /* 0x000fe20000010000 */
[----:B------:R-:W-:-:S05]  /*6d30*/  @P2 SHF.L.U32 R72, R65, 0x10, RZ ;  /* 0x0000001041482819 */ /* 0x000fca00000006ff */
[----:B------:R-:W-:-:S07]  /*6d40*/  @P2 FADD.FTZ R102, R72, R102 ;  /* 0x0000006648662221 */ /* 0x000fce0000010000 */
.L_x_230:
[----:B------:R-:W-:-:S04]  /*6d50*/  F2FP.BF16.F32.PACK_AB R72, RZ, R102 ;  /* 0x00000066ff48723e */ /* 0x000fc800000010ff */
[----:B------:R-:W-:-:S07]  /*6d60*/  PRMT R69, R72, 0x7610, R69 ;  /* 0x0000761048457816 */ /* 0x000fce0000000045 */
.L_x_231:
[----:B------:R-:W-:Y:S01]  /*6d70*/  IMAD.U32 R115, R73, 0x10000, RZ ;  /* 0x0001000049737824 */ /* 0x000fe200078e00ff */
[----:B------:R-:W-:Y:S06]  /*6d80*/  @P3 BRA `(.L_x_232) ;  /* 0x0000000000243947 */ /* 0x000fec0003800000 */
[----:B------:R-:W-:-:S04]  /*6d90*/  ISETP.NE.U32.AND P4, PT, RZ, UR14, PT ;  /* 0x0000000eff007c0c */ /* 0x000fc8000bf85070 */
[----:B------:R-:W-:-:S13]  /*6da0*/  ISETP.NE.AND.EX P4, PT, RZ, UR15, PT, P4 ;  /* 0x0000000fff007c0c */ /* 0x000fda000bf85340 */
[----:B------:R-:W-:Y:S05]  /*6db0*/  @P4 BRA `(.L_x_233) ;  /* 0x0000000000084947 */ /* 0x000fea0003800000 */
[----:B------:R-:W-:Y:S05]  /*6dc0*/  @P0 BRA `(.L_x_234) ;  /* 0x00000000002c0947 */ /* 0x000fea0003800000 */
[----:B------:R-:W-:Y:S05]  /*6dd0*/  BRA `(.L_x_235) ;  /* 0x0000000000307947 */ /* 0x000fea0003800000 */
.L_x_233:
[----:B-----5:R-:W-:-:S04]  /*6de0*/  PRMT R72, R65, 0x7632, R72 ;  /* 0x0000763241487816 */ /* 0x020fc80000000048 */
[----:B------:R-:W-:-:S05]  /*6df0*/  SHF.L.U32 R72, R72, 0x10, RZ ;  /* 0x0000001048487819 */ /* 0x000fca00000006ff */
[----:B------:R-:W-:Y:S01]  /*6e00*/  FADD.FTZ R115, R72, R115 ;  /* 0x0000007348737221 */ /* 0x000fe20000010000 */
[----:B------:R-:W-:Y:S06]  /*6e10*/  BRA `(.L_x_234) ;  /* 0x0000000000187947 */ /* 0x000fec0003800000 */
.L_x_232:
[----:B-----5:R-:W-:-:S05]  /*6e20*/  PRMT R72, R61, 0x7632, R72 ;  /* 0x000076323d487816 */ /* 0x020fca0000000048 */
[----:B------:R-:W-:-:S04]  /*6e30*/  IMAD.U32 R72, R72, 0x10000, RZ ;  /* 0x0001000048487824 */ /* 0x000fc800078e00ff */
[----:B------:R-:W-:Y:S01]  /*6e40*/  FADD.FTZ R115, R72, R115 ;  /* 0x0000007348737221 */ /* 0x000fe20000010000 */
[----:B------:R-:W-:-:S04]  /*6e50*/  @P2 PRMT R72, R65, 0x7632, R72 ;  /* 0x0000763241482816 */ /* 0x000fc80000000048 */
[----:B------:R-:W-:-:S05]  /*6e60*/  @P2 SHF.L.U32 R72, R72, 0x10, RZ ;  /* 0x0000001048482819 */ /* 0x000fca00000006ff */
[----:B------:R-:W-:-:S07]  /*6e70*/  @P2 FADD.FTZ R115, R72, R115 ;  /* 0x0000007348732221 */ /* 0x000fce0000010000 */
.L_x_234:
[----:B------:R-:W-:-:S04]  /*6e80*/  F2FP.BF16.F32.PACK_AB R72, RZ, R115 ;  /* 0x00000073ff48723e */ /* 0x000fc800000010ff */
[----:B------:R-:W-:-:S07]  /*6e90*/  PRMT R69, R69, 0x5410, R72 ;  /* 0x0000541045457816 */ /* 0x000fce0000000048 */
.L_x_235:
        /* <DEDUP_REMOVED lines=8> */
.L_x_237:
[----:B-----5:R-:W-:-:S05]  /*6f20*/  SHF.L.U32 R72, R66, 0x10, RZ ;  /* 0x0000001042487819 */ /* 0x020fca00000006ff */
[----:B------:R-:W-:Y:S01]  /*6f30*/  FADD.FTZ R116, R72, R116 ;  /* 0x0000007448747221 */ /* 0x000fe20000010000 */
[----:B------:R-:W-:Y:S06]  /*6f40*/  BRA `(.L_x_238) ;  /* 0x0000000000107947 */ /* 0x000fec0003800000 */
.L_x_236:
[----:B-----5:R-:W-:-:S04]  /*6f50*/  IMAD.U32 R72, R62, 0x10000, RZ ;  /* 0x000100003e487824 */ /* 0x020fc800078e00ff */
[----:B------:R-:W-:Y:S01]  /*6f60*/  FADD.FTZ R116, R72, R116 ;  /* 0x0000007448747221 */ /* 0x000fe20000010000 */
[----:B------:R-:W-:-:S05]  /*6f70*/  @P2 SHF.L.U32 R72, R66, 0x10, RZ ;  /* 0x0000001042482819 */ /* 0x000fca00000006ff */
[----:B------:R-:W-:-:S07]  /*6f80*/  @P2 FADD.FTZ R116, R72, R116 ;  /* 0x0000007448742221 */ /* 0x000fce0000010000 */
.L_x_238:
[----:B------:R-:W-:-:S04]  /*6f90*/  F2FP.BF16.F32.PACK_AB R72, RZ, R116 ;  /* 0x00000074ff48723e */ /* 0x000fc800000010ff */
[----:B------:R-:W-:-:S07]  /*6fa0*/  PRMT R70, R72, 0x7610, R70 ;  /* 0x0000761048467816 */ /* 0x000fce0000000046 */
.L_x_239:
[----:B------:R-:W-:Y:S01]  /*6fb0*/  IMAD.U32 R129, R74, 0x10000, RZ ;  /* 0x000100004a817824 */ /* 0x000fe200078e00ff */
[----:B------:R-:W-:Y:S06]  /*6fc0*/  @P3 BRA `(.L_x_240) ;  /* 0x0000000000243947 */ /* 0x000fec0003800000 */
[----:B------:R-:W-:-:S04]  /*6fd0*/  ISETP.NE.U32.AND P4, PT, RZ, UR14, PT ;  /* 0x0000000eff007c0c */ /* 0x000fc8000bf85070 */
[----:B------:R-:W-:-:S13]  /*6fe0*/  ISETP.NE.AND.EX P4, PT, RZ, UR15, PT, P4 ;  /* 0x0000000fff007c0c */ /* 0x000fda000bf85340 */
[----:B------:R-:W-:Y:S05]  /*6ff0*/  @P4 BRA `(.L_x_241) ;  /* 0x0000000000084947 */ /* 0x000fea0003800000 */
[----:B------:R-:W-:Y:S05]  /*7000*/  @P0 BRA `(.L_x_242) ;  /* 0x00000000002c0947 */ /* 0x000fea0003800000 */
[----:B------:R-:W-:Y:S05]  /*7010*/  BRA `(.L_x_243) ;  /* 0x0000000000307947 */ /* 0x000fea0003800000 */
.L_x_241:
[----:B-----5:R-:W-:-:S04]  /*7020*/  PRMT R72, R66, 0x7632, R72 ;  /* 0x0000763242487816 */ /* 0x020fc80000000048 */
[----:B------:R-:W-:-:S05]  /*7030*/  SHF.L.U32 R72, R72, 0x10, RZ ;  /* 0x0000001048487819 */ /* 0x000fca00000006ff */
[----:B------:R-:W-:Y:S01]  /*7040*/  FADD.FTZ R129, R72, R129 ;  /* 0x0000008148817221 */ /* 0x000fe20000010000 */
[----:B------:R-:W-:Y:S06]  /*7050*/  BRA `(.L_x_242) ;  /* 0x0000000000187947 */ /* 0x000fec0003800000 */
.L_x_240:
[----:B-----5:R-:W-:-:S05]  /*7060*/  PRMT R72, R62, 0x7632, R72 ;  /* 0x000076323e487816 */ /* 0x020fca0000000048 */
[----:B------:R-:W-:-:S04]  /*7070*/  IMAD.U32 R72, R72, 0x10000, RZ ;  /* 0x0001000048487824 */ /* 0x000fc800078e00ff */
[----:B------:R-:W-:Y:S01]  /*7080*/  FADD.FTZ R129, R72, R129 ;  /* 0x0000008148817221 */ /* 0x000fe20000010000 */
[----:B------:R-:W-:-:S04]  /*7090*/  @P2 PRMT R72, R66, 0x7632, R72 ;  /* 0x0000763242482816 */ /* 0x000fc80000000048 */
[----:B------:R-:W-:-:S05]  /*70a0*/  @P2 SHF.L.U32 R72, R72, 0x10, RZ ;  /* 0x0000001048482819 */ /* 0x000fca00000006ff */
[----:B------:R-:W-:-:S07]  /*70b0*/  @P2 FADD.FTZ R129, R72, R129 ;  /* 0x0000008148812221 */ /* 0x000fce0000010000 */
.L_x_242:
[----:B------:R-:W-:-:S04]  /*70c0*/  F2FP.BF16.F32.PACK_AB R72, RZ, R129 ;  /* 0x00000081ff48723e */ /* 0x000fc800000010ff */
[----:B------:R-:W-:-:S07]  /*70d0*/  PRMT R70, R70, 0x5410, R72 ;  /* 0x0000541046467816 */ /* 0x000fce0000000048 */
.L_x_243:
        /* <DEDUP_REMOVED lines=8> */
.L_x_245:
[----:B-----5:R-:W-:-:S05]  /*7160*/  SHF.L.U32 R72, R67, 0x10, RZ ;  /* 0x0000001043487819 */ /* 0x020fca00000006ff */
[----:B------:R-:W-:Y:S01]  /*7170*/  FADD.FTZ R130, R72, R130 ;  /* 0x0000008248827221 */ /* 0x000fe20000010000 */
[----:B------:R-:W-:Y:S06]  /*7180*/  BRA `(.L_x_246) ;  /* 0x0000000000107947 */ /* 0x000fec0003800000 */
.L_x_244:
[----:B-----5:R-:W-:-:S04]  /*7190*/  IMAD.U32 R72, R63, 0x10000, RZ ;  /* 0x000100003f487824 */ /* 0x020fc800078e00ff */
[----:B------:R-:W-:Y:S01]  /*71a0*/  FADD.FTZ R130, R72, R130 ;  /* 0x0000008248827221 */ /* 0x000fe20000010000 */
[----:B------:R-:W-:-:S05]  /*71b0*/  @P2 SHF.L.U32 R72, R67, 0x10, RZ ;  /* 0x0000001043482819 */ /* 0x000fca00000006ff */
[----:B------:R-:W-:-:S07]  /*71c0*/  @P2 FADD.FTZ R130, R72, R130 ;  /* 0x0000008248822221 */ /* 0x000fce0000010000 */
.L_x_246:
[----:B------:R-:W-:-:S04]  /*71d0*/  F2FP.BF16.F32.PACK_AB R72, RZ, R130 ;  /* 0x00000082ff48723e */ /* 0x000fc800000010ff */
[----:B------:R-:W-:-:S07]  /*71e0*/  PRMT R71, R72, 0x7610, R71 ;  /* 0x0000761048477816 */ /* 0x000fce0000000047 */
.L_x_247:
[----:B------:R-:W-:Y:S01]  /*71f0*/  IMAD.U32 R131, R75, 0x10000, RZ ;  /* 0x000100004b837824 */ /* 0x000fe200078e00ff */
[----:B------:R-:W-:Y:S06]  /*7200*/  @P3 BRA `(.L_x_248) ;  /* 0x0000000000243947 */ /* 0x000fec0003800000 */
[----:B------:R-:W-:-:S04]  /*7210*/  ISETP.NE.U32.AND P2, PT, RZ, UR14, PT ;  /* 0x0000000eff007c0c */ /* 0x000fc8000bf45070 */
[----:B------:R-:W-:-:S13]  /*7220*/  ISETP.NE.AND.EX P2, PT, RZ, UR15, PT, P2 ;  /* 0x0000000fff007c0c */ /* 0x000fda000bf45320 */
[----:B------:R-:W-:Y:S05]  /*7230*/  @P2 BRA `(.L_x_249) ;  /* 0x0000000000082947 */ /* 0x000fea0003800000 */
[----:B------:R-:W-:Y:S05]  /*7240*/  @P0 BRA `(.L_x_250) ;  /* 0x00000000002c0947 */ /* 0x000fea0003800000 */
[----:B------:R-:W-:Y:S05]  /*7250*/  BRA `(.L_x_251) ;  /* 0x0000000000307947 */ /* 0x000fea0003800000 */
.L_x_249:
[----:B-----5:R-:W-:-:S04]  /*7260*/  PRMT R72, R67, 0x7632, R72 ;  /* 0x0000763243487816 */ /* 0x020fc80000000048 */
[----:B------:R-:W-:-:S05]  /*7270*/  SHF.L.U32 R72, R72, 0x10, RZ ;  /* 0x0000001048487819 */ /* 0x000fca00000006ff */
[----:B------:R-:W-:Y:S01]  /*7280*/  FADD.FTZ R131, R72, R131 ;  /* 0x0000008348837221 */ /* 0x000fe20000010000 */
[----:B------:R-:W-:Y:S06]  /*7290*/  BRA `(.L_x_250) ;  /* 0x0000000000187947 */ /* 0x000fec0003800000 */
.L_x_248:
[----:B-----5:R-:W-:-:S05]  /*72a0*/  PRMT R72, R63, 0x7632, R72 ;  /* 0x000076323f487816 */ /* 0x020fca0000000048 */
[----:B------:R-:W-:-:S04]  /*72b0*/  IMAD.U32 R72, R72, 0x10000, RZ ;  /* 0x0001000048487824 */ /* 0x000fc800078e00ff */
[----:B------:R-:W-:Y:S01]  /*72c0*/  FADD.FTZ R131, R72, R131 ;  /* 0x0000008348837221 */ /* 0x000fe20000010000 */
[----:B------:R-:W-:-:S04]  /*72d0*/  @P2 PRMT R72, R67, 0x7632, R72 ;  /* 0x0000763243482816 */ /* 0x000fc80000000048 */
[----:B------:R-:W-:-:S05]  /*72e0*/  @P2 SHF.L.U32 R72, R72, 0x10, RZ ;  /* 0x0000001048482819 */ /* 0x000fca00000006ff */
[----:B------:R-:W-:-:S07]  /*72f0*/  @P2 FADD.FTZ R131, R72, R131 ;  /* 0x0000008348832221 */ /* 0x000fce0000010000 */
.L_x_250:
[----:B------:R-:W-:-:S04]  /*7300*/  F2FP.BF16.F32.PACK_AB R72, RZ, R131 ;  /* 0x00000083ff48723e */ /* 0x000fc800000010ff */
[----:B------:R-:W-:-:S07]  /*7310*/  PRMT R71, R71, 0x5410, R72 ;  /* 0x0000541047477816 */ /* 0x000fce0000000048 */
.L_x_251:
[----:B------:R-:W0:Y:S02]  /*7320*/  @P0 LDC.64 R72, c[0x0][0x238] ;  /* 0x00008e00ff480b82 */ /* 0x000e240000000a00 */
[----:B0-----:R-:W-:-:S04]  /*7330*/  @P0 LEA R72, P2, R77, R72, 0x4 ;  /* 0x000000484d480211 */ /* 0x001fc800078420ff */
[----:B------:R-:W-:-:S05]  /*7340*/  @P0 LEA.HI.X R73, R77, R73, RZ, 0x4, P2 ;  /* 0x000000494d490211 */ /* 0x000fca00010f24ff */
[----:B------:R0:W-:Y:S04]  /*7350*/  @P0 STG.E.128 desc[UR4][R72.64], R68 ;  /* 0x0000004448000986 */ /* 0x0001e8000c101d04 */
.L_x_219:
[----:B------:R-:W-:Y:S05]  /*7360*/  BSYNC B0 ;  /* 0x0000000000007941 */ /* 0x000fea0003800000 */
.L_x_218:
[----:B0-2-4-:R-:W-:Y:S01]  /*7370*/  FADD.FTZ R72, RZ, R82 ;  /* 0x00000052ff487221 */ /* 0x015fe20000010000 */
[----:B------:R-:W-:Y:S01]  /*7380*/  ISETP.GT.U32.AND P2, PT, R2, 0xff, PT ;  /* 0x000000ff0200780c */ /* 0x000fe20003f44070 */
[----:B------:R-:W-:Y:S01]  /*7390*/  UMOV UR6, 0xffffffff ;  /* 0xffffffff00067882 */ /* 0x000fe20000000000 */
[----:B------:R-:W-:Y:S01]  /*73a0*/  LOP3.LUT P6, RZ, R76, 0xff, RZ, 0xc0, !PT ;  /* 0x000000ff4cff7812 */ /* 0x000fe200078cc0ff */
[----:B------:R-:W-:Y:S01]  /*73b0*/  FADD.FTZ R72, R89, R72 ;  /* 0x0000004859487221 */ /* 0x000fe20000010000 */
[----:B------:R-:W-:Y:S02]  /*73c0*/  LOP3.LUT R3, R3, 0xfffffffb, RZ, 0xc0, !PT ;  /* 0xfffffffb03037812 */ /* 0x000fe400078ec0ff */
[----:B------:R-:W-:Y:S01]  /*73d0*/  ISETP.GT.U32.AND P3, PT, R2, 0x27f, PT ;  /* 0x0000027f0200780c */ /* 0x000fe20003f64070 */
[----:B------:R-:W-:Y:S01]  /*73e0*/  FADD.FTZ R72, R90, R72 ;  /* 0x000000485a487221 */ /* 0x000fe20000010000 */
[C---:B------:R-:W-:Y:S02]  /*73f0*/  ISETP.GT.U32.AND P4, PT, R2.reuse, 0x2ff, PT ;  /* 0x000002ff0200780c */ /* 0x040fe40003f84070 */
[----:B------:R-:W-:Y:S01]  /*7400*/  SHF.R.U32.HI R136, RZ, 0x5, R0 ;  /* 0x00000005ff887819 */ /* 0x000fe20000011600 */
[----:B------:R-:W-:Y:S01]  /*7410*/  FADD.FTZ R72, R103, R72 ;  /* 0x0000004867487221 */ /* 0x000fe20000010000 */
[----:B------:R-:W-:-:S02]  /*7420*/  ISETP.GT.U32.AND P5, PT, R2, 0x37f, PT ;  /* 0x0000037f0200780c */ /* 0x000fc40003fa4070 */
[----:B------:R-:W-:Y:S01]  /*7430*/  LOP3.LUT R75, R136, 0x7fffffc, RZ, 0xc0, !PT ;  /* 0x07fffffc884b7812 */ /* 0x000fe200078ec0ff */
[----:B------:R-:W-:Y:S01]  /*7440*/  FADD.FTZ R72, R104, R72 ;  /* 0x0000004868487221 */ /* 0x000fe20000010000 */
[----:B------:R-:W-:-:S03]  /*7450*/  @P6 LOP3.LUT R3, R3, 0x4, RZ, 0xfc, !PT ;  /* 0x0000000403036812 */ /* 0x000fc600078efcff */
[----:B------:R-:W-:Y:S01]  /*7460*/  FADD.FTZ R72, R117, R72 ;  /* 0x0000004875487221 */ /* 0x000fe20000010000 */
[----:B------:R-:W-:Y:S01]  /*7470*/  LOP3.LUT R3, R3, 0xfffffffd, RZ, 0xc0, !PT ;  /* 0xfffffffd03037812 */ /* 0x000fe200078ec0ff */
[----:B------:R-:W-:Y:S01]  /*7480*/  @!P6 VIADD R75, R75, 0x4 ;  /* 0x000000044b4be836 */ /* 0x000fe20000000000 */
[----:B------:R-:W-:Y:S01]  /*7490*/  LOP3.LUT P6, RZ, R0, 0x1f, RZ, 0xc0, !PT ;  /* 0x0000001f00ff7812 */ /* 0x000fe200078cc0ff */
[----:B------:R-:W-:Y:S01]  /*74a0*/  FADD.FTZ R72, R118, R72 ;  /* 0x0000004876487221 */ /* 0x000fe20000010000 */
[----:B------:R-:W-:-:S03]  /*74b0*/  @P2 LOP3.LUT R3, R3, 0x2, RZ, 0xfc, !PT ;  /* 0x0000000203032812 */ /* 0x000fc600078efcff */
[----:B------:R-:W-:Y:S01]  /*74c0*/  FADD.FTZ R72, R132, R72 ;  /* 0x0000004884487221 */ /* 0x000fe20000010000 */
[----:B------:R-:W-:-:S04]  /*74d0*/  LOP3.LUT R3, R3, 0xfffffffe, RZ, 0xc0, !PT ;  /* 0xfffffffe03037812 */ /* 0x000fc800078ec0ff */
[----:B------:R-:W-:-:S05]  /*74e0*/  FSEL R72, R72, RZ, P1 ;  /* 0x000000ff48487208 */ /* 0x000fca0000800000 */
[----:B------:R-:W-:-:S04]  /*74f0*/  FADD.FTZ R73, R83, R72 ;  /* 0x0000004853497221 */ /* 0x000fc80000010000 */
[----:B------:R-:W-:-:S04]  /*7500*/  FADD.FTZ R73, R91, R73 ;  /* 0x000000495b497221 */ /* 0x000fc80000010000 */
[----:B------:R-:W-:-:S04]  /*7510*/  FADD.FTZ R73, R92, R73 ;  /* 0x000000495c497221 */ /* 0x000fc80000010000 */
[----:B------:R-:W-:-:S04]  /*7520*/  FADD.FTZ R73, R105, R73 ;  /* 0x0000004969497221 */ /* 0x000fc80000010000 */
[----:B------:R-:W-:-:S04]  /*7530*/  FADD.FTZ R73, R106, R73 ;  /* 0x000000496a497221 */ /* 0x000fc80000010000 */
[----:B------:R-:W-:-:S04]  /*7540*/  FADD.FTZ R73, R119, R73 ;  /* 0x0000004977497221 */ /* 0x000fc80000010000 */
[----:B------:R-:W-:-:S04]  /*7550*/  FADD.FTZ R73, R120, R73 ;  /* 0x0000004978497221 */ /* 0x000fc80000010000 */
[----:B------:R-:W-:Y:S01]  /*7560*/  @P2 FADD.FTZ R72, R133, R73 ;  /* 0x0000004985482221 */ /* 0x000fe20000010000 */
[----:B------:R-:W-:-:S03]  /*7570*/  ISETP.GT.U32.AND P2, PT, R2, 0x17f, PT ;  /* 0x0000017f0200780c */ /* 0x000fc60003f44070 */
[----:B------:R-:W-:-:S04]  /*7580*/  FADD.FTZ R73, R84, R72 ;  /* 0x0000004854497221 */ /* 0x000fc80000010000 */
[----:B------:R-:W-:-:S04]  /*7590*/  FADD.FTZ R73, R93, R73 ;  /* 0x000000495d497221 */ /* 0x000fc80000010000 */
[----:B------:R-:W-:Y:S02]  /*75a0*/  FADD.FTZ R73, R94, R73 ;  /* 0x000000495e497221 */ /* 0x000fe40000010000 */
[----:B------:R-:W-:Y:S02]  /*75b0*/  @P2 LOP3.LUT R3, R3, 0x1, RZ, 0xfc, !PT ;  /* 0x0000000103032812 */ /* 0x000fe400078efcff */
[----:B------:R-:W-:Y:S02]  /*75c0*/  FADD.FTZ R73, R107, R73 ;  /* 0x000000496b497221 */ /* 0x000fe40000010000 */
[----:B------:R-:W-:Y:S02]  /*75d0*/  LOP3.LUT R3, R3, 0xffffffdf, RZ, 0xc0, !PT ;  /* 0xffffffdf03037812 */ /* 0x000fe400078ec0ff */
[----:B------:R-:W-:Y:S02]  /*75e0*/  FADD.FTZ R73, R108, R73 ;  /* 0x000000496c497221 */ /* 0x000fe40000010000 */
[----:B------:R-:W-:-:S02]  /*75f0*/  @P6 LOP3.LUT R3, R3, 0x20, RZ, 0xfc, !PT ;  /* 0x0000002003036812 */ /* 0x000fc400078efcff */
[----:B------:R-:W-:-:S04]  /*7600*/  FADD.FTZ R73, R121, R73 ;  /* 0x0000004979497221 */ /* 0x000fc80000010000 */
[----:B------:R-:W-:-:S04]  /*7610*/  FADD.FTZ R73, R122, R73 ;  /* 0x000000497a497221 */ /* 0x000fc80000010000 */
[----:B------:R-:W-:Y:S01]  /*7620*/  @P2 FADD.FTZ R72, R134, R73 ;  /* 0x0000004986482221 */ /* 0x000fe20000010000 */
[----:B------:R-:W-:-:S03]  /*7630*/  ISETP.GT.U32.AND P2, PT, R2, 0x1ff, PT ;  /* 0x000001ff0200780c */ /* 0x000fc60003f44070 */
[----:B------:R-:W-:-:S04]  /*7640*/  FADD.FTZ R73, R85, R72 ;  /* 0x0000004855497221 */ /* 0x000fc80000010000 */
[----:B------:R-:W-:-:S04]  /*7650*/  FADD.FTZ R73, R95, R73 ;  /* 0x000000495f497221 */ /* 0x000fc80000010000 */
[----:B------:R-:W-:-:S04]  /*7660*/  FADD.FTZ R73, R96, R73 ;  /* 0x0000004960497221 */ /* 0x000fc80000010000 */
[----:B------:R-:W-:-:S04]  /*7670*/  FADD.FTZ R73, R109, R73 ;  /* 0x000000496d497221 */ /* 0x000fc80000010000 */
[----:B------:R-:W-:-:S04]  /*7680*/  FADD.FTZ R73, R110, R73 ;  /* 0x000000496e497221 */ /* 0x000fc80000010000 */
[----:B------:R-:W-:-:S04]  /*7690*/  FADD.FTZ R73, R123, R73 ;  /* 0x000000497b497221 */ /* 0x000fc80000010000 */
[----:B------:R-:W-:-:S04]  /*76a0*/  FADD.FTZ R73, R124, R73 ;  /* 0x000000497c497221 */ /* 0x000fc80000010000 */
[----:B------:R-:W-:-:S04]  /*76b0*/  @P2 FADD.FTZ R72, R135, R73 ;  /* 0x0000004987482221 */ /* 0x000fc80000010000 */
        /* <DEDUP_REMOVED lines=24> */
[----:B------:R-:W-:Y:S06]  /*7840*/  BRA.DIV UR6, `(.L_x_252) ;  /* 0x0000002a06407947 */ /* 0x000fec000b800000 */
[----:B------:R-:W0:Y:S01]  /*7850*/  SHFL.BFLY PT, R78, R72, 0x1, 0x1f ;  /* 0x0c201f00484e7f89 */ /* 0x000e2200000e0000 */
[----:B------:R-:W-:Y:S01]  /*7860*/  ISETP.GT.U32.AND P6, PT, R2, 0xff, PT ;  /* 0x000000ff0200780c */ /* 0x000fe20003fc4070 */
[----:B0-----:R-:W-:-:S05]  /*7870*/  FADD.FTZ R72, R72, R78 ;  /* 0x0000004e48487221 */ /* 0x001fca0000010000 */
[----:B------:R-:W0:Y:S02]  /*7880*/  SHFL.BFLY PT, R78, R72, 0x2, 0x1f ;  /* 0x0c401f00484e7f89 */ /* 0x000e2400000e0000 */
[----:B0-----:R-:W-:-:S05]  /*7890*/  FADD.FTZ R72, R72, R78 ;  /* 0x0000004e48487221 */ /* 0x001fca0000010000 */
[----:B------:R-:W0:Y:S02]  /*78a0*/  SHFL.BFLY PT, R78, R72, 0x4, 0x1f ;  /* 0x0c801f00484e7f89 */ /* 0x000e2400000e0000 */
[----:B0-----:R-:W-:-:S05]  /*78b0*/  FADD.FTZ R72, R72, R78 ;  /* 0x0000004e48487221 */ /* 0x001fca0000010000 */
[----:B------:R-:W0:Y:S02]  /*78c0*/  SHFL.BFLY PT, R78, R72, 0x8, 0x1f ;  /* 0x0d001f00484e7f89 */ /* 0x000e2400000e0000 */
[----:B0-----:R-:W-:-:S05]  /*78d0*/  FADD.FTZ R72, R72, R78 ;  /* 0x0000004e48487221 */ /* 0x001fca0000010000 */
[----:B------:R-:W0:Y:S02]  /*78e0*/  SHFL.BFLY PT, R78, R72, 0x10, 0x1f ;  /* 0x0e001f00484e7f89 */ /* 0x000e2400000e0000 */
[----:B0-----:R-:W-:-:S04]  /*78f0*/  FADD.FTZ R72, R72, R78 ;  /* 0x0000004e48487221 */ /* 0x001fc80000010000 */
[----:B-1----:R-:W-:-:S04]  /*7900*/  FMUL.FTZ R72, R59, R72 ;  /* 0x000000483b487220 */ /* 0x002fc80000410000 */
[--C-:B------:R-:W-:Y:S01]  /*7910*/  FADD.FTZ R73, R82, -R72.reuse ;  /* 0x8000004852497221 */ /* 0x100fe20000010000 */
[----:B------:R-:W-:-:S03]  /*7920*/  FADD.FTZ R74, R89, -R72 ;  /* 0x80000048594a7221 */ /* 0x000fc60000010000 */
[----:B------:R-:W-:-:S04]  /*7930*/  FFMA.FTZ R73, R73, R73, RZ ;  /* 0x0000004949497223 */ /* 0x000fc800000100ff */
[----:B------:R-:W-:Y:S01]  /*7940*/  FFMA.FTZ R73, R74, R74, R73 ;  /* 0x0000004a4a497223 */ /* 0x000fe20000010049 */
[----:B------:R-:W-:-:S04]  /*7950*/  FADD.FTZ R74, R90, -R72 ;  /* 0x800000485a4a7221 */ /* 0x000fc80000010000 */
        /* <DEDUP_REMOVED lines=12> */
[----:B------:R-:W-:Y:S01]  /*7a20*/  FSEL R77, R73, RZ, P1 ;  /* 0x000000ff494d7208 */ /* 0x000fe20000800000 */
[----:B------:R-:W-:-:S04]  /*7a30*/  FADD.FTZ R73, R83, -R72 ;  /* 0x8000004853497221 */ /* 0x000fc80000010000 */
[----:B------:R-:W-:-:S04]  /*7a40*/  FFMA.FTZ R73, R73, R73, R77 ;  /* 0x0000004949497223 */ /* 0x000fc8000001004d */
        /* <DEDUP_REMOVED lines=12> */
[----:B------:R-:W-:Y:S01]  /*7b10*/  @P6 FFMA.FTZ R77, R74, R74, R73 ;  /* 0x0000004a4a4d6223 */ /* 0x000fe20000010049 */
[--C-:B------:R-:W-:Y:S01]  /*7b20*/  FADD.FTZ R73, R84, -R72.reuse ;  /* 0x8000004854497221 */ /* 0x100fe20000010000 */
[----:B------:R-:W-:Y:S01]  /*7b30*/  FADD.FTZ R74, R93, -R72 ;  /* 0x800000485d4a7221 */ /* 0x000fe20000010000 */
[----:B------:R-:W-:Y:S02]  /*7b40*/  ISETP.GT.U32.AND P6, PT, R2, 0x17f, PT ;  /* 0x0000017f0200780c */ /* 0x000fe40003fc4070 */
        /* <DEDUP_REMOVED lines=15> */
[----:B------:R-:W-:-:S03]  /*7c40*/  FADD.FTZ R74, R95, -R72 ;  /* 0x800000485f4a7221 */ /* 0x000fc60000010000 */
        /* <DEDUP_REMOVED lines=61> */
[----:B------:R-:W-:-:S05]  /*8020*/  @P5 FFMA.FTZ R77, R74, R74, R73 ;  /* 0x0000004a4a4d5223 */ /* 0x000fca0000010049 */
[----:B------:R-:W0:Y:S02]  /*8030*/  SHFL.BFLY PT, R78, R77, 0x1, 0x1f ;  /* 0x0c201f004d4e7f89 */ /* 0x000e2400000e0000 */
[----:B0-----:R-:W-:-:S05]  /*8040*/  FADD.FTZ R77, R77, R78 ;  /* 0x0000004e4d4d7221 */ /* 0x001fca0000010000 */
[----:B------:R-:W0:Y:S02]  /*8050*/  SHFL.BFLY PT, R78, R77, 0x2, 0x1f ;  /* 0x0c401f004d4e7f89 */ /* 0x000e2400000e0000 */
[----:B0-----:R-:W-:-:S05]  /*8060*/  FADD.FTZ R77, R77, R78 ;  /* 0x0000004e4d4d7221 */ /* 0x001fca0000010000 */
[----:B------:R-:W0:Y:S02]  /*8070*/  SHFL.BFLY PT, R78, R77, 0x4, 0x1f ;  /* 0x0c801f004d4e7f89 */ /* 0x000e2400000e0000 */
[----:B0-----:R-:W-:-:S05]  /*8080*/  FADD.FTZ R77, R77, R78 ;  /* 0x0000004e4d4d7221 */ /* 0x001fca0000010000 */
[----:B------:R-:W0:Y:S02]  /*8090*/  SHFL.BFLY PT, R78, R77, 0x8, 0x1f ;  /* 0x0d001f004d4e7f89 */ /* 0x000e2400000e0000 */
[----:B0-----:R-:W-:-:S05]  /*80a0*/  FADD.FTZ R77, R77, R78 ;  /* 0x0000004e4d4d7221 */ /* 0x001fca0000010000 */
[----:B------:R0:W1:Y:S02]  /*80b0*/  SHFL.BFLY PT, R73, R77, 0x10, 0x1f ;  /* 0x0e001f004d497f89 */ /* 0x00006400000e0000 */
.L_x_278:
[----:B------:R-:W-:Y:S01]  /*80c0*/  LOP3.LUT P2, RZ, R0, 0x1f, RZ, 0xc0, !PT ;  /* 0x0000001f00ff7812 */ /* 0x000fe2000784c0ff */
[----:B-1----:R-:W-:Y:S01]  /*80d0*/  FADD.FTZ R73, R77, R73 ;  /* 0x000000494d497221 */ /* 0x002fe20000010000 */
[----:B------:R-:W-:Y:S01]  /*80e0*/  LOP3.LUT R74, R136, 0x3, RZ, 0xc0, !PT ;  /* 0x00000003884a7812 */ /* 0x000fe200078ec0ff */
[----:B------:R-:W-:Y:S10]  /*80f0*/  WARPSYNC.ALL ;  /* 0x0000000000007948 */ /* 0x000ff40003800000 */
[----:B------:R-:W1:Y:S01]  /*8100*/  @!P2 S2R R76, SR_CgaCtaId ;  /* 0x00000000004ca919 */ /* 0x000e620000008800 */
[----:B0-----:R-:W-:-:S04]  /*8110*/  @!P2 MOV R77, 0x400 ;  /* 0x00000400004da802 */ /* 0x001fc80000000f00 */
[----:B-1----:R-:W-:Y:S02]  /*8120*/  @!P2 LEA R76, R76, R77, 0x18 ;  /* 0x0000004d4c4ca211 */ /* 0x002fe400078ec0ff */
[----:B------:R-:W-:-:S05]  /*8130*/  @!P2 IADD3 R77, R75, R74, RZ ;  /* 0x0000004a4b4da210 */ /* 0x000fca0007ffe0ff */
[----:B------:R-:W-:-:S05]  /*8140*/  @!P2 IMAD R76, R77, 0x8, R76 ;  /* 0x000000084d4ca824 */ /* 0x000fca00078e024c */
[----:B------:R0:W-:Y:S02]  /*8150*/  @!P2 STS.64 [R76], R72 ;  /* 0x000000484c00a388 */ /* 0x0001e40000000a00 */
[----:B0-----:R-:W-:-:S04]  /*8160*/  LOP3.LUT R73, R0, 0x1f, RZ, 0xc0, !PT ;  /* 0x0000001f00497812 */ /* 0x001fc800078ec0ff */
[----:B------:R-:W-:Y:S01]  /*8170*/  ISETP.GT.U32.AND P2, PT, R73, 0x3, PT ;  /* 0x000000034900780c */ /* 0x000fe20003f44070 */
[----:B------:R-:W2:-:S12]  /*8180*/  LDL R79, [R1+0x1c] ;  /* 0x00001c00014f7983 */ /* 0x000e980000100800 */
[----:B------:R-:W-:Y:S01]  /*8190*/  @!P2 IADD3 R75, R75, R73, RZ ;  /* 0x000000494b4ba210 */ /* 0x000fe20007ffe0ff */
[----:B------:R-:W-:Y:S01]  /*81a0*/  HFMA2.MMA R78, -RZ, RZ, 0, 0 ;  /* 0x00000000ff4e7435 */ /* 0x000fe200000001ff */
[----:B------:R-:W-:Y:S01]  /*81b0*/  @!P2 MOV R73, 0x400 ;  /* 0x000004000049a802 */ /* 0x000fe20000000f00 */
[----:B------:R-:W0:Y:S01]  /*81c0*/  @!P2 S2R R72, SR_CgaCtaId ;  /* 0x000000000048a919 */ /* 0x000e220000008800 */
[----:B------:R-:W1:Y:S08]  /*81d0*/  LDC R183, c[0x0][0x2d8] ;  /* 0x0000b600ffb77b82 */ /* 0x000e700000000800 */
[----:B------:R-:W-:Y:S01]  /*81e0*/  BAR.SYNC.DEFER_BLOCKING 0x0 ;  /* 0x0000000000007b1d */ /* 0x000fe20000010000 */
[----:B------:R-:W-:-:S05]  /*81f0*/  LOP3.LUT P3, RZ, R3, 0x8, RZ, 0xc0, !PT ;  /* 0x0000000803ff7812 */ /* 0x000fca000786c0ff */
[----:B------:R-:W-:Y:S01]  /*8200*/  BSSY B0, `(.L_x_253) ;  /* 0x000008a000007945 */ /* 0x000fe20003800000 */
[----:B0-----:R-:W-:-:S05]  /*8210*/  @!P2 LEA R72, R72, R73, 0x18 ;  /* 0x000000494848a211 */ /* 0x001fca00078ec0ff */
[----:B------:R-:W-:Y:S01]  /*8220*/  @!P2 IMAD R75, R75, 0x8, R72 ;  /* 0x000000084b4ba824 */ /* 0x000fe200078e0248 */
[----:B------:R-:W-:-:S06]  /*8230*/  CS2R R72, SRZ ;  /* 0x0000000000487805 */ /* 0x000fcc000001ff00 */
[----:B------:R-:W0:Y:S04]  /*8240*/  @!P2 LDS.64 R72, [R75] ;  /* 0x000000004b48a984 */ /* 0x000e280000000a00 */
[----:B0-----:R-:W0:Y:S02]  /*8250*/  SHFL.DOWN PT, R77, R72, 0x2, 0x1f ;  /* 0x08401f00484d7f89 */ /* 0x001e2400000e0000 */
[----:B0-----:R-:W-:-:S04]  /*8260*/  FADD.FTZ R75, -R77, R72 ;  /* 0x000000484d4b7221 */ /* 0x001fc80000010100 */
[----:B------:R-:W-:Y:S01]  /*8270*/  FMUL.FTZ R75, R75, R75 ;  /* 0x0000004b4b4b7220 */ /* 0x000fe20000410000 */
[----:B--2---:R-:W-:Y:S01]  /*8280*/  @!P2 IMAD.MOV.U32 R78, RZ, RZ, R79 ;  /* 0x000000ffff4ea224 */ /* 0x004fe200078e004f */
[----:B------:R-:W-:-:S04]  /*8290*/  LOP3.LUT P2, RZ, R74, 0x1f, R0, 0xf8, !PT ;  /* 0x0000001f4aff7812 */ /* 0x000fc8000784f800 */
[----:B------:R-:W0:Y:S01]  /*82a0*/  SHFL.DOWN PT, R79, R78, 0x2, 0x1f ;  /* 0x08401f004e4f7f89 */ /* 0x000e2200000e0000 */
[----:B------:R-:W-:-:S05]  /*82b0*/  I2FP.F32.S32 R76, R78 ;  /* 0x0000004e004c7245 */ /* 0x000fca0000201400 */
[----:B------:R-:W-:Y:S01]  /*82c0*/  FMUL.FTZ R75, R75, R76 ;  /* 0x0000004c4b4b7220 */ /* 0x000fe20000410000 */
[----:B0-----:R-:W-:Y:S02]  /*82d0*/  IADD3 R78, R79, R78, RZ ;  /* 0x0000004e4f4e7210 */ /* 0x001fe40007ffe0ff */
[----:B------:R-:W-:-:S05]  /*82e0*/  I2FP.F32.S32 R79, R79 ;  /* 0x0000004f004f7245 */ /* 0x000fca0000201400 */
[-C--:B------:R-:W-:Y:S01]  /*82f0*/  FMUL.FTZ R77, R77, R79.reuse ;  /* 0x0000004f4d4d7220 */ /* 0x080fe20000410000 */
[----:B------:R-:W-:-:S03]  /*8300*/  FMUL.FTZ R75, R75, R79 ;  /* 0x0000004f4b4b7220 */ /* 0x000fc60000410000 */
[----:B------:R-:W-:Y:S01]  /*8310*/  FFMA.FTZ R76, R76, R72, R77 ;  /* 0x000000484c4c7223 */ /* 0x000fe2000001004d */
[----:B------:R-:W-:Y:S01]  /*8320*/  I2FP.F32.S32 R72, R78 ;  /* 0x0000004e00487245 */ /* 0x000fe20000201400 */
[----:B------:R-:W0:Y:S02]  /*8330*/  SHFL.DOWN PT, R77, R73, 0x2, 0x1f ;  /* 0x08401f00494d7f89 */ /* 0x000e2400000e0000 */
[----:B0-----:R-:W-:Y:S02]  /*8340*/  FADD.FTZ R77, R77, R73 ;  /* 0x000000494d4d7221 */ /* 0x001fe40000010000 */
[----:B------:R-:W0:Y:S02]  /*8350*/  MUFU.RCP R73, R72 ;  /* 0x0000004800497308 */ /* 0x000e240000001000 */
[C---:B0-----:R-:W-:Y:S01]  /*8360*/  FFMA.FTZ R75, R73.reuse, R75, R77 ;  /* 0x0000004b494b7223 */ /* 0x041fe2000001004d */
[----:B------:R-:W-:Y:S01]  /*8370*/  FMUL.FTZ R73, R73, R76 ;  /* 0x0000004c49497220 */ /* 0x000fe20000410000 */
[----:B------:R-:W0:Y:S04]  /*8380*/  SHFL.DOWN PT, R77, R78, 0x1, 0x1f ;  /* 0x08201f004e4d7f89 */ /* 0x000e2800000e0000 */
[----:B------:R-:W2:Y:S01]  /*8390*/  SHFL.DOWN PT, R76, R73, 0x1, 0x1f ;  /* 0x08201f00494c7f89 */ /* 0x000ea200000e0000 */
[----:B0-----:R-:W-:Y:S01]  /*83a0*/  IMAD.IADD R78, R78, 0x1, R77 ;  /* 0x000000014e4e7824 */ /* 0x001fe200078e024d */
[----:B------:R-:W-:Y:S01]  /*83b0*/  I2FP.F32.S32 R77, R77 ;  /* 0x0000004d004d7245 */ /* 0x000fe20000201400 */
[----:B--2---:R-:W-:-:S04]  /*83c0*/  FADD.FTZ R79, R73, -R76 ;  /* 0x8000004c494f7221 */ /* 0x004fc80000010000 */
[----:B------:R-:W-:Y:S01]  /*83d0*/  FMUL.FTZ R76, R76, R77 ;  /* 0x0000004d4c4c7220 */ /* 0x000fe20000410000 */
[----:B------:R-:W-:-:S03]  /*83e0*/  FMUL.FTZ R79, R79, R79 ;  /* 0x0000004f4f4f7220 */ /* 0x000fc60000410000 */
[C---:B------:R-:W-:Y:S01]  /*83f0*/  FFMA.FTZ R76, R72.reuse, R73, R76 ;  /* 0x00000049484c7223 */ /* 0x040fe2000001004c */
[----:B------:R-:W-:Y:S01]  /*8400*/  I2FP.F32.S32 R73, R78 ;  /* 0x0000004e00497245 */ /* 0x000fe20000201400 */
[----:B------:R-:W-:Y:S02]  /*8410*/  FMUL.FTZ R79, R72, R79 ;  /* 0x0000004f484f7220 */ /* 0x000fe40000410000 */
[----:B------:R-:W0:Y:S02]  /*8420*/  SHFL.DOWN PT, R72, R75, 0x1, 0x1f ;  /* 0x08201f004b487f89 */ /* 0x000e2400000e0000 */
[----:B------:R-:W-:Y:S01]  /*8430*/  FMUL.FTZ R79, R79, R77 ;  /* 0x0000004d4f4f7220 */ /* 0x000fe20000410000 */
[----:B------:R-:W2:Y:S02]  /*8440*/  MUFU.RCP R73, R73 ;  /* 0x0000004900497308 */ /* 0x000ea40000001000 */
[----:B--2---:R-:W-:Y:S01]  /*8450*/  FMUL.FTZ R76, R73, R76 ;  /* 0x0000004c494c7220 */ /* 0x004fe20000410000 */
[----:B0-----:R-:W-:-:S04]  /*8460*/  FADD.FTZ R72, R75, R72 ;  /* 0x000000484b487221 */ /* 0x001fc80000010000 */
[----:B------:R-:W-:Y:S01]  /*8470*/  SHFL.IDX PT, R182, R76, RZ, 0x1f ;  /* 0x00001fff4cb67589 */ /* 0x000fe200000e0000 */
[----:B------:R-:W-:Y:S02]  /*8480*/  FFMA.FTZ R79, R73, R79, R72 ;  /* 0x0000004f494f7223 */ /* 0x000fe40000010048 */
[----:B------:R-:W0:Y:S04]  /*8490*/  @!P2 LDC.64 R72, c[0x0][0x250] ;  /* 0x00009400ff48ab82 */ /* 0x000e280000000a00 */
[----:B------:R-:W1:Y:S01]  /*84a0*/  SHFL.IDX PT, R79, R79, RZ, 0x1f ;  /* 0x00001fff4f4f7589 */ /* 0x000e6200000e0000 */
[----:B0-----:R-:W-:-:S04]  /*84b0*/  @!P2 IMAD.WIDE R72, R31, 0x4, R72 ;  /* 0x000000041f48a825 */ /* 0x001fc800078e0248 */
[----:B-1----:R-:W-:Y:S01]  /*84c0*/  FFMA.FTZ R183, R79, UR7, R183 ;  /* 0x000000074fb77c23 */ /* 0x002fe200080100b7 */
[----:B------:R0:W-:Y:S02]  /*84d0*/  @!P2 STG.E desc[UR4][R72.64], R182 ;  /* 0x000000b64800a986 */ /* 0x0001e4000c101904 */
[----:B0-----:R-:W-:-:S05]  /*84e0*/  FMUL.FTZ R72, R182, R182 ;  /* 0x000000b6b6487220 */ /* 0x001fca0000410000 */
[----:B------:R-:W-:-:S05]  /*84f0*/  FSEL R72, R72, RZ, P3 ;  /* 0x000000ff48487208 */ /* 0x000fca0001800000 */
[----:B------:R-:W-:Y:S02]  /*8500*/  FADD.FTZ R183, R183, R72 ;  /* 0x00000048b7b77221 */ /* 0x000fe40000010000 */
[----:B------:R-:W0:Y:S04]  /*8510*/  @!P2 LDC.64 R72, c[0x0][0x258] ;  /* 0x00009600ff48ab82 */ /* 0x000e280000000a00 */
[----:B------:R-:W1:Y:S01]  /*8520*/  MUFU.RSQ R183, R183 ;  /* 0x000000b700b77308 */ /* 0x000e620000001400 */
[----:B0-----:R-:W-:-:S05]  /*8530*/  @!P2 IMAD.WIDE R72, R31, 0x4, R72 ;  /* 0x000000041f48a825 */ /* 0x001fca00078e0248 */
[----:B-1----:R0:W-:Y:S01]  /*8540*/  @!P2 STG.E desc[UR4][R72.64], R183 ;  /* 0x000000b74800a986 */ /* 0x0021e2000c101904 */
[----:B------:R-:W-:Y:S05]  /*8550*/  @!P1 BRA `(.L_x_254) ;  /* 0x0000000400509947 */ /* 0x000fea0003800000 */
[----:B------:R-:W0:Y:S04]  /*8560*/  LDL R74, [R1+0xd0] ;  /* 0x0000d000014a7983 */ /* 0x000e280000100800 */
[----:B------:R-:W0:Y:S04]  /*8570*/  LDL R77, [R1+0xf0] ;  /* 0x0000f000014d7983 */ /* 0x000e280000100800 */
[----:B------:R-:W2:Y:S04]  /*8580*/  LDL R252, [R1+0x14] ;  /* 0x0000140001fc7983 */ /* 0x000ea80000100800 */
[----:B------:R-:W2:Y:S01]  /*8590*/  LDL R136, [R1+0x18] ;  /* 0x0000180001887983 */ /* 0x000ea20000100800 */
[----:B------:R-:W-:-:S03]  /*85a0*/  FSEL R75, R182, RZ, !P3 ;  /* 0x000000ffb64b7208 */ /* 0x000fc60005800000 */
[----:B------:R1:W-:Y:S02]  /*85b0*/  STL [R1+0x108], R7 ;  /* 0x0001080701007387 */ /* 0x0003e40000100800 */
[--C-:B------:R-:W-:Y:S01]  /*85c0*/  FADD.FTZ R76, R82, -R75.reuse ;  /* 0x8000004b524c7221 */ /* 0x100fe20000010000 */
[----:B------:R-:W-:-:S03]  /*85d0*/  FADD.FTZ R79, R89, -R75 ;  /* 0x8000004b594f7221 */ /* 0x000fc60000010000 */
[C---:B------:R-:W-:Y:S01]  /*85e0*/  FMUL.FTZ R76, R183.reuse, R76 ;  /* 0x0000004cb74c7220 */ /* 0x040fe20000410000 */
[----:B------:R-:W-:Y:S01]  /*85f0*/  FMUL.FTZ R79, R183, R79 ;  /* 0x0000004fb74f7220 */ /* 0x000fe20000410000 */
[----:B-1----:R-:W4:Y:S04]  /*8600*/  LDL R7, [R1+0xc4] ;  /* 0x0000c40001077983 */ /* 0x002f280000100800 */
[----:B------:R1:W-:Y:S04]  /*8610*/  STL [R1+0x104], R6 ;  /* 0x0001040601007387 */ /* 0x0003e80000100800 */
[----:B-1----:R-:W4:Y:S04]  /*8620*/  LDL R6, [R1+0xec] ;  /* 0x0000ec0001067983 */ /* 0x002f280000100800 */
[----:B------:R1:W-:Y:S04]  /*8630*/  STL [R1+0x100], R5 ;  /* 0x0001000501007387 */ /* 0x0003e80000100800 */
[----:B------:R-:W3:Y:S04]  /*8640*/  LDL R0, [R1+0xcc] ;  /* 0x0000cc0001007983 */ /* 0x000ee80000100800 */
[----:B------:R-:W3:Y:S04]  /*8650*/  LDL R251, [R1+0xe8] ;  /* 0x0000e80001fb7983 */ /* 0x000ee80000100800 */
[----:B-1----:R-:W3:Y:S04]  /*8660*/  LDL R5, [R1+0xc] ;  /* 0x00000c0001057983 */ /* 0x002ee80000100800 */
[----:B------:R1:W-:Y:S04]  /*8670*/  STL [R1+0xfc], R4 ;  /* 0x0000fc0401007387 */ /* 0x0003e80000100800 */
[----:B-1----:R-:W3:Y:S04]  /*8680*/  LDL R4, [R1+0xc0] ;  /* 0x0000c00001047983 */ /* 0x002ee80000100800 */
[----:B------:R1:W-:Y:S04]  /*8690*/  STL [R1+0xf8], R3 ;  /* 0x0000f80301007387 */ /* 0x0003e80000100800 */
[----:B-1----:R-:W3:Y:S04]  /*86a0*/  LDL R3, [R1+0xe4] ;  /* 0x0000e40001037983 */ /* 0x002ee80000100800 */
[----:B------:R1:W-:Y:S04]  /*86b0*/  STL [R1+0xf4], R2 ;  /* 0x0000f40201007387 */ /* 0x0003e80000100800 */
[----:B------:R-:W3:Y:S04]  /*86c0*/  LDL R78, [R1+0x8] ;  /* 0x00000800014e7983 */ /* 0x000ee80000100800 */
[----:B------:R-:W3:Y:S04]  /*86d0*/  LDL R137, [R1] ;  /* 0x0000000001897983 */ /* 0x000ee80000100800 */
[----:B-1----:R-:W3:Y:S01]  /*86e0*/  LDL R2, [R1+0x4] ;  /* 0x0000040001027983 */ /* 0x002ee20000100800 */
[----:B0-----:R-:W-:Y:S01]  /*86f0*/  FFMA.FTZ R72, R77, R76, R74 ;  /* 0x0000004c4d487223 */ /* 0x001fe2000001004a */
[----:B--2---:R-:W-:-:S02]  /*8700*/  FFMA.FTZ R73, R136, R79, R252 ;  /* 0x0000004f88497223 */ /* 0x004fc400000100fc */
[----:B------:R-:W2:Y:S03]  /*8710*/  LDL R252, [R1+0xc8] ;  /* 0x0000c80001fc7983 */ /* 0x000ea60000100800 */
[----:B------:R-:W-:Y:S01]  /*8720*/  F2FP.BF16.F32.PACK_AB R72, R73, R72 ;  /* 0x000000484948723e */ /* 0x000fe200000010ff */
[----:B------:R-:W2:Y:S04]  /*8730*/  LDL R136, [R1+0xe0] ;  /* 0x0000e00001887983 */ /* 0x000ea80000100800 */
[----:B------:R-:W2:Y:S01]  /*8740*/  LDL R73, [R1+0x10] ;  /* 0x0000100001497983 */ /* 0x000ea20000100800 */
[--C-:B------:R-:W-:Y:S01]  /*8750*/  FADD.FTZ R77, R90, -R75.reuse ;  /* 0x8000004b5a4d7221 */ /* 0x100fe20000010000 */
[----:B------:R-:W-:-:S03]  /*8760*/  FADD.FTZ R74, R103, -R75 ;  /* 0x8000004b674a7221 */ /* 0x000fc60000010000 */
[C---:B------:R-:W-:Y:S01]  /*8770*/  FMUL.FTZ R77, R183.reuse, R77 ;  /* 0x0000004db74d7220 */ /* 0x040fe20000410000 */
[----:B------:R-:W-:Y:S01]  /*8780*/  FMUL.FTZ R74, R183, R74 ;  /* 0x0000004ab74a7220 */ /* 0x000fe20000410000 */
[----:B----4-:R-:W-:Y:S02]  /*8790*/  FFMA.FTZ R76, R6, R76, R7 ;  /* 0x0000004c064c7223 */ /* 0x010fe40000010007 */
[----:B------:R1:W5:Y:S04]  /*87a0*/  LDL.LU R7, [R1+0x108] ;  /* 0x0001080001077983 */ /* 0x0003680000300800 */
[----:B------:R1:W5:Y:S01]  /*87b0*/  LDL.LU R6, [R1+0x104] ;  /* 0x0001040001067983 */ /* 0x0003620000300800 */
[-C--:B---3--:R-:W-:Y:S01]  /*87c0*/  FFMA.FTZ R78, R78, R74.reuse, R2 ;  /* 0x0000004a4e4e7223 */ /* 0x088fe20000010002 */
[----:B------:R-:W-:Y:S01]  /*87d0*/  FFMA.FTZ R74, R137, R74, R250 ;  /* 0x0000004a894a7223 */ /* 0x000fe200000100fa */
[----:B--2---:R-:W-:Y:S01]  /*87e0*/  FFMA.FTZ R79, R73, R79, R5 ;  /* 0x0000004f494f7223 */ /* 0x004fe20000010005 */
[-C--:B------:R-:W-:Y:S01]  /*87f0*/  FFMA.FTZ R73, R251, R77.reuse, R0 ;  /* 0x0000004dfb497223 */ /* 0x080fe20000010000 */
[----:B------:R1:W5:Y:S01]  /*8800*/  LDL.LU R5, [R1+0x100] ;  /* 0x0001000001057983 */ /* 0x0003620000300800 */
[----:B------:R-:W-:-:S02]  /*8810*/  FFMA.FTZ R77, R3, R77, R4 ;  /* 0x0000004d034d7223 */ /* 0x000fc40000010004 */
[----:B------:R-:W-:Y:S01]  /*8820*/  F2FP.BF16.F32.PACK_AB R76, R79, R76 ;  /* 0x0000004c4f4c723e */ /* 0x000fe200000010ff */
[----:B------:R-:W2:Y:S01]  /*8830*/  LDL R0, [R1+0xbc] ;  /* 0x0000bc0001007983 */ /* 0x000ea20000100800 */
[----:B------:R-:W-:Y:S01]  /*8840*/  F2FP.BF16.F32.PACK_AB R73, R78, R73 ;  /* 0x000000494e49723e */ /* 0x000fe200000010ff */
[--C-:B------:R-:W-:Y:S01]  /*8850*/  FADD.FTZ R78, R104, -R75.reuse ;  /* 0x8000004b684e7221 */ /* 0x100fe20000010000 */
[----:B------:R-:W-:Y:S01]  /*8860*/  FADD.FTZ R79, R117, -R75 ;  /* 0x8000004b754f7221 */ /* 0x000fe20000010000 */
[----:B------:R-:W2:Y:S02]  /*8870*/  LDL R251, [R1+0xdc] ;  /* 0x0000dc0001fb7983 */ /* 0x000ea40000100800 */
[C---:B------:R-:W-:Y:S01]  /*8880*/  FMUL.FTZ R78, R183.reuse, R78 ;  /* 0x0000004eb74e7220 */ /* 0x040fe20000410000 */
[----:B------:R-:W-:Y:S01]  /*8890*/  FMUL.FTZ R79, R183, R79 ;  /* 0x0000004fb74f7220 */ /* 0x000fe20000410000 */
[----:B------:R-:W-:Y:S01]  /*88a0*/  F2FP.BF16.F32.PACK_AB R77, R74, R77 ;  /* 0x0000004d4a4d723e */ /* 0x000fe200000010ff */
[----:B------:R1:W5:Y:S01]  /*88b0*/  LDL.LU R4, [R1+0xfc] ;  /* 0x0000fc0001047983 */ /* 0x0003620000300800 */
[----:B------:R-:W-:Y:S01]  /*88c0*/  FFMA.FTZ R74, R136, R78, R252 ;  /* 0x0000004e884a7223 */ /* 0x000fe200000100fc */
[----:B------:R-:W-:-:S02]  /*88d0*/  FFMA.FTZ R136, R249, R79, R248 ;  /* 0x0000004ff9887223 */ /* 0x000fc400000100f8 */
[----:B------:R1:W5:Y:S03]  /*88e0*/  LDL.LU R3, [R1+0xf8] ;  /* 0x0000f80001037983 */ /* 0x0003660000300800 */
[----:B------:R-:W-:Y:S01]  /*88f0*/  F2FP.BF16.F32.PACK_AB R74, R136, R74 ;  /* 0x0000004a884a723e */ /* 0x000fe200000010ff */
[----:B------:R1:W5:Y:S04]  /*8900*/  LDL.LU R2, [R1+0xf4] ;  /* 0x0000f40001027983 */ /* 0x0003680000300800 */
[----:B------:R-:W3:Y:S04]  /*8910*/  LDL R137, [R1+0xd8] ;  /* 0x0000d80001897983 */ /* 0x000ee80000100800 */
[----:B------:R-:W3:Y:S01]  /*8920*/  LDL R136, [R1+0xb8] ;  /* 0x0000b80001887983 */ /* 0x000ee20000100800 */
[----:B------:R-:W-:-:S03]  /*8930*/  FFMA.FTZ R79, R247, R79, R246 ;  /* 0x0000004ff74f7223 */ /* 0x000fc600000100f6 */
[----:B------:R-:W4:Y:S01]  /*8940*/  LDL R252, [R1+0xd4] ;  /* 0x0000d40001fc7983 */ /* 0x000f220000100800 */
[----:B--2---:R-:W-:Y:S01]  /*8950*/  FFMA.FTZ R78, R251, R78, R0 ;  /* 0x0000004efb4e7223 */ /* 0x004fe20000010000 */
[----:B------:R-:W-:-:S04]  /*8960*/  FADD.FTZ R251, R132, -R75 ;  /* 0x8000004b84fb7221 */ /* 0x000fc80000010000 */
[----:B------:R-:W-:Y:S01]  /*8970*/  F2FP.BF16.F32.PACK_AB R78, R79, R78 ;  /* 0x0000004e4f4e723e */ /* 0x000fe200000010ff */
[----:B------:R-:W-:Y:S01]  /*8980*/  FADD.FTZ R79, R118, -R75 ;  /* 0x8000004b764f7221 */ /* 0x000fe20000010000 */
[----:B------:R-:W-:-:S03]  /*8990*/  FMUL.FTZ R251, R183, R251 ;  /* 0x000000fbb7fb7220 */ /* 0x000fc60000410000 */
[----:B------:R-:W-:-:S04]  /*89a0*/  FMUL.FTZ R79, R183, R79 ;  /* 0x0000004fb74f7220 */ /* 0x000fc80000410000 */
[----:B---3--:R-:W-:Y:S01]  /*89b0*/  FFMA.FTZ R75, R137, R79, R136 ;  /* 0x0000004f894b7223 */ /* 0x008fe20000010088 */
[----:B------:R-:W-:-:S05]  /*89c0*/  FFMA.FTZ R136, R245, R251, R244 ;  /* 0x000000fbf5887223 */ /* 0x000fca00000100f4 */
[----:B------:R-:W-:Y:S02]  /*89d0*/  F2FP.BF16.F32.PACK_AB R75, R136, R75 ;  /* 0x0000004b884b723e */ /* 0x000fe400000010ff */
[----:B------:R-:W0:Y:S02]  /*89e0*/  LDC.64 R136, c[0x0][0x2b8] ;  /* 0x0000ae00ff887b82 */ /* 0x000e240000000a00 */
[----:B0-----:R-:W-:-:S05]  /*89f0*/  IMAD.WIDE.U32 R136, R81, 0x10, R136 ;  /* 0x0000001051887825 */ /* 0x001fca00078e0088 */
[----:B------:R0:W-:Y:S04]  /*8a00*/  STG.E.128 desc[UR4][R136.64], R72 ;  /* 0x0000004888007986 */ /* 0x0001e8000c101d04 */
[----:B0-----:R-:W4:Y:S01]  /*8a10*/  LDL R137, [R1+0xb4] ;  /* 0x0000b40001897983 */ /* 0x001f220000100800 */
[----:B------:R-:W0:Y:S01]  /*8a20*/  LDC.64 R72, c[0x0][0x2c0] ;  /* 0x0000b000ff487b82 */ /* 0x000e220000000a00 */
[----:B------:R-:W-:Y:S01]  /*8a30*/  FFMA.FTZ R251, R243, R251, R242 ;  /* 0x000000fbf3fb7223 */ /* 0x000fe200000100f2 */
[----:B------:R-:W2:Y:S01]  /*8a40*/  S2R R0, SR_TID.X ;  /* 0x0000000000007919 */ /* 0x000ea20000002100 */
[C---:B0-----:R-:W-:Y:S01]  /*8a50*/  IMAD.WIDE.U32 R72, R81.reuse, 0x10, R72 ;  /* 0x0000001051487825 */ /* 0x041fe200078e0048 */
[----:B------:R-:W-:-:S03]  /*8a60*/  IADD3 R81, R81, 0x80, RZ ;  /* 0x0000008051517810 */ /* 0x000fc60007ffe0ff */
[----:B----4-:R-:W-:-:S05]  /*8a70*/  FFMA.FTZ R79, R252, R79, R137 ;  /* 0x0000004ffc4f7223 */ /* 0x010fca0000010089 */
[----:B------:R-:W-:-:S05]  /*8a80*/  F2FP.BF16.F32.PACK_AB R79, R251, R79 ;  /* 0x0000004ffb4f723e */ /* 0x000fca00000010ff */
[----:B--2---:R1:W-:Y:S02]  /*8a90*/  STG.E.128 desc[UR4][R72.64], R76 ;  /* 0x0000004c48007986 */ /* 0x0043e4000c101d04 */
.L_x_254:
[----:B------:R-:W-:Y:S05]  /*8aa0*/  BSYNC B0 ;  /* 0x0000000000007941 */ /* 0x000fea0003800000 */
.L_x_253:
[----:B-----5:R-:W-:Y:S01]  /*8ab0*/  ISETP.GE.U32.AND P2, PT, R2, 0x100, PT ;  /* 0x000001000200780c */ /* 0x020fe20003f46070 */
[----:B------:R-:W-:-:S12]  /*8ac0*/  BSSY B0, `(.L_x_255) ;  /* 0x0000045000007945 */ /* 0x000fd80003800000 */
[----:B------:R-:W-:Y:S05]  /*8ad0*/  @!P2 BRA `(.L_x_256) ;  /* 0x00000004000ca947 */ /* 0x000fea0003800000 */
[----:B01----:R-:W2:Y:S04]  /*8ae0*/  LDL R73, [R1+0xac] ;  /* 0x0000ac0001497983 */ /* 0x003ea80000100800 */
[----:B------:R-:W2:Y:S01]  /*8af0*/  LDL R72, [R1+0xb0] ;  /* 0x0000b00001487983 */ /* 0x000ea20000100800 */
[----:B------:R-:W-:-:S03]  /*8b00*/  FSEL R75, R182, RZ, !P3 ;  /* 0x000000ffb64b7208 */ /* 0x000fc60005800000 */
[----:B------:R0:W-:Y:S02]  /*8b10*/  STL [R1+0xf4], R2 ;  /* 0x0000f40201007387 */ /* 0x0001e40000100800 */
[--C-:B------:R-:W-:Y:S01]  /*8b20*/  FADD.FTZ R76, R83, -R75.reuse ;  /* 0x8000004b534c7221 */ /* 0x100fe20000010000 */
[----:B------:R-:W-:Y:S01]  /*8b30*/  FADD.FTZ R79, R91, -R75 ;  /* 0x8000004b5b4f7221 */ /* 0x000fe20000010000 */
[----:B------:R-:W4:Y:S02]  /*8b40*/  LDL R0, [R1+0x9c] ;  /* 0x00009c0001007983 */ /* 0x000f240000100800 */
[C---:B------:R-:W-:Y:S01]  /*8b50*/  FMUL.FTZ R76, R183.reuse, R76 ;  /* 0x0000004cb74c7220 */ /* 0x040fe20000410000 */
[----:B------:R-:W-:Y:S01]  /*8b60*/  FMUL.FTZ R79, R183, R79 ;  /* 0x0000004fb74f7220 */ /* 0x000fe20000410000 */
[----:B------:R-:W4:Y:S04]  /*8b70*/  LDL R251, [R1+0xa0] ;  /* 0x0000a00001fb7983 */ /* 0x000f280000100800 */
[----:B0-----:R-:W3:Y:S04]  /*8b80*/  LDL R2, [R1+0xa4] ;  /* 0x0000a40001027983 */ /* 0x001ee80000100800 */
[----:B------:R-:W4:Y:S04]  /*8b90*/  LDL R137, [R1+0x94] ;  /* 0x0000940001897983 */ /* 0x000f280000100800 */
[----:B------:R-:W4:Y:S04]  /*8ba0*/  LDL R78, [R1+0x98] ;  /* 0x00009800014e7983 */ /* 0x000f280000100800 */
[----:B------:R-:W4:Y:S04]  /*8bb0*/  LDL R252, [R1+0x8c] ;  /* 0x00008c0001fc7983 */ /* 0x000f280000100800 */
[----:B------:R-:W4:Y:S01]  /*8bc0*/  LDL R136, [R1+0x90] ;  /* 0x0000900001887983 */ /* 0x000f220000100800 */
[----:B--2---:R-:W-:Y:S01]  /*8bd0*/  FFMA.FTZ R72, R72, R76, R73 ;  /* 0x0000004c48487223 */ /* 0x004fe20000010049 */
[----:B------:R-:W-:-:S05]  /*8be0*/  FFMA.FTZ R73, R241, R79, R240 ;  /* 0x0000004ff1497223 */ /* 0x000fca00000100f0 */
[----:B------:R-:W-:Y:S02]  /*8bf0*/  F2FP.BF16.F32.PACK_AB R72, R73, R72 ;  /* 0x000000484948723e */ /* 0x000fe400000010ff */
[----:B------:R-:W3:Y:S01]  /*8c00*/  LDL R73, [R1+0xa8] ;  /* 0x0000a80001497983 */ /* 0x000ee20000100800 */
[--C-:B------:R-:W-:Y:S01]  /*8c10*/  FADD.FTZ R77, R92, -R75.reuse ;  /* 0x8000004b5c4d7221 */ /* 0x100fe20000010000 */
[----:B------:R-:W-:-:S03]  /*8c20*/  FADD.FTZ R74, R105, -R75 ;  /* 0x8000004b694a7221 */ /* 0x000fc60000010000 */
[C---:B------:R-:W-:Y:S01]  /*8c30*/  FMUL.FTZ R77, R183.reuse, R77 ;  /* 0x0000004db74d7220 */ /* 0x040fe20000410000 */
[----:B------:R-:W-:Y:S01]  /*8c40*/  FMUL.FTZ R74, R183, R74 ;  /* 0x0000004ab74a7220 */ /* 0x000fe20000410000 */
[----:B------:R-:W-:Y:S01]  /*8c50*/  FFMA.FTZ R79, R239, R79, R238 ;  /* 0x0000004fef4f7223 */ /* 0x000fe200000100ee */
[----:B---3--:R-:W-:Y:S01]  /*8c60*/  FFMA.FTZ R76, R73, R76, R2 ;  /* 0x0000004c494c7223 */ /* 0x008fe20000010002 */
[-C--:B----4-:R-:W-:Y:S01]  /*8c70*/  FFMA.FTZ R73, R251, R77.reuse, R0 ;  /* 0x0000004dfb497223 */ /* 0x090fe20000010000 */
[----:B------:R-:W-:Y:S01]  /*8c80*/  FFMA.FTZ R77, R78, R77, R137 ;  /* 0x0000004d4e4d7223 */ /* 0x000fe20000010089 */
[----:B------:R-:W-:Y:S01]  /*8c90*/  FFMA.FTZ R78, R237, R74, R236 ;  /* 0x0000004aed4e7223 */ /* 0x000fe200000100ec */
[----:B------:R2:W5:Y:S01]  /*8ca0*/  LDL.LU R2, [R1+0xf4] ;  /* 0x0000f40001027983 */ /* 0x0005620000300800 */
[----:B------:R-:W-:Y:S01]  /*8cb0*/  F2FP.BF16.F32.PACK_AB R76, R79, R76 ;  /* 0x0000004c4f4c723e */ /* 0x000fe200000010ff */
[--C-:B------:R-:W-:Y:S02]  /*8cc0*/  FADD.FTZ R79, R119, -R75.reuse ;  /* 0x8000004b774f7221 */ /* 0x100fe40000010000 */
[----:B------:R-:W-:Y:S01]  /*8cd0*/  F2FP.BF16.F32.PACK_AB R73, R78, R73 ;  /* 0x000000494e49723e */ /* 0x000fe200000010ff */
[----:B------:R-:W-:Y:S01]  /*8ce0*/  FADD.FTZ R78, R106, -R75 ;  /* 0x8000004b6a4e7221 */ /* 0x000fe20000010000 */
[----:B------:R-:W3:Y:S01]  /*8cf0*/  LDL R0, [R1+0x84] ;  /* 0x0000840001007983 */ /* 0x000ee20000100800 */
[----:B------:R-:W-:-:S03]  /*8d00*/  FFMA.FTZ R74, R235, R74, R234 ;  /* 0x0000004aeb4a7223 */ /* 0x000fc600000100ea */
[----:B------:R-:W3:Y:S01]  /*8d10*/  LDL R251, [R1+0x88] ;  /* 0x0000880001fb7983 */ /* 0x000ee20000100800 */
[C---:B------:R-:W-:Y:S01]  /*8d20*/  FMUL.FTZ R78, R183.reuse, R78 ;  /* 0x0000004eb74e7220 */ /* 0x040fe20000410000 */
[----:B------:R-:W-:Y:S01]  /*8d30*/  FMUL.FTZ R79, R183, R79 ;  /* 0x0000004fb74f7220 */ /* 0x000fe20000410000 */
[----:B------:R-:W-:Y:S01]  /*8d40*/  F2FP.BF16.F32.PACK_AB R77, R74, R77 ;  /* 0x0000004d4a4d723e */ /* 0x000fe200000010ff */
[----:B------:R-:W4:Y:S01]  /*8d50*/  LDL R137, [R1+0x80] ;  /* 0x0000800001897983 */ /* 0x000f220000100800 */
[----:B------:R-:W-:Y:S01]  /*8d60*/  FFMA.FTZ R74, R136, R78, R252 ;  /* 0x0000004e884a7223 */ /* 0x000fe200000100fc */
[----:B------:R-:W-:Y:S02]  /*8d70*/  FFMA.FTZ R136, R233, R79, R232 ;  /* 0x0000004fe9887223 */ /* 0x000fe400000100e8 */
[----:B------:R-:W2:Y:S03]  /*8d80*/  LDL R252, [R1+0x78] ;  /* 0x0000780001fc7983 */ /* 0x000ea60000100800 */
[----:B------:R-:W-:-:S02]  /*8d90*/  F2FP.BF16.F32.PACK_AB R74, R136, R74 ;  /* 0x0000004a884a723e */ /* 0x000fc400000010ff */
[----:B------:R-:W4:Y:S01]  /*8da0*/  LDL R136, [R1+0x7c] ;  /* 0x00007c0001887983 */ /* 0x000f220000100800 */
[----:B------:R-:W-:Y:S01]  /*8db0*/  FFMA.FTZ R79, R231, R79, R230 ;  /* 0x0000004fe74f7223 */ /* 0x000fe200000100e6 */
[----:B---3--:R-:W-:Y:S01]  /*8dc0*/  FFMA.FTZ R78, R251, R78, R0 ;  /* 0x0000004efb4e7223 */ /* 0x008fe20000010000 */
[----:B------:R-:W-:-:S04]  /*8dd0*/  FADD.FTZ R251, R133, -R75 ;  /* 0x8000004b85fb7221 */ /* 0x000fc80000010000 */
[----:B------:R-:W-:Y:S01]  /*8de0*/  F2FP.BF16.F32.PACK_AB R78, R79, R78 ;  /* 0x0000004e4f4e723e */ /* 0x000fe200000010ff */
[----:B------:R-:W-:Y:S01]  /*8df0*/  FADD.FTZ R79, R120, -R75 ;  /* 0x8000004b784f7221 */ /* 0x000fe20000010000 */
[----:B------:R-:W-:-:S03]  /*8e00*/  FMUL.FTZ R251, R183, R251 ;  /* 0x000000fbb7fb7220 */ /* 0x000fc60000410000 */
[----:B------:R-:W-:-:S04]  /*8e10*/  FMUL.FTZ R79, R183, R79 ;  /* 0x0000004fb74f7220 */ /* 0x000fc80000410000 */
[----:B----4-:R-:W-:Y:S01]  /*8e20*/  FFMA.FTZ R75, R137, R79, R136 ;  /* 0x0000004f894b7223 */ /* 0x010fe20000010088 */
[----:B------:R-:W-:-:S05]  /*8e30*/  FFMA.FTZ R136, R229, R251, R228 ;  /* 0x000000fbe5887223 */ /* 0x000fca00000100e4 */
[----:B------:R-:W-:Y:S02]  /*8e40*/  F2FP.BF16.F32.PACK_AB R75, R136, R75 ;  /* 0x0000004b884b723e */ /* 0x000fe400000010ff */
[----:B------:R-:W0:Y:S02]  /*8e50*/  LDC.64 R136, c[0x0][0x2b8] ;  /* 0x0000ae00ff887b82 */ /* 0x000e240000000a00 */
[----:B0-----:R-:W-:-:S05]  /*8e60*/  IMAD.WIDE.U32 R136, R81, 0x10, R136 ;  /* 0x0000001051887825 */ /* 0x001fca00078e0088 */
[----:B------:R0:W-:Y:S04]  /*8e70*/  STG.E.128 desc[UR4][R136.64], R72 ;  /* 0x0000004888007986 */ /* 0x0001e8000c101d04 */
[----:B0-----:R-:W2:Y:S01]  /*8e80*/  LDL R137, [R1+0x74] ;  /* 0x0000740001897983 */ /* 0x001ea20000100800 */
[----:B------:R-:W0:Y:S01]  /*8e90*/  LDC.64 R72, c[0x0][0x2c0] ;  /* 0x0000b000ff487b82 */ /* 0x000e220000000a00 */
[----:B------:R-:W-:Y:S01]  /*8ea0*/  FFMA.FTZ R251, R227, R251, R226 ;  /* 0x000000fbe3fb7223 */ /* 0x000fe200000100e2 */
[----:B------:R-:W4:Y:S01]  /*8eb0*/  S2R R0, SR_TID.X ;  /* 0x0000000000007919 */ /* 0x000f220000002100 */
[----:B0-----:R-:W-:-:S04]  /*8ec0*/  IMAD.WIDE.U32 R72, R81, 0x10, R72 ;  /* 0x0000001051487825 */ /* 0x001fc800078e0048 */
[----:B------:R-:W-:Y:S02]  /*8ed0*/  VIADD R81, R81, 0x80 ;  /* 0x0000008051517836 */ /* 0x000fe40000000000 */
[----:B--2---:R-:W-:-:S05]  /*8ee0*/  FFMA.FTZ R79, R252, R79, R137 ;  /* 0x0000004ffc4f7223 */ /* 0x004fca0000010089 */
[----:B------:R-:W-:-:S05]  /*8ef0*/  F2FP.BF16.F32.PACK_AB R79, R251, R79 ;  /* 0x0000004ffb4f723e */ /* 0x000fca00000010ff */
[----:B----4-:R2:W-:Y:S02]  /*8f00*/  STG.E.128 desc[UR4][R72.64], R76 ;  /* 0x0000004c48007986 */ /* 0x0105e4000c101d04 */
.L_x_256:
[----:B------:R-:W-:Y:S05]  /*8f10*/  BSYNC B0 ;  /* 0x0000000000007941 */ /* 0x000fea0003800000 */
.L_x_255:
[----:B-----5:R-:W-:Y:S01]  /*8f20*/  ISETP.GE.U32.AND P2, PT, R2, 0x180, PT ;  /* 0x000001800200780c */ /* 0x020fe20003f46070 */
[----:B------:R-:W-:-:S12]  /*8f30*/  BSSY B0, `(.L_x_257) ;  /* 0x0000045000007945 */ /* 0x000fd80003800000 */
[----:B------:R-:W-:Y:S05]  /*8f40*/  @!P2 BRA `(.L_x_258) ;  /* 0x00000004000ca947 */ /* 0x000fea0003800000 */
[----:B012---:R-:W2:Y:S04]  /*8f50*/  LDL R73, [R1+0x6c] ;  /* 0x00006c0001497983 */ /* 0x007ea80000100800 */
        /* <DEDUP_REMOVED lines=32> */
[----:B------:R-:W2:Y:S01]  /*9160*/  LDL R0, [R1+0x44] ;  /* 0x0000440001007983 */ /* 0x000ea20000100800 */
[----:B------:R-:W-:-:S03]  /*9170*/  FFMA.FTZ R74, R219, R74, R218 ;  /* 0x0000004adb4a7223 */ /* 0x000fc600000100da */
[----:B------:R-:W2:Y:S01]  /*9180*/  LDL R251, [R1+0x48] ;  /* 0x0000480001fb7983 */ /* 0x000ea20000100800 */
[C---:B------:R-:W-:Y:S01]  /*9190*/  FMUL.FTZ R78, R183.reuse, R78 ;  /* 0x0000004eb74e7220 */ /* 0x040fe20000410000 */
[----:B------:R-:W-:Y:S01]  /*91a0*/  FMUL.FTZ R79, R183, R79 ;  /* 0x0000004fb74f7220 */ /* 0x000fe20000410000 */
[----:B------:R-:W-:Y:S01]  /*91b0*/  F2FP.BF16.F32.PACK_AB R77, R74, R77 ;  /* 0x0000004d4a4d723e */ /* 0x000fe200000010ff */
[----:B------:R-:W3:Y:S01]  /*91c0*/  LDL R137, [R1+0x40] ;  /* 0x0000400001897983 */ /* 0x000ee20000100800 */
[----:B------:R-:W-:Y:S01]  /*91d0*/  FFMA.FTZ R74, R136, R78, R252 ;  /* 0x0000004e884a7223 */ /* 0x000fe200000100fc */
[----:B------:R-:W-:Y:S02]  /*91e0*/  FFMA.FTZ R136, R217, R79, R216 ;  /* 0x0000004fd9887223 */ /* 0x000fe400000100d8 */
[----:B------:R-:W4:Y:S03]  /*91f0*/  LDL R252, [R1+0x38] ;  /* 0x0000380001fc7983 */ /* 0x000f260000100800 */
[----:B------:R-:W-:-:S02]  /*9200*/  F2FP.BF16.F32.PACK_AB R74, R136, R74 ;  /* 0x0000004a884a723e */ /* 0x000fc400000010ff */
[----:B------:R-:W3:Y:S01]  /*9210*/  LDL R136, [R1+0x3c] ;  /* 0x00003c0001887983 */ /* 0x000ee20000100800 */
[----:B------:R-:W-:Y:S01]  /*9220*/  FFMA.FTZ R79, R215, R79, R214 ;  /* 0x0000004fd74f7223 */ /* 0x000fe200000100d6 */
        /* <DEDUP_REMOVED lines=15> */
[----:B------:R-:W1:Y:S01]  /*9320*/  S2R R0, SR_TID.X ;  /* 0x0000000000007919 */ /* 0x000e620000002100 */
[C---:B0-----:R-:W-:Y:S01]  /*9330*/  IMAD.WIDE.U32 R72, R81.reuse, 0x10, R72 ;  /* 0x0000001051487825 */ /* 0x041fe200078e0048 */
[----:B------:R-:W-:-:S03]  /*9340*/  IADD3 R81, R81, 0x80, RZ ;  /* 0x0000008051517810 */ /* 0x000fc60007ffe0ff */
[----:B----4-:R-:W-:-:S05]  /*9350*/  FFMA.FTZ R79, R252, R79, R137 ;  /* 0x0000004ffc4f7223 */ /* 0x010fca0000010089 */
[----:B------:R-:W-:-:S05]  /*9360*/  F2FP.BF16.F32.PACK_AB R79, R251, R79 ;  /* 0x0000004ffb4f723e */ /* 0x000fca00000010ff */
[----:B-1----:R4:W-:Y:S02]  /*9370*/  STG.E.128 desc[UR4][R72.64], R76 ;  /* 0x0000004c48007986 */ /* 0x0029e4000c101d04 */
.L_x_258:
[----:B------:R-:W-:Y:S05]  /*9380*/  BSYNC B0 ;  /* 0x0000000000007941 */ /* 0x000fea0003800000 */
.L_x_257:
[----:B-----5:R-:W-:Y:S01]  /*9390*/  ISETP.GE.U32.AND P2, PT, R2, 0x200, PT ;  /* 0x000002000200780c */ /* 0x020fe20003f46070 */
[----:B------:R-:W-:-:S12]  /*93a0*/  BSSY B0, `(.L_x_259) ;  /* 0x0000037000007945 */ /* 0x000fd80003800000 */
[----:B------:R-:W-:Y:S05]  /*93b0*/  @!P2 BRA `(.L_x_260) ;  /* 0x0000000000d4a947 */ /* 0x000fea0003800000 */
[----:B012-4-:R-:W2:Y:S04]  /*93c0*/  LDL R73, [R1+0x2c] ;  /* 0x00002c0001497983 */ /* 0x017ea80000100800 */
[----:B------:R-:W2:Y:S04]  /*93d0*/  LDL R72, [R1+0x30] ;  /* 0x0000300001487983 */ /* 0x000ea80000100800 */
[----:B------:R-:W4:Y:S04]  /*93e0*/  LDL R78, [R1+0x20] ;  /* 0x00002000014e7983 */ /* 0x000f280000100800 */
[----:B------:R-:W5:Y:S04]  /*93f0*/  LDL R137, [R1+0x24] ;  /* 0x0000240001897983 */ /* 0x000f680000100800 */
[----:B------:R-:W5:Y:S01]  /*9400*/  LDL R136, [R1+0x28] ;  /* 0x0000280001887983 */ /* 0x000f620000100800 */
[----:B------:R-:W-:-:S05]  /*9410*/  FSEL R75, R182, RZ, !P3 ;  /* 0x000000ffb64b7208 */ /* 0x000fca0005800000 */
[--C-:B------:R-:W-:Y:S01]  /*9420*/  FADD.FTZ R76, R85, -R75.reuse ;  /* 0x8000004b554c7221 */ /* 0x100fe20000010000 */
[----:B------:R-:W-:-:S03]  /*9430*/  FADD.FTZ R79, R95, -R75 ;  /* 0x8000004b5f4f7221 */ /* 0x000fc60000010000 */
[C---:B------:R-:W-:Y:S01]  /*9440*/  FMUL.FTZ R76, R183.reuse, R76 ;  /* 0x0000004cb74c7220 */ /* 0x040fe20000410000 */
[----:B------:R-:W-:Y:S01]  /*9450*/  FMUL.FTZ R79, R183, R79 ;  /* 0x0000004fb74f7220 */ /* 0x000fe20000410000 */
[--C-:B------:R-:W-:Y:S01]  /*9460*/  FADD.FTZ R77, R96, -R75.reuse ;  /* 0x8000004b604d7221 */ /* 0x100fe20000010000 */
[----:B------:R-:W-:-:S03]  /*9470*/  FADD.FTZ R74, R109, -R75 ;  /* 0x8000004b6d4a7221 */ /* 0x000fc60000010000 */
[C---:B------:R-:W-:Y:S01]  /*9480*/  FMUL.FTZ R77, R183.reuse, R77 ;  /* 0x0000004db74d7220 */ /* 0x040fe20000410000 */
[----:B------:R-:W-:Y:S01]  /*9490*/  FMUL.FTZ R74, R183, R74 ;  /* 0x0000004ab74a7220 */ /* 0x000fe20000410000 */
[----:B------:R-:W-:-:S04]  /*94a0*/  FADD.FTZ R251, R135, -R75 ;  /* 0x8000004b87fb7221 */ /* 0x000fc80000010000 */
[----:B------:R-:W-:Y:S01]  /*94b0*/  FMUL.FTZ R251, R183, R251 ;  /* 0x000000fbb7fb7220 */ /* 0x000fe20000410000 */
[----:B--2---:R-:W-:Y:S01]  /*94c0*/  FFMA.FTZ R72, R72, R76, R73 ;  /* 0x0000004c48487223 */ /* 0x004fe20000010049 */
[-C--:B------:R-:W-:Y:S01]  /*94d0*/  FFMA.FTZ R73, R209, R79.reuse, R208 ;  /* 0x0000004fd1497223 */ /* 0x080fe200000100d0 */
[----:B------:R-:W-:-:S04]  /*94e0*/  FFMA.FTZ R79, R207, R79, R206 ;  /* 0x0000004fcf4f7223 */ /* 0x000fc800000100ce */
[----:B------:R-:W-:Y:S01]  /*94f0*/  F2FP.BF16.F32.PACK_AB R72, R73, R72 ;  /* 0x000000484948723e */ /* 0x000fe200000010ff */
[----:B----4-:R-:W-:Y:S01]  /*9500*/  FFMA.FTZ R73, R78, R77, R205 ;  /* 0x0000004d4e497223 */ /* 0x010fe200000100cd */
[----:B------:R-:W-:Y:S01]  /*9510*/  FFMA.FTZ R78, R202, R74, R201 ;  /* 0x0000004aca4e7223 */ /* 0x000fe200000100c9 */
[----:B-----5:R-:W-:-:S04]  /*9520*/  FFMA.FTZ R76, R136, R76, R137 ;  /* 0x0000004c884c7223 */ /* 0x020fc80000010089 */
[----:B------:R-:W-:Y:S01]  /*9530*/  F2FP.BF16.F32.PACK_AB R73, R78, R73 ;  /* 0x000000494e49723e */ /* 0x000fe200000010ff */
[--C-:B------:R-:W-:Y:S01]  /*9540*/  FADD.FTZ R78, R110, -R75.reuse ;  /* 0x8000004b6e4e7221 */ /* 0x100fe20000010000 */
[----:B------:R-:W-:Y:S01]  /*9550*/  F2FP.BF16.F32.PACK_AB R76, R79, R76 ;  /* 0x0000004c4f4c723e */ /* 0x000fe200000010ff */
[----:B------:R-:W-:Y:S01]  /*9560*/  FADD.FTZ R79, R123, -R75 ;  /* 0x8000004b7b4f7221 */ /* 0x000fe20000010000 */
[----:B------:R-:W-:Y:S01]  /*9570*/  FFMA.FTZ R77, R204, R77, R203 ;  /* 0x0000004dcc4d7223 */ /* 0x000fe200000100cb */
[----:B------:R-:W-:Y:S01]  /*9580*/  FFMA.FTZ R74, R200, R74, R199 ;  /* 0x0000004ac84a7223 */ /* 0x000fe200000100c7 */
[C---:B------:R-:W-:Y:S01]  /*9590*/  FMUL.FTZ R78, R183.reuse, R78 ;  /* 0x0000004eb74e7220 */ /* 0x040fe20000410000 */
[----:B------:R-:W-:-:S03]  /*95a0*/  FMUL.FTZ R79, R183, R79 ;  /* 0x0000004fb74f7220 */ /* 0x000fc60000410000 */
[----:B------:R-:W-:Y:S01]  /*95b0*/  F2FP.BF16.F32.PACK_AB R77, R74, R77 ;  /* 0x0000004d4a4d723e */ /* 0x000fe200000010ff */
[-C--:B------:R-:W-:Y:S01]  /*95c0*/  FFMA.FTZ R74, R198, R78.reuse, R197 ;  /* 0x0000004ec64a7223 */ /* 0x080fe200000100c5 */
[-C--:B------:R-:W-:Y:S01]  /*95d0*/  FFMA.FTZ R136, R194, R79.reuse, R193 ;  /* 0x0000004fc2887223 */ /* 0x080fe200000100c1 */
[----:B------:R-:W-:Y:S01]  /*95e0*/  FFMA.FTZ R78, R196, R78, R195 ;  /* 0x0000004ec44e7223 */ /* 0x000fe200000100c3 */
[----:B------:R-:W-:-:S05]  /*95f0*/  FFMA.FTZ R79, R192, R79, R191 ;  /* 0x0000004fc04f7223 */ /* 0x000fca00000100bf */
[----:B------:R-:W-:Y:S01]  /*9600*/  F2FP.BF16.F32.PACK_AB R78, R79, R78 ;  /* 0x0000004e4f4e723e */ /* 0x000fe200000010ff */
[----:B------:R-:W-:Y:S01]  /*9610*/  FADD.FTZ R79, R124, -R75 ;  /* 0x8000004b7c4f7221 */ /* 0x000fe20000010000 */
[----:B------:R-:W-:-:S03]  /*9620*/  F2FP.BF16.F32.PACK_AB R74, R136, R74 ;  /* 0x0000004a884a723e */ /* 0x000fc600000010ff */
[----:B------:R-:W-:Y:S01]  /*9630*/  FMUL.FTZ R79, R183, R79 ;  /* 0x0000004fb74f7220 */ /* 0x000fe20000410000 */
[----:B------:R-:W-:-:S03]  /*9640*/  FFMA.FTZ R136, R186, R251, R185 ;  /* 0x000000fbba887223 */ /* 0x000fc600000100b9 */
[----:B------:R-:W-:-:S05]  /*9650*/  FFMA.FTZ R75, R190, R79, R189 ;  /* 0x0000004fbe4b7223 */ /* 0x000fca00000100bd */
[----:B------:R-:W-:Y:S02]  /*9660*/  F2FP.BF16.F32.PACK_AB R75, R136, R75 ;  /* 0x0000004b884b723e */ /* 0x000fe400000010ff */
[----:B------:R-:W0:Y:S02]  /*9670*/  LDC.64 R136, c[0x0][0x2b8] ;  /* 0x0000ae00ff887b82 */ /* 0x000e240000000a00 */
[----:B0-----:R-:W-:-:S05]  /*9680*/  IMAD.WIDE.U32 R136, R81, 0x10, R136 ;  /* 0x0000001051887825 */ /* 0x001fca00078e0088 */
[----:B------:R0:W-:Y:S02]  /*9690*/  STG.E.128 desc[UR4][R136.64], R72 ;  /* 0x0000004888007986 */ /* 0x0001e4000c101d04 */
[----:B0-----:R-:W0:Y:S01]  /*96a0*/  LDC.64 R72, c[0x0][0x2c0] ;  /* 0x0000b000ff487b82 */ /* 0x001e220000000a00 */
[----:B------:R-:W-:Y:S01]  /*96b0*/  FFMA.FTZ R79, R188, R79, R187 ;  /* 0x0000004fbc4f7223 */ /* 0x000fe200000100bb */
[----:B------:R-:W-:-:S05]  /*96c0*/  FFMA.FTZ R251, R184, R251, R181 ;  /* 0x000000fbb8fb7223 */ /* 0x000fca00000100b5 */
[----:B------:R-:W-:Y:S01]  /*96d0*/  F2FP.BF16.F32.PACK_AB R79, R251, R79 ;  /* 0x0000004ffb4f723e */ /* 0x000fe200000010ff */
[----:B0-----:R-:W-:-:S05]  /*96e0*/  IMAD.WIDE.U32 R72, R81, 0x10, R72 ;  /* 0x0000001051487825 */ /* 0x001fca00078e0048 */
[----:B------:R0:W-:Y:S01]  /*96f0*/  STG.E.128 desc[UR4][R72.64], R76 ;  /* 0x0000004c48007986 */ /* 0x0001e2000c101d04 */
[----:B------:R-:W-:-:S07]  /*9700*/  VIADD R81, R81, 0x80 ;  /* 0x0000008051517836 */ /* 0x000fce0000000000 */
.L_x_260:
[----:B------:R-:W-:Y:S05]  /*9710*/  BSYNC B0 ;  /* 0x0000000000007941 */ /* 0x000fea0003800000 */
.L_x_259:
[----:B------:R-:W-:Y:S01]  /*9720*/  ISETP.GE.U32.AND P2, PT, R2, 0x280, PT ;  /* 0x000002800200780c */ /* 0x000fe20003f46070 */
[----:B------:R-:W-:-:S12]  /*9730*/  BSSY B0, `(.L_x_261) ;  /* 0x0000032000007945 */ /* 0x000fd80003800000 */
[----:B------:R-:W-:Y:S05]  /*9740*/  @!P2 BRA `(.L_x_262) ;  /* 0x0000000000c0a947 */ /* 0x000fea0003800000 */
[----:B------:R-:W-:-:S05]  /*9750*/  FSEL R75, R182, RZ, !P3 ;  /* 0x000000ffb64b7208 */ /* 0x000fca0005800000 */
[--C-:B012-4-:R-:W-:Y:S01]  /*9760*/  FADD.FTZ R76, R86, -R75.reuse ;  /* 0x8000004b564c7221 */ /* 0x117fe20000010000 */
[--C-:B------:R-:W-:Y:S01]  /*9770*/  FADD.FTZ R79, R97, -R75.reuse ;  /* 0x8000004b614f7221 */ /* 0x100fe20000010000 */
[--C-:B------:R-:W-:Y:S01]  /*9780*/  FADD.FTZ R77, R98, -R75.reuse ;  /* 0x8000004b624d7221 */ /* 0x100fe20000010000 */
[----:B------:R-:W-:Y:S01]  /*9790*/  FADD.FTZ R74, R111, -R75 ;  /* 0x8000004b6f4a7221 */ /* 0x000fe20000010000 */
[C---:B------:R-:W-:Y:S01]  /*97a0*/  FMUL.FTZ R76, R183.reuse, R76 ;  /* 0x0000004cb74c7220 */ /* 0x040fe20000410000 */
[C---:B------:R-:W-:Y:S01]  /*97b0*/  FMUL.FTZ R79, R183.reuse, R79 ;  /* 0x0000004fb74f7220 */ /* 0x040fe20000410000 */
[C---:B------:R-:W-:Y:S01]  /*97c0*/  FMUL.FTZ R77, R183.reuse, R77 ;  /* 0x0000004db74d7220 */ /* 0x040fe20000410000 */
[----:B------:R-:W-:Y:S01]  /*97d0*/  FMUL.FTZ R74, R183, R74 ;  /* 0x0000004ab74a7220 */ /* 0x000fe20000410000 */
[-C--:B------:R-:W-:Y:S01]  /*97e0*/  FFMA.FTZ R72, R180, R76.reuse, R179 ;  /* 0x0000004cb4487223 */ /* 0x080fe200000100b3 */
[-C--:B------:R-:W-:Y:S01]  /*97f0*/  FFMA.FTZ R73, R176, R79.reuse, R175 ;  /* 0x0000004fb0497223 */ /* 0x080fe200000100af */
[----:B------:R-:W-:Y:S01]  /*9800*/  FFMA.FTZ R76, R178, R76, R177 ;  /* 0x0000004cb24c7223 */ /* 0x000fe200000100b1 */
[----:B------:R-:W-:Y:S01]  /*9810*/  FFMA.FTZ R79, R174, R79, R173 ;  /* 0x0000004fae4f7223 */ /* 0x000fe200000100ad */
[-C--:B------:R-:W-:Y:S01]  /*9820*/  FFMA.FTZ R78, R168, R74.reuse, R167 ;  /* 0x0000004aa84e7223 */ /* 0x080fe200000100a7 */
[----:B------:R-:W-:Y:S01]  /*9830*/  FFMA.FTZ R74, R166, R74, R165 ;  /* 0x0000004aa64a7223 */ /* 0x000fe200000100a5 */
[----:B------:R-:W-:Y:S01]  /*9840*/  F2FP.BF16.F32.PACK_AB R72, R73, R72 ;  /* 0x000000484948723e */ /* 0x000fe200000010ff */
[-C--:B------:R-:W-:Y:S01]  /*9850*/  FFMA.FTZ R73, R172, R77.reuse, R171 ;  /* 0x0000004dac497223 */ /* 0x080fe200000100ab */
[----:B------:R-:W-:Y:S01]  /*9860*/  F2FP.BF16.F32.PACK_AB R76, R79, R76 ;  /* 0x0000004c4f4c723e */ /* 0x000fe200000010ff */
[----:B------:R-:W-:Y:S01]  /*9870*/  FADD.FTZ R79, R125, -R75 ;  /* 0x8000004b7d4f7221 */ /* 0x000fe20000010000 */
[----:B------:R-:W-:Y:S01]  /*9880*/  FFMA.FTZ R77, R170, R77, R169 ;  /* 0x0000004daa4d7223 */ /* 0x000fe200000100a9 */
[--C-:B------:R-:W-:Y:S01]  /*9890*/  FADD.FTZ R251, R138, -R75.reuse ;  /* 0x8000004b8afb7221 */ /* 0x100fe20000010000 */
[----:B------:R-:W-:Y:S01]  /*98a0*/  F2FP.BF16.F32.PACK_AB R73, R78, R73 ;  /* 0x000000494e49723e */ /* 0x000fe200000010ff */
[----:B------:R-:W-:Y:S01]  /*98b0*/  FADD.FTZ R78, R112, -R75 ;  /* 0x8000004b704e7221 */ /* 0x000fe20000010000 */
[C---:B------:R-:W-:Y:S01]  /*98c0*/  FMUL.FTZ R79, R183.reuse, R79 ;  /* 0x0000004fb74f7220 */ /* 0x040fe20000410000 */
[----:B------:R-:W-:Y:S01]  /*98d0*/  F2FP.BF16.F32.PACK_AB R77, R74, R77 ;  /* 0x0000004d4a4d723e */ /* 0x000fe200000010ff */
[C---:B------:R-:W-:Y:S01]  /*98e0*/  FMUL.FTZ R251, R183.reuse, R251 ;  /* 0x000000fbb7fb7220 */ /* 0x040fe20000410000 */
[----:B------:R-:W-:Y:S01]  /*98f0*/  FMUL.FTZ R78, R183, R78 ;  /* 0x0000004eb74e7220 */ /* 0x000fe20000410000 */
[-C--:B------:R-:W-:Y:S01]  /*9900*/  FFMA.FTZ R136, R160, R79.reuse, R159 ;  /* 0x0000004fa0887223 */ /* 0x080fe2000001009f */
[----:B------:R-:W-:-:S02]  /*9910*/  FFMA.FTZ R79, R158, R79, R157 ;  /* 0x0000004f9e4f7223 */ /* 0x000fc4000001009d */
[-C--:B------:R-:W-:Y:S01]  /*9920*/  FFMA.FTZ R74, R164, R78.reuse, R163 ;  /* 0x0000004ea44a7223 */ /* 0x080fe200000100a3 */
[----:B------:R-:W-:-:S04]  /*9930*/  FFMA.FTZ R78, R162, R78, R161 ;  /* 0x0000004ea24e7223 */ /* 0x000fc800000100a1 */
[----:B------:R-:W-:Y:S01]  /*9940*/  F2FP.BF16.F32.PACK_AB R74, R136, R74 ;  /* 0x0000004a884a723e */ /* 0x000fe200000010ff */
[-C--:B------:R-:W-:Y:S01]  /*9950*/  FFMA.FTZ R136, R152, R251.reuse, R151 ;  /* 0x000000fb98887223 */ /* 0x080fe20000010097 */
[----:B------:R-:W-:Y:S01]  /*9960*/  F2FP.BF16.F32.PACK_AB R78, R79, R78 ;  /* 0x0000004e4f4e723e */ /* 0x000fe200000010ff */
[----:B------:R-:W-:Y:S01]  /*9970*/  FADD.FTZ R79, R126, -R75 ;  /* 0x8000004b7e4f7221 */ /* 0x000fe20000010000 */
[----:B------:R-:W-:-:S03]  /*9980*/  FFMA.FTZ R251, R150, R251, R149 ;  /* 0x000000fb96fb7223 */ /* 0x000fc60000010095 */
[----:B------:R-:W-:-:S04]  /*9990*/  FMUL.FTZ R79, R183, R79 ;  /* 0x0000004fb74f7220 */ /* 0x000fc80000410000 */
[-C--:B------:R-:W-:Y:S01]  /*99a0*/  FFMA.FTZ R75, R156, R79.reuse, R155 ;  /* 0x0000004f9c4b7223 */ /* 0x080fe2000001009b */
[----:B------:R-:W-:-:S04]  /*99b0*/  FFMA.FTZ R79, R154, R79, R153 ;  /* 0x0000004f9a4f7223 */ /* 0x000fc80000010099 */
[----:B------:R-:W-:Y:S02]  /*99c0*/  F2FP.BF16.F32.PACK_AB R75, R136, R75 ;  /* 0x0000004b884b723e */ /* 0x000fe400000010ff */
[----:B------:R-:W0:Y:S01]  /*99d0*/  LDC.64 R136, c[0x0][0x2b8] ;  /* 0x0000ae00ff887b82 */ /* 0x000e220000000a00 */
[----:B------:R-:W-:Y:S01]  /*99e0*/  F2FP.BF16.F32.PACK_AB R79, R251, R79 ;  /* 0x0000004ffb4f723e */ /* 0x000fe200000010ff */
[----:B0-----:R-:W-:-:S05]  /*99f0*/  IMAD.WIDE.U32 R136, R81, 0x10, R136 ;  /* 0x0000001051887825 */ /* 0x001fca00078e0088 */
[----:B------:R0:W-:Y:S02]  /*9a00*/  STG.E.128 desc[UR4][R136.64], R72 ;  /* 0x0000004888007986 */ /* 0x0001e4000c101d04 */
[----:B0-----:R-:W0:Y:S02]  /*9a10*/  LDC.64 R72, c[0x0][0x2c0] ;  /* 0x0000b000ff487b82 */ /* 0x001e240000000a00 */
[C---:B0-----:R-:W-:Y:S01]  /*9a20*/  IMAD.WIDE.U32 R72, R81.reuse, 0x10, R72 ;  /* 0x0000001051487825 */ /* 0x041fe200078e0048 */
[----:B------:R-:W-:-:S04]  /*9a30*/  IADD3 R81, R81, 0x80, RZ ;  /* 0x0000008051517810 */ /* 0x000fc80007ffe0ff */
[----:B------:R0:W-:Y:S03]  /*9a40*/  STG.E.128 desc[UR4][R72.64], R76 ;  /* 0x0000004c48007986 */ /* 0x0001e6000c101d04 */
.L_x_262:
[----:B------:R-:W-:Y:S05]  /*9a50*/  BSYNC B0 ;  /* 0x0000000000007941 */ /* 0x000fea0003800000 */
.L_x_261:
[----:B------:R-:W-:Y:S01]  /*9a60*/  ISETP.GE.U32.AND P2, PT, R2, 0x300, PT ;  /* 0x000003000200780c */ /* 0x000fe20003f46070 */
[----:B------:R-:W-:-:S12]  /*9a70*/  BSSY B0, `(.L_x_263) ;  /* 0x0000033000007945 */ /* 0x000fd80003800000 */
[----:B------:R-:W-:Y:S05]  /*9a80*/  @!P2 BRA `(.L_x_264) ;  /* 0x0000000000c4a947 */ /* 0x000fea0003800000 */
[----:B------:R-:W-:-:S04]  /*9a90*/  LOP3.LUT P2, RZ, R3, 0x8, RZ, 0xc0, !PT ;  /* 0x0000000803ff7812 */ /* 0x000fc8000784c0ff */
        /* <DEDUP_REMOVED lines=18> */
[--C-:B------:R-:W-:Y:S01]  /*9bc0*/  FADD.FTZ R79, R127, -R75.reuse ;  /* 0x8000004b7f4f7221 */ /* 0x100fe20000010000 */
        /* <DEDUP_REMOVED lines=26> */
[----:B0-----:R-:W-:-:S04]  /*9d70*/  IMAD.WIDE.U32 R72, R81, 0x10, R72 ;  /* 0x0000001051487825 */ /* 0x001fc800078e0048 */
[----:B------:R-:W-:Y:S01]  /*9d80*/  VIADD R81, R81, 0x80 ;  /* 0x0000008051517836 */ /* 0x000fe20000000000 */
[----:B------:R0:W-:Y:S06]  /*9d90*/  STG.E.128 desc[UR4][R72.64], R76 ;  /* 0x0000004c48007986 */ /* 0x0001ec000c101d04 */
.L_x_264:
[----:B------:R-:W-:Y:S05]  /*9da0*/  BSYNC B0 ;  /* 0x0000000000007941 */ /* 0x000fea0003800000 */
.L_x_263:
[----:B------:R-:W-:Y:S01]  /*9db0*/  ISETP.GE.U32.AND P2, PT, R2, 0x380, PT ;  /* 0x000003800200780c */ /* 0x000fe20003f46070 */
[----:B------:R-:W-:-:S12]  /*9dc0*/  BSSY B0, `(.L_x_265) ;  /* 0x0000032000007945 */ /* 0x000fd80003800000 */
[----:B------:R-:W-:Y:S05]  /*9dd0*/  @!P2 BRA `(.L_x_266) ;  /* 0x0000000000c0a947 */ /* 0x000fea0003800000 */
[----:B------:R-:W-:-:S04]  /*9de0*/  LOP3.LUT P2, RZ, R3, 0x8, RZ, 0xc0, !PT ;  /* 0x0000000803ff7812 */ /* 0x000fc8000784c0ff */
[----:B------:R-:W-:-:S05]  /*9df0*/  FSEL R75, R182, RZ, !P2 ;  /* 0x000000ffb64b7208 */ /* 0x000fca0005000000 */
[--C-:B------:R-:W-:Y:S01]  /*9e00*/  FADD.FTZ R136, R88, -R75.reuse ;  /* 0x8000004b58887221 */ /* 0x100fe20000010000 */
[--C-:B012-4-:R-:W-:Y:S01]  /*9e10*/  FADD.FTZ R79, R101, -R75.reuse ;  /* 0x8000004b654f7221 */ /* 0x117fe20000010000 */
[--C-:B------:R-:W-:Y:S01]  /*9e20*/  FADD.FTZ R137, R102, -R75.reuse ;  /* 0x8000004b66897221 */ /* 0x100fe20000010000 */
[----:B------:R-:W-:Y:S01]  /*9e30*/  FADD.FTZ R78, R115, -R75 ;  /* 0x8000004b734e7221 */ /* 0x000fe20000010000 */
[C---:B------:R-:W-:Y:S01]  /*9e40*/  FMUL.FTZ R136, R183.reuse, R136 ;  /* 0x00000088b7887220 */ /* 0x040fe20000410000 */
[C---:B------:R-:W-:Y:S01]  /*9e50*/  FMUL.FTZ R79, R183.reuse, R79 ;  /* 0x0000004fb74f7220 */ /* 0x040fe20000410000 */
[C---:B------:R-:W-:Y:S01]  /*9e60*/  FMUL.FTZ R137, R183.reuse, R137 ;  /* 0x00000089b7897220 */ /* 0x040fe20000410000 */
[----:B------:R-:W-:Y:S01]  /*9e70*/  FMUL.FTZ R78, R183, R78 ;  /* 0x0000004eb74e7220 */ /* 0x000fe20000410000 */
[----:B------:R-:W-:Y:S01]  /*9e80*/  FFMA.FTZ R72, R15, R136, R19 ;  /* 0x000000880f487223 */ /* 0x000fe20000010013 */
[----:B------:R-:W-:Y:S01]  /*9e90*/  FFMA.FTZ R73, R44, R79, R45 ;  /* 0x0000004f2c497223 */ /* 0x000fe2000001002d */
[--C-:B------:R-:W-:Y:S01]  /*9ea0*/  FADD.FTZ R182, R116, -R75.reuse ;  /* 0x8000004b74b67221 */ /* 0x100fe20000010000 */
[----:B------:R-:W-:Y:S01]  /*9eb0*/  FADD.FTZ R251, R129, -R75 ;  /* 0x8000004b81fb7221 */ /* 0x000fe20000010000 */
[----:B------:R-:W-:Y:S01]  /*9ec0*/  FFMA.FTZ R74, R48, R78, R49 ;  /* 0x0000004e304a7223 */ /* 0x000fe20000010031 */
[--C-:B------:R-:W-:Y:S01]  /*9ed0*/  FADD.FTZ R252, R130, -R75.reuse ;  /* 0x8000004b82fc7221 */ /* 0x100fe20000010000 */
[----:B------:R-:W-:Y:S01]  /*9ee0*/  F2FP.BF16.F32.PACK_AB R72, R73, R72 ;  /* 0x000000484948723e */ /* 0x000fe200000010ff */
[----:B------:R-:W-:Y:S01]  /*9ef0*/  FFMA.FTZ R73, R16, R137, R20 ;  /* 0x0000008910497223 */ /* 0x000fe20000010014 */
[C---:B------:R-:W-:Y:S01]  /*9f00*/  FMUL.FTZ R182, R183.reuse, R182 ;  /* 0x000000b6b7b67220 */ /* 0x040fe20000410000 */
[----:B------:R-:W-:Y:S01]  /*9f10*/  FMUL.FTZ R251, R183, R251 ;  /* 0x000000fbb7fb7220 */ /* 0x000fe20000410000 */
[----:B------:R-:W-:Y:S01]  /*9f20*/  FADD.FTZ R75, R131, -R75 ;  /* 0x8000004b834b7221 */ /* 0x000fe20000010000 */
[----:B------:R-:W-:Y:S01]  /*9f30*/  FMUL.FTZ R252, R183, R252 ;  /* 0x000000fcb7fc7220 */ /* 0x000fe20000410000 */
[----:B------:R-:W-:Y:S01]  /*9f40*/  F2FP.BF16.F32.PACK_AB R73, R74, R73 ;  /* 0x000000494a49723e */ /* 0x000fe200000010ff */
[----:B------:R-:W-:Y:S01]  /*9f50*/  FFMA.FTZ R74, R17, R182, R21 ;  /* 0x000000b6114a7223 */ /* 0x000fe20000010015 */
[----:B------:R-:W-:Y:S01]  /*9f60*/  FFMA.FTZ R76, R52, R251, R53 ;  /* 0x000000fb344c7223 */ /* 0x000fe20000010035 */
[----:B------:R-:W-:Y:S01]  /*9f70*/  FMUL.FTZ R183, R183, R75 ;  /* 0x0000004bb7b77220 */ /* 0x000fe20000410000 */
[----:B------:R-:W-:Y:S01]  /*9f80*/  FFMA.FTZ R75, R18, R252, R22 ;  /* 0x000000fc124b7223 */ /* 0x000fe20000010016 */
[----:B------:R-:W-:Y:S01]  /*9f90*/  FFMA.FTZ R251, R54, R251, R55 ;  /* 0x000000fb36fb7223 */ /* 0x000fe20000010037 */
[----:B------:R-:W-:Y:S01]  /*9fa0*/  FFMA.FTZ R78, R50, R78, R51 ;  /* 0x0000004e324e7223 */ /* 0x000fe20000010033 */
[----:B------:R-:W-:Y:S01]  /*9fb0*/  F2FP.BF16.F32.PACK_AB R74, R76, R74 ;  /* 0x0000004a4c4a723e */ /* 0x000fe200000010ff */
[-C--:B------:R-:W-:Y:S01]  /*9fc0*/  FFMA.FTZ R76, R56, R183.reuse, R57 ;  /* 0x000000b7384c7223 */ /* 0x080fe20000010039 */
[----:B------:R-:W-:Y:S01]  /*9fd0*/  FFMA.FTZ R183, R58, R183, R80 ;  /* 0x000000b73ab77223 */ /* 0x000fe20000010050 */
[----:B------:R-:W-:-:S03]  /*9fe0*/  FFMA.FTZ R79, R46, R79, R47 ;  /* 0x0000004f2e4f7223 */ /* 0x000fc6000001002f */
[----:B------:R-:W-:Y:S02]  /*9ff0*/  F2FP.BF16.F32.PACK_AB R75, R76, R75 ;  /* 0x0000004b4c4b723e */ /* 0x000fe400000010ff */
[----:B------:R-:W0:Y:S02]  /*a000*/  LDC.64 R76, c[0x0][0x2b8] ;  /* 0x0000ae00ff4c7b82 */ /* 0x000e240000000a00 */
[----:B0-----:R-:W-:-:S05]  /*a010*/  IMAD.WIDE.U32 R76, R81, 0x10, R76 ;  /* 0x00000010514c7825 */ /* 0x001fca00078e004c */
[----:B------:R0:W-:Y:S02]  /*a020*/  STG.E.128 desc[UR4][R76.64], R72 ;  /* 0x000000484c007986 */ /* 0x0001e4000c101d04 */
[----:B0-----:R-:W0:Y:S01]  /*a030*/  LDC.64 R76, c[0x0][0x2c0] ;  /* 0x0000b000ff4c7b82 */ /* 0x001e220000000a00 */
[----:B------:R-:W-:Y:S01]  /*a040*/  FFMA.FTZ R75, R26, R252, R30 ;  /* 0x000000fc1a4b7223 */ /* 0x000fe2000001001e */
[----:B------:R-:W-:Y:S01]  /*a050*/  FFMA.FTZ R72, R23, R136, R27 ;  /* 0x0000008817487223 */ /* 0x000fe2000001001b */
[----:B------:R-:W-:Y:S01]  /*a060*/  FFMA.FTZ R73, R24, R137, R28 ;  /* 0x0000008918497223 */ /* 0x000fe2000001001c */
[----:B------:R-:W-:Y:S02]  /*a070*/  FFMA.FTZ R74, R25, R182, R29 ;  /* 0x000000b6194a7223 */ /* 0x000fe4000001001d */
[----:B------:R-:W-:Y:S02]  /*a080*/  F2FP.BF16.F32.PACK_AB R75, R183, R75 ;  /* 0x0000004bb74b723e */ /* 0x000fe400000010ff */
[----:B------:R-:W-:-:S02]  /*a090*/  F2FP.BF16.F32.PACK_AB R73, R78, R73 ;  /* 0x000000494e49723e */ /* 0x000fc400000010ff */
[----:B------:R-:W-:Y:S02]  /*a0a0*/  F2FP.BF16.F32.PACK_AB R74, R251, R74 ;  /* 0x0000004afb4a723e */ /* 0x000fe400000010ff */
[----:B------:R-:W-:Y:S01]  /*a0b0*/  F2FP.BF16.F32.PACK_AB R72, R79, R72 ;  /* 0x000000484f48723e */ /* 0x000fe200000010ff */
[----:B0-----:R-:W-:-:S05]  /*a0c0*/  IMAD.WIDE.U32 R76, R81, 0x10, R76 ;  /* 0x00000010514c7825 */ /* 0x001fca00078e004c */
[----:B------:R0:W-:Y:S02]  /*a0d0*/  STG.E.128 desc[UR4][R76.64], R72 ;  /* 0x000000484c007986 */ /* 0x0001e4000c101d04 */
.L_x_266:
[----:B------:R-:W-:Y:S05]  /*a0e0*/  BSYNC B0 ;  /* 0x0000000000007941 */ /* 0x000fea0003800000 */
.L_x_265:
[----:B------:R-:W-:Y:S02]  /*a0f0*/  LOP3.LUT P2, RZ, R3, 0x4, RZ, 0xc0, !PT ;  /* 0x0000000403ff7812 */ /* 0x000fe4000784c0ff */
[----:B------:R-:W-:Y:S02]  /*a100*/  IADD3 R31, R31, UR8, RZ ;  /* 0x000000081f1f7c10 */ /* 0x000fe4000fffe0ff */
[----:B012-4-:R-:W-:Y:S02]  /*a110*/  SEL R76, RZ, 0x1, P2 ;  /* 0x00000001ff4c7807 */ /* 0x017fe40001000000 */
[----:B------:R-:W-:-:S13]  /*a120*/  ISETP.GE.AND P2, PT, R31, UR9, PT ;  /* 0x000000091f007c0c */ /* 0x000fda000bf46270 */
[----:B------:R-:W-:Y:S05]  /*a130*/  @!P2 BRA `(.L_x_267) ;  /* 0xffffff88001ca947 */ /* 0x000fea000383ffff */
[----:B------:R-:W-:Y:S05]  /*a140*/  EXIT ;  /* 0x000000000000794d */ /* 0x000fea0003800000 */
.L_x_252:
[----:B------:R-:W-:Y:S01]  /*a150*/  IMAD.MOV.U32 R79, RZ, RZ, R72 ;  /* 0x000000ffff4f7224 */ /* 0x000fe200078e0048 */
[----:B------:R-:W-:Y:S01]  /*a160*/  MOV R73, 0x1 ;  /* 0x0000000100497802 */ /* 0x000fe20000000f00 */
[----:B------:R-:W-:Y:S01]  /*a170*/  IMAD.MOV.U32 R74, RZ, RZ, 0x1f ;  /* 0x0000001fff4a7424 */ /* 0x000fe200078e00ff */
[----:B------:R-:W-:-:S07]  /*a180*/  MOV R76, 0xffffffff ;  /* 0xffffffff004c7802 */ /* 0x000fce0000000f00 */
[----:B-1-3-5:R-:W-:Y:S05]  /*a190*/  WARPSYNC.COLLECTIVE R76, `(.L_x_268) ;  /* 0x000000004c087348 */ /* 0x02afea0003c00000 */
[----:B------:R0:W2:Y:S02]  /*a1a0*/  SHFL.BFLY P6, R78, R79, R73, R74 ;  /* 0x0c0000494f4e7389 */ /* 0x0000a400000c004a */
[----:B0123-5:R-:W-:Y:S01]  /*a1b0*/  ENDCOLLECTIVE ;  /* 0x000000000000791b */ /* 0x02ffe20003800000 */
.L_x_268:
[----:B------:R-:W-:Y:S01]  /*a1c0*/  HFMA2.MMA R73, -RZ, RZ, 0, 1.1920928955078125e-07 ;  /* 0x00000002ff497435 */ /* 0x000fe200000001ff */
[----:B------:R-:W-:-:S04]  /*a1d0*/  FADD.FTZ R72, R72, R78 ;  /* 0x0000004e48487221 */ /* 0x000fc80000010000 */
[----:B------:R-:W-:-:S07]  /*a1e0*/  IMAD.MOV.U32 R79, RZ, RZ, R72 ;  /* 0x000000ffff4f7224 */ /* 0x000fce00078e0048 */
[----:B------:R-:W-:Y:S05]  /*a1f0*/  WARPSYNC.COLLECTIVE R76, `(.L_x_269) ;  /* 0x000000004c087348 */ /* 0x000fea0003c00000 */
[----:B------:R0:W1:Y:S02]  /*a200*/  SHFL.BFLY P6, R78, R79, R73, R74 ;  /* 0x0c0000494f4e7389 */ /* 0x00006400000c004a */
[----:B01----:R-:W-:Y:S01]  /*a210*/  ENDCOLLECTIVE ;  /* 0x000000000000791b */ /* 0x003fe20003800000 */
.L_x_269:
[----:B------:R-:W-:Y:S01]  /*a220*/  MOV R73, 0x4 ;  /* 0x0000000400497802 */ /* 0x000fe20000000f00 */
[----:B------:R-:W-:-:S04]  /*a230*/  FADD.FTZ R72, R72, R78 ;  /* 0x0000004e48487221 */ /* 0x000fc80000010000 */
[----:B------:R-:W-:-:S07]  /*a240*/  IMAD.MOV.U32 R79, RZ, RZ, R72 ;  /* 0x000000ffff4f7224 */ /* 0x000fce00078e0048 */
[----:B------:R-:W-:Y:S05]  /*a250*/  WARPSYNC.COLLECTIVE R76, `(.L_x_270) ;  /* 0x000000004c087348 */ /* 0x000fea0003c00000 */
[----:B------:R0:W1:Y:S02]  /*a260*/  SHFL.BFLY P6, R78, R79, R73, R74 ;  /* 0x0c0000494f4e7389 */ /* 0x00006400000c004a */
[----:B01----:R-:W-:Y:S01]  /*a270*/  ENDCOLLECTIVE ;  /* 0x000000000000791b */ /* 0x003fe20003800000 */
.L_x_270:
[----:B------:R-:W-:Y:S01]  /*a280*/  HFMA2.MMA R73, -RZ, RZ, 0, 4.76837158203125e-07 ;  /* 0x00000008ff497435 */ /* 0x000fe200000001ff */
[----:B------:R-:W-:-:S04]  /*a290*/  FADD.FTZ R72, R72, R78 ;  /* 0x0000004e48487221 */ /* 0x000fc80000010000 */
[----:B------:R-:W-:-:S07]  /*a2a0*/  IMAD.MOV.U32 R79, RZ, RZ, R72 ;  /* 0x000000ffff4f7224 */ /* 0x000fce00078e0048 */
[----:B------:R-:W-:Y:S05]  /*a2b0*/  WARPSYNC.COLLECTIVE R76, `(.L_x_271) ;  /* 0x000000004c087348 */ /* 0x000fea0003c00000 */
[----:B------:R0:W1:Y:S02]  /*a2c0*/  SHFL.BFLY P6, R78, R79, R73, R74 ;  /* 0x0c0000494f4e7389 */ /* 0x00006400000c004a */
[----:B01----:R-:W-:Y:S01]  /*a2d0*/  ENDCOLLECTIVE ;  /* 0x000000000000791b */ /* 0x003fe20003800000 */
.L_x_271:
[----:B------:R-:W-:Y:S01]  /*a2e0*/  MOV R73, 0x10 ;  /* 0x0000001000497802 */ /* 0x000fe20000000f00 */
[----:B------:R-:W-:-:S04]  /*a2f0*/  FADD.FTZ R72, R72, R78 ;  /* 0x0000004e48487221 */ /* 0x000fc80000010000 */
[----:B------:R-:W-:-:S07]  /*a300*/  IMAD.MOV.U32 R79, RZ, RZ, R72 ;  /* 0x000000ffff4f7224 */ /* 0x000fce00078e0048 */
[----:B------:R-:W-:Y:S05]  /*a310*/  WARPSYNC.COLLECTIVE R76, `(.L_x_272) ;  /* 0x000000004c087348 */ /* 0x000fea0003c00000 */
[----:B------:R0:W1:Y:S02]  /*a320*/  SHFL.BFLY P6, R78, R79, R73, R74 ;  /* 0x0c0000494f4e7389 */ /* 0x00006400000c004a */
[----:B01----:R-:W-:Y:S01]  /*a330*/  ENDCOLLECTIVE ;  /* 0x000000000000791b */ /* 0x003fe20003800000 */
.L_x_272:
[----:B------:R-:W-:Y:S01]  /*a340*/  FADD.FTZ R72, R72, R78 ;  /* 0x0000004e48487221 */ /* 0x000fe20000010000 */
[----:B------:R-:W-:-:S03]  /*a350*/  ISETP.GT.U32.AND P6, PT, R2, 0xff, PT ;  /* 0x000000ff0200780c */ /* 0x000fc60003fc4070 */
[----:B------:R-:W-:-:S04]  /*a360*/  FMUL.FTZ R72, R59, R72 ;  /* 0x000000483b487220 */ /* 0x000fc80000410000 */
[--C-:B------:R-:W-:Y:S01]  /*a370*/  FADD.FTZ R73, R82, -R72.reuse ;  /* 0x8000004852497221 */ /* 0x100fe20000010000 */
[----:B------:R-:W-:-:S03]  /*a380*/  FADD.FTZ R77, R132, -R72 ;  /* 0x80000048844d7221 */ /* 0x000fc60000010000 */
[----:B------:R-:W-:Y:S01]  /*a390*/  FFMA.FTZ R74, R73, R73, RZ ;  /* 0x00000049494a7223 */ /* 0x000fe200000100ff */
        /* <DEDUP_REMOVED lines=11> */
[----:B------:R-:W-:-:S04]  /*a450*/  FFMA.FTZ R73, R73, R73, R74 ;  /* 0x0000004949497223 */ /* 0x000fc8000001004a */
[----:B------:R-:W-:Y:S01]  /*a460*/  FFMA.FTZ R77, R77, R77, R73 ;  /* 0x0000004d4d4d7223 */ /* 0x000fe20000010049 */
[----:B------:R-:W-:-:S04]  /*a470*/  FADD.FTZ R73, R83, -R72 ;  /* 0x8000004853497221 */ /* 0x000fc80000010000 */
[----:B------:R-:W-:-:S05]  /*a480*/  FSEL R77, R77, RZ, P1 ;  /* 0x000000ff4d4d7208 */ /* 0x000fca0000800000 */
        /* <DEDUP_REMOVED lines=15> */
[----:B------:R-:W-:Y:S01]  /*a580*/  FADD.FTZ R73, R84, -R72 ;  /* 0x8000004854497221 */ /* 0x000fe20000010000 */
[----:B------:R-:W-:-:S03]  /*a590*/  ISETP.GT.U32.AND P6, PT, R2, 0x17f, PT ;  /* 0x0000017f0200780c */ /* 0x000fc60003fc4070 */
        /* <DEDUP_REMOVED lines=79> */
[----:B------:R-:W-:Y:S01]  /*aa90*/  HFMA2.MMA R73, -RZ, RZ, 0, 5.9604644775390625e-08 ;  /* 0x00000001ff497435 */ /* 0x000fe200000001ff */
[----:B------:R-:W-:Y:S02]  /*aaa0*/  IMAD.MOV.U32 R74, RZ, RZ, 0x1f ;  /* 0x0000001fff4a7424 */ /* 0x000fe400078e00ff */
[----:B------:R-:W-:-:S08]  /*aab0*/  IMAD.MOV.U32 R79, RZ, RZ, R77 ;  /* 0x000000ffff4f7224 */ /* 0x000fd000078e004d */
[----:B------:R-:W-:Y:S05]  /*aac0*/  WARPSYNC.COLLECTIVE R76, `(.L_x_273) ;  /* 0x000000004c087348 */ /* 0x000fea0003c00000 */
[----:B------:R0:W1:Y:S02]  /*aad0*/  SHFL.BFLY P6, R78, R79, R73, R74 ;  /* 0x0c0000494f4e7389 */ /* 0x00006400000c004a */
[----:B01----:R-:W-:Y:S01]  /*aae0*/  ENDCOLLECTIVE ;  /* 0x000000000000791b */ /* 0x003fe20003800000 */
.L_x_273:
[----:B------:R-:W-:Y:S02]  /*aaf0*/  IMAD.MOV.U32 R73, RZ, RZ, 0x2 ;  /* 0x00000002ff497424 */ /* 0x000fe400078e00ff */
[----:B------:R-:W-:-:S05]  /*ab00*/  FADD.FTZ R77, R77, R78 ;  /* 0x0000004e4d4d7221 */ /* 0x000fca0000010000 */
[----:B------:R-:W-:-:S07]  /*ab10*/  MOV R79, R77 ;  /* 0x0000004d004f7202 */ /* 0x000fce0000000f00 */
[----:B------:R-:W-:Y:S05]  /*ab20*/  WARPSYNC.COLLECTIVE R76, `(.L_x_274) ;  /* 0x000000004c087348 */ /* 0x000fea0003c00000 */
[----:B------:R0:W1:Y:S02]  /*ab30*/  SHFL.BFLY P6, R78, R79, R73, R74 ;  /* 0x0c0000494f4e7389 */ /* 0x00006400000c004a */
[----:B01----:R-:W-:Y:S01]  /*ab40*/  ENDCOLLECTIVE ;  /* 0x000000000000791b */ /* 0x003fe20003800000 */
.L_x_274:
[----:B------:R-:W-:Y:S02]  /*ab50*/  IMAD.MOV.U32 R73, RZ, RZ, 0x4 ;  /* 0x00000004ff497424 */ /* 0x000fe400078e00ff */
[----:B------:R-:W-:-:S05]  /*ab60*/  FADD.FTZ R77, R77, R78 ;  /* 0x0000004e4d4d7221 */ /* 0x000fca0000010000 */
[----:B------:R-:W-:-:S07]  /*ab70*/  MOV R79, R77 ;  /* 0x0000004d004f7202 */ /* 0x000fce0000000f00 */
[----:B------:R-:W-:Y:S05]  /*ab80*/  WARPSYNC.COLLECTIVE R76, `(.L_x_275) ;  /* 0x000000004c087348 */ /* 0x000fea0003c00000 */
[----:B------:R0:W1:Y:S02]  /*ab90*/  SHFL.BFLY P6, R78, R79, R73, R74 ;  /* 0x0c0000494f4e7389 */ /* 0x00006400000c004a */
[----:B01----:R-:W-:Y:S01]  /*aba0*/  ENDCOLLECTIVE ;  /* 0x000000000000791b */ /* 0x003fe20003800000 */
.L_x_275:
[----:B------:R-:W-:Y:S02]  /*abb0*/  IMAD.MOV.U32 R73, RZ, RZ, 0x8 ;  /* 0x00000008ff497424 */ /* 0x000fe400078e00ff */
[----:B------:R-:W-:-:S05]  /*abc0*/  FADD.FTZ R77, R77, R78 ;  /* 0x0000004e4d4d7221 */ /* 0x000fca0000010000 */
[----:B------:R-:W-:-:S07]  /*abd0*/  MOV R79, R77 ;  /* 0x0000004d004f7202 */ /* 0x000fce0000000f00 */
[----:B------:R-:W-:Y:S05]  /*abe0*/  WARPSYNC.COLLECTIVE R76, `(.L_x_276) ;  /* 0x000000004c087348 */ /* 0x000fea0003c00000 */
[----:B------:R0:W1:Y:S02]  /*abf0*/  SHFL.BFLY P6, R78, R79, R73, R74 ;  /* 0x0c0000494f4e7389 */ /* 0x00006400000c004a */
[----:B01----:R-:W-:Y:S01]  /*ac00*/  ENDCOLLECTIVE ;  /* 0x000000000000791b */ /* 0x003fe20003800000 */
.L_x_276:
[----:B------:R-:W-:Y:S02]  /*ac10*/  IMAD.MOV.U32 R73, RZ, RZ, 0x10 ;  /* 0x00000010ff497424 */ /* 0x000fe400078e00ff */
[----:B------:R-:W-:-:S05]  /*ac20*/  FADD.FTZ R77, R77, R78 ;  /* 0x0000004e4d4d7221 */ /* 0x000fca0000010000 */
[----:B------:R-:W-:-:S07]  /*ac30*/  MOV R79, R77 ;  /* 0x0000004d004f7202 */ /* 0x000fce0000000f00 */
[----:B------:R-:W-:Y:S05]  /*ac40*/  WARPSYNC.COLLECTIVE R76, `(.L_x_277) ;  /* 0x000000004c087348 */ /* 0x000fea0003c00000 */
[----:B------:R0:W1:Y:S02]  /*ac50*/  SHFL.BFLY P6, R78, R79, R73, R74 ;  /* 0x0c0000494f4e7389 */ /* 0x00006400000c004a */
[----:B01----:R-:W-:Y:S01]  /*ac60*/  ENDCOLLECTIVE ;  /* 0x000000000000791b */ /* 0x003fe20003800000 */
.L_x_277:
[----:B------:R-:W-:Y:S01]  /*ac70*/  MOV R73, R78 ;  /* 0x0000004e00497202 */ /* 0x000fe20000000f00 */
[----:B------:R-:W-:Y:S06]  /*ac80*/  BRA `(.L_x_278) ;  /* 0xffffffd4000c7947 */ /* 0x000fec000383ffff */
.L_x_279:
[----:B------:R-:W-:-:S00]  /*ac90*/  BRA `(.L_x_279) ;  /* 0xfffffffc00fc7947 */ /* 0x000fc0000383ffff */
[----:B------:R-:W-:-:S00]  /*aca0*/  NOP ;  /* 0x0000000000007918 */ /* 0x000fc00000000000 */
        /* <DEDUP_REMOVED lines=13> */
.L_x_41588:


//--------------------- .text._ZN10layer_norm31ln_parallel_residual_fwd_kernelINS_13Kernel_traitsI13__nv_bfloat16S2_S2_S2_fjLj7168ELj1ELj1ELj4ELj16ENS_18Kernel_traits_baseILj7168ES2_S2_S2_S2_fjLj128EEEEELb0ELb0ELb1EEEvNS_9FwdParamsE --------------------------
	.section	.text._ZN10layer_norm31ln_parallel_residual_fwd_kernelINS_13Kernel_traitsI13__nv_bfloat16S2_S2_S2_fjLj7168ELj1ELj1ELj4ELj16ENS_18Kernel_traits_baseILj7168ES2_S2_S2_S2_fjLj128EEEEELb0ELb0ELb1EEEvNS_9FwdParamsE,"ax",@progbits
	.align	128
        .global         _ZN10layer_norm31ln_parallel_residual_fwd_kernelINS_13Kernel_traitsI13__nv_bfloat16S2_S2_S2_fjLj7168ELj1ELj1ELj4ELj16ENS_18Kernel_traits_baseILj7168ES2_S2_S2_S2_fjLj128EEEEELb0ELb0ELb1EEEvNS_9FwdParamsE
        .type           _ZN10layer_norm31ln_parallel_residual_fwd_kernelINS_13Kernel_traitsI13__nv_bfloat16S2_S2_S2_fjLj7168ELj1ELj1ELj4ELj16ENS_18Kernel_traits_baseILj7168ES2_S2_S2_S2_fjLj128EEEEELb0ELb0ELb1EEEvNS_9FwdParamsE,@function
        .size           _ZN10layer_norm31ln_parallel_residual_fwd_kernelINS_13Kernel_traitsI13__nv_bfloat16S2_S2_S2_fjLj7168ELj1ELj1ELj4ELj16ENS_18Kernel_traits_baseILj7168ES2_S2_S2_S2_fjLj128EEEEELb0ELb0ELb1EEEvNS_9FwdParamsE,(.L_x_41589 - _ZN10layer_norm31ln_parallel_residual_fwd_kernelINS_13Kernel_traitsI13__nv_bfloat16S2_S2_S2_fjLj7168ELj1ELj1ELj4ELj16ENS_18Kernel_traits_baseILj7168ES2_S2_S2_S2_fjLj128EEEEELb0ELb0ELb1EEEvNS_9FwdParamsE)
        .other          _ZN10layer_norm31ln_parallel_residual_fwd_kernelINS_13Kernel_traitsI13__nv_bfloat16S2_S2_S2_fjLj7168ELj1ELj1ELj4ELj16ENS_18Kernel_traits_baseILj7168ES2_S2_S2_S2_fjLj128EEEEELb0ELb0ELb1EEEvNS_9FwdParamsE,@"STO_CUDA_ENTRY STV_DEFAULT"
_ZN10layer_norm31ln_parallel_residual_fwd_kernelINS_13Kernel_traitsI13__nv_bfloat16S2_S2_S2_fjLj7168ELj1ELj1ELj4ELj16ENS_18Kernel_traits_baseILj7168ES2_S2_S2_S2_fjLj128EEEEELb0ELb0ELb1EEEvNS_9FwdParamsE:
.text._ZN10layer_norm31ln_parallel_residual_fwd_kernelINS_13Kernel_traitsI13__nv_bfloat16S2_S2_S2_fjLj7168ELj1ELj1ELj4ELj16ENS_18Kernel_traits_baseILj7168ES2_S2_S2_S2_fjLj128EEEEELb0ELb0ELb1EEEvNS_9FwdParamsE:
[----:B------:R-:W0:Y:S01]  /*0000*/  LDC R1, c[0x0][0x28] ;  /* 0x00000a00ff017b82 */ /* 0x000e220000000800 */
[----:B------:R-:W1:Y:S01]  /*0010*/  S2R R102, SR_TID.X ;  /* 0x0000000000667919 */ /* 0x000e620000002100 */
[----:B------:R-:W-:Y:S01]  /*0020*/  ULDC.64 UR6, c[0x0][0x2c8] ;  /* 0x0000b20000067ab9 */ /* 0x000fe20000000a00 */
[----:B------:R-:W-:Y:S01]  /*0030*/  ULDC.64 UR8, c[0x0][0x2d0] ;  /* 0x0000b40000087ab9 */ /* 0x000fe20000000a00 */
[----:B------:R-:W-:Y:S01]  /*0040*/  ISETP.NE.U32.AND P1, PT, RZ, UR6, PT ;  /* 0x00000006ff007c0c */ /* 0x000fe2000bf25070 */
[----:B------:R-:W-:-:S03]  /*0050*/  ULDC.64 UR4, c[0x0][0x208] ;  /* 0x0000820000047ab9 */ /* 0x000fc60000000a00 */
[----:B------:R-:W2:Y:S01]  /*0060*/  LDC.64 R100, c[0x0][0x228] ;  /* 0x00008a00ff647b82 */ /* 0x000ea20000000a00 */
[----:B------:R-:W-:Y:S01]  /*0070*/  ULDC.64 UR10, c[0x0][0x230] ;  /* 0x00008c00000a7ab9 */ /* 0x000fe20000000a00 */
[----:B------:R-:W-:Y:S02]  /*0080*/  ISETP.NE.AND.EX P1, PT, RZ, UR7, PT, P1 ;  /* 0x00000007ff007c0c */ /* 0x000fe4000bf25310 */
[----:B------:R-:W-:Y:S02]  /*0090*/  ISETP.NE.U32.AND P2, PT, RZ, UR8, PT ;  /* 0x00000008ff007c0c */ /* 0x000fe4000bf45070 */
[----:B0-----:R-:W-:Y:S02]  /*00a0*/  IADD3 R1, R1, -0x8, RZ ;  /* 0xfffffff801017810 */ /* 0x001fe40007ffe0ff */
[----:B------:R-:W0:Y:S01]  /*00b0*/  LDC.64 R48, c[0x0][0x260] ;  /* 0x00009800ff307b82 */ /* 0x000e220000000a00 */
[----:B-1----:R-:W-:-:S06]  /*00c0*/  LOP3.LUT R0, R102, 0x7f, RZ, 0xc0, !PT ;  /* 0x0000007f66007812 */ /* 0x002fcc00078ec0ff */
[C---:B------:R-:W-:Y:S02]  /*00d0*/  @P1 LEA R108, P0, R0.reuse, UR6, 0x4 ;  /* 0x00000006006c1c11 */ /* 0x040fe4000f8020ff */
[----:B------:R-:W-:-:S03]  /*00e0*/  LOP3.LUT R89, R0, 0x80, RZ, 0xfc, !PT ;  /* 0x0000008000597812 */ /* 0x000fc600078efcff */
[----:B------:R-:W-:Y:S01]  /*00f0*/  @P1 IMAD.X R109, RZ, RZ, UR7, P0 ;  /* 0x00000007ff6d1e24 */ /* 0x000fe200080e06ff */
[C---:B------:R-:W-:Y:S02]  /*0100*/  @P1 LEA R220, P0, R89.reuse, UR6, 0x4 ;  /* 0x0000000659dc1c11 */ /* 0x040fe4000f8020ff */
[C---:B------:R-:W-:Y:S02]  /*0110*/  LOP3.LUT R81, R0.reuse, 0x100, RZ, 0xfc, !PT ;  /* 0x0000010000517812 */ /* 0x040fe400078efcff */
[----:B------:R-:W-:Y:S01]  /*0120*/  @P1 LEA.HI.X R221, R89, UR7, RZ, 0x4, P0 ;  /* 0x0000000759dd1c11 */ /* 0x000fe200080f24ff */
[----:B------:R-:W5:Y:S01]  /*0130*/  @P1 LDG.E.128 R108, desc[UR4][R108.64] ;  /* 0x000000046c6c1981 */ /* 0x000f62000c1e1d00 */
[C---:B------:R-:W-:Y:S02]  /*0140*/  @P1 LEA R196, P0, R81.reuse, UR6, 0x4 ;  /* 0x0000000651c41c11 */ /* 0x040fe4000f8020ff */
[----:B------:R-:W-:Y:S02]  /*0150*/  LOP3.LUT R73, R0, 0x180, RZ, 0xfc, !PT ;  /* 0x0000018000497812 */ /* 0x000fe400078efcff */
[----:B------:R-:W-:-:S02]  /*0160*/  @P1 LEA.HI.X R197, R81, UR7, RZ, 0x4, P0 ;  /* 0x0000000751c51c11 */ /* 0x000fc400080f24ff */
[C---:B------:R-:W-:Y:S02]  /*0170*/  LOP3.LUT R65, R0.reuse, 0x200, RZ, 0xfc, !PT ;  /* 0x0000020000417812 */ /* 0x040fe400078efcff */
[C---:B------:R-:W-:Y:S02]  /*0180*/  LOP3.LUT R57, R0.reuse, 0x280, RZ, 0xfc, !PT ;  /* 0x0000028000397812 */ /* 0x040fe400078efcff */
[----:B------:R-:W-:Y:S02]  /*0190*/  ISETP.NE.AND.EX P2, PT, RZ, UR9, PT, P2 ;  /* 0x00000009ff007c0c */ /* 0x000fe4000bf45320 */
[C---:B------:R-:W-:Y:S02]  /*01a0*/  LOP3.LUT R3, R0.reuse, 0x300, RZ, 0xfc, !PT ;  /* 0x0000030000037812 */ /* 0x040fe400078efcff */
[----:B------:R-:W-:Y:S02]  /*01b0*/  SHF.L.U32 R92, R0, 0x4, RZ ;  /* 0x00000004005c7819 */ /* 0x000fe400000006ff */
[----:B------:R-:W-:Y:S01]  /*01c0*/  SHF.L.U32 R84, R89, 0x4, RZ ;  /* 0x0000000459547819 */ /* 0x000fe200000006ff */
[----:B------:R-:W-:Y:S01]  /*01d0*/  IMAD.SHL.U32 R76, R81, 0x10, RZ ;  /* 0x00000010514c7824 */ /* 0x000fe200078e00ff */
[C---:B------:R-:W-:Y:S01]  /*01e0*/  @P1 LEA R104, P0, R73.reuse, UR6, 0x4 ;  /* 0x0000000649681c11 */ /* 0x040fe2000f8020ff */
[----:B------:R-:W5:Y:S03]  /*01f0*/  @P1 LDG.E.128 R220, desc[UR4][R220.64] ;  /* 0x00000004dcdc1981 */ /* 0x000f66000c1e1d00 */
[----:B------:R-:W-:Y:S01]  /*0200*/  @P1 LEA.HI.X R105, R73, UR7, RZ, 0x4, P0 ;  /* 0x0000000749691c11 */ /* 0x000fe200080f24ff */
[----:B------:R-:W1:Y:S01]  /*0210*/  @P2 LDC.64 R28, c[0x0][0x2d0] ;  /* 0x0000b400ff1c2b82 */ /* 0x000e620000000a00 */
[C---:B------:R-:W-:Y:S01]  /*0220*/  @P1 LEA R4, P0, R65.reuse, UR6, 0x4 ;  /* 0x0000000641041c11 */ /* 0x040fe2000f8020ff */
[----:B------:R-:W5:Y:S03]  /*0230*/  @P1 LDG.E.128 R196, desc[UR4][R196.64] ;  /* 0x00000004c4c41981 */ /* 0x000f66000c1e1d00 */
[----:B------:R-:W-:-:S02]  /*0240*/  @P1 LEA.HI.X R5, R65, UR7, RZ, 0x4, P0 ;  /* 0x0000000741051c11 */ /* 0x000fc400080f24ff */
[----:B------:R-:W-:Y:S02]  /*0250*/  SHF.R.U32.HI R2, RZ, 0x1c, R89 ;  /* 0x0000001cff027819 */ /* 0x000fe40000011659 */
[----:B------:R-:W-:Y:S02]  /*0260*/  SHF.R.U32.HI R46, RZ, 0x1c, R81 ;  /* 0x0000001cff2e7819 */ /* 0x000fe40000011651 */
[----:B------:R-:W-:Y:S01]  /*0270*/  SHF.L.U32 R68, R73, 0x4, RZ ;  /* 0x0000000449447819 */ /* 0x000fe200000006ff */
[----:B------:R-:W-:Y:S01]  /*0280*/  IMAD.SHL.U32 R60, R65, 0x10, RZ ;  /* 0x00000010413c7824 */ /* 0x000fe200078e00ff */
[C---:B------:R-:W-:Y:S01]  /*0290*/  @P1 LEA R8, P0, R57.reuse, UR6, 0x4 ;  /* 0x0000000639081c11 */ /* 0x040fe2000f8020ff */
[----:B------:R-:W5:Y:S03]  /*02a0*/  @P1 LDG.E.128 R104, desc[UR4][R104.64] ;  /* 0x0000000468681981 */ /* 0x000f66000c1e1d00 */
[----:B------:R-:W-:Y:S01]  /*02b0*/  @P1 LEA.HI.X R9, R57, UR7, RZ, 0x4, P0 ;  /* 0x0000000739091c11 */ /* 0x000fe200080f24ff */
[----:B------:R-:W5:Y:S01]  /*02c0*/  @P1 LDG.E.128 R4, desc[UR4][R4.64] ;  /* 0x0000000404041981 */ /* 0x000f62000c1e1d00 */
[----:B------:R-:W-:-:S04]  /*02d0*/  @P1 LEA R12, P0, R3, UR6, 0x4 ;  /* 0x00000006030c1c11 */ /* 0x000fc8000f8020ff */
[----:B------:R-:W-:Y:S02]  /*02e0*/  @P1 LEA.HI.X R13, R3, UR7, RZ, 0x4, P0 ;  /* 0x00000007030d1c11 */ /* 0x000fe400080f24ff */
[----:B------:R-:W-:Y:S02]  /*02f0*/  SHF.R.U32.HI R47, RZ, 0x1c, R73 ;  /* 0x0000001cff2f7819 */ /* 0x000fe40000011649 */
[----:B------:R-:W-:Y:S02]  /*0300*/  SHF.R.U32.HI R50, RZ, 0x1c, R65 ;  /* 0x0000001cff327819 */ /* 0x000fe40000011641 */
[----:B------:R-:W-:Y:S02]  /*0310*/  SHF.L.U32 R52, R57, 0x4, RZ ;  /* 0x0000000439347819 */ /* 0x000fe400000006ff */
[----:B------:R-:W-:Y:S01]  /*0320*/  SHF.R.U32.HI R51, RZ, 0x1c, R57 ;  /* 0x0000001cff337819 */ /* 0x000fe20000011639 */
[----:B-1----:R-:W-:Y:S01]  /*0330*/  @P2 IMAD.WIDE.U32 R28, R3, 0x10, R28 ;  /* 0x00000010031c2825 */ /* 0x002fe200078e001c */
[----:B------:R-:W-:Y:S01]  /*0340*/  @P2 IADD3 R40, P0, R92, UR8, RZ ;  /* 0x000000085c282c10 */ /* 0x000fe2000ff1e0ff */
[----:B------:R-:W5:Y:S04]  /*0350*/  @P1 LDG.E.128 R8, desc[UR4][R8.64] ;  /* 0x0000000408081981 */ /* 0x000f68000c1e1d00 */
[----:B------:R-:W-:Y:S01]  /*0360*/  @P2 IMAD.X R41, RZ, RZ, UR9, P0 ;  /* 0x00000009ff292e24 */ /* 0x000fe200080e06ff */
[----:B------:R-:W-:Y:S01]  /*0370*/  @P2 IADD3 R36, P0, R84, UR8, RZ ;  /* 0x0000000854242c10 */ /* 0x000fe2000ff1e0ff */
[----:B------:R-:W5:Y:S03]  /*0380*/  @P1 LDG.E.128 R12, desc[UR4][R12.64] ;  /* 0x000000040c0c1981 */ /* 0x000f66000c1e1d00 */
[----:B------:R-:W-:Y:S01]  /*0390*/  @P2 IADD3.X R37, R2, UR9, RZ, P0, !PT ;  /* 0x0000000902252c10 */ /* 0x000fe200087fe4ff */
[----:B------:R-:W5:Y:S01]  /*03a0*/  @P2 LDG.E.128 R40, desc[UR4][R40.64] ;  /* 0x0000000428282981 */ /* 0x000f62000c1e1d00 */
[----:B------:R-:W-:-:S03]  /*03b0*/  @P2 IADD3 R32, P0, R76, UR8, RZ ;  /* 0x000000084c202c10 */ /* 0x000fc6000ff1e0ff */
[----:B------:R-:W5:Y:S01]  /*03c0*/  @P2 LDG.E.128 R28, desc[UR4][R28.64] ;  /* 0x000000041c1c2981 */ /* 0x000f62000c1e1d00 */
[----:B------:R-:W-:Y:S02]  /*03d0*/  @P2 IADD3.X R33, R46, UR9, RZ, P0, !PT ;  /* 0x000000092e212c10 */ /* 0x000fe400087fe4ff */
[----:B------:R-:W-:Y:S01]  /*03e0*/  @P2 IADD3 R16, P0, R68, UR8, RZ ;  /* 0x0000000844102c10 */ /* 0x000fe2000ff1e0ff */
[----:B------:R-:W5:Y:S03]  /*03f0*/  @P2 LDG.E.128 R36, desc[UR4][R36.64] ;  /* 0x0000000424242981 */ /* 0x000f66000c1e1d00 */
[----:B------:R-:W-:Y:S01]  /*0400*/  @P2 IADD3.X R17, R47, UR9, RZ, P0, !PT ;  /* 0x000000092f112c10 */ /* 0x000fe200087fe4ff */
[----:B------:R-:W5:Y:S01]  /*0410*/  @P2 LDG.E.128 R32, desc[UR4][R32.64] ;  /* 0x0000000420202981 */ /* 0x000f62000c1e1d00 */
[----:B------:R-:W-:-:S04]  /*0420*/  @P2 IADD3 R20, P0, R60, UR8, RZ ;  /* 0x000000083c142c10 */ /* 0x000fc8000ff1e0ff */
[----:B------:R-:W-:Y:S01]  /*0430*/  @P2 IADD3.X R21, R50, UR9, RZ, P0, !PT ;  /* 0x0000000932152c10 */ /* 0x000fe200087fe4ff */
[----:B------:R-:W5:Y:S01]  /*0440*/  @P2 LDG.E.128 R16, desc[UR4][R16.64] ;  /* 0x0000000410102981 */ /* 0x000f62000c1e1d00 */
[----:B------:R-:W-:-:S04]  /*0450*/  @P2 IADD3 R24, P0, R52, UR8, RZ ;  /* 0x0000000834182c10 */ /* 0x000fc8000ff1e0ff */
[----:B------:R-:W-:Y:S01]  /*0460*/  @P2 IADD3.X R25, R51, UR9, RZ, P0, !PT ;  /* 0x0000000933192c10 */ /* 0x000fe200087fe4ff */
[----:B------:R-:W5:Y:S01]  /*0470*/  @P2 LDG.E.128 R20, desc[UR4][R20.64] ;  /* 0x0000000414142981 */ /* 0x000f62000c1e1d00 */
[----:B------:R-:W1:Y:S01]  /*0480*/  S2UR UR6, SR_CTAID.X ;  /* 0x00000000000679c3 */ /* 0x000e620000002500 */
[----:B------:R-:W-:Y:S01]  /*0490*/  IMAD.SHL.U32 R0, R102, 0x10, RZ ;  /* 0x0000001066007824 */ /* 0x000fe200078e00ff */
[----:B------:R-:W-:Y:S02]  /*04a0*/  ULDC.64 UR8, c[0x0][0x260] ;  /* 0x0000980000087ab9 */ /* 0x000fe40000000a00 */
[----:B------:R-:W5:Y:S02]  /*04b0*/  @P2 LDG.E.128 R24, desc[UR4][R24.64] ;  /* 0x0000000418182981 */ /* 0x000f64000c1e1d00 */
[----:B------:R-:W-:-:S04]  /*04c0*/  LOP3.LUT R0, R0, 0x7f0, RZ, 0xc0, !PT ;  /* 0x000007f000007812 */ /* 0x000fc800078ec0ff */
[----:B------:R-:W-:-:S04]  /*04d0*/  IADD3 R96, P0, R0, UR8, RZ ;  /* 0x0000000800607c10 */ /* 0x000fc8000ff1e0ff */
[----:B------:R-:W-:Y:S01]  /*04e0*/  IADD3.X R97, RZ, UR9, RZ, P0, !PT ;  /* 0x00000009ff617c10 */ /* 0x000fe200087fe4ff */
[----:B------:R-:W-:Y:S02]  /*04f0*/  ULDC.64 UR8, c[0x0][0x268] ;  /* 0x00009a0000087ab9 */ /* 0x000fe40000000a00 */
[----:B------:R-:W-:-:S04]  /*0500*/  LEA R44, P3, R3, UR8, 0x4 ;  /* 0x00000008032c7c11 */ /* 0x000fc8000f8620ff */
[----:B------:R-:W-:Y:S02]  /*0510*/  LEA.HI.X R45, R3, UR9, RZ, 0x4, P3 ;  /* 0x00000009032d7c11 */ /* 0x000fe400098f24ff */
[----:B------:R-:W-:Y:S02]  /*0520*/  IADD3 R68, P3, R68, UR8, RZ ;  /* 0x0000000844447c10 */ /* 0x000fe4000ff7e0ff */
[----:B-1----:R-:W-:Y:S01]  /*0530*/  LEA.HI R102, R102, UR6, RZ, 0x19 ;  /* 0x0000000666667c11 */ /* 0x002fe2000f8fc8ff */
[----:B------:R-:W-:Y:S01]  /*0540*/  ULDC UR6, c[0x0][0x214] ;  /* 0x0000850000067ab9 */ /* 0x000fe20000000800 */
[----:B------:R-:W-:Y:S02]  /*0550*/  IADD3.X R69, R47, UR9, RZ, P3, !PT ;  /* 0x000000092f457c10 */ /* 0x000fe40009ffe4ff */
[----:B------:R-:W-:Y:S02]  /*0560*/  ISETP.GE.AND P3, PT, R102, UR6, PT ;  /* 0x0000000666007c0c */ /* 0x000fe4000bf66270 */
[----:B------:R-:W-:-:S02]  /*0570*/  IADD3 R92, P4, R92, UR8, RZ ;  /* 0x000000085c5c7c10 */ /* 0x000fc4000ff9e0ff */
[----:B------:R-:W-:Y:S02]  /*0580*/  IADD3 R84, P5, R84, UR8, RZ ;  /* 0x0000000854547c10 */ /* 0x000fe4000ffbe0ff */
[----:B------:R-:W-:Y:S01]  /*0590*/  IADD3 R76, P0, R76, UR8, RZ ;  /* 0x000000084c4c7c10 */ /* 0x000fe2000ff1e0ff */
[----:B------:R-:W-:Y:S01]  /*05a0*/  IMAD.X R93, RZ, RZ, UR9, P4 ;  /* 0x00000009ff5d7e24 */ /* 0x000fe2000a0e06ff */
[----:B------:R-:W-:Y:S02]  /*05b0*/  IADD3.X R85, R2, UR9, RZ, P5, !PT ;  /* 0x0000000902557c10 */ /* 0x000fe4000affe4ff */
[----:B------:R-:W-:Y:S02]  /*05c0*/  IADD3.X R77, R46, UR9, RZ, P0, !PT ;  /* 0x000000092e4d7c10 */ /* 0x000fe400087fe4ff */
[----:B------:R-:W-:Y:S02]  /*05d0*/  IADD3 R60, P4, R60, UR8, RZ ;  /* 0x000000083c3c7c10 */ /* 0x000fe4000ff9e0ff */
[----:B------:R-:W-:-:S02]  /*05e0*/  IADD3 R52, P5, R52, UR8, RZ ;  /* 0x0000000834347c10 */ /* 0x000fc4000ffbe0ff */
[----:B--2---:R-:W-:Y:S02]  /*05f0*/  LOP3.LUT P0, RZ, R100, UR10, RZ, 0xfc, !PT ;  /* 0x0000000a64ff7c12 */ /* 0x004fe4000f80fcff */
[----:B------:R-:W-:Y:S02]  /*0600*/  IADD3.X R61, R50, UR9, RZ, P4, !PT ;  /* 0x00000009323d7c10 */ /* 0x000fe4000a7fe4ff */
[----:B------:R-:W-:Y:S02]  /*0610*/  IADD3.X R53, R51, UR9, RZ, P5, !PT ;  /* 0x0000000933357c10 */ /* 0x000fe4000affe4ff */
[----:B------:R-:W-:Y:S01]  /*0620*/  LOP3.LUT P0, RZ, R101, UR11, RZ, 0xfc, P0 ;  /* 0x0000000b65ff7c12 */ /* 0x000fe2000800fcff */
[----:B0-----:R-:W-:-:S04]  /*0630*/  IMAD.WIDE.U32 R88, R89, 0x10, R48 ;  /* 0x0000001059587825 */ /* 0x001fc800078e0030 */
[----:B------:R-:W-:-:S04]  /*0640*/  IMAD.WIDE.U32 R80, R81, 0x10, R48 ;  /* 0x0000001051507825 */ /* 0x000fc800078e0030 */
[----:B------:R-:W-:-:S04]  /*0650*/  IMAD.WIDE.U32 R72, R73, 0x10, R48 ;  /* 0x0000001049487825 */ /* 0x000fc800078e0030 */
[----:B------:R-:W-:-:S04]  /*0660*/  IMAD.WIDE.U32 R64, R65, 0x10, R48 ;  /* 0x0000001041407825 */ /* 0x000fc800078e0030 */
[----:B------:R-:W-:-:S04]  /*0670*/  IMAD.WIDE.U32 R56, R57, 0x10, R48 ;  /* 0x0000001039387825 */ /* 0x000fc800078e0030 */
[----:B------:R-:W-:Y:S01]  /*0680*/  IMAD.WIDE.U32 R48, R3, 0x10, R48 ;  /* 0x0000001003307825 */ /* 0x000fe200078e0030 */
[----:B------:R-:W-:Y:S06]  /*0690*/  @P3 EXIT ;  /* 0x000000000000394d */ /* 0x000fec0003800000 */
[----:B------:R-:W5:Y:S04]  /*06a0*/  LDG.E.128 R96, desc[UR4][R96.64] ;  /* 0x0000000460607981 */ /* 0x000f68000c1e1d00 */
        /* <DEDUP_REMOVED lines=12> */
[----:B------:R-:W5:Y:S02]  /*0770*/  LDG.E.128 R44, desc[UR4][R44.64] ;  /* 0x000000042c2c7981 */ /* 0x000f64000c1e1d00 */
[----:B-----5:R-:W-:-:S02]  /*0780*/  @!P1 CS2R R108, SRZ ;  /* 0x00000000006c9805 */ /* 0x020fc4000001ff00 */
[----:B------:R-:W-:Y:S02]  /*0790*/  @!P1 CS2R R104, SRZ ;  /* 0x0000000000689805 */ /* 0x000fe4000001ff00 */
[----:B------:R-:W-:Y:S02]  /*07a0*/  @!P1 CS2R R106, SRZ ;  /* 0x00000000006a9805 */ /* 0x000fe4000001ff00 */
[----:B------:R-:W-:Y:S02]  /*07b0*/  @!P1 CS2R R4, SRZ ;  /* 0x0000000000049805 */ /* 0x000fe4000001ff00 */
[----:B------:R-:W-:Y:S02]  /*07c0*/  @!P1 CS2R R6, SRZ ;  /* 0x0000000000069805 */ /* 0x000fe4000001ff00 */
[----:B------:R-:W-:Y:S02]  /*07d0*/  ISETP.NE.U32.AND P3, PT, R100, RZ, PT ;  /* 0x000000ff6400720c */ /* 0x000fe40003f65070 */
[----:B------:R-:W-:-:S02]  /*07e0*/  @!P1 CS2R R8, SRZ ;  /* 0x0000000000089805 */ /* 0x000fc4000001ff00 */
[----:B------:R-:W-:Y:S01]  /*07f0*/  SHF.L.U32 R0, R108, 0x10, RZ ;  /* 0x000000106c007819 */ /* 0x000fe200000006ff */
[C---:B------:R-:W-:Y:S01]  /*0800*/  IMAD.U32 R182, R105.reuse, 0x10000, RZ ;  /* 0x0001000069b67824 */ /* 0x040fe200078e00ff */
[----:B------:R-:W-:Y:S02]  /*0810*/  PRMT R100, R105, 0x7632, R100 ;  /* 0x0000763269647816 */ /* 0x000fe40000000064 */
[----:B------:R-:W-:Y:S02]  /*0820*/  @!P1 CS2R R10, SRZ ;  /* 0x00000000000a9805 */ /* 0x000fe4000001ff00 */
[C---:B------:R-:W-:Y:S01]  /*0830*/  PRMT R185, R104.reuse, 0x7632, R185 ;  /* 0x0000763268b97816 */ /* 0x040fe200000000b9 */
[----:B------:R0:W-:Y:S01]  /*0840*/  STL [R1], R0 ;  /* 0x0000000001007387 */ /* 0x0001e20000100800 */
[----:B------:R-:W-:Y:S01]  /*0850*/  SHF.L.U32 R195, R104, 0x10, RZ ;  /* 0x0000001068c37819 */ /* 0x000fe200000006ff */
[----:B------:R-:W-:Y:S01]  /*0860*/  IMAD.U32 R2, R107, 0x10000, RZ ;  /* 0x000100006b027824 */ /* 0x000fe200078e00ff */
[----:B------:R-:W-:-:S02]  /*0870*/  PRMT R103, R106, 0x7632, R103 ;  /* 0x000076326a677816 */ /* 0x000fc40000000067 */
[----:B------:R-:W-:Y:S02]  /*0880*/  @!P1 CS2R R12, SRZ ;  /* 0x00000000000c9805 */ /* 0x000fe4000001ff00 */
[C---:B------:R-:W-:Y:S02]  /*0890*/  PRMT R105, R4.reuse, 0x7632, R105 ;  /* 0x0000763204697816 */ /* 0x040fe40000000069 */
[----:B------:R-:W-:Y:S02]  /*08a0*/  @!P1 CS2R R196, SRZ ;  /* 0x0000000000c49805 */ /* 0x000fe4000001ff00 */
[----:B------:R-:W-:Y:S01]  /*08b0*/  SHF.L.U32 R3, R4, 0x10, RZ ;  /* 0x0000001004037819 */ /* 0x000fe200000006ff */
[----:B------:R-:W-:Y:S01]  /*08c0*/  IMAD.U32 R4, R5, 0x10000, RZ ;  /* 0x0001000005047824 */ /* 0x000fe200078e00ff */
[----:B------:R-:W-:Y:S02]  /*08d0*/  PRMT R104, R107, 0x7632, R104 ;  /* 0x000076326b687816 */ /* 0x000fe40000000068 */
[----:B------:R-:W-:-:S02]  /*08e0*/  @!P1 CS2R R198, SRZ ;  /* 0x0000000000c69805 */ /* 0x000fc4000001ff00 */
[----:B0-----:R-:W-:Y:S02]  /*08f0*/  SHF.L.U32 R0, R106, 0x10, RZ ;  /* 0x000000106a007819 */ /* 0x001fe400000006ff */
[----:B------:R-:W-:Y:S02]  /*0900*/  @!P1 CS2R R220, SRZ ;  /* 0x0000000000dc9805 */ /* 0x000fe4000001ff00 */
[----:B------:R-:W-:Y:S02]  /*0910*/  PRMT R106, R5, 0x7632, R106 ;  /* 0x00007632056a7816 */ /* 0x000fe4000000006a */
[----:B------:R-:W-:Y:S02]  /*0920*/  @!P1 CS2R R222, SRZ ;  /* 0x0000000000de9805 */ /* 0x000fe4000001ff00 */
[----:B------:R-:W-:Y:S02]  /*0930*/  PRMT R244, R108, 0x7632, R244 ;  /* 0x000076326cf47816 */ /* 0x000fe400000000f4 */
[----:B------:R-:W-:-:S02]  /*0940*/  @!P1 CS2R R14, SRZ ;  /* 0x00000000000e9805 */ /* 0x000fc4000001ff00 */
[C---:B------:R-:W-:Y:S02]  /*0950*/  PRMT R107, R6.reuse, 0x7632, R107 ;  /* 0x00007632066b7816 */ /* 0x040fe4000000006b */
[----:B------:R-:W-:Y:S02]  /*0960*/  @!P2 CS2R R32, SRZ ;  /* 0x000000000020a805 */ /* 0x000fe4000001ff00 */
[----:B------:R-:W-:Y:S01]  /*0970*/  SHF.L.U32 R5, R6, 0x10, RZ ;  /* 0x0000001006057819 */ /* 0x000fe200000006ff */
[C---:B------:R-:W-:Y:S01]  /*0980*/  IMAD.U32 R6, R7.reuse, 0x10000, RZ ;  /* 0x0001000007067824 */ /* 0x040fe200078e00ff */
[----:B------:R-:W-:Y:S02]  /*0990*/  PRMT R108, R7, 0x7632, R108 ;  /* 0x00007632076c7816 */ /* 0x000fe4000000006c */
[----:B------:R-:W-:Y:S02]  /*09a0*/  @!P2 CS2R R34, SRZ ;  /* 0x000000000022a805 */ /* 0x000fe4000001ff00 */
[----:B------:R-:W-:-:S02]  /*09b0*/  PRMT R132, R8, 0x7632, R132 ;  /* 0x0000763208847816 */ /* 0x000fc40000000084 */
[----:B------:R-:W-:Y:S02]  /*09c0*/  @!P2 CS2R R16, SRZ ;  /* 0x000000000010a805 */ /* 0x000fe4000001ff00 */
[----:B------:R-:W-:Y:S01]  /*09d0*/  SHF.L.U32 R7, R8, 0x10, RZ ;  /* 0x0000001008077819 */ /* 0x000fe200000006ff */
[C---:B------:R-:W-:Y:S01]  /*09e0*/  IMAD.U32 R8, R9.reuse, 0x10000, RZ ;  /* 0x0001000009087824 */ /* 0x040fe200078e00ff */
[----:B------:R-:W-:Y:S02]  /*09f0*/  PRMT R134, R9, 0x7632, R134 ;  /* 0x0000763209867816 */ /* 0x000fe40000000086 */
[----:B------:R-:W-:Y:S02]  /*0a00*/  @!P2 CS2R R40, SRZ ;  /* 0x000000000028a805 */ /* 0x000fe4000001ff00 */
[----:B------:R-:W-:Y:S02]  /*0a10*/  @!P2 CS2R R42, SRZ ;  /* 0x00000000002aa805 */ /* 0x000fe4000001ff00 */
[----:B------:R-:W-:-:S02]  /*0a20*/  @!P2 CS2R R36, SRZ ;  /* 0x000000000024a805 */ /* 0x000fc4000001ff00 */
[----:B------:R-:W-:Y:S02]  /*0a30*/  @!P2 CS2R R38, SRZ ;  /* 0x000000000026a805 */ /* 0x000fe4000001ff00 */
[----:B------:R-:W-:Y:S02]  /*0a40*/  @!P2 CS2R R18, SRZ ;  /* 0x000000000012a805 */ /* 0x000fe4000001ff00 */
[C---:B------:R-:W-:Y:S02]  /*0a50*/  PRMT R136, R10.reuse, 0x7632, R136 ;  /* 0x000076320a887816 */ /* 0x040fe40000000088 */
[----:B------:R-:W-:Y:S02]  /*0a60*/  @!P2 CS2R R20, SRZ ;  /* 0x000000000014a805 */ /* 0x000fe4000001ff00 */
[----:B------:R-:W-:Y:S02]  /*0a70*/  SHF.L.U32 R9, R10, 0x10, RZ ;  /* 0x000000100a097819 */ /* 0x000fe400000006ff */
[----:B------:R-:W-:-:S02]  /*0a80*/  @!P2 CS2R R22, SRZ ;  /* 0x000000000016a805 */ /* 0x000fc4000001ff00 */
[----:B------:R-:W-:Y:S02]  /*0a90*/  @!P2 CS2R R24, SRZ ;  /* 0x000000000018a805 */ /* 0x000fe4000001ff00 */
[----:B------:R-:W-:Y:S02]  /*0aa0*/  @!P2 CS2R R26, SRZ ;  /* 0x00000000001aa805 */ /* 0x000fe4000001ff00 */
[----:B------:R-:W-:Y:S02]  /*0ab0*/  @!P2 CS2R R28, SRZ ;  /* 0x00000000001ca805 */ /* 0x000fe4000001ff00 */
[----:B------:R-:W-:Y:S02]  /*0ac0*/  @!P2 CS2R R30, SRZ ;  /* 0x00000000001ea805 */ /* 0x000fe4000001ff00 */
[----:B------:R-:W-:Y:S02]  /*0ad0*/  @!P1 CS2R R110, SRZ ;  /* 0x00000000006e9805 */ /* 0x000fe4000001ff00 */
[C---:B------:R-:W-:Y:S01]  /*0ae0*/  PRMT R138, R11.reuse, 0x7632, R138 ;  /* 0x000076320b8a7816 */ /* 0x040fe2000000008a */
[----:B------:R-:W-:Y:S01]  /*0af0*/  IMAD.U32 R10, R11, 0x10000, RZ ;  /* 0x000100000b0a7824 */ /* 0x000fe200078e00ff */
[C---:B------:R-:W-:Y:S01]  /*0b00*/  PRMT R140, R12.reuse, 0x7632, R140 ;  /* 0x000076320c8c7816 */ /* 0x040fe2000000008c */
[----:B------:R-:W-:Y:S01]  /*0b10*/  IMAD.U32 R249, R41, 0x10000, RZ ;  /* 0x0001000029f97824 */ /* 0x000fe200078e00ff */
[----:B------:R-:W-:Y:S01]  /*0b20*/  SHF.L.U32 R11, R12, 0x10, RZ ;  /* 0x000000100c0b7819 */ /* 0x000fe200000006ff */
        /* <DEDUP_REMOVED lines=9> */
[----:B------:R-:W-:Y:S01]  /*0bc0*/  PRMT R142, R13, 0x7632, R142 ;  /* 0x000076320d8e7816 */ /* 0x000fe2000000008e */
        /* <DEDUP_REMOVED lines=14> */
[----:B------:R-:W-:Y:S01]  /*0cb0*/  IMAD.MOV.U32 R173, RZ, RZ, 0x1 ;  /* 0x00000001ffad7424 */ /* 0x000fe200078e00ff */
[----:B------:R-:W-:Y:S01]  /*0cc0*/  SHF.L.U32 R218, R32, 0x10, RZ ;  /* 0x0000001020da7819 */ /* 0x000fe200000006ff */
[----:B------:R-:W-:Y:S01]  /*0cd0*/  IMAD.U32 R144, R144, 0x10000, RZ ;  /* 0x0001000090907824 */ /* 0x000fe200078e00ff */
[----:B------:R-:W-:Y:S01]  /*0ce0*/  PRMT R196, R35, 0x7632, R196 ;  /* 0x0000763223c47816 */ /* 0x000fe200000000c4 */
[----:B------:R-:W-:Y:S01]  /*0cf0*/  IMAD.U32 R216, R216, 0x10000, RZ ;  /* 0x00010000d8d87824 */ /* 0x000fe200078e00ff */
[C---:B------:R-:W-:Y:S01]  /*0d00*/  PRMT R183, R16.reuse, 0x7632, R183 ;  /* 0x0000763210b77816 */ /* 0x040fe200000000b7 */
[----:B------:R-:W-:Y:S01]  /*0d10*/  ULDC UR6, c[0x0][0x218] ;  /* 0x0000860000067ab9 */ /* 0x000fe20000000800 */
[----:B------:R-:W-:Y:S01]  /*0d20*/  SHF.L.U32 R186, R16, 0x10, RZ ;  /* 0x0000001010ba7819 */ /* 0x000fe200000006ff */
[----:B------:R-:W-:Y:S01]  /*0d30*/  IMAD.U32 R16, R19, 0x10000, RZ ;  /* 0x0001000013107824 */ /* 0x000fe200078e00ff */
[----:B------:R-:W-:Y:S01]  /*0d40*/  PRMT R146, R15, 0x7632, R146 ;  /* 0x000076320f927816 */ /* 0x000fe20000000092 */
[----:B------:R-:W-:Y:S01]  /*0d50*/  IMAD.U32 R196, R196, 0x10000, RZ ;  /* 0x00010000c4c47824 */ /* 0x000fe200078e00ff */
[----:B------:R-:W-:Y:S01]  /*0d60*/  PRMT R241, R41, 0x7632, R241 ;  /* 0x0000763229f17816 */ /* 0x000fe200000000f1 */
[----:B------:R-:W-:Y:S01]  /*0d70*/  IMAD.U32 R183, R183, 0x10000, RZ ;  /* 0x00010000b7b77824 */ /* 0x000fe200078e00ff */
[----:B------:R-:W-:Y:S01]  /*0d80*/  PRMT R237, R43, 0x7632, R237 ;  /* 0x000076322bed7816 */ /* 0x000fe200000000ed */
[----:B------:R-:W-:Y:S01]  /*0d90*/  ULDC.U8 UR7, c[0x0][0x2a0] ;  /* 0x0000a80000077ab9 */ /* 0x000fe20000000000 */
[----:B------:R-:W-:Y:S01]  /*0da0*/  PRMT R229, R37, 0x7632, R229 ;  /* 0x0000763225e57816 */ /* 0x000fe200000000e5 */
[----:B------:R-:W-:Y:S01]  /*0db0*/  IMAD.U32 R241, R241, 0x10000, RZ ;  /* 0x00010000f1f17824 */ /* 0x000fe200078e00ff */
        /* <DEDUP_REMOVED lines=9> */
[----:B------:R-:W-:Y:S01]  /*0e50*/  ULDC UR8, c[0x0][0x290] ;  /* 0x0000a40000087ab9 */ /* 0x000fe20000000800 */
[----:B------:R-:W-:Y:S01]  /*0e60*/  PRMT R213, R197, 0x7632, R213 ;  /* 0x00007632c5d57816 */ /* 0x000fe200000000d5 */
[----:B------:R-:W-:Y:S01]  /*0e70*/  IMAD.U32 R35, R35, 0x10000, RZ ;  /* 0x0001000023237824 */ /* 0x000fe200078e00ff */
[----:B------:R-:W-:Y:S01]  /*0e80*/  PRMT R243, R40, 0x7632, R243 ;  /* 0x0000763228f37816 */ /* 0x000fe200000000f3 */
[----:B------:R-:W-:Y:S01]  /*0e90*/  ULDC.64 UR18, c[0x0][0x230] ;  /* 0x00008c0000127ab9 */ /* 0x000fe20000000a00 */
[----:B------:R-:W-:Y:S01]  /*0ea0*/  PRMT R239, R42, 0x7632, R239 ;  /* 0x000076322aef7816 */ /* 0x000fe200000000ef */
[----:B------:R-:W-:Y:S01]  /*0eb0*/  ULDC.64 UR16, c[0x0][0x228] ;  /* 0x00008a0000107ab9 */ /* 0x000fe20000000a00 */
        /* <DEDUP_REMOVED lines=8> */
[----:B------:R-:W-:Y:S01]  /*0f40*/  SHF.L.U32 R15, R18, 0x10, RZ ;  /* 0x00000010120f7819 */ /* 0x000fe200000006ff */
[C---:B------:R-:W-:Y:S01]  /*0f50*/  IMAD.U32 R18, R21.reuse, 0x10000, RZ ;  /* 0x0001000015127824 */ /* 0x040fe200078e00ff */
[----:B------:R-:W-:Y:S01]  /*0f60*/  PRMT R37, R20, 0x7632, R37 ;  /* 0x0000763214257816 */ /* 0x000fe20000000025 */
[----:B------:R-:W-:Y:S01]  /*0f70*/  IMAD.U32 R200, R200, 0x10000, RZ ;  /* 0x00010000c8c87824 */ /* 0x000fe200078e00ff */
[----:B------:R-:W-:Y:S01]  /*0f80*/  PRMT R39, R21, 0x7632, R39 ;  /* 0x0000763215277816 */ /* 0x000fe20000000027 */
[----:B------:R-:W-:Y:S01]  /*0f90*/  IMAD.U32 R33, R33, 0x10000, RZ ;  /* 0x0001000021217824 */ /* 0x000fe200078e00ff */
[C---:B------:R-:W-:Y:S01]  /*0fa0*/  PRMT R41, R22.reuse, 0x7632, R41 ;  /* 0x0000763216297816 */ /* 0x040fe20000000029 */
[----:B------:R-:W-:Y:S01]  /*0fb0*/  IMAD.U32 R37, R37, 0x10000, RZ ;  /* 0x0001000025257824 */ /* 0x000fe200078e00ff */
[----:B------:R-:W-:Y:S01]  /*0fc0*/  SHF.L.U32 R19, R22, 0x10, RZ ;  /* 0x0000001016137819 */ /* 0x000fe200000006ff */
        /* <DEDUP_REMOVED lines=20> */
[----:B------:R-:W-:Y:S01]  /*1110*/  ULDC.64 UR10, c[0x0][0x2b8] ;  /* 0x0000ae00000a7ab9 */ /* 0x000fe20000000a00 */
[C---:B------:R-:W-:Y:S01]  /*1120*/  PRMT R221, R223.reuse, 0x7632, R221 ;  /* 0x00007632dfdd7816 */ /* 0x040fe200000000dd */
[----:B------:R-:W-:Y:S01]  /*1130*/  IMAD.U32 R223, R223, 0x10000, RZ ;  /* 0x00010000dfdf7824 */ /* 0x000fe200078e00ff */
[C---:B------:R-:W-:Y:S01]  /*1140*/  PRMT R197, R199.reuse, 0x7632, R197 ;  /* 0x00007632c7c57816 */ /* 0x040fe200000000c5 */
[----:B------:R-:W-:Y:S01]  /*1150*/  IMAD.U32 R199, R199, 0x10000, RZ ;  /* 0x00010000c7c77824 */ /* 0x000fe200078e00ff */
[----:B------:R-:W-:Y:S01]  /*1160*/  SHF.L.U32 R17, R20, 0x10, RZ ;  /* 0x0000001014117819 */ /* 0x000fe200000006ff */
[----:B------:R-:W-:Y:S01]  /*1170*/  IMAD.U32 R20, R23, 0x10000, RZ ;  /* 0x0001000017147824 */ /* 0x000fe200078e00ff */
[----:B------:R-:W-:Y:S01]  /*1180*/  PRMT R143, R29, 0x7632, R143 ;  /* 0x000076321d8f7816 */ /* 0x000fe2000000008f */
[----:B------:R-:W-:Y:S01]  /*1190*/  ULDC.64 UR12, c[0x0][0x2c0] ;  /* 0x0000b000000c7ab9 */ /* 0x000fe20000000a00 */
[----:B------:R-:W-:Y:S01]  /*11a0*/  PRMT R145, R30, 0x7632, R145 ;  /* 0x000076321e917816 */ /* 0x000fe20000000091 */
[----:B------:R-:W-:Y:S01]  /*11b0*/  ULDC.64 UR14, c[0x0][0x210] ;  /* 0x00008400000e7ab9 */ /* 0x000fe20000000a00 */
[----:B------:R-:W-:Y:S01]  /*11c0*/  SHF.L.U32 R21, R24, 0x10, RZ ;  /* 0x0000001018157819 */ /* 0x000fe200000006ff */
[----:B------:R-:W-:Y:S01]  /*11d0*/  IMAD.U32 R24, R27, 0x10000, RZ ;  /* 0x000100001b187824 */ /* 0x000fe200078e00ff */
[----:B------:R-:W-:Y:S01]  /*11e0*/  SHF.L.U32 R25, R28, 0x10, RZ ;  /* 0x000000101c197819 */ /* 0x000fe200000006ff */
[----:B------:R-:W-:Y:S01]  /*11f0*/  IMAD.U32 R28, R31, 0x10000, RZ ;  /* 0x000100001f1c7824 */ /* 0x000fe200078e00ff */
[----:B------:R-:W-:Y:S01]  /*1200*/  SHF.L.U32 R23, R26, 0x10, RZ ;  /* 0x000000101a177819 */ /* 0x000fe200000006ff */
[----:B------:R-:W-:Y:S01]  /*1210*/  IMAD.U32 R26, R29, 0x10000, RZ ;  /* 0x000100001d1a7824 */ /* 0x000fe200078e00ff */
[----:B------:R-:W-:Y:S01]  /*1220*/  SHF.L.U32 R252, R40, 0x10, RZ ;  /* 0x0000001028fc7819 */ /* 0x000fe200000006ff */
[----:B------:R-:W-:Y:S01]  /*1230*/  IMAD.U32 R31, R32, 0x10000, RZ ;  /* 0x00010000201f7824 */ /* 0x000fe200078e00ff */
[----:B------:R-:W-:-:S02]  /*1240*/  SHF.L.U32 R247, R42, 0x10, RZ ;  /* 0x000000102af77819 */ /* 0x000fc400000006ff */
[----:B------:R-:W-:Y:S02]  /*1250*/  SHF.L.U32 R235, R36, 0x10, RZ ;  /* 0x0000001024eb7819 */ /* 0x000fe400000006ff */
[----:B------:R-:W-:Y:S02]  /*1260*/  SHF.L.U32 R226, R38, 0x10, RZ ;  /* 0x0000001026e27819 */ /* 0x000fe400000006ff */
[----:B------:R-:W-:Y:S02]  /*1270*/  SHF.L.U32 R202, R34, 0x10, RZ ;  /* 0x0000001022ca7819 */ /* 0x000fe400000006ff */
[----:B------:R-:W-:Y:S02]  /*1280*/  SHF.L.U32 R27, R30, 0x10, RZ ;  /* 0x000000101e1b7819 */ /* 0x000fe400000006ff */
[----:B------:R-:W-:Y:S02]  /*1290*/  SHF.L.U32 R248, R110, 0x10, RZ ;  /* 0x000000106ef87819 */ /* 0x000fe400000006ff */
[----:B------:R-:W-:-:S02]  /*12a0*/  ISETP.NE.AND.EX P1, PT, R101, RZ, PT, P3 ;  /* 0x000000ff6500720c */ /* 0x000fc40003f25330 */
[----:B------:R-:W-:Y:S02]  /*12b0*/  MOV R29, R102 ;  /* 0x00000066001d7202 */ /* 0x000fe40000000f00 */
[----:B------:R-:W-:Y:S02]  /*12c0*/  SHF.L.U32 R244, R244, 0x10, RZ ;  /* 0x00000010f4f47819 */ /* 0x000fe400000006ff */
[----:B------:R-:W-:Y:S02]  /*12d0*/  SHF.L.U32 R242, R242, 0x10, RZ ;  /* 0x00000010f2f27819 */ /* 0x000fe400000006ff */
[----:B------:R-:W-:Y:S02]  /*12e0*/  SHF.L.U32 R240, R240, 0x10, RZ ;  /* 0x00000010f0f07819 */ /* 0x000fe400000006ff */
[----:B------:R-:W-:Y:S02]  /*12f0*/  SHF.L.U32 R238, R238, 0x10, RZ ;  /* 0x00000010eeee7819 */ /* 0x000fe400000006ff */
[----:B------:R-:W-:-:S02]  /*1300*/  SHF.L.U32 R234, R234, 0x10, RZ ;  /* 0x00000010eaea7819 */ /* 0x000fc400000006ff */
[----:B------:R-:W-:Y:S02]  /*1310*/  SHF.L.U32 R230, R230, 0x10, RZ ;  /* 0x00000010e6e67819 */ /* 0x000fe400000006ff */
        /* <DEDUP_REMOVED lines=22> */
[----:B------:R-:W-:-:S07]  /*1480*/  SHF.L.U32 R146, R146, 0x10, RZ ;  /* 0x0000001092927819 */ /* 0x000fce00000006ff */
.L_x_505:
[----:B0-----:R-:W0:Y:S01]  /*1490*/  S2R R114, SR_TID.X ;  /* 0x0000000000727919 */ /* 0x001e220000002100 */
[----:B------:R-:W1:Y:S01]  /*14a0*/  LDC.64 R206, c[0x0][0x220] ;  /* 0x00008800ffce7b82 */ /* 0x000e620000000a00 */
[----:B------:R-:W-:Y:S01]  /*14b0*/  IMAD R112, R29, UR6, RZ ;  /* 0x000000061d707c24 */ /* 0x000fe2000f8e02ff */
[----:B------:R-:W-:-:S04]  /*14c0*/  ISETP.NE.U32.AND P2, PT, RZ, UR18, PT ;  /* 0x00000012ff007c0c */ /* 0x000fc8000bf45070 */
[----:B------:R-:W-:Y:S02]  /*14d0*/  SHF.R.S32.HI R113, RZ, 0x1f, R112 ;  /* 0x0000001fff717819 */ /* 0x000fe40000011470 */
[----:B------:R-:W-:Y:S02]  /*14e0*/  ISETP.NE.AND.EX P2, PT, RZ, UR19, PT, P2 ;  /* 0x00000013ff007c0c */ /* 0x000fe4000bf45320 */
[----:B------:R-:W-:Y:S02]  /*14f0*/  LEA.HI R113, R113, R112, RZ, 0x3 ;  /* 0x0000007071717211 */ /* 0x000fe400078f18ff */
[----:B0-----:R-:W-:-:S04]  /*1500*/  LOP3.LUT R114, R114, 0x7f, RZ, 0xc0, !PT ;  /* 0x0000007f72727812 */ /* 0x001fc800078ec0ff */
[----:B------:R-:W-:-:S04]  /*1510*/  LEA.HI.SX32 R151, R113, R114, 0x1d ;  /* 0x0000007271977211 */ /* 0x000fc800078feaff */
[C---:B------:R-:W-:Y:S01]  /*1520*/  @P1 LEA R116, P3, R151.reuse, UR16, 0x4 ;  /* 0x0000001097741c11 */ /* 0x040fe2000f8620ff */
[C---:B-1----:R-:W-:Y:S01]  /*1530*/  IMAD.WIDE.U32 R112, R151.reuse, 0x10, R206 ;  /* 0x0000001097707825 */ /* 0x042fe200078e00ce */
[C---:B------:R-:W-:Y:S02]  /*1540*/  @P2 LEA R118, P4, R151.reuse, UR18, 0x4 ;  /* 0x0000001297762c11 */ /* 0x040fe4000f8820ff */
[C---:B------:R-:W-:Y:S02]  /*1550*/  @P1 LEA.HI.X R117, R151.reuse, UR17, RZ, 0x4, P3 ;  /* 0x0000001197751c11 */ /* 0x040fe400098f24ff */
[----:B------:R-:W-:Y:S01]  /*1560*/  @P2 LEA.HI.X R119, R151, UR19, RZ, 0x4, P4 ;  /* 0x0000001397772c11 */ /* 0x000fe2000a0f24ff */
[----:B------:R-:W2:Y:S04]  /*1570*/  LDG.E.128 R112, desc[UR4][R112.64] ;  /* 0x0000000470707981 */ /* 0x000ea8000c1e1d00 */
[----:B-----5:R0:W5:Y:S04]  /*1580*/  @P1 LDG.E.128 R100, desc[UR4][R116.64] ;  /* 0x0000000474641981 */ /* 0x020168000c1e1d00 */
[----:B------:R0:W5:Y:S01]  /*1590*/  @P2 LDG.E.128 R104, desc[UR4][R118.64] ;  /* 0x0000000476682981 */ /* 0x000162000c1e1d00 */
[----:B------:R-:W-:-:S04]  /*15a0*/  ISETP.NE.U32.AND P3, PT, RZ, UR16, PT ;  /* 0x00000010ff007c0c */ /* 0x000fc8000bf65070 */
[----:B------:R-:W-:Y:S02]  /*15b0*/  ISETP.NE.AND.EX P3, PT, RZ, UR17, PT, P3 ;  /* 0x00000011ff007c0c */ /* 0x000fe4000bf65330 */
[C---:B--2---:R-:W-:Y:S02]  /*15c0*/  SHF.L.U32 R165, R112.reuse, 0x10, RZ ;  /* 0x0000001070a57819 */ /* 0x044fe400000006ff */
[----:B------:R-:W-:-:S09]  /*15d0*/  PRMT R168, R112, 0x7632, R168 ;  /* 0x0000763270a87816 */ /* 0x000fd200000000a8 */
[----:B0-----:R-:W-:Y:S05]  /*15e0*/  @P3 BRA `(.L_x_280) ;  /* 0x0000000000203947 */ /* 0x001fea0003800000 */
[----:B------:R-:W-:-:S04]  /*15f0*/  ISETP.NE.U32.AND P4, PT, RZ, UR18, PT ;  /* 0x00000012ff007c0c */ /* 0x000fc8000bf85070 */
[----:B------:R-:W-:-:S13]  /*1600*/  ISETP.NE.AND.EX P4, PT, RZ, UR19, PT, P4 ;  /* 0x00000013ff007c0c */ /* 0x000fda000bf85340 */
[----:B------:R-:W-:Y:S05]  /*1610*/  @P4 BRA `(.L_x_281) ;  /* 0x0000000000084947 */ /* 0x000fea0003800000 */
[----:B------:R-:W-:Y:S05]  /*1620*/  @P0 BRA `(.L_x_282) ;  /* 0x0000000000200947 */ /* 0x000fea0003800000 */
[----:B------:R-:W-:Y:S05]  /*1630*/  BRA `(.L_x_283) ;  /* 0x0000000000247947 */ /* 0x000fea0003800000 */
.L_x_281:
[----:B-----5:R-:W-:-:S05]  /*1640*/  SHF.L.U32 R112, R104, 0x10, RZ ;  /* 0x0000001068707819 */ /* 0x020fca00000006ff */
[----:B------:R-:W-:Y:S01]  /*1650*/  FADD.FTZ R165, R165, R112 ;  /* 0x00000070a5a57221 */ /* 0x000fe20000010000 */
[----:B------:R-:W-:Y:S06]  /*1660*/  BRA `(.L_x_282) ;  /* 0x0000000000107947 */ /* 0x000fec0003800000 */
.L_x_280:
[----:B-----5:R-:W-:Y:S01]  /*1670*/  IMAD.U32 R112, R100, 0x10000, RZ ;  /* 0x0001000064707824 */ /* 0x020fe200078e00ff */
[----:B------:R-:W-:-:S03]  /*1680*/  @P2 SHF.L.U32 R116, R104, 0x10, RZ ;  /* 0x0000001068742819 */ /* 0x000fc600000006ff */
[----:B------:R-:W-:-:S04]  /*1690*/  FADD.FTZ R165, R165, R112 ;  /* 0x00000070a5a57221 */ /* 0x000fc80000010000 */
[----:B------:R-:W-:-:S07]  /*16a0*/  @P2 FADD.FTZ R165, R165, R116 ;  /* 0x00000074a5a52221 */ /* 0x000fce0000010000 */
.L_x_282:
[----:B------:R-:W-:-:S04]  /*16b0*/  F2FP.BF16.F32.PACK_AB R112, RZ, R165 ;  /* 0x000000a5ff70723e */ /* 0x000fc800000010ff */
[----:B------:R-:W-:-:S07]  /*16c0*/  PRMT R108, R112, 0x7610, R108 ;  /* 0x00007610706c7816 */ /* 0x000fce000000006c */
.L_x_283:
[----:B------:R-:W-:Y:S01]  /*16d0*/  SHF.L.U32 R168, R168, 0x10, RZ ;  /* 0x00000010a8a87819 */ /* 0x000fe200000006ff */
[----:B------:R-:W-:Y:S06]  /*16e0*/  @P3 BRA `(.L_x_284) ;  /* 0x0000000000243947 */ /* 0x000fec0003800000 */
[----:B------:R-:W-:-:S04]  /*16f0*/  ISETP.NE.U32.AND P4, PT, RZ, UR18, PT ;  /* 0x00000012ff007c0c */ /* 0x000fc8000bf85070 */
[----:B------:R-:W-:-:S13]  /*1700*/  ISETP.NE.AND.EX P4, PT, RZ, UR19, PT, P4 ;  /* 0x00000013ff007c0c */ /* 0x000fda000bf85340 */
[----:B------:R-:W-:Y:S05]  /*1710*/  @P4 BRA `(.L_x_285) ;  /* 0x0000000000084947 */ /* 0x000fea0003800000 */
[----:B------:R-:W-:Y:S05]  /*1720*/  @P0 BRA `(.L_x_286) ;  /* 0x00000000002c0947 */ /* 0x000fea0003800000 */
[----:B------:R-:W-:Y:S05]  /*1730*/  BRA `(.L_x_287) ;  /* 0x0000000000307947 */ /* 0x000fea0003800000 */
.L_x_285:
[----:B-----5:R-:W-:-:S05]  /*1740*/  PRMT R112, R104, 0x7632, R112 ;  /* 0x0000763268707816 */ /* 0x020fca0000000070 */
[----:B------:R-:W-:-:S04]  /*1750*/  IMAD.U32 R117, R112, 0x10000, RZ ;  /* 0x0001000070757824 */ /* 0x000fc800078e00ff */
[----:B------:R-:W-:Y:S01]  /*1760*/  FADD.FTZ R168, R168, R117 ;  /* 0x00000075a8a87221 */ /* 0x000fe20000010000 */
[----:B------:R-:W-:Y:S06]  /*1770*/  BRA `(.L_x_286) ;  /* 0x0000000000187947 */ /* 0x000fec0003800000 */
.L_x_284:
[----:B-----5:R-:W-:Y:S02]  /*1780*/  PRMT R112, R100, 0x7632, R112 ;  /* 0x0000763264707816 */ /* 0x020fe40000000070 */
[----:B------:R-:W-:Y:S02]  /*1790*/  @P2 PRMT R116, R104, 0x7632, R116 ;  /* 0x0000763268742816 */ /* 0x000fe40000000074 */
[----:B------:R-:W-:Y:S02]  /*17a0*/  SHF.L.U32 R117, R112, 0x10, RZ ;  /* 0x0000001070757819 */ /* 0x000fe400000006ff */
[----:B------:R-:W-:-:S03]  /*17b0*/  @P2 SHF.L.U32 R119, R116, 0x10, RZ ;  /* 0x0000001074772819 */ /* 0x000fc600000006ff */
[----:B------:R-:W-:-:S04]  /*17c0*/  FADD.FTZ R168, R168, R117 ;  /* 0x00000075a8a87221 */ /* 0x000fc80000010000 */
[----:B------:R-:W-:-:S07]  /*17d0*/  @P2 FADD.FTZ R168, R168, R119 ;  /* 0x00000077a8a82221 */ /* 0x000fce0000010000 */
.L_x_286:
[----:B------:R-:W-:-:S04]  /*17e0*/  F2FP.BF16.F32.PACK_AB R112, RZ, R168 ;  /* 0x000000a8ff70723e */ /* 0x000fc800000010ff */
[----:B------:R-:W-:-:S07]  /*17f0*/  PRMT R108, R108, 0x5410, R112 ;  /* 0x000054106c6c7816 */ /* 0x000fce0000000070 */
.L_x_287:
        /* <DEDUP_REMOVED lines=8> */
.L_x_289:
[----:B-----5:R-:W-:-:S05]  /*1880*/  SHF.L.U32 R112, R105, 0x10, RZ ;  /* 0x0000001069707819 */ /* 0x020fca00000006ff */
[----:B------:R-:W-:Y:S01]  /*1890*/  FADD.FTZ R169, R169, R112 ;  /* 0x00000070a9a97221 */ /* 0x000fe20000010000 */
[----:B------:R-:W-:Y:S06]  /*18a0*/  BRA `(.L_x_290) ;  /* 0x0000000000107947 */ /* 0x000fec0003800000 */
.L_x_288:
[----:B-----5:R-:W-:Y:S01]  /*18b0*/  SHF.L.U32 R112, R101, 0x10, RZ ;  /* 0x0000001065707819 */ /* 0x020fe200000006ff */
[----:B------:R-:W-:-:S04]  /*18c0*/  @P2 IMAD.U32 R116, R105, 0x10000, RZ ;  /* 0x0001000069742824 */ /* 0x000fc800078e00ff */
[----:B------:R-:W-:-:S04]  /*18d0*/  FADD.FTZ R169, R169, R112 ;  /* 0x00000070a9a97221 */ /* 0x000fc80000010000 */
[----:B------:R-:W-:-:S07]  /*18e0*/  @P2 FADD.FTZ R169, R169, R116 ;  /* 0x00000074a9a92221 */ /* 0x000fce0000010000 */
.L_x_290:
[----:B------:R-:W-:-:S04]  /*18f0*/  F2FP.BF16.F32.PACK_AB R112, RZ, R169 ;  /* 0x000000a9ff70723e */ /* 0x000fc800000010ff */
[----:B------:R-:W-:-:S07]  /*1900*/  PRMT R109, R112, 0x7610, R109 ;  /* 0x00007610706d7816 */ /* 0x000fce000000006d */
.L_x_291:
[----:B------:R-:W-:Y:S01]  /*1910*/  SHF.L.U32 R172, R113, 0x10, RZ ;  /* 0x0000001071ac7819 */ /* 0x000fe200000006ff */
[----:B------:R-:W-:Y:S06]  /*1920*/  @P3 BRA `(.L_x_292) ;  /* 0x0000000000243947 */ /* 0x000fec0003800000 */
[----:B------:R-:W-:-:S04]  /*1930*/  ISETP.NE.U32.AND P4, PT, RZ, UR18, PT ;  /* 0x00000012ff007c0c */ /* 0x000fc8000bf85070 */
[----:B------:R-:W-:-:S13]  /*1940*/  ISETP.NE.AND.EX P4, PT, RZ, UR19, PT, P4 ;  /* 0x00000013ff007c0c */ /* 0x000fda000bf85340 */
[----:B------:R-:W-:Y:S05]  /*1950*/  @P4 BRA `(.L_x_293) ;  /* 0x0000000000084947 */ /* 0x000fea0003800000 */
[----:B------:R-:W-:Y:S05]  /*1960*/  @P0 BRA `(.L_x_294) ;  /* 0x00000000002c0947 */ /* 0x000fea0003800000 */
[----:B------:R-:W-:Y:S05]  /*1970*/  BRA `(.L_x_295) ;  /* 0x0000000000307947 */ /* 0x000fea0003800000 */
.L_x_293:
[----:B-----5:R-:W-:-:S04]  /*1980*/  PRMT R112, R105, 0x7632, R112 ;  /* 0x0000763269707816 */ /* 0x020fc80000000070 */
[----:B------:R-:W-:-:S05]  /*1990*/  SHF.L.U32 R113, R112, 0x10, RZ ;  /* 0x0000001070717819 */ /* 0x000fca00000006ff */
[----:B------:R-:W-:Y:S01]  /*19a0*/  FADD.FTZ R172, R172, R113 ;  /* 0x00000071acac7221 */ /* 0x000fe20000010000 */
[----:B------:R-:W-:Y:S06]  /*19b0*/  BRA `(.L_x_294) ;  /* 0x0000000000187947 */ /* 0x000fec0003800000 */
.L_x_292:
[----:B-----5:R-:W-:Y:S02]  /*19c0*/  PRMT R112, R101, 0x7632, R112 ;  /* 0x0000763265707816 */ /* 0x020fe40000000070 */
[----:B------:R-:W-:-:S03]  /*19d0*/  @P2 PRMT R116, R105, 0x7632, R116 ;  /* 0x0000763269742816 */ /* 0x000fc60000000074 */
[----:B------:R-:W-:Y:S01]  /*19e0*/  IMAD.U32 R113, R112, 0x10000, RZ ;  /* 0x0001000070717824 */ /* 0x000fe200078e00ff */
[----:B------:R-:W-:-:S03]  /*19f0*/  @P2 SHF.L.U32 R117, R116, 0x10, RZ ;  /* 0x0000001074752819 */ /* 0x000fc600000006ff */
[----:B------:R-:W-:-:S04]  /*1a00*/  FADD.FTZ R172, R172, R113 ;  /* 0x00000071acac7221 */ /* 0x000fc80000010000 */
[----:B------:R-:W-:-:S07]  /*1a10*/  @P2 FADD.FTZ R172, R172, R117 ;  /* 0x00000075acac2221 */ /* 0x000fce0000010000 */
.L_x_294:
[----:B------:R-:W-:-:S04]  /*1a20*/  F2FP.BF16.F32.PACK_AB R112, RZ, R172 ;  /* 0x000000acff70723e */ /* 0x000fc800000010ff */
[----:B------:R-:W-:-:S07]  /*1a30*/  PRMT R109, R109, 0x5410, R112 ;  /* 0x000054106d6d7816 */ /* 0x000fce0000000070 */
.L_x_295:
        /* <DEDUP_REMOVED lines=8> */
.L_x_297:
[----:B-----5:R-:W-:-:S04]  /*1ac0*/  IMAD.U32 R113, R106, 0x10000, RZ ;  /* 0x000100006a717824 */ /* 0x020fc800078e00ff */
[----:B------:R-:W-:Y:S01]  /*1ad0*/  FADD.FTZ R166, R166, R113 ;  /* 0x00000071a6a67221 */ /* 0x000fe20000010000 */
[----:B------:R-:W-:Y:S06]  /*1ae0*/  BRA `(.L_x_298) ;  /* 0x0000000000107947 */ /* 0x000fec0003800000 */
.L_x_296:
[----:B-----5:R-:W-:Y:S02]  /*1af0*/  SHF.L.U32 R113, R102, 0x10, RZ ;  /* 0x0000001066717819 */ /* 0x020fe400000006ff */
[----:B------:R-:W-:-:S03]  /*1b00*/  @P2 SHF.L.U32 R117, R106, 0x10, RZ ;  /* 0x000000106a752819 */ /* 0x000fc600000006ff */
[----:B------:R-:W-:-:S04]  /*1b10*/  FADD.FTZ R166, R166, R113 ;  /* 0x00000071a6a67221 */ /* 0x000fc80000010000 */
[----:B------:R-:W-:-:S07]  /*1b20*/  @P2 FADD.FTZ R166, R166, R117 ;  /* 0x00000075a6a62221 */ /* 0x000fce0000010000 */
.L_x_298:
[----:B------:R-:W-:-:S04]  /*1b30*/  F2FP.BF16.F32.PACK_AB R112, RZ, R166 ;  /* 0x000000a6ff70723e */ /* 0x000fc800000010ff */
[----:B------:R-:W-:-:S07]  /*1b40*/  PRMT R110, R112, 0x7610, R110 ;  /* 0x00007610706e7816 */ /* 0x000fce000000006e */
.L_x_299:
[----:B------:R-:W-:Y:S01]  /*1b50*/  IMAD.U32 R170, R114, 0x10000, RZ ;  /* 0x0001000072aa7824 */ /* 0x000fe200078e00ff */
[----:B------:R-:W-:Y:S06]  /*1b60*/  @P3 BRA `(.L_x_300) ;  /* 0x0000000000243947 */ /* 0x000fec0003800000 */
[----:B------:R-:W-:-:S04]  /*1b70*/  ISETP.NE.U32.AND P4, PT, RZ, UR18, PT ;  /* 0x00000012ff007c0c */ /* 0x000fc8000bf85070 */
[----:B------:R-:W-:-:S13]  /*1b80*/  ISETP.NE.AND.EX P4, PT, RZ, UR19, PT, P4 ;  /* 0x00000013ff007c0c */ /* 0x000fda000bf85340 */
[----:B------:R-:W-:Y:S05]  /*1b90*/  @P4 BRA `(.L_x_301) ;  /* 0x0000000000084947 */ /* 0x000fea0003800000 */
[----:B------:R-:W-:Y:S05]  /*1ba0*/  @P0 BRA `(.L_x_302) ;  /* 0x00000000002c0947 */ /* 0x000fea0003800000 */
[----:B------:R-:W-:Y:S05]  /*1bb0*/  BRA `(.L_x_303) ;  /* 0x0000000000307947 */ /* 0x000fea0003800000 */
.L_x_301:
[----:B-----5:R-:W-:-:S04]  /*1bc0*/  PRMT R112, R106, 0x7632, R112 ;  /* 0x000076326a707816 */ /* 0x020fc80000000070 */
[----:B------:R-:W-:-:S05]  /*1bd0*/  SHF.L.U32 R113, R112, 0x10, RZ ;  /* 0x0000001070717819 */ /* 0x000fca00000006ff */
[----:B------:R-:W-:Y:S01]  /*1be0*/  FADD.FTZ R170, R170, R113 ;  /* 0x00000071aaaa7221 */ /* 0x000fe20000010000 */
[----:B------:R-:W-:Y:S06]  /*1bf0*/  BRA `(.L_x_302) ;  /* 0x0000000000187947 */ /* 0x000fec0003800000 */
.L_x_300:
[----:B-----5:R-:W-:Y:S02]  /*1c00*/  PRMT R112, R102, 0x7632, R112 ;  /* 0x0000763266707816 */ /* 0x020fe40000000070 */
[----:B------:R-:W-:Y:S02]  /*1c10*/  @P2 PRMT R114, R106, 0x7632, R114 ;  /* 0x000076326a722816 */ /* 0x000fe40000000072 */
[----:B------:R-:W-:-:S03]  /*1c20*/  SHF.L.U32 R113, R112, 0x10, RZ ;  /* 0x0000001070717819 */ /* 0x000fc600000006ff */
[----:B------:R-:W-:Y:S02]  /*1c30*/  @P2 IMAD.U32 R117, R114, 0x10000, RZ ;  /* 0x0001000072752824 */ /* 0x000fe400078e00ff */
[----:B------:R-:W-:-:S04]  /*1c40*/  FADD.FTZ R170, R170, R113 ;  /* 0x00000071aaaa7221 */ /* 0x000fc80000010000 */
[----:B------:R-:W-:-:S07]  /*1c50*/  @P2 FADD.FTZ R170, R170, R117 ;  /* 0x00000075aaaa2221 */ /* 0x000fce0000010000 */
.L_x_302:
[----:B------:R-:W-:-:S04]  /*1c60*/  F2FP.BF16.F32.PACK_AB R112, RZ, R170 ;  /* 0x000000aaff70723e */ /* 0x000fc800000010ff */
[----:B------:R-:W-:-:S07]  /*1c70*/  PRMT R110, R110, 0x5410, R112 ;  /* 0x000054106e6e7816 */ /* 0x000fce0000000070 */
.L_x_303:
        /* <DEDUP_REMOVED lines=8> */
.L_x_305:
[----:B-----5:R-:W-:-:S05]  /*1d00*/  SHF.L.U32 R112, R107, 0x10, RZ ;  /* 0x000000106b707819 */ /* 0x020fca00000006ff */
[----:B------:R-:W-:Y:S01]  /*1d10*/  FADD.FTZ R167, R167, R112 ;  /* 0x00000070a7a77221 */ /* 0x000fe20000010000 */
[----:B------:R-:W-:Y:S06]  /*1d20*/  BRA `(.L_x_306) ;  /* 0x0000000000107947 */ /* 0x000fec0003800000 */
.L_x_304:
[----:B-----5:R-:W-:Y:S01]  /*1d30*/  IMAD.U32 R112, R103, 0x10000, RZ ;  /* 0x0001000067707824 */ /* 0x020fe200078e00ff */
[----:B------:R-:W-:-:S03]  /*1d40*/  @P2 SHF.L.U32 R114, R107, 0x10, RZ ;  /* 0x000000106b722819 */ /* 0x000fc600000006ff */
[----:B------:R-:W-:-:S04]  /*1d50*/  FADD.FTZ R167, R167, R112 ;  /* 0x00000070a7a77221 */ /* 0x000fc80000010000 */
[----:B------:R-:W-:-:S07]  /*1d60*/  @P2 FADD.FTZ R167, R167, R114 ;  /* 0x00000072a7a72221 */ /* 0x000fce0000010000 */
.L_x_306:
[----:B------:R-:W-:-:S04]  /*1d70*/  F2FP.BF16.F32.PACK_AB R112, RZ, R167 ;  /* 0x000000a7ff70723e */ /* 0x000fc800000010ff */
[----:B------:R-:W-:-:S07]  /*1d80*/  PRMT R111, R112, 0x7610, R111 ;  /* 0x00007610706f7816 */ /* 0x000fce000000006f */
.L_x_307:
[----:B------:R-:W-:Y:S01]  /*1d90*/  SHF.L.U32 R171, R115, 0x10, RZ ;  /* 0x0000001073ab7819 */ /* 0x000fe200000006ff */
[----:B------:R-:W-:Y:S06]  /*1da0*/  @P3 BRA `(.L_x_308) ;  /* 0x0000000000243947 */ /* 0x000fec0003800000 */
[----:B------:R-:W-:-:S04]  /*1db0*/  ISETP.NE.U32.AND P4, PT, RZ, UR18, PT ;  /* 0x00000012ff007c0c */ /* 0x000fc8000bf85070 */
[----:B------:R-:W-:-:S13]  /*1dc0*/  ISETP.NE.AND.EX P4, PT, RZ, UR19, PT, P4 ;  /* 0x00000013ff007c0c */ /* 0x000fda000bf85340 */
[----:B------:R-:W-:Y:S05]  /*1dd0*/  @P4 BRA `(.L_x_309) ;  /* 0x0000000000084947 */ /* 0x000fea0003800000 */
[----:B------:R-:W-:Y:S05]  /*1de0*/  @P0 BRA `(.L_x_310) ;  /* 0x00000000002c0947 */ /* 0x000fea0003800000 */
[----:B------:R-:W-:Y:S05]  /*1df0*/  BRA `(.L_x_311) ;  /* 0x0000000000307947 */ /* 0x000fea0003800000 */
.L_x_309:
[----:B-----5:R-:W-:-:S05]  /*1e00*/  PRMT R112, R107, 0x7632, R112 ;  /* 0x000076326b707816 */ /* 0x020fca0000000070 */
[----:B------:R-:W-:-:S04]  /*1e10*/  IMAD.U32 R112, R112, 0x10000, RZ ;  /* 0x0001000070707824 */ /* 0x000fc800078e00ff */
[----:B------:R-:W-:Y:S01]  /*1e20*/  FADD.FTZ R171, R171, R112 ;  /* 0x00000070abab7221 */ /* 0x000fe20000010000 */
[----:B------:R-:W-:Y:S06]  /*1e30*/  BRA `(.L_x_310) ;  /* 0x0000000000187947 */ /* 0x000fec0003800000 */
.L_x_308:
[----:B-----5:R-:W-:Y:S02]  /*1e40*/  PRMT R112, R103, 0x7632, R112 ;  /* 0x0000763267707816 */ /* 0x020fe40000000070 */
[----:B------:R-:W-:Y:S02]  /*1e50*/  @P2 PRMT R113, R107, 0x7632, R113 ;  /* 0x000076326b712816 */ /* 0x000fe40000000071 */
[----:B------:R-:W-:Y:S02]  /*1e60*/  SHF.L.U32 R112, R112, 0x10, RZ ;  /* 0x0000001070707819 */ /* 0x000fe400000006ff */
[----:B------:R-:W-:-:S03]  /*1e70*/  @P2 SHF.L.U32 R114, R113, 0x10, RZ ;  /* 0x0000001071722819 */ /* 0x000fc600000006ff */
[----:B------:R-:W-:-:S04]  /*1e80*/  FADD.FTZ R171, R171, R112 ;  /* 0x00000070abab7221 */ /* 0x000fc80000010000 */
[----:B------:R-:W-:-:S07]  /*1e90*/  @P2 FADD.FTZ R171, R171, R114 ;  /* 0x00000072abab2221 */ /* 0x000fce0000010000 */
.L_x_310:
[----:B------:R-:W-:-:S04]  /*1ea0*/  F2FP.BF16.F32.PACK_AB R112, RZ, R171 ;  /* 0x000000abff70723e */ /* 0x000fc800000010ff */
[----:B------:R-:W-:-:S07]  /*1eb0*/  PRMT R111, R111, 0x5410, R112 ;  /* 0x000054106f6f7816 */ /* 0x000fce0000000070 */
.L_x_311:
[----:B------:R-:W0:Y:S01]  /*1ec0*/  @P0 LDC.64 R112, c[0x0][0x238] ;  /* 0x00008e00ff700b82 */ /* 0x000e220000000a00 */
[----:B------:R-:W-:-:S04]  /*1ed0*/  VIADD R119, R151, 0x80 ;  /* 0x0000008097777836 */ /* 0x000fc80000000000 */
[----:B------:R-:W-:-:S03]  /*1ee0*/  IMAD.WIDE.U32 R114, R119, 0x10, R206 ;  /* 0x0000001077727825 */ /* 0x000fc600078e00ce */
[----:B------:R-:W1:Y:S08]  /*1ef0*/  @P1 LDC.64 R120, c[0x0][0x228] ;  /* 0x00008a00ff781b82 */ /* 0x000e700000000a00 */
[----:B------:R-:W2:Y:S01]  /*1f00*/  @P2 LDC.64 R116, c[0x0][0x230] ;  /* 0x00008c00ff742b82 */ /* 0x000ea20000000a00 */
[----:B0-----:R-:W-:-:S04]  /*1f10*/  @P0 LEA R112, P4, R151, R112, 0x4 ;  /* 0x0000007097700211 */ /* 0x001fc800078820ff */
[----:B------:R-:W-:Y:S01]  /*1f20*/  @P0 LEA.HI.X R113, R151, R113, RZ, 0x4, P4 ;  /* 0x0000007197710211 */ /* 0x000fe200020f24ff */
[----:B-1----:R-:W-:-:S04]  /*1f30*/  @P1 IMAD.WIDE.U32 R120, R119, 0x10, R120 ;  /* 0x0000001077781825 */ /* 0x002fc800078e0078 */
[----:B------:R0:W-:Y:S04]  /*1f40*/  @P0 STG.E.128 desc[UR4][R112.64], R108 ;  /* 0x0000006c70000986 */ /* 0x0001e8000c101d04 */
[----:B-----5:R1:W5:Y:S01]  /*1f50*/  @P1 LDG.E.128 R100, desc[UR4][R120.64] ;  /* 0x0000000478641981 */ /* 0x020362000c1e1d00 */
[----:B--2---:R-:W-:-:S05]  /*1f60*/  @P2 IMAD.WIDE.U32 R116, R119, 0x10, R116 ;  /* 0x0000001077742825 */ /* 0x004fca00078e0074 */
[----:B------:R1:W5:Y:S04]  /*1f70*/  @P2 LDG.E.128 R104, desc[UR4][R116.64] ;  /* 0x0000000474682981 */ /* 0x000368000c1e1d00 */
[----:B0-----:R-:W2:Y:S02]  /*1f80*/  LDG.E.128 R112, desc[UR4][R114.64] ;  /* 0x0000000472707981 */ /* 0x001ea4000c1e1d00 */
[C---:B--2---:R-:W-:Y:S02]  /*1f90*/  SHF.L.U32 R152, R112.reuse, 0x10, RZ ;  /* 0x0000001070987819 */ /* 0x044fe400000006ff */
[----:B------:R-:W-:Y:S01]  /*1fa0*/  PRMT R155, R112, 0x7632, R155 ;  /* 0x00007632709b7816 */ /* 0x000fe2000000009b */
[----:B-1----:R-:W-:Y:S06]  /*1fb0*/  @P3 BRA `(.L_x_312) ;  /* 0x0000000000203947 */ /* 0x002fec0003800000 */
[----:B------:R-:W-:-:S04]  /*1fc0*/  ISETP.NE.U32.AND P4, PT, RZ, UR18, PT ;  /* 0x00000012ff007c0c */ /* 0x000fc8000bf85070 */
[----:B------:R-:W-:-:S13]  /*1fd0*/  ISETP.NE.AND.EX P4, PT, RZ, UR19, PT, P4 ;  /* 0x00000013ff007c0c */ /* 0x000fda000bf85340 */
[----:B------:R-:W-:Y:S05]  /*1fe0*/  @P4 BRA `(.L_x_313) ;  /* 0x0000000000084947 */ /* 0x000fea0003800000 */
[----:B------:R-:W-:Y:S05]  /*1ff0*/  @P0 BRA `(.L_x_314) ;  /* 0x0000000000200947 */ /* 0x000fea0003800000 */
[----:B------:R-:W-:Y:S05]  /*2000*/  BRA `(.L_x_315) ;  /* 0x0000000000247947 */ /* 0x000fea0003800000 */
.L_x_313:
[----:B-----5:R-:W-:-:S05]  /*2010*/  SHF.L.U32 R117, R104, 0x10, RZ ;  /* 0x0000001068757819 */ /* 0x020fca00000006ff */
[----:B------:R-:W-:Y:S01]  /*2020*/  FADD.FTZ R152, R117, R152 ;  /* 0x0000009875987221 */ /* 0x000fe20000010000 */
[----:B------:R-:W-:Y:S06]  /*2030*/  BRA `(.L_x_314) ;  /* 0x0000000000107947 */ /* 0x000fec0003800000 */
.L_x_312:
[----:B-----5:R-:W-:Y:S01]  /*2040*/  IMAD.U32 R117, R100, 0x10000, RZ ;  /* 0x0001000064757824 */ /* 0x020fe200078e00ff */
[----:B------:R-:W-:-:S03]  /*2050*/  @P2 SHF.L.U32 R121, R104, 0x10, RZ ;  /* 0x0000001068792819 */ /* 0x000fc600000006ff */
[----:B------:R-:W-:-:S04]  /*2060*/  FADD.FTZ R152, R117, R152 ;  /* 0x0000009875987221 */ /* 0x000fc80000010000 */
[----:B------:R-:W-:-:S07]  /*2070*/  @P2 FADD.FTZ R152, R121, R152 ;  /* 0x0000009879982221 */ /* 0x000fce0000010000 */
.L_x_314:
[----:B------:R-:W-:-:S04]  /*2080*/  F2FP.BF16.F32.PACK_AB R112, RZ, R152 ;  /* 0x00000098ff70723e */ /* 0x000fc800000010ff */
[----:B------:R-:W-:-:S07]  /*2090*/  PRMT R108, R112, 0x7610, R108 ;  /* 0x00007610706c7816 */ /* 0x000fce000000006c */
.L_x_315:
[----:B------:R-:W-:Y:S01]  /*20a0*/  SHF.L.U32 R155, R155, 0x10, RZ ;  /* 0x000000109b9b7819 */ /* 0x000fe200000006ff */
[----:B------:R-:W-:Y:S06]  /*20b0*/  @P3 BRA `(.L_x_316) ;  /* 0x0000000000243947 */ /* 0x000fec0003800000 */
[----:B------:R-:W-:-:S04]  /*20c0*/  ISETP.NE.U32.AND P4, PT, RZ, UR18, PT ;  /* 0x00000012ff007c0c */ /* 0x000fc8000bf85070 */
[----:B------:R-:W-:-:S13]  /*20d0*/  ISETP.NE.AND.EX P4, PT, RZ, UR19, PT, P4 ;  /* 0x00000013ff007c0c */ /* 0x000fda000bf85340 */
[----:B------:R-:W-:Y:S05]  /*20e0*/  @P4 BRA `(.L_x_317) ;  /* 0x0000000000084947 */ /* 0x000fea0003800000 */
[----:B------:R-:W-:Y:S05]  /*20f0*/  @P0 BRA `(.L_x_318) ;  /* 0x00000000002c0947 */ /* 0x000fea0003800000 */
[----:B------:R-:W-:Y:S05]  /*2100*/  BRA `(.L_x_319) ;  /* 0x0000000000307947 */ /* 0x000fea0003800000 */
.L_x_317:
[----:B-----5:R-:W-:-:S05]  /*2110*/  PRMT R112, R104, 0x7632, R112 ;  /* 0x0000763268707816 */ /* 0x020fca0000000070 */
[----:B------:R-:W-:-:S04]  /*2120*/  IMAD.U32 R112, R112, 0x10000, RZ ;  /* 0x0001000070707824 */ /* 0x000fc800078e00ff */
[----:B------:R-:W-:Y:S01]  /*2130*/  FADD.FTZ R155, R155, R112 ;  /* 0x000000709b9b7221 */ /* 0x000fe20000010000 */
[----:B------:R-:W-:Y:S06]  /*2140*/  BRA `(.L_x_318) ;  /* 0x0000000000187947 */ /* 0x000fec0003800000 */
.L_x_316:
[----:B-----5:R-:W-:Y:S02]  /*2150*/  PRMT R112, R100, 0x7632, R112 ;  /* 0x0000763264707816 */ /* 0x020fe40000000070 */
[----:B------:R-:W-:Y:S02]  /*2160*/  @P2 PRMT R116, R104, 0x7632, R116 ;  /* 0x0000763268742816 */ /* 0x000fe40000000074 */
[----:B------:R-:W-:Y:S02]  /*2170*/  SHF.L.U32 R112, R112, 0x10, RZ ;  /* 0x0000001070707819 */ /* 0x000fe400000006ff */
[----:B------:R-:W-:-:S03]  /*2180*/  @P2 SHF.L.U32 R116, R116, 0x10, RZ ;  /* 0x0000001074742819 */ /* 0x000fc600000006ff */
[----:B------:R-:W-:-:S04]  /*2190*/  FADD.FTZ R155, R155, R112 ;  /* 0x000000709b9b7221 */ /* 0x000fc80000010000 */
[----:B------:R-:W-:-:S07]  /*21a0*/  @P2 FADD.FTZ R155, R155, R116 ;  /* 0x000000749b9b2221 */ /* 0x000fce0000010000 */
.L_x_318:
[----:B------:R-:W-:-:S04]  /*21b0*/  F2FP.BF16.F32.PACK_AB R112, RZ, R155 ;  /* 0x0000009bff70723e */ /* 0x000fc800000010ff */
[----:B------:R-:W-:-:S07]  /*21c0*/  PRMT R108, R108, 0x5410, R112 ;  /* 0x000054106c6c7816 */ /* 0x000fce0000000070 */
.L_x_319:
        /* <DEDUP_REMOVED lines=8> */
.L_x_321:
[----:B-----5:R-:W-:-:S05]  /*2250*/  SHF.L.U32 R112, R105, 0x10, RZ ;  /* 0x0000001069707819 */ /* 0x020fca00000006ff */
[----:B------:R-:W-:Y:S01]  /*2260*/  FADD.FTZ R153, R112, R153 ;  /* 0x0000009970997221 */ /* 0x000fe20000010000 */
[----:B------:R-:W-:Y:S06]  /*2270*/  BRA `(.L_x_322) ;  /* 0x0000000000107947 */ /* 0x000fec0003800000 */
.L_x_320:
[----:B-----5:R-:W-:Y:S01]  /*2280*/  SHF.L.U32 R112, R101, 0x10, RZ ;  /* 0x0000001065707819 */ /* 0x020fe200000006ff */
[----:B------:R-:W-:-:S04]  /*2290*/  @P2 IMAD.U32 R116, R105, 0x10000, RZ ;  /* 0x0001000069742824 */ /* 0x000fc800078e00ff */
[----:B------:R-:W-:-:S04]  /*22a0*/  FADD.FTZ R153, R112, R153 ;  /* 0x0000009970997221 */ /* 0x000fc80000010000 */
[----:B------:R-:W-:-:S07]  /*22b0*/  @P2 FADD.FTZ R153, R116, R153 ;  /* 0x0000009974992221 */ /* 0x000fce0000010000 */
.L_x_322:
[----:B------:R-:W-:-:S04]  /*22c0*/  F2FP.BF16.F32.PACK_AB R112, RZ, R153 ;  /* 0x00000099ff70723e */ /* 0x000fc800000010ff */
[----:B------:R-:W-:-:S07]  /*22d0*/  PRMT R109, R112, 0x7610, R109 ;  /* 0x00007610706d7816 */ /* 0x000fce000000006d */
.L_x_323:
[----:B------:R-:W-:Y:S01]  /*22e0*/  SHF.L.U32 R156, R113, 0x10, RZ ;  /* 0x00000010719c7819 */ /* 0x000fe200000006ff */
[----:B------:R-:W-:Y:S06]  /*22f0*/  @P3 BRA `(.L_x_324) ;  /* 0x0000000000243947 */ /* 0x000fec0003800000 */
[----:B------:R-:W-:-:S04]  /*2300*/  ISETP.NE.U32.AND P4, PT, RZ, UR18, PT ;  /* 0x00000012ff007c0c */ /* 0x000fc8000bf85070 */
[----:B------:R-:W-:-:S13]  /*2310*/  ISETP.NE.AND.EX P4, PT, RZ, UR19, PT, P4 ;  /* 0x00000013ff007c0c */ /* 0x000fda000bf85340 */
[----:B------:R-:W-:Y:S05]  /*2320*/  @P4 BRA `(.L_x_325) ;  /* 0x0000000000084947 */ /* 0x000fea0003800000 */
[----:B------:R-:W-:Y:S05]  /*2330*/  @P0 BRA `(.L_x_326) ;  /* 0x00000000002c0947 */ /* 0x000fea0003800000 */
[----:B------:R-:W-:Y:S05]  /*2340*/  BRA `(.L_x_327) ;  /* 0x0000000000307947 */ /* 0x000fea0003800000 */
.L_x_325:
[----:B-----5:R-:W-:-:S04]  /*2350*/  PRMT R112, R105, 0x7632, R112 ;  /* 0x0000763269707816 */ /* 0x020fc80000000070 */
[----:B------:R-:W-:-:S05]  /*2360*/  SHF.L.U32 R113, R112, 0x10, RZ ;  /* 0x0000001070717819 */ /* 0x000fca00000006ff */
[----:B------:R-:W-:Y:S01]  /*2370*/  FADD.FTZ R156, R156, R113 ;  /* 0x000000719c9c7221 */ /* 0x000fe20000010000 */
[----:B------:R-:W-:Y:S06]  /*2380*/  BRA `(.L_x_326) ;  /* 0x0000000000187947 */ /* 0x000fec0003800000 */
.L_x_324:
[----:B-----5:R-:W-:Y:S02]  /*2390*/  PRMT R112, R101, 0x7632, R112 ;  /* 0x0000763265707816 */ /* 0x020fe40000000070 */
[----:B------:R-:W-:-:S03]  /*23a0*/  @P2 PRMT R116, R105, 0x7632, R116 ;  /* 0x0000763269742816 */ /* 0x000fc60000000074 */
[----:B------:R-:W-:Y:S01]  /*23b0*/  IMAD.U32 R113, R112, 0x10000, RZ ;  /* 0x0001000070717824 */ /* 0x000fe200078e00ff */
[----:B------:R-:W-:-:S03]  /*23c0*/  @P2 SHF.L.U32 R117, R116, 0x10, RZ ;  /* 0x0000001074752819 */ /* 0x000fc600000006ff */
[----:B------:R-:W-:-:S04]  /*23d0*/  FADD.FTZ R156, R156, R113 ;  /* 0x000000719c9c7221 */ /* 0x000fc80000010000 */
[----:B------:R-:W-:-:S07]  /*23e0*/  @P2 FADD.FTZ R156, R156, R117 ;  /* 0x000000759c9c2221 */ /* 0x000fce0000010000 */
.L_x_326:
[----:B------:R-:W-:-:S04]  /*23f0*/  F2FP.BF16.F32.PACK_AB R112, RZ, R156 ;  /* 0x0000009cff70723e */ /* 0x000fc800000010ff */
[----:B------:R-:W-:-:S07]  /*2400*/  PRMT R109, R109, 0x5410, R112 ;  /* 0x000054106d6d7816 */ /* 0x000fce0000000070 */
.L_x_327:
        /* <DEDUP_REMOVED lines=8> */
.L_x_329:
[----:B-----5:R-:W-:-:S04]  /*2490*/  IMAD.U32 R112, R106, 0x10000, RZ ;  /* 0x000100006a707824 */ /* 0x020fc800078e00ff */
[----:B------:R-:W-:Y:S01]  /*24a0*/  FADD.FTZ R157, R112, R157 ;  /* 0x0000009d709d7221 */ /* 0x000fe20000010000 */
[----:B------:R-:W-:Y:S06]  /*24b0*/  BRA `(.L_x_330) ;  /* 0x0000000000107947 */ /* 0x000fec0003800000 */
.L_x_328:
[----:B-----5:R-:W-:Y:S02]  /*24c0*/  SHF.L.U32 R112, R102, 0x10, RZ ;  /* 0x0000001066707819 */ /* 0x020fe400000006ff */
[----:B------:R-:W-:-:S03]  /*24d0*/  @P2 SHF.L.U32 R116, R106, 0x10, RZ ;  /* 0x000000106a742819 */ /* 0x000fc600000006ff */
[----:B------:R-:W-:-:S04]  /*24e0*/  FADD.FTZ R157, R112, R157 ;  /* 0x0000009d709d7221 */ /* 0x000fc80000010000 */
[----:B------:R-:W-:-:S07]  /*24f0*/  @P2 FADD.FTZ R157, R116, R157 ;  /* 0x0000009d749d2221 */ /* 0x000fce0000010000 */
.L_x_330:
[----:B------:R-:W-:-:S04]  /*2500*/  F2FP.BF16.F32.PACK_AB R112, RZ, R157 ;  /* 0x0000009dff70723e */ /* 0x000fc800000010ff */
[----:B------:R-:W-:-:S07]  /*2510*/  PRMT R110, R112, 0x7610, R110 ;  /* 0x00007610706e7816 */ /* 0x000fce000000006e */
.L_x_331:
[----:B------:R-:W-:Y:S01]  /*2520*/  IMAD.U32 R158, R114, 0x10000, RZ ;  /* 0x00010000729e7824 */ /* 0x000fe200078e00ff */
[----:B------:R-:W-:Y:S06]  /*2530*/  @P3 BRA `(.L_x_332) ;  /* 0x0000000000243947 */ /* 0x000fec0003800000 */
[----:B------:R-:W-:-:S04]  /*2540*/  ISETP.NE.U32.AND P4, PT, RZ, UR18, PT ;  /* 0x00000012ff007c0c */ /* 0x000fc8000bf85070 */
[----:B------:R-:W-:-:S13]  /*2550*/  ISETP.NE.AND.EX P4, PT, RZ, UR19, PT, P4 ;  /* 0x00000013ff007c0c */ /* 0x000fda000bf85340 */
[----:B------:R-:W-:Y:S05]  /*2560*/  @P4 BRA `(.L_x_333) ;  /* 0x0000000000084947 */ /* 0x000fea0003800000 */
[----:B------:R-:W-:Y:S05]  /*2570*/  @P0 BRA `(.L_x_334) ;  /* 0x00000000002c0947 */ /* 0x000fea0003800000 */
[----:B------:R-:W-:Y:S05]  /*2580*/  BRA `(.L_x_335) ;  /* 0x0000000000307947 */ /* 0x000fea0003800000 */
.L_x_333:
[----:B-----5:R-:W-:-:S04]  /*2590*/  PRMT R112, R106, 0x7632, R112 ;  /* 0x000076326a707816 */ /* 0x020fc80000000070 */
[----:B------:R-:W-:-:S05]  /*25a0*/  SHF.L.U32 R113, R112, 0x10, RZ ;  /* 0x0000001070717819 */ /* 0x000fca00000006ff */
[----:B------:R-:W-:Y:S01]  /*25b0*/  FADD.FTZ R158, R158, R113 ;  /* 0x000000719e9e7221 */ /* 0x000fe20000010000 */
[----:B------:R-:W-:Y:S06]  /*25c0*/  BRA `(.L_x_334) ;  /* 0x0000000000187947 */ /* 0x000fec0003800000 */
.L_x_332:
[----:B-----5:R-:W-:Y:S02]  /*25d0*/  PRMT R112, R102, 0x7632, R112 ;  /* 0x0000763266707816 */ /* 0x020fe40000000070 */
[----:B------:R-:W-:Y:S02]  /*25e0*/  @P2 PRMT R114, R106, 0x7632, R114 ;  /* 0x000076326a722816 */ /* 0x000fe40000000072 */
[----:B------:R-:W-:-:S03]  /*25f0*/  SHF.L.U32 R113, R112, 0x10, RZ ;  /* 0x0000001070717819 */ /* 0x000fc600000006ff */
[----:B------:R-:W-:Y:S02]  /*2600*/  @P2 IMAD.U32 R117, R114, 0x10000, RZ ;  /* 0x0001000072752824 */ /* 0x000fe400078e00ff */
[----:B------:R-:W-:-:S04]  /*2610*/  FADD.FTZ R158, R158, R113 ;  /* 0x000000719e9e7221 */ /* 0x000fc80000010000 */
[----:B------:R-:W-:-:S07]  /*2620*/  @P2 FADD.FTZ R158, R158, R117 ;  /* 0x000000759e9e2221 */ /* 0x000fce0000010000 */
.L_x_334:
[----:B------:R-:W-:-:S04]  /*2630*/  F2FP.BF16.F32.PACK_AB R112, RZ, R158 ;  /* 0x0000009eff70723e */ /* 0x000fc800000010ff */
[----:B------:R-:W-:-:S07]  /*2640*/  PRMT R110, R110, 0x5410, R112 ;  /* 0x000054106e6e7816 */ /* 0x000fce0000000070 */
.L_x_335:
        /* <DEDUP_REMOVED lines=8> */
.L_x_337:
[----:B-----5:R-:W-:-:S05]  /*26d0*/  SHF.L.U32 R112, R107, 0x10, RZ ;  /* 0x000000106b707819 */ /* 0x020fca00000006ff */
[----:B------:R-:W-:Y:S01]  /*26e0*/  FADD.FTZ R159, R112, R159 ;  /* 0x0000009f709f7221 */ /* 0x000fe20000010000 */
[----:B------:R-:W-:Y:S06]  /*26f0*/  BRA `(.L_x_338) ;  /* 0x0000000000107947 */ /* 0x000fec0003800000 */
.L_x_336:
[----:B-----5:R-:W-:Y:S01]  /*2700*/  IMAD.U32 R112, R103, 0x10000, RZ ;  /* 0x0001000067707824 */ /* 0x020fe200078e00ff */
[----:B------:R-:W-:-:S03]  /*2710*/  @P2 SHF.L.U32 R114, R107, 0x10, RZ ;  /* 0x000000106b722819 */ /* 0x000fc600000006ff */
[----:B------:R-:W-:-:S04]  /*2720*/  FADD.FTZ R159, R112, R159 ;  /* 0x0000009f709f7221 */ /* 0x000fc80000010000 */
[----:B------:R-:W-:-:S07]  /*2730*/  @P2 FADD.FTZ R159, R114, R159 ;  /* 0x0000009f729f2221 */ /* 0x000fce0000010000 */
.L_x_338:
[----:B------:R-:W-:-:S04]  /*2740*/  F2FP.BF16.F32.PACK_AB R112, RZ, R159 ;  /* 0x0000009fff70723e */ /* 0x000fc800000010ff */
[----:B------:R-:W-:-:S07]  /*2750*/  PRMT R111, R112, 0x7610, R111 ;  /* 0x00007610706f7816 */ /* 0x000fce000000006f */
.L_x_339:
[----:B------:R-:W-:Y:S01]  /*2760*/  SHF.L.U32 R164, R115, 0x10, RZ ;  /* 0x0000001073a47819 */ /* 0x000fe200000006ff */
[----:B------:R-:W-:Y:S06]  /*2770*/  @P3 BRA `(.L_x_340) ;  /* 0x0000000000243947 */ /* 0x000fec0003800000 */
[----:B------:R-:W-:-:S04]  /*2780*/  ISETP.NE.U32.AND P4, PT, RZ, UR18, PT ;  /* 0x00000012ff007c0c */ /* 0x000fc8000bf85070 */
[----:B------:R-:W-:-:S13]  /*2790*/  ISETP.NE.AND.EX P4, PT, RZ, UR19, PT, P4 ;  /* 0x00000013ff007c0c */ /* 0x000fda000bf85340 */
[----:B------:R-:W-:Y:S05]  /*27a0*/  @P4 BRA `(.L_x_341) ;  /* 0x0000000000084947 */ /* 0x000fea0003800000 */
[----:B------:R-:W-:Y:S05]  /*27b0*/  @P0 BRA `(.L_x_342) ;  /* 0x00000000002c0947 */ /* 0x000fea0003800000 */
[----:B------:R-:W-:Y:S05]  /*27c0*/  BRA `(.L_x_343) ;  /* 0x0000000000307947 */ /* 0x000fea0003800000 */
.L_x_341:
[----:B-----5:R-:W-:-:S05]  /*27d0*/  PRMT R112, R107, 0x7632, R112 ;  /* 0x000076326b707816 */ /* 0x020fca0000000070 */
[----:B------:R-:W-:-:S04]  /*27e0*/  IMAD.U32 R113, R112, 0x10000, RZ ;  /* 0x0001000070717824 */ /* 0x000fc800078e00ff */
[----:B------:R-:W-:Y:S01]  /*27f0*/  FADD.FTZ R164, R164, R113 ;  /* 0x00000071a4a47221 */ /* 0x000fe20000010000 */
[----:B------:R-:W-:Y:S06]  /*2800*/  BRA `(.L_x_342) ;  /* 0x0000000000187947 */ /* 0x000fec0003800000 */
.L_x_340:
[----:B-----5:R-:W-:Y:S02]  /*2810*/  PRMT R112, R103, 0x7632, R112 ;  /* 0x0000763267707816 */ /* 0x020fe40000000070 */
[----:B------:R-:W-:Y:S02]  /*2820*/  @P2 PRMT R114, R107, 0x7632, R114 ;  /* 0x000076326b722816 */ /* 0x000fe40000000072 */
[----:B------:R-:W-:Y:S02]  /*2830*/  SHF.L.U32 R113, R112, 0x10, RZ ;  /* 0x0000001070717819 */ /* 0x000fe400000006ff */
[----:B------:R-:W-:-:S03]  /*2840*/  @P2 SHF.L.U32 R115, R114, 0x10, RZ ;  /* 0x0000001072732819 */ /* 0x000fc600000006ff */
[----:B------:R-:W-:-:S04]  /*2850*/  FADD.FTZ R164, R164, R113 ;  /* 0x00000071a4a47221 */ /* 0x000fc80000010000 */
[----:B------:R-:W-:-:S07]  /*2860*/  @P2 FADD.FTZ R164, R164, R115 ;  /* 0x00000073a4a42221 */ /* 0x000fce0000010000 */
.L_x_342:
[----:B------:R-:W-:-:S04]  /*2870*/  F2FP.BF16.F32.PACK_AB R112, RZ, R164 ;  /* 0x000000a4ff70723e */ /* 0x000fc800000010ff */
[----:B------:R-:W-:-:S07]  /*2880*/  PRMT R111, R111, 0x5410, R112 ;  /* 0x000054106f6f7816 */ /* 0x000fce0000000070 */
.L_x_343:
[----:B------:R-:W0:Y:S01]  /*2890*/  @P0 LDC.64 R112, c[0x0][0x238] ;  /* 0x00008e00ff700b82 */ /* 0x000e220000000a00 */
[----:B------:R-:W-:-:S04]  /*28a0*/  VIADD R118, R151, 0x100 ;  /* 0x0000010097767836 */ /* 0x000fc80000000000 */
[----:B------:R-:W-:-:S03]  /*28b0*/  IMAD.WIDE.U32 R114, R118, 0x10, R206 ;  /* 0x0000001076727825 */ /* 0x000fc600078e00ce */
[----:B------:R-:W1:Y:S08]  /*28c0*/  @P2 LDC.64 R116, c[0x0][0x230] ;  /* 0x00008c00ff742b82 */ /* 0x000e700000000a00 */
[----:B------:R-:W2:Y:S01]  /*28d0*/  @P1 LDC.64 R120, c[0x0][0x228] ;  /* 0x00008a00ff781b82 */ /* 0x000ea20000000a00 */
[----:B0-----:R-:W-:-:S05]  /*28e0*/  @P0 IMAD.WIDE.U32 R112, R119, 0x10, R112 ;  /* 0x0000001077700825 */ /* 0x001fca00078e0070 */
[----:B------:R0:W-:Y:S01]  /*28f0*/  @P0 STG.E.128 desc[UR4][R112.64], R108 ;  /* 0x0000006c70000986 */ /* 0x0001e2000c101d04 */
[----:B-1----:R-:W-:-:S05]  /*2900*/  @P2 IMAD.WIDE.U32 R116, R118, 0x10, R116 ;  /* 0x0000001076742825 */ /* 0x002fca00078e0074 */
[----:B-----5:R-:W5:Y:S04]  /*2910*/  @P2 LDG.E.128 R104, desc[UR4][R116.64] ;  /* 0x0000000474682981 */ /* 0x020f68000c1e1d00 */
[----:B0-----:R-:W3:Y:S01]  /*2920*/  LDG.E.128 R112, desc[UR4][R114.64] ;  /* 0x0000000472707981 */ /* 0x001ee2000c1e1d00 */
[----:B--2---:R-:W-:-:S05]  /*2930*/  @P1 IMAD.WIDE.U32 R120, R118, 0x10, R120 ;  /* 0x0000001076781825 */ /* 0x004fca00078e0078 */
[----:B------:R3:W5:Y:S02]  /*2940*/  @P1 LDG.E.128 R100, desc[UR4][R120.64] ;  /* 0x0000000478641981 */ /* 0x000764000c1e1d00 */
[C---:B---3--:R-:W-:Y:S02]  /*2950*/  SHF.L.U32 R120, R112.reuse, 0x10, RZ ;  /* 0x0000001070787819 */ /* 0x048fe400000006ff */
[----:B------:R-:W-:Y:S01]  /*2960*/  PRMT R123, R112, 0x7632, R123 ;  /* 0x00007632707b7816 */ /* 0x000fe2000000007b */
[----:B------:R-:W-:Y:S06]  /*2970*/  @P3 BRA `(.L_x_344) ;  /* 0x0000000000203947 */ /* 0x000fec0003800000 */
[----:B------:R-:W-:-:S04]  /*2980*/  ISETP.NE.U32.AND P4, PT, RZ, UR18, PT ;  /* 0x00000012ff007c0c */ /* 0x000fc8000bf85070 */
[----:B------:R-:W-:-:S13]  /*2990*/  ISETP.NE.AND.EX P4, PT, RZ, UR19, PT, P4 ;  /* 0x00000013ff007c0c */ /* 0x000fda000bf85340 */
[----:B------:R-:W-:Y:S05]  /*29a0*/  @P4 BRA `(.L_x_345) ;  /* 0x0000000000084947 */ /* 0x000fea0003800000 */
[----:B------:R-:W-:Y:S05]  /*29b0*/  @P0 BRA `(.L_x_346) ;  /* 0x0000000000200947 */ /* 0x000fea0003800000 */
[----:B------:R-:W-:Y:S05]  /*29c0*/  BRA `(.L_x_347) ;  /* 0x0000000000247947 */ /* 0x000fea0003800000 */
.L_x_345:
[----:B-----5:R-:W-:-:S05]  /*29d0*/  SHF.L.U32 R117, R104, 0x10, RZ ;  /* 0x0000001068757819 */ /* 0x020fca00000006ff */
[----:B------:R-:W-:Y:S01]  /*29e0*/  FADD.FTZ R120, R117, R120 ;  /* 0x0000007875787221 */ /* 0x000fe20000010000 */
[----:B------:R-:W-:Y:S06]  /*29f0*/  BRA `(.L_x_346) ;  /* 0x0000000000107947 */ /* 0x000fec0003800000 */
.L_x_344:
[----:B-----5:R-:W-:Y:S01]  /*2a00*/  IMAD.U32 R117, R100, 0x10000, RZ ;  /* 0x0001000064757824 */ /* 0x020fe200078e00ff */
[----:B------:R-:W-:-:S03]  /*2a10*/  @P2 SHF.L.U32 R121, R104, 0x10, RZ ;  /* 0x0000001068792819 */ /* 0x000fc600000006ff */
[----:B------:R-:W-:-:S04]  /*2a20*/  FADD.FTZ R120, R117, R120 ;  /* 0x0000007875787221 */ /* 0x000fc80000010000 */
[----:B------:R-:W-:-:S07]  /*2a30*/  @P2 FADD.FTZ R120, R121, R120 ;  /* 0x0000007879782221 */ /* 0x000fce0000010000 */
.L_x_346:
[----:B------:R-:W-:-:S04]  /*2a40*/  F2FP.BF16.F32.PACK_AB R112, RZ, R120 ;  /* 0x00000078ff70723e */ /* 0x000fc800000010ff */
[----:B------:R-:W-:-:S07]  /*2a50*/  PRMT R108, R112, 0x7610, R108 ;  /* 0x00007610706c7816 */ /* 0x000fce000000006c */
.L_x_347:
[----:B------:R-:W-:Y:S01]  /*2a60*/  SHF.L.U32 R123, R123, 0x10, RZ ;  /* 0x000000107b7b7819 */ /* 0x000fe200000006ff */
[----:B------:R-:W-:Y:S06]  /*2a70*/  @P3 BRA `(.L_x_348) ;  /* 0x0000000000243947 */ /* 0x000fec0003800000 */
[----:B------:R-:W-:-:S04]  /*2a80*/  ISETP.NE.U32.AND P4, PT, RZ, UR18, PT ;  /* 0x00000012ff007c0c */ /* 0x000fc8000bf85070 */
[----:B------:R-:W-:-:S13]  /*2a90*/  ISETP.NE.AND.EX P4, PT, RZ, UR19, PT, P4 ;  /* 0x00000013ff007c0c */ /* 0x000fda000bf85340 */
[----:B------:R-:W-:Y:S05]  /*2aa0*/  @P4 BRA `(.L_x_349) ;  /* 0x0000000000084947 */ /* 0x000fea0003800000 */
[----:B------:R-:W-:Y:S05]  /*2ab0*/  @P0 BRA `(.L_x_350) ;  /* 0x00000000002c0947 */ /* 0x000fea0003800000 */
[----:B------:R-:W-:Y:S05]  /*2ac0*/  BRA `(.L_x_351) ;  /* 0x0000000000307947 */ /* 0x000fea0003800000 */
.L_x_349:
[----:B-----5:R-:W-:-:S05]  /*2ad0*/  PRMT R112, R104, 0x7632, R112 ;  /* 0x0000763268707816 */ /* 0x020fca0000000070 */
[----:B------:R-:W-:-:S04]  /*2ae0*/  IMAD.U32 R112, R112, 0x10000, RZ ;  /* 0x0001000070707824 */ /* 0x000fc800078e00ff */
[----:B------:R-:W-:Y:S01]  /*2af0*/  FADD.FTZ R123, R123, R112 ;  /* 0x000000707b7b7221 */ /* 0x000fe20000010000 */
[----:B------:R-:W-:Y:S06]  /*2b00*/  BRA `(.L_x_350) ;  /* 0x0000000000187947 */ /* 0x000fec0003800000 */
.L_x_348:
[----:B-----5:R-:W-:Y:S02]  /*2b10*/  PRMT R112, R100, 0x7632, R112 ;  /* 0x0000763264707816 */ /* 0x020fe40000000070 */
[----:B------:R-:W-:Y:S02]  /*2b20*/  @P2 PRMT R116, R104, 0x7632, R116 ;  /* 0x0000763268742816 */ /* 0x000fe40000000074 */
[----:B------:R-:W-:Y:S02]  /*2b30*/  SHF.L.U32 R112, R112, 0x10, RZ ;  /* 0x0000001070707819 */ /* 0x000fe400000006ff */
[----:B------:R-:W-:-:S03]  /*2b40*/  @P2 SHF.L.U32 R116, R116, 0x10, RZ ;  /* 0x0000001074742819 */ /* 0x000fc600000006ff */
[----:B------:R-:W-:-:S04]  /*2b50*/  FADD.FTZ R123, R123, R112 ;  /* 0x000000707b7b7221 */ /* 0x000fc80000010000 */
[----:B------:R-:W-:-:S07]  /*2b60*/  @P2 FADD.FTZ R123, R123, R116 ;  /* 0x000000747b7b2221 */ /* 0x000fce0000010000 */
.L_x_350:
[----:B------:R-:W-:-:S04]  /*2b70*/  F2FP.BF16.F32.PACK_AB R112, RZ, R123 ;  /* 0x0000007bff70723e */ /* 0x000fc800000010ff */
[----:B------:R-:W-:-:S07]  /*2b80*/  PRMT R108, R108, 0x5410, R112 ;  /* 0x000054106c6c7816 */ /* 0x000fce0000000070 */
.L_x_351:
        /* <DEDUP_REMOVED lines=8> */
.L_x_353:
[----:B-----5:R-:W-:-:S05]  /*2c10*/  SHF.L.U32 R112, R105, 0x10, RZ ;  /* 0x0000001069707819 */ /* 0x020fca00000006ff */
[----:B------:R-:W-:Y:S01]  /*2c20*/  FADD.FTZ R121, R112, R121 ;  /* 0x0000007970797221 */ /* 0x000fe20000010000 */
[----:B------:R-:W-:Y:S06]  /*2c30*/  BRA `(.L_x_354) ;  /* 0x0000000000107947 */ /* 0x000fec0003800000 */
.L_x_352:
[----:B-----5:R-:W-:Y:S01]  /*2c40*/  SHF.L.U32 R112, R101, 0x10, RZ ;  /* 0x0000001065707819 */ /* 0x020fe200000006ff */
[----:B------:R-:W-:-:S04]  /*2c50*/  @P2 IMAD.U32 R116, R105, 0x10000, RZ ;  /* 0x0001000069742824 */ /* 0x000fc800078e00ff */
[----:B------:R-:W-:-:S04]  /*2c60*/  FADD.FTZ R121, R112, R121 ;  /* 0x0000007970797221 */ /* 0x000fc80000010000 */
[----:B------:R-:W-:-:S07]  /*2c70*/  @P2 FADD.FTZ R121, R116, R121 ;  /* 0x0000007974792221 */ /* 0x000fce0000010000 */
.L_x_354:
[----:B------:R-:W-:-:S04]  /*2c80*/  F2FP.BF16.F32.PACK_AB R112, RZ, R121 ;  /* 0x00000079ff70723e */ /* 0x000fc800000010ff */
[----:B------:R-:W-:-:S07]  /*2c90*/  PRMT R109, R112, 0x7610, R109 ;  /* 0x00007610706d7816 */ /* 0x000fce000000006d */
.L_x_355:
[----:B------:R-:W-:Y:S01]  /*2ca0*/  SHF.L.U32 R124, R113, 0x10, RZ ;  /* 0x00000010717c7819 */ /* 0x000fe200000006ff */
[----:B------:R-:W-:Y:S06]  /*2cb0*/  @P3 BRA `(.L_x_356) ;  /* 0x0000000000243947 */ /* 0x000fec0003800000 */
[----:B------:R-:W-:-:S04]  /*2cc0*/  ISETP.NE.U32.AND P4, PT, RZ, UR18, PT ;  /* 0x00000012ff007c0c */ /* 0x000fc8000bf85070 */
[----:B------:R-:W-:-:S13]  /*2cd0*/  ISETP.NE.AND.EX P4, PT, RZ, UR19, PT, P4 ;  /* 0x00000013ff007c0c */ /* 0x000fda000bf85340 */
[----:B------:R-:W-:Y:S05]  /*2ce0*/  @P4 BRA `(.L_x_357) ;  /* 0x0000000000084947 */ /* 0x000fea0003800000 */
[----:B------:R-:W-:Y:S05]  /*2cf0*/  @P0 BRA `(.L_x_358) ;  /* 0x00000000002c0947 */ /* 0x000fea0003800000 */
[----:B------:R-:W-:Y:S05]  /*2d00*/  BRA `(.L_x_359) ;  /* 0x0000000000307947 */ /* 0x000fea0003800000 */
.L_x_357:
[----:B-----5:R-:W-:-:S04]  /*2d10*/  PRMT R112, R105, 0x7632, R112 ;  /* 0x0000763269707816 */ /* 0x020fc80000000070 */
[----:B------:R-:W-:-:S05]  /*2d20*/  SHF.L.U32 R113, R112, 0x10, RZ ;  /* 0x0000001070717819 */ /* 0x000fca00000006ff */
[----:B------:R-:W-:Y:S01]  /*2d30*/  FADD.FTZ R124, R124, R113 ;  /* 0x000000717c7c7221 */ /* 0x000fe20000010000 */
[----:B------:R-:W-:Y:S06]  /*2d40*/  BRA `(.L_x_358) ;  /* 0x0000000000187947 */ /* 0x000fec0003800000 */
.L_x_356:
[----:B-----5:R-:W-:Y:S02]  /*2d50*/  PRMT R112, R101, 0x7632, R112 ;  /* 0x0000763265707816 */ /* 0x020fe40000000070 */
[----:B------:R-:W-:-:S03]  /*2d60*/  @P2 PRMT R116, R105, 0x7632, R116 ;  /* 0x0000763269742816 */ /* 0x000fc60000000074 */
[----:B------:R-:W-:Y:S01]  /*2d70*/  IMAD.U32 R113, R112, 0x10000, RZ ;  /* 0x0001000070717824 */ /* 0x000fe200078e00ff */
[----:B------:R-:W-:-:S03]  /*2d80*/  @P2 SHF.L.U32 R117, R116, 0x10, RZ ;  /* 0x0000001074752819 */ /* 0x000fc600000006ff */
[----:B------:R-:W-:-:S04]  /*2d90*/  FADD.FTZ R124, R124, R113 ;  /* 0x000000717c7c7221 */ /* 0x000fc80000010000 */
[----:B------:R-:W-:-:S07]  /*2da0*/  @P2 FADD.FTZ R124, R124, R117 ;  /* 0x000000757c7c2221 */ /* 0x000fce0000010000 */
.L_x_358:
[----:B------:R-:W-:-:S04]  /*2db0*/  F2FP.BF16.F32.PACK_AB R112, RZ, R124 ;  /* 0x0000007cff70723e */ /* 0x000fc800000010ff */
[----:B------:R-:W-:-:S07]  /*2dc0*/  PRMT R109, R109, 0x5410, R112 ;  /* 0x000054106d6d7816 */ /* 0x000fce0000000070 */
.L_x_359:
        /* <DEDUP_REMOVED lines=8> */
.L_x_361:
[----:B-----5:R-:W-:-:S04]  /*2e50*/  IMAD.U32 R112, R106, 0x10000, RZ ;  /* 0x000100006a707824 */ /* 0x020fc800078e00ff */
[----:B------:R-:W-:Y:S01]  /*2e60*/  FADD.FTZ R125, R112, R125 ;  /* 0x0000007d707d7221 */ /* 0x000fe20000010000 */
[----:B------:R-:W-:Y:S06]  /*2e70*/  BRA `(.L_x_362) ;  /* 0x0000000000107947 */ /* 0x000fec0003800000 */
.L_x_360:
[----:B-----5:R-:W-:Y:S02]  /*2e80*/  SHF.L.U32 R112, R102, 0x10, RZ ;  /* 0x0000001066707819 */ /* 0x020fe400000006ff */
[----:B------:R-:W-:-:S03]  /*2e90*/  @P2 SHF.L.U32 R116, R106, 0x10, RZ ;  /* 0x000000106a742819 */ /* 0x000fc600000006ff */
[----:B------:R-:W-:-:S04]  /*2ea0*/  FADD.FTZ R125, R112, R125 ;  /* 0x0000007d707d7221 */ /* 0x000fc80000010000 */
[----:B------:R-:W-:-:S07]  /*2eb0*/  @P2 FADD.FTZ R125, R116, R125 ;  /* 0x0000007d747d2221 */ /* 0x000fce0000010000 */
.L_x_362:
[----:B------:R-:W-:-:S04]  /*2ec0*/  F2FP.BF16.F32.PACK_AB R112, RZ, R125 ;  /* 0x0000007dff70723e */ /* 0x000fc800000010ff */
[----:B------:R-:W-:-:S07]  /*2ed0*/  PRMT R110, R112, 0x7610, R110 ;  /* 0x00007610706e7816 */ /* 0x000fce000000006e */
.L_x_363:
[----:B------:R-:W-:Y:S01]  /*2ee0*/  IMAD.U32 R128, R114, 0x10000, RZ ;  /* 0x0001000072807824 */ /* 0x000fe200078e00ff */
[----:B------:R-:W-:Y:S06]  /*2ef0*/  @P3 BRA `(.L_x_364) ;  /* 0x0000000000243947 */ /* 0x000fec0003800000 */
[----:B------:R-:W-:-:S04]  /*2f00*/  ISETP.NE.U32.AND P4, PT, RZ, UR18, PT ;  /* 0x00000012ff007c0c */ /* 0x000fc8000bf85070 */
[----:B------:R-:W-:-:S13]  /*2f10*/  ISETP.NE.AND.EX P4, PT, RZ, UR19, PT, P4 ;  /* 0x00000013ff007c0c */ /* 0x000fda000bf85340 */
[----:B------:R-:W-:Y:S05]  /*2f20*/  @P4 BRA `(.L_x_365) ;  /* 0x0000000000084947 */ /* 0x000fea0003800000 */
[----:B------:R-:W-:Y:S05]  /*2f30*/  @P0 BRA `(.L_x_366) ;  /* 0x00000000002c0947 */ /* 0x000fea0003800000 */
[----:B------:R-:W-:Y:S05]  /*2f40*/  BRA `(.L_x_367) ;  /* 0x0000000000307947 */ /* 0x000fea0003800000 */
.L_x_365:
[----:B-----5:R-:W-:-:S04]  /*2f50*/  PRMT R112, R106, 0x7632, R112 ;  /* 0x000076326a707816 */ /* 0x020fc80000000070 */
[----:B------:R-:W-:-:S05]  /*2f60*/  SHF.L.U32 R113, R112, 0x10, RZ ;  /* 0x0000001070717819 */ /* 0x000fca00000006ff */
[----:B------:R-:W-:Y:S01]  /*2f70*/  FADD.FTZ R128, R128, R113 ;  /* 0x0000007180807221 */ /* 0x000fe20000010000 */
[----:B------:R-:W-:Y:S06]  /*2f80*/  BRA `(.L_x_366) ;  /* 0x0000000000187947 */ /* 0x000fec0003800000 */
.L_x_364:
[----:B-----5:R-:W-:Y:S02]  /*2f90*/  PRMT R112, R102, 0x7632, R112 ;  /* 0x0000763266707816 */ /* 0x020fe40000000070 */
[----:B------:R-:W-:Y:S02]  /*2fa0*/  @P2 PRMT R114, R106, 0x7632, R114 ;  /* 0x000076326a722816 */ /* 0x000fe40000000072 */
[----:B------:R-:W-:-:S03]  /*2fb0*/  SHF.L.U32 R113, R112, 0x10, RZ ;  /* 0x0000001070717819 */ /* 0x000fc600000006ff */
[----:B------:R-:W-:Y:S02]  /*2fc0*/  @P2 IMAD.U32 R117, R114, 0x10000, RZ ;  /* 0x0001000072752824 */ /* 0x000fe400078e00ff */
[----:B------:R-:W-:-:S04]  /*2fd0*/  FADD.FTZ R128, R128, R113 ;  /* 0x0000007180807221 */ /* 0x000fc80000010000 */
[----:B------:R-:W-:-:S07]  /*2fe0*/  @P2 FADD.FTZ R128, R128, R117 ;  /* 0x0000007580802221 */ /* 0x000fce0000010000 */
.L_x_366:
[----:B------:R-:W-:-:S04]  /*2ff0*/  F2FP.BF16.F32.PACK_AB R112, RZ, R128 ;  /* 0x00000080ff70723e */ /* 0x000fc800000010ff */
[----:B------:R-:W-:-:S07]  /*3000*/  PRMT R110, R110, 0x5410, R112 ;  /* 0x000054106e6e7816 */ /* 0x000fce0000000070 */
.L_x_367:
        /* <DEDUP_REMOVED lines=8> */
.L_x_369:
[----:B-----5:R-:W-:-:S05]  /*3090*/  SHF.L.U32 R112, R107, 0x10, RZ ;  /* 0x000000106b707819 */ /* 0x020fca00000006ff */
[----:B------:R-:W-:Y:S01]  /*30a0*/  FADD.FTZ R129, R112, R129 ;  /* 0x0000008170817221 */ /* 0x000fe20000010000 */
[----:B------:R-:W-:Y:S06]  /*30b0*/  BRA `(.L_x_370) ;  /* 0x0000000000107947 */ /* 0x000fec0003800000 */
.L_x_368:
[----:B-----5:R-:W-:Y:S01]  /*30c0*/  IMAD.U32 R112, R103, 0x10000, RZ ;  /* 0x0001000067707824 */ /* 0x020fe200078e00ff */
[----:B------:R-:W-:-:S03]  /*30d0*/  @P2 SHF.L.U32 R114, R107, 0x10, RZ ;  /* 0x000000106b722819 */ /* 0x000fc600000006ff */
[----:B------:R-:W-:-:S04]  /*30e0*/  FADD.FTZ R129, R112, R129 ;  /* 0x0000008170817221 */ /* 0x000fc80000010000 */
[----:B------:R-:W-:-:S07]  /*30f0*/  @P2 FADD.FTZ R129, R114, R129 ;  /* 0x0000008172812221 */ /* 0x000fce0000010000 */
.L_x_370:
[----:B------:R-:W-:-:S04]  /*3100*/  F2FP.BF16.F32.PACK_AB R112, RZ, R129 ;  /* 0x00000081ff70723e */ /* 0x000fc800000010ff */
[----:B------:R-:W-:-:S07]  /*3110*/  PRMT R111, R112, 0x7610, R111 ;  /* 0x00007610706f7816 */ /* 0x000fce000000006f */
.L_x_371:
[----:B------:R-:W-:Y:S01]  /*3120*/  SHF.L.U32 R148, R115, 0x10, RZ ;  /* 0x0000001073947819 */ /* 0x000fe200000006ff */
[----:B------:R-:W-:Y:S06]  /*3130*/  @P3 BRA `(.L_x_372) ;  /* 0x0000000000243947 */ /* 0x000fec0003800000 */
[----:B------:R-:W-:-:S04]  /*3140*/  ISETP.NE.U32.AND P4, PT, RZ, UR18, PT ;  /* 0x00000012ff007c0c */ /* 0x000fc8000bf85070 */
[----:B------:R-:W-:-:S13]  /*3150*/  ISETP.NE.AND.EX P4, PT, RZ, UR19, PT, P4 ;  /* 0x00000013ff007c0c */ /* 0x000fda000bf85340 */
[----:B------:R-:W-:Y:S05]  /*3160*/  @P4 BRA `(.L_x_373) ;  /* 0x0000000000084947 */ /* 0x000fea0003800000 */
[----:B------:R-:W-:Y:S05]  /*3170*/  @P0 BRA `(.L_x_374) ;  /* 0x00000000002c0947 */ /* 0x000fea0003800000 */
[----:B------:R-:W-:Y:S05]  /*3180*/  BRA `(.L_x_375) ;  /* 0x0000000000307947 */ /* 0x000fea0003800000 */
.L_x_373:
[----:B-----5:R-:W-:-:S05]  /*3190*/  PRMT R112, R107, 0x7632, R112 ;  /* 0x000076326b707816 */ /* 0x020fca0000000070 */
[----:B------:R-:W-:-:S04]  /*31a0*/  IMAD.U32 R113, R112, 0x10000, RZ ;  /* 0x0001000070717824 */ /* 0x000fc800078e00ff */
[----:B------:R-:W-:Y:S01]  /*31b0*/  FADD.FTZ R148, R148, R113 ;  /* 0x0000007194947221 */ /* 0x000fe20000010000 */
[----:B------:R-:W-:Y:S06]  /*31c0*/  BRA `(.L_x_374) ;  /* 0x0000000000187947 */ /* 0x000fec0003800000 */
.L_x_372:
[----:B-----5:R-:W-:Y:S02]  /*31d0*/  PRMT R112, R103, 0x7632, R112 ;  /* 0x0000763267707816 */ /* 0x020fe40000000070 */
[----:B------:R-:W-:Y:S02]  /*31e0*/  @P2 PRMT R114, R107, 0x7632, R114 ;  /* 0x000076326b722816 */ /* 0x000fe40000000072 */
[----:B------:R-:W-:Y:S02]  /*31f0*/  SHF.L.U32 R113, R112, 0x10, RZ ;  /* 0x0000001070717819 */ /* 0x000fe400000006ff */
[----:B------:R-:W-:-:S03]  /*3200*/  @P2 SHF.L.U32 R115, R114, 0x10, RZ ;  /* 0x0000001072732819 */ /* 0x000fc600000006ff */
[----:B------:R-:W-:-:S04]  /*3210*/  FADD.FTZ R148, R148, R113 ;  /* 0x0000007194947221 */ /* 0x000fc80000010000 */
[----:B------:R-:W-:-:S07]  /*3220*/  @P2 FADD.FTZ R148, R148, R115 ;  /* 0x0000007394942221 */ /* 0x000fce0000010000 */
.L_x_374:
[----:B------:R-:W-:-:S04]  /*3230*/  F2FP.BF16.F32.PACK_AB R112, RZ, R148 ;  /* 0x00000094ff70723e */ /* 0x000fc800000010ff */
[----:B------:R-:W-:-:S07]  /*3240*/  PRMT R111, R111, 0x5410, R112 ;  /* 0x000054106f6f7816 */ /* 0x000fce0000000070 */
.L_x_375:
        /* <DEDUP_REMOVED lines=20> */
.L_x_377:
[----:B-----5:R-:W-:-:S05]  /*3390*/  SHF.L.U32 R127, R104, 0x10, RZ ;  /* 0x00000010687f7819 */ /* 0x020fca00000006ff */
[----:B------:R-:W-:Y:S01]  /*33a0*/  FADD.FTZ R122, R127, R122 ;  /* 0x0000007a7f7a7221 */ /* 0x000fe20000010000 */
[----:B------:R-:W-:Y:S06]  /*33b0*/  BRA `(.L_x_378) ;  /* 0x0000000000107947 */ /* 0x000fec0003800000 */
.L_x_376:
[----:B-----5:R-:W-:Y:S01]  /*33c0*/  IMAD.U32 R127, R100, 0x10000, RZ ;  /* 0x00010000647f7824 */ /* 0x020fe200078e00ff */
[----:B------:R-:W-:-:S03]  /*33d0*/  @P2 SHF.L.U32 R131, R104, 0x10, RZ ;  /* 0x0000001068832819 */ /* 0x000fc600000006ff */
[----:B------:R-:W-:-:S04]  /*33e0*/  FADD.FTZ R122, R127, R122 ;  /* 0x0000007a7f7a7221 */ /* 0x000fc80000010000 */
[----:B------:R-:W-:-:S07]  /*33f0*/  @P2 FADD.FTZ R122, R131, R122 ;  /* 0x0000007a837a2221 */ /* 0x000fce0000010000 */
.L_x_378:
[----:B------:R-:W-:-:S04]  /*3400*/  F2FP.BF16.F32.PACK_AB R112, RZ, R122 ;  /* 0x0000007aff70723e */ /* 0x000fc800000010ff */
[----:B------:R-:W-:-:S07]  /*3410*/  PRMT R108, R112, 0x7610, R108 ;  /* 0x00007610706c7816 */ /* 0x000fce000000006c */
.L_x_379:
[----:B------:R-:W-:Y:S01]  /*3420*/  SHF.L.U32 R126, R117, 0x10, RZ ;  /* 0x00000010757e7819 */ /* 0x000fe200000006ff */
[----:B------:R-:W-:Y:S06]  /*3430*/  @P3 BRA `(.L_x_380) ;  /* 0x0000000000243947 */ /* 0x000fec0003800000 */
[----:B------:R-:W-:-:S04]  /*3440*/  ISETP.NE.U32.AND P4, PT, RZ, UR18, PT ;  /* 0x00000012ff007c0c */ /* 0x000fc8000bf85070 */
[----:B------:R-:W-:-:S13]  /*3450*/  ISETP.NE.AND.EX P4, PT, RZ, UR19, PT, P4 ;  /* 0x00000013ff007c0c */ /* 0x000fda000bf85340 */
[----:B------:R-:W-:Y:S05]  /*3460*/  @P4 BRA `(.L_x_381) ;  /* 0x0000000000084947 */ /* 0x000fea0003800000 */
[----:B------:R-:W-:Y:S05]  /*3470*/  @P0 BRA `(.L_x_382) ;  /* 0x00000000002c0947 */ /* 0x000fea0003800000 */
[----:B------:R-:W-:Y:S05]  /*3480*/  BRA `(.L_x_383) ;  /* 0x0000000000307947 */ /* 0x000fea0003800000 */
.L_x_381:
[----:B-----5:R-:W-:-:S05]  /*3490*/  PRMT R112, R104, 0x7632, R112 ;  /* 0x0000763268707816 */ /* 0x020fca0000000070 */
[----:B------:R-:W-:-:S04]  /*34a0*/  IMAD.U32 R117, R112, 0x10000, RZ ;  /* 0x0001000070757824 */ /* 0x000fc800078e00ff */
[----:B------:R-:W-:Y:S01]  /*34b0*/  FADD.FTZ R126, R126, R117 ;  /* 0x000000757e7e7221 */ /* 0x000fe20000010000 */
[----:B------:R-:W-:Y:S06]  /*34c0*/  BRA `(.L_x_382) ;  /* 0x0000000000187947 */ /* 0x000fec0003800000 */
.L_x_380:
[----:B-----5:R-:W-:Y:S02]  /*34d0*/  PRMT R112, R100, 0x7632, R112 ;  /* 0x0000763264707816 */ /* 0x020fe40000000070 */
[----:B------:R-:W-:Y:S02]  /*34e0*/  @P2 PRMT R127, R104, 0x7632, R127 ;  /* 0x00007632687f2816 */ /* 0x000fe4000000007f */
[----:B------:R-:W-:Y:S02]  /*34f0*/  SHF.L.U32 R117, R112, 0x10, RZ ;  /* 0x0000001070757819 */ /* 0x000fe400000006ff */
[----:B------:R-:W-:-:S03]  /*3500*/  @P2 SHF.L.U32 R127, R127, 0x10, RZ ;  /* 0x000000107f7f2819 */ /* 0x000fc600000006ff */
[----:B------:R-:W-:-:S04]  /*3510*/  FADD.FTZ R126, R126, R117 ;  /* 0x000000757e7e7221 */ /* 0x000fc80000010000 */
[----:B------:R-:W-:-:S07]  /*3520*/  @P2 FADD.FTZ R126, R126, R127 ;  /* 0x0000007f7e7e2221 */ /* 0x000fce0000010000 */
.L_x_382:
[----:B------:R-:W-:-:S04]  /*3530*/  F2FP.BF16.F32.PACK_AB R112, RZ, R126 ;  /* 0x0000007eff70723e */ /* 0x000fc800000010ff */
[----:B------:R-:W-:-:S07]  /*3540*/  PRMT R108, R108, 0x5410, R112 ;  /* 0x000054106c6c7816 */ /* 0x000fce0000000070 */
.L_x_383:
        /* <DEDUP_REMOVED lines=8> */
.L_x_385:
[----:B-----5:R-:W-:-:S05]  /*35d0*/  SHF.L.U32 R112, R105, 0x10, RZ ;  /* 0x0000001069707819 */ /* 0x020fca00000006ff */
[----:B------:R-:W-:Y:S01]  /*35e0*/  FADD.FTZ R127, R112, R127 ;  /* 0x0000007f707f7221 */ /* 0x000fe20000010000 */
[----:B------:R-:W-:Y:S06]  /*35f0*/  BRA `(.L_x_386) ;  /* 0x0000000000107947 */ /* 0x000fec0003800000 */
.L_x_384:
[----:B-----5:R-:W-:Y:S01]  /*3600*/  SHF.L.U32 R112, R101, 0x10, RZ ;  /* 0x0000001065707819 */ /* 0x020fe200000006ff */
[----:B------:R-:W-:-:S04]  /*3610*/  @P2 IMAD.U32 R130, R105, 0x10000, RZ ;  /* 0x0001000069822824 */ /* 0x000fc800078e00ff */
[----:B------:R-:W-:-:S04]  /*3620*/  FADD.FTZ R127, R112, R127 ;  /* 0x0000007f707f7221 */ /* 0x000fc80000010000 */
[----:B------:R-:W-:-:S07]  /*3630*/  @P2 FADD.FTZ R127, R130, R127 ;  /* 0x0000007f827f2221 */ /* 0x000fce0000010000 */
.L_x_386:
[----:B------:R-:W-:-:S04]  /*3640*/  F2FP.BF16.F32.PACK_AB R112, RZ, R127 ;  /* 0x0000007fff70723e */ /* 0x000fc800000010ff */
[----:B------:R-:W-:-:S07]  /*3650*/  PRMT R109, R112, 0x7610, R109 ;  /* 0x00007610706d7816 */ /* 0x000fce000000006d */
.L_x_387:
[----:B------:R-:W-:Y:S01]  /*3660*/  SHF.L.U32 R130, R113, 0x10, RZ ;  /* 0x0000001071827819 */ /* 0x000fe200000006ff */
[----:B------:R-:W-:Y:S06]  /*3670*/  @P3 BRA `(.L_x_388) ;  /* 0x0000000000243947 */ /* 0x000fec0003800000 */
[----:B------:R-:W-:-:S04]  /*3680*/  ISETP.NE.U32.AND P4, PT, RZ, UR18, PT ;  /* 0x00000012ff007c0c */ /* 0x000fc8000bf85070 */
[----:B------:R-:W-:-:S13]  /*3690*/  ISETP.NE.AND.EX P4, PT, RZ, UR19, PT, P4 ;  /* 0x00000013ff007c0c */ /* 0x000fda000bf85340 */
[----:B------:R-:W-:Y:S05]  /*36a0*/  @P4 BRA `(.L_x_389) ;  /* 0x0000000000084947 */ /* 0x000fea0003800000 */
[----:B------:R-:W-:Y:S05]  /*36b0*/  @P0 BRA `(.L_x_390) ;  /* 0x00000000002c0947 */ /* 0x000fea0003800000 */
[----:B------:R-:W-:Y:S05]  /*36c0*/  BRA `(.L_x_391) ;  /* 0x0000000000307947 */ /* 0x000fea0003800000 */
.L_x_389:
[----:B-----5:R-:W-:-:S04]  /*36d0*/  PRMT R112, R105, 0x7632, R112 ;  /* 0x0000763269707816 */ /* 0x020fc80000000070 */
[----:B------:R-:W-:-:S05]  /*36e0*/  SHF.L.U32 R113, R112, 0x10, RZ ;  /* 0x0000001070717819 */ /* 0x000fca00000006ff */
[----:B------:R-:W-:Y:S01]  /*36f0*/  FADD.FTZ R130, R130, R113 ;  /* 0x0000007182827221 */ /* 0x000fe20000010000 */
[----:B------:R-:W-:Y:S06]  /*3700*/  BRA `(.L_x_390) ;  /* 0x0000000000187947 */ /* 0x000fec0003800000 */
.L_x_388:
[----:B-----5:R-:W-:Y:S02]  /*3710*/  PRMT R112, R101, 0x7632, R112 ;  /* 0x0000763265707816 */ /* 0x020fe40000000070 */
[----:B------:R-:W-:-:S03]  /*3720*/  @P2 PRMT R117, R105, 0x7632, R117 ;  /* 0x0000763269752816 */ /* 0x000fc60000000075 */
[----:B------:R-:W-:Y:S01]  /*3730*/  IMAD.U32 R113, R112, 0x10000, RZ ;  /* 0x0001000070717824 */ /* 0x000fe200078e00ff */
[----:B------:R-:W-:-:S03]  /*3740*/  @P2 SHF.L.U32 R117, R117, 0x10, RZ ;  /* 0x0000001075752819 */ /* 0x000fc600000006ff */
[----:B------:R-:W-:-:S04]  /*3750*/  FADD.FTZ R130, R130, R113 ;  /* 0x0000007182827221 */ /* 0x000fc80000010000 */
[----:B------:R-:W-:-:S07]  /*3760*/  @P2 FADD.FTZ R130, R130, R117 ;  /* 0x0000007582822221 */ /* 0x000fce0000010000 */
.L_x_390:
[----:B------:R-:W-:-:S04]  /*3770*/  F2FP.BF16.F32.PACK_AB R112, RZ, R130 ;  /* 0x00000082ff70723e */ /* 0x000fc800000010ff */
[----:B------:R-:W-:-:S07]  /*3780*/  PRMT R109, R109, 0x5410, R112 ;  /* 0x000054106d6d7816 */ /* 0x000fce0000000070 */
.L_x_391:
        /* <DEDUP_REMOVED lines=8> */
.L_x_393:
[----:B-----5:R-:W-:-:S04]  /*3810*/  IMAD.U32 R112, R106, 0x10000, RZ ;  /* 0x000100006a707824 */ /* 0x020fc800078e00ff */
[----:B------:R-:W-:Y:S01]  /*3820*/  FADD.FTZ R131, R112, R131 ;  /* 0x0000008370837221 */ /* 0x000fe20000010000 */
[----:B------:R-:W-:Y:S06]  /*3830*/  BRA `(.L_x_394) ;  /* 0x0000000000107947 */ /* 0x000fec0003800000 */
.L_x_392:
[----:B-----5:R-:W-:Y:S02]  /*3840*/  SHF.L.U32 R112, R102, 0x10, RZ ;  /* 0x0000001066707819 */ /* 0x020fe400000006ff */
[----:B------:R-:W-:-:S03]  /*3850*/  @P2 SHF.L.U32 R150, R106, 0x10, RZ ;  /* 0x000000106a962819 */ /* 0x000fc600000006ff */
[----:B------:R-:W-:-:S04]  /*3860*/  FADD.FTZ R131, R112, R131 ;  /* 0x0000008370837221 */ /* 0x000fc80000010000 */
[----:B------:R-:W-:-:S07]  /*3870*/  @P2 FADD.FTZ R131, R150, R131 ;  /* 0x0000008396832221 */ /* 0x000fce0000010000 */
.L_x_394:
[----:B------:R-:W-:-:S04]  /*3880*/  F2FP.BF16.F32.PACK_AB R112, RZ, R131 ;  /* 0x00000083ff70723e */ /* 0x000fc800000010ff */
[----:B------:R-:W-:-:S07]  /*3890*/  PRMT R110, R112, 0x7610, R110 ;  /* 0x00007610706e7816 */ /* 0x000fce000000006e */
.L_x_395:
[----:B------:R-:W-:Y:S01]  /*38a0*/  IMAD.U32 R149, R114, 0x10000, RZ ;  /* 0x0001000072957824 */ /* 0x000fe200078e00ff */
[----:B------:R-:W-:Y:S06]  /*38b0*/  @P3 BRA `(.L_x_396) ;  /* 0x0000000000243947 */ /* 0x000fec0003800000 */
[----:B------:R-:W-:-:S04]  /*38c0*/  ISETP.NE.U32.AND P4, PT, RZ, UR18, PT ;  /* 0x00000012ff007c0c */ /* 0x000fc8000bf85070 */
[----:B------:R-:W-:-:S13]  /*38d0*/  ISETP.NE.AND.EX P4, PT, RZ, UR19, PT, P4 ;  /* 0x00000013ff007c0c */ /* 0x000fda000bf85340 */
[----:B------:R-:W-:Y:S05]  /*38e0*/  @P4 BRA `(.L_x_397) ;  /* 0x0000000000084947 */ /* 0x000fea0003800000 */
[----:B------:R-:W-:Y:S05]  /*38f0*/  @P0 BRA `(.L_x_398) ;  /* 0x00000000002c0947 */ /* 0x000fea0003800000 */
[----:B------:R-:W-:Y:S05]  /*3900*/  BRA `(.L_x_399) ;  /* 0x0000000000307947 */ /* 0x000fea0003800000 */
.L_x_397:
[----:B-----5:R-:W-:-:S04]  /*3910*/  PRMT R112, R106, 0x7632, R112 ;  /* 0x000076326a707816 */ /* 0x020fc80000000070 */
[----:B------:R-:W-:-:S05]  /*3920*/  SHF.L.U32 R112, R112, 0x10, RZ ;  /* 0x0000001070707819 */ /* 0x000fca00000006ff */
[----:B------:R-:W-:Y:S01]  /*3930*/  FADD.FTZ R149, R149, R112 ;  /* 0x0000007095957221 */ /* 0x000fe20000010000 */
[----:B------:R-:W-:Y:S06]  /*3940*/  BRA `(.L_x_398) ;  /* 0x0000000000187947 */ /* 0x000fec0003800000 */
.L_x_396:
[----:B-----5:R-:W-:Y:S02]  /*3950*/  PRMT R112, R102, 0x7632, R112 ;  /* 0x0000763266707816 */ /* 0x020fe40000000070 */
[----:B------:R-:W-:Y:S02]  /*3960*/  @P2 PRMT R113, R106, 0x7632, R113 ;  /* 0x000076326a712816 */ /* 0x000fe40000000071 */
[----:B------:R-:W-:-:S03]  /*3970*/  SHF.L.U32 R112, R112, 0x10, RZ ;  /* 0x0000001070707819 */ /* 0x000fc600000006ff */
[----:B------:R-:W-:Y:S02]  /*3980*/  @P2 IMAD.U32 R114, R113, 0x10000, RZ ;  /* 0x0001000071722824 */ /* 0x000fe400078e00ff */
[----:B------:R-:W-:-:S04]  /*3990*/  FADD.FTZ R149, R149, R112 ;  /* 0x0000007095957221 */ /* 0x000fc80000010000 */
[----:B------:R-:W-:-:S07]  /*39a0*/  @P2 FADD.FTZ R149, R149, R114 ;  /* 0x0000007295952221 */ /* 0x000fce0000010000 */
.L_x_398:
[----:B------:R-:W-:-:S04]  /*39b0*/  F2FP.BF16.F32.PACK_AB R112, RZ, R149 ;  /* 0x00000095ff70723e */ /* 0x000fc800000010ff */
[----:B------:R-:W-:-:S07]  /*39c0*/  PRMT R110, R110, 0x5410, R112 ;  /* 0x000054106e6e7816 */ /* 0x000fce0000000070 */
.L_x_399:
        /* <DEDUP_REMOVED lines=8> */
.L_x_401:
[----:B-----5:R-:W-:-:S05]  /*3a50*/  SHF.L.U32 R113, R107, 0x10, RZ ;  /* 0x000000106b717819 */ /* 0x020fca00000006ff */
[----:B------:R-:W-:Y:S01]  /*3a60*/  FADD.FTZ R150, R113, R150 ;  /* 0x0000009671967221 */ /* 0x000fe20000010000 */
[----:B------:R-:W-:Y:S06]  /*3a70*/  BRA `(.L_x_402) ;  /* 0x0000000000107947 */ /* 0x000fec0003800000 */
.L_x_400:
[----:B-----5:R-:W-:Y:S01]  /*3a80*/  IMAD.U32 R113, R103, 0x10000, RZ ;  /* 0x0001000067717824 */ /* 0x020fe200078e00ff */
[----:B------:R-:W-:-:S03]  /*3a90*/  @P2 SHF.L.U32 R117, R107, 0x10, RZ ;  /* 0x000000106b752819 */ /* 0x000fc600000006ff */
[----:B------:R-:W-:-:S04]  /*3aa0*/  FADD.FTZ R150, R113, R150 ;  /* 0x0000009671967221 */ /* 0x000fc80000010000 */
[----:B------:R-:W-:-:S07]  /*3ab0*/  @P2 FADD.FTZ R150, R117, R150 ;  /* 0x0000009675962221 */ /* 0x000fce0000010000 */
.L_x_402:
[----:B------:R-:W-:-:S04]  /*3ac0*/  F2FP.BF16.F32.PACK_AB R112, RZ, R150 ;  /* 0x00000096ff70723e */ /* 0x000fc800000010ff */
[----:B------:R-:W-:-:S07]  /*3ad0*/  PRMT R111, R112, 0x7610, R111 ;  /* 0x00007610706f7816 */ /* 0x000fce000000006f */
.L_x_403:
[----:B------:R-:W-:Y:S01]  /*3ae0*/  SHF.L.U32 R154, R115, 0x10, RZ ;  /* 0x00000010739a7819 */ /* 0x000fe200000006ff */
[----:B------:R-:W-:Y:S06]  /*3af0*/  @P3 BRA `(.L_x_404) ;  /* 0x0000000000243947 */ /* 0x000fec0003800000 */
[----:B------:R-:W-:-:S04]  /*3b00*/  ISETP.NE.U32.AND P4, PT, RZ, UR18, PT ;  /* 0x00000012ff007c0c */ /* 0x000fc8000bf85070 */
[----:B------:R-:W-:-:S13]  /*3b10*/  ISETP.NE.AND.EX P4, PT, RZ, UR19, PT, P4 ;  /* 0x00000013ff007c0c */ /* 0x000fda000bf85340 */
[----:B------:R-:W-:Y:S05]  /*3b20*/  @P4 BRA `(.L_x_405) ;  /* 0x0000000000084947 */ /* 0x000fea0003800000 */
[----:B------:R-:W-:Y:S05]  /*3b30*/  @P0 BRA `(.L_x_406) ;  /* 0x00000000002c0947 */ /* 0x000fea0003800000 */
[----:B------:R-:W-:Y:S05]  /*3b40*/  BRA `(.L_x_407) ;  /* 0x0000000000307947 */ /* 0x000fea0003800000 */
.L_x_405:
[----:B-----5:R-:W-:-:S05]  /*3b50*/  PRMT R112, R107, 0x7632, R112 ;  /* 0x000076326b707816 */ /* 0x020fca0000000070 */
[----:B------:R-:W-:-:S04]  /*3b60*/  IMAD.U32 R113, R112, 0x10000, RZ ;  /* 0x0001000070717824 */ /* 0x000fc800078e00ff */
[----:B------:R-:W-:Y:S01]  /*3b70*/  FADD.FTZ R154, R154, R113 ;  /* 0x000000719a9a7221 */ /* 0x000fe20000010000 */
[----:B------:R-:W-:Y:S06]  /*3b80*/  BRA `(.L_x_406) ;  /* 0x0000000000187947 */ /* 0x000fec0003800000 */
.L_x_404:
[----:B-----5:R-:W-:Y:S02]  /*3b90*/  PRMT R112, R103, 0x7632, R112 ;  /* 0x0000763267707816 */ /* 0x020fe40000000070 */
[----:B------:R-:W-:Y:S02]  /*3ba0*/  @P2 PRMT R114, R107, 0x7632, R114 ;  /* 0x000076326b722816 */ /* 0x000fe40000000072 */
[----:B------:R-:W-:Y:S02]  /*3bb0*/  SHF.L.U32 R113, R112, 0x10, RZ ;  /* 0x0000001070717819 */ /* 0x000fe400000006ff */
[----:B------:R-:W-:-:S03]  /*3bc0*/  @P2 SHF.L.U32 R115, R114, 0x10, RZ ;  /* 0x0000001072732819 */ /* 0x000fc600000006ff */
[----:B------:R-:W-:-:S04]  /*3bd0*/  FADD.FTZ R154, R154, R113 ;  /* 0x000000719a9a7221 */ /* 0x000fc80000010000 */
[----:B------:R-:W-:-:S07]  /*3be0*/  @P2 FADD.FTZ R154, R154, R115 ;  /* 0x000000739a9a2221 */ /* 0x000fce0000010000 */
.L_x_406:
[----:B------:R-:W-:-:S04]  /*3bf0*/  F2FP.BF16.F32.PACK_AB R112, RZ, R154 ;  /* 0x0000009aff70723e */ /* 0x000fc800000010ff */
[----:B------:R-:W-:-:S07]  /*3c00*/  PRMT R111, R111, 0x5410, R112 ;  /* 0x000054106f6f7816 */ /* 0x000fce0000000070 */
.L_x_407:
        /* <DEDUP_REMOVED lines=20> */
.L_x_409:
[----:B-----5:R-:W-:-:S05]  /*3d50*/  SHF.L.U32 R112, R104, 0x10, RZ ;  /* 0x0000001068707819 */ /* 0x020fca00000006ff */
[----:B------:R-:W-:Y:S01]  /*3d60*/  FADD.FTZ R163, R112, R163 ;  /* 0x000000a370a37221 */ /* 0x000fe20000010000 */
[----:B------:R-:W-:Y:S06]  /*3d70*/  BRA `(.L_x_410) ;  /* 0x0000000000107947 */ /* 0x000fec0003800000 */
.L_x_408:
[----:B-----5:R-:W-:Y:S01]  /*3d80*/  IMAD.U32 R112, R100, 0x10000, RZ ;  /* 0x0001000064707824 */ /* 0x020fe200078e00ff */
[----:B------:R-:W-:-:S03]  /*3d90*/  @P2 SHF.L.U32 R160, R104, 0x10, RZ ;  /* 0x0000001068a02819 */ /* 0x000fc600000006ff */
[----:B------:R-:W-:-:S04]  /*3da0*/  FADD.FTZ R163, R112, R163 ;  /* 0x000000a370a37221 */ /* 0x000fc80000010000 */
[----:B------:R-:W-:-:S07]  /*3db0*/  @P2 FADD.FTZ R163, R160, R163 ;  /* 0x000000a3a0a32221 */ /* 0x000fce0000010000 */
.L_x_410:
[----:B------:R-:W-:-:S04]  /*3dc0*/  F2FP.BF16.F32.PACK_AB R112, RZ, R163 ;  /* 0x000000a3ff70723e */ /* 0x000fc800000010ff */
[----:B------:R-:W-:-:S07]  /*3dd0*/  PRMT R108, R112, 0x7610, R108 ;  /* 0x00007610706c7816 */ /* 0x000fce000000006c */
.L_x_411:
[----:B------:R-:W-:Y:S01]  /*3de0*/  SHF.L.U32 R175, R175, 0x10, RZ ;  /* 0x00000010afaf7819 */ /* 0x000fe200000006ff */
[----:B------:R-:W-:Y:S06]  /*3df0*/  @P3 BRA `(.L_x_412) ;  /* 0x0000000000243947 */ /* 0x000fec0003800000 */
[----:B------:R-:W-:-:S04]  /*3e00*/  ISETP.NE.U32.AND P4, PT, RZ, UR18, PT ;  /* 0x00000012ff007c0c */ /* 0x000fc8000bf85070 */
[----:B------:R-:W-:-:S13]  /*3e10*/  ISETP.NE.AND.EX P4, PT, RZ, UR19, PT, P4 ;  /* 0x00000013ff007c0c */ /* 0x000fda000bf85340 */
[----:B------:R-:W-:Y:S05]  /*3e20*/  @P4 BRA `(.L_x_413) ;  /* 0x0000000000084947 */ /* 0x000fea0003800000 */
[----:B------:R-:W-:Y:S05]  /*3e30*/  @P0 BRA `(.L_x_414) ;  /* 0x00000000002c0947 */ /* 0x000fea0003800000 */
[----:B------:R-:W-:Y:S05]  /*3e40*/  BRA `(.L_x_415) ;  /* 0x0000000000307947 */ /* 0x000fea0003800000 */
.L_x_413:
[----:B-----5:R-:W-:-:S05]  /*3e50*/  PRMT R112, R104, 0x7632, R112 ;  /* 0x0000763268707816 */ /* 0x020fca0000000070 */
[----:B------:R-:W-:-:S04]  /*3e60*/  IMAD.U32 R112, R112, 0x10000, RZ ;  /* 0x0001000070707824 */ /* 0x000fc800078e00ff */
[----:B------:R-:W-:Y:S01]  /*3e70*/  FADD.FTZ R175, R175, R112 ;  /* 0x00000070afaf7221 */ /* 0x000fe20000010000 */
[----:B------:R-:W-:Y:S06]  /*3e80*/  BRA `(.L_x_414) ;  /* 0x0000000000187947 */ /* 0x000fec0003800000 */
.L_x_412:
[----:B-----5:R-:W-:Y:S02]  /*3e90*/  PRMT R112, R100, 0x7632, R112 ;  /* 0x0000763264707816 */ /* 0x020fe40000000070 */
[----:B------:R-:W-:Y:S02]  /*3ea0*/  @P2 PRMT R160, R104, 0x7632, R160 ;  /* 0x0000763268a02816 */ /* 0x000fe400000000a0 */
[----:B------:R-:W-:Y:S02]  /*3eb0*/  SHF.L.U32 R112, R112, 0x10, RZ ;  /* 0x0000001070707819 */ /* 0x000fe400000006ff */
[----:B------:R-:W-:-:S03]  /*3ec0*/  @P2 SHF.L.U32 R160, R160, 0x10, RZ ;  /* 0x00000010a0a02819 */ /* 0x000fc600000006ff */
[----:B------:R-:W-:-:S04]  /*3ed0*/  FADD.FTZ R175, R175, R112 ;  /* 0x00000070afaf7221 */ /* 0x000fc80000010000 */
[----:B------:R-:W-:-:S07]  /*3ee0*/  @P2 FADD.FTZ R175, R175, R160 ;  /* 0x000000a0afaf2221 */ /* 0x000fce0000010000 */
.L_x_414:
[----:B------:R-:W-:-:S04]  /*3ef0*/  F2FP.BF16.F32.PACK_AB R112, RZ, R175 ;  /* 0x000000afff70723e */ /* 0x000fc800000010ff */
[----:B------:R-:W-:-:S07]  /*3f00*/  PRMT R108, R108, 0x5410, R112 ;  /* 0x000054106c6c7816 */ /* 0x000fce0000000070 */
.L_x_415:
        /* <DEDUP_REMOVED lines=8> */
.L_x_417:
[----:B-----5:R-:W-:-:S05]  /*3f90*/  SHF.L.U32 R161, R105, 0x10, RZ ;  /* 0x0000001069a17819 */ /* 0x020fca00000006ff */
[----:B------:R-:W-:Y:S01]  /*3fa0*/  FADD.FTZ R174, R161, R174 ;  /* 0x000000aea1ae7221 */ /* 0x000fe20000010000 */
[----:B------:R-:W-:Y:S06]  /*3fb0*/  BRA `(.L_x_418) ;  /* 0x0000000000107947 */ /* 0x000fec0003800000 */
.L_x_416:
[----:B-----5:R-:W-:Y:S01]  /*3fc0*/  SHF.L.U32 R161, R101, 0x10, RZ ;  /* 0x0000001065a17819 */ /* 0x020fe200000006ff */
[----:B------:R-:W-:-:S04]  /*3fd0*/  @P2 IMAD.U32 R177, R105, 0x10000, RZ ;  /* 0x0001000069b12824 */ /* 0x000fc800078e00ff */
[----:B------:R-:W-:-:S04]  /*3fe0*/  FADD.FTZ R174, R161, R174 ;  /* 0x000000aea1ae7221 */ /* 0x000fc80000010000 */
[----:B------:R-:W-:-:S07]  /*3ff0*/  @P2 FADD.FTZ R174, R177, R174 ;  /* 0x000000aeb1ae2221 */ /* 0x000fce0000010000 */
.L_x_418:
[----:B------:R-:W-:-:S04]  /*4000*/  F2FP.BF16.F32.PACK_AB R112, RZ, R174 ;  /* 0x000000aeff70723e */ /* 0x000fc800000010ff */
[----:B------:R-:W-:-:S07]  /*4010*/  PRMT R109, R112, 0x7610, R109 ;  /* 0x00007610706d7816 */ /* 0x000fce000000006d */
.L_x_419:
[----:B------:R-:W-:Y:S01]  /*4020*/  SHF.L.U32 R177, R113, 0x10, RZ ;  /* 0x0000001071b17819 */ /* 0x000fe200000006ff */
[----:B------:R-:W-:Y:S06]  /*4030*/  @P3 BRA `(.L_x_420) ;  /* 0x0000000000243947 */ /* 0x000fec0003800000 */
[----:B------:R-:W-:-:S04]  /*4040*/  ISETP.NE.U32.AND P4, PT, RZ, UR18, PT ;  /* 0x00000012ff007c0c */ /* 0x000fc8000bf85070 */
[----:B------:R-:W-:-:S13]  /*4050*/  ISETP.NE.AND.EX P4, PT, RZ, UR19, PT, P4 ;  /* 0x00000013ff007c0c */ /* 0x000fda000bf85340 */
[----:B------:R-:W-:Y:S05]  /*4060*/  @P4 BRA `(.L_x_421) ;  /* 0x0000000000084947 */ /* 0x000fea0003800000 */
[----:B------:R-:W-:Y:S05]  /*4070*/  @P0 BRA `(.L_x_422) ;  /* 0x00000000002c0947 */ /* 0x000fea0003800000 */
[----:B------:R-:W-:Y:S05]  /*4080*/  BRA `(.L_x_423) ;  /* 0x0000000000307947 */ /* 0x000fea0003800000 */
.L_x_421:
[----:B-----5:R-:W-:-:S04]  /*4090*/  PRMT R112, R105, 0x7632, R112 ;  /* 0x0000763269707816 */ /* 0x020fc80000000070 */
[----:B------:R-:W-:-:S05]  /*40a0*/  SHF.L.U32 R112, R112, 0x10, RZ ;  /* 0x0000001070707819 */ /* 0x000fca00000006ff */
[----:B------:R-:W-:Y:S01]  /*40b0*/  FADD.FTZ R177, R177, R112 ;  /* 0x00000070b1b17221 */ /* 0x000fe20000010000 */
[----:B------:R-:W-:Y:S06]  /*40c0*/  BRA `(.L_x_422) ;  /* 0x0000000000187947 */ /* 0x000fec0003800000 */
.L_x_420:
[----:B-----5:R-:W-:Y:S02]  /*40d0*/  PRMT R112, R101, 0x7632, R112 ;  /* 0x0000763265707816 */ /* 0x020fe40000000070 */
[----:B------:R-:W-:-:S03]  /*40e0*/  @P2 PRMT R113, R105, 0x7632, R113 ;  /* 0x0000763269712816 */ /* 0x000fc60000000071 */
[----:B------:R-:W-:Y:S01]  /*40f0*/  IMAD.U32 R112, R112, 0x10000, RZ ;  /* 0x0001000070707824 */ /* 0x000fe200078e00ff */
[----:B------:R-:W-:-:S03]  /*4100*/  @P2 SHF.L.U32 R160, R113, 0x10, RZ ;  /* 0x0000001071a02819 */ /* 0x000fc600000006ff */
[----:B------:R-:W-:-:S04]  /*4110*/  FADD.FTZ R177, R177, R112 ;  /* 0x00000070b1b17221 */ /* 0x000fc80000010000 */
[----:B------:R-:W-:-:S07]  /*4120*/  @P2 FADD.FTZ R177, R177, R160 ;  /* 0x000000a0b1b12221 */ /* 0x000fce0000010000 */
.L_x_422:
[----:B------:R-:W-:-:S04]  /*4130*/  F2FP.BF16.F32.PACK_AB R112, RZ, R177 ;  /* 0x000000b1ff70723e */ /* 0x000fc800000010ff */
[----:B------:R-:W-:-:S07]  /*4140*/  PRMT R109, R109, 0x5410, R112 ;  /* 0x000054106d6d7816 */ /* 0x000fce0000000070 */
.L_x_423:
        /* <DEDUP_REMOVED lines=8> */
.L_x_425:
[----:B-----5:R-:W-:-:S04]  /*41d0*/  IMAD.U32 R113, R106, 0x10000, RZ ;  /* 0x000100006a717824 */ /* 0x020fc800078e00ff */
[----:B------:R-:W-:Y:S01]  /*41e0*/  FADD.FTZ R176, R113, R176 ;  /* 0x000000b071b07221 */ /* 0x000fe20000010000 */
[----:B------:R-:W-:Y:S06]  /*41f0*/  BRA `(.L_x_426) ;  /* 0x0000000000107947 */ /* 0x000fec0003800000 */
.L_x_424:
[----:B-----5:R-:W-:Y:S02]  /*4200*/  SHF.L.U32 R113, R102, 0x10, RZ ;  /* 0x0000001066717819 */ /* 0x020fe400000006ff */
[----:B------:R-:W-:-:S03]  /*4210*/  @P2 SHF.L.U32 R161, R106, 0x10, RZ ;  /* 0x000000106aa12819 */ /* 0x000fc600000006ff */
[----:B------:R-:W-:-:S04]  /*4220*/  FADD.FTZ R176, R113, R176 ;  /* 0x000000b071b07221 */ /* 0x000fc80000010000 */
[----:B------:R-:W-:-:S07]  /*4230*/  @P2 FADD.FTZ R176, R161, R176 ;  /* 0x000000b0a1b02221 */ /* 0x000fce0000010000 */
.L_x_426:
[----:B------:R-:W-:-:S04]  /*4240*/  F2FP.BF16.F32.PACK_AB R112, RZ, R176 ;  /* 0x000000b0ff70723e */ /* 0x000fc800000010ff */
[----:B------:R-:W-:-:S07]  /*4250*/  PRMT R110, R112, 0x7610, R110 ;  /* 0x00007610706e7816 */ /* 0x000fce000000006e */
.L_x_427:
[----:B------:R-:W-:Y:S01]  /*4260*/  IMAD.U32 R178, R114, 0x10000, RZ ;  /* 0x0001000072b27824 */ /* 0x000fe200078e00ff */
[----:B------:R-:W-:Y:S06]  /*4270*/  @P3 BRA `(.L_x_428) ;  /* 0x0000000000243947 */ /* 0x000fec0003800000 */
[----:B------:R-:W-:-:S04]  /*4280*/  ISETP.NE.U32.AND P4, PT, RZ, UR18, PT ;  /* 0x00000012ff007c0c */ /* 0x000fc8000bf85070 */
[----:B------:R-:W-:-:S13]  /*4290*/  ISETP.NE.AND.EX P4, PT, RZ, UR19, PT, P4 ;  /* 0x00000013ff007c0c */ /* 0x000fda000bf85340 */
[----:B------:R-:W-:Y:S05]  /*42a0*/  @P4 BRA `(.L_x_429) ;  /* 0x0000000000084947 */ /* 0x000fea0003800000 */
[----:B------:R-:W-:Y:S05]  /*42b0*/  @P0 BRA `(.L_x_430) ;  /* 0x00000000002c0947 */ /* 0x000fea0003800000 */
[----:B------:R-:W-:Y:S05]  /*42c0*/  BRA `(.L_x_431) ;  /* 0x0000000000307947 */ /* 0x000fea0003800000 */
.L_x_429:
[----:B-----5:R-:W-:-:S04]  /*42d0*/  PRMT R112, R106, 0x7632, R112 ;  /* 0x000076326a707816 */ /* 0x020fc80000000070 */
[----:B------:R-:W-:-:S05]  /*42e0*/  SHF.L.U32 R113, R112, 0x10, RZ ;  /* 0x0000001070717819 */ /* 0x000fca00000006ff */
[----:B------:R-:W-:Y:S01]  /*42f0*/  FADD.FTZ R178, R178, R113 ;  /* 0x00000071b2b27221 */ /* 0x000fe20000010000 */
[----:B------:R-:W-:Y:S06]  /*4300*/  BRA `(.L_x_430) ;  /* 0x0000000000187947 */ /* 0x000fec0003800000 */
.L_x_428:
[----:B-----5:R-:W-:Y:S02]  /*4310*/  PRMT R112, R102, 0x7632, R112 ;  /* 0x0000763266707816 */ /* 0x020fe40000000070 */
[----:B------:R-:W-:Y:S02]  /*4320*/  @P2 PRMT R114, R106, 0x7632, R114 ;  /* 0x000076326a722816 */ /* 0x000fe40000000072 */
[----:B------:R-:W-:-:S03]  /*4330*/  SHF.L.U32 R113, R112, 0x10, RZ ;  /* 0x0000001070717819 */ /* 0x000fc600000006ff */
[----:B------:R-:W-:Y:S02]  /*4340*/  @P2 IMAD.U32 R161, R114, 0x10000, RZ ;  /* 0x0001000072a12824 */ /* 0x000fe400078e00ff */
[----:B------:R-:W-:-:S04]  /*4350*/  FADD.FTZ R178, R178, R113 ;  /* 0x00000071b2b27221 */ /* 0x000fc80000010000 */
[----:B------:R-:W-:-:S07]  /*4360*/  @P2 FADD.FTZ R178, R178, R161 ;  /* 0x000000a1b2b22221 */ /* 0x000fce0000010000 */
.L_x_430:
[----:B------:R-:W-:-:S04]  /*4370*/  F2FP.BF16.F32.PACK_AB R112, RZ, R178 ;  /* 0x000000b2ff70723e */ /* 0x000fc800000010ff */
[----:B------:R-:W-:-:S07]  /*4380*/  PRMT R110, R110, 0x5410, R112 ;  /* 0x000054106e6e7816 */ /* 0x000fce0000000070 */
.L_x_431:
        /* <DEDUP_REMOVED lines=8> */
.L_x_433:
[----:B-----5:R-:W-:-:S05]  /*4410*/  SHF.L.U32 R112, R107, 0x10, RZ ;  /* 0x000000106b707819 */ /* 0x020fca00000006ff */
[----:B------:R-:W-:Y:S01]  /*4420*/  FADD.FTZ R179, R112, R179 ;  /* 0x000000b370b37221 */ /* 0x000fe20000010000 */
[----:B------:R-:W-:Y:S06]  /*4430*/  BRA `(.L_x_434) ;  /* 0x0000000000107947 */ /* 0x000fec0003800000 */
.L_x_432:
[----:B-----5:R-:W-:Y:S01]  /*4440*/  IMAD.U32 R112, R103, 0x10000, RZ ;  /* 0x0001000067707824 */ /* 0x020fe200078e00ff */
[----:B------:R-:W-:-:S03]  /*4450*/  @P2 SHF.L.U32 R114, R107, 0x10, RZ ;  /* 0x000000106b722819 */ /* 0x000fc600000006ff */
[----:B------:R-:W-:-:S04]  /*4460*/  FADD.FTZ R179, R112, R179 ;  /* 0x000000b370b37221 */ /* 0x000fc80000010000 */
[----:B------:R-:W-:-:S07]  /*4470*/  @P2 FADD.FTZ R179, R114, R179 ;  /* 0x000000b372b32221 */ /* 0x000fce0000010000 */
.L_x_434:
[----:B------:R-:W-:-:S04]  /*4480*/  F2FP.BF16.F32.PACK_AB R112, RZ, R179 ;  /* 0x000000b3ff70723e */ /* 0x000fc800000010ff */
[----:B------:R-:W-:-:S07]  /*4490*/  PRMT R111, R112, 0x7610, R111 ;  /* 0x00007610706f7816 */ /* 0x000fce000000006f */
.L_x_435:
[----:B------:R-:W-:Y:S01]  /*44a0*/  SHF.L.U32 R180, R115, 0x10, RZ ;  /* 0x0000001073b47819 */ /* 0x000fe200000006ff */
[----:B------:R-:W-:Y:S06]  /*44b0*/  @P3 BRA `(.L_x_436) ;  /* 0x0000000000243947 */ /* 0x000fec0003800000 */
[----:B------:R-:W-:-:S04]  /*44c0*/  ISETP.NE.U32.AND P4, PT, RZ, UR18, PT ;  /* 0x00000012ff007c0c */ /* 0x000fc8000bf85070 */
[----:B------:R-:W-:-:S13]  /*44d0*/  ISETP.NE.AND.EX P4, PT, RZ, UR19, PT, P4 ;  /* 0x00000013ff007c0c */ /* 0x000fda000bf85340 */
[----:B------:R-:W-:Y:S05]  /*44e0*/  @P4 BRA `(.L_x_437) ;  /* 0x0000000000084947 */ /* 0x000fea0003800000 */
[----:B------:R-:W-:Y:S05]  /*44f0*/  @P0 BRA `(.L_x_438) ;  /* 0x00000000002c0947 */ /* 0x000fea0003800000 */
[----:B------:R-:W-:Y:S05]  /*4500*/  BRA `(.L_x_439) ;  /* 0x0000000000307947 */ /* 0x000fea0003800000 */
.L_x_437:
[----:B-----5:R-:W-:-:S05]  /*4510*/  PRMT R112, R107, 0x7632, R112 ;  /* 0x000076326b707816 */ /* 0x020fca0000000070 */
[----:B------:R-:W-:-:S04]  /*4520*/  IMAD.U32 R113, R112, 0x10000, RZ ;  /* 0x0001000070717824 */ /* 0x000fc800078e00ff */
[----:B------:R-:W-:Y:S01]  /*4530*/  FADD.FTZ R180, R180, R113 ;  /* 0x00000071b4b47221 */ /* 0x000fe20000010000 */
[----:B------:R-:W-:Y:S06]  /*4540*/  BRA `(.L_x_438) ;  /* 0x0000000000187947 */ /* 0x000fec0003800000 */
.L_x_436:
[----:B-----5:R-:W-:Y:S02]  /*4550*/  PRMT R112, R103, 0x7632, R112 ;  /* 0x0000763267707816 */ /* 0x020fe40000000070 */
[----:B------:R-:W-:Y:S02]  /*4560*/  @P2 PRMT R114, R107, 0x7632, R114 ;  /* 0x000076326b722816 */ /* 0x000fe40000000072 */
[----:B------:R-:W-:Y:S02]  /*4570*/  SHF.L.U32 R113, R112, 0x10, RZ ;  /* 0x0000001070717819 */ /* 0x000fe400000006ff */
[----:B------:R-:W-:-:S03]  /*4580*/  @P2 SHF.L.U32 R115, R114, 0x10, RZ ;  /* 0x0000001072732819 */ /* 0x000fc600000006ff */
[----:B------:R-:W-:-:S04]  /*4590*/  FADD.FTZ R180, R180, R113 ;  /* 0x00000071b4b47221 */ /* 0x000fc80000010000 */
[----:B------:R-:W-:-:S07]  /*45a0*/  @P2 FADD.FTZ R180, R180, R115 ;  /* 0x00000073b4b42221 */ /* 0x000fce0000010000 */
.L_x_438:
[----:B------:R-:W-:-:S04]  /*45b0*/  F2FP.BF16.F32.PACK_AB R112, RZ, R180 ;  /* 0x000000b4ff70723e */ /* 0x000fc800000010ff */
[----:B------:R-:W-:-:S07]  /*45c0*/  PRMT R111, R111, 0x5410, R112 ;  /* 0x000054106f6f7816 */ /* 0x000fce0000000070 */
.L_x_439:
[----:B------:R-:W0:Y:S01]  /*45d0*/  @P0 LDC.64 R114, c[0x0][0x238] ;  /* 0x00008e00ff720b82 */ /* 0x000e220000000a00 */
[----:B------:R-:W-:-:S07]  /*45e0*/  VIADD R162, R151, 0x280 ;  /* 0x0000028097a27836 */ /* 0x000fce0000000000 */
[----:B------:R-:W1:Y:S08]  /*45f0*/  @P1 LDC.64 R112, c[0x0][0x228] ;  /* 0x00008a00ff701b82 */ /* 0x000e700000000a00 */
[----:B------:R-:W2:Y:S01]  /*4600*/  @P2 LDC.64 R160, c[0x0][0x230] ;  /* 0x00008c00ffa02b82 */ /* 0x000ea20000000a00 */
[----:B0-----:R-:W-:-:S05]  /*4610*/  @P0 IMAD.WIDE.U32 R114, R117, 0x10, R114 ;  /* 0x0000001075720825 */ /* 0x001fca00078e0072 */
[----:B------:R0:W-:Y:S01]  /*4620*/  @P0 STG.E.128 desc[UR4][R114.64], R108 ;  /* 0x0000006c72000986 */ /* 0x0001e2000c101d04 */
[----:B-1----:R-:W-:-:S05]  /*4630*/  @P1 IMAD.WIDE.U32 R112, R162, 0x10, R112 ;  /* 0x00000010a2701825 */ /* 0x002fca00078e0070 */
[----:B-----5:R1:W5:Y:S01]  /*4640*/  @P1 LDG.E.128 R100, desc[UR4][R112.64] ;  /* 0x0000000470641981 */ /* 0x020362000c1e1d00 */
[----:B--2---:R-:W-:-:S05]  /*4650*/  @P2 IMAD.WIDE.U32 R160, R162, 0x10, R160 ;  /* 0x00000010a2a02825 */ /* 0x004fca00078e00a0 */
[----:B------:R2:W5:Y:S01]  /*4660*/  @P2 LDG.E.128 R104, desc[UR4][R160.64] ;  /* 0x00000004a0682981 */ /* 0x000562000c1e1d00 */
[----:B-1----:R-:W-:-:S06]  /*4670*/  IMAD.WIDE.U32 R112, R162, 0x10, R206 ;  /* 0x00000010a2707825 */ /* 0x002fcc00078e00ce */
[----:B0-----:R-:W3:Y:S02]  /*4680*/  LDG.E.128 R112, desc[UR4][R112.64] ;  /* 0x0000000470707981 */ /* 0x001ee4000c1e1d00 */
[C---:B---3--:R-:W-:Y:S02]  /*4690*/  SHF.L.U32 R187, R112.reuse, 0x10, RZ ;  /* 0x0000001070bb7819 */ /* 0x048fe400000006ff */
[----:B------:R-:W-:Y:S01]  /*46a0*/  PRMT R189, R112, 0x7632, R189 ;  /* 0x0000763270bd7816 */ /* 0x000fe200000000bd */
[----:B--2---:R-:W-:Y:S06]  /*46b0*/  @P3 BRA `(.L_x_440) ;  /* 0x0000000000203947 */ /* 0x004fec0003800000 */
[----:B------:R-:W-:-:S04]  /*46c0*/  ISETP.NE.U32.AND P4, PT, RZ, UR18, PT ;  /* 0x00000012ff007c0c */ /* 0x000fc8000bf85070 */
[----:B------:R-:W-:-:S13]  /*46d0*/  ISETP.NE.AND.EX P4, PT, RZ, UR19, PT, P4 ;  /* 0x00000013ff007c0c */ /* 0x000fda000bf85340 */
[----:B------:R-:W-:Y:S05]  /*46e0*/  @P4 BRA `(.L_x_441) ;  /* 0x0000000000084947 */ /* 0x000fea0003800000 */
[----:B------:R-:W-:Y:S05]  /*46f0*/  @P0 BRA `(.L_x_442) ;  /* 0x0000000000200947 */ /* 0x000fea0003800000 */
[----:B------:R-:W-:Y:S05]  /*4700*/  BRA `(.L_x_443) ;  /* 0x0000000000247947 */ /* 0x000fea0003800000 */
.L_x_441:
[----:B-----5:R-:W-:-:S05]  /*4710*/  SHF.L.U32 R112, R104, 0x10, RZ ;  /* 0x0000001068707819 */ /* 0x020fca00000006ff */
[----:B------:R-:W-:Y:S01]  /*4720*/  FADD.FTZ R187, R112, R187 ;  /* 0x000000bb70bb7221 */ /* 0x000fe20000010000 */
[----:B------:R-:W-:Y:S06]  /*4730*/  BRA `(.L_x_442) ;  /* 0x0000000000107947 */ /* 0x000fec0003800000 */
.L_x_440:
[----:B-----5:R-:W-:-:S04]  /*4740*/  IMAD.U32 R112, R100, 0x10000, RZ ;  /* 0x0001000064707824 */ /* 0x020fc800078e00ff */
[----:B------:R-:W-:Y:S01]  /*4750*/  FADD.FTZ R187, R112, R187 ;  /* 0x000000bb70bb7221 */ /* 0x000fe20000010000 */
[----:B------:R-:W-:-:S05]  /*4760*/  @P2 SHF.L.U32 R112, R104, 0x10, RZ ;  /* 0x0000001068702819 */ /* 0x000fca00000006ff */
[----:B------:R-:W-:-:S07]  /*4770*/  @P2 FADD.FTZ R187, R112, R187 ;  /* 0x000000bb70bb2221 */ /* 0x000fce0000010000 */
.L_x_442:
[----:B------:R-:W-:-:S04]  /*4780*/  F2FP.BF16.F32.PACK_AB R112, RZ, R187 ;  /* 0x000000bbff70723e */ /* 0x000fc800000010ff */
[----:B------:R-:W-:-:S07]  /*4790*/  PRMT R108, R112, 0x7610, R108 ;  /* 0x00007610706c7816 */ /* 0x000fce000000006c */
.L_x_443:
[----:B------:R-:W-:Y:S01]  /*47a0*/  SHF.L.U32 R189, R189, 0x10, RZ ;  /* 0x00000010bdbd7819 */ /* 0x000fe200000006ff */
[----:B------:R-:W-:Y:S06]  /*47b0*/  @P3 BRA `(.L_x_444) ;  /* 0x0000000000243947 */ /* 0x000fec0003800000 */
[----:B------:R-:W-:-:S04]  /*47c0*/  ISETP.NE.U32.AND P4, PT, RZ, UR18, PT ;  /* 0x00000012ff007c0c */ /* 0x000fc8000bf85070 */
[----:B------:R-:W-:-:S13]  /*47d0*/  ISETP.NE.AND.EX P4, PT, RZ, UR19, PT, P4 ;  /* 0x00000013ff007c0c */ /* 0x000fda000bf85340 */
[----:B------:R-:W-:Y:S05]  /*47e0*/  @P4 BRA `(.L_x_445) ;  /* 0x0000000000084947 */ /* 0x000fea0003800000 */
[----:B------:R-:W-:Y:S05]  /*47f0*/  @P0 BRA `(.L_x_446) ;  /* 0x00000000002c0947 */ /* 0x000fea0003800000 */
[----:B------:R-:W-:Y:S05]  /*4800*/  BRA `(.L_x_447) ;  /* 0x0000000000307947 */ /* 0x000fea0003800000 */
.L_x_445:
[----:B-----5:R-:W-:-:S05]  /*4810*/  PRMT R112, R104, 0x7632, R112 ;  /* 0x0000763268707816 */ /* 0x020fca0000000070 */
[----:B------:R-:W-:-:S04]  /*4820*/  IMAD.U32 R112, R112, 0x10000, RZ ;  /* 0x0001000070707824 */ /* 0x000fc800078e00ff */
[----:B------:R-:W-:Y:S01]  /*4830*/  FADD.FTZ R189, R189, R112 ;  /* 0x00000070bdbd7221 */ /* 0x000fe20000010000 */
[----:B------:R-:W-:Y:S06]  /*4840*/  BRA `(.L_x_446) ;  /* 0x0000000000187947 */ /* 0x000fec0003800000 */
.L_x_444:
[----:B-----5:R-:W-:-:S04]  /*4850*/  PRMT R112, R100, 0x7632, R112 ;  /* 0x0000763264707816 */ /* 0x020fc80000000070 */
[----:B------:R-:W-:-:S05]  /*4860*/  SHF.L.U32 R112, R112, 0x10, RZ ;  /* 0x0000001070707819 */ /* 0x000fca00000006ff */
[--C-:B------:R-:W-:Y:S01]  /*4870*/  FADD.FTZ R189, R189, R112.reuse ;  /* 0x00000070bdbd7221 */ /* 0x100fe20000010000 */
[----:B------:R-:W-:-:S04]  /*4880*/  @P2 PRMT R112, R104, 0x7632, R112 ;  /* 0x0000763268702816 */ /* 0x000fc80000000070 */
[----:B------:R-:W-:-:S05]  /*4890*/  @P2 SHF.L.U32 R112, R112, 0x10, RZ ;  /* 0x0000001070702819 */ /* 0x000fca00000006ff */
[----:B------:R-:W-:-:S07]  /*48a0*/  @P2 FADD.FTZ R189, R189, R112 ;  /* 0x00000070bdbd2221 */ /* 0x000fce0000010000 */
.L_x_446:
[----:B------:R-:W-:-:S04]  /*48b0*/  F2FP.BF16.F32.PACK_AB R112, RZ, R189 ;  /* 0x000000bdff70723e */ /* 0x000fc800000010ff */
[----:B------:R-:W-:-:S07]  /*48c0*/  PRMT R108, R108, 0x5410, R112 ;  /* 0x000054106c6c7816 */ /* 0x000fce0000000070 */
.L_x_447:
        /* <DEDUP_REMOVED lines=8> */
.L_x_449:
[----:B-----5:R-:W-:-:S05]  /*4950*/  SHF.L.U32 R161, R105, 0x10, RZ ;  /* 0x0000001069a17819 */ /* 0x020fca00000006ff */
[----:B------:R-:W-:Y:S01]  /*4960*/  FADD.FTZ R188, R161, R188 ;  /* 0x000000bca1bc7221 */ /* 0x000fe20000010000 */
[----:B------:R-:W-:Y:S06]  /*4970*/  BRA `(.L_x_450) ;  /* 0x0000000000107947 */ /* 0x000fec0003800000 */
.L_x_448:
[----:B-----5:R-:W-:-:S05]  /*4980*/  SHF.L.U32 R161, R101, 0x10, RZ ;  /* 0x0000001065a17819 */ /* 0x020fca00000006ff */
[----:B------:R-:W-:Y:S01]  /*4990*/  FADD.FTZ R188, R161, R188 ;  /* 0x000000bca1bc7221 */ /* 0x000fe20000010000 */
[----:B------:R-:W-:-:S04]  /*49a0*/  @P2 IMAD.U32 R161, R105, 0x10000, RZ ;  /* 0x0001000069a12824 */ /* 0x000fc800078e00ff */
[----:B------:R-:W-:-:S07]  /*49b0*/  @P2 FADD.FTZ R188, R161, R188 ;  /* 0x000000bca1bc2221 */ /* 0x000fce0000010000 */
.L_x_450:
[----:B------:R-:W-:-:S04]  /*49c0*/  F2FP.BF16.F32.PACK_AB R112, RZ, R188 ;  /* 0x000000bcff70723e */ /* 0x000fc800000010ff */
[----:B------:R-:W-:-:S07]  /*49d0*/  PRMT R109, R112, 0x7610, R109 ;  /* 0x00007610706d7816 */ /* 0x000fce000000006d */
.L_x_451:
[----:B------:R-:W-:Y:S01]  /*49e0*/  SHF.L.U32 R191, R113, 0x10, RZ ;  /* 0x0000001071bf7819 */ /* 0x000fe200000006ff */
[----:B------:R-:W-:Y:S06]  /*49f0*/  @P3 BRA `(.L_x_452) ;  /* 0x0000000000243947 */ /* 0x000fec0003800000 */
[----:B------:R-:W-:-:S04]  /*4a00*/  ISETP.NE.U32.AND P4, PT, RZ, UR18, PT ;  /* 0x00000012ff007c0c */ /* 0x000fc8000bf85070 */
[----:B------:R-:W-:-:S13]  /*4a10*/  ISETP.NE.AND.EX P4, PT, RZ, UR19, PT, P4 ;  /* 0x00000013ff007c0c */ /* 0x000fda000bf85340 */
[----:B------:R-:W-:Y:S05]  /*4a20*/  @P4 BRA `(.L_x_453) ;  /* 0x0000000000084947 */ /* 0x000fea0003800000 */
[----:B------:R-:W-:Y:S05]  /*4a30*/  @P0 BRA `(.L_x_454) ;  /* 0x00000000002c0947 */ /* 0x000fea0003800000 */
[----:B------:R-:W-:Y:S05]  /*4a40*/  BRA `(.L_x_455) ;  /* 0x0000000000307947 */ /* 0x000fea0003800000 */
.L_x_453:
[----:B-----5:R-:W-:-:S04]  /*4a50*/  PRMT R112, R105, 0x7632, R112 ;  /* 0x0000763269707816 */ /* 0x020fc80000000070 */
[----:B------:R-:W-:-:S05]  /*4a60*/  SHF.L.U32 R112, R112, 0x10, RZ ;  /* 0x0000001070707819 */ /* 0x000fca00000006ff */
[----:B------:R-:W-:Y:S01]  /*4a70*/  FADD.FTZ R191, R191, R112 ;  /* 0x00000070bfbf7221 */ /* 0x000fe20000010000 */
[----:B------:R-:W-:Y:S06]  /*4a80*/  BRA `(.L_x_454) ;  /* 0x0000000000187947 */ /* 0x000fec0003800000 */
.L_x_452:
[----:B-----5:R-:W-:-:S05]  /*4a90*/  PRMT R112, R101, 0x7632, R112 ;  /* 0x0000763265707816 */ /* 0x020fca0000000070 */
[----:B------:R-:W-:-:S04]  /*4aa0*/  IMAD.U32 R112, R112, 0x10000, RZ ;  /* 0x0001000070707824 */ /* 0x000fc800078e00ff */
[--C-:B------:R-:W-:Y:S01]  /*4ab0*/  FADD.FTZ R191, R191, R112.reuse ;  /* 0x00000070bfbf7221 */ /* 0x100fe20000010000 */
[----:B------:R-:W-:-:S04]  /*4ac0*/  @P2 PRMT R112, R105, 0x7632, R112 ;  /* 0x0000763269702816 */ /* 0x000fc80000000070 */
[----:B------:R-:W-:-:S05]  /*4ad0*/  @P2 SHF.L.U32 R112, R112, 0x10, RZ ;  /* 0x0000001070702819 */ /* 0x000fca00000006ff */
[----:B------:R-:W-:-:S07]  /*4ae0*/  @P2 FADD.FTZ R191, R191, R112 ;  /* 0x00000070bfbf2221 */ /* 0x000fce0000010000 */
.L_x_454:
[----:B------:R-:W-:-:S04]  /*4af0*/  F2FP.BF16.F32.PACK_AB R112, RZ, R191 ;  /* 0x000000bfff70723e */ /* 0x000fc800000010ff */
[----:B------:R-:W-:-:S07]  /*4b00*/  PRMT R109, R109, 0x5410, R112 ;  /* 0x000054106d6d7816 */ /* 0x000fce0000000070 */
.L_x_455:
        /* <DEDUP_REMOVED lines=8> */
.L_x_457:
[----:B-----5:R-:W-:-:S04]  /*4b90*/  IMAD.U32 R113, R106, 0x10000, RZ ;  /* 0x000100006a717824 */ /* 0x020fc800078e00ff */
[----:B------:R-:W-:Y:S01]  /*4ba0*/  FADD.FTZ R190, R113, R190 ;  /* 0x000000be71be7221 */ /* 0x000fe20000010000 */
[----:B------:R-:W-:Y:S06]  /*4bb0*/  BRA `(.L_x_458) ;  /* 0x0000000000107947 */ /* 0x000fec0003800000 */
.L_x_456:
[----:B-----5:R-:W-:-:S05]  /*4bc0*/  SHF.L.U32 R113, R102, 0x10, RZ ;  /* 0x0000001066717819 */ /* 0x020fca00000006ff */
[----:B------:R-:W-:Y:S01]  /*4bd0*/  FADD.FTZ R190, R113, R190 ;  /* 0x000000be71be7221 */ /* 0x000fe20000010000 */
[----:B------:R-:W-:-:S05]  /*4be0*/  @P2 SHF.L.U32 R113, R106, 0x10, RZ ;  /* 0x000000106a712819 */ /* 0x000fca00000006ff */
[----:B------:R-:W-:-:S07]  /*4bf0*/  @P2 FADD.FTZ R190, R113, R190 ;  /* 0x000000be71be2221 */ /* 0x000fce0000010000 */
.L_x_458:
[----:B------:R-:W-:-:S04]  /*4c00*/  F2FP.BF16.F32.PACK_AB R112, RZ, R190 ;  /* 0x000000beff70723e */ /* 0x000fc800000010ff */
[----:B------:R-:W-:-:S07]  /*4c10*/  PRMT R110, R112, 0x7610, R110 ;  /* 0x00007610706e7816 */ /* 0x000fce000000006e */
.L_x_459:
[----:B------:R-:W-:Y:S01]  /*4c20*/  IMAD.U32 R193, R114, 0x10000, RZ ;  /* 0x0001000072c17824 */ /* 0x000fe200078e00ff */
[----:B------:R-:W-:Y:S06]  /*4c30*/  @P3 BRA `(.L_x_460) ;  /* 0x0000000000243947 */ /* 0x000fec0003800000 */
[----:B------:R-:W-:-:S04]  /*4c40*/  ISETP.NE.U32.AND P4, PT, RZ, UR18, PT ;  /* 0x00000012ff007c0c */ /* 0x000fc8000bf85070 */
[----:B------:R-:W-:-:S13]  /*4c50*/  ISETP.NE.AND.EX P4, PT, RZ, UR19, PT, P4 ;  /* 0x00000013ff007c0c */ /* 0x000fda000bf85340 */
[----:B------:R-:W-:Y:S05]  /*4c60*/  @P4 BRA `(.L_x_461) ;  /* 0x0000000000084947 */ /* 0x000fea0003800000 */
[----:B------:R-:W-:Y:S05]  /*4c70*/  @P0 BRA `(.L_x_462) ;  /* 0x00000000002c0947 */ /* 0x000fea0003800000 */
[----:B------:R-:W-:Y:S05]  /*4c80*/  BRA `(.L_x_463) ;  /* 0x0000000000307947 */ /* 0x000fea0003800000 */
.L_x_461:
[----:B-----5:R-:W-:-:S04]  /*4c90*/  PRMT R112, R106, 0x7632, R112 ;  /* 0x000076326a707816 */ /* 0x020fc80000000070 */
[----:B------:R-:W-:-:S05]  /*4ca0*/  SHF.L.U32 R112, R112, 0x10, RZ ;  /* 0x0000001070707819 */ /* 0x000fca00000006ff */
[----:B------:R-:W-:Y:S01]  /*4cb0*/  FADD.FTZ R193, R193, R112 ;  /* 0x00000070c1c17221 */ /* 0x000fe20000010000 */
[----:B------:R-:W-:Y:S06]  /*4cc0*/  BRA `(.L_x_462) ;  /* 0x0000000000187947 */ /* 0x000fec0003800000 */
.L_x_460:
[----:B-----5:R-:W-:-:S04]  /*4cd0*/  PRMT R112, R102, 0x7632, R112 ;  /* 0x0000763266707816 */ /* 0x020fc80000000070 */
[----:B------:R-:W-:-:S05]  /*4ce0*/  SHF.L.U32 R112, R112, 0x10, RZ ;  /* 0x0000001070707819 */ /* 0x000fca00000006ff */
[--C-:B------:R-:W-:Y:S01]  /*4cf0*/  FADD.FTZ R193, R193, R112.reuse ;  /* 0x00000070c1c17221 */ /* 0x100fe20000010000 */
[----:B------:R-:W-:-:S05]  /*4d00*/  @P2 PRMT R112, R106, 0x7632, R112 ;  /* 0x000076326a702816 */ /* 0x000fca0000000070 */
[----:B------:R-:W-:-:S04]  /*4d10*/  @P2 IMAD.U32 R112, R112, 0x10000, RZ ;  /* 0x0001000070702824 */ /* 0x000fc800078e00ff */
[----:B------:R-:W-:-:S07]  /*4d20*/  @P2 FADD.FTZ R193, R193, R112 ;  /* 0x00000070c1c12221 */ /* 0x000fce0000010000 */
.L_x_462:
[----:B------:R-:W-:-:S04]  /*4d30*/  F2FP.BF16.F32.PACK_AB R112, RZ, R193 ;  /* 0x000000c1ff70723e */ /* 0x000fc800000010ff */
[----:B------:R-:W-:-:S07]  /*4d40*/  PRMT R110, R110, 0x5410, R112 ;  /* 0x000054106e6e7816 */ /* 0x000fce0000000070 */
.L_x_463:
        /* <DEDUP_REMOVED lines=8> */
.L_x_465:
[----:B-----5:R-:W-:-:S05]  /*4dd0*/  SHF.L.U32 R113, R107, 0x10, RZ ;  /* 0x000000106b717819 */ /* 0x020fca00000006ff */
[----:B------:R-:W-:Y:S01]  /*4de0*/  FADD.FTZ R192, R113, R192 ;  /* 0x000000c071c07221 */ /* 0x000fe20000010000 */
[----:B------:R-:W-:Y:S06]  /*4df0*/  BRA `(.L_x_466) ;  /* 0x0000000000107947 */ /* 0x000fec0003800000 */
.L_x_464:
[----:B-----5:R-:W-:-:S04]  /*4e00*/  IMAD.U32 R113, R103, 0x10000, RZ ;  /* 0x0001000067717824 */ /* 0x020fc800078e00ff */
[----:B------:R-:W-:Y:S01]  /*4e10*/  FADD.FTZ R192, R113, R192 ;  /* 0x000000c071c07221 */ /* 0x000fe20000010000 */
[----:B------:R-:W-:-:S05]  /*4e20*/  @P2 SHF.L.U32 R113, R107, 0x10, RZ ;  /* 0x000000106b712819 */ /* 0x000fca00000006ff */
[----:B------:R-:W-:-:S07]  /*4e30*/  @P2 FADD.FTZ R192, R113, R192 ;  /* 0x000000c071c02221 */ /* 0x000fce0000010000 */
.L_x_466:
[----:B------:R-:W-:-:S04]  /*4e40*/  F2FP.BF16.F32.PACK_AB R112, RZ, R192 ;  /* 0x000000c0ff70723e */ /* 0x000fc800000010ff */
[----:B------:R-:W-:-:S07]  /*4e50*/  PRMT R111, R112, 0x7610, R111 ;  /* 0x00007610706f7816 */ /* 0x000fce000000006f */
.L_x_467:
[----:B------:R-:W-:Y:S01]  /*4e60*/  SHF.L.U32 R194, R115, 0x10, RZ ;  /* 0x0000001073c27819 */ /* 0x000fe200000006ff */
[----:B------:R-:W-:Y:S06]  /*4e70*/  @P3 BRA `(.L_x_468) ;  /* 0x0000000000243947 */ /* 0x000fec0003800000 */
[----:B------:R-:W-:-:S04]  /*4e80*/  ISETP.NE.U32.AND P4, PT, RZ, UR18, PT ;  /* 0x00000012ff007c0c */ /* 0x000fc8000bf85070 */
[----:B------:R-:W-:-:S13]  /*4e90*/  ISETP.NE.AND.EX P4, PT, RZ, UR19, PT, P4 ;  /* 0x00000013ff007c0c */ /* 0x000fda000bf85340 */
[----:B------:R-:W-:Y:S05]  /*4ea0*/  @P4 BRA `(.L_x_469) ;  /* 0x0000000000084947 */ /* 0x000fea0003800000 */
[----:B------:R-:W-:Y:S05]  /*4eb0*/  @P0 BRA `(.L_x_470) ;  /* 0x00000000002c0947 */ /* 0x000fea0003800000 */
[----:B------:R-:W-:Y:S05]  /*4ec0*/  BRA `(.L_x_471) ;  /* 0x0000000000307947 */ /* 0x000fea0003800000 */
.L_x_469:
[----:B-----5:R-:W-:-:S05]  /*4ed0*/  PRMT R112, R107, 0x7632, R112 ;  /* 0x000076326b707816 */ /* 0x020fca0000000070 */
[----:B------:R-:W-:-:S04]  /*4ee0*/  IMAD.U32 R113, R112, 0x10000, RZ ;  /* 0x0001000070717824 */ /* 0x000fc800078e00ff */
[----:B------:R-:W-:Y:S01]  /*4ef0*/  FADD.FTZ R194, R194, R113 ;  /* 0x00000071c2c27221 */ /* 0x000fe20000010000 */
[----:B------:R-:W-:Y:S06]  /*4f00*/  BRA `(.L_x_470) ;  /* 0x0000000000187947 */ /* 0x000fec0003800000 */
.L_x_468:
[----:B-----5:R-:W-:-:S04]  /*4f10*/  PRMT R112, R103, 0x7632, R112 ;  /* 0x0000763267707816 */ /* 0x020fc80000000070 */
[----:B------:R-:W-:Y:S02]  /*4f20*/  SHF.L.U32 R113, R112, 0x10, RZ ;  /* 0x0000001070717819 */ /* 0x000fe400000006ff */
[----:B------:R-:W-:-:S03]  /*4f30*/  @P2 PRMT R112, R107, 0x7632, R112 ;  /* 0x000076326b702816 */ /* 0x000fc60000000070 */
[----:B------:R-:W-:Y:S01]  /*4f40*/  FADD.FTZ R194, R194, R113 ;  /* 0x00000071c2c27221 */ /* 0x000fe20000010000 */
[----:B------:R-:W-:-:S05]  /*4f50*/  @P2 SHF.L.U32 R113, R112, 0x10, RZ ;  /* 0x0000001070712819 */ /* 0x000fca00000006ff */
[----:B------:R-:W-:-:S07]  /*4f60*/  @P2 FADD.FTZ R194, R194, R113 ;  /* 0x00000071c2c22221 */ /* 0x000fce0000010000 */
.L_x_470:
[----:B------:R-:W-:-:S04]  /*4f70*/  F2FP.BF16.F32.PACK_AB R112, RZ, R194 ;  /* 0x000000c2ff70723e */ /* 0x000fc800000010ff */
[----:B------:R-:W-:-:S07]  /*4f80*/  PRMT R111, R111, 0x5410, R112 ;  /* 0x000054106f6f7816 */ /* 0x000fce0000000070 */
.L_x_471:
        /* <DEDUP_REMOVED lines=11> */
[----:B------:R-:W2:Y:S02]  /*5040*/  LDG.E.128 R112, desc[UR4][R112.64] ;  /* 0x0000000470707981 */ /* 0x000ea4000c1e1d00 */
[C---:B--2---:R-:W-:Y:S02]  /*5050*/  SHF.L.U32 R205, R112.reuse, 0x10, RZ ;  /* 0x0000001070cd7819 */ /* 0x044fe400000006ff */
[----:B------:R-:W-:Y:S01]  /*5060*/  PRMT R207, R112, 0x7632, R207 ;  /* 0x0000763270cf7816 */ /* 0x000fe200000000cf */
[----:B0-----:R-:W-:Y:S06]  /*5070*/  @P3 BRA `(.L_x_472) ;  /* 0x0000000000203947 */ /* 0x001fec0003800000 */
[----:B------:R-:W-:-:S04]  /*5080*/  ISETP.NE.U32.AND P4, PT, RZ, UR18, PT ;  /* 0x00000012ff007c0c */ /* 0x000fc8000bf85070 */
[----:B------:R-:W-:-:S13]  /*5090*/  ISETP.NE.AND.EX P4, PT, RZ, UR19, PT, P4 ;  /* 0x00000013ff007c0c */ /* 0x000fda000bf85340 */
[----:B------:R-:W-:Y:S05]  /*50a0*/  @P4 BRA `(.L_x_473) ;  /* 0x0000000000084947 */ /* 0x000fea0003800000 */
[----:B------:R-:W-:Y:S05]  /*50b0*/  @P0 BRA `(.L_x_474) ;  /* 0x0000000000200947 */ /* 0x000fea0003800000 */
[----:B------:R-:W-:Y:S05]  /*50c0*/  BRA `(.L_x_475) ;  /* 0x0000000000247947 */ /* 0x000fea0003800000 */
.L_x_473:
[----:B-----5:R-:W-:-:S05]  /*50d0*/  SHF.L.U32 R112, R104, 0x10, RZ ;  /* 0x0000001068707819 */ /* 0x020fca00000006ff */
[----:B------:R-:W-:Y:S01]  /*50e0*/  FADD.FTZ R205, R112, R205 ;  /* 0x000000cd70cd7221 */ /* 0x000fe20000010000 */
[----:B------:R-:W-:Y:S06]  /*50f0*/  BRA `(.L_x_474) ;  /* 0x0000000000107947 */ /* 0x000fec0003800000 */
.L_x_472:
[----:B-----5:R-:W-:-:S04]  /*5100*/  IMAD.U32 R112, R100, 0x10000, RZ ;  /* 0x0001000064707824 */ /* 0x020fc800078e00ff */
[----:B------:R-:W-:Y:S01]  /*5110*/  FADD.FTZ R205, R112, R205 ;  /* 0x000000cd70cd7221 */ /* 0x000fe20000010000 */
[----:B------:R-:W-:-:S05]  /*5120*/  @P2 SHF.L.U32 R112, R104, 0x10, RZ ;  /* 0x0000001068702819 */ /* 0x000fca00000006ff */
[----:B------:R-:W-:-:S07]  /*5130*/  @P2 FADD.FTZ R205, R112, R205 ;  /* 0x000000cd70cd2221 */ /* 0x000fce0000010000 */
.L_x_474:
[----:B------:R-:W-:-:S04]  /*5140*/  F2FP.BF16.F32.PACK_AB R112, RZ, R205 ;  /* 0x000000cdff70723e */ /* 0x000fc800000010ff */
[----:B------:R-:W-:-:S07]  /*5150*/  PRMT R108, R112, 0x7610, R108 ;  /* 0x00007610706c7816 */ /* 0x000fce000000006c */
.L_x_475:
[----:B------:R-:W-:Y:S01]  /*5160*/  SHF.L.U32 R207, R207, 0x10, RZ ;  /* 0x00000010cfcf7819 */ /* 0x000fe200000006ff */
[----:B------:R-:W-:Y:S06]  /*5170*/  @P3 BRA `(.L_x_476) ;  /* 0x0000000000243947 */ /* 0x000fec0003800000 */
[----:B------:R-:W-:-:S04]  /*5180*/  ISETP.NE.U32.AND P4, PT, RZ, UR18, PT ;  /* 0x00000012ff007c0c */ /* 0x000fc8000bf85070 */
[----:B------:R-:W-:-:S13]  /*5190*/  ISETP.NE.AND.EX P4, PT, RZ, UR19, PT, P4 ;  /* 0x00000013ff007c0c */ /* 0x000fda000bf85340 */
[----:B------:R-:W-:Y:S05]  /*51a0*/  @P4 BRA `(.L_x_477) ;  /* 0x0000000000084947 */ /* 0x000fea0003800000 */
[----:B------:R-:W-:Y:S05]  /*51b0*/  @P0 BRA `(.L_x_478) ;  /* 0x00000000002c0947 */ /* 0x000fea0003800000 */
[----:B------:R-:W-:Y:S05]  /*51c0*/  BRA `(.L_x_479) ;  /* 0x0000000000307947 */ /* 0x000fea0003800000 */
.L_x_477:
[----:B-----5:R-:W-:-:S05]  /*51d0*/  PRMT R112, R104, 0x7632, R112 ;  /* 0x0000763268707816 */ /* 0x020fca0000000070 */
[----:B------:R-:W-:-:S04]  /*51e0*/  IMAD.U32 R112, R112, 0x10000, RZ ;  /* 0x0001000070707824 */ /* 0x000fc800078e00ff */
[----:B------:R-:W-:Y:S01]  /*51f0*/  FADD.FTZ R207, R207, R112 ;  /* 0x00000070cfcf7221 */ /* 0x000fe20000010000 */
[----:B------:R-:W-:Y:S06]  /*5200*/  BRA `(.L_x_478) ;  /* 0x0000000000187947 */ /* 0x000fec0003800000 */
.L_x_476:
[----:B-----5:R-:W-:-:S04]  /*5210*/  PRMT R112, R100, 0x7632, R112 ;  /* 0x0000763264707816 */ /* 0x020fc80000000070 */
[----:B------:R-:W-:-:S05]  /*5220*/  SHF.L.U32 R112, R112, 0x10, RZ ;  /* 0x0000001070707819 */ /* 0x000fca00000006ff */
[--C-:B------:R-:W-:Y:S01]  /*5230*/  FADD.FTZ R207, R207, R112.reuse ;  /* 0x00000070cfcf7221 */ /* 0x100fe20000010000 */
[----:B------:R-:W-:-:S04]  /*5240*/  @P2 PRMT R112, R104, 0x7632, R112 ;  /* 0x0000763268702816 */ /* 0x000fc80000000070 */
[----:B------:R-:W-:-:S05]  /*5250*/  @P2 SHF.L.U32 R112, R112, 0x10, RZ ;  /* 0x0000001070702819 */ /* 0x000fca00000006ff */
[----:B------:R-:W-:-:S07]  /*5260*/  @P2 FADD.FTZ R207, R207, R112 ;  /* 0x00000070cfcf2221 */ /* 0x000fce0000010000 */
.L_x_478:
[----:B------:R-:W-:-:S04]  /*5270*/  F2FP.BF16.F32.PACK_AB R112, RZ, R207 ;  /* 0x000000cfff70723e */ /* 0x000fc800000010ff */
[----:B------:R-:W-:-:S07]  /*5280*/  PRMT R108, R108, 0x5410, R112 ;  /* 0x000054106c6c7816 */ /* 0x000fce0000000070 */
.L_x_479:
        /* <DEDUP_REMOVED lines=8> */
.L_x_481:
[----:B-----5:R-:W-:-:S05]  /*5310*/  SHF.L.U32 R161, R105, 0x10, RZ ;  /* 0x0000001069a17819 */ /* 0x020fca00000006ff */
[----:B------:R-:W-:Y:S01]  /*5320*/  FADD.FTZ R206, R161, R206 ;  /* 0x000000cea1ce7221 */ /* 0x000fe20000010000 */
[----:B------:R-:W-:Y:S06]  /*5330*/  BRA `(.L_x_482) ;  /* 0x0000000000107947 */ /* 0x000fec0003800000 */
.L_x_480:
[----:B-----5:R-:W-:-:S05]  /*5340*/  SHF.L.U32 R161, R101, 0x10, RZ ;  /* 0x0000001065a17819 */ /* 0x020fca00000006ff */
[----:B------:R-:W-:Y:S01]  /*5350*/  FADD.FTZ R206, R161, R206 ;  /* 0x000000cea1ce7221 */ /* 0x000fe20000010000 */
[----:B------:R-:W-:-:S04]  /*5360*/  @P2 IMAD.U32 R161, R105, 0x10000, RZ ;  /* 0x0001000069a12824 */ /* 0x000fc800078e00ff */
[----:B------:R-:W-:-:S07]  /*5370*/  @P2 FADD.FTZ R206, R161, R206 ;  /* 0x000000cea1ce2221 */ /* 0x000fce0000010000 */
.L_x_482:
[----:B------:R-:W-:-:S04]  /*5380*/  F2FP.BF16.F32.PACK_AB R112, RZ, R206 ;  /* 0x000000ceff70723e */ /* 0x000fc800000010ff */
[----:B------:R-:W-:-:S07]  /*5390*/  PRMT R109, R112, 0x7610, R109 ;  /* 0x00007610706d7816 */ /* 0x000fce000000006d */
.L_x_483:
[----:B------:R-:W-:Y:S01]  /*53a0*/  SHF.L.U32 R209, R113, 0x10, RZ ;  /* 0x0000001071d17819 */ /* 0x000fe200000006ff */
[----:B------:R-:W-:Y:S06]  /*53b0*/  @P3 BRA `(.L_x_484) ;  /* 0x0000000000243947 */ /* 0x000fec0003800000 */
[----:B------:R-:W-:-:S04]  /*53c0*/  ISETP.NE.U32.AND P4, PT, RZ, UR18, PT ;  /* 0x00000012ff007c0c */ /* 0x000fc8000bf85070 */
[----:B------:R-:W-:-:S13]  /*53d0*/  ISETP.NE.AND.EX P4, PT, RZ, UR19, PT, P4 ;  /* 0x00000013ff007c0c */ /* 0x000fda000bf85340 */
[----:B------:R-:W-:Y:S05]  /*53e0*/  @P4 BRA `(.L_x_485) ;  /* 0x0000000000084947 */ /* 0x000fea0003800000 */
[----:B------:R-:W-:Y:S05]  /*53f0*/  @P0 BRA `(.L_x_486) ;  /* 0x00000000002c0947 */ /* 0x000fea0003800000 */
[----:B------:R-:W-:Y:S05]  /*5400*/  BRA `(.L_x_487) ;  /* 0x0000000000307947 */ /* 0x000fea0003800000 */
.L_x_485:
[----:B-----5:R-:W-:-:S04]  /*5410*/  PRMT R112, R105, 0x7632, R112 ;  /* 0x0000763269707816 */ /* 0x020fc80000000070 */
[----:B------:R-:W-:-:S05]  /*5420*/  SHF.L.U32 R112, R112, 0x10, RZ ;  /* 0x0000001070707819 */ /* 0x000fca00000006ff */
[----:B------:R-:W-:Y:S01]  /*5430*/  FADD.FTZ R209, R209, R112 ;  /* 0x00000070d1d17221 */ /* 0x000fe20000010000 */
[----:B------:R-:W-:Y:S06]  /*5440*/  BRA `(.L_x_486) ;  /* 0x0000000000187947 */ /* 0x000fec0003800000 */
.L_x_484:
[----:B-----5:R-:W-:-:S05]  /*5450*/  PRMT R112, R101, 0x7632, R112 ;  /* 0x0000763265707816 */ /* 0x020fca0000000070 */
[----:B------:R-:W-:-:S04]  /*5460*/  IMAD.U32 R112, R112, 0x10000, RZ ;  /* 0x0001000070707824 */ /* 0x000fc800078e00ff */
[--C-:B------:R-:W-:Y:S01]  /*5470*/  FADD.FTZ R209, R209, R112.reuse ;  /* 0x00000070d1d17221 */ /* 0x100fe20000010000 */
[----:B------:R-:W-:-:S04]  /*5480*/  @P2 PRMT R112, R105, 0x7632, R112 ;  /* 0x0000763269702816 */ /* 0x000fc80000000070 */
[----:B------:R-:W-:-:S05]  /*5490*/  @P2 SHF.L.U32 R112, R112, 0x10, RZ ;  /* 0x0000001070702819 */ /* 0x000fca00000006ff */
[----:B------:R-:W-:-:S07]  /*54a0*/  @P2 FADD.FTZ R209, R209, R112 ;  /* 0x00000070d1d12221 */ /* 0x000fce0000010000 */
.L_x_486:
[----:B------:R-:W-:-:S04]  /*54b0*/  F2FP.BF16.F32.PACK_AB R112, RZ, R209 ;  /* 0x000000d1ff70723e */ /* 0x000fc800000010ff */
[----:B------:R-:W-:-:S07]  /*54c0*/  PRMT R109, R109, 0x5410, R112 ;  /* 0x000054106d6d7816 */ /* 0x000fce0000000070 */
.L_x_487:
        /* <DEDUP_REMOVED lines=8> */
.L_x_489:
[----:B-----5:R-:W-:-:S04]  /*5550*/  IMAD.U32 R113, R106, 0x10000, RZ ;  /* 0x000100006a717824 */ /* 0x020fc800078e00ff */
[----:B------:R-:W-:Y:S01]  /*5560*/  FADD.FTZ R208, R113, R208 ;  /* 0x000000d071d07221 */ /* 0x000fe20000010000 */
[----:B------:R-:W-:Y:S06]  /*5570*/  BRA `(.L_x_490) ;  /* 0x0000000000107947 */ /* 0x000fec0003800000 */
.L_x_488:
[----:B-----5:R-:W-:-:S05]  /*5580*/  SHF.L.U32 R113, R102, 0x10, RZ ;  /* 0x0000001066717819 */ /* 0x020fca00000006ff */
[----:B------:R-:W-:Y:S01]  /*5590*/  FADD.FTZ R208, R113, R208 ;  /* 0x000000d071d07221 */ /* 0x000fe20000010000 */
[----:B------:R-:W-:-:S05]  /*55a0*/  @P2 SHF.L.U32 R113, R106, 0x10, RZ ;  /* 0x000000106a712819 */ /* 0x000fca00000006ff */
[----:B------:R-:W-:-:S07]  /*55b0*/  @P2 FADD.FTZ R208, R113, R208 ;  /* 0x000000d071d02221 */ /* 0x000fce0000010000 */
.L_x_490:
[----:B------:R-:W-:-:S04]  /*55c0*/  F2FP.BF16.F32.PACK_AB R112, RZ, R208 ;  /* 0x000000d0ff70723e */ /* 0x000fc800000010ff */
[----:B------:R-:W-:-:S07]  /*55d0*/  PRMT R110, R112, 0x7610, R110 ;  /* 0x00007610706e7816 */ /* 0x000fce000000006e */
.L_x_491:
[----:B------:R-:W-:Y:S01]  /*55e0*/  IMAD.U32 R211, R114, 0x10000, RZ ;  /* 0x0001000072d37824 */ /* 0x000fe200078e00ff */
[----:B------:R-:W-:Y:S06]  /*55f0*/  @P3 BRA `(.L_x_492) ;  /* 0x0000000000243947 */ /* 0x000fec0003800000 */
[----:B------:R-:W-:-:S04]  /*5600*/  ISETP.NE.U32.AND P4, PT, RZ, UR18, PT ;  /* 0x00000012ff007c0c */ /* 0x000fc8000bf85070 */
[----:B------:R-:W-:-:S13]  /*5610*/  ISETP.NE.AND.EX P4, PT, RZ, UR19, PT, P4 ;  /* 0x00000013ff007c0c */ /* 0x000fda000bf85340 */
[----:B------:R-:W-:Y:S05]  /*5620*/  @P4 BRA `(.L_x_493) ;  /* 0x0000000000084947 */ /* 0x000fea0003800000 */
[----:B------:R-:W-:Y:S05]  /*5630*/  @P0 BRA `(.L_x_494) ;  /* 0x00000000002c0947 */ /* 0x000fea0003800000 */
[----:B------:R-:W-:Y:S05]  /*5640*/  BRA `(.L_x_495) ;  /* 0x0000000000307947 */ /* 0x000fea0003800000 */
.L_x_493:
[----:B-----5:R-:W-:-:S04]  /*5650*/  PRMT R112, R106, 0x7632, R112 ;  /* 0x000076326a707816 */ /* 0x020fc80000000070 */
[----:B------:R-:W-:-:S05]  /*5660*/  SHF.L.U32 R112, R112, 0x10, RZ ;  /* 0x0000001070707819 */ /* 0x000fca00000006ff */
[----:B------:R-:W-:Y:S01]  /*5670*/  FADD.FTZ R211, R211, R112 ;  /* 0x00000070d3d37221 */ /* 0x000fe20000010000 */
[----:B------:R-:W-:Y:S06]  /*5680*/  BRA `(.L_x_494) ;  /* 0x0000000000187947 */ /* 0x000fec0003800000 */
.L_x_492:
[----:B-----5:R-:W-:-:S04]  /*5690*/  PRMT R112, R102, 0x7632, R112 ;  /* 0x0000763266707816 */ /* 0x020fc80000000070 */
[----:B------:R-:W-:-:S05]  /*56a0*/  SHF.L.U32 R112, R112, 0x10, RZ ;  /* 0x0000001070707819 */ /* 0x000fca00000006ff */
[--C-:B------:R-:W-:Y:S01]  /*56b0*/  FADD.FTZ R211, R211, R112.reuse ;  /* 0x00000070d3d37221 */ /* 0x100fe20000010000 */
[----:B------:R-:W-:-:S05]  /*56c0*/  @P2 PRMT R112, R106, 0x7632, R112 ;  /* 0x000076326a702816 */ /* 0x000fca0000000070 */
[----:B------:R-:W-:-:S04]  /*56d0*/  @P2 IMAD.U32 R112, R112, 0x10000, RZ ;  /* 0x0001000070702824 */ /* 0x000fc800078e00ff */
[----:B------:R-:W-:-:S07]  /*56e0*/  @P2 FADD.FTZ R211, R211, R112 ;  /* 0x00000070d3d32221 */ /* 0x000fce0000010000 */
.L_x_494:
[----:B------:R-:W-:-:S04]  /*56f0*/  F2FP.BF16.F32.PACK_AB R112, RZ, R211 ;  /* 0x000000d3ff70723e */ /* 0x000fc800000010ff */
[----:B------:R-:W-:-:S07]  /*5700*/  PRMT R110, R110, 0x5410, R112 ;  /* 0x000054106e6e7816 */ /* 0x000fce0000000070 */
.L_x_495:
        /* <DEDUP_REMOVED lines=8> */
.L_x_497:
[----:B-----5:R-:W-:-:S05]  /*5790*/  SHF.L.U32 R113, R107, 0x10, RZ ;  /* 0x000000106b717819 */ /* 0x020fca00000006ff */
[----:B------:R-:W-:Y:S01]  /*57a0*/  FADD.FTZ R210, R113, R210 ;  /* 0x000000d271d27221 */ /* 0x000fe20000010000 */
[----:B------:R-:W-:Y:S06]  /*57b0*/  BRA `(.L_x_498) ;  /* 0x0000000000107947 */ /* 0x000fec0003800000 */
.L_x_496:
[----:B-----5:R-:W-:-:S04]  /*57c0*/  IMAD.U32 R113, R103, 0x10000, RZ ;  /* 0x0001000067717824 */ /* 0x020fc800078e00ff */
[----:B------:R-:W-:Y:S01]  /*57d0*/  FADD.FTZ R210, R113, R210 ;  /* 0x000000d271d27221 */ /* 0x000fe20000010000 */
[----:B------:R-:W-:-:S05]  /*57e0*/  @P2 SHF.L.U32 R113, R107, 0x10, RZ ;  /* 0x000000106b712819 */ /* 0x000fca00000006ff */
[----:B------:R-:W-:-:S07]  /*57f0*/  @P2 FADD.FTZ R210, R113, R210 ;  /* 0x000000d271d22221 */ /* 0x000fce0000010000 */
.L_x_498:
[----:B------:R-:W-:-:S04]  /*5800*/  F2FP.BF16.F32.PACK_AB R112, RZ, R210 ;  /* 0x000000d2ff70723e */ /* 0x000fc800000010ff */
[----:B------:R-:W-:-:S07]  /*5810*/  PRMT R111, R112, 0x7610, R111 ;  /* 0x00007610706f7816 */ /* 0x000fce000000006f */
.L_x_499:
[----:B------:R-:W-:Y:S01]  /*5820*/  SHF.L.U32 R212, R115, 0x10, RZ ;  /* 0x0000001073d47819 */ /* 0x000fe200000006ff */
[----:B------:R-:W-:Y:S06]  /*5830*/  @P3 BRA `(.L_x_500) ;  /* 0x0000000000243947 */ /* 0x000fec0003800000 */
[----:B------:R-:W-:-:S04]  /*5840*/  ISETP.NE.U32.AND P2, PT, RZ, UR18, PT ;  /* 0x00000012ff007c0c */ /* 0x000fc8000bf45070 */
[----:B------:R-:W-:-:S13]  /*5850*/  ISETP.NE.AND.EX P2, PT, RZ, UR19, PT, P2 ;  /* 0x00000013ff007c0c */ /* 0x000fda000bf45320 */
[----:B------:R-:W-:Y:S05]  /*5860*/  @P2 BRA `(.L_x_501) ;  /* 0x0000000000082947 */ /* 0x000fea0003800000 */
[----:B------:R-:W-:Y:S05]  /*5870*/  @P0 BRA `(.L_x_502) ;  /* 0x00000000002c0947 */ /* 0x000fea0003800000 */
[----:B------:R-:W-:Y:S05]  /*5880*/  BRA `(.L_x_503) ;  /* 0x0000000000307947 */ /* 0x000fea0003800000 */
.L_x_501:
[----:B-----5:R-:W-:-:S05]  /*5890*/  PRMT R112, R107, 0x7632, R112 ;  /* 0x000076326b707816 */ /* 0x020fca0000000070 */
[----:B------:R-:W-:-:S04]  /*58a0*/  IMAD.U32 R113, R112, 0x10000, RZ ;  /* 0x0001000070717824 */ /* 0x000fc800078e00ff */
[----:B------:R-:W-:Y:S01]  /*58b0*/  FADD.FTZ R212, R212, R113 ;  /* 0x00000071d4d47221 */ /* 0x000fe20000010000 */
[----:B------:R-:W-:Y:S06]  /*58c0*/  BRA `(.L_x_502) ;  /* 0x0000000000187947 */ /* 0x000fec0003800000 */
.L_x_500:
[----:B-----5:R-:W-:-:S04]  /*58d0*/  PRMT R112, R103, 0x7632, R112 ;  /* 0x0000763267707816 */ /* 0x020fc80000000070 */
[----:B------:R-:W-:Y:S02]  /*58e0*/  SHF.L.U32 R113, R112, 0x10, RZ ;  /* 0x0000001070717819 */ /* 0x000fe400000006ff */
[----:B------:R-:W-:-:S03]  /*58f0*/  @P2 PRMT R112, R107, 0x7632, R112 ;  /* 0x000076326b702816 */ /* 0x000fc60000000070 */
[----:B------:R-:W-:Y:S01]  /*5900*/  FADD.FTZ R212, R212, R113 ;  /* 0x00000071d4d47221 */ /* 0x000fe20000010000 */
[----:B------:R-:W-:-:S05]  /*5910*/  @P2 SHF.L.U32 R113, R112, 0x10, RZ ;  /* 0x0000001070712819 */ /* 0x000fca00000006ff */
[----:B------:R-:W-:-:S07]  /*5920*/  @P2 FADD.FTZ R212, R212, R113 ;  /* 0x00000071d4d42221 */ /* 0x000fce0000010000 */
.L_x_502:
[----:B------:R-:W-:-:S04]  /*5930*/  F2FP.BF16.F32.PACK_AB R112, RZ, R212 ;  /* 0x000000d4ff70723e */ /* 0x000fc800000010ff */
[----:B------:R-:W-:-:S07]  /*5940*/  PRMT R111, R111, 0x5410, R112 ;  /* 0x000054106f6f7816 */ /* 0x000fce0000000070 */
.L_x_503:
[----:B------:R-:W-:Y:S01]  /*5950*/  FADD.FTZ R115, RZ, R165 ;  /* 0x000000a5ff737221 */ /* 0x000fe20000010000 */
[----:B------:R-:W0:Y:S01]  /*5960*/  @P0 LDC.64 R112, c[0x0][0x238] ;  /* 0x00008e00ff700b82 */ /* 0x000e220000000a00 */
[----:B------:R-:W1:Y:S01]  /*5970*/  S2R R251, SR_TID.X ;  /* 0x0000000000fb7919 */ /* 0x000e620000002100 */
[----:B------:R-:W-:Y:S01]  /*5980*/  LOP3.LUT P2, RZ, R173, 0xff, RZ, 0xc0, !PT ;  /* 0x000000ffadff7812 */ /* 0x000fe2000784c0ff */
[----:B------:R-:W-:Y:S01]  /*5990*/  FADD.FTZ R114, R115, R168 ;  /* 0x000000a873727221 */ /* 0x000fe20000010000 */
[----:B------:R-:W-:-:S03]  /*59a0*/  UMOV UR9, 0xffffffff ;  /* 0xffffffff00097882 */ /* 0x000fc60000000000 */
[----:B------:R-:W-:-:S04]  /*59b0*/  FADD.FTZ R115, R114, R169 ;  /* 0x000000a972737221 */ /* 0x000fc80000010000 */
[----:B------:R-:W-:-:S04]  /*59c0*/  FADD.FTZ R115, R115, R172 ;  /* 0x000000ac73737221 */ /* 0x000fc80000010000 */
[----:B------:R-:W-:-:S04]  /*59d0*/  FADD.FTZ R115, R115, R166 ;  /* 0x000000a673737221 */ /* 0x000fc80000010000 */
[----:B------:R-:W-:-:S04]  /*59e0*/  FADD.FTZ R114, R115, R170 ;  /* 0x000000aa73727221 */ /* 0x000fc80000010000 */
[----:B------:R-:W-:Y:S01]  /*59f0*/  FADD.FTZ R114, R114, R167 ;  /* 0x000000a772727221 */ /* 0x000fe20000010000 */
[----:B0-----:R-:W-:-:S04]  /*5a00*/  @P0 IMAD.WIDE.U32 R112, R184, 0x10, R112 ;  /* 0x00000010b8700825 */ /* 0x001fc800078e0070 */
[----:B------:R-:W-:Y:S01]  /*5a10*/  FADD.FTZ R115, R114, R171 ;  /* 0x000000ab72737221 */ /* 0x000fe20000010000 */
[----:B------:R0:W-:Y:S03]  /*5a20*/  @P0 STG.E.128 desc[UR4][R112.64], R108 ;  /* 0x0000006c70000986 */ /* 0x0001e6000c101d04 */
[----:B------:R-:W-:Y:S01]  /*5a30*/  FADD.FTZ R114, R115, R152 ;  /* 0x0000009873727221 */ /* 0x000fe20000010000 */
[----:B-1----:R-:W-:-:S03]  /*5a40*/  SHF.R.U32.HI R115, RZ, 0x5, R251 ;  /* 0x00000005ff737819 */ /* 0x002fc600000116fb */
[----:B------:R-:W-:Y:S01]  /*5a50*/  FADD.FTZ R114, R114, R155 ;  /* 0x0000009b72727221 */ /* 0x000fe20000010000 */
[----:B------:R-:W-:-:S03]  /*5a60*/  LOP3.LUT P3, RZ, R251, 0x1f, RZ, 0xc0, !PT ;  /* 0x0000001ffbff7812 */ /* 0x000fc6000786c0ff */
[----:B0-----:R-:W-:Y:S01]  /*5a70*/  FADD.FTZ R113, R114, R153 ;  /* 0x0000009972717221 */ /* 0x001fe20000010000 */
[----:B------:R-:W-:-:S03]  /*5a80*/  LOP3.LUT R114, R115, 0x7fffffc, RZ, 0xc0, !PT ;  /* 0x07fffffc73727812 */ /* 0x000fc600078ec0ff */
[----:B------:R-:W-:Y:S02]  /*5a90*/  FADD.FTZ R112, R113, R156 ;  /* 0x0000009c71707221 */ /* 0x000fe40000010000 */
[----:B------:R-:W-:Y:S02]  /*5aa0*/  @!P2 VIADD R114, R114, 0x4 ;  /* 0x000000047272a836 */ /* 0x000fe40000000000 */
[----:B------:R-:W-:-:S04]  /*5ab0*/  FADD.FTZ R113, R112, R157 ;  /* 0x0000009d70717221 */ /* 0x000fc80000010000 */
        /* <DEDUP_REMOVED lines=42> */
[----:B------:R-:W-:Y:S01]  /*5d60*/  FADD.FTZ R112, R113, R212 ;  /* 0x000000d471707221 */ /* 0x000fe20000010000 */
[----:B------:R-:W-:Y:S06]  /*5d70*/  BRA.DIV UR9, `(.L_x_504) ;  /* 0x0000002a09d47947 */ /* 0x000fec000b800000 */
        /* <DEDUP_REMOVED lines=10> */
[----:B------:R-:W-:-:S04]  /*5e20*/  FMUL.FTZ R112, R228, 0.0005580357392318546772 ;  /* 0x3a124925e4707820 */ /* 0x000fc80000410000 */
[C---:B------:R-:W-:Y:S01]  /*5e30*/  FADD.FTZ R113, -R112.reuse, R165 ;  /* 0x000000a570717221 */ /* 0x040fe20000010100 */
[----:B------:R-:W-:-:S03]  /*5e40*/  FADD.FTZ R160, -R112, R168 ;  /* 0x000000a870a07221 */ /* 0x000fc60000010100 */
[----:B------:R-:W-:-:S04]  /*5e50*/  FFMA.FTZ R113, R113, R113, RZ ;  /* 0x0000007171717223 */ /* 0x000fc800000100ff */
[----:B------:R-:W-:Y:S01]  /*5e60*/  FFMA.FTZ R113, R160, R160, R113 ;  /* 0x000000a0a0717223 */ /* 0x000fe20000010071 */
[----:B------:R-:W-:-:S04]  /*5e70*/  FADD.FTZ R160, -R112, R169 ;  /* 0x000000a970a07221 */ /* 0x000fc80000010100 */
        /* <DEDUP_REMOVED lines=106> */
[----:B------:R-:W-:-:S05]  /*6520*/  FFMA.FTZ R173, R160, R160, R113 ;  /* 0x000000a0a0ad7223 */ /* 0x000fca0000010071 */
        /* <DEDUP_REMOVED lines=9> */
.L_x_516:
[----:B------:R-:W2:Y:S01]  /*65c0*/  @!P3 S2R R160, SR_CgaCtaId ;  /* 0x0000000000a0b919 */ /* 0x000ea20000008800 */
[----:B------:R-:W-:Y:S01]  /*65d0*/  @!P3 MOV R161, 0x400 ;  /* 0x0000040000a1b802 */ /* 0x000fe20000000f00 */
[----:B-1----:R-:W-:Y:S01]  /*65e0*/  FADD.FTZ R113, R173, R228 ;  /* 0x000000e4ad717221 */ /* 0x002fe20000010000 */
[----:B------:R-:W-:Y:S01]  /*65f0*/  LOP3.LUT R115, R115, 0x3, RZ, 0xc0, !PT ;  /* 0x0000000373737812 */ /* 0x000fe200078ec0ff */
[----:B------:R-:W-:Y:S05]  /*6600*/  WARPSYNC.ALL ;  /* 0x0000000000007948 */ /* 0x000fea0003800000 */
[----:B0-----:R-:W-:Y:S01]  /*6610*/  HFMA2.MMA R173, -RZ, RZ, 0, 0 ;  /* 0x00000000ffad7435 */ /* 0x001fe200000001ff */
[----:B--2---:R-:W-:-:S02]  /*6620*/  @!P3 LEA R161, R160, R161, 0x18 ;  /* 0x000000a1a0a1b211 */ /* 0x004fc400078ec0ff */
[----:B------:R-:W-:-:S04]  /*6630*/  @!P3 IADD3 R160, R114, R115, RZ ;  /* 0x0000007372a0b210 */ /* 0x000fc80007ffe0ff */
[----:B------:R-:W-:Y:S02]  /*6640*/  @!P3 LEA R160, R160, R161, 0x3 ;  /* 0x000000a1a0a0b211 */ /* 0x000fe400078e18ff */
[----:B------:R-:W-:-:S03]  /*6650*/  LOP3.LUT R161, R251, 0x1f, RZ, 0xc0, !PT ;  /* 0x0000001ffba17812 */ /* 0x000fc600078ec0ff */
[----:B------:R0:W-:Y:S01]  /*6660*/  @!P3 STS.64 [R160], R112 ;  /* 0x00000070a000b388 */ /* 0x0001e20000000a00 */
[----:B------:R-:W-:Y:S01]  /*6670*/  BAR.SYNC.DEFER_BLOCKING 0x0 ;  /* 0x0000000000007b1d */ /* 0x000fe20000010000 */
[----:B------:R-:W-:Y:S02]  /*6680*/  ISETP.GT.U32.AND P4, PT, R161, 0x3, PT ;  /* 0x00000003a100780c */ /* 0x000fe40003f84070 */
[----:B------:R-:W-:Y:S02]  /*6690*/  LOP3.LUT P3, RZ, R115, 0x1f, R251, 0xf8, !PT ;  /* 0x0000001f73ff7812 */ /* 0x000fe4000786f8fb */
[----:B0-----:R-:W-:-:S09]  /*66a0*/  CS2R R112, SRZ ;  /* 0x0000000000707805 */ /* 0x001fd2000001ff00 */
[----:B------:R-:W0:Y:S01]  /*66b0*/  @!P4 S2R R228, SR_CgaCtaId ;  /* 0x0000000000e4c919 */ /* 0x000e220000008800 */
[----:B------:R-:W-:Y:S01]  /*66c0*/  @!P4 IMAD.IADD R114, R114, 0x1, R161 ;  /* 0x000000017272c824 */ /* 0x000fe200078e02a1 */
[----:B------:R-:W-:Y:S01]  /*66d0*/  @!P4 MOV R161, 0x400 ;  /* 0x0000040000a1c802 */ /* 0x000fe20000000f00 */
[----:B------:R-:W-:-:S03]  /*66e0*/  @!P4 IMAD.MOV.U32 R173, RZ, RZ, 0x700 ;  /* 0x00000700ffadc424 */ /* 0x000fc600078e00ff */
[----:B0-----:R-:W-:Y:S02]  /*66f0*/  @!P4 LEA R161, R228, R161, 0x18 ;  /* 0x000000a1e4a1c211 */ /* 0x001fe400078ec0ff */
[----:B------:R-:W0:Y:S02]  /*6700*/  SHFL.DOWN PT, R228, R173, 0x2, 0x1f ;  /* 0x08401f00ade47f89 */ /* 0x000e2400000e0000 */
[----:B------:R-:W-:Y:S02]  /*6710*/  @!P4 LEA R114, R114, R161, 0x3 ;  /* 0x000000a17272c211 */ /* 0x000fe400078e18ff */
[----:B------:R-:W-:-:S03]  /*6720*/  I2FP.F32.S32 R161, R173 ;  /* 0x000000ad00a17245 */ /* 0x000fc60000201400 */
[----:B------:R0:W1:Y:S02]  /*6730*/  @!P4 LDS.64 R112, [R114] ;  /* 0x000000007270c984 */ /* 0x0000640000000a00 */
[----:B0-----:R-:W-:Y:S02]  /*6740*/  IADD3 R114, R228, R173, RZ ;  /* 0x000000ade4727210 */ /* 0x001fe40007ffe0ff */
[----:B------:R-:W-:-:S03]  /*6750*/  I2FP.F32.S32 R228, R228 ;  /* 0x000000e400e47245 */ /* 0x000fc60000201400 */
[----:B------:R-:W-:Y:S04]  /*6760*/  SHFL.DOWN PT, R173, R114, 0x1, 0x1f ;  /* 0x08201f0072ad7f89 */ /* 0x000fe800000e0000 */
[----:B-1----:R-:W0:Y:S02]  /*6770*/  SHFL.DOWN PT, R115, R112, 0x2, 0x1f ;  /* 0x08401f0070737f89 */ /* 0x002e2400000e0000 */
[----:B0-----:R-:W-:-:S04]  /*6780*/  FADD.FTZ R160, -R115, R112 ;  /* 0x0000007073a07221 */ /* 0x001fc80000010100 */
[----:B------:R-:W-:-:S04]  /*6790*/  FMUL.FTZ R160, R160, R160 ;  /* 0x000000a0a0a07220 */ /* 0x000fc80000410000 */
[----:B------:R-:W-:-:S04]  /*67a0*/  FMUL.FTZ R251, R160, R161 ;  /* 0x000000a1a0fb7220 */ /* 0x000fc80000410000 */
[-C--:B------:R-:W-:Y:S01]  /*67b0*/  FMUL.FTZ R160, R251, R228.reuse ;  /* 0x000000e4fba07220 */ /* 0x080fe20000410000 */
[----:B------:R-:W-:Y:S01]  /*67c0*/  FMUL.FTZ R228, R115, R228 ;  /* 0x000000e473e47220 */ /* 0x000fe20000410000 */
[-C--:B------:R-:W-:Y:S02]  /*67d0*/  IADD3 R251, R114, R173.reuse, RZ ;  /* 0x000000ad72fb7210 */ /* 0x080fe40007ffe0ff */
[----:B------:R-:W-:Y:S01]  /*67e0*/  I2FP.F32.S32 R173, R173 ;  /* 0x000000ad00ad7245 */ /* 0x000fe20000201400 */
[----:B------:R-:W-:Y:S01]  /*67f0*/  FFMA.FTZ R115, R161, R112, R228 ;  /* 0x00000070a1737223 */ /* 0x000fe200000100e4 */
[----:B------:R-:W-:Y:S01]  /*6800*/  I2FP.F32.S32 R251, R251 ;  /* 0x000000fb00fb7245 */ /* 0x000fe20000201400 */
[----:B------:R-:W0:Y:S05]  /*6810*/  SHFL.DOWN PT, R112, R113, 0x2, 0x1f ;  /* 0x08401f0071707f89 */ /* 0x000e2a00000e0000 */
[----:B------:R-:W-:Y:S01]  /*6820*/  MUFU.RCP R251, R251 ;  /* 0x000000fb00fb7308 */ /* 0x000fe20000001000 */
[----:B0-----:R-:W-:Y:S01]  /*6830*/  FADD.FTZ R228, R112, R113 ;  /* 0x0000007170e47221 */ /* 0x001fe20000010000 */
[----:B------:R-:W-:-:S06]  /*6840*/  I2FP.F32.S32 R112, R114 ;  /* 0x0000007200707245 */ /* 0x000fcc0000201400 */
[----:B------:R-:W0:Y:S02]  /*6850*/  MUFU.RCP R161, R112 ;  /* 0x0000007000a17308 */ /* 0x000e240000001000 */
[C---:B0-----:R-:W-:Y:S01]  /*6860*/  FMUL.FTZ R115, R161.reuse, R115 ;  /* 0x00000073a1737220 */ /* 0x041fe20000410000 */
[----:B------:R-:W-:-:S04]  /*6870*/  FFMA.FTZ R160, R161, R160, R228 ;  /* 0x000000a0a1a07223 */ /* 0x000fc800000100e4 */
[----:B------:R-:W0:Y:S02]  /*6880*/  SHFL.DOWN PT, R228, R115, 0x1, 0x1f ;  /* 0x08201f0073e47f89 */ /* 0x000e2400000e0000 */
[----:B0-----:R-:W-:-:S04]  /*6890*/  FADD.FTZ R161, R115, -R228 ;  /* 0x800000e473a17221 */ /* 0x001fc80000010000 */
[----:B------:R-:W-:-:S04]  /*68a0*/  FMUL.FTZ R161, R161, R161 ;  /* 0x000000a1a1a17220 */ /* 0x000fc80000410000 */
[----:B------:R-:W-:Y:S02]  /*68b0*/  FMUL.FTZ R113, R112, R161 ;  /* 0x000000a170717220 */ /* 0x000fe40000410000 */
[----:B------:R-:W0:Y:S02]  /*68c0*/  SHFL.DOWN PT, R161, R160, 0x1, 0x1f ;  /* 0x08201f00a0a17f89 */ /* 0x000e2400000e0000 */
[-C--:B------:R-:W-:Y:S01]  /*68d0*/  FMUL.FTZ R113, R113, R173.reuse ;  /* 0x000000ad71717220 */ /* 0x080fe20000410000 */
[----:B------:R-:W-:-:S04]  /*68e0*/  FMUL.FTZ R173, R228, R173 ;  /* 0x000000ade4ad7220 */ /* 0x000fc80000410000 */
[----:B------:R-:W-:-:S04]  /*68f0*/  FFMA.FTZ R112, R112, R115, R173 ;  /* 0x0000007370707223 */ /* 0x000fc800000100ad */
[----:B------:R-:W-:Y:S02]  /*6900*/  FMUL.FTZ R228, R251, R112 ;  /* 0x00000070fbe47220 */ /* 0x000fe40000410000 */
[----:B------:R-:W1:Y:S01]  /*6910*/  LDC R112, c[0x0][0x2d8] ;  /* 0x0000b600ff707b82 */ /* 0x000e620000000800 */
[----:B0-----:R-:W-:-:S04]  /*6920*/  FADD.FTZ R114, R160, R161 ;  /* 0x000000a1a0727221 */ /* 0x001fc80000010000 */
[----:B------:R-:W-:Y:S02]  /*6930*/  FFMA.FTZ R161, R251, R113, R114 ;  /* 0x00000071fba17223 */ /* 0x000fe40000010072 */
[----:B------:R-:W2:Y:S01]  /*6940*/  LDL R251, [R1] ;  /* 0x0000000001fb7983 */ /* 0x000ea20000100800 */
[----:B------:R-:W-:Y:S01]  /*6950*/  ISETP.NE.AND P4, PT, RZ, UR7, PT ;  /* 0x00000007ff007c0c */ /* 0x000fe2000bf85270 */
[----:B------:R-:W0:Y:S01]  /*6960*/  @!P3 LDC.64 R114, c[0x0][0x250] ;  /* 0x00009400ff72bb82 */ /* 0x000e220000000a00 */
[----:B------:R-:W-:Y:S01]  /*6970*/  PRMT R160, R96, 0x7632, R160 ;  /* 0x0000763260a07816 */ /* 0x000fe200000000a0 */
[----:B------:R-:W3:Y:S04]  /*6980*/  SHFL.IDX PT, R228, R228, RZ, 0x1f ;  /* 0x00001fffe4e47589 */ /* 0x000ee800000e0000 */
[----:B------:R-:W1:Y:S01]  /*6990*/  SHFL.IDX PT, R161, R161, RZ, 0x1f ;  /* 0x00001fffa1a17589 */ /* 0x000e6200000e0000 */
[----:B0-----:R-:W-:-:S04]  /*69a0*/  @!P3 IMAD.WIDE R114, R29, 0x4, R114 ;  /* 0x000000041d72b825 */ /* 0x001fc800078e0272 */
[----:B---3--:R-:W-:Y:S01]  /*69b0*/  FMUL.FTZ R113, R228, R228 ;  /* 0x000000e4e4717220 */ /* 0x008fe20000410000 */
[----:B------:R0:W-:Y:S01]  /*69c0*/  @!P3 STG.E desc[UR4][R114.64], R228 ;  /* 0x000000e47200b986 */ /* 0x0001e2000c101904 */
[----:B-1----:R-:W-:-:S03]  /*69d0*/  FFMA.FTZ R112, R161, UR8, R112 ;  /* 0x00000008a1707c23 */ /* 0x002fc60008010070 */
[----:B------:R-:W-:Y:S02]  /*69e0*/  FSEL R113, R113, RZ, P4 ;  /* 0x000000ff71717208 */ /* 0x000fe40002000000 */
[----:B------:R-:W-:-:S03]  /*69f0*/  PRMT R161, R97, 0x7632, R161 ;  /* 0x0000763261a17816 */ /* 0x000fc600000000a1 */
[----:B------:R-:W-:Y:S02]  /*6a00*/  FADD.FTZ R173, R112, R113 ;  /* 0x0000007170ad7221 */ /* 0x000fe40000010000 */
[----:B------:R-:W1:Y:S01]  /*6a10*/  @!P3 LDC.64 R112, c[0x0][0x258] ;  /* 0x00009600ff70bb82 */ /* 0x000e620000000a00 */
[----:B0-----:R-:W-:-:S03]  /*6a20*/  FSEL R228, R228, RZ, !P4 ;  /* 0x000000ffe4e47208 */ /* 0x001fc60006000000 */
[----:B------:R-:W0:Y:S01]  /*6a30*/  MUFU.RSQ R173, R173 ;  /* 0x000000ad00ad7308 */ /* 0x000e220000001400 */
[----:B------:R-:W-:Y:S02]  /*6a40*/  IMAD.U32 R115, R97, 0x10000, RZ ;  /* 0x0001000061737824 */ /* 0x000fe400078e00ff */
[C---:B------:R-:W-:Y:S01]  /*6a50*/  FADD.FTZ R168, -R228.reuse, R168 ;  /* 0x000000a8e4a87221 */ /* 0x040fe20000010100 */
        /* <DEDUP_REMOVED lines=11> */
[----:B------:R-:W-:Y:S01]  /*6b10*/  FADD.FTZ R127, -R228, R127 ;  /* 0x0000007fe47f7221 */ /* 0x000fe20000010100 */
[C---:B0-----:R-:W-:Y:S01]  /*6b20*/  FMUL.FTZ R172, R173.reuse, R168 ;  /* 0x000000a8adac7220 */ /* 0x041fe20000410000 */
[C---:B------:R-:W-:Y:S01]  /*6b30*/  FMUL.FTZ R168, R173.reuse, R169 ;  /* 0x000000a9ada87220 */ /* 0x040fe20000410000 */
[----:B------:R-:W-:Y:S01]  /*6b40*/  FMUL.FTZ R169, R173, R114 ;  /* 0x00000072ada97220 */ /* 0x000fe20000410000 */
[----:B-1----:R-:W-:Y:S01]  /*6b50*/  @!P3 IMAD.WIDE R112, R29, 0x4, R112 ;  /* 0x000000041d70b825 */ /* 0x002fe200078e0270 */
[----:B------:R-:W-:-:S03]  /*6b60*/  SHF.L.U32 R114, R96, 0x10, RZ ;  /* 0x0000001060727819 */ /* 0x000fc600000006ff */
[C---:B------:R-:W-:Y:S01]  /*6b70*/  FMUL.FTZ R124, R173.reuse, R124 ;  /* 0x0000007cad7c7220 */ /* 0x040fe20000410000 */
[C---:B------:R-:W-:Y:S01]  /*6b80*/  FADD.FTZ R154, -R228.reuse, R154 ;  /* 0x0000009ae49a7221 */ /* 0x040fe20000010100 */
[C---:B------:R-:W-:Y:S01]  /*6b90*/  FADD.FTZ R150, -R228.reuse, R150 ;  /* 0x00000096e4967221 */ /* 0x040fe20000010100 */
[----:B------:R0:W-:Y:S01]  /*6ba0*/  @!P3 STG.E desc[UR4][R112.64], R173 ;  /* 0x000000ad7000b986 */ /* 0x0001e2000c101904 */
[C---:B------:R-:W-:Y:S01]  /*6bb0*/  FADD.FTZ R175, -R228.reuse, R175 ;  /* 0x000000afe4af7221 */ /* 0x040fe20000010100 */
[C---:B------:R-:W-:Y:S01]  /*6bc0*/  FADD.FTZ R174, -R228.reuse, R174 ;  /* 0x000000aee4ae7221 */ /* 0x040fe20000010100 */
[C---:B------:R-:W-:Y:S01]  /*6bd0*/  FADD.FTZ R179, -R228.reuse, R179 ;  /* 0x000000b3e4b37221 */ /* 0x040fe20000010100 */
[C---:B------:R-:W-:Y:S01]  /*6be0*/  FADD.FTZ R180, -R228.reuse, R180 ;  /* 0x000000b4e4b47221 */ /* 0x040fe20000010100 */
[C---:B------:R-:W-:Y:S01]  /*6bf0*/  FADD.FTZ R187, -R228.reuse, R187 ;  /* 0x000000bbe4bb7221 */ /* 0x040fe20000010100 */
[----:B------:R-:W-:Y:S01]  /*6c00*/  FADD.FTZ R189, -R228, R189 ;  /* 0x000000bde4bd7221 */ /* 0x000fe20000010100 */
[C---:B------:R-:W-:Y:S01]  /*6c10*/  FMUL.FTZ R150, R173.reuse, R150 ;  /* 0x00000096ad967220 */ /* 0x040fe20000410000 */
[C---:B------:R-:W-:Y:S01]  /*6c20*/  FMUL.FTZ R179, R173.reuse, R179 ;  /* 0x000000b3adb37220 */ /* 0x040fe20000410000 */
[----:B------:R-:W-:Y:S01]  /*6c30*/  FMUL.FTZ R180, R173, R180 ;  /* 0x000000b4adb47220 */ /* 0x000fe20000410000 */
[----:B------:R-:W-:Y:S01]  /*6c40*/  IADD3 R29, R29, UR14, RZ ;  /* 0x0000000e1d1d7c10 */ /* 0x000fe2000fffe0ff */
[----:B0-----:R-:W-:-:S02]  /*6c50*/  IMAD.U32 R112, R160, 0x10000, RZ ;  /* 0x00010000a0707824 */ /* 0x001fc400078e00ff */
[----:B------:R-:W-:Y:S01]  /*6c60*/  FADD.FTZ R160, -R228, R165 ;  /* 0x000000a5e4a07221 */ /* 0x000fe20000010100 */
[----:B------:R-:W-:Y:S01]  /*6c70*/  SHF.L.U32 R113, R161, 0x10, RZ ;  /* 0x00000010a1717819 */ /* 0x000fe200000006ff */
[----:B------:R-:W-:Y:S02]  /*6c80*/  FFMA.FTZ R112, R172, R112, R244 ;  /* 0x00000070ac707223 */ /* 0x000fe400000100f4 */
[----:B------:R-:W-:Y:S01]  /*6c90*/  FMUL.FTZ R165, R173, R160 ;  /* 0x000000a0ada57220 */ /* 0x000fe20000410000 */
[C---:B------:R-:W-:Y:S01]  /*6ca0*/  FADD.FTZ R160, -R228.reuse, R170 ;  /* 0x000000aae4a07221 */ /* 0x040fe20000010100 */
[----:B------:R-:W-:Y:S01]  /*6cb0*/  FFMA.FTZ R113, R169, R113, R242 ;  /* 0x00000071a9717223 */ /* 0x000fe200000100f2 */
[----:B------:R-:W-:Y:S01]  /*6cc0*/  FMUL.FTZ R170, R173, R166 ;  /* 0x000000a6adaa7220 */ /* 0x000fe20000410000 */
[----:B------:R-:W-:-:S04]  /*6cd0*/  FADD.FTZ R166, -R228, R171 ;  /* 0x000000abe4a67221 */ /* 0x000fc80000010100 */
[----:B------:R-:W-:Y:S01]  /*6ce0*/  FMUL.FTZ R171, R173, R166 ;  /* 0x000000a6adab7220 */ /* 0x000fe20000410000 */
[----:B------:R-:W-:Y:S02]  /*6cf0*/  SHF.L.U32 R166, R151, 0x4, RZ ;  /* 0x0000000497a67819 */ /* 0x000fe400000006ff */
[----:B------:R-:W-:Y:S01]  /*6d00*/  SHF.R.U32.HI R151, RZ, 0x1c, R151 ;  /* 0x0000001cff977819 */ /* 0x000fe20000011697 */
[----:B--2---:R-:W-:Y:S01]  /*6d10*/  FFMA.FTZ R161, R165, R114, R251 ;  /* 0x00000072a5a17223 */ /* 0x004fe200000100fb */
[----:B------:R-:W-:Y:S01]  /*6d20*/  FFMA.FTZ R114, R168, R115, R250 ;  /* 0x00000073a8727223 */ /* 0x000fe200000100fa */
[----:B------:R-:W-:Y:S01]  /*6d30*/  FMUL.FTZ R251, R173, R160 ;  /* 0x000000a0adfb7220 */ /* 0x000fe20000410000 */
[----:B------:R-:W-:Y:S01]  /*6d40*/  SHF.L.U32 R115, R98, 0x10, RZ ;  /* 0x0000001062737819 */ /* 0x000fe200000006ff */
[----:B------:R-:W-:Y:S01]  /*6d50*/  FADD.FTZ R160, -R228, R167 ;  /* 0x000000a7e4a07221 */ /* 0x000fe20000010100 */
[----:B------:R-:W-:Y:S02]  /*6d60*/  F2FP.BF16.F32.PACK_AB R112, R112, R161 ;  /* 0x000000a17070723e */ /* 0x000fe400000010ff */
[----:B------:R-:W-:Y:S01]  /*6d70*/  F2FP.BF16.F32.PACK_AB R113, R113, R114 ;  /* 0x000000727171723e */ /* 0x000fe200000010ff */
[----:B------:R-:W-:Y:S01]  /*6d80*/  FMUL.FTZ R167, R173, R160 ;  /* 0x000000a0ada77220 */ /* 0x000fe20000410000 */
[----:B------:R-:W-:-:S02]  /*6d90*/  PRMT R114, R98, 0x7632, R114 ;  /* 0x0000763262727816 */ /* 0x000fc40000000072 */
[----:B------:R-:W-:Y:S02]  /*6da0*/  SHF.L.U32 R160, R99, 0x10, RZ ;  /* 0x0000001063a07819 */ /* 0x000fe400000006ff */
[----:B------:R-:W-:-:S03]  /*6db0*/  SHF.L.U32 R114, R114, 0x10, RZ ;  /* 0x0000001072727819 */ /* 0x000fc600000006ff */
[----:B------:R-:W-:Y:S02]  /*6dc0*/  FFMA.FTZ R160, R167, R160, R246 ;  /* 0x000000a0a7a07223 */ /* 0x000fe400000100f6 */
[----:B------:R-:W-:Y:S01]  /*6dd0*/  FFMA.FTZ R161, R251, R114, R240 ;  /* 0x00000072fba17223 */ /* 0x000fe200000100f0 */
[----:B------:R-:W-:Y:S01]  /*6de0*/  FFMA.FTZ R114, R170, R115, R248 ;  /* 0x00000073aa727223 */ /* 0x000fe200000100f8 */
[----:B------:R-:W-:-:S04]  /*6df0*/  PRMT R115, R99, 0x7632, R115 ;  /* 0x0000763263737816 */ /* 0x000fc80000000073 */
[----:B------:R-:W-:Y:S01]  /*6e00*/  F2FP.BF16.F32.PACK_AB R114, R161, R114 ;  /* 0x00000072a172723e */ /* 0x000fe200000010ff */
[----:B------:R-:W-:-:S04]  /*6e10*/  IMAD.U32 R115, R115, 0x10000, RZ ;  /* 0x0001000073737824 */ /* 0x000fc800078e00ff */
[----:B------:R-:W-:-:S05]  /*6e20*/  FFMA.FTZ R115, R171, R115, R238 ;  /* 0x00000073ab737223 */ /* 0x000fca00000100ee */
[----:B------:R-:W-:Y:S02]  /*6e30*/  F2FP.BF16.F32.PACK_AB R115, R115, R160 ;  /* 0x000000a07373723e */ /* 0x000fe400000010ff */
[----:B------:R-:W-:-:S04]  /*6e40*/  IADD3 R160, P3, R166, UR10, RZ ;  /* 0x0000000aa6a07c10 */ /* 0x000fc8000ff7e0ff */
[----:B------:R-:W-:-:S05]  /*6e50*/  IADD3.X R161, R151, UR11, RZ, P3, !PT ;  /* 0x0000000b97a17c10 */ /* 0x000fca0009ffe4ff */
[----:B------:R0:W-:Y:S02]  /*6e60*/  STG.E.128 desc[UR4][R160.64], R112 ;  /* 0x00000070a0007986 */ /* 0x0001e4000c101d04 */
[----:B0-----:R-:W-:Y:S02]  /*6e70*/  PRMT R112, R94, 0x7632, R112 ;  /* 0x000076325e707816 */ /* 0x001fe40000000070 */
[----:B------:R-:W-:Y:S02]  /*6e80*/  PRMT R160, R93, 0x7632, R160 ;  /* 0x000076325da07816 */ /* 0x000fe400000000a0 */
[----:B------:R-:W-:Y:S02]  /*6e90*/  PRMT R113, R95, 0x7632, R113 ;  /* 0x000076325f717816 */ /* 0x000fe40000000071 */
[----:B------:R-:W-:Y:S02]  /*6ea0*/  SHF.L.U32 R112, R112, 0x10, RZ ;  /* 0x0000001070707819 */ /* 0x000fe400000006ff */
[----:B------:R-:W-:Y:S01]  /*6eb0*/  SHF.L.U32 R160, R160, 0x10, RZ ;  /* 0x00000010a0a07819 */ /* 0x000fe200000006ff */
[----:B------:R-:W-:-:S02]  /*6ec0*/  IMAD.U32 R114, R113, 0x10000, RZ ;  /* 0x0001000071727824 */ /* 0x000fc400078e00ff */
[----:B------:R-:W-:Y:S01]  /*6ed0*/  FFMA.FTZ R251, R251, R112, R239 ;  /* 0x00000070fbfb7223 */ /* 0x000fe200000100ef */
[----:B------:R-:W-:Y:S01]  /*6ee0*/  SHF.L.U32 R112, R95, 0x10, RZ ;  /* 0x000000105f707819 */ /* 0x000fe200000006ff */
[----:B------:R-:W-:Y:S01]  /*6ef0*/  FFMA.FTZ R113, R169, R160, R241 ;  /* 0x000000a0a9717223 */ /* 0x000fe200000100f1 */
[----:B------:R-:W-:Y:S02]  /*6f00*/  IMAD.U32 R160, R93, 0x10000, RZ ;  /* 0x000100005da07824 */ /* 0x000fe400078e00ff */
[----:B------:R-:W-:Y:S01]  /*6f10*/  FFMA.FTZ R171, R171, R114, R237 ;  /* 0x00000072abab7223 */ /* 0x000fe200000100ed */
[----:B------:R-:W-:Y:S02]  /*6f20*/  IMAD.U32 R114, R94, 0x10000, RZ ;  /* 0x000100005e727824 */ /* 0x000fe400078e00ff */
[----:B------:R-:W-:Y:S01]  /*6f30*/  FFMA.FTZ R167, R167, R112, R245 ;  /* 0x00000070a7a77223 */ /* 0x000fe200000100f5 */
[----:B------:R-:W-:Y:S01]  /*6f40*/  FFMA.FTZ R168, R168, R160, R249 ;  /* 0x000000a0a8a87223 */ /* 0x000fe200000100f9 */
[----:B------:R-:W-:Y:S01]  /*6f50*/  PRMT R112, R92, 0x7632, R112 ;  /* 0x000076325c707816 */ /* 0x000fe20000000070 */
[----:B------:R-:W-:Y:S01]  /*6f60*/  FFMA.FTZ R114, R170, R114, R247 ;  /* 0x00000072aa727223 */ /* 0x000fe200000100f7 */
[----:B------:R-:W-:-:S02]  /*6f70*/  SHF.L.U32 R160, R92, 0x10, RZ ;  /* 0x000000105ca07819 */ /* 0x000fc400000006ff */
[----:B------:R-:W-:Y:S02]  /*6f80*/  SHF.L.U32 R112, R112, 0x10, RZ ;  /* 0x0000001070707819 */ /* 0x000fe400000006ff */
[----:B------:R-:W-:Y:S01]  /*6f90*/  F2FP.BF16.F32.PACK_AB R115, R171, R167 ;  /* 0x000000a7ab73723e */ /* 0x000fe200000010ff */
[----:B------:R-:W-:Y:S01]  /*6fa0*/  FFMA.FTZ R165, R165, R160, R252 ;  /* 0x000000a0a5a57223 */ /* 0x000fe200000100fc */
[----:B------:R-:W-:Y:S01]  /*6fb0*/  IADD3 R160, P3, R166, UR12, RZ ;  /* 0x0000000ca6a07c10 */ /* 0x000fe2000ff7e0ff */
[----:B------:R-:W-:Y:S01]  /*6fc0*/  FFMA.FTZ R112, R172, R112, R243 ;  /* 0x00000070ac707223 */ /* 0x000fe200000100f3 */
[----:B------:R-:W-:Y:S01]  /*6fd0*/  FADD.FTZ R166, -R228, R155 ;  /* 0x0000009be4a67221 */ /* 0x000fe20000010100 */
[----:B------:R-:W-:Y:S01]  /*6fe0*/  F2FP.BF16.F32.PACK_AB R114, R251, R114 ;  /* 0x00000072fb72723e */ /* 0x000fe200000010ff */
[----:B------:R-:W0:Y:S01]  /*6ff0*/  LDC.64 R170, c[0x0][0x2b8] ;  /* 0x0000ae00ffaa7b82 */ /* 0x000e220000000a00 */
[----:B------:R-:W-:Y:S01]  /*7000*/  IADD3.X R161, R151, UR13, RZ, P3, !PT ;  /* 0x0000000d97a17c10 */ /* 0x000fe20009ffe4ff */
[----:B------:R-:W-:Y:S01]  /*7010*/  FMUL.FTZ R155, R173, R166 ;  /* 0x000000a6ad9b7220 */ /* 0x000fe20000410000 */
[----:B------:R-:W-:Y:S01]  /*7020*/  PRMT R151, R88, 0x7632, R151 ;  /* 0x0000763258977816 */ /* 0x000fe20000000097 */
[----:B------:R-:W-:Y:S01]  /*7030*/  FADD.FTZ R166, -R228, R158 ;  /* 0x0000009ee4a67221 */ /* 0x000fe20000010100 */
[----:B------:R-:W-:-:S02]  /*7040*/  F2FP.BF16.F32.PACK_AB R112, R112, R165 ;  /* 0x000000a57070723e */ /* 0x000fc400000010ff */
[----:B------:R-:W-:Y:S01]  /*7050*/  SHF.L.U32 R165, R151, 0x10, RZ ;  /* 0x0000001097a57819 */ /* 0x000fe200000006ff */
[----:B------:R-:W-:Y:S01]  /*7060*/  FMUL.FTZ R151, R173, R152 ;  /* 0x00000098ad977220 */ /* 0x000fe20000410000 */
[----:B------:R-:W-:Y:S01]  /*7070*/  F2FP.BF16.F32.PACK_AB R113, R113, R168 ;  /* 0x000000a87171723e */ /* 0x000fe200000010ff */
[----:B------:R-:W-:Y:S02]  /*7080*/  IMAD.U32 R152, R88, 0x10000, RZ ;  /* 0x0001000058987824 */ /* 0x000fe400078e00ff */
[----:B------:R-:W-:Y:S01]  /*7090*/  FADD.FTZ R168, -R228, R159 ;  /* 0x0000009fe4a87221 */ /* 0x000fe20000010100 */
[----:B------:R-:W-:Y:S01]  /*70a0*/  FFMA.FTZ R165, R155, R165, R234 ;  /* 0x000000a59ba57223 */ /* 0x000fe200000100ea */
[----:B------:R-:W-:Y:S01]  /*70b0*/  FMUL.FTZ R159, R173, R156 ;  /* 0x0000009cad9f7220 */ /* 0x000fe20000410000 */
[----:B------:R-:W-:Y:S01]  /*70c0*/  FFMA.FTZ R152, R151, R152, R236 ;  /* 0x0000009897987223 */ /* 0x000fe200000100ec */
[----:B------:R1:W-:Y:S01]  /*70d0*/  STG.E.128 desc[UR4][R160.64], R112 ;  /* 0x00000070a0007986 */ /* 0x0003e2000c101d04 */
[----:B------:R-:W-:-:S02]  /*70e0*/  ISETP.GE.AND P3, PT, R29, UR15, PT ;  /* 0x0000000f1d007c0c */ /* 0x000fc4000bf66270 */
[----:B-1----:R-:W-:Y:S01]  /*70f0*/  PRMT R115, R89, 0x7632, R115 ;  /* 0x0000763259737816 */ /* 0x002fe20000000073 */
[C---:B------:R-:W-:Y:S01]  /*7100*/  FADD.FTZ R160, -R228.reuse, R157 ;  /* 0x0000009de4a07221 */ /* 0x040fe20000010100 */
[----:B------:R-:W-:Y:S01]  /*7110*/  F2FP.BF16.F32.PACK_AB R112, R165, R152 ;  /* 0x00000098a570723e */ /* 0x000fe200000010ff */
[----:B------:R-:W-:Y:S01]  /*7120*/  FADD.FTZ R152, -R228, R153 ;  /* 0x00000099e4987221 */ /* 0x000fe20000010100 */
[----:B------:R-:W-:Y:S01]  /*7130*/  SHF.L.U32 R115, R115, 0x10, RZ ;  /* 0x0000001073737819 */ /* 0x000fe200000006ff */
[C---:B------:R-:W-:Y:S01]  /*7140*/  FMUL.FTZ R156, R173.reuse, R160 ;  /* 0x000000a0ad9c7220 */ /* 0x040fe20000410000 */
[----:B------:R-:W-:Y:S01]  /*7150*/  PRMT R113, R90, 0x7632, R113 ;  /* 0x000076325a717816 */ /* 0x000fe20000000071 */
[----:B------:R-:W-:Y:S01]  /*7160*/  FMUL.FTZ R158, R173, R152 ;  /* 0x00000098ad9e7220 */ /* 0x000fe20000410000 */
[----:B------:R-:W-:Y:S01]  /*7170*/  PRMT R114, R91, 0x7632, R114 ;  /* 0x000076325b727816 */ /* 0x000fe20000000072 */
[----:B------:R-:W-:Y:S01]  /*7180*/  FFMA.FTZ R152, R159, R115, R230 ;  /* 0x000000739f987223 */ /* 0x000fe200000100e6 */
[----:B------:R-:W-:Y:S01]  /*7190*/  SHF.L.U32 R113, R113, 0x10, RZ ;  /* 0x0000001071717819 */ /* 0x000fe200000006ff */
[----:B------:R-:W-:Y:S01]  /*71a0*/  FMUL.FTZ R160, R173, R166 ;  /* 0x000000a6ada07220 */ /* 0x000fe20000410000 */
[----:B------:R-:W-:Y:S01]  /*71b0*/  SHF.L.U32 R153, R89, 0x10, RZ ;  /* 0x0000001059997819 */ /* 0x000fe200000006ff */
[----:B------:R-:W-:Y:S01]  /*71c0*/  IMAD.U32 R114, R114, 0x10000, RZ ;  /* 0x0001000072727824 */ /* 0x000fe200078e00ff */
[----:B------:R-:W-:Y:S01]  /*71d0*/  SHF.L.U32 R115, R90, 0x10, RZ ;  /* 0x000000105a737819 */ /* 0x000fe200000006ff */
[C---:B------:R-:W-:Y:S01]  /*71e0*/  FMUL.FTZ R157, R173.reuse, R168 ;  /* 0x000000a8ad9d7220 */ /* 0x040fe20000410000 */
[----:B------:R-:W-:Y:S01]  /*71f0*/  FMUL.FTZ R161, R173, R164 ;  /* 0x000000a4ada17220 */ /* 0x000fe20000410000 */
[----:B------:R-:W-:-:S02]  /*7200*/  IMAD.U32 R166, R91, 0x10000, RZ ;  /* 0x000100005ba67824 */ /* 0x000fc400078e00ff */
[----:B------:R-:W-:Y:S01]  /*7210*/  FFMA.FTZ R153, R158, R153, R232 ;  /* 0x000000999e997223 */ /* 0x000fe200000100e8 */
[----:B------:R-:W-:Y:S01]  /*7220*/  FFMA.FTZ R164, R160, R113, R225 ;  /* 0x00000071a0a47223 */ /* 0x000fe200000100e1 */
[----:B------:R-:W-:Y:S01]  /*7230*/  FFMA.FTZ R115, R156, R115, R227 ;  /* 0x000000739c737223 */ /* 0x000fe200000100e3 */
[----:B------:R-:W-:Y:S01]  /*7240*/  FFMA.FTZ R165, R161, R114, R221 ;  /* 0x00000072a1a57223 */ /* 0x000fe200000100dd */
[----:B------:R-:W-:Y:S01]  /*7250*/  FFMA.FTZ R166, R157, R166, R223 ;  /* 0x000000a69da67223 */ /* 0x000fe200000100df */
[----:B------:R-:W1:Y:S01]  /*7260*/  LDC.64 R168, c[0x0][0x2c0] ;  /* 0x0000b000ffa87b82 */ /* 0x000e620000000a00 */
[----:B------:R-:W-:Y:S01]  /*7270*/  F2FP.BF16.F32.PACK_AB R113, R152, R153 ;  /* 0x000000999871723e */ /* 0x000fe200000010ff */
[----:B0-----:R-:W-:Y:S01]  /*7280*/  IMAD.WIDE.U32 R152, R119, 0x10, R170 ;  /* 0x0000001077987825 */ /* 0x001fe200078e00aa */
[----:B------:R-:W-:Y:S02]  /*7290*/  F2FP.BF16.F32.PACK_AB R114, R164, R115 ;  /* 0x00000073a472723e */ /* 0x000fe400000010ff */
[----:B------:R-:W-:-:S02]  /*72a0*/  F2FP.BF16.F32.PACK_AB R115, R165, R166 ;  /* 0x000000a6a573723e */ /* 0x000fc400000010ff */
[----:B------:R-:W-:Y:S02]  /*72b0*/  PRMT R164, R87, 0x7632, R164 ;  /* 0x0000763257a47816 */ /* 0x000fe400000000a4 */
[----:B------:R-:W-:Y:S01]  /*72c0*/  PRMT R166, R86, 0x7632, R166 ;  /* 0x0000763256a67816 */ /* 0x000fe200000000a6 */
[----:B------:R0:W-:Y:S01]  /*72d0*/  STG.E.128 desc[UR4][R152.64], R112 ;  /* 0x0000007098007986 */ /* 0x0001e2000c101d04 */
[----:B------:R-:W-:Y:S02]  /*72e0*/  PRMT R165, R85, 0x7632, R165 ;  /* 0x0000763255a57816 */ /* 0x000fe400000000a5 */
[----:B------:R-:W-:Y:S02]  /*72f0*/  SHF.L.U32 R164, R164, 0x10, RZ ;  /* 0x00000010a4a47819 */ /* 0x000fe400000006ff */
[----:B------:R-:W-:Y:S01]  /*7300*/  SHF.L.U32 R167, R166, 0x10, RZ ;  /* 0x00000010a6a77819 */ /* 0x000fe200000006ff */
[----:B------:R-:W-:Y:S02]  /*7310*/  IMAD.U32 R166, R165, 0x10000, RZ ;  /* 0x00010000a5a67824 */ /* 0x000fe400078e00ff */
[----:B------:R-:W-:Y:S01]  /*7320*/  FADD.FTZ R165, -R228, R194 ;  /* 0x000000c2e4a57221 */ /* 0x000fe20000010100 */
[----:B------:R-:W-:Y:S01]  /*7330*/  FFMA.FTZ R161, R161, R164, R220 ;  /* 0x000000a4a1a17223 */ /* 0x000fe200000100dc */
[----:B------:R-:W-:Y:S01]  /*7340*/  PRMT R164, R84, 0x7632, R164 ;  /* 0x0000763254a47816 */ /* 0x000fe200000000a4 */
[----:B------:R-:W-:Y:S01]  /*7350*/  FFMA.FTZ R160, R160, R167, R224 ;  /* 0x000000a7a0a07223 */ /* 0x000fe200000100e0 */
[----:B------:R-:W-:Y:S01]  /*7360*/  FMUL.FTZ R165, R173, R165 ;  /* 0x000000a5ada57220 */ /* 0x000fe20000410000 */
[----:B------:R-:W-:Y:S01]  /*7370*/  IMAD.U32 R194, R48, 0x10000, RZ ;  /* 0x0001000030c27824 */ /* 0x000fe200078e00ff */
[----:B------:R-:W-:Y:S01]  /*7380*/  SHF.L.U32 R164, R164, 0x10, RZ ;  /* 0x00000010a4a47819 */ /* 0x000fe200000006ff */
[----:B0-----:R-:W-:Y:S01]  /*7390*/  IMAD.U32 R115, R86, 0x10000, RZ ;  /* 0x0001000056737824 */ /* 0x001fe200078e00ff */
[----:B------:R-:W-:Y:S01]  /*73a0*/  SHF.L.U32 R114, R87, 0x10, RZ ;  /* 0x0000001057727819 */ /* 0x000fe200000006ff */
[----:B------:R-:W-:-:S02]  /*73b0*/  FFMA.FTZ R113, R159, R166, R229 ;  /* 0x000000a69f717223 */ /* 0x000fc400000100e5 */
[----:B------:R-:W-:Y:S01]  /*73c0*/  FFMA.FTZ R112, R155, R164, R233 ;  /* 0x000000a49b707223 */ /* 0x000fe200000100e9 */
[----:B------:R-:W-:Y:S01]  /*73d0*/  FFMA.FTZ R153, R156, R115, R226 ;  /* 0x000000739c997223 */ /* 0x000fe200000100e2 */
[----:B------:R-:W-:Y:S01]  /*73e0*/  SHF.L.U32 R115, R85, 0x10, RZ ;  /* 0x0000001055737819 */ /* 0x000fe200000006ff */
[----:B------:R-:W-:Y:S01]  /*73f0*/  FFMA.FTZ R152, R157, R114, R222 ;  /* 0x000000729d987223 */ /* 0x000fe200000100de */
[----:B------:R-:W-:Y:S01]  /*7400*/  SHF.L.U32 R114, R84, 0x10, RZ ;  /* 0x0000001054727819 */ /* 0x000fe200000006ff */
[----:B------:R-:W-:Y:S02]  /*7410*/  IMAD.U32 R156, R80, 0x10000, RZ ;  /* 0x00010000509c7824 */ /* 0x000fe400078e00ff */
[----:B------:R-:W-:Y:S01]  /*7420*/  FADD.FTZ R166, -R228, R192 ;  /* 0x000000c0e4a67221 */ /* 0x000fe20000010100 */
[----:B------:R-:W-:Y:S01]  /*7430*/  FFMA.FTZ R158, R158, R115, R231 ;  /* 0x000000739e9e7223 */ /* 0x000fe200000100e7 */
[----:B------:R-:W-:Y:S01]  /*7440*/  F2FP.BF16.F32.PACK_AB R115, R161, R152 ;  /* 0x00000098a173723e */ /* 0x000fe200000010ff */
[----:B------:R-:W-:Y:S01]  /*7450*/  FFMA.FTZ R151, R151, R114, R235 ;  /* 0x0000007297977223 */ /* 0x000fe200000100eb */
[----:B------:R-:W-:Y:S01]  /*7460*/  F2FP.BF16.F32.PACK_AB R114, R160, R153 ;  /* 0x00000099a072723e */ /* 0x000fe200000010ff */
[----:B-1----:R-:W-:Y:S01]  /*7470*/  IMAD.WIDE.U32 R152, R119, 0x10, R168 ;  /* 0x0000001077987825 */ /* 0x002fe200078e00a8 */
[----:B------:R-:W-:-:S03]  /*7480*/  F2FP.BF16.F32.PACK_AB R113, R113, R158 ;  /* 0x0000009e7171723e */ /* 0x000fc600000010ff */
[----:B------:R-:W-:Y:S01]  /*7490*/  FADD.FTZ R158, -R228, R123 ;  /* 0x0000007be49e7221 */ /* 0x000fe20000010100 */
[----:B------:R-:W-:Y:S01]  /*74a0*/  PRMT R119, R80, 0x7632, R119 ;  /* 0x0000763250777816 */ /* 0x000fe20000000077 */
[C---:B------:R-:W-:Y:S01]  /*74b0*/  FMUL.FTZ R123, R173.reuse, R120 ;  /* 0x00000078ad7b7220 */ /* 0x040fe20000410000 */
[----:B------:R-:W-:Y:S01]  /*74c0*/  F2FP.BF16.F32.PACK_AB R112, R112, R151 ;  /* 0x000000977070723e */ /* 0x000fe200000010ff */
[----:B------:R-:W-:Y:S01]  /*74d0*/  FMUL.FTZ R192, R173, R163 ;  /* 0x000000a3adc07220 */ /* 0x000fe20000410000 */
[----:B------:R-:W-:Y:S01]  /*74e0*/  SHF.L.U32 R160, R119, 0x10, RZ ;  /* 0x0000001077a07819 */ /* 0x000fe200000006ff */
[----:B------:R-:W-:Y:S01]  /*74f0*/  FMUL.FTZ R119, R173, R158 ;  /* 0x0000009ead777220 */ /* 0x000fe20000410000 */
[----:B------:R-:W-:Y:S01]  /*7500*/  FFMA.FTZ R156, R123, R156, R219 ;  /* 0x0000009c7b9c7223 */ /* 0x000fe200000100db */
[----:B------:R0:W-:Y:S01]  /*7510*/  STG.E.128 desc[UR4][R152.64], R112 ;  /* 0x0000007098007986 */ /* 0x0001e2000c101d04 */
[----:B------:R-:W-:Y:S01]  /*7520*/  PRMT R120, R82, 0x7632, R120 ;  /* 0x0000763252787816 */ /* 0x000fe20000000078 */
[----:B------:R-:W-:Y:S01]  /*7530*/  FFMA.FTZ R151, R119, R160, R217 ;  /* 0x000000a077977223 */ /* 0x000fe200000100d9 */
[C---:B------:R-:W-:Y:S01]  /*7540*/  FADD.FTZ R158, -R228.reuse, R129 ;  /* 0x00000081e49e7221 */ /* 0x040fe20000010100 */
[----:B------:R-:W-:Y:S01]  /*7550*/  FADD.FTZ R160, -R228, R148 ;  /* 0x00000094e4a07221 */ /* 0x000fe20000010100 */
[----:B------:R-:W-:Y:S01]  /*7560*/  PRMT R163, R79, 0x7632, R163 ;  /* 0x000076324fa37816 */ /* 0x000fe200000000a3 */
[----:B------:R-:W-:-:S02]  /*7570*/  IMAD.U32 R120, R120, 0x10000, RZ ;  /* 0x0001000078787824 */ /* 0x000fc400078e00ff */
[----:B------:R-:W-:Y:S01]  /*7580*/  FMUL.FTZ R148, R173, R158 ;  /* 0x0000009ead947220 */ /* 0x000fe20000410000 */
        /* <DEDUP_REMOVED lines=8> */
[----:B------:R-:W-:Y:S02]  /*7610*/  IMAD.U32 R172, R163, 0x10000, RZ ;  /* 0x00010000a3ac7824 */ /* 0x000fe400078e00ff */
[----:B------:R-:W-:Y:S01]  /*7620*/  FMUL.FTZ R191, R173, R175 ;  /* 0x000000afadbf7220 */ /* 0x000fe20000410000 */
[----:B0-----:R-:W-:Y:S01]  /*7630*/  PRMT R113, R81, 0x7632, R113 ;  /* 0x0000763251717816 */ /* 0x001fe20000000071 */
[C---:B------:R-:W-:Y:S01]  /*7640*/  FADD.FTZ R152, -R228.reuse, R121 ;  /* 0x00000079e4987221 */ /* 0x040fe20000010100 */
[----:B------:R-:W-:Y:S01]  /*7650*/  F2FP.BF16.F32.PACK_AB R112, R151, R156 ;  /* 0x0000009c9770723e */ /* 0x000fe200000010ff */
[----:B------:R-:W-:Y:S01]  /*7660*/  FADD.FTZ R156, -R228, R125 ;  /* 0x0000007de49c7221 */ /* 0x000fe20000010100 */
[----:B------:R-:W-:Y:S01]  /*7670*/  PRMT R114, R83, 0x7632, R114 ;  /* 0x0000763253727816 */ /* 0x000fe20000000072 */
[----:B------:R-:W-:Y:S01]  /*7680*/  FMUL.FTZ R151, R173, R128 ;  /* 0x00000080ad977220 */ /* 0x000fe20000410000 */
[----:B------:R-:W-:Y:S01]  /*7690*/  SHF.L.U32 R113, R113, 0x10, RZ ;  /* 0x0000001071717819 */ /* 0x000fe200000006ff */
[----:B------:R-:W-:Y:S01]  /*76a0*/  FMUL.FTZ R153, R173, R152 ;  /* 0x00000098ad997220 */ /* 0x000fe20000410000 */
[----:B------:R-:W-:Y:S01]  /*76b0*/  SHF.L.U32 R128, R81, 0x10, RZ ;  /* 0x0000001051807819 */ /* 0x000fe200000006ff */
[----:B------:R-:W-:Y:S01]  /*76c0*/  FMUL.FTZ R152, R173, R156 ;  /* 0x0000009cad987220 */ /* 0x000fe20000410000 */
[----:B------:R-:W-:Y:S01]  /*76d0*/  SHF.L.U32 R114, R114, 0x10, RZ ;  /* 0x0000001072727819 */ /* 0x000fe200000006ff */
[----:B------:R-:W-:Y:S01]  /*76e0*/  IMAD.U32 R115, R82, 0x10000, RZ ;  /* 0x0001000052737824 */ /* 0x000fe200078e00ff */
[----:B------:R-:W-:Y:S01]  /*76f0*/  SHF.L.U32 R121, R83, 0x10, RZ ;  /* 0x0000001053797819 */ /* 0x000fe200000006ff */
[----:B------:R-:W-:Y:S01]  /*7700*/  FMUL.FTZ R125, R173, R160 ;  /* 0x000000a0ad7d7220 */ /* 0x000fe20000410000 */
[----:B------:R-:W-:Y:S01]  /*7710*/  FFMA.FTZ R156, R124, R113, R213 ;  /* 0x000000717c9c7223 */ /* 0x000fe200000100d5 */
[----:B------:R-:W-:Y:S01]  /*7720*/  FFMA.FTZ R113, R153, R128, R215 ;  /* 0x0000008099717223 */ /* 0x000fe200000100d7 */
[----:B------:R-:W-:Y:S01]  /*7730*/  FFMA.FTZ R120, R151, R120, R201 ;  /* 0x0000007897787223 */ /* 0x000fe200000100c9 */
[----:B------:R-:W-:Y:S01]  /*7740*/  FFMA.FTZ R115, R152, R115, R203 ;  /* 0x0000007398737223 */ /* 0x000fe200000100cb */
[----:B------:R-:W-:Y:S01]  /*7750*/  FFMA.FTZ R128, R125, R114, R197 ;  /* 0x000000727d807223 */ /* 0x000fe200000100c5 */
[----:B------:R-:W-:Y:S01]  /*7760*/  FFMA.FTZ R121, R148, R121, R199 ;  /* 0x0000007994797223 */ /* 0x000fe200000100c7 */
[----:B------:R-:W-:Y:S01]  /*7770*/  F2FP.BF16.F32.PACK_AB R113, R156, R113 ;  /* 0x000000719c71723e */ /* 0x000fe200000010ff */
[----:B------:R-:W-:Y:S01]  /*7780*/  FADD.FTZ R156, -R228, R205 ;  /* 0x000000cde49c7221 */ /* 0x000fe20000010100 */
[----:B------:R-:W-:Y:S01]  /*7790*/  F2FP.BF16.F32.PACK_AB R114, R120, R115 ;  /* 0x000000737872723e */ /* 0x000fe200000010ff */
[----:B------:R-:W-:Y:S01]  /*77a0*/  FADD.FTZ R160, -R228, R212 ;  /* 0x000000d4e4a07221 */ /* 0x000fe20000010100 */
[----:B------:R-:W-:Y:S01]  /*77b0*/  F2FP.BF16.F32.PACK_AB R115, R128, R121 ;  /* 0x000000798073723e */ /* 0x000fe200000010ff */
[----:B------:R-:W-:-:S04]  /*77c0*/  IMAD.WIDE.U32 R120, R118, 0x10, R170 ;  /* 0x0000001076787825 */ /* 0x000fc800078e00aa */
[C---:B------:R-:W-:Y:S01]  /*77d0*/  FADD.FTZ R170, -R228.reuse, R178 ;  /* 0x000000b2e4aa7221 */ /* 0x040fe20000010100 */
[----:B------:R-:W-:Y:S01]  /*77e0*/  FADD.FTZ R128, -R228, R207 ;  /* 0x000000cfe4807221 */ /* 0x000fe20000010100 */
[C---:B------:R-:W-:Y:S01]  /*77f0*/  FMUL.FTZ R164, R173.reuse, R164 ;  /* 0x000000a4ada47220 */ /* 0x040fe20000410000 */
[C---:B------:R-:W-:Y:S01]  /*7800*/  FMUL.FTZ R169, R173.reuse, R169 ;  /* 0x000000a9ada97220 */ /* 0x040fe20000410000 */
[----:B------:R0:W-:Y:S01]  /*7810*/  STG.E.128 desc[UR4][R120.64], R112 ;  /* 0x0000007078007986 */ /* 0x0001e2000c101d04 */
[C---:B------:R-:W-:Y:S01]  /*7820*/  FMUL.FTZ R170, R173.reuse, R170 ;  /* 0x000000aaadaa7220 */ /* 0x040fe20000410000 */
        /* <DEDUP_REMOVED lines=9> */
[----:B------:R-:W-:Y:S01]  /*78c0*/  FMUL.FTZ R160, R173, R160 ;  /* 0x000000a0ada07220 */ /* 0x000fe20000410000 */
[----:B------:R-:W1:Y:S01]  /*78d0*/  LDC.64 R206, c[0x0][0x2c0] ;  /* 0x0000b000ffce7b82 */ /* 0x000e620000000a00 */
[----:B------:R-:W-:Y:S01]  /*78e0*/  SHF.L.U32 R171, R78, 0x10, RZ ;  /* 0x000000104eab7819 */ /* 0x000fe200000006ff */
[----:B------:R-:W-:Y:S01]  /*78f0*/  FFMA.FTZ R194, R156, R194, R11 ;  /* 0x000000c29cc27223 */ /* 0x000fe2000001000b */
[----:B------:R-:W-:-:S02]  /*7900*/  SHF.L.U32 R175, R68, 0x10, RZ ;  /* 0x0000001044af7819 */ /* 0x000fc400000006ff */
[----:B------:R-:W-:Y:S01]  /*7910*/  SHF.L.U32 R178, R58, 0x10, RZ ;  /* 0x000000103ab27819 */ /* 0x000fe200000006ff */
[----:B0-----:R-:W-:Y:S01]  /*7920*/  FADD.FTZ R113, -R228, R193 ;  /* 0x000000c1e4717221 */ /* 0x001fe20000010100 */
[C---:B------:R-:W-:Y:S01]  /*7930*/  FMUL.FTZ R114, R173.reuse, R131 ;  /* 0x00000083ad727220 */ /* 0x040fe20000410000 */
[----:B------:R-:W-:Y:S01]  /*7940*/  PRMT R115, R78, 0x7632, R115 ;  /* 0x000076324e737816 */ /* 0x000fe20000000073 */
[C---:B------:R-:W-:Y:S01]  /*7950*/  FADD.FTZ R120, -R228.reuse, R122 ;  /* 0x0000007ae4787221 */ /* 0x040fe20000010100 */
[----:B------:R-:W-:Y:S01]  /*7960*/  FMUL.FTZ R131, R173, R113 ;  /* 0x00000071ad837220 */ /* 0x000fe20000410000 */
[----:B------:R-:W-:Y:S01]  /*7970*/  PRMT R113, R77, 0x7632, R113 ;  /* 0x000076324d717816 */ /* 0x000fe20000000071 */
[C---:B------:R-:W-:Y:S01]  /*7980*/  FADD.FTZ R112, -R228.reuse, R149 ;  /* 0x00000095e4707221 */ /* 0x040fe20000010100 */
[C---:B------:R-:W-:Y:S01]  /*7990*/  FADD.FTZ R121, -R228.reuse, R126 ;  /* 0x0000007ee4797221 */ /* 0x040fe20000010100 */
[C---:B------:R-:W-:Y:S01]  /*79a0*/  FADD.FTZ R122, -R228.reuse, R130 ;  /* 0x00000082e47a7221 */ /* 0x040fe20000010100 */
[----:B------:R-:W-:Y:S01]  /*79b0*/  SHF.L.U32 R168, R115, 0x10, RZ ;  /* 0x0000001073a87819 */ /* 0x000fe200000006ff */
[C---:B------:R-:W-:Y:S01]  /*79c0*/  FADD.FTZ R126, -R228.reuse, R188 ;  /* 0x000000bce47e7221 */ /* 0x040fe20000010100 */
[----:B------:R-:W-:Y:S01]  /*79d0*/  FADD.FTZ R130, -R228, R211 ;  /* 0x000000d3e4827221 */ /* 0x000fe20000010100 */
[----:B------:R-:W-:-:S02]  /*79e0*/  IMAD.U32 R163, R113, 0x10000, RZ ;  /* 0x0001000071a37824 */ /* 0x000fc400078e00ff */
        /* <DEDUP_REMOVED lines=11> */
[----:B------:R-:W-:Y:S01]  /*7aa0*/  FFMA.FTZ R168, R151, R168, R200 ;  /* 0x000000a897a87223 */ /* 0x000fe200000100c8 */
[----:B------:R-:W-:Y:S01]  /*7ab0*/  SHF.L.U32 R173, R79, 0x10, RZ ;  /* 0x000000104fad7819 */ /* 0x000fe200000006ff */
[----:B------:R-:W-:Y:S01]  /*7ac0*/  FFMA.FTZ R151, R124, R163, R204 ;  /* 0x000000a37c977223 */ /* 0x000fe200000100cc */
[----:B------:R-:W-:Y:S01]  /*7ad0*/  PRMT R124, R76, 0x7632, R124 ;  /* 0x000076324c7c7816 */ /* 0x000fe2000000007c */
[----:B------:R-:W-:Y:S01]  /*7ae0*/  FFMA.FTZ R113, R152, R171, R202 ;  /* 0x000000ab98717223 */ /* 0x000fe200000100ca */
[----:B------:R-:W-:Y:S01]  /*7af0*/  PRMT R163, R75, 0x7632, R163 ;  /* 0x000076324ba37816 */ /* 0x000fe200000000a3 */
[----:B------:R-:W-:Y:S01]  /*7b00*/  FFMA.FTZ R115, R148, R173, R198 ;  /* 0x000000ad94737223 */ /* 0x000fe200000100c6 */
[----:B------:R-:W-:Y:S01]  /*7b10*/  FFMA.FTZ R148, R125, R172, R196 ;  /* 0x000000ac7d947223 */ /* 0x000fe200000100c4 */
[----:B------:R-:W-:Y:S01]  /*7b20*/  IMAD.U32 R124, R124, 0x10000, RZ ;  /* 0x000100007c7c7824 */ /* 0x000fe200078e00ff */
[----:B------:R-:W-:Y:S01]  /*7b30*/  SHF.L.U32 R163, R163, 0x10, RZ ;  /* 0x00000010a3a37819 */ /* 0x000fe200000006ff */
[----:B------:R-:W0:Y:S01]  /*7b40*/  LDC.64 R208, c[0x0][0x2b8] ;  /* 0x0000ae00ffd07b82 */ /* 0x000e220000000a00 */
[----:B------:R-:W-:Y:S01]  /*7b50*/  SHF.L.U32 R125, R76, 0x10, RZ ;  /* 0x000000104c7d7819 */ /* 0x000fe200000006ff */
[----:B------:R-:W-:Y:S01]  /*7b60*/  FFMA.FTZ R172, R119, R124, R216 ;  /* 0x0000007c77ac7223 */ /* 0x000fe200000100d8 */
[----:B------:R-:W-:Y:S01]  /*7b70*/  SHF.L.U32 R152, R77, 0x10, RZ ;  /* 0x000000104d987819 */ /* 0x000fe200000006ff */
[----:B------:R-:W-:Y:S01]  /*7b80*/  FFMA.FTZ R124, R112, R163, R34 ;  /* 0x000000a3707c7223 */ /* 0x000fe20000010022 */
[----:B------:R-:W-:Y:S01]  /*7b90*/  SHF.L.U32 R163, R71, 0x10, RZ ;  /* 0x0000001047a37819 */ /* 0x000fe200000006ff */
[----:B------:R-:W-:Y:S01]  /*7ba0*/  FFMA.FTZ R123, R123, R125, R218 ;  /* 0x0000007d7b7b7223 */ /* 0x000fe200000100da */
[----:B------:R-:W-:Y:S01]  /*7bb0*/  IMAD.U32 R125, R75, 0x10000, RZ ;  /* 0x000100004b7d7824 */ /* 0x000fe200078e00ff */
[----:B------:R-:W-:Y:S01]  /*7bc0*/  SHF.L.U32 R119, R74, 0x10, RZ ;  /* 0x000000104a777819 */ /* 0x000fe200000006ff */
[----:B------:R-:W-:Y:S01]  /*7bd0*/  FFMA.FTZ R174, R153, R152, R214 ;  /* 0x0000009899ae7223 */ /* 0x000fe200000100d6 */
[----:B------:R-:W-:Y:S01]  /*7be0*/  PRMT R171, R71, 0x7632, R171 ;  /* 0x0000763247ab7816 */ /* 0x000fe200000000ab */
[C---:B------:R-:W-:Y:S01]  /*7bf0*/  FFMA.FTZ R125, R150.reuse, R125, R2 ;  /* 0x0000007d967d7223 */ /* 0x040fe20000010002 */
[----:B------:R-:W-:Y:S01]  /*7c00*/  FFMA.FTZ R163, R150, R163, R16 ;  /* 0x000000a396a37223 */ /* 0x000fe20000010010 */
[----:B------:R-:W-:-:S02]  /*7c10*/  IMAD.U32 R152, R70, 0x10000, RZ ;  /* 0x0001000046987824 */ /* 0x000fc400078e00ff */
[----:B------:R-:W-:Y:S01]  /*7c20*/  FFMA.FTZ R150, R114, R119, R0 ;  /* 0x0000007772967223 */ /* 0x000fe20000010000 */
[----:B------:R-:W-:Y:S01]  /*7c30*/  SHF.L.U32 R176, R171, 0x10, RZ ;  /* 0x00000010abb07819 */ /* 0x000fe200000006ff */
[----:B------:R-:W-:Y:S01]  /*7c40*/  FFMA.FTZ R178, R159, R178, R9 ;  /* 0x000000b29fb27223 */ /* 0x000fe20000010009 */
[----:B------:R-:W-:Y:S01]  /*7c50*/  F2FP.BF16.F32.PACK_AB R115, R148, R115 ;  /* 0x000000739473723e */ /* 0x000fe200000010ff */
[----:B------:R-:W-:Y:S01]  /*7c60*/  FFMA.FTZ R152, R114, R152, R15 ;  /* 0x0000009872987223 */ /* 0x000fe2000001000f */
[----:B------:R-:W-:Y:S01]  /*7c70*/  PRMT R119, R74, 0x7632, R119 ;  /* 0x000076324a777816 */ /* 0x000fe20000000077 */
[----:B------:R-:W-:Y:S01]  /*7c80*/  FFMA.FTZ R153, R112, R176, R35 ;  /* 0x000000b070997223 */ /* 0x000fe20000010023 */
[----:B------:R-:W-:Y:S02]  /*7c90*/  PRMT R148, R70, 0x7632, R148 ;  /* 0x0000763246947816 */ /* 0x000fe40000000094 */
[----:B------:R-:W-:Y:S02]  /*7ca0*/  F2FP.BF16.F32.PACK_AB R114, R168, R113 ;  /* 0x00000071a872723e */ /* 0x000fe400000010ff */
[----:B------:R-:W-:Y:S01]  /*7cb0*/  SHF.L.U32 R171, R119, 0x10, RZ ;  /* 0x0000001077ab7819 */ /* 0x000fe200000006ff */
[----:B-1----:R-:W-:Y:S01]  /*7cc0*/  IMAD.WIDE.U32 R118, R118, 0x10, R206 ;  /* 0x0000001076767825 */ /* 0x002fe200078e00ce */
[----:B------:R-:W-:-:S02]  /*7cd0*/  SHF.L.U32 R168, R148, 0x10, RZ ;  /* 0x0000001094a87819 */ /* 0x000fc400000006ff */
[----:B------:R-:W-:Y:S01]  /*7ce0*/  F2FP.BF16.F32.PACK_AB R112, R172, R123 ;  /* 0x0000007bac70723e */ /* 0x000fe200000010ff */
[----:B------:R-:W-:Y:S01]  /*7cf0*/  IMAD.U32 R172, R73, 0x10000, RZ ;  /* 0x0001000049ac7824 */ /* 0x000fe200078e00ff */
[----:B------:R-:W-:Y:S01]  /*7d00*/  SHF.L.U32 R148, R69, 0x10, RZ ;  /* 0x0000001045947819 */ /* 0x000fe200000006ff */
[----:B------:R-:W-:Y:S01]  /*7d10*/  FFMA.FTZ R171, R167, R171, R32 ;  /* 0x000000aba7ab7223 */ /* 0x000fe20000010020 */
[----:B------:R-:W-:Y:S01]  /*7d20*/  F2FP.BF16.F32.PACK_AB R113, R151, R174 ;  /* 0x000000ae9771723e */ /* 0x000fe200000010ff */
[----:B------:R-:W-:Y:S01]  /*7d30*/  FFMA.FTZ R167, R167, R168, R33 ;  /* 0x000000a8a7a77223 */ /* 0x000fe20000010021 */
[C---:B------:R-:W-:Y:S01]  /*7d40*/  FFMA.FTZ R172, R149.reuse, R172, R182 ;  /* 0x000000ac95ac7223 */ /* 0x040fe200000100b6 */
[----:B------:R-:W-:Y:S01]  /*7d50*/  FFMA.FTZ R151, R149, R148, R181 ;  /* 0x0000009495977223 */ /* 0x000fe200000100b5 */
[----:B------:R-:W-:Y:S01]  /*7d60*/  PRMT R123, R72, 0x7632, R123 ;  /* 0x00007632487b7816 */ /* 0x000fe2000000007b */
[----:B------:R1:W-:Y:S01]  /*7d70*/  STG.E.128 desc[UR4][R118.64], R112 ;  /* 0x0000007076007986 */ /* 0x0003e2000c101d04 */
[----:B------:R-:W-:-:S02]  /*7d80*/  PRMT R168, R73, 0x7632, R168 ;  /* 0x0000763249a87816 */ /* 0x000fc400000000a8 */
[----:B------:R-:W-:Y:S01]  /*7d90*/  PRMT R149, R68, 0x7632, R149 ;  /* 0x0000763244957816 */ /* 0x000fe20000000095 */
[----:B------:R-:W-:Y:S01]  /*7da0*/  IMAD.U32 R174, R123, 0x10000, RZ ;  /* 0x000100007bae7824 */ /* 0x000fe200078e00ff */
[----:B------:R-:W-:Y:S01]  /*7db0*/  PRMT R173, R69, 0x7632, R173 ;  /* 0x0000763245ad7816 */ /* 0x000fe200000000ad */
[----:B------:R-:W-:Y:S01]  /*7dc0*/  IMAD.U32 R177, R168, 0x10000, RZ ;  /* 0x00010000a8b17824 */ /* 0x000fe200078e00ff */
[----:B------:R-:W-:Y:S02]  /*7dd0*/  SHF.L.U32 R148, R72, 0x10, RZ ;  /* 0x0000001048947819 */ /* 0x000fe400000006ff */
[----:B------:R-:W-:Y:S02]  /*7de0*/  SHF.L.U32 R176, R149, 0x10, RZ ;  /* 0x0000001095b07819 */ /* 0x000fe400000006ff */
[----:B------:R-:W-:Y:S02]  /*7df0*/  SHF.L.U32 R168, R173, 0x10, RZ ;  /* 0x00000010ada87819 */ /* 0x000fe400000006ff */
[----:B------:R-:W-:-:S03]  /*7e00*/  SHF.L.U32 R123, R67, 0x10, RZ ;  /* 0x00000010437b7819 */ /* 0x000fc600000006ff */
[----:B------:R-:W-:Y:S01]  /*7e10*/  FFMA.FTZ R173, R122, R168, R31 ;  /* 0x000000a87aad7223 */ /* 0x000fe2000001001f */
[C---:B------:R-:W-:Y:S01]  /*7e20*/  FFMA.FTZ R168, R120.reuse, R175, R186 ;  /* 0x000000af78a87223 */ /* 0x040fe200000100ba */
[----:B-1----:R-:W-:Y:S01]  /*7e30*/  PRMT R118, R63, 0x7632, R118 ;  /* 0x000076323f767816 */ /* 0x002fe20000000076 */
[----:B------:R-:W-:Y:S01]  /*7e40*/  FFMA.FTZ R112, R120, R148, R195 ;  /* 0x0000009478707223 */ /* 0x000fe200000100c3 */
[----:B------:R-:W-:Y:S01]  /*7e50*/  PRMT R114, R67, 0x7632, R114 ;  /* 0x0000763243727816 */ /* 0x000fe20000000072 */
[C---:B------:R-:W-:Y:S01]  /*7e60*/  FFMA.FTZ R115, R121.reuse, R174, R185 ;  /* 0x000000ae79737223 */ /* 0x040fe200000100b9 */
[----:B------:R-:W-:Y:S01]  /*7e70*/  FFMA.FTZ R174, R121, R176, R183 ;  /* 0x000000b079ae7223 */ /* 0x000fe200000100b7 */
[----:B------:R-:W-:Y:S01]  /*7e80*/  IMAD.U32 R118, R118, 0x10000, RZ ;  /* 0x0001000076767824 */ /* 0x000fe200078e00ff */
[----:B------:R-:W-:Y:S01]  /*7e90*/  SHF.L.U32 R119, R114, 0x10, RZ ;  /* 0x0000001072777819 */ /* 0x000fe200000006ff */
[----:B------:R-:W-:Y:S01]  /*7ea0*/  FFMA.FTZ R113, R122, R177, R30 ;  /* 0x000000b17a717223 */ /* 0x000fe2000001001e */
[----:B------:R-:W-:Y:S01]  /*7eb0*/  PRMT R121, R62, 0x7632, R121 ;  /* 0x000076323e797816 */ /* 0x000fe20000000079 */
[----:B------:R-:W-:Y:S01]  /*7ec0*/  FFMA.FTZ R176, R180, R118, R43 ;  /* 0x00000076b4b07223 */ /* 0x000fe2000001002b */
[----:B------:R-:W-:Y:S01]  /*7ed0*/  IMAD.U32 R122, R66, 0x10000, RZ ;  /* 0x00010000427a7824 */ /* 0x000fe200078e00ff */
[----:B------:R-:W-:Y:S01]  /*7ee0*/  SHF.L.U32 R114, R62, 0x10, RZ ;  /* 0x000000103e727819 */ /* 0x000fe200000006ff */
[----:B------:R-:W-:Y:S01]  /*7ef0*/  FFMA.FTZ R148, R180, R119, R42 ;  /* 0x00000077b4947223 */ /* 0x000fe2000001002a */
[----:B------:R-:W-:Y:S01]  /*7f00*/  PRMT R120, R66, 0x7632, R120 ;  /* 0x0000763242787816 */ /* 0x000fe20000000078 */
[----:B------:R-:W-:Y:S01]  /*7f10*/  FFMA.FTZ R122, R169, R122, R5 ;  /* 0x0000007aa97a7223 */ /* 0x000fe20000010005 */
[----:B------:R-:W-:Y:S01]  /*7f20*/  PRMT R118, R65, 0x7632, R118 ;  /* 0x0000763241767816 */ /* 0x000fe20000000076 */
[----:B------:R-:W-:Y:S01]  /*7f30*/  FFMA.FTZ R169, R169, R114, R19 ;  /* 0x00000072a9a97223 */ /* 0x000fe20000010013 */
[----:B------:R-:W-:Y:S01]  /*7f40*/  F2FP.BF16.F32.PACK_AB R112, R115, R112 ;  /* 0x000000707370723e */ /* 0x000fe200000010ff */
[----:B------:R-:W-:Y:S01]  /*7f50*/  FFMA.FTZ R123, R179, R123, R6 ;  /* 0x0000007bb37b7223 */ /* 0x000fe20000010006 */
[----:B------:R-:W-:-:S02]  /*7f60*/  PRMT R119, R61, 0x7632, R119 ;  /* 0x000076323d777816 */ /* 0x000fc40000000077 */
[----:B------:R-:W-:Y:S01]  /*7f70*/  F2FP.BF16.F32.PACK_AB R115, R124, R125 ;  /* 0x0000007d7c73723e */ /* 0x000fe200000010ff */
[----:B------:R-:W-:Y:S01]  /*7f80*/  IMAD.U32 R124, R121, 0x10000, RZ ;  /* 0x00010000797c7824 */ /* 0x000fe200078e00ff */
[----:B------:R-:W-:Y:S02]  /*7f90*/  SHF.L.U32 R149, R120, 0x10, RZ ;  /* 0x0000001078957819 */ /* 0x000fe400000006ff */
[----:B------:R-:W-:Y:S02]  /*7fa0*/  SHF.L.U32 R121, R118, 0x10, RZ ;  /* 0x0000001076797819 */ /* 0x000fe400000006ff */
[----:B------:R-:W-:Y:S01]  /*7fb0*/  SHF.L.U32 R120, R119, 0x10, RZ ;  /* 0x0000001077787819 */ /* 0x000fe200000006ff */
[----:B0-----:R-:W-:Y:S01]  /*7fc0*/  IMAD.WIDE.U32 R118, R116, 0x10, R208 ;  /* 0x0000001074767825 */ /* 0x001fe200078e00d0 */
[----:B------:R-:W-:-:S03]  /*7fd0*/  F2FP.BF16.F32.PACK_AB R113, R113, R172 ;  /* 0x000000ac7171723e */ /* 0x000fc600000010ff */
[----:B------:R-:W-:Y:S01]  /*7fe0*/  FFMA.FTZ R121, R164, R121, R38 ;  /* 0x00000079a4797223 */ /* 0x000fe20000010026 */
[----:B------:R-:W-:Y:S01]  /*7ff0*/  F2FP.BF16.F32.PACK_AB R114, R171, R150 ;  /* 0x00000096ab72723e */ /* 0x000fe200000010ff */
[----:B------:R-:W-:Y:S01]  /*8000*/  FFMA.FTZ R149, R170, R149, R40 ;  /* 0x00000095aa957223 */ /* 0x000fe20000010028 */
[----:B------:R-:W-:Y:S01]  /*8010*/  PRMT R125, R58, 0x7632, R125 ;  /* 0x000076323a7d7816 */ /* 0x000fe2000000007d */
[----:B------:R-:W-:Y:S01]  /*8020*/  FFMA.FTZ R164, R164, R120, R39 ;  /* 0x00000078a4a47223 */ /* 0x000fe20000010027 */
[----:B------:R-:W-:Y:S01]  /*8030*/  PRMT R150, R54, 0x7632, R150 ;  /* 0x0000763236967816 */ /* 0x000fe20000000096 */
[----:B------:R-:W-:Y:S01]  /*8040*/  FFMA.FTZ R170, R170, R124, R41 ;  /* 0x0000007caaaa7223 */ /* 0x000fe20000010029 */
[----:B------:R-:W-:Y:S01]  /*8050*/  SHF.L.U32 R125, R125, 0x10, RZ ;  /* 0x000000107d7d7819 */ /* 0x000fe200000006ff */
[----:B------:R0:W-:Y:S01]  /*8060*/  STG.E.128 desc[UR4][R118.64], R112 ;  /* 0x0000007076007986 */ /* 0x0001e2000c101d04 */
[----:B------:R-:W-:Y:S02]  /*8070*/  PRMT R120, R64, 0x7632, R120 ;  /* 0x0000763240787816 */ /* 0x000fe40000000078 */
[----:B------:R-:W-:Y:S01]  /*8080*/  SHF.L.U32 R150, R150, 0x10, RZ ;  /* 0x0000001096967819 */ /* 0x000fe200000006ff */
[----:B------:R-:W-:Y:S01]  /*8090*/  FFMA.FTZ R177, R131, R125, R136 ;  /* 0x0000007d83b17223 */ /* 0x000fe20000010088 */
[----:B------:R-:W-:Y:S01]  /*80a0*/  PRMT R124, R60, 0x7632, R124 ;  /* 0x000076323c7c7816 */ /* 0x000fe2000000007c */
[----:B------:R-:W-:Y:S01]  /*80b0*/  IMAD.U32 R120, R120, 0x10000, RZ ;  /* 0x0001000078787824 */ /* 0x000fe200078e00ff */
[----:B------:R-:W-:Y:S01]  /*80c0*/  PRMT R171, R59, 0x7632, R171 ;  /* 0x000076323bab7816 */ /* 0x000fe200000000ab */
[----:B------:R-:W-:Y:S01]  /*80d0*/  FFMA.FTZ R131, R131, R150, R137 ;  /* 0x0000009683837223 */ /* 0x000fe20000010089 */
[----:B------:R-:W-:Y:S01]  /*80e0*/  SHF.L.U32 R124, R124, 0x10, RZ ;  /* 0x000000107c7c7819 */ /* 0x000fe200000006ff */
[----:B------:R-:W-:Y:S01]  /*80f0*/  IMAD.U32 R150, R65, 0x10000, RZ ;  /* 0x0001000041967824 */ /* 0x000fe200078e00ff */
[----:B------:R-:W-:Y:S01]  /*8100*/  PRMT R172, R55, 0x7632, R172 ;  /* 0x0000763237ac7816 */ /* 0x000fe200000000ac */
[----:B------:R-:W-:Y:S01]  /*8110*/  FFMA.FTZ R120, R191, R120, R36 ;  /* 0x00000078bf787223 */ /* 0x000fe20000010024 */
[----:B------:R-:W-:-:S02]  /*8120*/  IMAD.U32 R171, R171, 0x10000, RZ ;  /* 0x00010000abab7824 */ /* 0x000fc400078e00ff */
[----:B------:R-:W-:Y:S01]  /*8130*/  FFMA.FTZ R191, R191, R124, R37 ;  /* 0x0000007cbfbf7223 */ /* 0x000fe20000010025 */
[----:B------:R-:W-:Y:S01]  /*8140*/  FFMA.FTZ R150, R193, R150, R4 ;  /* 0x00000096c1967223 */ /* 0x000fe20000010004 */
[----:B------:R-:W-:Y:S01]  /*8150*/  SHF.L.U32 R172, R172, 0x10, RZ ;  /* 0x00000010acac7819 */ /* 0x000fe200000006ff */
[----:B------:R-:W-:Y:S01]  /*8160*/  FFMA.FTZ R171, R165, R171, R138 ;  /* 0x000000aba5ab7223 */ /* 0x000fe2000001008a */
[----:B0-----:R-:W-:Y:S02]  /*8170*/  PRMT R112, R56, 0x7632, R112 ;  /* 0x0000763238707816 */ /* 0x001fe40000000070 */
[----:B------:R-:W-:Y:S01]  /*8180*/  PRMT R119, R53, 0x7632, R119 ;  /* 0x0000763235777816 */ /* 0x000fe20000000077 */
[----:B------:R-:W-:Y:S01]  /*8190*/  FFMA.FTZ R165, R165, R172, R139 ;  /* 0x000000aca5a57223 */ /* 0x000fe2000001008b */
[----:B------:R-:W-:Y:S02]  /*81a0*/  PRMT R114, R52, 0x7632, R114 ;  /* 0x0000763234727816 */ /* 0x000fe40000000072 */
[----:B------:R-:W-:-:S02]  /*81b0*/  SHF.L.U32 R115, R112, 0x10, RZ ;  /* 0x0000001070737819 */ /* 0x000fc400000006ff */
[----:B------:R-:W-:Y:S02]  /*81c0*/  SHF.L.U32 R113, R61, 0x10, RZ ;  /* 0x000000103d717819 */ /* 0x000fe400000006ff */
[----:B------:R-:W-:Y:S01]  /*81d0*/  SHF.L.U32 R112, R119, 0x10, RZ ;  /* 0x0000001077707819 */ /* 0x000fe200000006ff */
[----:B------:R-:W-:Y:S01]  /*81e0*/  FFMA.FTZ R190, R154, R115, R132 ;  /* 0x000000739abe7223 */ /* 0x000fe20000010084 */
[----:B------:R-:W-:Y:S01]  /*81f0*/  SHF.L.U32 R114, R114, 0x10, RZ ;  /* 0x0000001072727819 */ /* 0x000fe200000006ff */
[----:B------:R-:W-:Y:S01]  /*8200*/  FFMA.FTZ R193, R193, R113, R18 ;  /* 0x00000071c1c17223 */ /* 0x000fe20000010012 */
[----:B------:R-:W-:Y:S01]  /*8210*/  SHF.L.U32 R113, R59, 0x10, RZ ;  /* 0x000000103b717819 */ /* 0x000fe200000006ff */
[----:B------:R-:W-:Y:S01]  /*8220*/  FFMA.FTZ R125, R155, R112, R135 ;  /* 0x000000709b7d7223 */ /* 0x000fe20000010087 */
[----:B------:R-:W-:Y:S01]  /*8230*/  SHF.L.U32 R112, R60, 0x10, RZ ;  /* 0x000000103c707819 */ /* 0x000fe200000006ff */
[----:B------:R-:W-:Y:S01]  /*8240*/  FFMA.FTZ R124, R154, R114, R133 ;  /* 0x000000729a7c7223 */ /* 0x000fe20000010085 */
[----:B------:R-:W-:Y:S01]  /*8250*/  IMAD.U32 R154, R64, 0x10000, RZ ;  /* 0x00010000409a7824 */ /* 0x000fe200078e00ff */
[C---:B------:R-:W-:Y:S01]  /*8260*/  PRMT R118, R57.reuse, 0x7632, R118 ;  /* 0x0000763239767816 */ /* 0x040fe20000000076 */
[----:B------:R-:W-:Y:S01]  /*8270*/  FFMA.FTZ R172, R166, R113, R10 ;  /* 0x00000071a6ac7223 */ /* 0x000fe2000001000a */
[----:B------:R-:W-:-:S02]  /*8280*/  IMAD.U32 R113, R57, 0x10000, RZ ;  /* 0x0001000039717824 */ /* 0x000fc400078e00ff */
[C---:B------:R-:W-:Y:S01]  /*8290*/  FFMA.FTZ R154, R192.reuse, R154, R3 ;  /* 0x0000009ac09a7223 */ /* 0x040fe20000010003 */
[----:B------:R-:W-:Y:S01]  /*82a0*/  FFMA.FTZ R192, R192, R112, R17 ;  /* 0x00000070c0c07223 */ /* 0x000fe20000010011 */
[----:B------:R-:W-:Y:S01]  /*82b0*/  SHF.L.U32 R112, R54, 0x10, RZ ;  /* 0x0000001036707819 */ /* 0x000fe200000006ff */
[----:B------:R-:W-:Y:S01]  /*82c0*/  IMAD.U32 R118, R118, 0x10000, RZ ;  /* 0x0001000076767824 */ /* 0x000fe200078e00ff */
[----:B------:R-:W-:Y:S01]  /*82d0*/  SHF.L.U32 R119, R53, 0x10, RZ ;  /* 0x0000001035777819 */ /* 0x000fe200000006ff */
[----:B------:R-:W-:Y:S02]  /*82e0*/  IMAD.U32 R115, R55, 0x10000, RZ ;  /* 0x0001000037737824 */ /* 0x000fe400078e00ff */
[----:B------:R-:W-:Y:S01]  /*82f0*/  FFMA.FTZ R188, R126, R113, R8 ;  /* 0x000000717ebc7223 */ /* 0x000fe20000010008 */
[----:B------:R-:W-:Y:S01]  /*8300*/  FFMA.FTZ R187, R155, R118, R134 ;  /* 0x000000769bbb7223 */ /* 0x000fe20000010086 */
[----:B------:R-:W-:Y:S01]  /*8310*/  FFMA.FTZ R159, R159, R112, R23 ;  /* 0x000000709f9f7223 */ /* 0x000fe20000010017 */
[----:B------:R-:W-:Y:S01]  /*8320*/  FFMA.FTZ R166, R166, R115, R24 ;  /* 0x00000073a6a67223 */ /* 0x000fe20000010018 */
[----:B------:R-:W-:Y:S01]  /*8330*/  FFMA.FTZ R126, R126, R119, R22 ;  /* 0x000000777e7e7223 */ /* 0x000fe20000010016 */
[----:B------:R-:W-:Y:S01]  /*8340*/  F2FP.BF16.F32.PACK_AB R115, R153, R163 ;  /* 0x000000a39973723e */ /* 0x000fe200000010ff */
[----:B------:R-:W-:Y:S01]  /*8350*/  IMAD.WIDE.U32 R118, R116, 0x10, R206 ;  /* 0x0000001074767825 */ /* 0x000fe200078e00ce */
[----:B------:R-:W-:-:S02]  /*8360*/  F2FP.BF16.F32.PACK_AB R114, R167, R152 ;  /* 0x00000098a772723e */ /* 0x000fc400000010ff */
[----:B------:R-:W-:Y:S02]  /*8370*/  F2FP.BF16.F32.PACK_AB R113, R173, R151 ;  /* 0x00000097ad71723e */ /* 0x000fe400000010ff */
[----:B------:R-:W-:Y:S01]  /*8380*/  F2FP.BF16.F32.PACK_AB R112, R174, R168 ;  /* 0x000000a8ae70723e */ /* 0x000fe200000010ff */
[----:B------:R-:W-:Y:S01]  /*8390*/  IMAD.U32 R168, R52, 0x10000, RZ ;  /* 0x0001000034a87824 */ /* 0x000fe200078e00ff */
[----:B------:R-:W-:Y:S02]  /*83a0*/  PRMT R153, R50, 0x7632, R153 ;  /* 0x0000763232997816 */ /* 0x000fe40000000099 */
[----:B------:R-:W-:Y:S01]  /*83b0*/  PRMT R155, R46, 0x7632, R155 ;  /* 0x000076322e9b7816 */ /* 0x000fe2000000009b */
[----:B------:R0:W-:Y:S01]  /*83c0*/  STG.E.128 desc[UR4][R118.64], R112 ;  /* 0x0000007076007986 */ /* 0x0001e2000c101d04 */
[----:B------:R-:W-:Y:S02]  /*83d0*/  SHF.L.U32 R153, R153, 0x10, RZ ;  /* 0x0000001099997819 */ /* 0x000fe400000006ff */
[----:B------:R-:W-:-:S02]  /*83e0*/  SHF.L.U32 R152, R56, 0x10, RZ ;  /* 0x0000001038987819 */ /* 0x000fc400000006ff */
[----:B------:R-:W-:Y:S01]  /*83f0*/  PRMT R163, R51, 0x7632, R163 ;  /* 0x0000763233a37816 */ /* 0x000fe200000000a3 */
[----:B------:R-:W-:Y:S01]  /*8400*/  FFMA.FTZ R173, R130, R153, R144 ;  /* 0x0000009982ad7223 */ /* 0x000fe20000010090 */
[----:B------:R-:W-:Y:S01]  /*8410*/  PRMT R167, R47, 0x7632, R167 ;  /* 0x000076322fa77816 */ /* 0x000fe200000000a7 */
[----:B------:R-:W-:Y:S01]  /*8420*/  FFMA.FTZ R116, R127, R152, R7 ;  /* 0x000000987f747223 */ /* 0x000fe20000010007 */
[----:B------:R-:W-:Y:S01]  /*8430*/  SHF.L.U32 R163, R163, 0x10, RZ ;  /* 0x00000010a3a37819 */ /* 0x000fe200000006ff */
[----:B------:R-:W-:Y:S01]  /*8440*/  FFMA.FTZ R127, R127, R168, R21 ;  /* 0x000000a87f7f7223 */ /* 0x000fe20000010015 */
[----:B------:R-:W-:Y:S01]  /*8450*/  SHF.L.U32 R174, R50, 0x10, RZ ;  /* 0x0000001032ae7819 */ /* 0x000fe200000006ff */
[----:B------:R-:W-:Y:S01]  /*8460*/  IMAD.U32 R168, R167, 0x10000, RZ ;  /* 0x00010000a7a87824 */ /* 0x000fe200078e00ff */
[C---:B------:R-:W-:Y:S01]  /*8470*/  SHF.L.U32 R180, R49.reuse, 0x10, RZ ;  /* 0x0000001031b47819 */ /* 0x040fe200000006ff */
[C---:B------:R-:W-:Y:S01]  /*8480*/  FFMA.FTZ R167, R160.reuse, R163, R146 ;  /* 0x000000a3a0a77223 */ /* 0x040fe20000010092 */
[----:B------:R-:W-:Y:S01]  /*8490*/  PRMT R151, R49, 0x7632, R151 ;  /* 0x0000763231977816 */ /* 0x000fe20000000097 */
[----:B------:R-:W-:Y:S01]  /*84a0*/  FFMA.FTZ R160, R160, R168, R147 ;  /* 0x000000a8a0a07223 */ /* 0x000fe20000010093 */
[----:B------:R-:W-:Y:S01]  /*84b0*/  SHF.L.U32 R175, R63, 0x10, RZ ;  /* 0x000000103faf7819 */ /* 0x000fe200000006ff */
[----:B------:R-:W-:Y:S01]  /*84c0*/  FFMA.FTZ R174, R158, R174, R13 ;  /* 0x000000ae9eae7223 */ /* 0x000fe2000001000d */
[----:B0-----:R-:W-:Y:S01]  /*84d0*/  SHF.L.U32 R112, R155, 0x10, RZ ;  /* 0x000000109b707819 */ /* 0x001fe200000006ff */
[----:B------:R-:W-:Y:S01]  /*84e0*/  FFMA.FTZ R180, R157, R180, R12 ;  /* 0x000000b49db47223 */ /* 0x000fe2000001000c */
[----:B------:R-:W-:Y:S01]  /*84f0*/  PRMT R113, R44, 0x7632, R113 ;  /* 0x000076322c717816 */ /* 0x000fe20000000071 */
[----:B------:R-:W-:Y:S01]  /*8500*/  FFMA.FTZ R175, R179, R175, R20 ;  /* 0x000000afb3af7223 */ /* 0x000fe20000010014 */
[----:B------:R-:W-:Y:S01]  /*8510*/  PRMT R152, R45, 0x7632, R152 ;  /* 0x000076322d987816 */ /* 0x000fe20000000098 */
[----:B------:R-:W-:Y:S01]  /*8520*/  FFMA.FTZ R130, R130, R112, R145 ;  /* 0x0000007082827223 */ /* 0x000fe20000010091 */
[----:B------:R-:W-:-:S02]  /*8530*/  PRMT R112, R48, 0x7632, R112 ;  /* 0x0000763230707816 */ /* 0x000fc40000000070 */
[----:B------:R-:W-:Y:S01]  /*8540*/  SHF.L.U32 R151, R151, 0x10, RZ ;  /* 0x0000001097977819 */ /* 0x000fe200000006ff */
[----:B------:R-:W-:Y:S01]  /*8550*/  IMAD.U32 R152, R152, 0x10000, RZ ;  /* 0x0001000098987824 */ /* 0x000fe200078e00ff */
[----:B------:R-:W-:Y:S01]  /*8560*/  SHF.L.U32 R168, R51, 0x10, RZ ;  /* 0x0000001033a87819 */ /* 0x000fe200000006ff */
[----:B------:R-:W-:Y:S01]  /*8570*/  IMAD.U32 R189, R112, 0x10000, RZ ;  /* 0x0001000070bd7824 */ /* 0x000fe200078e00ff */
[----:B------:R-:W-:Y:S01]  /*8580*/  SHF.L.U32 R112, R113, 0x10, RZ ;  /* 0x0000001071707819 */ /* 0x000fe200000006ff */
[----:B------:R-:W-:Y:S01]  /*8590*/  FFMA.FTZ R179, R129, R151, R142 ;  /* 0x0000009781b37223 */ /* 0x000fe2000001008e */
[----:B------:R-:W-:Y:S01]  /*85a0*/  SHF.L.U32 R113, R45, 0x10, RZ ;  /* 0x000000102d717819 */ /* 0x000fe200000006ff */
[C---:B------:R-:W-:Y:S01]  /*85b0*/  FFMA.FTZ R189, R128.reuse, R189, R140 ;  /* 0x000000bd80bd7223 */ /* 0x040fe2000001008c */
[----:B------:R-:W-:Y:S01]  /*85c0*/  SHF.L.U32 R115, R47, 0x10, RZ ;  /* 0x000000102f737819 */ /* 0x000fe200000006ff */
[----:B------:R-:W-:Y:S01]  /*85d0*/  FFMA.FTZ R128, R128, R112, R141 ;  /* 0x0000007080807223 */ /* 0x000fe2000001008d */
[----:B------:R-:W-:-:S02]  /*85e0*/  IMAD.U32 R112, R46, 0x10000, RZ ;  /* 0x000100002e707824 */ /* 0x000fc400078e00ff */
[----:B------:R-:W-:Y:S01]  /*85f0*/  FFMA.FTZ R157, R157, R113, R26 ;  /* 0x000000719d9d7223 */ /* 0x000fe2000001001a */
[----:B------:R-:W-:Y:S01]  /*8600*/  F2FP.BF16.F32.PACK_AB R120, R120, R154 ;  /* 0x0000009a7878723e */ /* 0x000fe200000010ff */
[----:B------:R-:W-:Y:S01]  /*8610*/  FFMA.FTZ R168, R161, R168, R14 ;  /* 0x000000a8a1a87223 */ /* 0x000fe2000001000e */
[----:B------:R-:W-:Y:S01]  /*8620*/  FFMA.FTZ R158, R158, R112, R27 ;  /* 0x000000709e9e7223 */ /* 0x000fe2000001001b */
[----:B------:R-:W-:Y:S01]  /*8630*/  F2FP.BF16.F32.PACK_AB R121, R121, R150 ;  /* 0x000000967979723e */ /* 0x000fe200000010ff */
[----:B------:R-:W-:Y:S01]  /*8640*/  IMAD.WIDE.U32 R112, R117, 0x10, R208 ;  /* 0x0000001075707825 */ /* 0x000fe200078e00d0 */
[----:B------:R-:W-:-:S03]  /*8650*/  F2FP.BF16.F32.PACK_AB R122, R149, R122 ;  /* 0x0000007a957a723e */ /* 0x000fc600000010ff */
[----:B------:R-:W-:Y:S01]  /*8660*/  FFMA.FTZ R129, R129, R152, R143 ;  /* 0x0000009881817223 */ /* 0x000fe2000001008f */
[----:B------:R-:W-:Y:S01]  /*8670*/  F2FP.BF16.F32.PACK_AB R123, R148, R123 ;  /* 0x0000007b947b723e */ /* 0x000fe200000010ff */
[----:B------:R-:W-:Y:S01]  /*8680*/  FFMA.FTZ R161, R161, R115, R28 ;  /* 0x00000073a1a17223 */ /* 0x000fe2000001001c */
[----:B------:R-:W-:Y:S01]  /*8690*/  SHF.L.U32 R114, R44, 0x10, RZ ;  /* 0x000000102c727819 */ /* 0x000fe200000006ff */
[----:B------:R-:W-:Y:S01]  /*86a0*/  IMAD.WIDE.U32 R152, R117, 0x10, R206 ;  /* 0x0000001075987825 */ /* 0x000fe200078e00ce */
[----:B------:R-:W-:Y:S01]  /*86b0*/  F2FP.BF16.F32.PACK_AB R115, R176, R175 ;  /* 0x000000afb073723e */ /* 0x000fe200000010ff */
[----:B------:R0:W-:Y:S01]  /*86c0*/  STG.E.128 desc[UR4][R112.64], R120 ;  /* 0x0000007870007986 */ /* 0x0001e2000c101d04 */
[----:B------:R-:W-:Y:S01]  /*86d0*/  F2FP.BF16.F32.PACK_AB R116, R190, R116 ;  /* 0x00000074be74723e */ /* 0x000fe200000010ff */
[----:B------:R-:W-:Y:S01]  /*86e0*/  FFMA.FTZ R156, R156, R114, R25 ;  /* 0x000000729c9c7223 */ /* 0x000fe20000010019 */
[----:B------:R-:W-:Y:S01]  /*86f0*/  F2FP.BF16.F32.PACK_AB R114, R170, R169 ;  /* 0x000000a9aa72723e */ /* 0x000fe200000010ff */
[----:B------:R-:W-:Y:S01]  /*8700*/  IMAD.WIDE.U32 R150, R162, 0x10, R208 ;  /* 0x00000010a2967825 */ /* 0x000fe200078e00d0 */
[----:B------:R-:W-:-:S02]  /*8710*/  F2FP.BF16.F32.PACK_AB R117, R187, R188 ;  /* 0x000000bcbb75723e */ /* 0x000fc400000010ff */
[----:B------:R-:W-:Y:S01]  /*8720*/  F2FP.BF16.F32.PACK_AB R118, R177, R178 ;  /* 0x000000b2b176723e */ /* 0x000fe200000010ff */
[----:B------:R-:W-:Y:S01]  /*8730*/  IMAD.WIDE.U32 R162, R162, 0x10, R206 ;  /* 0x00000010a2a27825 */ /* 0x000fe200078e00ce */
[----:B------:R-:W-:Y:S02]  /*8740*/  F2FP.BF16.F32.PACK_AB R119, R171, R172 ;  /* 0x000000acab77723e */ /* 0x000fe400000010ff */
[----:B------:R-:W-:Y:S01]  /*8750*/  F2FP.BF16.F32.PACK_AB R130, R130, R158 ;  /* 0x0000009e8282723e */ /* 0x000fe200000010ff */
[----:B------:R-:W-:Y:S01]  /*8760*/  IMAD.WIDE.U32 R148, R184, 0x10, R208 ;  /* 0x00000010b8947825 */ /* 0x000fe200078e00d0 */
[----:B------:R-:W-:Y:S02]  /*8770*/  F2FP.BF16.F32.PACK_AB R129, R129, R157 ;  /* 0x0000009d8181723e */ /* 0x000fe400000010ff */
[----:B------:R-:W-:Y:S01]  /*8780*/  F2FP.BF16.F32.PACK_AB R128, R128, R156 ;  /* 0x0000009c8080723e */ /* 0x000fe200000010ff */
[----:B------:R-:W-:Y:S01]  /*8790*/  IMAD.WIDE.U32 R154, R184, 0x10, R206 ;  /* 0x00000010b89a7825 */ /* 0x000fe200078e00ce */
[----:B0-----:R-:W-:-:S02]  /*87a0*/  F2FP.BF16.F32.PACK_AB R113, R164, R193 ;  /* 0x000000c1a471723e */ /* 0x001fc400000010ff */
[----:B------:R-:W-:Y:S02]  /*87b0*/  F2FP.BF16.F32.PACK_AB R112, R191, R192 ;  /* 0x000000c0bf70723e */ /* 0x000fe400000010ff */
[----:B------:R-:W-:Y:S02]  /*87c0*/  F2FP.BF16.F32.PACK_AB R123, R165, R166 ;  /* 0x000000a6a57b723e */ /* 0x000fe400000010ff */
[----:B------:R-:W-:Y:S01]  /*87d0*/  F2FP.BF16.F32.PACK_AB R122, R131, R159 ;  /* 0x0000009f837a723e */ /* 0x000fe200000010ff */
[----:B------:R0:W-:Y:S01]  /*87e0*/  STG.E.128 desc[UR4][R152.64], R112 ;  /* 0x0000007098007986 */ /* 0x0001e2000c101d04 */
[----:B------:R-:W-:Y:S02]  /*87f0*/  F2FP.BF16.F32.PACK_AB R121, R125, R126 ;  /* 0x0000007e7d79723e */ /* 0x000fe400000010ff */
[----:B------:R-:W-:Y:S01]  /*8800*/  F2FP.BF16.F32.PACK_AB R120, R124, R127 ;  /* 0x0000007f7c78723e */ /* 0x000fe200000010ff */
[----:B------:R0:W-:Y:S01]  /*8810*/  STG.E.128 desc[UR4][R150.64], R116 ;  /* 0x0000007496007986 */ /* 0x0001e2000c101d04 */
[----:B------:R-:W-:-:S02]  /*8820*/  F2FP.BF16.F32.PACK_AB R124, R189, R194 ;  /* 0x000000c2bd7c723e */ /* 0x000fc400000010ff */
[----:B------:R-:W-:Y:S01]  /*8830*/  F2FP.BF16.F32.PACK_AB R125, R179, R180 ;  /* 0x000000b4b37d723e */ /* 0x000fe200000010ff */
[----:B------:R0:W-:Y:S01]  /*8840*/  STG.E.128 desc[UR4][R162.64], R120 ;  /* 0x00000078a2007986 */ /* 0x0001e2000c101d04 */
[----:B------:R-:W-:Y:S02]  /*8850*/  F2FP.BF16.F32.PACK_AB R126, R173, R174 ;  /* 0x000000aead7e723e */ /* 0x000fe400000010ff */
[----:B------:R-:W-:Y:S02]  /*8860*/  F2FP.BF16.F32.PACK_AB R127, R167, R168 ;  /* 0x000000a8a77f723e */ /* 0x000fe400000010ff */
[----:B------:R-:W-:Y:S02]  /*8870*/  F2FP.BF16.F32.PACK_AB R131, R160, R161 ;  /* 0x000000a1a083723e */ /* 0x000fe400000010ff */
[----:B------:R-:W-:Y:S01]  /*8880*/  SEL R173, RZ, 0x1, P2 ;  /* 0x00000001ffad7807 */ /* 0x000fe20001000000 */
[----:B------:R0:W-:Y:S04]  /*8890*/  STG.E.128 desc[UR4][R148.64], R124 ;  /* 0x0000007c94007986 */ /* 0x0001e8000c101d04 */
[----:B------:R0:W-:Y:S01]  /*88a0*/  STG.E.128 desc[UR4][R154.64], R128 ;  /* 0x000000809a007986 */ /* 0x0001e2000c101d04 */
[----:B------:R-:W-:Y:S05]  /*88b0*/  @!P3 BRA `(.L_x_505) ;  /* 0xffffff8800f4b947 */ /* 0x000fea000383ffff */
[----:B------:R-:W-:Y:S05]  /*88c0*/  EXIT ;  /* 0x000000000000794d */ /* 0x000fea0003800000 */
.L_x_504:
[----:B------:R-:W-:Y:S01]  /*88d0*/  HFMA2.MMA R160, -RZ, RZ, 0, 1.847743988037109375e-06 ;  /* 0x0000001fffa07435 */ /* 0x000fe200000001ff */
[----:B------:R-:W-:Y:S01]  /*88e0*/  IMAD.MOV.U32 R173, RZ, RZ, R112 ;  /* 0x000000ffffad7224 */ /* 0x000fe200078e0070 */
[----:B------:R-:W-:Y:S01]  /*88f0*/  MOV R161, 0x1 ;  /* 0x0000000100a17802 */ /* 0x000fe20000000f00 */
[----:B------:R-:W-:-:S08]  /*8900*/  IMAD.MOV.U32 R113, RZ, RZ, -0x1 ;  /* 0xffffffffff717424 */ /* 0x000fd000078e00ff */
[----:B-----5:R-:W-:Y:S05]  /*8910*/  WARPSYNC.COLLECTIVE R113, `(.L_x_506) ;  /* 0x0000000071087348 */ /* 0x020fea0003c00000 */
[----:B------:R0:W1:Y:S02]  /*8920*/  SHFL.BFLY P4, R228, R173, R161, R160 ;  /* 0x0c0000a1ade47389 */ /* 0x00006400000800a0 */
[----:B01---5:R-:W-:Y:S01]  /*8930*/  ENDCOLLECTIVE ;  /* 0x000000000000791b */ /* 0x023fe20003800000 */
.L_x_506:
[----:B------:R-:W-:Y:S01]  /*8940*/  HFMA2.MMA R161, -RZ, RZ, 0, 1.1920928955078125e-07 ;  /* 0x00000002ffa17435 */ /* 0x000fe200000001ff */
[----:B------:R-:W-:-:S05]  /*8950*/  FADD.FTZ R112, R112, R228 ;  /* 0x000000e470707221 */ /* 0x000fca0000010000 */
[----:B------:R-:W-:-:S07]  /*8960*/  MOV R173, R112 ;  /* 0x0000007000ad7202 */ /* 0x000fce0000000f00 */
[----:B------:R-:W-:Y:S05]  /*8970*/  WARPSYNC.COLLECTIVE R113, `(.L_x_507) ;  /* 0x0000000071087348 */ /* 0x000fea0003c00000 */
[----:B------:R0:W1:Y:S02]  /*8980*/  SHFL.BFLY P4, R228, R173, R161, R160 ;  /* 0x0c0000a1ade47389 */ /* 0x00006400000800a0 */
[----:B01----:R-:W-:Y:S01]  /*8990*/  ENDCOLLECTIVE ;  /* 0x000000000000791b */ /* 0x003fe20003800000 */
.L_x_507:
[----:B------:R-:W-:Y:S01]  /*89a0*/  MOV R161, 0x4 ;  /* 0x0000000400a17802 */ /* 0x000fe20000000f00 */
[----:B------:R-:W-:-:S04]  /*89b0*/  FADD.FTZ R112, R112, R228 ;  /* 0x000000e470707221 */ /* 0x000fc80000010000 */
[----:B------:R-:W-:-:S07]  /*89c0*/  IMAD.MOV.U32 R173, RZ, RZ, R112 ;  /* 0x000000ffffad7224 */ /* 0x000fce00078e0070 */
[----:B------:R-:W-:Y:S05]  /*89d0*/  WARPSYNC.COLLECTIVE R113, `(.L_x_508) ;  /* 0x0000000071087348 */ /* 0x000fea0003c00000 */
[----:B------:R0:W1:Y:S02]  /*89e0*/  SHFL.BFLY P4, R228, R173, R161, R160 ;  /* 0x0c0000a1ade47389 */ /* 0x00006400000800a0 */
[----:B01----:R-:W-:Y:S01]  /*89f0*/  ENDCOLLECTIVE ;  /* 0x000000000000791b */ /* 0x003fe20003800000 */
.L_x_508:
[----:B------:R-:W-:Y:S02]  /*8a00*/  IMAD.MOV.U32 R161, RZ, RZ, 0x8 ;  /* 0x00000008ffa17424 */ /* 0x000fe400078e00ff */
[----:B------:R-:W-:-:S05]  /*8a10*/  FADD.FTZ R112, R112, R228 ;  /* 0x000000e470707221 */ /* 0x000fca0000010000 */
[----:B------:R-:W-:-:S07]  /*8a20*/  MOV R173, R112 ;  /* 0x0000007000ad7202 */ /* 0x000fce0000000f00 */
[----:B------:R-:W-:Y:S05]  /*8a30*/  WARPSYNC.COLLECTIVE R113, `(.L_x_509) ;  /* 0x0000000071087348 */ /* 0x000fea0003c00000 */
[----:B------:R0:W1:Y:S02]  /*8a40*/  SHFL.BFLY P4, R228, R173, R161, R160 ;  /* 0x0c0000a1ade47389 */ /* 0x00006400000800a0 */
[----:B01----:R-:W-:Y:S01]  /*8a50*/  ENDCOLLECTIVE ;  /* 0x000000000000791b */ /* 0x003fe20003800000 */
.L_x_509:
[----:B------:R-:W-:Y:S01]  /*8a60*/  HFMA2.MMA R161, -RZ, RZ, 0, 9.5367431640625e-07 ;  /* 0x00000010ffa17435 */ /* 0x000fe200000001ff */
[----:B------:R-:W-:-:S05]  /*8a70*/  FADD.FTZ R112, R112, R228 ;  /* 0x000000e470707221 */ /* 0x000fca0000010000 */
[----:B------:R-:W-:-:S07]  /*8a80*/  MOV R173, R112 ;  /* 0x0000007000ad7202 */ /* 0x000fce0000000f00 */
[----:B------:R-:W-:Y:S05]  /*8a90*/  WARPSYNC.COLLECTIVE R113, `(.L_x_510) ;  /* 0x0000000071087348 */ /* 0x000fea0003c00000 */
[----:B------:R0:W1:Y:S02]  /*8aa0*/  SHFL.BFLY P4, R228, R173, R161, R160 ;  /* 0x0c0000a1ade47389 */ /* 0x00006400000800a0 */
[----:B01----:R-:W-:Y:S01]  /*8ab0*/  ENDCOLLECTIVE ;  /* 0x000000000000791b */ /* 0x003fe20003800000 */
.L_x_510:
[----:B------:R-:W-:Y:S02]  /*8ac0*/  IMAD.MOV.U32 R161, RZ, RZ, 0x1 ;  /* 0x00000001ffa17424 */ /* 0x000fe400078e00ff */
[----:B------:R-:W-:-:S04]  /*8ad0*/  FADD.FTZ R112, R112, R228 ;  /* 0x000000e470707221 */ /* 0x000fc80000010000 */
[----:B------:R-:W-:-:S04]  /*8ae0*/  FMUL.FTZ R112, R112, 0.0005580357392318546772 ;  /* 0x3a12492570707820 */ /* 0x000fc80000410000 */
[C---:B------:R-:W-:Y:S01]  /*8af0*/  FADD.FTZ R228, -R112.reuse, R165 ;  /* 0x000000a570e47221 */ /* 0x040fe20000010100 */
[C---:B------:R-:W-:Y:S01]  /*8b00*/  FADD.FTZ R113, -R112.reuse, R168 ;  /* 0x000000a870717221 */ /* 0x040fe20000010100 */
[----:B------:R-:W-:Y:S02]  /*8b10*/  FADD.FTZ R173, -R112, R212 ;  /* 0x000000d470ad7221 */ /* 0x000fe40000010100 */
        /* <DEDUP_REMOVED lines=108> */
[----:B------:R-:W-:-:S03]  /*91e0*/  MOV R113, 0xffffffff ;  /* 0xffffffff00717802 */ /* 0x000fc60000000f00 */
[----:B------:R-:W-:-:S07]  /*91f0*/  FFMA.FTZ R173, R173, R173, R228 ;  /* 0x000000adadad7223 */ /* 0x000fce00000100e4 */
[----:B------:R-:W-:Y:S05]  /*9200*/  WARPSYNC.COLLECTIVE R113, `(.L_x_511) ;  /* 0x0000000071087348 */ /* 0x000fea0003c00000 */
[----:B------:R0:W1:Y:S02]  /*9210*/  SHFL.BFLY P4, R228, R173, R161, R160 ;  /* 0x0c0000a1ade47389 */ /* 0x00006400000800a0 */
[----:B01----:R-:W-:Y:S01]  /*9220*/  ENDCOLLECTIVE ;  /* 0x000000000000791b */ /* 0x003fe20003800000 */
.L_x_511:
[----:B------:R-:W-:Y:S01]  /*9230*/  HFMA2.MMA R161, -RZ, RZ, 0, 1.1920928955078125e-07 ;  /* 0x00000002ffa17435 */ /* 0x000fe200000001ff */
[----:B------:R-:W-:-:S10]  /*9240*/  FADD.FTZ R173, R173, R228 ;  /* 0x000000e4adad7221 */ /* 0x000fd40000010000 */
[----:B------:R-:W-:Y:S05]  /*9250*/  WARPSYNC.COLLECTIVE R113, `(.L_x_512) ;  /* 0x0000000071087348 */ /* 0x000fea0003c00000 */
[----:B------:R0:W1:Y:S02]  /*9260*/  SHFL.BFLY P4, R228, R173, R161, R160 ;  /* 0x0c0000a1ade47389 */ /* 0x00006400000800a0 */
[----:B01----:R-:W-:Y:S01]  /*9270*/  ENDCOLLECTIVE ;  /* 0x000000000000791b */ /* 0x003fe20003800000 */
.L_x_512:
[----:B------:R-:W-:Y:S02]  /*9280*/  IMAD.MOV.U32 R161, RZ, RZ, 0x4 ;  /* 0x00000004ffa17424 */ /* 0x000fe400078e00ff */
[----:B------:R-:W-:-:S07]  /*9290*/  FADD.FTZ R173, R173, R228 ;  /* 0x000000e4adad7221 */ /* 0x000fce0000010000 */
[----:B------:R-:W-:Y:S05]  /*92a0*/  WARPSYNC.COLLECTIVE R113, `(.L_x_513) ;  /* 0x0000000071087348 */ /* 0x000fea0003c00000 */
[----:B------:R0:W1:Y:S02]  /*92b0*/  SHFL.BFLY P4, R228, R173, R161, R160 ;  /* 0x0c0000a1ade47389 */ /* 0x00006400000800a0 */
[----:B01----:R-:W-:Y:S01]  /*92c0*/  ENDCOLLECTIVE ;  /* 0x000000000000791b */ /* 0x003fe20003800000 */
.L_x_513:
[----:B------:R-:W-:Y:S01]  /*92d0*/  MOV R161, 0x8 ;  /* 0x0000000800a17802 */ /* 0x000fe20000000f00 */
[----:B------:R-:W-:-:S07]  /*92e0*/  FADD.FTZ R173, R173, R228 ;  /* 0x000000e4adad7221 */ /* 0x000fce0000010000 */
[----:B------:R-:W-:Y:S05]  /*92f0*/  WARPSYNC.COLLECTIVE R113, `(.L_x_514) ;  /* 0x0000000071087348 */ /* 0x000fea0003c00000 */
[----:B------:R0:W1:Y:S02]  /*9300*/  SHFL.BFLY P4, R228, R173, R161, R160 ;  /* 0x0c0000a1ade47389 */ /* 0x00006400000800a0 */
[----:B01----:R-:W-:Y:S01]  /*9310*/  ENDCOLLECTIVE ;  /* 0x000000000000791b */ /* 0x003fe20003800000 */
.L_x_514:
[----:B------:R-:W-:Y:S01]  /*9320*/  HFMA2.MMA R161, -RZ, RZ, 0, 9.5367431640625e-07 ;  /* 0x00000010ffa17435 */ /* 0x000fe200000001ff */
[----:B------:R-:W-:-:S10]  /*9330*/  FADD.FTZ R173, R173, R228 ;  /* 0x000000e4adad7221 */ /* 0x000fd40000010000 */
[----:B------:R-:W-:Y:S05]  /*9340*/  WARPSYNC.COLLECTIVE R113, `(.L_x_515) ;  /* 0x0000000071087348 */ /* 0x000fea0003c00000 */
[----:B------:R0:W1:Y:S02]  /*9350*/  SHFL.BFLY P4, R228, R173, R161, R160 ;  /* 0x0c0000a1ade47389 */ /* 0x00006400000800a0 */
[----:B01----:R-:W-:Y:S01]  /*9360*/  ENDCOLLECTIVE ;  /* 0x000000000000791b */ /* 0x003fe20003800000 */
.L_x_515:
[----:B------:R-:W-:Y:S05]  /*9370*/  BRA `(.L_x_516) ;  /* 0xffffffd000907947 */ /* 0x000fea000383ffff */
.L_x_517:
        /* <DEDUP_REMOVED lines=16> */
.L_x_41589:


//--------------------- .text._ZN10layer_norm31ln_parallel_residual_fwd_kernelINS_13Kernel_traitsI13__nv_bfloat16S2_S2_S2_fjLj7168ELj1ELj1ELj4ELj16ENS_18Kernel_traits_baseILj7168ES2_S2_S2_S2_fjLj128EEEEELb0ELb1ELb0EEEvNS_9FwdParamsE --------------------------
	.section	.text._ZN10layer_norm31ln_parallel_residual_fwd_kernelINS_13Kernel_traitsI13__nv_bfloat16S2_S2_S2_fjLj7168ELj1ELj1ELj4ELj16ENS_18Kernel_traits_baseILj7168ES2_S2_S2_S2_fjLj128EEEEELb0ELb1ELb0EEEvNS_9FwdParamsE,"ax",@progbits
	.align	128
        .global         _ZN10layer_norm31ln_parallel_residual_fwd_kernelINS_13Kernel_traitsI13__nv_bfloat16S2_S2_S2_fjLj7168ELj1ELj1ELj4ELj16ENS_18Kernel_traits_baseILj7168ES2_S2_S2_S2_fjLj128EEEEELb0ELb1ELb0EEEvNS_9FwdParamsE
        .type           _ZN10layer_norm31ln_parallel_residual_fwd_kernelINS_13Kernel_traitsI13__nv_bfloat16S2_S2_S2_fjLj7168ELj1ELj1ELj4ELj16ENS_18Kernel_traits_baseILj7168ES2_S2_S2_S2_fjLj128EEEEELb0ELb1ELb0EEEvNS_9FwdParamsE,@function
        .size           _ZN10layer_norm31ln_parallel_residual_fwd_kernelINS_13Kernel_traitsI13__nv_bfloat16S2_S2_S2_fjLj7168ELj1ELj1ELj4ELj16ENS_18Kernel_traits_baseILj7168ES2_S2_S2_S2_fjLj128EEEEELb0ELb1ELb0EEEvNS_9FwdParamsE,(.L_x_41590 - _ZN10layer_norm31ln_parallel_residual_fwd_kernelINS_13Kernel_traitsI13__nv_bfloat16S2_S2_S2_fjLj7168ELj1ELj1ELj4ELj16ENS_18Kernel_traits_baseILj7168ES2_S2_S2_S2_fjLj128EEEEELb0ELb1ELb0EEEvNS_9FwdParamsE)
        .other          _ZN10layer_norm31ln_parallel_residual_fwd_kernelINS_13Kernel_traitsI13__nv_bfloat16S2_S2_S2_fjLj7168ELj1ELj1ELj4ELj16ENS_18Kernel_traits_baseILj7168ES2_S2_S2_S2_fjLj128EEEEELb0ELb1ELb0EEEvNS_9FwdParamsE,@"STO_CUDA_ENTRY STV_DEFAULT"
_ZN10layer_norm31ln_parallel_residual_fwd_kernelINS_13Kernel_traitsI13__nv_bfloat16S2_S2_S2_fjLj7168ELj1ELj1ELj4ELj16ENS_18Kernel_traits_baseILj7168ES2_S2_S2_S2_fjLj128EEEEELb0ELb1ELb0EEEvNS_9FwdParamsE:
.text._ZN10layer_norm31ln_parallel_residual_fwd_kernelINS_13Kernel_traitsI13__nv_bfloat16S2_S2_S2_fjLj7168ELj1ELj1ELj4ELj16ENS_18Kernel_traits_baseILj7168ES2_S2_S2_S2_fjLj128EEEEELb0ELb1ELb0EEEvNS_9FwdParamsE:
[----:B------:R-:W-:Y:S01]  /*0000*/  LDC R1, c[0x0][0x28] ;  /* 0x00000a00ff017b82 */ /* 0x000fe20000000800 */
[----:B------:R-:W0:Y:S07]  /*0010*/  S2R R140, SR_TID.X ;  /* 0x00000000008c7919 */ /* 0x000e2e0000002100 */
[----:B------:R-:W1:Y:S01]  /*0020*/  LDC R5, c[0x0][0x218] ;  /* 0x00008600ff057b82 */ /* 0x000e620000000800 */
[----:B------:R-:W-:Y:S01]  /*0030*/  LOP3.LUT R134, R134, 0xfffffdff, RZ, 0xc0, !PT ;  /* 0xfffffdff86867812 */ /* 0x000fe200078ec0ff */
[----:B------:R-:W-:Y:S01]  /*0040*/  ULDC.64 UR4, c[0x0][0x208] ;  /* 0x0000820000047ab9 */ /* 0x000fe20000000a00 */
[----:B------:R-:W-:Y:S01]  /*0050*/  BSSY B0, `(.L_x_518) ;  /* 0x0000024000007945 */ /* 0x000fe20003800000 */
[----:B-1----:R-:W-:-:S04]  /*0060*/  SHF.R.S32.HI R0, RZ, 0x1f, R5 ;  /* 0x0000001fff007819 */ /* 0x002fc80000011405 */
[----:B------:R-:W-:Y:S02]  /*0070*/  LEA.HI R0, R0, R5, RZ, 0x3 ;  /* 0x0000000500007211 */ /* 0x000fe400078f18ff */
[C---:B0-----:R-:W-:Y:S02]  /*0080*/  LOP3.LUT R3, R140.reuse, 0x7f, RZ, 0xc, !PT ;  /* 0x0000007f8c037812 */ /* 0x041fe400078e0cff */
[----:B------:R-:W-:Y:S02]  /*0090*/  LOP3.LUT R136, R140, 0x7f, RZ, 0xc0, !PT ;  /* 0x0000007f8c887812 */ /* 0x000fe400078ec0ff */
[----:B------:R-:W-:Y:S02]  /*00a0*/  LEA.HI.SX32 R138, R0, R3, 0x1d ;  /* 0x00000003008a7211 */ /* 0x000fe400078feaff */
[----:B------:R-:W-:Y:S02]  /*00b0*/  MOV R11, R136 ;  /* 0x00000088000b7202 */ /* 0x000fe40000000f00 */
[----:B------:R-:W-:-:S02]  /*00c0*/  ISETP.GE.U32.AND P6, PT, R138, 0x100, PT ;  /* 0x000001008a00780c */ /* 0x000fc40003fc6070 */
[C---:B------:R-:W-:Y:S02]  /*00d0*/  ISETP.GE.U32.AND P5, PT, R138.reuse, 0x180, PT ;  /* 0x000001808a00780c */ /* 0x040fe40003fa6070 */
[C---:B------:R-:W-:Y:S02]  /*00e0*/  ISETP.GE.U32.AND P4, PT, R138.reuse, 0x200, PT ;  /* 0x000002008a00780c */ /* 0x040fe40003f86070 */
[C---:B------:R-:W-:Y:S02]  /*00f0*/  LOP3.LUT P1, RZ, R138.reuse, 0xffffff80, RZ, 0xc0, !PT ;  /* 0xffffff808aff7812 */ /* 0x040fe4000782c0ff */
[----:B------:R-:W-:-:S05]  /*0100*/  ISETP.GE.U32.AND P3, PT, R138, 0x280, PT ;  /* 0x000002808a00780c */ /* 0x000fca0003f66070 */
[----:B------:R-:W-:-:S04]  /*0110*/  @P6 LOP3.LUT R134, R134, 0x200, RZ, 0xfc, !PT ;  /* 0x0000020086866812 */ /* 0x000fc800078efcff */
[----:B------:R-:W-:-:S04]  /*0120*/  LOP3.LUT R134, R134, 0xfffffeff, RZ, 0xc0, !PT ;  /* 0xfffffeff86867812 */ /* 0x000fc800078ec0ff */
[----:B------:R-:W-:-:S04]  /*0130*/  @P5 LOP3.LUT R134, R134, 0x100, RZ, 0xfc, !PT ;  /* 0x0000010086865812 */ /* 0x000fc800078efcff */
[----:B------:R-:W-:-:S04]  /*0140*/  LOP3.LUT R134, R134, 0xffffff7f, RZ, 0xc0, !PT ;  /* 0xffffff7f86867812 */ /* 0x000fc800078ec0ff */
[----:B------:R-:W-:-:S04]  /*0150*/  @P4 LOP3.LUT R134, R134, 0x80, RZ, 0xfc, !PT ;  /* 0x0000008086864812 */ /* 0x000fc800078efcff */
[----:B------:R-:W-:-:S04]  /*0160*/  LOP3.LUT R134, R134, 0xffffffbf, RZ, 0xc0, !PT ;  /* 0xffffffbf86867812 */ /* 0x000fc800078ec0ff */
[----:B------:R-:W-:Y:S01]  /*0170*/  @P3 LOP3.LUT R134, R134, 0x40, RZ, 0xfc, !PT ;  /* 0x0000004086863812 */ /* 0x000fe200078efcff */
[----:B------:R-:W-:Y:S06]  /*0180*/  @!P1 BRA `(.L_x_519) ;  /* 0x0000000000409947 */ /* 0x000fec0003800000 */
[----:B------:R-:W0:Y:S01]  /*0190*/  LDC.64 R36, c[0x0][0x260] ;  /* 0x00009800ff247b82 */ /* 0x000e220000000a00 */
[----:B------:R-:W-:Y:S02]  /*01a0*/  ULDC.64 UR6, c[0x0][0x2c8] ;  /* 0x0000b20000067ab9 */ /* 0x000fe40000000a00 */
[----:B------:R-:W-:-:S04]  /*01b0*/  ISETP.NE.U32.AND P0, PT, RZ, UR6, PT ;  /* 0x00000006ff007c0c */ /* 0x000fc8000bf05070 */
[----:B------:R-:W-:-:S13]  /*01c0*/  ISETP.NE.AND.EX P0, PT, RZ, UR7, PT, P0 ;  /* 0x00000007ff007c0c */ /* 0x000fda000bf05300 */
[C---:B------:R-:W-:Y:S01]  /*01d0*/  @P0 LEA R2, P2, R11.reuse, UR6, 0x4 ;  /* 0x000000060b020c11 */ /* 0x040fe2000f8420ff */
[----:B0-----:R-:W-:-:S03]  /*01e0*/  IMAD.WIDE.U32 R36, R11, 0x10, R36 ;  /* 0x000000100b247825 */ /* 0x001fc600078e0024 */
[----:B------:R-:W-:-:S03]  /*01f0*/  @P0 LEA.HI.X R3, R11, UR7, RZ, 0x4, P2 ;  /* 0x000000070b030c11 */ /* 0x000fc600090f24ff */
[----:B------:R-:W2:Y:S04]  /*0200*/  LDG.E.128 R36, desc[UR4][R36.64] ;  /* 0x0000000424247981 */ /* 0x000ea8000c1e1d00 */
[----:B------:R0:W5:Y:S01]  /*0210*/  @P0 LDG.E.128 R108, desc[UR4][R2.64] ;  /* 0x00000004026c0981 */ /* 0x000162000c1e1d00 */
[----:B------:R-:W-:Y:S02]  /*0220*/  LOP3.LUT R11, R11, 0x80, RZ, 0xfc, !PT ;  /* 0x000000800b0b7812 */ /* 0x000fe400078efcff */
[----:B--2---:R-:W-:Y:S02]  /*0230*/  PRMT R58, R36, 0x7632, R58 ;  /* 0x00007632243a7816 */ /* 0x004fe4000000003a */
[----:B------:R-:W-:Y:S02]  /*0240*/  PRMT R87, R37, 0x7632, R87 ;  /* 0x0000763225577816 */ /* 0x000fe40000000057 */
[----:B------:R-:W-:-:S02]  /*0250*/  PRMT R56, R38, 0x7632, R56 ;  /* 0x0000763226387816 */ /* 0x000fc40000000038 */
[----:B------:R-:W-:Y:S02]  /*0260*/  @!P0 CS2R R108, SRZ ;  /* 0x00000000006c8805 */ /* 0x000fe4000001ff00 */
[----:B------:R-:W-:Y:S02]  /*0270*/  PRMT R85, R39, 0x7632, R85 ;  /* 0x0000763227557816 */ /* 0x000fe40000000055 */
[----:B0-----:R-:W-:-:S07]  /*0280*/  @!P0 CS2R R110, SRZ ;  /* 0x00000000006e8805 */ /* 0x001fce000001ff00 */
.L_x_519:
[----:B------:R-:W-:Y:S05]  /*0290*/  BSYNC B0 ;  /* 0x0000000000007941 */ /* 0x000fea0003800000 */
.L_x_518:
[----:B------:R-:W-:Y:S04]  /*02a0*/  BSSY B0, `(.L_x_520) ;  /* 0x0000012000007945 */ /* 0x000fe80003800000 */
[----:B------:R-:W-:Y:S05]  /*02b0*/  @!P6 BRA `(.L_x_521) ;  /* 0x000000000040e947 */ /* 0x000fea0003800000 */
[----:B------:R-:W0:Y:S01]  /*02c0*/  LDC.64 R2, c[0x0][0x260] ;  /* 0x00009800ff027b82 */ /* 0x000e220000000a00 */
[----:B------:R-:W-:Y:S02]  /*02d0*/  ULDC.64 UR6, c[0x0][0x2c8] ;  /* 0x0000b20000067ab9 */ /* 0x000fe40000000a00 */
[----:B------:R-:W-:-:S04]  /*02e0*/  ISETP.NE.U32.AND P0, PT, RZ, UR6, PT ;  /* 0x00000006ff007c0c */ /* 0x000fc8000bf05070 */
[----:B------:R-:W-:Y:S01]  /*02f0*/  ISETP.NE.AND.EX P0, PT, RZ, UR7, PT, P0 ;  /* 0x00000007ff007c0c */ /* 0x000fe2000bf05300 */
[----:B0-----:R-:W-:-:S12]  /*0300*/  IMAD.WIDE.U32 R32, R11, 0x10, R2 ;  /* 0x000000100b207825 */ /* 0x001fd800078e0002 */
[----:B------:R-:W-:-:S04]  /*0310*/  @P0 LEA R2, P2, R11, UR6, 0x4 ;  /* 0x000000060b020c11 */ /* 0x000fc8000f8420ff */
[C---:B------:R-:W-:Y:S01]  /*0320*/  @P0 LEA.HI.X R3, R11.reuse, UR7, RZ, 0x4, P2 ;  /* 0x000000070b030c11 */ /* 0x040fe200090f24ff */
[----:B------:R-:W2:Y:S04]  /*0330*/  LDG.E.128 R32, desc[UR4][R32.64] ;  /* 0x0000000420207981 */ /* 0x000ea8000c1e1d00 */
[----:B------:R0:W5:Y:S01]  /*0340*/  @P0 LDG.E.128 R104, desc[UR4][R2.64] ;  /* 0x0000000402680981 */ /* 0x000162000c1e1d00 */
[----:B------:R-:W-:Y:S01]  /*0350*/  VIADD R11, R11, 0x80 ;  /* 0x000000800b0b7836 */ /* 0x000fe20000000000 */
[----:B--2---:R-:W-:Y:S02]  /*0360*/  PRMT R54, R32, 0x7632, R54 ;  /* 0x0000763220367816 */ /* 0x004fe40000000036 */
[----:B------:R-:W-:Y:S02]  /*0370*/  PRMT R67, R33, 0x7632, R67 ;  /* 0x0000763221437816 */ /* 0x000fe40000000043 */
[----:B------:R-:W-:-:S02]  /*0380*/  PRMT R52, R34, 0x7632, R52 ;  /* 0x0000763222347816 */ /* 0x000fc40000000034 */
[----:B------:R-:W-:Y:S02]  /*0390*/  @!P0 CS2R R104, SRZ ;  /* 0x0000000000688805 */ /* 0x000fe4000001ff00 */
[----:B------:R-:W-:Y:S02]  /*03a0*/  PRMT R65, R35, 0x7632, R65 ;  /* 0x0000763223417816 */ /* 0x000fe40000000041 */
[----:B0-----:R-:W-:-:S07]  /*03b0*/  @!P0 CS2R R106, SRZ ;  /* 0x00000000006a8805 */ /* 0x001fce000001ff00 */
.L_x_521:
[----:B------:R-:W-:Y:S05]  /*03c0*/  BSYNC B0 ;  /* 0x0000000000007941 */ /* 0x000fea0003800000 */
.L_x_520:
        /* <DEDUP_REMOVED lines=11> */
[----:B------:R-:W-:Y:S02]  /*0480*/  IADD3 R11, R11, 0x80, RZ ;  /* 0x000000800b0b7810 */ /* 0x000fe40007ffe0ff */
[----:B--2---:R-:W-:Y:S02]  /*0490*/  PRMT R50, R28, 0x7632, R50 ;  /* 0x000076321c327816 */ /* 0x004fe40000000032 */
[----:B------:R-:W-:-:S02]  /*04a0*/  PRMT R63, R29, 0x7632, R63 ;  /* 0x000076321d3f7816 */ /* 0x000fc4000000003f */
[----:B------:R-:W-:Y:S02]  /*04b0*/  PRMT R48, R30, 0x7632, R48 ;  /* 0x000076321e307816 */ /* 0x000fe40000000030 */
[----:B------:R-:W-:Y:S02]  /*04c0*/  @!P0 CS2R R100, SRZ ;  /* 0x0000000000648805 */ /* 0x000fe4000001ff00 */
[----:B------:R-:W-:Y:S02]  /*04d0*/  PRMT R61, R31, 0x7632, R61 ;  /* 0x000076321f3d7816 */ /* 0x000fe4000000003d */
[----:B0-----:R-:W-:-:S07]  /*04e0*/  @!P0 CS2R R102, SRZ ;  /* 0x0000000000668805 */ /* 0x001fce000001ff00 */
.L_x_523:
[----:B------:R-:W-:Y:S05]  /*04f0*/  BSYNC B0 ;  /* 0x0000000000007941 */ /* 0x000fea0003800000 */
.L_x_522:
        /* <DEDUP_REMOVED lines=18> */
.L_x_525:
[----:B------:R-:W-:Y:S05]  /*0620*/  BSYNC B0 ;  /* 0x0000000000007941 */ /* 0x000fea0003800000 */
.L_x_524:
        /* <DEDUP_REMOVED lines=18> */
.L_x_527:
[----:B------:R-:W-:Y:S05]  /*0750*/  BSYNC B0 ;  /* 0x0000000000007941 */ /* 0x000fea0003800000 */
.L_x_526:
[----:B------:R-:W-:Y:S01]  /*0760*/  ISETP.GE.U32.AND P0, PT, R138, 0x300, PT ;  /* 0x000003008a00780c */ /* 0x000fe20003f06070 */
[----:B------:R-:W-:Y:S01]  /*0770*/  BSSY B0, `(.L_x_528) ;  /* 0x0000014000007945 */ /* 0x000fe20003800000 */
[----:B------:R-:W-:-:S11]  /*0780*/  LOP3.LUT R134, R134, 0xffffffef, RZ, 0xc0, !PT ;  /* 0xffffffef86867812 */ /* 0x000fd600078ec0ff */
[----:B------:R-:W-:Y:S01]  /*0790*/  @P0 LOP3.LUT R134, R134, 0x10, RZ, 0xfc, !PT ;  /* 0x0000001086860812 */ /* 0x000fe200078efcff */
[----:B------:R-:W-:Y:S06]  /*07a0*/  @!P0 BRA `(.L_x_529) ;  /* 0x0000000000408947 */ /* 0x000fec0003800000 */
[----:B------:R-:W0:Y:S01]  /*07b0*/  LDC.64 R4, c[0x0][0x260] ;  /* 0x00009800ff047b82 */ /* 0x000e220000000a00 */
[----:B------:R-:W-:Y:S02]  /*07c0*/  ULDC.64 UR6, c[0x0][0x2c8] ;  /* 0x0000b20000067ab9 */ /* 0x000fe40000000a00 */
[----:B------:R-:W-:-:S04]  /*07d0*/  ISETP.NE.U32.AND P0, PT, RZ, UR6, PT ;  /* 0x00000006ff007c0c */ /* 0x000fc8000bf05070 */
[----:B------:R-:W-:-:S13]  /*07e0*/  ISETP.NE.AND.EX P0, PT, RZ, UR7, PT, P0 ;  /* 0x00000007ff007c0c */ /* 0x000fda000bf05300 */
[----:B------:R-:W-:-:S04]  /*07f0*/  @P0 LEA R2, P2, R11, UR6, 0x4 ;  /* 0x000000060b020c11 */ /* 0x000fc8000f8420ff */
[C---:B------:R-:W-:Y:S01]  /*0800*/  @P0 LEA.HI.X R3, R11.reuse, UR7, RZ, 0x4, P2 ;  /* 0x000000070b030c11 */ /* 0x040fe200090f24ff */
[----:B0-----:R-:W-:-:S04]  /*0810*/  IMAD.WIDE.U32 R4, R11, 0x10, R4 ;  /* 0x000000100b047825 */ /* 0x001fc800078e0004 */
[----:B------:R0:W5:Y:S04]  /*0820*/  @P0 LDG.E.128 R12, desc[UR4][R2.64] ;  /* 0x00000004020c0981 */ /* 0x000168000c1e1d00 */
[----:B------:R-:W2:Y:S01]  /*0830*/  LDG.E.128 R112, desc[UR4][R4.64] ;  /* 0x0000000404707981 */ /* 0x000ea2000c1e1d00 */
[----:B------:R-:W-:Y:S01]  /*0840*/  VIADD R11, R11, 0x80 ;  /* 0x000000800b0b7836 */ /* 0x000fe20000000000 */
[----:B------:R-:W-:Y:S02]  /*0850*/  @!P0 CS2R R12, SRZ ;  /* 0x00000000000c8805 */ /* 0x000fe4000001ff00 */
[----:B------:R-:W-:Y:S02]  /*0860*/  @!P0 CS2R R14, SRZ ;  /* 0x00000000000e8805 */ /* 0x000fe4000001ff00 */
[----:B--2---:R-:W-:-:S02]  /*0870*/  PRMT R49, R112, 0x7632, R49 ;  /* 0x0000763270317816 */ /* 0x004fc40000000031 */
[----:B------:R-:W-:Y:S02]  /*0880*/  PRMT R47, R113, 0x7632, R47 ;  /* 0x00007632712f7816 */ /* 0x000fe4000000002f */
[----:B------:R-:W-:Y:S02]  /*0890*/  PRMT R45, R114, 0x7632, R45 ;  /* 0x00007632722d7816 */ /* 0x000fe4000000002d */
[----:B0-----:R-:W-:-:S07]  /*08a0*/  PRMT R43, R115, 0x7632, R43 ;  /* 0x00007632732b7816 */ /* 0x001fce000000002b */
.L_x_529:
[----:B------:R-:W-:Y:S05]  /*08b0*/  BSYNC B0 ;  /* 0x0000000000007941 */ /* 0x000fea0003800000 */
.L_x_528:
[----:B------:R-:W-:Y:S01]  /*08c0*/  ISETP.GE.U32.AND P0, PT, R138, 0x380, PT ;  /* 0x000003808a00780c */ /* 0x000fe20003f06070 */
[----:B------:R-:W-:Y:S01]  /*08d0*/  BSSY B0, `(.L_x_530) ;  /* 0x000000f000007945 */ /* 0x000fe20003800000 */
[----:B------:R-:W-:-:S11]  /*08e0*/  LOP3.LUT R134, R134, 0xfffffff7, RZ, 0xc0, !PT ;  /* 0xfffffff786867812 */ /* 0x000fd600078ec0ff */
[----:B------:R-:W-:Y:S01]  /*08f0*/  @P0 LOP3.LUT R134, R134, 0x8, RZ, 0xfc, !PT ;  /* 0x0000000886860812 */ /* 0x000fe200078efcff */
[----:B------:R-:W-:Y:S06]  /*0900*/  @!P0 BRA `(.L_x_531) ;  /* 0x00000000002c8947 */ /* 0x000fec0003800000 */
[----:B------:R-:W-:Y:S01]  /*0910*/  ULDC.64 UR6, c[0x0][0x2c8] ;  /* 0x0000b20000067ab9 */ /* 0x000fe20000000a00 */
[----:B------:R-:W0:Y:S01]  /*0920*/  LDC.64 R8, c[0x0][0x260] ;  /* 0x00009800ff087b82 */ /* 0x000e220000000a00 */
[----:B------:R-:W-:-:S04]  /*0930*/  ISETP.NE.U32.AND P0, PT, RZ, UR6, PT ;  /* 0x00000006ff007c0c */ /* 0x000fc8000bf05070 */
[----:B------:R-:W-:-:S13]  /*0940*/  ISETP.NE.AND.EX P0, PT, RZ, UR7, PT, P0 ;  /* 0x00000007ff007c0c */ /* 0x000fda000bf05300 */
[----:B------:R-:W-:-:S04]  /*0950*/  @P0 LEA R2, P2, R11, UR6, 0x4 ;  /* 0x000000060b020c11 */ /* 0x000fc8000f8420ff */
[C---:B------:R-:W-:Y:S01]  /*0960*/  @P0 LEA.HI.X R3, R11.reuse, UR7, RZ, 0x4, P2 ;  /* 0x000000070b030c11 */ /* 0x040fe200090f24ff */
[----:B0-----:R-:W-:-:S04]  /*0970*/  IMAD.WIDE.U32 R8, R11, 0x10, R8 ;  /* 0x000000100b087825 */ /* 0x001fc800078e0008 */
[----:B------:R0:W5:Y:S04]  /*0980*/  @P0 LDG.E.128 R4, desc[UR4][R2.64] ;  /* 0x0000000402040981 */ /* 0x000168000c1e1d00 */
[----:B------:R-:W5:Y:S01]  /*0990*/  LDG.E.128 R8, desc[UR4][R8.64] ;  /* 0x0000000408087981 */ /* 0x000f62000c1e1d00 */
[----:B------:R-:W-:Y:S02]  /*09a0*/  @!P0 CS2R R4, SRZ ;  /* 0x0000000000048805 */ /* 0x000fe4000001ff00 */
[----:B0-----:R-:W-:-:S07]  /*09b0*/  @!P0 CS2R R6, SRZ ;  /* 0x0000000000068805 */ /* 0x001fce000001ff00 */
.L_x_531:
[----:B------:R-:W-:Y:S05]  /*09c0*/  BSYNC B0 ;  /* 0x0000000000007941 */ /* 0x000fea0003800000 */
.L_x_530:
        /* <DEDUP_REMOVED lines=9> */
[----:B------:R-:W-:Y:S01]  /*0a60*/  SHF.R.S32.HI R0, RZ, 0x3, R0 ;  /* 0x00000003ff007819 */ /* 0x000fe20000011400 */
[----:B------:R-:W-:Y:S01]  /*0a70*/  IMAD.U32 R123, R23, 0x10000, RZ ;  /* 0x00010000177b7824 */ /* 0x000fe200078e00ff */
[----:B------:R-:W-:Y:S01]  /*0a80*/  LOP3.LUT R3, R140, 0x60, RZ, 0xc0, !PT ;  /* 0x000000608c037812 */ /* 0x000fe200078ec0ff */
[----:B------:R-:W-:Y:S01]  /*0a90*/  IMAD.U32 R116, R21, 0x10000, RZ ;  /* 0x0001000015747824 */ /* 0x000fe200078e00ff */
[----:B------:R-:W-:Y:S01]  /*0aa0*/  LOP3.LUT R2, R0, 0x7f, RZ, 0xc0, !PT ;  /* 0x0000007f00027812 */ /* 0x000fe200078ec0ff */
[----:B-----5:R-:W-:Y:S01]  /*0ab0*/  IMAD.U32 R93, R9, 0x10000, RZ ;  /* 0x00010000095d7824 */ /* 0x020fe200078e00ff */
[----:B------:R-:W-:Y:S01]  /*0ac0*/  SHF.R.U32.HI R0, RZ, 0x2, R0 ;  /* 0x00000002ff007819 */ /* 0x000fe20000011600 */
[----:B------:R-:W-:Y:S01]  /*0ad0*/  IMAD.U32 R94, R19, 0x10000, RZ ;  /* 0x00010000135e7824 */ /* 0x000fe200078e00ff */
[----:B------:R-:W-:Y:S01]  /*0ae0*/  VIADDMNMX R3, R2, -R3, RZ, !PT ;  /* 0x8000000302037246 */ /* 0x000fe200078001ff */
[----:B------:R-:W-:Y:S01]  /*0af0*/  ULDC.U8 UR6, c[0x0][0x2a0] ;  /* 0x0000a80000067ab9 */ /* 0x000fe20000000000 */
[----:B------:R-:W-:Y:S01]  /*0b00*/  LOP3.LUT R0, R0, 0x3fffffe0, RZ, 0xc0, !PT ;  /* 0x3fffffe000007812 */ /* 0x000fe200078ec0ff */
[----:B------:R-:W-:Y:S01]  /*0b10*/  IMAD.U32 R91, R10, 0x10000, RZ ;  /* 0x000100000a5b7824 */ /* 0x000fe200078e00ff */
[----:B------:R-:W-:Y:S01]  /*0b20*/  VIMNMX R3, R3, 0x20, PT ;  /* 0x0000002003037848 */ /* 0x000fe20003fe0100 */
[----:B------:R-:W-:Y:S01]  /*0b30*/  IMAD.U32 R84, R4, 0x10000, RZ ;  /* 0x0001000004547824 */ /* 0x000fe200078e00ff */
[C---:B------:R-:W-:Y:S01]  /*0b40*/  PRMT R23, R8.reuse, 0x7632, R23 ;  /* 0x0000763208177816 */ /* 0x040fe20000000017 */
[----:B------:R-:W-:Y:S01]  /*0b50*/  IMAD.U32 R130, R39, 0x10000, RZ ;  /* 0x0001000027827824 */ /* 0x000fe200078e00ff */
[----:B------:R-:W-:Y:S01]  /*0b60*/  SHF.L.U32 R95, R8, 0x10, RZ ;  /* 0x00000010085f7819 */ /* 0x000fe200000006ff */
[----:B------:R-:W-:Y:S01]  /*0b70*/  IMAD.IADD R3, R3, 0x1, R0 ;  /* 0x0000000103037824 */ /* 0x000fe200078e0200 */
[----:B------:R-:W-:Y:S01]  /*0b80*/  SHF.L.U32 R8, R140, 0x5, RZ ;  /* 0x000000058c087819 */ /* 0x000fe200000006ff */
[----:B------:R-:W-:Y:S01]  /*0b90*/  IMAD.U32 R132, R37, 0x10000, RZ ;  /* 0x0001000025847824 */ /* 0x000fe200078e00ff */
[----:B------:R-:W-:Y:S01]  /*0ba0*/  PRMT R21, R9, 0x7632, R21 ;  /* 0x0000763209157816 */ /* 0x000fe20000000015 */
[----:B------:R-:W-:Y:S01]  /*0bb0*/  IMAD.SHL.U32 R3, R3, 0x8, RZ ;  /* 0x0000000803037824 */ /* 0x000fe200078e00ff */
[----:B------:R-:W-:Y:S01]  /*0bc0*/  LOP3.LUT R9, R8, 0x3e0, RZ, 0xc0, !PT ;  /* 0x000003e008097812 */ /* 0x000fe200078ec0ff */
[----:B------:R-:W-:Y:S01]  /*0bd0*/  IMAD.U32 R126, R35, 0x10000, RZ ;  /* 0x00010000237e7824 */ /* 0x000fe200078e00ff */
[----:B------:R-:W-:Y:S01]  /*0be0*/  SHF.L.U32 R127, R20, 0x10, RZ ;  /* 0x00000010147f7819 */ /* 0x000fe200000006ff */
[----:B------:R-:W-:Y:S01]  /*0bf0*/  IMAD.U32 R119, R113, 0x10000, RZ ;  /* 0x0001000071777824 */ /* 0x000fe200078e00ff */
[----:B------:R-:W-:Y:S01]  /*0c00*/  I2FP.F32.U32 R3, R3 ;  /* 0x0000000300037245 */ /* 0x000fe20000201000 */
[----:B------:R-:W-:Y:S01]  /*0c10*/  IMAD.U32 R128, R33, 0x10000, RZ ;  /* 0x0001000021807824 */ /* 0x000fe200078e00ff */
[----:B------:R-:W-:Y:S01]  /*0c20*/  PRMT R20, R19, 0x7632, R20 ;  /* 0x0000763213147816 */ /* 0x000fe20000000014 */
[----:B------:R-:W-:Y:S01]  /*0c30*/  IMAD.U32 R122, R31, 0x10000, RZ ;  /* 0x000100001f7a7824 */ /* 0x000fe200078e00ff */
[----:B------:R-:W-:Y:S01]  /*0c40*/  PRMT R19, R10, 0x7632, R19 ;  /* 0x000076320a137816 */ /* 0x000fe20000000013 */
[----:B------:R-:W-:Y:S01]  /*0c50*/  IMAD.U32 R113, R109, 0x10000, RZ ;  /* 0x000100006d717824 */ /* 0x000fe200078e00ff */
[----:B------:R-:W-:Y:S01]  /*0c60*/  VIADDMNMX R9, R2, -R9, RZ, !PT ;  /* 0x8000000902097246 */ /* 0x000fe200078001ff */
[----:B------:R-:W-:Y:S01]  /*0c70*/  IMAD.U32 R124, R29, 0x10000, RZ ;  /* 0x000100001d7c7824 */ /* 0x000fe200078e00ff */
[----:B------:R-:W-:Y:S01]  /*0c80*/  PRMT R10, R4, 0x7632, R10 ;  /* 0x00007632040a7816 */ /* 0x000fe2000000000a */
[----:B------:R-:W-:Y:S01]  /*0c90*/  IMAD.U32 R118, R27, 0x10000, RZ ;  /* 0x000100001b767824 */ /* 0x000fe200078e00ff */
[----:B------:R-:W-:Y:S01]  /*0ca0*/  ISETP.NE.AND P2, PT, RZ, UR6, PT ;  /* 0x00000006ff007c0c */ /* 0x000fe2000bf45270 */
[----:B------:R0:W1:Y:S01]  /*0cb0*/  MUFU.RCP R4, R3 ;  /* 0x0000000300047308 */ /* 0x0000620000001000 */
[----:B------:R-:W-:Y:S01]  /*0cc0*/  SHF.L.U32 R121, R112, 0x10, RZ ;  /* 0x0000001070797819 */ /* 0x000fe200000006ff */
[----:B------:R-:W-:Y:S01]  /*0cd0*/  IMAD.U32 R120, R25, 0x10000, RZ ;  /* 0x0001000019787824 */ /* 0x000fe200078e00ff */
[----:B------:R-:W-:Y:S01]  /*0ce0*/  SHF.L.U32 R117, R114, 0x10, RZ ;  /* 0x0000001072757819 */ /* 0x000fe200000006ff */
[----:B------:R-:W-:Y:S01]  /*0cf0*/  IMAD.U32 R90, R13, 0x10000, RZ ;  /* 0x000100000d5a7824 */ /* 0x000fe200078e00ff */
[----:B------:R-:W-:Y:S01]  /*0d00*/  PRMT R41, R108, 0x7632, R41 ;  /* 0x000076326c297816 */ /* 0x000fe20000000029 */
[----:B------:R-:W-:Y:S01]  /*0d10*/  IMAD.U32 R64, R6, 0x10000, RZ ;  /* 0x0001000006407824 */ /* 0x000fe200078e00ff */
[----:B------:R-:W-:Y:S01]  /*0d20*/  SHF.L.U32 R114, R108, 0x10, RZ ;  /* 0x000000106c727819 */ /* 0x000fe200000006ff */
[----:B------:R-:W-:Y:S01]  /*0d30*/  IMAD.U32 R115, R115, 0x10000, RZ ;  /* 0x0001000073737824 */ /* 0x000fe200078e00ff */
[C---:B------:R-:W-:Y:S01]  /*0d40*/  PRMT R39, R110.reuse, 0x7632, R39 ;  /* 0x000076326e277816 */ /* 0x040fe20000000027 */
[----:B------:R-:W-:Y:S01]  /*0d50*/  IMAD.U32 R86, R15, 0x10000, RZ ;  /* 0x000100000f567824 */ /* 0x000fe200078e00ff */
[----:B------:R-:W-:Y:S01]  /*0d60*/  SHF.L.U32 R112, R110, 0x10, RZ ;  /* 0x000000106e707819 */ /* 0x000fe200000006ff */
[----:B------:R-:W-:Y:S01]  /*0d70*/  IMAD.U32 R58, R58, 0x10000, RZ ;  /* 0x000100003a3a7824 */ /* 0x000fe200078e00ff */
[----:B------:R-:W-:Y:S01]  /*0d80*/  SHF.L.U32 R143, R36, 0x10, RZ ;  /* 0x00000010248f7819 */ /* 0x000fe200000006ff */
[----:B------:R-:W-:Y:S01]  /*0d90*/  IMAD.U32 R56, R56, 0x10000, RZ ;  /* 0x0001000038387824 */ /* 0x000fe200078e00ff */
[----:B------:R-:W-:Y:S01]  /*0da0*/  PRMT R40, R109, 0x7632, R40 ;  /* 0x000076326d287816 */ /* 0x000fe20000000028 */
[C---:B------:R-:W-:Y:S01]  /*0db0*/  IMAD.U32 R109, R105.reuse, 0x10000, RZ ;  /* 0x00010000696d7824 */ /* 0x040fe200078e00ff */
[----:B------:R-:W-:Y:S01]  /*0dc0*/  PRMT R37, R104, 0x7632, R37 ;  /* 0x0000763268257816 */ /* 0x000fe20000000025 */
[----:B------:R-:W-:Y:S01]  /*0dd0*/  IMAD.U32 R54, R54, 0x10000, RZ ;  /* 0x0001000036367824 */ /* 0x000fe200078e00ff */
[----:B------:R-:W-:Y:S01]  /*0de0*/  SHF.L.U32 R110, R104, 0x10, RZ ;  /* 0x00000010686e7819 */ /* 0x000fe200000006ff */
[----:B------:R-:W-:Y:S01]  /*0df0*/  IMAD.U32 R52, R52, 0x10000, RZ ;  /* 0x0001000034347824 */ /* 0x000fe200078e00ff */
[----:B------:R-:W-:Y:S01]  /*0e00*/  PRMT R35, R106, 0x7632, R35 ;  /* 0x000076326a237816 */ /* 0x000fe20000000023 */
[----:B------:R-:W-:Y:S01]  /*0e10*/  IMAD.U32 R50, R50, 0x10000, RZ ;  /* 0x0001000032327824 */ /* 0x000fe200078e00ff */
[----:B------:R-:W-:Y:S01]  /*0e20*/  SHF.L.U32 R108, R106, 0x10, RZ ;  /* 0x000000106a6c7819 */ /* 0x000fe200000006ff */
[----:B------:R-:W-:Y:S01]  /*0e30*/  IMAD.U32 R48, R48, 0x10000, RZ ;  /* 0x0001000030307824 */ /* 0x000fe200078e00ff */
[----:B------:R-:W-:Y:S01]  /*0e40*/  SHF.L.U32 R139, R32, 0x10, RZ ;  /* 0x00000010208b7819 */ /* 0x000fe200000006ff */
[----:B------:R-:W-:Y:S01]  /*0e50*/  IMAD.U32 R46, R46, 0x10000, RZ ;  /* 0x000100002e2e7824 */ /* 0x000fe200078e00ff */
[----:B------:R-:W-:Y:S01]  /*0e60*/  PRMT R36, R105, 0x7632, R36 ;  /* 0x0000763269247816 */ /* 0x000fe20000000024 */
        /* <DEDUP_REMOVED lines=9> */
[----:B------:R-:W-:Y:S01]  /*0f00*/  VIMNMX R9, R9, 0x20, PT ;  /* 0x0000002009097848 */ /* 0x000fe20003fe0100 */
[----:B------:R-:W-:Y:S01]  /*0f10*/  IMAD.U32 R45, R45, 0x10000, RZ ;  /* 0x000100002d2d7824 */ /* 0x000fe200078e00ff */
[----:B------:R-:W-:Y:S01]  /*0f20*/  SHF.L.U32 R135, R28, 0x10, RZ ;  /* 0x000000101c877819 */ /* 0x000fe200000006ff */
[----:B------:R-:W-:Y:S01]  /*0f30*/  IMAD.MOV.U32 R146, RZ, RZ, 0x1 ;  /* 0x00000001ff927424 */ /* 0x000fe200078e00ff */
        /* <DEDUP_REMOVED lines=20> */
[C---:B------:R-:W-:Y:S01]  /*1080*/  PRMT R22, R18.reuse, 0x7632, R22 ;  /* 0x0000763212167816 */ /* 0x040fe20000000016 */
[----:B------:R-:W-:Y:S01]  /*1090*/  ULDC UR7, c[0x0][0x290] ;  /* 0x0000a40000077ab9 */ /* 0x000fe20000000800 */
[----:B------:R-:W-:Y:S01]  /*10a0*/  SHF.L.U32 R96, R18, 0x10, RZ ;  /* 0x0000001012607819 */ /* 0x000fe200000006ff */
[----:B------:R-:W-:Y:S01]  /*10b0*/  ULDC.64 UR12, c[0x0][0x228] ;  /* 0x00008a00000c7ab9 */ /* 0x000fe20000000a00 */
[----:B------:R-:W-:Y:S01]  /*10c0*/  SHF.L.U32 R141, R38, 0x10, RZ ;  /* 0x00000010268d7819 */ /* 0x000fe200000006ff */
[----:B------:R-:W-:Y:S01]  /*10d0*/  ULDC.64 UR14, c[0x0][0x230] ;  /* 0x00008c00000e7ab9 */ /* 0x000fe20000000a00 */
[----:B------:R-:W-:Y:S01]  /*10e0*/  SHF.L.U32 R137, R34, 0x10, RZ ;  /* 0x0000001022897819 */ /* 0x000fe200000006ff */
[----:B------:R-:W-:Y:S01]  /*10f0*/  ULDC.64 UR8, c[0x0][0x210] ;  /* 0x0000840000087ab9 */ /* 0x000fe20000000a00 */
[----:B------:R-:W-:-:S02]  /*1100*/  SHF.L.U32 R133, R30, 0x10, RZ ;  /* 0x000000101e857819 */ /* 0x000fc400000006ff */
[----:B------:R-:W-:Y:S02]  /*1110*/  SHF.L.U32 R129, R26, 0x10, RZ ;  /* 0x000000101a817819 */ /* 0x000fe400000006ff */
[----:B------:R-:W-:Y:S02]  /*1120*/  PRMT R24, R17, 0x7632, R24 ;  /* 0x0000763211187816 */ /* 0x000fe40000000018 */
[C---:B------:R-:W-:Y:S02]  /*1130*/  PRMT R18, R12.reuse, 0x7632, R18 ;  /* 0x000076320c127816 */ /* 0x040fe40000000012 */
[----:B------:R-:W-:Y:S01]  /*1140*/  SHF.L.U32 R92, R12, 0x10, RZ ;  /* 0x000000100c5c7819 */ /* 0x000fe200000006ff */
[----:B------:R-:W-:Y:S01]  /*1150*/  IMAD.U32 R24, R24, 0x10000, RZ ;  /* 0x0001000018187824 */ /* 0x000fe200078e00ff */
[----:B------:R-:W-:Y:S02]  /*1160*/  PRMT R16, R13, 0x7632, R16 ;  /* 0x000076320d107816 */ /* 0x000fe40000000010 */
[C---:B------:R-:W-:Y:S01]  /*1170*/  PRMT R38, R111.reuse, 0x7632, R38 ;  /* 0x000076326f267816 */ /* 0x040fe20000000026 */
[----:B------:R-:W-:Y:S01]  /*1180*/  IMAD.U32 R111, R111, 0x10000, RZ ;  /* 0x000100006f6f7824 */ /* 0x000fe200078e00ff */
[C---:B------:R-:W-:Y:S01]  /*1190*/  PRMT R34, R107.reuse, 0x7632, R34 ;  /* 0x000076326b227816 */ /* 0x040fe20000000022 */
[----:B------:R-:W-:Y:S01]  /*11a0*/  IMAD.U32 R107, R107, 0x10000, RZ ;  /* 0x000100006b6b7824 */ /* 0x000fe200078e00ff */
[C---:B------:R-:W-:Y:S01]  /*11b0*/  PRMT R30, R103.reuse, 0x7632, R30 ;  /* 0x00007632671e7816 */ /* 0x040fe2000000001e */
[----:B------:R-:W-:Y:S01]  /*11c0*/  IMAD.U32 R103, R103, 0x10000, RZ ;  /* 0x0001000067677824 */ /* 0x000fe200078e00ff */
[C---:B------:R-:W-:Y:S01]  /*11d0*/  PRMT R26, R99.reuse, 0x7632, R26 ;  /* 0x00007632631a7816 */ /* 0x040fe2000000001a */
[----:B------:R-:W-:Y:S01]  /*11e0*/  IMAD.U32 R99, R99, 0x10000, RZ ;  /* 0x0001000063637824 */ /* 0x000fe200078e00ff */
[----:B------:R-:W-:Y:S01]  /*11f0*/  PRMT R12, R14, 0x7632, R12 ;  /* 0x000076320e0c7816 */ /* 0x000fe2000000000c */
[----:B------:R-:W-:Y:S01]  /*1200*/  IMAD.U32 R38, R38, 0x10000, RZ ;  /* 0x0001000026267824 */ /* 0x000fe200078e00ff */
        /* <DEDUP_REMOVED lines=10> */
[----:B------:R-:W-:-:S02]  /*12b0*/  IADD3 R0, R0, R9, RZ ;  /* 0x0000000900007210 */ /* 0x000fc40007ffe0ff */
[----:B------:R-:W-:Y:S02]  /*12c0*/  PRMT R5, R7, 0x7632, R5 ;  /* 0x0000763207057816 */ /* 0x000fe40000000005 */
[----:B------:R-:W-:Y:S01]  /*12d0*/  LOP3.LUT R134, R134, 0xfffffbff, RZ, 0xc0, !PT ;  /* 0xfffffbff86867812 */ /* 0x000fe200078ec0ff */
[----:B------:R-:W-:Y:S01]  /*12e0*/  IMAD.SHL.U32 R0, R0, 0x8, RZ ;  /* 0x0000000800007824 */ /* 0x000fe200078e00ff */
[----:B------:R-:W-:Y:S02]  /*12f0*/  SHF.L.U32 R88, R14, 0x10, RZ ;  /* 0x000000100e587819 */ /* 0x000fe400000006ff */
[----:B------:R-:W-:Y:S01]  /*1300*/  SHF.L.U32 R14, R12, 0x10, RZ ;  /* 0x000000100c0e7819 */ /* 0x000fe200000006ff */
[----:B------:R-:W-:Y:S01]  /*1310*/  IMAD.U32 R12, R13, 0x10000, RZ ;  /* 0x000100000d0c7824 */ /* 0x000fe200078e00ff */
        /* <DEDUP_REMOVED lines=30> */
[----:B01----:R-:W-:-:S07]  /*1500*/  @P2 LOP3.LUT R134, R134, 0x400, RZ, 0xfc, !PT ;  /* 0x0000040086862812 */ /* 0x003fce00078efcff */
.L_x_785:
[----:B01234-:R-:W-:Y:S01]  /*1510*/  IMAD R80, R60, UR10, RZ ;  /* 0x0000000a3c507c24 */ /* 0x01ffe2000f8e02ff */
[----:B------:R-:W-:Y:S04]  /*1520*/  BSSY B0, `(.L_x_532) ;  /* 0x00000aa000007945 */ /* 0x000fe80003800000 */
[----:B------:R-:W-:-:S04]  /*1530*/  SHF.R.S32.HI R81, RZ, 0x1f, R80 ;  /* 0x0000001fff517819 */ /* 0x000fc80000011450 */
[----:B------:R-:W-:-:S04]  /*1540*/  LEA.HI R81, R81, R80, RZ, 0x3 ;  /* 0x0000005051517211 */ /* 0x000fc800078f18ff */
[----:B------:R-:W-:-:S04]  /*1550*/  LEA.HI.SX32 R142, R81, R136, 0x1d ;  /* 0x00000088518e7211 */ /* 0x000fc800078feaff */
[----:B------:R-:W-:Y:S01]  /*1560*/  MOV R243, R142 ;  /* 0x0000008e00f37202 */ /* 0x000fe20000000f00 */
[----:B-----5:R-:W-:Y:S06]  /*1570*/  @!P1 BRA `(.L_x_533) ;  /* 0x0000000800909947 */ /* 0x020fec0003800000 */
[----:B------:R-:W-:Y:S01]  /*1580*/  ISETP.NE.U32.AND P3, PT, RZ, UR12, PT ;  /* 0x0000000cff007c0c */ /* 0x000fe2000bf65070 */
[----:B------:R-:W0:Y:S03]  /*1590*/  LDC.64 R80, c[0x0][0x220] ;  /* 0x00008800ff507b82 */ /* 0x000e260000000a00 */
[----:B------:R-:W-:-:S13]  /*15a0*/  ISETP.NE.AND.EX P3, PT, RZ, UR13, PT, P3 ;  /* 0x0000000dff007c0c */ /* 0x000fda000bf65330 */
[----:B------:R-:W-:-:S04]  /*15b0*/  @P3 LEA R170, P2, R142, UR12, 0x4 ;  /* 0x0000000c8eaa3c11 */ /* 0x000fc8000f8420ff */
[C---:B------:R-:W-:Y:S02]  /*15c0*/  @P3 LEA.HI.X R171, R142.reuse, UR13, RZ, 0x4, P2 ;  /* 0x0000000d8eab3c11 */ /* 0x040fe400090f24ff */
[----:B------:R-:W-:Y:S01]  /*15d0*/  ISETP.NE.U32.AND P2, PT, RZ, UR14, PT ;  /* 0x0000000eff007c0c */ /* 0x000fe2000bf45070 */
[----:B0-----:R-:W-:Y:S02]  /*15e0*/  IMAD.WIDE.U32 R80, R142, 0x10, R80 ;  /* 0x000000108e507825 */ /* 0x001fe400078e0050 */
[----:B------:R0:W5:Y:S01]  /*15f0*/  @P3 LDG.E.128 R72, desc[UR4][R170.64] ;  /* 0x00000004aa483981 */ /* 0x000162000c1e1d00 */
[----:B------:R-:W-:-:S03]  /*1600*/  ISETP.NE.AND.EX P2, PT, RZ, UR15, PT, P2 ;  /* 0x0000000fff007c0c */ /* 0x000fc6000bf45320 */
[----:B------:R-:W2:Y:S10]  /*1610*/  LDG.E.128 R80, desc[UR4][R80.64] ;  /* 0x0000000450507981 */ /* 0x000eb4000c1e1d00 */
[----:B------:R-:W-:-:S04]  /*1620*/  @P2 LEA R168, P4, R142, UR14, 0x4 ;  /* 0x0000000e8ea82c11 */ /* 0x000fc8000f8820ff */
[----:B------:R-:W-:-:S05]  /*1630*/  @P2 LEA.HI.X R169, R142, UR15, RZ, 0x4, P4 ;  /* 0x0000000f8ea92c11 */ /* 0x000fca000a0f24ff */
[----:B------:R0:W5:Y:S01]  /*1640*/  @P2 LDG.E.128 R68, desc[UR4][R168.64] ;  /* 0x00000004a8442981 */ /* 0x000162000c1e1d00 */
[----:B------:R-:W-:-:S04]  /*1650*/  ISETP.NE.U32.AND P3, PT, RZ, UR12, PT ;  /* 0x0000000cff007c0c */ /* 0x000fc8000bf65070 */
[----:B------:R-:W-:Y:S01]  /*1660*/  ISETP.NE.AND.EX P3, PT, RZ, UR13, PT, P3 ;  /* 0x0000000dff007c0c */ /* 0x000fe2000bf65330 */
[C---:B--2---:R-:W-:Y:S01]  /*1670*/  IMAD.U32 R15, R80.reuse, 0x10000, RZ ;  /* 0x00010000500f7824 */ /* 0x044fe200078e00ff */
[----:B------:R-:W-:-:S11]  /*1680*/  PRMT R144, R80, 0x7632, R144 ;  /* 0x0000763250907816 */ /* 0x000fd60000000090 */
[----:B0-----:R-:W-:Y:S05]  /*1690*/  @P3 BRA `(.L_x_534) ;  /* 0x0000000000203947 */ /* 0x001fea0003800000 */
[----:B------:R-:W-:-:S04]  /*16a0*/  ISETP.NE.U32.AND P4, PT, RZ, UR14, PT ;  /* 0x0000000eff007c0c */ /* 0x000fc8000bf85070 */
[----:B------:R-:W-:-:S13]  /*16b0*/  ISETP.NE.AND.EX P4, PT, RZ, UR15, PT, P4 ;  /* 0x0000000fff007c0c */ /* 0x000fda000bf85340 */
[----:B------:R-:W-:Y:S05]  /*16c0*/  @P4 BRA `(.L_x_535) ;  /* 0x0000000000084947 */ /* 0x000fea0003800000 */
[----:B------:R-:W-:Y:S05]  /*16d0*/  @P0 BRA `(.L_x_536) ;  /* 0x0000000000200947 */ /* 0x000fea0003800000 */
[----:B------:R-:W-:Y:S05]  /*16e0*/  BRA `(.L_x_537) ;  /* 0x0000000000247947 */ /* 0x000fea0003800000 */
.L_x_535:
[----:B-----5:R-:W-:-:S05]  /*16f0*/  SHF.L.U32 R80, R68, 0x10, RZ ;  /* 0x0000001044507819 */ /* 0x020fca00000006ff */
[----:B------:R-:W-:Y:S01]  /*1700*/  FADD.FTZ R15, R80, R15 ;  /* 0x0000000f500f7221 */ /* 0x000fe20000010000 */
[----:B------:R-:W-:Y:S06]  /*1710*/  BRA `(.L_x_536) ;  /* 0x0000000000107947 */ /* 0x000fec0003800000 */
.L_x_534:
[----:B-----5:R-:W-:Y:S01]  /*1720*/  IMAD.U32 R80, R72, 0x10000, RZ ;  /* 0x0001000048507824 */ /* 0x020fe200078e00ff */
[----:B------:R-:W-:-:S03]  /*1730*/  @P2 SHF.L.U32 R148, R68, 0x10, RZ ;  /* 0x0000001044942819 */ /* 0x000fc600000006ff */
[----:B------:R-:W-:-:S04]  /*1740*/  FADD.FTZ R15, R80, R15 ;  /* 0x0000000f500f7221 */ /* 0x000fc80000010000 */
[----:B------:R-:W-:-:S07]  /*1750*/  @P2 FADD.FTZ R15, R148, R15 ;  /* 0x0000000f940f2221 */ /* 0x000fce0000010000 */
.L_x_536:
[----:B------:R-:W-:-:S04]  /*1760*/  F2FP.BF16.F32.PACK_AB R80, RZ, R15 ;  /* 0x0000000fff50723e */ /* 0x000fc800000010ff */
[----:B------:R-:W-:-:S07]  /*1770*/  PRMT R76, R80, 0x7610, R76 ;  /* 0x00007610504c7816 */ /* 0x000fce000000004c */
.L_x_537:
[----:B------:R-:W-:Y:S01]  /*1780*/  IMAD.U32 R171, R144, 0x10000, RZ ;  /* 0x0001000090ab7824 */ /* 0x000fe200078e00ff */
[----:B------:R-:W-:Y:S06]  /*1790*/  @P3 BRA `(.L_x_538) ;  /* 0x0000000000243947 */ /* 0x000fec0003800000 */
[----:B------:R-:W-:-:S04]  /*17a0*/  ISETP.NE.U32.AND P4, PT, RZ, UR14, PT ;  /* 0x0000000eff007c0c */ /* 0x000fc8000bf85070 */
[----:B------:R-:W-:-:S13]  /*17b0*/  ISETP.NE.AND.EX P4, PT, RZ, UR15, PT, P4 ;  /* 0x0000000fff007c0c */ /* 0x000fda000bf85340 */
[----:B------:R-:W-:Y:S05]  /*17c0*/  @P4 BRA `(.L_x_539) ;  /* 0x0000000000084947 */ /* 0x000fea0003800000 */
[----:B------:R-:W-:Y:S05]  /*17d0*/  @P0 BRA `(.L_x_540) ;  /* 0x00000000002c0947 */ /* 0x000fea0003800000 */
[----:B------:R-:W-:Y:S05]  /*17e0*/  BRA `(.L_x_541) ;  /* 0x0000000000307947 */ /* 0x000fea0003800000 */
.L_x_539:
[----:B-----5:R-:W-:-:S04]  /*17f0*/  PRMT R80, R68, 0x7632, R80 ;  /* 0x0000763244507816 */ /* 0x020fc80000000050 */
[----:B------:R-:W-:-:S05]  /*1800*/  SHF.L.U32 R80, R80, 0x10, RZ ;  /* 0x0000001050507819 */ /* 0x000fca00000006ff */
[----:B------:R-:W-:Y:S01]  /*1810*/  FADD.FTZ R171, R80, R171 ;  /* 0x000000ab50ab7221 */ /* 0x000fe20000010000 */
[----:B------:R-:W-:Y:S06]  /*1820*/  BRA `(.L_x_540) ;  /* 0x0000000000187947 */ /* 0x000fec0003800000 */
.L_x_538:
[----:B-----5:R-:W-:Y:S02]  /*1830*/  PRMT R80, R72, 0x7632, R80 ;  /* 0x0000763248507816 */ /* 0x020fe40000000050 */
[----:B------:R-:W-:-:S03]  /*1840*/  @P2 PRMT R144, R68, 0x7632, R144 ;  /* 0x0000763244902816 */ /* 0x000fc60000000090 */
[----:B------:R-:W-:Y:S01]  /*1850*/  IMAD.U32 R80, R80, 0x10000, RZ ;  /* 0x0001000050507824 */ /* 0x000fe200078e00ff */
[----:B------:R-:W-:-:S03]  /*1860*/  @P2 SHF.L.U32 R144, R144, 0x10, RZ ;  /* 0x0000001090902819 */ /* 0x000fc600000006ff */
[----:B------:R-:W-:-:S04]  /*1870*/  FADD.FTZ R171, R80, R171 ;  /* 0x000000ab50ab7221 */ /* 0x000fc80000010000 */
[----:B------:R-:W-:-:S07]  /*1880*/  @P2 FADD.FTZ R171, R144, R171 ;  /* 0x000000ab90ab2221 */ /* 0x000fce0000010000 */
.L_x_540:
[----:B------:R-:W-:-:S04]  /*1890*/  F2FP.BF16.F32.PACK_AB R80, RZ, R171 ;  /* 0x000000abff50723e */ /* 0x000fc800000010ff */
[----:B------:R-:W-:-:S07]  /*18a0*/  PRMT R76, R76, 0x5410, R80 ;  /* 0x000054104c4c7816 */ /* 0x000fce0000000050 */
.L_x_541:
        /* <DEDUP_REMOVED lines=8> */
.L_x_543:
[----:B-----5:R-:W-:-:S05]  /*1930*/  SHF.L.U32 R80, R69, 0x10, RZ ;  /* 0x0000001045507819 */ /* 0x020fca00000006ff */
[----:B------:R-:W-:Y:S01]  /*1940*/  FADD.FTZ R169, R80, R169 ;  /* 0x000000a950a97221 */ /* 0x000fe20000010000 */
[----:B------:R-:W-:Y:S06]  /*1950*/  BRA `(.L_x_544) ;  /* 0x0000000000107947 */ /* 0x000fec0003800000 */
.L_x_542:
[----:B-----5:R-:W-:Y:S01]  /*1960*/  IMAD.U32 R80, R73, 0x10000, RZ ;  /* 0x0001000049507824 */ /* 0x020fe200078e00ff */
[----:B------:R-:W-:-:S03]  /*1970*/  @P2 SHF.L.U32 R144, R69, 0x10, RZ ;  /* 0x0000001045902819 */ /* 0x000fc600000006ff */
[----:B------:R-:W-:-:S04]  /*1980*/  FADD.FTZ R169, R80, R169 ;  /* 0x000000a950a97221 */ /* 0x000fc80000010000 */
[----:B------:R-:W-:-:S07]  /*1990*/  @P2 FADD.FTZ R169, R144, R169 ;  /* 0x000000a990a92221 */ /* 0x000fce0000010000 */
.L_x_544:
[----:B------:R-:W-:-:S04]  /*19a0*/  F2FP.BF16.F32.PACK_AB R80, RZ, R169 ;  /* 0x000000a9ff50723e */ /* 0x000fc800000010ff */
[----:B------:R-:W-:-:S07]  /*19b0*/  PRMT R77, R80, 0x7610, R77 ;  /* 0x00007610504d7816 */ /* 0x000fce000000004d */
.L_x_545:
[----:B------:R-:W-:Y:S01]  /*19c0*/  IMAD.U32 R179, R81, 0x10000, RZ ;  /* 0x0001000051b37824 */ /* 0x000fe200078e00ff */
[----:B------:R-:W-:Y:S06]  /*19d0*/  @P3 BRA `(.L_x_546) ;  /* 0x0000000000243947 */ /* 0x000fec0003800000 */
[----:B------:R-:W-:-:S04]  /*19e0*/  ISETP.NE.U32.AND P4, PT, RZ, UR14, PT ;  /* 0x0000000eff007c0c */ /* 0x000fc8000bf85070 */
[----:B------:R-:W-:-:S13]  /*19f0*/  ISETP.NE.AND.EX P4, PT, RZ, UR15, PT, P4 ;  /* 0x0000000fff007c0c */ /* 0x000fda000bf85340 */
[----:B------:R-:W-:Y:S05]  /*1a00*/  @P4 BRA `(.L_x_547) ;  /* 0x0000000000084947 */ /* 0x000fea0003800000 */
[----:B------:R-:W-:Y:S05]  /*1a10*/  @P0 BRA `(.L_x_548) ;  /* 0x00000000002c0947 */ /* 0x000fea0003800000 */
[----:B------:R-:W-:Y:S05]  /*1a20*/  BRA `(.L_x_549) ;  /* 0x0000000000307947 */ /* 0x000fea0003800000 */
.L_x_547:
[----:B-----5:R-:W-:-:S04]  /*1a30*/  PRMT R80, R69, 0x7632, R80 ;  /* 0x0000763245507816 */ /* 0x020fc80000000050 */
[----:B------:R-:W-:-:S05]  /*1a40*/  SHF.L.U32 R80, R80, 0x10, RZ ;  /* 0x0000001050507819 */ /* 0x000fca00000006ff */
[----:B------:R-:W-:Y:S01]  /*1a50*/  FADD.FTZ R179, R80, R179 ;  /* 0x000000b350b37221 */ /* 0x000fe20000010000 */
[----:B------:R-:W-:Y:S06]  /*1a60*/  BRA `(.L_x_548) ;  /* 0x0000000000187947 */ /* 0x000fec0003800000 */
.L_x_546:
[----:B-----5:R-:W-:Y:S02]  /*1a70*/  PRMT R80, R73, 0x7632, R80 ;  /* 0x0000763249507816 */ /* 0x020fe40000000050 */
[----:B------:R-:W-:-:S03]  /*1a80*/  @P2 PRMT R81, R69, 0x7632, R81 ;  /* 0x0000763245512816 */ /* 0x000fc60000000051 */
[----:B------:R-:W-:Y:S01]  /*1a90*/  IMAD.U32 R80, R80, 0x10000, RZ ;  /* 0x0001000050507824 */ /* 0x000fe200078e00ff */
[----:B------:R-:W-:-:S03]  /*1aa0*/  @P2 SHF.L.U32 R144, R81, 0x10, RZ ;  /* 0x0000001051902819 */ /* 0x000fc600000006ff */
[----:B------:R-:W-:-:S04]  /*1ab0*/  FADD.FTZ R179, R80, R179 ;  /* 0x000000b350b37221 */ /* 0x000fc80000010000 */
[----:B------:R-:W-:-:S07]  /*1ac0*/  @P2 FADD.FTZ R179, R144, R179 ;  /* 0x000000b390b32221 */ /* 0x000fce0000010000 */
.L_x_548:
[----:B------:R-:W-:-:S04]  /*1ad0*/  F2FP.BF16.F32.PACK_AB R80, RZ, R179 ;  /* 0x000000b3ff50723e */ /* 0x000fc800000010ff */
[----:B------:R-:W-:-:S07]  /*1ae0*/  PRMT R77, R77, 0x5410, R80 ;  /* 0x000054104d4d7816 */ /* 0x000fce0000000050 */
.L_x_549:
        /* <DEDUP_REMOVED lines=8> */
.L_x_551:
[----:B-----5:R-:W-:-:S05]  /*1b70*/  SHF.L.U32 R80, R70, 0x10, RZ ;  /* 0x0000001046507819 */ /* 0x020fca00000006ff */
[----:B------:R-:W-:Y:S01]  /*1b80*/  FADD.FTZ R177, R80, R177 ;  /* 0x000000b150b17221 */ /* 0x000fe20000010000 */
[----:B------:R-:W-:Y:S06]  /*1b90*/  BRA `(.L_x_552) ;  /* 0x0000000000107947 */ /* 0x000fec0003800000 */
.L_x_550:
[----:B-----5:R-:W-:Y:S01]  /*1ba0*/  IMAD.U32 R80, R74, 0x10000, RZ ;  /* 0x000100004a507824 */ /* 0x020fe200078e00ff */
[----:B------:R-:W-:-:S03]  /*1bb0*/  @P2 SHF.L.U32 R144, R70, 0x10, RZ ;  /* 0x0000001046902819 */ /* 0x000fc600000006ff */
[----:B------:R-:W-:-:S04]  /*1bc0*/  FADD.FTZ R177, R80, R177 ;  /* 0x000000b150b17221 */ /* 0x000fc80000010000 */
[----:B------:R-:W-:-:S07]  /*1bd0*/  @P2 FADD.FTZ R177, R144, R177 ;  /* 0x000000b190b12221 */ /* 0x000fce0000010000 */
.L_x_552:
[----:B------:R-:W-:-:S04]  /*1be0*/  F2FP.BF16.F32.PACK_AB R80, RZ, R177 ;  /* 0x000000b1ff50723e */ /* 0x000fc800000010ff */
[----:B------:R-:W-:-:S07]  /*1bf0*/  PRMT R78, R80, 0x7610, R78 ;  /* 0x00007610504e7816 */ /* 0x000fce000000004e */
.L_x_553:
[----:B------:R-:W-:Y:S01]  /*1c00*/  IMAD.U32 R203, R82, 0x10000, RZ ;  /* 0x0001000052cb7824 */ /* 0x000fe200078e00ff */
[----:B------:R-:W-:Y:S06]  /*1c10*/  @P3 BRA `(.L_x_554) ;  /* 0x0000000000243947 */ /* 0x000fec0003800000 */
[----:B------:R-:W-:-:S04]  /*1c20*/  ISETP.NE.U32.AND P4, PT, RZ, UR14, PT ;  /* 0x0000000eff007c0c */ /* 0x000fc8000bf85070 */
[----:B------:R-:W-:-:S13]  /*1c30*/  ISETP.NE.AND.EX P4, PT, RZ, UR15, PT, P4 ;  /* 0x0000000fff007c0c */ /* 0x000fda000bf85340 */
[----:B------:R-:W-:Y:S05]  /*1c40*/  @P4 BRA `(.L_x_555) ;  /* 0x0000000000084947 */ /* 0x000fea0003800000 */
[----:B------:R-:W-:Y:S05]  /*1c50*/  @P0 BRA `(.L_x_556) ;  /* 0x00000000002c0947 */ /* 0x000fea0003800000 */
[----:B------:R-:W-:Y:S05]  /*1c60*/  BRA `(.L_x_557) ;  /* 0x0000000000307947 */ /* 0x000fea0003800000 */
.L_x_555:
[----:B-----5:R-:W-:-:S04]  /*1c70*/  PRMT R80, R70, 0x7632, R80 ;  /* 0x0000763246507816 */ /* 0x020fc80000000050 */
[----:B------:R-:W-:-:S05]  /*1c80*/  SHF.L.U32 R80, R80, 0x10, RZ ;  /* 0x0000001050507819 */ /* 0x000fca00000006ff */
[----:B------:R-:W-:Y:S01]  /*1c90*/  FADD.FTZ R203, R80, R203 ;  /* 0x000000cb50cb7221 */ /* 0x000fe20000010000 */
[----:B------:R-:W-:Y:S06]  /*1ca0*/  BRA `(.L_x_556) ;  /* 0x0000000000187947 */ /* 0x000fec0003800000 */
.L_x_554:
[----:B-----5:R-:W-:Y:S02]  /*1cb0*/  PRMT R80, R74, 0x7632, R80 ;  /* 0x000076324a507816 */ /* 0x020fe40000000050 */
[----:B------:R-:W-:-:S03]  /*1cc0*/  @P2 PRMT R81, R70, 0x7632, R81 ;  /* 0x0000763246512816 */ /* 0x000fc60000000051 */
[----:B------:R-:W-:Y:S01]  /*1cd0*/  IMAD.U32 R80, R80, 0x10000, RZ ;  /* 0x0001000050507824 */ /* 0x000fe200078e00ff */
[----:B------:R-:W-:-:S03]  /*1ce0*/  @P2 SHF.L.U32 R82, R81, 0x10, RZ ;  /* 0x0000001051522819 */ /* 0x000fc600000006ff */
[----:B------:R-:W-:-:S04]  /*1cf0*/  FADD.FTZ R203, R80, R203 ;  /* 0x000000cb50cb7221 */ /* 0x000fc80000010000 */
[----:B------:R-:W-:-:S07]  /*1d00*/  @P2 FADD.FTZ R203, R82, R203 ;  /* 0x000000cb52cb2221 */ /* 0x000fce0000010000 */
.L_x_556:
[----:B------:R-:W-:-:S04]  /*1d10*/  F2FP.BF16.F32.PACK_AB R80, RZ, R203 ;  /* 0x000000cbff50723e */ /* 0x000fc800000010ff */
[----:B------:R-:W-:-:S07]  /*1d20*/  PRMT R78, R78, 0x5410, R80 ;  /* 0x000054104e4e7816 */ /* 0x000fce0000000050 */
.L_x_557:
        /* <DEDUP_REMOVED lines=8> */
.L_x_559:
[----:B-----5:R-:W-:-:S05]  /*1db0*/  SHF.L.U32 R80, R71, 0x10, RZ ;  /* 0x0000001047507819 */ /* 0x020fca00000006ff */
[----:B------:R-:W-:Y:S01]  /*1dc0*/  FADD.FTZ R201, R80, R201 ;  /* 0x000000c950c97221 */ /* 0x000fe20000010000 */
[----:B------:R-:W-:Y:S06]  /*1dd0*/  BRA `(.L_x_560) ;  /* 0x0000000000107947 */ /* 0x000fec0003800000 */
.L_x_558:
[----:B-----5:R-:W-:Y:S01]  /*1de0*/  IMAD.U32 R80, R75, 0x10000, RZ ;  /* 0x000100004b507824 */ /* 0x020fe200078e00ff */
[----:B------:R-:W-:-:S03]  /*1df0*/  @P2 SHF.L.U32 R82, R71, 0x10, RZ ;  /* 0x0000001047522819 */ /* 0x000fc600000006ff */
[----:B------:R-:W-:-:S04]  /*1e00*/  FADD.FTZ R201, R80, R201 ;  /* 0x000000c950c97221 */ /* 0x000fc80000010000 */
[----:B------:R-:W-:-:S07]  /*1e10*/  @P2 FADD.FTZ R201, R82, R201 ;  /* 0x000000c952c92221 */ /* 0x000fce0000010000 */
.L_x_560:
[----:B------:R-:W-:-:S04]  /*1e20*/  F2FP.BF16.F32.PACK_AB R80, RZ, R201 ;  /* 0x000000c9ff50723e */ /* 0x000fc800000010ff */
[----:B------:R-:W-:-:S07]  /*1e30*/  PRMT R79, R80, 0x7610, R79 ;  /* 0x00007610504f7816 */ /* 0x000fce000000004f */
.L_x_561:
[----:B------:R-:W-:Y:S01]  /*1e40*/  IMAD.U32 R231, R83, 0x10000, RZ ;  /* 0x0001000053e77824 */ /* 0x000fe200078e00ff */
[----:B------:R-:W-:Y:S06]  /*1e50*/  @P3 BRA `(.L_x_562) ;  /* 0x0000000000243947 */ /* 0x000fec0003800000 */
[----:B------:R-:W-:-:S04]  /*1e60*/  ISETP.NE.U32.AND P2, PT, RZ, UR14, PT ;  /* 0x0000000eff007c0c */ /* 0x000fc8000bf45070 */
[----:B------:R-:W-:-:S13]  /*1e70*/  ISETP.NE.AND.EX P2, PT, RZ, UR15, PT, P2 ;  /* 0x0000000fff007c0c */ /* 0x000fda000bf45320 */
[----:B------:R-:W-:Y:S05]  /*1e80*/  @P2 BRA `(.L_x_563) ;  /* 0x0000000000082947 */ /* 0x000fea0003800000 */
[----:B------:R-:W-:Y:S05]  /*1e90*/  @P0 BRA `(.L_x_564) ;  /* 0x00000000002c0947 */ /* 0x000fea0003800000 */
[----:B------:R-:W-:Y:S05]  /*1ea0*/  BRA `(.L_x_565) ;  /* 0x0000000000307947 */ /* 0x000fea0003800000 */
.L_x_563:
[----:B-----5:R-:W-:-:S04]  /*1eb0*/  PRMT R80, R71, 0x7632, R80 ;  /* 0x0000763247507816 */ /* 0x020fc80000000050 */
[----:B------:R-:W-:-:S05]  /*1ec0*/  SHF.L.U32 R80, R80, 0x10, RZ ;  /* 0x0000001050507819 */ /* 0x000fca00000006ff */
[----:B------:R-:W-:Y:S01]  /*1ed0*/  FADD.FTZ R231, R80, R231 ;  /* 0x000000e750e77221 */ /* 0x000fe20000010000 */
[----:B------:R-:W-:Y:S06]  /*1ee0*/  BRA `(.L_x_564) ;  /* 0x0000000000187947 */ /* 0x000fec0003800000 */
.L_x_562:
[----:B-----5:R-:W-:Y:S02]  /*1ef0*/  PRMT R80, R75, 0x7632, R80 ;  /* 0x000076324b507816 */ /* 0x020fe40000000050 */
[----:B------:R-:W-:-:S03]  /*1f00*/  @P2 PRMT R81, R71, 0x7632, R81 ;  /* 0x0000763247512816 */ /* 0x000fc60000000051 */
[----:B------:R-:W-:Y:S01]  /*1f10*/  IMAD.U32 R80, R80, 0x10000, RZ ;  /* 0x0001000050507824 */ /* 0x000fe200078e00ff */
[----:B------:R-:W-:-:S03]  /*1f20*/  @P2 SHF.L.U32 R82, R81, 0x10, RZ ;  /* 0x0000001051522819 */ /* 0x000fc600000006ff */
[----:B------:R-:W-:-:S04]  /*1f30*/  FADD.FTZ R231, R80, R231 ;  /* 0x000000e750e77221 */ /* 0x000fc80000010000 */
[----:B------:R-:W-:-:S07]  /*1f40*/  @P2 FADD.FTZ R231, R82, R231 ;  /* 0x000000e752e72221 */ /* 0x000fce0000010000 */
.L_x_564:
[----:B------:R-:W-:-:S04]  /*1f50*/  F2FP.BF16.F32.PACK_AB R80, RZ, R231 ;  /* 0x000000e7ff50723e */ /* 0x000fc800000010ff */
[----:B------:R-:W-:-:S07]  /*1f60*/  PRMT R79, R79, 0x5410, R80 ;  /* 0x000054104f4f7816 */ /* 0x000fce0000000050 */
.L_x_565:
[----:B------:R-:W0:Y:S01]  /*1f70*/  @P0 LDC.64 R80, c[0x0][0x238] ;  /* 0x00008e00ff500b82 */ /* 0x000e220000000a00 */
[C---:B------:R-:W-:Y:S01]  /*1f80*/  VIADD R243, R142.reuse, 0x80 ;  /* 0x000000808ef37836 */ /* 0x040fe20000000000 */
[----:B0-----:R-:W-:-:S04]  /*1f90*/  @P0 LEA R80, P2, R142, R80, 0x4 ;  /* 0x000000508e500211 */ /* 0x001fc800078420ff */
[----:B------:R-:W-:-:S05]  /*1fa0*/  @P0 LEA.HI.X R81, R142, R81, RZ, 0x4, P2 ;  /* 0x000000518e510211 */ /* 0x000fca00010f24ff */
[----:B------:R0:W-:Y:S04]  /*1fb0*/  @P0 STG.E.128 desc[UR4][R80.64], R76 ;  /* 0x0000004c50000986 */ /* 0x0001e8000c101d04 */
.L_x_533:
[----:B------:R-:W-:Y:S05]  /*1fc0*/  BSYNC B0 ;  /* 0x0000000000007941 */ /* 0x000fea0003800000 */
.L_x_532:
[----:B------:R-:W-:Y:S01]  /*1fd0*/  ISETP.GE.U32.AND P2, PT, R138, 0x100, PT ;  /* 0x000001008a00780c */ /* 0x000fe20003f46070 */
[----:B------:R-:W-:-:S12]  /*1fe0*/  BSSY B0, `(.L_x_566) ;  /* 0x00000a6000007945 */ /* 0x000fd80003800000 */
[----:B------:R-:W-:Y:S05]  /*1ff0*/  @!P2 BRA `(.L_x_567) ;  /* 0x000000080090a947 */ /* 0x000fea0003800000 */
[----:B------:R-:W-:Y:S01]  /*2000*/  ISETP.NE.U32.AND P3, PT, RZ, UR12, PT ;  /* 0x0000000cff007c0c */ /* 0x000fe2000bf65070 */
[----:B0-----:R-:W0:Y:S03]  /*2010*/  LDC.64 R80, c[0x0][0x220] ;  /* 0x00008800ff507b82 */ /* 0x001e260000000a00 */
[----:B------:R-:W-:-:S13]  /*2020*/  ISETP.NE.AND.EX P3, PT, RZ, UR13, PT, P3 ;  /* 0x0000000dff007c0c */ /* 0x000fda000bf65330 */
[----:B------:R-:W-:-:S04]  /*2030*/  @P3 LEA R166, P2, R243, UR12, 0x4 ;  /* 0x0000000cf3a63c11 */ /* 0x000fc8000f8420ff */
[C---:B------:R-:W-:Y:S02]  /*2040*/  @P3 LEA.HI.X R167, R243.reuse, UR13, RZ, 0x4, P2 ;  /* 0x0000000df3a73c11 */ /* 0x040fe400090f24ff */
[----:B------:R-:W-:Y:S01]  /*2050*/  ISETP.NE.U32.AND P2, PT, RZ, UR14, PT ;  /* 0x0000000eff007c0c */ /* 0x000fe2000bf45070 */
[----:B0-----:R-:W-:Y:S02]  /*2060*/  IMAD.WIDE.U32 R80, R243, 0x10, R80 ;  /* 0x00000010f3507825 */ /* 0x001fe400078e0050 */
[----:B-----5:R0:W5:Y:S01]  /*2070*/  @P3 LDG.E.128 R72, desc[UR4][R166.64] ;  /* 0x00000004a6483981 */ /* 0x020162000c1e1d00 */
[----:B------:R-:W-:-:S03]  /*2080*/  ISETP.NE.AND.EX P2, PT, RZ, UR15, PT, P2 ;  /* 0x0000000fff007c0c */ /* 0x000fc6000bf45320 */
[----:B------:R-:W2:Y:S10]  /*2090*/  LDG.E.128 R80, desc[UR4][R80.64] ;  /* 0x0000000450507981 */ /* 0x000eb4000c1e1d00 */
[----:B------:R-:W-:-:S04]  /*20a0*/  @P2 LEA R164, P4, R243, UR14, 0x4 ;  /* 0x0000000ef3a42c11 */ /* 0x000fc8000f8820ff */
[----:B------:R-:W-:-:S05]  /*20b0*/  @P2 LEA.HI.X R165, R243, UR15, RZ, 0x4, P4 ;  /* 0x0000000ff3a52c11 */ /* 0x000fca000a0f24ff */
        /* <DEDUP_REMOVED lines=11> */
.L_x_569:
[----:B-----5:R-:W-:-:S04]  /*2170*/  IMAD.U32 R80, R68, 0x10000, RZ ;  /* 0x0001000044507824 */ /* 0x020fc800078e00ff */
[----:B------:R-:W-:Y:S01]  /*2180*/  FADD.FTZ R13, R80, R13 ;  /* 0x0000000d500d7221 */ /* 0x000fe20000010000 */
[----:B------:R-:W-:Y:S06]  /*2190*/  BRA `(.L_x_570) ;  /* 0x0000000000107947 */ /* 0x000fec0003800000 */
.L_x_568:
[----:B-----5:R-:W-:Y:S01]  /*21a0*/  SHF.L.U32 R80, R72, 0x10, RZ ;  /* 0x0000001048507819 */ /* 0x020fe200000006ff */
[----:B------:R-:W-:-:S04]  /*21b0*/  @P2 IMAD.U32 R148, R68, 0x10000, RZ ;  /* 0x0001000044942824 */ /* 0x000fc800078e00ff */
[----:B------:R-:W-:-:S04]  /*21c0*/  FADD.FTZ R13, R80, R13 ;  /* 0x0000000d500d7221 */ /* 0x000fc80000010000 */
[----:B------:R-:W-:-:S07]  /*21d0*/  @P2 FADD.FTZ R13, R148, R13 ;  /* 0x0000000d940d2221 */ /* 0x000fce0000010000 */
.L_x_570:
[----:B------:R-:W-:-:S04]  /*21e0*/  F2FP.BF16.F32.PACK_AB R80, RZ, R13 ;  /* 0x0000000dff50723e */ /* 0x000fc800000010ff */
[----:B------:R-:W-:-:S07]  /*21f0*/  PRMT R76, R80, 0x7610, R76 ;  /* 0x00007610504c7816 */ /* 0x000fce000000004c */
.L_x_571:
[----:B------:R-:W-:Y:S01]  /*2200*/  SHF.L.U32 R167, R144, 0x10, RZ ;  /* 0x0000001090a77819 */ /* 0x000fe200000006ff */
[----:B------:R-:W-:Y:S06]  /*2210*/  @P3 BRA `(.L_x_572) ;  /* 0x0000000000243947 */ /* 0x000fec0003800000 */
[----:B------:R-:W-:-:S04]  /*2220*/  ISETP.NE.U32.AND P4, PT, RZ, UR14, PT ;  /* 0x0000000eff007c0c */ /* 0x000fc8000bf85070 */
[----:B------:R-:W-:-:S13]  /*2230*/  ISETP.NE.AND.EX P4, PT, RZ, UR15, PT, P4 ;  /* 0x0000000fff007c0c */ /* 0x000fda000bf85340 */
[----:B------:R-:W-:Y:S05]  /*2240*/  @P4 BRA `(.L_x_573) ;  /* 0x0000000000084947 */ /* 0x000fea0003800000 */
[----:B------:R-:W-:Y:S05]  /*2250*/  @P0 BRA `(.L_x_574) ;  /* 0x00000000002c0947 */ /* 0x000fea0003800000 */
[----:B------:R-:W-:Y:S05]  /*2260*/  BRA `(.L_x_575) ;  /* 0x0000000000307947 */ /* 0x000fea0003800000 */
.L_x_573:
[----:B-----5:R-:W-:-:S05]  /*2270*/  PRMT R80, R68, 0x7632, R80 ;  /* 0x0000763244507816 */ /* 0x020fca0000000050 */
[----:B------:R-:W-:-:S04]  /*2280*/  IMAD.U32 R80, R80, 0x10000, RZ ;  /* 0x0001000050507824 */ /* 0x000fc800078e00ff */
[----:B------:R-:W-:Y:S01]  /*2290*/  FADD.FTZ R167, R80, R167 ;  /* 0x000000a750a77221 */ /* 0x000fe20000010000 */
[----:B------:R-:W-:Y:S06]  /*22a0*/  BRA `(.L_x_574) ;  /* 0x0000000000187947 */ /* 0x000fec0003800000 */
.L_x_572:
[----:B-----5:R-:W-:Y:S02]  /*22b0*/  PRMT R80, R72, 0x7632, R80 ;  /* 0x0000763248507816 */ /* 0x020fe40000000050 */
[----:B------:R-:W-:Y:S02]  /*22c0*/  @P2 PRMT R144, R68, 0x7632, R144 ;  /* 0x0000763244902816 */ /* 0x000fe40000000090 */
[----:B------:R-:W-:-:S03]  /*22d0*/  SHF.L.U32 R80, R80, 0x10, RZ ;  /* 0x0000001050507819 */ /* 0x000fc600000006ff */
[----:B------:R-:W-:Y:S02]  /*22e0*/  @P2 IMAD.U32 R144, R144, 0x10000, RZ ;  /* 0x0001000090902824 */ /* 0x000fe400078e00ff */
[----:B------:R-:W-:-:S04]  /*22f0*/  FADD.FTZ R167, R80, R167 ;  /* 0x000000a750a77221 */ /* 0x000fc80000010000 */
[----:B------:R-:W-:-:S07]  /*2300*/  @P2 FADD.FTZ R167, R144, R167 ;  /* 0x000000a790a72221 */ /* 0x000fce0000010000 */
.L_x_574:
[----:B------:R-:W-:-:S04]  /*2310*/  F2FP.BF16.F32.PACK_AB R80, RZ, R167 ;  /* 0x000000a7ff50723e */ /* 0x000fc800000010ff */
[----:B------:R-:W-:-:S07]  /*2320*/  PRMT R76, R76, 0x5410, R80 ;  /* 0x000054104c4c7816 */ /* 0x000fce0000000050 */
.L_x_575:
        /* <DEDUP_REMOVED lines=8> */
.L_x_577:
[----:B-----5:R-:W-:-:S04]  /*23b0*/  IMAD.U32 R80, R69, 0x10000, RZ ;  /* 0x0001000045507824 */ /* 0x020fc800078e00ff */
[----:B------:R-:W-:Y:S01]  /*23c0*/  FADD.FTZ R165, R80, R165 ;  /* 0x000000a550a57221 */ /* 0x000fe20000010000 */
[----:B------:R-:W-:Y:S06]  /*23d0*/  BRA `(.L_x_578) ;  /* 0x0000000000107947 */ /* 0x000fec0003800000 */
.L_x_576:
[----:B-----5:R-:W-:Y:S01]  /*23e0*/  SHF.L.U32 R80, R73, 0x10, RZ ;  /* 0x0000001049507819 */ /* 0x020fe200000006ff */
[----:B------:R-:W-:-:S04]  /*23f0*/  @P2 IMAD.U32 R144, R69, 0x10000, RZ ;  /* 0x0001000045902824 */ /* 0x000fc800078e00ff */
[----:B------:R-:W-:-:S04]  /*2400*/  FADD.FTZ R165, R80, R165 ;  /* 0x000000a550a57221 */ /* 0x000fc80000010000 */
[----:B------:R-:W-:-:S07]  /*2410*/  @P2 FADD.FTZ R165, R144, R165 ;  /* 0x000000a590a52221 */ /* 0x000fce0000010000 */
.L_x_578:
[----:B------:R-:W-:-:S04]  /*2420*/  F2FP.BF16.F32.PACK_AB R80, RZ, R165 ;  /* 0x000000a5ff50723e */ /* 0x000fc800000010ff */
[----:B------:R-:W-:-:S07]  /*2430*/  PRMT R77, R80, 0x7610, R77 ;  /* 0x00007610504d7816 */ /* 0x000fce000000004d */
.L_x_579:
[----:B------:R-:W-:Y:S01]  /*2440*/  SHF.L.U32 R175, R81, 0x10, RZ ;  /* 0x0000001051af7819 */ /* 0x000fe200000006ff */
[----:B------:R-:W-:Y:S06]  /*2450*/  @P3 BRA `(.L_x_580) ;  /* 0x0000000000243947 */ /* 0x000fec0003800000 */
[----:B------:R-:W-:-:S04]  /*2460*/  ISETP.NE.U32.AND P4, PT, RZ, UR14, PT ;  /* 0x0000000eff007c0c */ /* 0x000fc8000bf85070 */
[----:B------:R-:W-:-:S13]  /*2470*/  ISETP.NE.AND.EX P4, PT, RZ, UR15, PT, P4 ;  /* 0x0000000fff007c0c */ /* 0x000fda000bf85340 */
[----:B------:R-:W-:Y:S05]  /*2480*/  @P4 BRA `(.L_x_581) ;  /* 0x0000000000084947 */ /* 0x000fea0003800000 */
[----:B------:R-:W-:Y:S05]  /*2490*/  @P0 BRA `(.L_x_582) ;  /* 0x00000000002c0947 */ /* 0x000fea0003800000 */
[----:B------:R-:W-:Y:S05]  /*24a0*/  BRA `(.L_x_583) ;  /* 0x0000000000307947 */ /* 0x000fea0003800000 */
.L_x_581:
[----:B-----5:R-:W-:-:S05]  /*24b0*/  PRMT R80, R69, 0x7632, R80 ;  /* 0x0000763245507816 */ /* 0x020fca0000000050 */
[----:B------:R-:W-:-:S04]  /*24c0*/  IMAD.U32 R80, R80, 0x10000, RZ ;  /* 0x0001000050507824 */ /* 0x000fc800078e00ff */
[----:B------:R-:W-:Y:S01]  /*24d0*/  FADD.FTZ R175, R80, R175 ;  /* 0x000000af50af7221 */ /* 0x000fe20000010000 */
[----:B------:R-:W-:Y:S06]  /*24e0*/  BRA `(.L_x_582) ;  /* 0x0000000000187947 */ /* 0x000fec0003800000 */
.L_x_580:
[----:B-----5:R-:W-:Y:S02]  /*24f0*/  PRMT R80, R73, 0x7632, R80 ;  /* 0x0000763249507816 */ /* 0x020fe40000000050 */
[----:B------:R-:W-:Y:S02]  /*2500*/  @P2 PRMT R81, R69, 0x7632, R81 ;  /* 0x0000763245512816 */ /* 0x000fe40000000051 */
[----:B------:R-:W-:-:S03]  /*2510*/  SHF.L.U32 R80, R80, 0x10, RZ ;  /* 0x0000001050507819 */ /* 0x000fc600000006ff */
[----:B------:R-:W-:Y:S02]  /*2520*/  @P2 IMAD.U32 R144, R81, 0x10000, RZ ;  /* 0x0001000051902824 */ /* 0x000fe400078e00ff */
[----:B------:R-:W-:-:S04]  /*2530*/  FADD.FTZ R175, R80, R175 ;  /* 0x000000af50af7221 */ /* 0x000fc80000010000 */
[----:B------:R-:W-:-:S07]  /*2540*/  @P2 FADD.FTZ R175, R144, R175 ;  /* 0x000000af90af2221 */ /* 0x000fce0000010000 */
.L_x_582:
[----:B------:R-:W-:-:S04]  /*2550*/  F2FP.BF16.F32.PACK_AB R80, RZ, R175 ;  /* 0x000000afff50723e */ /* 0x000fc800000010ff */
[----:B------:R-:W-:-:S07]  /*2560*/  PRMT R77, R77, 0x5410, R80 ;  /* 0x000054104d4d7816 */ /* 0x000fce0000000050 */
.L_x_583:
        /* <DEDUP_REMOVED lines=8> */
.L_x_585:
[----:B-----5:R-:W-:-:S04]  /*25f0*/  IMAD.U32 R80, R70, 0x10000, RZ ;  /* 0x0001000046507824 */ /* 0x020fc800078e00ff */
[----:B------:R-:W-:Y:S01]  /*2600*/  FADD.FTZ R173, R80, R173 ;  /* 0x000000ad50ad7221 */ /* 0x000fe20000010000 */
[----:B------:R-:W-:Y:S06]  /*2610*/  BRA `(.L_x_586) ;  /* 0x0000000000107947 */ /* 0x000fec0003800000 */
.L_x_584:
[----:B-----5:R-:W-:Y:S01]  /*2620*/  SHF.L.U32 R80, R74, 0x10, RZ ;  /* 0x000000104a507819 */ /* 0x020fe200000006ff */
[----:B------:R-:W-:-:S04]  /*2630*/  @P2 IMAD.U32 R144, R70, 0x10000, RZ ;  /* 0x0001000046902824 */ /* 0x000fc800078e00ff */
[----:B------:R-:W-:-:S04]  /*2640*/  FADD.FTZ R173, R80, R173 ;  /* 0x000000ad50ad7221 */ /* 0x000fc80000010000 */
[----:B------:R-:W-:-:S07]  /*2650*/  @P2 FADD.FTZ R173, R144, R173 ;  /* 0x000000ad90ad2221 */ /* 0x000fce0000010000 */
.L_x_586:
[----:B------:R-:W-:-:S04]  /*2660*/  F2FP.BF16.F32.PACK_AB R80, RZ, R173 ;  /* 0x000000adff50723e */ /* 0x000fc800000010ff */
[----:B------:R-:W-:-:S07]  /*2670*/  PRMT R78, R80, 0x7610, R78 ;  /* 0x00007610504e7816 */ /* 0x000fce000000004e */
.L_x_587:
[----:B------:R-:W-:Y:S01]  /*2680*/  SHF.L.U32 R205, R82, 0x10, RZ ;  /* 0x0000001052cd7819 */ /* 0x000fe200000006ff */
[----:B------:R-:W-:Y:S06]  /*2690*/  @P3 BRA `(.L_x_588) ;  /* 0x0000000000243947 */ /* 0x000fec0003800000 */
[----:B------:R-:W-:-:S04]  /*26a0*/  ISETP.NE.U32.AND P4, PT, RZ, UR14, PT ;  /* 0x0000000eff007c0c */ /* 0x000fc8000bf85070 */
[----:B------:R-:W-:-:S13]  /*26b0*/  ISETP.NE.AND.EX P4, PT, RZ, UR15, PT, P4 ;  /* 0x0000000fff007c0c */ /* 0x000fda000bf85340 */
[----:B------:R-:W-:Y:S05]  /*26c0*/  @P4 BRA `(.L_x_589) ;  /* 0x0000000000084947 */ /* 0x000fea0003800000 */
[----:B------:R-:W-:Y:S05]  /*26d0*/  @P0 BRA `(.L_x_590) ;  /* 0x00000000002c0947 */ /* 0x000fea0003800000 */
[----:B------:R-:W-:Y:S05]  /*26e0*/  BRA `(.L_x_591) ;  /* 0x0000000000307947 */ /* 0x000fea0003800000 */
.L_x_589:
[----:B-----5:R-:W-:-:S05]  /*26f0*/  PRMT R80, R70, 0x7632, R80 ;  /* 0x0000763246507816 */ /* 0x020fca0000000050 */
[----:B------:R-:W-:-:S04]  /*2700*/  IMAD.U32 R80, R80, 0x10000, RZ ;  /* 0x0001000050507824 */ /* 0x000fc800078e00ff */
[----:B------:R-:W-:Y:S01]  /*2710*/  FADD.FTZ R205, R80, R205 ;  /* 0x000000cd50cd7221 */ /* 0x000fe20000010000 */
[----:B------:R-:W-:Y:S06]  /*2720*/  BRA `(.L_x_590) ;  /* 0x0000000000187947 */ /* 0x000fec0003800000 */
.L_x_588:
[----:B-----5:R-:W-:Y:S02]  /*2730*/  PRMT R80, R74, 0x7632, R80 ;  /* 0x000076324a507816 */ /* 0x020fe40000000050 */
[----:B------:R-:W-:Y:S02]  /*2740*/  @P2 PRMT R81, R70, 0x7632, R81 ;  /* 0x0000763246512816 */ /* 0x000fe40000000051 */
[----:B------:R-:W-:-:S03]  /*2750*/  SHF.L.U32 R80, R80, 0x10, RZ ;  /* 0x0000001050507819 */ /* 0x000fc600000006ff */
[----:B------:R-:W-:Y:S02]  /*2760*/  @P2 IMAD.U32 R82, R81, 0x10000, RZ ;  /* 0x0001000051522824 */ /* 0x000fe400078e00ff */
[----:B------:R-:W-:-:S04]  /*2770*/  FADD.FTZ R205, R80, R205 ;  /* 0x000000cd50cd7221 */ /* 0x000fc80000010000 */
[----:B------:R-:W-:-:S07]  /*2780*/  @P2 FADD.FTZ R205, R82, R205 ;  /* 0x000000cd52cd2221 */ /* 0x000fce0000010000 */
.L_x_590:
[----:B------:R-:W-:-:S04]  /*2790*/  F2FP.BF16.F32.PACK_AB R80, RZ, R205 ;  /* 0x000000cdff50723e */ /* 0x000fc800000010ff */
[----:B------:R-:W-:-:S07]  /*27a0*/  PRMT R78, R78, 0x5410, R80 ;  /* 0x000054104e4e7816 */ /* 0x000fce0000000050 */
.L_x_591:
        /* <DEDUP_REMOVED lines=8> */
.L_x_593:
[----:B-----5:R-:W-:-:S04]  /*2830*/  IMAD.U32 R80, R71, 0x10000, RZ ;  /* 0x0001000047507824 */ /* 0x020fc800078e00ff */
[----:B------:R-:W-:Y:S01]  /*2840*/  FADD.FTZ R207, R80, R207 ;  /* 0x000000cf50cf7221 */ /* 0x000fe20000010000 */
[----:B------:R-:W-:Y:S06]  /*2850*/  BRA `(.L_x_594) ;  /* 0x0000000000107947 */ /* 0x000fec0003800000 */
.L_x_592:
[----:B-----5:R-:W-:Y:S01]  /*2860*/  SHF.L.U32 R80, R75, 0x10, RZ ;  /* 0x000000104b507819 */ /* 0x020fe200000006ff */
[----:B------:R-:W-:-:S04]  /*2870*/  @P2 IMAD.U32 R82, R71, 0x10000, RZ ;  /* 0x0001000047522824 */ /* 0x000fc800078e00ff */
[----:B------:R-:W-:-:S04]  /*2880*/  FADD.FTZ R207, R80, R207 ;  /* 0x000000cf50cf7221 */ /* 0x000fc80000010000 */
[----:B------:R-:W-:-:S07]  /*2890*/  @P2 FADD.FTZ R207, R82, R207 ;  /* 0x000000cf52cf2221 */ /* 0x000fce0000010000 */
.L_x_594:
[----:B------:R-:W-:-:S04]  /*28a0*/  F2FP.BF16.F32.PACK_AB R80, RZ, R207 ;  /* 0x000000cfff50723e */ /* 0x000fc800000010ff */
[----:B------:R-:W-:-:S07]  /*28b0*/  PRMT R79, R80, 0x7610, R79 ;  /* 0x00007610504f7816 */ /* 0x000fce000000004f */
.L_x_595:
[----:B------:R-:W-:Y:S01]  /*28c0*/  SHF.L.U32 R229, R83, 0x10, RZ ;  /* 0x0000001053e57819 */ /* 0x000fe200000006ff */
[----:B------:R-:W-:Y:S06]  /*28d0*/  @P3 BRA `(.L_x_596) ;  /* 0x0000000000243947 */ /* 0x000fec0003800000 */
[----:B------:R-:W-:-:S04]  /*28e0*/  ISETP.NE.U32.AND P2, PT, RZ, UR14, PT ;  /* 0x0000000eff007c0c */ /* 0x000fc8000bf45070 */
[----:B------:R-:W-:-:S13]  /*28f0*/  ISETP.NE.AND.EX P2, PT, RZ, UR15, PT, P2 ;  /* 0x0000000fff007c0c */ /* 0x000fda000bf45320 */
[----:B------:R-:W-:Y:S05]  /*2900*/  @P2 BRA `(.L_x_597) ;  /* 0x0000000000082947 */ /* 0x000fea0003800000 */
[----:B------:R-:W-:Y:S05]  /*2910*/  @P0 BRA `(.L_x_598) ;  /* 0x00000000002c0947 */ /* 0x000fea0003800000 */
[----:B------:R-:W-:Y:S05]  /*2920*/  BRA `(.L_x_599) ;  /* 0x0000000000307947 */ /* 0x000fea0003800000 */
.L_x_597:
[----:B-----5:R-:W-:-:S05]  /*2930*/  PRMT R80, R71, 0x7632, R80 ;  /* 0x0000763247507816 */ /* 0x020fca0000000050 */
[----:B------:R-:W-:-:S04]  /*2940*/  IMAD.U32 R80, R80, 0x10000, RZ ;  /* 0x0001000050507824 */ /* 0x000fc800078e00ff */
[----:B------:R-:W-:Y:S01]  /*2950*/  FADD.FTZ R229, R80, R229 ;  /* 0x000000e550e57221 */ /* 0x000fe20000010000 */
[----:B------:R-:W-:Y:S06]  /*2960*/  BRA `(.L_x_598) ;  /* 0x0000000000187947 */ /* 0x000fec0003800000 */
.L_x_596:
[----:B-----5:R-:W-:Y:S02]  /*2970*/  PRMT R80, R75, 0x7632, R80 ;  /* 0x000076324b507816 */ /* 0x020fe40000000050 */
[----:B------:R-:W-:Y:S02]  /*2980*/  @P2 PRMT R81, R71, 0x7632, R81 ;  /* 0x0000763247512816 */ /* 0x000fe40000000051 */
[----:B------:R-:W-:-:S03]  /*2990*/  SHF.L.U32 R80, R80, 0x10, RZ ;  /* 0x0000001050507819 */ /* 0x000fc600000006ff */
[----:B------:R-:W-:Y:S02]  /*29a0*/  @P2 IMAD.U32 R82, R81, 0x10000, RZ ;  /* 0x0001000051522824 */ /* 0x000fe400078e00ff */
[----:B------:R-:W-:-:S04]  /*29b0*/  FADD.FTZ R229, R80, R229 ;  /* 0x000000e550e57221 */ /* 0x000fc80000010000 */
[----:B------:R-:W-:-:S07]  /*29c0*/  @P2 FADD.FTZ R229, R82, R229 ;  /* 0x000000e552e52221 */ /* 0x000fce0000010000 */
.L_x_598:
[----:B------:R-:W-:-:S04]  /*29d0*/  F2FP.BF16.F32.PACK_AB R80, RZ, R229 ;  /* 0x000000e5ff50723e */ /* 0x000fc800000010ff */
[----:B------:R-:W-:-:S07]  /*29e0*/  PRMT R79, R79, 0x5410, R80 ;  /* 0x000054104f4f7816 */ /* 0x000fce0000000050 */
.L_x_599:
[----:B------:R-:W0:Y:S02]  /*29f0*/  @P0 LDC.64 R80, c[0x0][0x238] ;  /* 0x00008e00ff500b82 */ /* 0x000e240000000a00 */
[----:B0-----:R-:W-:-:S04]  /*2a00*/  @P0 LEA R80, P2, R243, R80, 0x4 ;  /* 0x00000050f3500211 */ /* 0x001fc800078420ff */
[C---:B------:R-:W-:Y:S02]  /*2a10*/  @P0 LEA.HI.X R81, R243.reuse, R81, RZ, 0x4, P2 ;  /* 0x00000051f3510211 */ /* 0x040fe400010f24ff */
[----:B------:R-:W-:-:S03]  /*2a20*/  IADD3 R243, R243, 0x80, RZ ;  /* 0x00000080f3f37810 */ /* 0x000fc60007ffe0ff */
[----:B------:R1:W-:Y:S04]  /*2a30*/  @P0 STG.E.128 desc[UR4][R80.64], R76 ;  /* 0x0000004c50000986 */ /* 0x0003e8000c101d04 */
.L_x_567:
[----:B------:R-:W-:Y:S05]  /*2a40*/  BSYNC B0 ;  /* 0x0000000000007941 */ /* 0x000fea0003800000 */
.L_x_566:
[----:B------:R-:W-:Y:S01]  /*2a50*/  ISETP.GE.U32.AND P2, PT, R138, 0x180, PT ;  /* 0x000001808a00780c */ /* 0x000fe20003f46070 */
[----:B------:R-:W-:-:S12]  /*2a60*/  BSSY B0, `(.L_x_600) ;  /* 0x00000a6000007945 */ /* 0x000fd80003800000 */
[----:B------:R-:W-:Y:S05]  /*2a70*/  @!P2 BRA `(.L_x_601) ;  /* 0x000000080090a947 */ /* 0x000fea0003800000 */
[----:B------:R-:W-:Y:S01]  /*2a80*/  ISETP.NE.U32.AND P3, PT, RZ, UR12, PT ;  /* 0x0000000cff007c0c */ /* 0x000fe2000bf65070 */
[----:B01----:R-:W0:Y:S03]  /*2a90*/  LDC.64 R80, c[0x0][0x220] ;  /* 0x00008800ff507b82 */ /* 0x003e260000000a00 */
        /* <DEDUP_REMOVED lines=21> */
.L_x_603:
[----:B-----5:R-:W-:-:S05]  /*2bf0*/  SHF.L.U32 R80, R68, 0x10, RZ ;  /* 0x0000001044507819 */ /* 0x020fca00000006ff */
[----:B------:R-:W-:Y:S01]  /*2c00*/  FADD.FTZ R11, R80, R11 ;  /* 0x0000000b500b7221 */ /* 0x000fe20000010000 */
[----:B------:R-:W-:Y:S06]  /*2c10*/  BRA `(.L_x_604) ;  /* 0x0000000000107947 */ /* 0x000fec0003800000 */
.L_x_602:
[----:B-----5:R-:W-:Y:S01]  /*2c20*/  IMAD.U32 R80, R72, 0x10000, RZ ;  /* 0x0001000048507824 */ /* 0x020fe200078e00ff */
[----:B------:R-:W-:-:S03]  /*2c30*/  @P2 SHF.L.U32 R148, R68, 0x10, RZ ;  /* 0x0000001044942819 */ /* 0x000fc600000006ff */
[----:B------:R-:W-:-:S04]  /*2c40*/  FADD.FTZ R11, R80, R11 ;  /* 0x0000000b500b7221 */ /* 0x000fc80000010000 */
[----:B------:R-:W-:-:S07]  /*2c50*/  @P2 FADD.FTZ R11, R148, R11 ;  /* 0x0000000b940b2221 */ /* 0x000fce0000010000 */
.L_x_604:
[----:B------:R-:W-:-:S04]  /*2c60*/  F2FP.BF16.F32.PACK_AB R80, RZ, R11 ;  /* 0x0000000bff50723e */ /* 0x000fc800000010ff */
[----:B------:R-:W-:-:S07]  /*2c70*/  PRMT R76, R80, 0x7610, R76 ;  /* 0x00007610504c7816 */ /* 0x000fce000000004c */
.L_x_605:
[----:B------:R-:W-:Y:S01]  /*2c80*/  IMAD.U32 R163, R144, 0x10000, RZ ;  /* 0x0001000090a37824 */ /* 0x000fe200078e00ff */
[----:B------:R-:W-:Y:S06]  /*2c90*/  @P3 BRA `(.L_x_606) ;  /* 0x0000000000243947 */ /* 0x000fec0003800000 */
[----:B------:R-:W-:-:S04]  /*2ca0*/  ISETP.NE.U32.AND P4, PT, RZ, UR14, PT ;  /* 0x0000000eff007c0c */ /* 0x000fc8000bf85070 */
[----:B------:R-:W-:-:S13]  /*2cb0*/  ISETP.NE.AND.EX P4, PT, RZ, UR15, PT, P4 ;  /* 0x0000000fff007c0c */ /* 0x000fda000bf85340 */
[----:B------:R-:W-:Y:S05]  /*2cc0*/  @P4 BRA `(.L_x_607) ;  /* 0x0000000000084947 */ /* 0x000fea0003800000 */
[----:B------:R-:W-:Y:S05]  /*2cd0*/  @P0 BRA `(.L_x_608) ;  /* 0x00000000002c0947 */ /* 0x000fea0003800000 */
[----:B------:R-:W-:Y:S05]  /*2ce0*/  BRA `(.L_x_609) ;  /* 0x0000000000307947 */ /* 0x000fea0003800000 */
.L_x_607:
[----:B-----5:R-:W-:-:S04]  /*2cf0*/  PRMT R80, R68, 0x7632, R80 ;  /* 0x0000763244507816 */ /* 0x020fc80000000050 */
[----:B------:R-:W-:-:S05]  /*2d00*/  SHF.L.U32 R80, R80, 0x10, RZ ;  /* 0x0000001050507819 */ /* 0x000fca00000006ff */
[----:B------:R-:W-:Y:S01]  /*2d10*/  FADD.FTZ R163, R80, R163 ;  /* 0x000000a350a37221 */ /* 0x000fe20000010000 */
[----:B------:R-:W-:Y:S06]  /*2d20*/  BRA `(.L_x_608) ;  /* 0x0000000000187947 */ /* 0x000fec0003800000 */
.L_x_606:
[----:B-----5:R-:W-:Y:S02]  /*2d30*/  PRMT R80, R72, 0x7632, R80 ;  /* 0x0000763248507816 */ /* 0x020fe40000000050 */
[----:B------:R-:W-:-:S03]  /*2d40*/  @P2 PRMT R144, R68, 0x7632, R144 ;  /* 0x0000763244902816 */ /* 0x000fc60000000090 */
[----:B------:R-:W-:Y:S01]  /*2d50*/  IMAD.U32 R80, R80, 0x10000, RZ ;  /* 0x0001000050507824 */ /* 0x000fe200078e00ff */
[----:B------:R-:W-:-:S03]  /*2d60*/  @P2 SHF.L.U32 R144, R144, 0x10, RZ ;  /* 0x0000001090902819 */ /* 0x000fc600000006ff */
[----:B------:R-:W-:-:S04]  /*2d70*/  FADD.FTZ R163, R80, R163 ;  /* 0x000000a350a37221 */ /* 0x000fc80000010000 */
[----:B------:R-:W-:-:S07]  /*2d80*/  @P2 FADD.FTZ R163, R144, R163 ;  /* 0x000000a390a32221 */ /* 0x000fce0000010000 */
.L_x_608:
[----:B------:R-:W-:-:S04]  /*2d90*/  F2FP.BF16.F32.PACK_AB R80, RZ, R163 ;  /* 0x000000a3ff50723e */ /* 0x000fc800000010ff */
[----:B------:R-:W-:-:S07]  /*2da0*/  PRMT R76, R76, 0x5410, R80 ;  /* 0x000054104c4c7816 */ /* 0x000fce0000000050 */
.L_x_609:
        /* <DEDUP_REMOVED lines=8> */
.L_x_611:
[----:B-----5:R-:W-:-:S05]  /*2e30*/  SHF.L.U32 R80, R69, 0x10, RZ ;  /* 0x0000001045507819 */ /* 0x020fca00000006ff */
[----:B------:R-:W-:Y:S01]  /*2e40*/  FADD.FTZ R161, R80, R161 ;  /* 0x000000a150a17221 */ /* 0x000fe20000010000 */
[----:B------:R-:W-:Y:S06]  /*2e50*/  BRA `(.L_x_612) ;  /* 0x0000000000107947 */ /* 0x000fec0003800000 */
.L_x_610:
[----:B-----5:R-:W-:Y:S01]  /*2e60*/  IMAD.U32 R80, R73, 0x10000, RZ ;  /* 0x0001000049507824 */ /* 0x020fe200078e00ff */
[----:B------:R-:W-:-:S03]  /*2e70*/  @P2 SHF.L.U32 R144, R69, 0x10, RZ ;  /* 0x0000001045902819 */ /* 0x000fc600000006ff */
[----:B------:R-:W-:-:S04]  /*2e80*/  FADD.FTZ R161, R80, R161 ;  /* 0x000000a150a17221 */ /* 0x000fc80000010000 */
[----:B------:R-:W-:-:S07]  /*2e90*/  @P2 FADD.FTZ R161, R144, R161 ;  /* 0x000000a190a12221 */ /* 0x000fce0000010000 */
.L_x_612:
[----:B------:R-:W-:-:S04]  /*2ea0*/  F2FP.BF16.F32.PACK_AB R80, RZ, R161 ;  /* 0x000000a1ff50723e */ /* 0x000fc800000010ff */
[----:B------:R-:W-:-:S07]  /*2eb0*/  PRMT R77, R80, 0x7610, R77 ;  /* 0x00007610504d7816 */ /* 0x000fce000000004d */
.L_x_613:
[----:B------:R-:W-:Y:S01]  /*2ec0*/  IMAD.U32 R181, R81, 0x10000, RZ ;  /* 0x0001000051b57824 */ /* 0x000fe200078e00ff */
[----:B------:R-:W-:Y:S06]  /*2ed0*/  @P3 BRA `(.L_x_614) ;  /* 0x0000000000243947 */ /* 0x000fec0003800000 */
[----:B------:R-:W-:-:S04]  /*2ee0*/  ISETP.NE.U32.AND P4, PT, RZ, UR14, PT ;  /* 0x0000000eff007c0c */ /* 0x000fc8000bf85070 */
[----:B------:R-:W-:-:S13]  /*2ef0*/  ISETP.NE.AND.EX P4, PT, RZ, UR15, PT, P4 ;  /* 0x0000000fff007c0c */ /* 0x000fda000bf85340 */
[----:B------:R-:W-:Y:S05]  /*2f00*/  @P4 BRA `(.L_x_615) ;  /* 0x0000000000084947 */ /* 0x000fea0003800000 */
[----:B------:R-:W-:Y:S05]  /*2f10*/  @P0 BRA `(.L_x_616) ;  /* 0x00000000002c0947 */ /* 0x000fea0003800000 */
[----:B------:R-:W-:Y:S05]  /*2f20*/  BRA `(.L_x_617) ;  /* 0x0000000000307947 */ /* 0x000fea0003800000 */
.L_x_615:
[----:B-----5:R-:W-:-:S04]  /*2f30*/  PRMT R80, R69, 0x7632, R80 ;  /* 0x0000763245507816 */ /* 0x020fc80000000050 */
[----:B------:R-:W-:-:S05]  /*2f40*/  SHF.L.U32 R80, R80, 0x10, RZ ;  /* 0x0000001050507819 */ /* 0x000fca00000006ff */
[----:B------:R-:W-:Y:S01]  /*2f50*/  FADD.FTZ R181, R80, R181 ;  /* 0x000000b550b57221 */ /* 0x000fe20000010000 */
[----:B------:R-:W-:Y:S06]  /*2f60*/  BRA `(.L_x_616) ;  /* 0x0000000000187947 */ /* 0x000fec0003800000 */
.L_x_614:
[----:B-----5:R-:W-:Y:S02]  /*2f70*/  PRMT R80, R73, 0x7632, R80 ;  /* 0x0000763249507816 */ /* 0x020fe40000000050 */
[----:B------:R-:W-:-:S03]  /*2f80*/  @P2 PRMT R81, R69, 0x7632, R81 ;  /* 0x0000763245512816 */ /* 0x000fc60000000051 */
[----:B------:R-:W-:Y:S01]  /*2f90*/  IMAD.U32 R80, R80, 0x10000, RZ ;  /* 0x0001000050507824 */ /* 0x000fe200078e00ff */
[----:B------:R-:W-:-:S03]  /*2fa0*/  @P2 SHF.L.U32 R144, R81, 0x10, RZ ;  /* 0x0000001051902819 */ /* 0x000fc600000006ff */
[----:B------:R-:W-:-:S04]  /*2fb0*/  FADD.FTZ R181, R80, R181 ;  /* 0x000000b550b57221 */ /* 0x000fc80000010000 */
[----:B------:R-:W-:-:S07]  /*2fc0*/  @P2 FADD.FTZ R181, R144, R181 ;  /* 0x000000b590b52221 */ /* 0x000fce0000010000 */
.L_x_616:
[----:B------:R-:W-:-:S04]  /*2fd0*/  F2FP.BF16.F32.PACK_AB R80, RZ, R181 ;  /* 0x000000b5ff50723e */ /* 0x000fc800000010ff */
[----:B------:R-:W-:-:S07]  /*2fe0*/  PRMT R77, R77, 0x5410, R80 ;  /* 0x000054104d4d7816 */ /* 0x000fce0000000050 */
.L_x_617:
        /* <DEDUP_REMOVED lines=8> */
.L_x_619:
[----:B-----5:R-:W-:-:S05]  /*3070*/  SHF.L.U32 R80, R70, 0x10, RZ ;  /* 0x0000001046507819 */ /* 0x020fca00000006ff */
[----:B------:R-:W-:Y:S01]  /*3080*/  FADD.FTZ R183, R80, R183 ;  /* 0x000000b750b77221 */ /* 0x000fe20000010000 */
[----:B------:R-:W-:Y:S06]  /*3090*/  BRA `(.L_x_620) ;  /* 0x0000000000107947 */ /* 0x000fec0003800000 */
.L_x_618:
[----:B-----5:R-:W-:Y:S01]  /*30a0*/  IMAD.U32 R80, R74, 0x10000, RZ ;  /* 0x000100004a507824 */ /* 0x020fe200078e00ff */
[----:B------:R-:W-:-:S03]  /*30b0*/  @P2 SHF.L.U32 R144, R70, 0x10, RZ ;  /* 0x0000001046902819 */ /* 0x000fc600000006ff */
[----:B------:R-:W-:-:S04]  /*30c0*/  FADD.FTZ R183, R80, R183 ;  /* 0x000000b750b77221 */ /* 0x000fc80000010000 */
[----:B------:R-:W-:-:S07]  /*30d0*/  @P2 FADD.FTZ R183, R144, R183 ;  /* 0x000000b790b72221 */ /* 0x000fce0000010000 */
.L_x_620:
[----:B------:R-:W-:-:S04]  /*30e0*/  F2FP.BF16.F32.PACK_AB R80, RZ, R183 ;  /* 0x000000b7ff50723e */ /* 0x000fc800000010ff */
[----:B------:R-:W-:-:S07]  /*30f0*/  PRMT R78, R80, 0x7610, R78 ;  /* 0x00007610504e7816 */ /* 0x000fce000000004e */
.L_x_621:
[----:B------:R-:W-:Y:S01]  /*3100*/  IMAD.U32 R209, R82, 0x10000, RZ ;  /* 0x0001000052d17824 */ /* 0x000fe200078e00ff */
[----:B------:R-:W-:Y:S06]  /*3110*/  @P3 BRA `(.L_x_622) ;  /* 0x0000000000243947 */ /* 0x000fec0003800000 */
[----:B------:R-:W-:-:S04]  /*3120*/  ISETP.NE.U32.AND P4, PT, RZ, UR14, PT ;  /* 0x0000000eff007c0c */ /* 0x000fc8000bf85070 */
[----:B------:R-:W-:-:S13]  /*3130*/  ISETP.NE.AND.EX P4, PT, RZ, UR15, PT, P4 ;  /* 0x0000000fff007c0c */ /* 0x000fda000bf85340 */
[----:B------:R-:W-:Y:S05]  /*3140*/  @P4 BRA `(.L_x_623) ;  /* 0x0000000000084947 */ /* 0x000fea0003800000 */
[----:B------:R-:W-:Y:S05]  /*3150*/  @P0 BRA `(.L_x_624) ;  /* 0x00000000002c0947 */ /* 0x000fea0003800000 */
[----:B------:R-:W-:Y:S05]  /*3160*/  BRA `(.L_x_625) ;  /* 0x0000000000307947 */ /* 0x000fea0003800000 */
.L_x_623:
[----:B-----5:R-:W-:-:S04]  /*3170*/  PRMT R80, R70, 0x7632, R80 ;  /* 0x0000763246507816 */ /* 0x020fc80000000050 */
[----:B------:R-:W-:-:S05]  /*3180*/  SHF.L.U32 R80, R80, 0x10, RZ ;  /* 0x0000001050507819 */ /* 0x000fca00000006ff */
[----:B------:R-:W-:Y:S01]  /*3190*/  FADD.FTZ R209, R80, R209 ;  /* 0x000000d150d17221 */ /* 0x000fe20000010000 */
[----:B------:R-:W-:Y:S06]  /*31a0*/  BRA `(.L_x_624) ;  /* 0x0000000000187947 */ /* 0x000fec0003800000 */
.L_x_622:
[----:B-----5:R-:W-:Y:S02]  /*31b0*/  PRMT R80, R74, 0x7632, R80 ;  /* 0x000076324a507816 */ /* 0x020fe40000000050 */
[----:B------:R-:W-:-:S03]  /*31c0*/  @P2 PRMT R81, R70, 0x7632, R81 ;  /* 0x0000763246512816 */ /* 0x000fc60000000051 */
[----:B------:R-:W-:Y:S01]  /*31d0*/  IMAD.U32 R80, R80, 0x10000, RZ ;  /* 0x0001000050507824 */ /* 0x000fe200078e00ff */
[----:B------:R-:W-:-:S03]  /*31e0*/  @P2 SHF.L.U32 R82, R81, 0x10, RZ ;  /* 0x0000001051522819 */ /* 0x000fc600000006ff */
[----:B------:R-:W-:-:S04]  /*31f0*/  FADD.FTZ R209, R80, R209 ;  /* 0x000000d150d17221 */ /* 0x000fc80000010000 */
[----:B------:R-:W-:-:S07]  /*3200*/  @P2 FADD.FTZ R209, R82, R209 ;  /* 0x000000d152d12221 */ /* 0x000fce0000010000 */
.L_x_624:
[----:B------:R-:W-:-:S04]  /*3210*/  F2FP.BF16.F32.PACK_AB R80, RZ, R209 ;  /* 0x000000d1ff50723e */ /* 0x000fc800000010ff */
[----:B------:R-:W-:-:S07]  /*3220*/  PRMT R78, R78, 0x5410, R80 ;  /* 0x000054104e4e7816 */ /* 0x000fce0000000050 */
.L_x_625:
        /* <DEDUP_REMOVED lines=8> */
.L_x_627:
[----:B-----5:R-:W-:-:S05]  /*32b0*/  SHF.L.U32 R80, R71, 0x10, RZ ;  /* 0x0000001047507819 */ /* 0x020fca00000006ff */
[----:B------:R-:W-:Y:S01]  /*32c0*/  FADD.FTZ R211, R80, R211 ;  /* 0x000000d350d37221 */ /* 0x000fe20000010000 */
[----:B------:R-:W-:Y:S06]  /*32d0*/  BRA `(.L_x_628) ;  /* 0x0000000000107947 */ /* 0x000fec0003800000 */
.L_x_626:
[----:B-----5:R-:W-:Y:S01]  /*32e0*/  IMAD.U32 R80, R75, 0x10000, RZ ;  /* 0x000100004b507824 */ /* 0x020fe200078e00ff */
[----:B------:R-:W-:-:S03]  /*32f0*/  @P2 SHF.L.U32 R82, R71, 0x10, RZ ;  /* 0x0000001047522819 */ /* 0x000fc600000006ff */
[----:B------:R-:W-:-:S04]  /*3300*/  FADD.FTZ R211, R80, R211 ;  /* 0x000000d350d37221 */ /* 0x000fc80000010000 */
[----:B------:R-:W-:-:S07]  /*3310*/  @P2 FADD.FTZ R211, R82, R211 ;  /* 0x000000d352d32221 */ /* 0x000fce0000010000 */
.L_x_628:
[----:B------:R-:W-:-:S04]  /*3320*/  F2FP.BF16.F32.PACK_AB R80, RZ, R211 ;  /* 0x000000d3ff50723e */ /* 0x000fc800000010ff */
[----:B------:R-:W-:-:S07]  /*3330*/  PRMT R79, R80, 0x7610, R79 ;  /* 0x00007610504f7816 */ /* 0x000fce000000004f */
.L_x_629:
[----:B------:R-:W-:Y:S01]  /*3340*/  IMAD.U32 R233, R83, 0x10000, RZ ;  /* 0x0001000053e97824 */ /* 0x000fe200078e00ff */
[----:B------:R-:W-:Y:S06]  /*3350*/  @P3 BRA `(.L_x_630) ;  /* 0x0000000000243947 */ /* 0x000fec0003800000 */
[----:B------:R-:W-:-:S04]  /*3360*/  ISETP.NE.U32.AND P2, PT, RZ, UR14, PT ;  /* 0x0000000eff007c0c */ /* 0x000fc8000bf45070 */
[----:B------:R-:W-:-:S13]  /*3370*/  ISETP.NE.AND.EX P2, PT, RZ, UR15, PT, P2 ;  /* 0x0000000fff007c0c */ /* 0x000fda000bf45320 */
[----:B------:R-:W-:Y:S05]  /*3380*/  @P2 BRA `(.L_x_631) ;  /* 0x0000000000082947 */ /* 0x000fea0003800000 */
[----:B------:R-:W-:Y:S05]  /*3390*/  @P0 BRA `(.L_x_632) ;  /* 0x00000000002c0947 */ /* 0x000fea0003800000 */
[----:B------:R-:W-:Y:S05]  /*33a0*/  BRA `(.L_x_633) ;  /* 0x0000000000307947 */ /* 0x000fea0003800000 */
.L_x_631:
[----:B-----5:R-:W-:-:S04]  /*33b0*/  PRMT R80, R71, 0x7632, R80 ;  /* 0x0000763247507816 */ /* 0x020fc80000000050 */
[----:B------:R-:W-:-:S05]  /*33c0*/  SHF.L.U32 R80, R80, 0x10, RZ ;  /* 0x0000001050507819 */ /* 0x000fca00000006ff */
[----:B------:R-:W-:Y:S01]  /*33d0*/  FADD.FTZ R233, R80, R233 ;  /* 0x000000e950e97221 */ /* 0x000fe20000010000 */
[----:B------:R-:W-:Y:S06]  /*33e0*/  BRA `(.L_x_632) ;  /* 0x0000000000187947 */ /* 0x000fec0003800000 */
.L_x_630:
[----:B-----5:R-:W-:Y:S02]  /*33f0*/  PRMT R80, R75, 0x7632, R80 ;  /* 0x000076324b507816 */ /* 0x020fe40000000050 */
[----:B------:R-:W-:-:S03]  /*3400*/  @P2 PRMT R81, R71, 0x7632, R81 ;  /* 0x0000763247512816 */ /* 0x000fc60000000051 */
[----:B------:R-:W-:Y:S01]  /*3410*/  IMAD.U32 R80, R80, 0x10000, RZ ;  /* 0x0001000050507824 */ /* 0x000fe200078e00ff */
[----:B------:R-:W-:-:S03]  /*3420*/  @P2 SHF.L.U32 R82, R81, 0x10, RZ ;  /* 0x0000001051522819 */ /* 0x000fc600000006ff */
[----:B------:R-:W-:-:S04]  /*3430*/  FADD.FTZ R233, R80, R233 ;  /* 0x000000e950e97221 */ /* 0x000fc80000010000 */
[----:B------:R-:W-:-:S07]  /*3440*/  @P2 FADD.FTZ R233, R82, R233 ;  /* 0x000000e952e92221 */ /* 0x000fce0000010000 */
.L_x_632:
[----:B------:R-:W-:-:S04]  /*3450*/  F2FP.BF16.F32.PACK_AB R80, RZ, R233 ;  /* 0x000000e9ff50723e */ /* 0x000fc800000010ff */
[----:B------:R-:W-:-:S07]  /*3460*/  PRMT R79, R79, 0x5410, R80 ;  /* 0x000054104f4f7816 */ /* 0x000fce0000000050 */
.L_x_633:
[----:B------:R-:W0:Y:S02]  /*3470*/  @P0 LDC.64 R80, c[0x0][0x238] ;  /* 0x00008e00ff500b82 */ /* 0x000e240000000a00 */
[----:B0-----:R-:W-:-:S04]  /*3480*/  @P0 LEA R80, P2, R243, R80, 0x4 ;  /* 0x00000050f3500211 */ /* 0x001fc800078420ff */
[C---:B------:R-:W-:Y:S01]  /*3490*/  @P0 LEA.HI.X R81, R243.reuse, R81, RZ, 0x4, P2 ;  /* 0x00000051f3510211 */ /* 0x040fe200010f24ff */
[----:B------:R-:W-:-:S04]  /*34a0*/  VIADD R243, R243, 0x80 ;  /* 0x00000080f3f37836 */ /* 0x000fc80000000000 */
[----:B------:R2:W-:Y:S04]  /*34b0*/  @P0 STG.E.128 desc[UR4][R80.64], R76 ;  /* 0x0000004c50000986 */ /* 0x0005e8000c101d04 */
.L_x_601:
[----:B------:R-:W-:Y:S05]  /*34c0*/  BSYNC B0 ;  /* 0x0000000000007941 */ /* 0x000fea0003800000 */
.L_x_600:
[----:B------:R-:W-:Y:S01]  /*34d0*/  ISETP.GE.U32.AND P2, PT, R138, 0x200, PT ;  /* 0x000002008a00780c */ /* 0x000fe20003f46070 */
[----:B------:R-:W-:-:S12]  /*34e0*/  BSSY B0, `(.L_x_634) ;  /* 0x00000a6000007945 */ /* 0x000fd80003800000 */
[----:B------:R-:W-:Y:S05]  /*34f0*/  @!P2 BRA `(.L_x_635) ;  /* 0x000000080090a947 */ /* 0x000fea0003800000 */
[----:B------:R-:W-:Y:S01]  /*3500*/  ISETP.NE.U32.AND P3, PT, RZ, UR12, PT ;  /* 0x0000000cff007c0c */ /* 0x000fe2000bf65070 */
[----:B012---:R-:W0:Y:S03]  /*3510*/  LDC.64 R80, c[0x0][0x220] ;  /* 0x00008800ff507b82 */ /* 0x007e260000000a00 */
        /* <DEDUP_REMOVED lines=21> */
.L_x_637:
[----:B-----5:R-:W-:-:S04]  /*3670*/  IMAD.U32 R80, R68, 0x10000, RZ ;  /* 0x0001000044507824 */ /* 0x020fc800078e00ff */
[----:B------:R-:W-:Y:S01]  /*3680*/  FADD.FTZ R9, R80, R9 ;  /* 0x0000000950097221 */ /* 0x000fe20000010000 */
[----:B------:R-:W-:Y:S06]  /*3690*/  BRA `(.L_x_638) ;  /* 0x0000000000107947 */ /* 0x000fec0003800000 */
.L_x_636:
[----:B-----5:R-:W-:Y:S01]  /*36a0*/  SHF.L.U32 R80, R72, 0x10, RZ ;  /* 0x0000001048507819 */ /* 0x020fe200000006ff */
[----:B------:R-:W-:-:S04]  /*36b0*/  @P2 IMAD.U32 R148, R68, 0x10000, RZ ;  /* 0x0001000044942824 */ /* 0x000fc800078e00ff */
[----:B------:R-:W-:-:S04]  /*36c0*/  FADD.FTZ R9, R80, R9 ;  /* 0x0000000950097221 */ /* 0x000fc80000010000 */
[----:B------:R-:W-:-:S07]  /*36d0*/  @P2 FADD.FTZ R9, R148, R9 ;  /* 0x0000000994092221 */ /* 0x000fce0000010000 */
.L_x_638:
[----:B------:R-:W-:-:S04]  /*36e0*/  F2FP.BF16.F32.PACK_AB R80, RZ, R9 ;  /* 0x00000009ff50723e */ /* 0x000fc800000010ff */
[----:B------:R-:W-:-:S07]  /*36f0*/  PRMT R76, R80, 0x7610, R76 ;  /* 0x00007610504c7816 */ /* 0x000fce000000004c */
.L_x_639:
[----:B------:R-:W-:Y:S01]  /*3700*/  SHF.L.U32 R159, R144, 0x10, RZ ;  /* 0x00000010909f7819 */ /* 0x000fe200000006ff */
[----:B------:R-:W-:Y:S06]  /*3710*/  @P3 BRA `(.L_x_640) ;  /* 0x0000000000243947 */ /* 0x000fec0003800000 */
[----:B------:R-:W-:-:S04]  /*3720*/  ISETP.NE.U32.AND P4, PT, RZ, UR14, PT ;  /* 0x0000000eff007c0c */ /* 0x000fc8000bf85070 */
[----:B------:R-:W-:-:S13]  /*3730*/  ISETP.NE.AND.EX P4, PT, RZ, UR15, PT, P4 ;  /* 0x0000000fff007c0c */ /* 0x000fda000bf85340 */
[----:B------:R-:W-:Y:S05]  /*3740*/  @P4 BRA `(.L_x_641) ;  /* 0x0000000000084947 */ /* 0x000fea0003800000 */
[----:B------:R-:W-:Y:S05]  /*3750*/  @P0 BRA `(.L_x_642) ;  /* 0x00000000002c0947 */ /* 0x000fea0003800000 */
[----:B------:R-:W-:Y:S05]  /*3760*/  BRA `(.L_x_643) ;  /* 0x0000000000307947 */ /* 0x000fea0003800000 */
.L_x_641:
[----:B-----5:R-:W-:-:S05]  /*3770*/  PRMT R80, R68, 0x7632, R80 ;  /* 0x0000763244507816 */ /* 0x020fca0000000050 */
[----:B------:R-:W-:-:S04]  /*3780*/  IMAD.U32 R80, R80, 0x10000, RZ ;  /* 0x0001000050507824 */ /* 0x000fc800078e00ff */
[----:B------:R-:W-:Y:S01]  /*3790*/  FADD.FTZ R159, R80, R159 ;  /* 0x0000009f509f7221 */ /* 0x000fe20000010000 */
[----:B------:R-:W-:Y:S06]  /*37a0*/  BRA `(.L_x_642) ;  /* 0x0000000000187947 */ /* 0x000fec0003800000 */
.L_x_640:
[----:B-----5:R-:W-:Y:S02]  /*37b0*/  PRMT R80, R72, 0x7632, R80 ;  /* 0x0000763248507816 */ /* 0x020fe40000000050 */
[----:B------:R-:W-:Y:S02]  /*37c0*/  @P2 PRMT R144, R68, 0x7632, R144 ;  /* 0x0000763244902816 */ /* 0x000fe40000000090 */
[----:B------:R-:W-:-:S03]  /*37d0*/  SHF.L.U32 R80, R80, 0x10, RZ ;  /* 0x0000001050507819 */ /* 0x000fc600000006ff */
[----:B------:R-:W-:Y:S02]  /*37e0*/  @P2 IMAD.U32 R144, R144, 0x10000, RZ ;  /* 0x0001000090902824 */ /* 0x000fe400078e00ff */
[----:B------:R-:W-:-:S04]  /*37f0*/  FADD.FTZ R159, R80, R159 ;  /* 0x0000009f509f7221 */ /* 0x000fc80000010000 */
[----:B------:R-:W-:-:S07]  /*3800*/  @P2 FADD.FTZ R159, R144, R159 ;  /* 0x0000009f909f2221 */ /* 0x000fce0000010000 */
.L_x_642:
[----:B------:R-:W-:-:S04]  /*3810*/  F2FP.BF16.F32.PACK_AB R80, RZ, R159 ;  /* 0x0000009fff50723e */ /* 0x000fc800000010ff */
[----:B------:R-:W-:-:S07]  /*3820*/  PRMT R76, R76, 0x5410, R80 ;  /* 0x000054104c4c7816 */ /* 0x000fce0000000050 */
.L_x_643:
        /* <DEDUP_REMOVED lines=8> */
.L_x_645:
[----:B-----5:R-:W-:-:S04]  /*38b0*/  IMAD.U32 R80, R69, 0x10000, RZ ;  /* 0x0001000045507824 */ /* 0x020fc800078e00ff */
[----:B------:R-:W-:Y:S01]  /*38c0*/  FADD.FTZ R157, R80, R157 ;  /* 0x0000009d509d7221 */ /* 0x000fe20000010000 */
[----:B------:R-:W-:Y:S06]  /*38d0*/  BRA `(.L_x_646) ;  /* 0x0000000000107947 */ /* 0x000fec0003800000 */
.L_x_644:
[----:B-----5:R-:W-:Y:S01]  /*38e0*/  SHF.L.U32 R80, R73, 0x10, RZ ;  /* 0x0000001049507819 */ /* 0x020fe200000006ff */
[----:B------:R-:W-:-:S04]  /*38f0*/  @P2 IMAD.U32 R144, R69, 0x10000, RZ ;  /* 0x0001000045902824 */ /* 0x000fc800078e00ff */
[----:B------:R-:W-:-:S04]  /*3900*/  FADD.FTZ R157, R80, R157 ;  /* 0x0000009d509d7221 */ /* 0x000fc80000010000 */
[----:B------:R-:W-:-:S07]  /*3910*/  @P2 FADD.FTZ R157, R144, R157 ;  /* 0x0000009d909d2221 */ /* 0x000fce0000010000 */
.L_x_646:
[----:B------:R-:W-:-:S04]  /*3920*/  F2FP.BF16.F32.PACK_AB R80, RZ, R157 ;  /* 0x0000009dff50723e */ /* 0x000fc800000010ff */
[----:B------:R-:W-:-:S07]  /*3930*/  PRMT R77, R80, 0x7610, R77 ;  /* 0x00007610504d7816 */ /* 0x000fce000000004d */
.L_x_647:
[----:B------:R-:W-:Y:S01]  /*3940*/  SHF.L.U32 R185, R81, 0x10, RZ ;  /* 0x0000001051b97819 */ /* 0x000fe200000006ff */
[----:B------:R-:W-:Y:S06]  /*3950*/  @P3 BRA `(.L_x_648) ;  /* 0x0000000000243947 */ /* 0x000fec0003800000 */
[----:B------:R-:W-:-:S04]  /*3960*/  ISETP.NE.U32.AND P4, PT, RZ, UR14, PT ;  /* 0x0000000eff007c0c */ /* 0x000fc8000bf85070 */
[----:B------:R-:W-:-:S13]  /*3970*/  ISETP.NE.AND.EX P4, PT, RZ, UR15, PT, P4 ;  /* 0x0000000fff007c0c */ /* 0x000fda000bf85340 */
[----:B------:R-:W-:Y:S05]  /*3980*/  @P4 BRA `(.L_x_649) ;  /* 0x0000000000084947 */ /* 0x000fea0003800000 */
[----:B------:R-:W-:Y:S05]  /*3990*/  @P0 BRA `(.L_x_650) ;  /* 0x00000000002c0947 */ /* 0x000fea0003800000 */
[----:B------:R-:W-:Y:S05]  /*39a0*/  BRA `(.L_x_651) ;  /* 0x0000000000307947 */ /* 0x000fea0003800000 */
.L_x_649:
[----:B-----5:R-:W-:-:S05]  /*39b0*/  PRMT R80, R69, 0x7632, R80 ;  /* 0x0000763245507816 */ /* 0x020fca0000000050 */
[----:B------:R-:W-:-:S04]  /*39c0*/  IMAD.U32 R80, R80, 0x10000, RZ ;  /* 0x0001000050507824 */ /* 0x000fc800078e00ff */
[----:B------:R-:W-:Y:S01]  /*39d0*/  FADD.FTZ R185, R80, R185 ;  /* 0x000000b950b97221 */ /* 0x000fe20000010000 */
[----:B------:R-:W-:Y:S06]  /*39e0*/  BRA `(.L_x_650) ;  /* 0x0000000000187947 */ /* 0x000fec0003800000 */
.L_x_648:
[----:B-----5:R-:W-:Y:S02]  /*39f0*/  PRMT R80, R73, 0x7632, R80 ;  /* 0x0000763249507816 */ /* 0x020fe40000000050 */
[----:B------:R-:W-:Y:S02]  /*3a00*/  @P2 PRMT R81, R69, 0x7632, R81 ;  /* 0x0000763245512816 */ /* 0x000fe40000000051 */
[----:B------:R-:W-:-:S03]  /*3a10*/  SHF.L.U32 R80, R80, 0x10, RZ ;  /* 0x0000001050507819 */ /* 0x000fc600000006ff */
[----:B------:R-:W-:Y:S02]  /*3a20*/  @P2 IMAD.U32 R144, R81, 0x10000, RZ ;  /* 0x0001000051902824 */ /* 0x000fe400078e00ff */
[----:B------:R-:W-:-:S04]  /*3a30*/  FADD.FTZ R185, R80, R185 ;  /* 0x000000b950b97221 */ /* 0x000fc80000010000 */
[----:B------:R-:W-:-:S07]  /*3a40*/  @P2 FADD.FTZ R185, R144, R185 ;  /* 0x000000b990b92221 */ /* 0x000fce0000010000 */
.L_x_650:
[----:B------:R-:W-:-:S04]  /*3a50*/  F2FP.BF16.F32.PACK_AB R80, RZ, R185 ;  /* 0x000000b9ff50723e */ /* 0x000fc800000010ff */
[----:B------:R-:W-:-:S07]  /*3a60*/  PRMT R77, R77, 0x5410, R80 ;  /* 0x000054104d4d7816 */ /* 0x000fce0000000050 */
.L_x_651:
        /* <DEDUP_REMOVED lines=8> */
.L_x_653:
[----:B-----5:R-:W-:-:S04]  /*3af0*/  IMAD.U32 R80, R70, 0x10000, RZ ;  /* 0x0001000046507824 */ /* 0x020fc800078e00ff */
[----:B------:R-:W-:Y:S01]  /*3b00*/  FADD.FTZ R187, R80, R187 ;  /* 0x000000bb50bb7221 */ /* 0x000fe20000010000 */
[----:B------:R-:W-:Y:S06]  /*3b10*/  BRA `(.L_x_654) ;  /* 0x0000000000107947 */ /* 0x000fec0003800000 */
.L_x_652:
[----:B-----5:R-:W-:Y:S01]  /*3b20*/  SHF.L.U32 R80, R74, 0x10, RZ ;  /* 0x000000104a507819 */ /* 0x020fe200000006ff */
[----:B------:R-:W-:-:S04]  /*3b30*/  @P2 IMAD.U32 R144, R70, 0x10000, RZ ;  /* 0x0001000046902824 */ /* 0x000fc800078e00ff */
[----:B------:R-:W-:-:S04]  /*3b40*/  FADD.FTZ R187, R80, R187 ;  /* 0x000000bb50bb7221 */ /* 0x000fc80000010000 */
[----:B------:R-:W-:-:S07]  /*3b50*/  @P2 FADD.FTZ R187, R144, R187 ;  /* 0x000000bb90bb2221 */ /* 0x000fce0000010000 */
.L_x_654:
[----:B------:R-:W-:-:S04]  /*3b60*/  F2FP.BF16.F32.PACK_AB R80, RZ, R187 ;  /* 0x000000bbff50723e */ /* 0x000fc800000010ff */
[----:B------:R-:W-:-:S07]  /*3b70*/  PRMT R78, R80, 0x7610, R78 ;  /* 0x00007610504e7816 */ /* 0x000fce000000004e */
.L_x_655:
[----:B------:R-:W-:Y:S01]  /*3b80*/  SHF.L.U32 R213, R82, 0x10, RZ ;  /* 0x0000001052d57819 */ /* 0x000fe200000006ff */
[----:B------:R-:W-:Y:S06]  /*3b90*/  @P3 BRA `(.L_x_656) ;  /* 0x0000000000243947 */ /* 0x000fec0003800000 */
[----:B------:R-:W-:-:S04]  /*3ba0*/  ISETP.NE.U32.AND P4, PT, RZ, UR14, PT ;  /* 0x0000000eff007c0c */ /* 0x000fc8000bf85070 */
[----:B------:R-:W-:-:S13]  /*3bb0*/  ISETP.NE.AND.EX P4, PT, RZ, UR15, PT, P4 ;  /* 0x0000000fff007c0c */ /* 0x000fda000bf85340 */
[----:B------:R-:W-:Y:S05]  /*3bc0*/  @P4 BRA `(.L_x_657) ;  /* 0x0000000000084947 */ /* 0x000fea0003800000 */
[----:B------:R-:W-:Y:S05]  /*3bd0*/  @P0 BRA `(.L_x_658) ;  /* 0x00000000002c0947 */ /* 0x000fea0003800000 */
[----:B------:R-:W-:Y:S05]  /*3be0*/  BRA `(.L_x_659) ;  /* 0x0000000000307947 */ /* 0x000fea0003800000 */
.L_x_657:
[----:B-----5:R-:W-:-:S05]  /*3bf0*/  PRMT R80, R70, 0x7632, R80 ;  /* 0x0000763246507816 */ /* 0x020fca0000000050 */
[----:B------:R-:W-:-:S04]  /*3c00*/  IMAD.U32 R80, R80, 0x10000, RZ ;  /* 0x0001000050507824 */ /* 0x000fc800078e00ff */
[----:B------:R-:W-:Y:S01]  /*3c10*/  FADD.FTZ R213, R80, R213 ;  /* 0x000000d550d57221 */ /* 0x000fe20000010000 */
[----:B------:R-:W-:Y:S06]  /*3c20*/  BRA `(.L_x_658) ;  /* 0x0000000000187947 */ /* 0x000fec0003800000 */
.L_x_656:
[----:B-----5:R-:W-:Y:S02]  /*3c30*/  PRMT R80, R74, 0x7632, R80 ;  /* 0x000076324a507816 */ /* 0x020fe40000000050 */
[----:B------:R-:W-:Y:S02]  /*3c40*/  @P2 PRMT R81, R70, 0x7632, R81 ;  /* 0x0000763246512816 */ /* 0x000fe40000000051 */
[----:B------:R-:W-:-:S03]  /*3c50*/  SHF.L.U32 R80, R80, 0x10, RZ ;  /* 0x0000001050507819 */ /* 0x000fc600000006ff */
[----:B------:R-:W-:Y:S02]  /*3c60*/  @P2 IMAD.U32 R82, R81, 0x10000, RZ ;  /* 0x0001000051522824 */ /* 0x000fe400078e00ff */
[----:B------:R-:W-:-:S04]  /*3c70*/  FADD.FTZ R213, R80, R213 ;  /* 0x000000d550d57221 */ /* 0x000fc80000010000 */
[----:B------:R-:W-:-:S07]  /*3c80*/  @P2 FADD.FTZ R213, R82, R213 ;  /* 0x000000d552d52221 */ /* 0x000fce0000010000 */
.L_x_658:
[----:B------:R-:W-:-:S04]  /*3c90*/  F2FP.BF16.F32.PACK_AB R80, RZ, R213 ;  /* 0x000000d5ff50723e */ /* 0x000fc800000010ff */
[----:B------:R-:W-:-:S07]  /*3ca0*/  PRMT R78, R78, 0x5410, R80 ;  /* 0x000054104e4e7816 */ /* 0x000fce0000000050 */
.L_x_659:
        /* <DEDUP_REMOVED lines=8> */
.L_x_661:
[----:B-----5:R-:W-:-:S04]  /*3d30*/  IMAD.U32 R80, R71, 0x10000, RZ ;  /* 0x0001000047507824 */ /* 0x020fc800078e00ff */
[----:B------:R-:W-:Y:S01]  /*3d40*/  FADD.FTZ R215, R80, R215 ;  /* 0x000000d750d77221 */ /* 0x000fe20000010000 */
[----:B------:R-:W-:Y:S06]  /*3d50*/  BRA `(.L_x_662) ;  /* 0x0000000000107947 */ /* 0x000fec0003800000 */
.L_x_660:
[----:B-----5:R-:W-:Y:S01]  /*3d60*/  SHF.L.U32 R80, R75, 0x10, RZ ;  /* 0x000000104b507819 */ /* 0x020fe200000006ff */
[----:B------:R-:W-:-:S04]  /*3d70*/  @P2 IMAD.U32 R82, R71, 0x10000, RZ ;  /* 0x0001000047522824 */ /* 0x000fc800078e00ff */
[----:B------:R-:W-:-:S04]  /*3d80*/  FADD.FTZ R215, R80, R215 ;  /* 0x000000d750d77221 */ /* 0x000fc80000010000 */
[----:B------:R-:W-:-:S07]  /*3d90*/  @P2 FADD.FTZ R215, R82, R215 ;  /* 0x000000d752d72221 */ /* 0x000fce0000010000 */
.L_x_662:
[----:B------:R-:W-:-:S04]  /*3da0*/  F2FP.BF16.F32.PACK_AB R80, RZ, R215 ;  /* 0x000000d7ff50723e */ /* 0x000fc800000010ff */
[----:B------:R-:W-:-:S07]  /*3db0*/  PRMT R79, R80, 0x7610, R79 ;  /* 0x00007610504f7816 */ /* 0x000fce000000004f */
.L_x_663:
[----:B------:R-:W-:Y:S01]  /*3dc0*/  SHF.L.U32 R235, R83, 0x10, RZ ;  /* 0x0000001053eb7819 */ /* 0x000fe200000006ff */
[----:B------:R-:W-:Y:S06]  /*3dd0*/  @P3 BRA `(.L_x_664) ;  /* 0x0000000000243947 */ /* 0x000fec0003800000 */
[----:B------:R-:W-:-:S04]  /*3de0*/  ISETP.NE.U32.AND P2, PT, RZ, UR14, PT ;  /* 0x0000000eff007c0c */ /* 0x000fc8000bf45070 */
[----:B------:R-:W-:-:S13]  /*3df0*/  ISETP.NE.AND.EX P2, PT, RZ, UR15, PT, P2 ;  /* 0x0000000fff007c0c */ /* 0x000fda000bf45320 */
[----:B------:R-:W-:Y:S05]  /*3e00*/  @P2 BRA `(.L_x_665) ;  /* 0x0000000000082947 */ /* 0x000fea0003800000 */
[----:B------:R-:W-:Y:S05]  /*3e10*/  @P0 BRA `(.L_x_666) ;  /* 0x00000000002c0947 */ /* 0x000fea0003800000 */
[----:B------:R-:W-:Y:S05]  /*3e20*/  BRA `(.L_x_667) ;  /* 0x0000000000307947 */ /* 0x000fea0003800000 */
.L_x_665:
[----:B-----5:R-:W-:-:S05]  /*3e30*/  PRMT R80, R71, 0x7632, R80 ;  /* 0x0000763247507816 */ /* 0x020fca0000000050 */
[----:B------:R-:W-:-:S04]  /*3e40*/  IMAD.U32 R80, R80, 0x10000, RZ ;  /* 0x0001000050507824 */ /* 0x000fc800078e00ff */
[----:B------:R-:W-:Y:S01]  /*3e50*/  FADD.FTZ R235, R80, R235 ;  /* 0x000000eb50eb7221 */ /* 0x000fe20000010000 */
[----:B------:R-:W-:Y:S06]  /*3e60*/  BRA `(.L_x_666) ;  /* 0x0000000000187947 */ /* 0x000fec0003800000 */
.L_x_664:
[----:B-----5:R-:W-:Y:S02]  /*3e70*/  PRMT R80, R75, 0x7632, R80 ;  /* 0x000076324b507816 */ /* 0x020fe40000000050 */
[----:B------:R-:W-:Y:S02]  /*3e80*/  @P2 PRMT R81, R71, 0x7632, R81 ;  /* 0x0000763247512816 */ /* 0x000fe40000000051 */
[----:B------:R-:W-:-:S03]  /*3e90*/  SHF.L.U32 R80, R80, 0x10, RZ ;  /* 0x0000001050507819 */ /* 0x000fc600000006ff */
[----:B------:R-:W-:Y:S02]  /*3ea0*/  @P2 IMAD.U32 R82, R81, 0x10000, RZ ;  /* 0x0001000051522824 */ /* 0x000fe400078e00ff */
[----:B------:R-:W-:-:S04]  /*3eb0*/  FADD.FTZ R235, R80, R235 ;  /* 0x000000eb50eb7221 */ /* 0x000fc80000010000 */
[----:B------:R-:W-:-:S07]  /*3ec0*/  @P2 FADD.FTZ R235, R82, R235 ;  /* 0x000000eb52eb2221 */ /* 0x000fce0000010000 */
.L_x_666:
[----:B------:R-:W-:-:S04]  /*3ed0*/  F2FP.BF16.F32.PACK_AB R80, RZ, R235 ;  /* 0x000000ebff50723e */ /* 0x000fc800000010ff */
[----:B------:R-:W-:-:S07]  /*3ee0*/  PRMT R79, R79, 0x5410, R80 ;  /* 0x000054104f4f7816 */ /* 0x000fce0000000050 */
.L_x_667:
[----:B------:R-:W0:Y:S02]  /*3ef0*/  @P0 LDC.64 R80, c[0x0][0x238] ;  /* 0x00008e00ff500b82 */ /* 0x000e240000000a00 */
[----:B0-----:R-:W-:-:S04]  /*3f00*/  @P0 LEA R80, P2, R243, R80, 0x4 ;  /* 0x00000050f3500211 */ /* 0x001fc800078420ff */
[C---:B------:R-:W-:Y:S02]  /*3f10*/  @P0 LEA.HI.X R81, R243.reuse, R81, RZ, 0x4, P2 ;  /* 0x00000051f3510211 */ /* 0x040fe400010f24ff */
[----:B------:R-:W-:-:S03]  /*3f20*/  IADD3 R243, R243, 0x80, RZ ;  /* 0x00000080f3f37810 */ /* 0x000fc60007ffe0ff */
[----:B------:R3:W-:Y:S04]  /*3f30*/  @P0 STG.E.128 desc[UR4][R80.64], R76 ;  /* 0x0000004c50000986 */ /* 0x0007e8000c101d04 */
.L_x_635:
[----:B------:R-:W-:Y:S05]  /*3f40*/  BSYNC B0 ;  /* 0x0000000000007941 */ /* 0x000fea0003800000 */
.L_x_634:
[----:B------:R-:W-:Y:S01]  /*3f50*/  ISETP.GE.U32.AND P2, PT, R138, 0x280, PT ;  /* 0x000002808a00780c */ /* 0x000fe20003f46070 */
[----:B------:R-:W-:-:S12]  /*3f60*/  BSSY B0, `(.L_x_668) ;  /* 0x00000a6000007945 */ /* 0x000fd80003800000 */
[----:B------:R-:W-:Y:S05]  /*3f70*/  @!P2 BRA `(.L_x_669) ;  /* 0x000000080090a947 */ /* 0x000fea0003800000 */
[----:B------:R-:W-:Y:S01]  /*3f80*/  ISETP.NE.U32.AND P3, PT, RZ, UR12, PT ;  /* 0x0000000cff007c0c */ /* 0x000fe2000bf65070 */
[----:B0123--:R-:W0:Y:S03]  /*3f90*/  LDC.64 R80, c[0x0][0x220] ;  /* 0x00008800ff507b82 */ /* 0x00fe260000000a00 */
        /* <DEDUP_REMOVED lines=21> */
.L_x_671:
[----:B-----5:R-:W-:-:S05]  /*40f0*/  SHF.L.U32 R80, R68, 0x10, RZ ;  /* 0x0000001044507819 */ /* 0x020fca00000006ff */
[----:B------:R-:W-:Y:S01]  /*4100*/  FADD.FTZ R7, R80, R7 ;  /* 0x0000000750077221 */ /* 0x000fe20000010000 */
[----:B------:R-:W-:Y:S06]  /*4110*/  BRA `(.L_x_672) ;  /* 0x0000000000107947 */ /* 0x000fec0003800000 */
.L_x_670:
[----:B-----5:R-:W-:Y:S01]  /*4120*/  IMAD.U32 R80, R72, 0x10000, RZ ;  /* 0x0001000048507824 */ /* 0x020fe200078e00ff */
[----:B------:R-:W-:-:S03]  /*4130*/  @P2 SHF.L.U32 R148, R68, 0x10, RZ ;  /* 0x0000001044942819 */ /* 0x000fc600000006ff */
[----:B------:R-:W-:-:S04]  /*4140*/  FADD.FTZ R7, R80, R7 ;  /* 0x0000000750077221 */ /* 0x000fc80000010000 */
[----:B------:R-:W-:-:S07]  /*4150*/  @P2 FADD.FTZ R7, R148, R7 ;  /* 0x0000000794072221 */ /* 0x000fce0000010000 */
.L_x_672:
[----:B------:R-:W-:-:S04]  /*4160*/  F2FP.BF16.F32.PACK_AB R80, RZ, R7 ;  /* 0x00000007ff50723e */ /* 0x000fc800000010ff */
[----:B------:R-:W-:-:S07]  /*4170*/  PRMT R76, R80, 0x7610, R76 ;  /* 0x00007610504c7816 */ /* 0x000fce000000004c */
.L_x_673:
[----:B------:R-:W-:Y:S01]  /*4180*/  IMAD.U32 R155, R144, 0x10000, RZ ;  /* 0x00010000909b7824 */ /* 0x000fe200078e00ff */
[----:B------:R-:W-:Y:S06]  /*4190*/  @P3 BRA `(.L_x_674) ;  /* 0x0000000000243947 */ /* 0x000fec0003800000 */
[----:B------:R-:W-:-:S04]  /*41a0*/  ISETP.NE.U32.AND P4, PT, RZ, UR14, PT ;  /* 0x0000000eff007c0c */ /* 0x000fc8000bf85070 */
[----:B------:R-:W-:-:S13]  /*41b0*/  ISETP.NE.AND.EX P4, PT, RZ, UR15, PT, P4 ;  /* 0x0000000fff007c0c */ /* 0x000fda000bf85340 */
[----:B------:R-:W-:Y:S05]  /*41c0*/  @P4 BRA `(.L_x_675) ;  /* 0x0000000000084947 */ /* 0x000fea0003800000 */
[----:B------:R-:W-:Y:S05]  /*41d0*/  @P0 BRA `(.L_x_676) ;  /* 0x00000000002c0947 */ /* 0x000fea0003800000 */
[----:B------:R-:W-:Y:S05]  /*41e0*/  BRA `(.L_x_677) ;  /* 0x0000000000307947 */ /* 0x000fea0003800000 */
.L_x_675:
[----:B-----5:R-:W-:-:S04]  /*41f0*/  PRMT R80, R68, 0x7632, R80 ;  /* 0x0000763244507816 */ /* 0x020fc80000000050 */
[----:B------:R-:W-:-:S05]  /*4200*/  SHF.L.U32 R80, R80, 0x10, RZ ;  /* 0x0000001050507819 */ /* 0x000fca00000006ff */
[----:B------:R-:W-:Y:S01]  /*4210*/  FADD.FTZ R155, R80, R155 ;  /* 0x0000009b509b7221 */ /* 0x000fe20000010000 */
[----:B------:R-:W-:Y:S06]  /*4220*/  BRA `(.L_x_676) ;  /* 0x0000000000187947 */ /* 0x000fec0003800000 */
.L_x_674:
[----:B-----5:R-:W-:Y:S02]  /*4230*/  PRMT R80, R72, 0x7632, R80 ;  /* 0x0000763248507816 */ /* 0x020fe40000000050 */
[----:B------:R-:W-:-:S03]  /*4240*/  @P2 PRMT R144, R68, 0x7632, R144 ;  /* 0x0000763244902816 */ /* 0x000fc60000000090 */
[----:B------:R-:W-:Y:S01]  /*4250*/  IMAD.U32 R80, R80, 0x10000, RZ ;  /* 0x0001000050507824 */ /* 0x000fe200078e00ff */
[----:B------:R-:W-:-:S03]  /*4260*/  @P2 SHF.L.U32 R144, R144, 0x10, RZ ;  /* 0x0000001090902819 */ /* 0x000fc600000006ff */
[----:B------:R-:W-:-:S04]  /*4270*/  FADD.FTZ R155, R80, R155 ;  /* 0x0000009b509b7221 */ /* 0x000fc80000010000 */
[----:B------:R-:W-:-:S07]  /*4280*/  @P2 FADD.FTZ R155, R144, R155 ;  /* 0x0000009b909b2221 */ /* 0x000fce0000010000 */
.L_x_676:
[----:B------:R-:W-:-:S04]  /*4290*/  F2FP.BF16.F32.PACK_AB R80, RZ, R155 ;  /* 0x0000009bff50723e */ /* 0x000fc800000010ff */
[----:B------:R-:W-:-:S07]  /*42a0*/  PRMT R76, R76, 0x5410, R80 ;  /* 0x000054104c4c7816 */ /* 0x000fce0000000050 */
.L_x_677:
        /* <DEDUP_REMOVED lines=8> */
.L_x_679:
[----:B-----5:R-:W-:-:S05]  /*4330*/  SHF.L.U32 R80, R69, 0x10, RZ ;  /* 0x0000001045507819 */ /* 0x020fca00000006ff */
[----:B------:R-:W-:Y:S01]  /*4340*/  FADD.FTZ R153, R80, R153 ;  /* 0x0000009950997221 */ /* 0x000fe20000010000 */
[----:B------:R-:W-:Y:S06]  /*4350*/  BRA `(.L_x_680) ;  /* 0x0000000000107947 */ /* 0x000fec0003800000 */
.L_x_678:
[----:B-----5:R-:W-:Y:S01]  /*4360*/  IMAD.U32 R80, R73, 0x10000, RZ ;  /* 0x0001000049507824 */ /* 0x020fe200078e00ff */
[----:B------:R-:W-:-:S03]  /*4370*/  @P2 SHF.L.U32 R144, R69, 0x10, RZ ;  /* 0x0000001045902819 */ /* 0x000fc600000006ff */
[----:B------:R-:W-:-:S04]  /*4380*/  FADD.FTZ R153, R80, R153 ;  /* 0x0000009950997221 */ /* 0x000fc80000010000 */
[----:B------:R-:W-:-:S07]  /*4390*/  @P2 FADD.FTZ R153, R144, R153 ;  /* 0x0000009990992221 */ /* 0x000fce0000010000 */
.L_x_680:
[----:B------:R-:W-:-:S04]  /*43a0*/  F2FP.BF16.F32.PACK_AB R80, RZ, R153 ;  /* 0x00000099ff50723e */ /* 0x000fc800000010ff */
[----:B------:R-:W-:-:S07]  /*43b0*/  PRMT R77, R80, 0x7610, R77 ;  /* 0x00007610504d7816 */ /* 0x000fce000000004d */
.L_x_681:
[----:B------:R-:W-:Y:S01]  /*43c0*/  IMAD.U32 R189, R81, 0x10000, RZ ;  /* 0x0001000051bd7824 */ /* 0x000fe200078e00ff */
[----:B------:R-:W-:Y:S06]  /*43d0*/  @P3 BRA `(.L_x_682) ;  /* 0x0000000000243947 */ /* 0x000fec0003800000 */
[----:B------:R-:W-:-:S04]  /*43e0*/  ISETP.NE.U32.AND P4, PT, RZ, UR14, PT ;  /* 0x0000000eff007c0c */ /* 0x000fc8000bf85070 */
[----:B------:R-:W-:-:S13]  /*43f0*/  ISETP.NE.AND.EX P4, PT, RZ, UR15, PT, P4 ;  /* 0x0000000fff007c0c */ /* 0x000fda000bf85340 */
[----:B------:R-:W-:Y:S05]  /*4400*/  @P4 BRA `(.L_x_683) ;  /* 0x0000000000084947 */ /* 0x000fea0003800000 */
[----:B------:R-:W-:Y:S05]  /*4410*/  @P0 BRA `(.L_x_684) ;  /* 0x00000000002c0947 */ /* 0x000fea0003800000 */
[----:B------:R-:W-:Y:S05]  /*4420*/  BRA `(.L_x_685) ;  /* 0x0000000000307947 */ /* 0x000fea0003800000 */
.L_x_683:
[----:B-----5:R-:W-:-:S04]  /*4430*/  PRMT R80, R69, 0x7632, R80 ;  /* 0x0000763245507816 */ /* 0x020fc80000000050 */
[----:B------:R-:W-:-:S05]  /*4440*/  SHF.L.U32 R80, R80, 0x10, RZ ;  /* 0x0000001050507819 */ /* 0x000fca00000006ff */
[----:B------:R-:W-:Y:S01]  /*4450*/  FADD.FTZ R189, R80, R189 ;  /* 0x000000bd50bd7221 */ /* 0x000fe20000010000 */
[----:B------:R-:W-:Y:S06]  /*4460*/  BRA `(.L_x_684) ;  /* 0x0000000000187947 */ /* 0x000fec0003800000 */
.L_x_682:
[----:B-----5:R-:W-:Y:S02]  /*4470*/  PRMT R80, R73, 0x7632, R80 ;  /* 0x0000763249507816 */ /* 0x020fe40000000050 */
[----:B------:R-:W-:-:S03]  /*4480*/  @P2 PRMT R81, R69, 0x7632, R81 ;  /* 0x0000763245512816 */ /* 0x000fc60000000051 */
[----:B------:R-:W-:Y:S01]  /*4490*/  IMAD.U32 R80, R80, 0x10000, RZ ;  /* 0x0001000050507824 */ /* 0x000fe200078e00ff */
[----:B------:R-:W-:-:S03]  /*44a0*/  @P2 SHF.L.U32 R144, R81, 0x10, RZ ;  /* 0x0000001051902819 */ /* 0x000fc600000006ff */
[----:B------:R-:W-:-:S04]  /*44b0*/  FADD.FTZ R189, R80, R189 ;  /* 0x000000bd50bd7221 */ /* 0x000fc80000010000 */
[----:B------:R-:W-:-:S07]  /*44c0*/  @P2 FADD.FTZ R189, R144, R189 ;  /* 0x000000bd90bd2221 */ /* 0x000fce0000010000 */
.L_x_684:
[----:B------:R-:W-:-:S04]  /*44d0*/  F2FP.BF16.F32.PACK_AB R80, RZ, R189 ;  /* 0x000000bdff50723e */ /* 0x000fc800000010ff */
[----:B------:R-:W-:-:S07]  /*44e0*/  PRMT R77, R77, 0x5410, R80 ;  /* 0x000054104d4d7816 */ /* 0x000fce0000000050 */
.L_x_685:
        /* <DEDUP_REMOVED lines=8> */
.L_x_687:
[----:B-----5:R-:W-:-:S05]  /*4570*/  SHF.L.U32 R80, R70, 0x10, RZ ;  /* 0x0000001046507819 */ /* 0x020fca00000006ff */
[----:B------:R-:W-:Y:S01]  /*4580*/  FADD.FTZ R191, R80, R191 ;  /* 0x000000bf50bf7221 */ /* 0x000fe20000010000 */
[----:B------:R-:W-:Y:S06]  /*4590*/  BRA `(.L_x_688) ;  /* 0x0000000000107947 */ /* 0x000fec0003800000 */
.L_x_686:
[----:B-----5:R-:W-:Y:S01]  /*45a0*/  IMAD.U32 R80, R74, 0x10000, RZ ;  /* 0x000100004a507824 */ /* 0x020fe200078e00ff */
[----:B------:R-:W-:-:S03]  /*45b0*/  @P2 SHF.L.U32 R144, R70, 0x10, RZ ;  /* 0x0000001046902819 */ /* 0x000fc600000006ff */
[----:B------:R-:W-:-:S04]  /*45c0*/  FADD.FTZ R191, R80, R191 ;  /* 0x000000bf50bf7221 */ /* 0x000fc80000010000 */
[----:B------:R-:W-:-:S07]  /*45d0*/  @P2 FADD.FTZ R191, R144, R191 ;  /* 0x000000bf90bf2221 */ /* 0x000fce0000010000 */
.L_x_688:
[----:B------:R-:W-:-:S04]  /*45e0*/  F2FP.BF16.F32.PACK_AB R80, RZ, R191 ;  /* 0x000000bfff50723e */ /* 0x000fc800000010ff */
[----:B------:R-:W-:-:S07]  /*45f0*/  PRMT R78, R80, 0x7610, R78 ;  /* 0x00007610504e7816 */ /* 0x000fce000000004e */
.L_x_689:
[----:B------:R-:W-:Y:S01]  /*4600*/  IMAD.U32 R217, R82, 0x10000, RZ ;  /* 0x0001000052d97824 */ /* 0x000fe200078e00ff */
[----:B------:R-:W-:Y:S06]  /*4610*/  @P3 BRA `(.L_x_690) ;  /* 0x0000000000243947 */ /* 0x000fec0003800000 */
[----:B------:R-:W-:-:S04]  /*4620*/  ISETP.NE.U32.AND P4, PT, RZ, UR14, PT ;  /* 0x0000000eff007c0c */ /* 0x000fc8000bf85070 */
[----:B------:R-:W-:-:S13]  /*4630*/  ISETP.NE.AND.EX P4, PT, RZ, UR15, PT, P4 ;  /* 0x0000000fff007c0c */ /* 0x000fda000bf85340 */
[----:B------:R-:W-:Y:S05]  /*4640*/  @P4 BRA `(.L_x_691) ;  /* 0x0000000000084947 */ /* 0x000fea0003800000 */
[----:B------:R-:W-:Y:S05]  /*4650*/  @P0 BRA `(.L_x_692) ;  /* 0x00000000002c0947 */ /* 0x000fea0003800000 */
[----:B------:R-:W-:Y:S05]  /*4660*/  BRA `(.L_x_693) ;  /* 0x0000000000307947 */ /* 0x000fea0003800000 */
.L_x_691:
[----:B-----5:R-:W-:-:S04]  /*4670*/  PRMT R80, R70, 0x7632, R80 ;  /* 0x0000763246507816 */ /* 0x020fc80000000050 */
[----:B------:R-:W-:-:S05]  /*4680*/  SHF.L.U32 R80, R80, 0x10, RZ ;  /* 0x0000001050507819 */ /* 0x000fca00000006ff */
[----:B------:R-:W-:Y:S01]  /*4690*/  FADD.FTZ R217, R80, R217 ;  /* 0x000000d950d97221 */ /* 0x000fe20000010000 */
[----:B------:R-:W-:Y:S06]  /*46a0*/  BRA `(.L_x_692) ;  /* 0x0000000000187947 */ /* 0x000fec0003800000 */
.L_x_690:
[----:B-----5:R-:W-:Y:S02]  /*46b0*/  PRMT R80, R74, 0x7632, R80 ;  /* 0x000076324a507816 */ /* 0x020fe40000000050 */
[----:B------:R-:W-:-:S03]  /*46c0*/  @P2 PRMT R81, R70, 0x7632, R81 ;  /* 0x0000763246512816 */ /* 0x000fc60000000051 */
[----:B------:R-:W-:Y:S01]  /*46d0*/  IMAD.U32 R80, R80, 0x10000, RZ ;  /* 0x0001000050507824 */ /* 0x000fe200078e00ff */
[----:B------:R-:W-:-:S03]  /*46e0*/  @P2 SHF.L.U32 R82, R81, 0x10, RZ ;  /* 0x0000001051522819 */ /* 0x000fc600000006ff */
[----:B------:R-:W-:-:S04]  /*46f0*/  FADD.FTZ R217, R80, R217 ;  /* 0x000000d950d97221 */ /* 0x000fc80000010000 */
[----:B------:R-:W-:-:S07]  /*4700*/  @P2 FADD.FTZ R217, R82, R217 ;  /* 0x000000d952d92221 */ /* 0x000fce0000010000 */
.L_x_692:
[----:B------:R-:W-:-:S04]  /*4710*/  F2FP.BF16.F32.PACK_AB R80, RZ, R217 ;  /* 0x000000d9ff50723e */ /* 0x000fc800000010ff */
[----:B------:R-:W-:-:S07]  /*4720*/  PRMT R78, R78, 0x5410, R80 ;  /* 0x000054104e4e7816 */ /* 0x000fce0000000050 */
.L_x_693:
        /* <DEDUP_REMOVED lines=8> */
.L_x_695:
[----:B-----5:R-:W-:-:S05]  /*47b0*/  SHF.L.U32 R80, R71, 0x10, RZ ;  /* 0x0000001047507819 */ /* 0x020fca00000006ff */
[----:B------:R-:W-:Y:S01]  /*47c0*/  FADD.FTZ R219, R80, R219 ;  /* 0x000000db50db7221 */ /* 0x000fe20000010000 */
[----:B------:R-:W-:Y:S06]  /*47d0*/  BRA `(.L_x_696) ;  /* 0x0000000000107947 */ /* 0x000fec0003800000 */
.L_x_694:
[----:B-----5:R-:W-:Y:S01]  /*47e0*/  IMAD.U32 R80, R75, 0x10000, RZ ;  /* 0x000100004b507824 */ /* 0x020fe200078e00ff */
[----:B------:R-:W-:-:S03]  /*47f0*/  @P2 SHF.L.U32 R82, R71, 0x10, RZ ;  /* 0x0000001047522819 */ /* 0x000fc600000006ff */
[----:B------:R-:W-:-:S04]  /*4800*/  FADD.FTZ R219, R80, R219 ;  /* 0x000000db50db7221 */ /* 0x000fc80000010000 */
[----:B------:R-:W-:-:S07]  /*4810*/  @P2 FADD.FTZ R219, R82, R219 ;  /* 0x000000db52db2221 */ /* 0x000fce0000010000 */
.L_x_696:
[----:B------:R-:W-:-:S04]  /*4820*/  F2FP.BF16.F32.PACK_AB R80, RZ, R219 ;  /* 0x000000dbff50723e */ /* 0x000fc800000010ff */
[----:B------:R-:W-:-:S07]  /*4830*/  PRMT R79, R80, 0x7610, R79 ;  /* 0x00007610504f7816 */ /* 0x000fce000000004f */
.L_x_697:
[----:B------:R-:W-:Y:S01]  /*4840*/  IMAD.U32 R237, R83, 0x10000, RZ ;  /* 0x0001000053ed7824 */ /* 0x000fe200078e00ff */
[----:B------:R-:W-:Y:S06]  /*4850*/  @P3 BRA `(.L_x_698) ;  /* 0x0000000000243947 */ /* 0x000fec0003800000 */
[----:B------:R-:W-:-:S04]  /*4860*/  ISETP.NE.U32.AND P2, PT, RZ, UR14, PT ;  /* 0x0000000eff007c0c */ /* 0x000fc8000bf45070 */
[----:B------:R-:W-:-:S13]  /*4870*/  ISETP.NE.AND.EX P2, PT, RZ, UR15, PT, P2 ;  /* 0x0000000fff007c0c */ /* 0x000fda000bf45320 */
[----:B------:R-:W-:Y:S05]  /*4880*/  @P2 BRA `(.L_x_699) ;  /* 0x0000000000082947 */ /* 0x000fea0003800000 */
[----:B------:R-:W-:Y:S05]  /*4890*/  @P0 BRA `(.L_x_700) ;  /* 0x00000000002c0947 */ /* 0x000fea0003800000 */
[----:B------:R-:W-:Y:S05]  /*48a0*/  BRA `(.L_x_701) ;  /* 0x0000000000307947 */ /* 0x000fea0003800000 */
.L_x_699:
[----:B-----5:R-:W-:-:S04]  /*48b0*/  PRMT R80, R71, 0x7632, R80 ;  /* 0x0000763247507816 */ /* 0x020fc80000000050 */
[----:B------:R-:W-:-:S05]  /*48c0*/  SHF.L.U32 R80, R80, 0x10, RZ ;  /* 0x0000001050507819 */ /* 0x000fca00000006ff */
[----:B------:R-:W-:Y:S01]  /*48d0*/  FADD.FTZ R237, R80, R237 ;  /* 0x000000ed50ed7221 */ /* 0x000fe20000010000 */
[----:B------:R-:W-:Y:S06]  /*48e0*/  BRA `(.L_x_700) ;  /* 0x0000000000187947 */ /* 0x000fec0003800000 */
.L_x_698:
[----:B-----5:R-:W-:Y:S02]  /*48f0*/  PRMT R80, R75, 0x7632, R80 ;  /* 0x000076324b507816 */ /* 0x020fe40000000050 */
[----:B------:R-:W-:-:S03]  /*4900*/  @P2 PRMT R81, R71, 0x7632, R81 ;  /* 0x0000763247512816 */ /* 0x000fc60000000051 */
[----:B------:R-:W-:Y:S01]  /*4910*/  IMAD.U32 R80, R80, 0x10000, RZ ;  /* 0x0001000050507824 */ /* 0x000fe200078e00ff */
[----:B------:R-:W-:-:S03]  /*4920*/  @P2 SHF.L.U32 R82, R81, 0x10, RZ ;  /* 0x0000001051522819 */ /* 0x000fc600000006ff */
[----:B------:R-:W-:-:S04]  /*4930*/  FADD.FTZ R237, R80, R237 ;  /* 0x000000ed50ed7221 */ /* 0x000fc80000010000 */
[----:B------:R-:W-:-:S07]  /*4940*/  @P2 FADD.FTZ R237, R82, R237 ;  /* 0x000000ed52ed2221 */ /* 0x000fce0000010000 */
.L_x_700:
[----:B------:R-:W-:-:S04]  /*4950*/  F2FP.BF16.F32.PACK_AB R80, RZ, R237 ;  /* 0x000000edff50723e */ /* 0x000fc800000010ff */
[----:B------:R-:W-:-:S07]  /*4960*/  PRMT R79, R79, 0x5410, R80 ;  /* 0x000054104f4f7816 */ /* 0x000fce0000000050 */
.L_x_701:
[----:B------:R-:W0:Y:S02]  /*4970*/  @P0 LDC.64 R80, c[0x0][0x238] ;  /* 0x00008e00ff500b82 */ /* 0x000e240000000a00 */
[----:B0-----:R-:W-:-:S04]  /*4980*/  @P0 LEA R80, P2, R243, R80, 0x4 ;  /* 0x00000050f3500211 */ /* 0x001fc800078420ff */
[C---:B------:R-:W-:Y:S01]  /*4990*/  @P0 LEA.HI.X R81, R243.reuse, R81, RZ, 0x4, P2 ;  /* 0x00000051f3510211 */ /* 0x040fe200010f24ff */
[----:B------:R-:W-:-:S04]  /*49a0*/  VIADD R243, R243, 0x80 ;  /* 0x00000080f3f37836 */ /* 0x000fc80000000000 */
[----:B------:R4:W-:Y:S04]  /*49b0*/  @P0 STG.E.128 desc[UR4][R80.64], R76 ;  /* 0x0000004c50000986 */ /* 0x0009e8000c101d04 */
.L_x_669:
[----:B------:R-:W-:Y:S05]  /*49c0*/  BSYNC B0 ;  /* 0x0000000000007941 */ /* 0x000fea0003800000 */
.L_x_668:
[----:B------:R-:W-:Y:S01]  /*49d0*/  ISETP.GE.U32.AND P2, PT, R138, 0x300, PT ;  /* 0x000003008a00780c */ /* 0x000fe20003f46070 */
[----:B------:R-:W-:-:S12]  /*49e0*/  BSSY B0, `(.L_x_702) ;  /* 0x00000a6000007945 */ /* 0x000fd80003800000 */
[----:B------:R-:W-:Y:S05]  /*49f0*/  @!P2 BRA `(.L_x_703) ;  /* 0x000000080090a947 */ /* 0x000fea0003800000 */
[----:B------:R-:W-:Y:S01]  /*4a00*/  ISETP.NE.U32.AND P3, PT, RZ, UR12, PT ;  /* 0x0000000cff007c0c */ /* 0x000fe2000bf65070 */
[----:B01234-:R-:W0:Y:S03]  /*4a10*/  LDC.64 R80, c[0x0][0x220] ;  /* 0x00008800ff507b82 */ /* 0x01fe260000000a00 */
        /* <DEDUP_REMOVED lines=21> */
.L_x_705:
[----:B-----5:R-:W-:-:S04]  /*4b70*/  IMAD.U32 R80, R68, 0x10000, RZ ;  /* 0x0001000044507824 */ /* 0x020fc800078e00ff */
[----:B------:R-:W-:Y:S01]  /*4b80*/  FADD.FTZ R5, R80, R5 ;  /* 0x0000000550057221 */ /* 0x000fe20000010000 */
[----:B------:R-:W-:Y:S06]  /*4b90*/  BRA `(.L_x_706) ;  /* 0x0000000000107947 */ /* 0x000fec0003800000 */
.L_x_704:
[----:B-----5:R-:W-:Y:S01]  /*4ba0*/  SHF.L.U32 R80, R72, 0x10, RZ ;  /* 0x0000001048507819 */ /* 0x020fe200000006ff */
[----:B------:R-:W-:-:S04]  /*4bb0*/  @P2 IMAD.U32 R148, R68, 0x10000, RZ ;  /* 0x0001000044942824 */ /* 0x000fc800078e00ff */
[----:B------:R-:W-:-:S04]  /*4bc0*/  FADD.FTZ R5, R80, R5 ;  /* 0x0000000550057221 */ /* 0x000fc80000010000 */
[----:B------:R-:W-:-:S07]  /*4bd0*/  @P2 FADD.FTZ R5, R148, R5 ;  /* 0x0000000594052221 */ /* 0x000fce0000010000 */
.L_x_706:
[----:B------:R-:W-:-:S04]  /*4be0*/  F2FP.BF16.F32.PACK_AB R80, RZ, R5 ;  /* 0x00000005ff50723e */ /* 0x000fc800000010ff */
[----:B------:R-:W-:-:S07]  /*4bf0*/  PRMT R76, R80, 0x7610, R76 ;  /* 0x00007610504c7816 */ /* 0x000fce000000004c */
.L_x_707:
[----:B------:R-:W-:Y:S01]  /*4c00*/  SHF.L.U32 R151, R144, 0x10, RZ ;  /* 0x0000001090977819 */ /* 0x000fe200000006ff */
[----:B------:R-:W-:Y:S06]  /*4c10*/  @P3 BRA `(.L_x_708) ;  /* 0x0000000000243947 */ /* 0x000fec0003800000 */
[----:B------:R-:W-:-:S04]  /*4c20*/  ISETP.NE.U32.AND P4, PT, RZ, UR14, PT ;  /* 0x0000000eff007c0c */ /* 0x000fc8000bf85070 */
[----:B------:R-:W-:-:S13]  /*4c30*/  ISETP.NE.AND.EX P4, PT, RZ, UR15, PT, P4 ;  /* 0x0000000fff007c0c */ /* 0x000fda000bf85340 */
[----:B------:R-:W-:Y:S05]  /*4c40*/  @P4 BRA `(.L_x_709) ;  /* 0x0000000000084947 */ /* 0x000fea0003800000 */
[----:B------:R-:W-:Y:S05]  /*4c50*/  @P0 BRA `(.L_x_710) ;  /* 0x00000000002c0947 */ /* 0x000fea0003800000 */
[----:B------:R-:W-:Y:S05]  /*4c60*/  BRA `(.L_x_711) ;  /* 0x0000000000307947 */ /* 0x000fea0003800000 */
.L_x_709:
[----:B-----5:R-:W-:-:S05]  /*4c70*/  PRMT R80, R68, 0x7632, R80 ;  /* 0x0000763244507816 */ /* 0x020fca0000000050 */
[----:B------:R-:W-:-:S04]  /*4c80*/  IMAD.U32 R80, R80, 0x10000, RZ ;  /* 0x0001000050507824 */ /* 0x000fc800078e00ff */
[----:B------:R-:W-:Y:S01]  /*4c90*/  FADD.FTZ R151, R80, R151 ;  /* 0x0000009750977221 */ /* 0x000fe20000010000 */
[----:B------:R-:W-:Y:S06]  /*4ca0*/  BRA `(.L_x_710) ;  /* 0x0000000000187947 */ /* 0x000fec0003800000 */
.L_x_708:
[----:B-----5:R-:W-:Y:S02]  /*4cb0*/  PRMT R80, R72, 0x7632, R80 ;  /* 0x0000763248507816 */ /* 0x020fe40000000050 */
[----:B------:R-:W-:Y:S02]  /*4cc0*/  @P2 PRMT R144, R68, 0x7632, R144 ;  /* 0x0000763244902816 */ /* 0x000fe40000000090 */
[----:B------:R-:W-:-:S03]  /*4cd0*/  SHF.L.U32 R80, R80, 0x10, RZ ;  /* 0x0000001050507819 */ /* 0x000fc600000006ff */
[----:B------:R-:W-:Y:S02]  /*4ce0*/  @P2 IMAD.U32 R144, R144, 0x10000, RZ ;  /* 0x0001000090902824 */ /* 0x000fe400078e00ff */
[----:B------:R-:W-:-:S04]  /*4cf0*/  FADD.FTZ R151, R80, R151 ;  /* 0x0000009750977221 */ /* 0x000fc80000010000 */
[----:B------:R-:W-:-:S07]  /*4d00*/  @P2 FADD.FTZ R151, R144, R151 ;  /* 0x0000009790972221 */ /* 0x000fce0000010000 */
.L_x_710:
[----:B------:R-:W-:-:S04]  /*4d10*/  F2FP.BF16.F32.PACK_AB R80, RZ, R151 ;  /* 0x00000097ff50723e */ /* 0x000fc800000010ff */
[----:B------:R-:W-:-:S07]  /*4d20*/  PRMT R76, R76, 0x5410, R80 ;  /* 0x000054104c4c7816 */ /* 0x000fce0000000050 */
.L_x_711:
        /* <DEDUP_REMOVED lines=8> */
.L_x_713:
[----:B-----5:R-:W-:-:S04]  /*4db0*/  IMAD.U32 R80, R69, 0x10000, RZ ;  /* 0x0001000045507824 */ /* 0x020fc800078e00ff */
[----:B------:R-:W-:Y:S01]  /*4dc0*/  FADD.FTZ R149, R80, R149 ;  /* 0x0000009550957221 */ /* 0x000fe20000010000 */
[----:B------:R-:W-:Y:S06]  /*4dd0*/  BRA `(.L_x_714) ;  /* 0x0000000000107947 */ /* 0x000fec0003800000 */
.L_x_712:
[----:B-----5:R-:W-:Y:S01]  /*4de0*/  SHF.L.U32 R80, R73, 0x10, RZ ;  /* 0x0000001049507819 */ /* 0x020fe200000006ff */
[----:B------:R-:W-:-:S04]  /*4df0*/  @P2 IMAD.U32 R144, R69, 0x10000, RZ ;  /* 0x0001000045902824 */ /* 0x000fc800078e00ff */
[----:B------:R-:W-:-:S04]  /*4e00*/  FADD.FTZ R149, R80, R149 ;  /* 0x0000009550957221 */ /* 0x000fc80000010000 */
[----:B------:R-:W-:-:S07]  /*4e10*/  @P2 FADD.FTZ R149, R144, R149 ;  /* 0x0000009590952221 */ /* 0x000fce0000010000 */
.L_x_714:
[----:B------:R-:W-:-:S04]  /*4e20*/  F2FP.BF16.F32.PACK_AB R80, RZ, R149 ;  /* 0x00000095ff50723e */ /* 0x000fc800000010ff */
[----:B------:R-:W-:-:S07]  /*4e30*/  PRMT R77, R80, 0x7610, R77 ;  /* 0x00007610504d7816 */ /* 0x000fce000000004d */
.L_x_715:
[----:B------:R-:W-:Y:S01]  /*4e40*/  SHF.L.U32 R193, R81, 0x10, RZ ;  /* 0x0000001051c17819 */ /* 0x000fe200000006ff */
[----:B------:R-:W-:Y:S06]  /*4e50*/  @P3 BRA `(.L_x_716) ;  /* 0x0000000000243947 */ /* 0x000fec0003800000 */
[----:B------:R-:W-:-:S04]  /*4e60*/  ISETP.NE.U32.AND P4, PT, RZ, UR14, PT ;  /* 0x0000000eff007c0c */ /* 0x000fc8000bf85070 */
[----:B------:R-:W-:-:S13]  /*4e70*/  ISETP.NE.AND.EX P4, PT, RZ, UR15, PT, P4 ;  /* 0x0000000fff007c0c */ /* 0x000fda000bf85340 */
[----:B------:R-:W-:Y:S05]  /*4e80*/  @P4 BRA `(.L_x_717) ;  /* 0x0000000000084947 */ /* 0x000fea0003800000 */
[----:B------:R-:W-:Y:S05]  /*4e90*/  @P0 BRA `(.L_x_718) ;  /* 0x00000000002c0947 */ /* 0x000fea0003800000 */
[----:B------:R-:W-:Y:S05]  /*4ea0*/  BRA `(.L_x_719) ;  /* 0x0000000000307947 */ /* 0x000fea0003800000 */
.L_x_717:
[----:B-----5:R-:W-:-:S05]  /*4eb0*/  PRMT R80, R69, 0x7632, R80 ;  /* 0x0000763245507816 */ /* 0x020fca0000000050 */
[----:B------:R-:W-:-:S04]  /*4ec0*/  IMAD.U32 R80, R80, 0x10000, RZ ;  /* 0x0001000050507824 */ /* 0x000fc800078e00ff */
[----:B------:R-:W-:Y:S01]  /*4ed0*/  FADD.FTZ R193, R80, R193 ;  /* 0x000000c150c17221 */ /* 0x000fe20000010000 */
[----:B------:R-:W-:Y:S06]  /*4ee0*/  BRA `(.L_x_718) ;  /* 0x0000000000187947 */ /* 0x000fec0003800000 */
.L_x_716:
[----:B-----5:R-:W-:Y:S02]  /*4ef0*/  PRMT R80, R73, 0x7632, R80 ;  /* 0x0000763249507816 */ /* 0x020fe40000000050 */
[----:B------:R-:W-:Y:S02]  /*4f00*/  @P2 PRMT R81, R69, 0x7632, R81 ;  /* 0x0000763245512816 */ /* 0x000fe40000000051 */
[----:B------:R-:W-:-:S03]  /*4f10*/  SHF.L.U32 R80, R80, 0x10, RZ ;  /* 0x0000001050507819 */ /* 0x000fc600000006ff */
[----:B------:R-:W-:Y:S02]  /*4f20*/  @P2 IMAD.U32 R144, R81, 0x10000, RZ ;  /* 0x0001000051902824 */ /* 0x000fe400078e00ff */
[----:B------:R-:W-:-:S04]  /*4f30*/  FADD.FTZ R193, R80, R193 ;  /* 0x000000c150c17221 */ /* 0x000fc80000010000 */
[----:B------:R-:W-:-:S07]  /*4f40*/  @P2 FADD.FTZ R193, R144, R193 ;  /* 0x000000c190c12221 */ /* 0x000fce0000010000 */
.L_x_718:
[----:B------:R-:W-:-:S04]  /*4f50*/  F2FP.BF16.F32.PACK_AB R80, RZ, R193 ;  /* 0x000000c1ff50723e */ /* 0x000fc800000010ff */
[----:B------:R-:W-:-:S07]  /*4f60*/  PRMT R77, R77, 0x5410, R80 ;  /* 0x000054104d4d7816 */ /* 0x000fce0000000050 */
.L_x_719:
        /* <DEDUP_REMOVED lines=8> */
.L_x_721:
[----:B-----5:R-:W-:-:S04]  /*4ff0*/  IMAD.U32 R80, R70, 0x10000, RZ ;  /* 0x0001000046507824 */ /* 0x020fc800078e00ff */
[----:B------:R-:W-:Y:S01]  /*5000*/  FADD.FTZ R195, R80, R195 ;  /* 0x000000c350c37221 */ /* 0x000fe20000010000 */
[----:B------:R-:W-:Y:S06]  /*5010*/  BRA `(.L_x_722) ;  /* 0x0000000000107947 */ /* 0x000fec0003800000 */
.L_x_720:
[----:B-----5:R-:W-:Y:S02]  /*5020*/  SHF.L.U32 R80, R74, 0x10, RZ ;  /* 0x000000104a507819 */ /* 0x020fe400000006ff */
[----:B------:R-:W-:-:S03]  /*5030*/  @P2 SHF.L.U32 R144, R70, 0x10, RZ ;  /* 0x0000001046902819 */ /* 0x000fc600000006ff */
[----:B------:R-:W-:-:S04]  /*5040*/  FADD.FTZ R195, R80, R195 ;  /* 0x000000c350c37221 */ /* 0x000fc80000010000 */
[----:B------:R-:W-:-:S07]  /*5050*/  @P2 FADD.FTZ R195, R144, R195 ;  /* 0x000000c390c32221 */ /* 0x000fce0000010000 */
.L_x_722:
[----:B------:R-:W-:-:S04]  /*5060*/  F2FP.BF16.F32.PACK_AB R80, RZ, R195 ;  /* 0x000000c3ff50723e */ /* 0x000fc800000010ff */
[----:B------:R-:W-:-:S07]  /*5070*/  PRMT R78, R80, 0x7610, R78 ;  /* 0x00007610504e7816 */ /* 0x000fce000000004e */
.L_x_723:
[----:B------:R-:W-:Y:S01]  /*5080*/  IMAD.U32 R221, R82, 0x10000, RZ ;  /* 0x0001000052dd7824 */ /* 0x000fe200078e00ff */
[----:B------:R-:W-:Y:S06]  /*5090*/  @P3 BRA `(.L_x_724) ;  /* 0x0000000000243947 */ /* 0x000fec0003800000 */
[----:B------:R-:W-:-:S04]  /*50a0*/  ISETP.NE.U32.AND P4, PT, RZ, UR14, PT ;  /* 0x0000000eff007c0c */ /* 0x000fc8000bf85070 */
[----:B------:R-:W-:-:S13]  /*50b0*/  ISETP.NE.AND.EX P4, PT, RZ, UR15, PT, P4 ;  /* 0x0000000fff007c0c */ /* 0x000fda000bf85340 */
[----:B------:R-:W-:Y:S05]  /*50c0*/  @P4 BRA `(.L_x_725) ;  /* 0x0000000000084947 */ /* 0x000fea0003800000 */
[----:B------:R-:W-:Y:S05]  /*50d0*/  @P0 BRA `(.L_x_726) ;  /* 0x00000000002c0947 */ /* 0x000fea0003800000 */
[----:B------:R-:W-:Y:S05]  /*50e0*/  BRA `(.L_x_727) ;  /* 0x0000000000307947 */ /* 0x000fea0003800000 */
.L_x_725:
[----:B-----5:R-:W-:-:S04]  /*50f0*/  PRMT R80, R70, 0x7632, R80 ;  /* 0x0000763246507816 */ /* 0x020fc80000000050 */
[----:B------:R-:W-:-:S05]  /*5100*/  SHF.L.U32 R80, R80, 0x10, RZ ;  /* 0x0000001050507819 */ /* 0x000fca00000006ff */
[----:B------:R-:W-:Y:S01]  /*5110*/  FADD.FTZ R221, R80, R221 ;  /* 0x000000dd50dd7221 */ /* 0x000fe20000010000 */
[----:B------:R-:W-:Y:S06]  /*5120*/  BRA `(.L_x_726) ;  /* 0x0000000000187947 */ /* 0x000fec0003800000 */
.L_x_724:
[----:B-----5:R-:W-:Y:S02]  /*5130*/  PRMT R80, R74, 0x7632, R80 ;  /* 0x000076324a507816 */ /* 0x020fe40000000050 */
[----:B------:R-:W-:Y:S02]  /*5140*/  @P2 PRMT R81, R70, 0x7632, R81 ;  /* 0x0000763246512816 */ /* 0x000fe40000000051 */
[----:B------:R-:W-:-:S03]  /*5150*/  SHF.L.U32 R80, R80, 0x10, RZ ;  /* 0x0000001050507819 */ /* 0x000fc600000006ff */
[----:B------:R-:W-:Y:S02]  /*5160*/  @P2 IMAD.U32 R82, R81, 0x10000, RZ ;  /* 0x0001000051522824 */ /* 0x000fe400078e00ff */
[----:B------:R-:W-:-:S04]  /*5170*/  FADD.FTZ R221, R80, R221 ;  /* 0x000000dd50dd7221 */ /* 0x000fc80000010000 */
[----:B------:R-:W-:-:S07]  /*5180*/  @P2 FADD.FTZ R221, R82, R221 ;  /* 0x000000dd52dd2221 */ /* 0x000fce0000010000 */
.L_x_726:
[----:B------:R-:W-:-:S04]  /*5190*/  F2FP.BF16.F32.PACK_AB R80, RZ, R221 ;  /* 0x000000ddff50723e */ /* 0x000fc800000010ff */
[----:B------:R-:W-:-:S07]  /*51a0*/  PRMT R78, R78, 0x5410, R80 ;  /* 0x000054104e4e7816 */ /* 0x000fce0000000050 */
.L_x_727:
        /* <DEDUP_REMOVED lines=8> */
.L_x_729:
[----:B-----5:R-:W-:-:S05]  /*5230*/  SHF.L.U32 R80, R71, 0x10, RZ ;  /* 0x0000001047507819 */ /* 0x020fca00000006ff */
[----:B------:R-:W-:Y:S01]  /*5240*/  FADD.FTZ R223, R80, R223 ;  /* 0x000000df50df7221 */ /* 0x000fe20000010000 */
[----:B------:R-:W-:Y:S06]  /*5250*/  BRA `(.L_x_730) ;  /* 0x0000000000107947 */ /* 0x000fec0003800000 */
.L_x_728:
[----:B-----5:R-:W-:Y:S01]  /*5260*/  IMAD.U32 R80, R75, 0x10000, RZ ;  /* 0x000100004b507824 */ /* 0x020fe200078e00ff */
[----:B------:R-:W-:-:S03]  /*5270*/  @P2 SHF.L.U32 R82, R71, 0x10, RZ ;  /* 0x0000001047522819 */ /* 0x000fc600000006ff */
[----:B------:R-:W-:-:S04]  /*5280*/  FADD.FTZ R223, R80, R223 ;  /* 0x000000df50df7221 */ /* 0x000fc80000010000 */
[----:B------:R-:W-:-:S07]  /*5290*/  @P2 FADD.FTZ R223, R82, R223 ;  /* 0x000000df52df2221 */ /* 0x000fce0000010000 */
.L_x_730:
[----:B------:R-:W-:-:S04]  /*52a0*/  F2FP.BF16.F32.PACK_AB R80, RZ, R223 ;  /* 0x000000dfff50723e */ /* 0x000fc800000010ff */
[----:B------:R-:W-:-:S07]  /*52b0*/  PRMT R79, R80, 0x7610, R79 ;  /* 0x00007610504f7816 */ /* 0x000fce000000004f */
.L_x_731:
[----:B------:R-:W-:Y:S01]  /*52c0*/  SHF.L.U32 R239, R83, 0x10, RZ ;  /* 0x0000001053ef7819 */ /* 0x000fe200000006ff */
[----:B------:R-:W-:Y:S06]  /*52d0*/  @P3 BRA `(.L_x_732) ;  /* 0x0000000000243947 */ /* 0x000fec0003800000 */
[----:B------:R-:W-:-:S04]  /*52e0*/  ISETP.NE.U32.AND P2, PT, RZ, UR14, PT ;  /* 0x0000000eff007c0c */ /* 0x000fc8000bf45070 */
[----:B------:R-:W-:-:S13]  /*52f0*/  ISETP.NE.AND.EX P2, PT, RZ, UR15, PT, P2 ;  /* 0x0000000fff007c0c */ /* 0x000fda000bf45320 */
[----:B------:R-:W-:Y:S05]  /*5300*/  @P2 BRA `(.L_x_733) ;  /* 0x0000000000082947 */ /* 0x000fea0003800000 */
[----:B------:R-:W-:Y:S05]  /*5310*/  @P0 BRA `(.L_x_734) ;  /* 0x00000000002c0947 */ /* 0x000fea0003800000 */
[----:B------:R-:W-:Y:S05]  /*5320*/  BRA `(.L_x_735) ;  /* 0x0000000000307947 */ /* 0x000fea0003800000 */
.L_x_733:
[----:B-----5:R-:W-:-:S05]  /*5330*/  PRMT R80, R71, 0x7632, R80 ;  /* 0x0000763247507816 */ /* 0x020fca0000000050 */
[----:B------:R-:W-:-:S04]  /*5340*/  IMAD.U32 R80, R80, 0x10000, RZ ;  /* 0x0001000050507824 */ /* 0x000fc800078e00ff */
[----:B------:R-:W-:Y:S01]  /*5350*/  FADD.FTZ R239, R80, R239 ;  /* 0x000000ef50ef7221 */ /* 0x000fe20000010000 */
[----:B------:R-:W-:Y:S06]  /*5360*/  BRA `(.L_x_734) ;  /* 0x0000000000187947 */ /* 0x000fec0003800000 */
.L_x_732:
[----:B-----5:R-:W-:Y:S02]  /*5370*/  PRMT R80, R75, 0x7632, R80 ;  /* 0x000076324b507816 */ /* 0x020fe40000000050 */
[----:B------:R-:W-:Y:S02]  /*5380*/  @P2 PRMT R81, R71, 0x7632, R81 ;  /* 0x0000763247512816 */ /* 0x000fe40000000051 */
[----:B------:R-:W-:Y:S02]  /*5390*/  SHF.L.U32 R80, R80, 0x10, RZ ;  /* 0x0000001050507819 */ /* 0x000fe400000006ff */
[----:B------:R-:W-:-:S03]  /*53a0*/  @P2 SHF.L.U32 R82, R81, 0x10, RZ ;  /* 0x0000001051522819 */ /* 0x000fc600000006ff */
[----:B------:R-:W-:-:S04]  /*53b0*/  FADD.FTZ R239, R80, R239 ;  /* 0x000000ef50ef7221 */ /* 0x000fc80000010000 */
[----:B------:R-:W-:-:S07]  /*53c0*/  @P2 FADD.FTZ R239, R82, R239 ;  /* 0x000000ef52ef2221 */ /* 0x000fce0000010000 */
.L_x_734:
[----:B------:R-:W-:-:S04]  /*53d0*/  F2FP.BF16.F32.PACK_AB R80, RZ, R239 ;  /* 0x000000efff50723e */ /* 0x000fc800000010ff */
[----:B------:R-:W-:-:S07]  /*53e0*/  PRMT R79, R79, 0x5410, R80 ;  /* 0x000054104f4f7816 */ /* 0x000fce0000000050 */
.L_x_735:
[----:B------:R-:W0:Y:S02]  /*53f0*/  @P0 LDC.64 R80, c[0x0][0x238] ;  /* 0x00008e00ff500b82 */ /* 0x000e240000000a00 */
[----:B0-----:R-:W-:-:S04]  /*5400*/  @P0 LEA R80, P2, R243, R80, 0x4 ;  /* 0x00000050f3500211 */ /* 0x001fc800078420ff */
[C---:B------:R-:W-:Y:S01]  /*5410*/  @P0 LEA.HI.X R81, R243.reuse, R81, RZ, 0x4, P2 ;  /* 0x00000051f3510211 */ /* 0x040fe200010f24ff */
[----:B------:R-:W-:-:S04]  /*5420*/  VIADD R243, R243, 0x80 ;  /* 0x00000080f3f37836 */ /* 0x000fc80000000000 */
[----:B------:R0:W-:Y:S04]  /*5430*/  @P0 STG.E.128 desc[UR4][R80.64], R76 ;  /* 0x0000004c50000986 */ /* 0x0001e8000c101d04 */
.L_x_703:
[----:B------:R-:W-:Y:S05]  /*5440*/  BSYNC B0 ;  /* 0x0000000000007941 */ /* 0x000fea0003800000 */
.L_x_702:
        /* <DEDUP_REMOVED lines=26> */
.L_x_739:
[----:B-----5:R-:W-:-:S05]  /*55f0*/  SHF.L.U32 R80, R68, 0x10, RZ ;  /* 0x0000001044507819 */ /* 0x020fca00000006ff */
[----:B------:R-:W-:Y:S01]  /*5600*/  FADD.FTZ R3, R80, R3 ;  /* 0x0000000350037221 */ /* 0x000fe20000010000 */
[----:B------:R-:W-:Y:S06]  /*5610*/  BRA `(.L_x_740) ;  /* 0x0000000000107947 */ /* 0x000fec0003800000 */
.L_x_738:
[----:B-----5:R-:W-:Y:S01]  /*5620*/  IMAD.U32 R80, R72, 0x10000, RZ ;  /* 0x0001000048507824 */ /* 0x020fe200078e00ff */
[----:B------:R-:W-:-:S03]  /*5630*/  @P2 SHF.L.U32 R144, R68, 0x10, RZ ;  /* 0x0000001044902819 */ /* 0x000fc600000006ff */
[----:B------:R-:W-:-:S04]  /*5640*/  FADD.FTZ R3, R80, R3 ;  /* 0x0000000350037221 */ /* 0x000fc80000010000 */
[----:B------:R-:W-:-:S07]  /*5650*/  @P2 FADD.FTZ R3, R144, R3 ;  /* 0x0000000390032221 */ /* 0x000fce0000010000 */
.L_x_740:
[----:B------:R-:W-:-:S04]  /*5660*/  F2FP.BF16.F32.PACK_AB R80, RZ, R3 ;  /* 0x00000003ff50723e */ /* 0x000fc800000010ff */
[----:B------:R-:W-:-:S07]  /*5670*/  PRMT R76, R80, 0x7610, R76 ;  /* 0x00007610504c7816 */ /* 0x000fce000000004c */
.L_x_741:
[----:B------:R-:W-:Y:S01]  /*5680*/  SHF.L.U32 R147, R147, 0x10, RZ ;  /* 0x0000001093937819 */ /* 0x000fe200000006ff */
[----:B------:R-:W-:Y:S06]  /*5690*/  @P3 BRA `(.L_x_742) ;  /* 0x0000000000243947 */ /* 0x000fec0003800000 */
[----:B------:R-:W-:-:S04]  /*56a0*/  ISETP.NE.U32.AND P4, PT, RZ, UR14, PT ;  /* 0x0000000eff007c0c */ /* 0x000fc8000bf85070 */
[----:B------:R-:W-:-:S13]  /*56b0*/  ISETP.NE.AND.EX P4, PT, RZ, UR15, PT, P4 ;  /* 0x0000000fff007c0c */ /* 0x000fda000bf85340 */
[----:B------:R-:W-:Y:S05]  /*56c0*/  @P4 BRA `(.L_x_743) ;  /* 0x0000000000084947 */ /* 0x000fea0003800000 */
[----:B------:R-:W-:Y:S05]  /*56d0*/  @P0 BRA `(.L_x_744) ;  /* 0x00000000002c0947 */ /* 0x000fea0003800000 */
[----:B------:R-:W-:Y:S05]  /*56e0*/  BRA `(.L_x_745) ;  /* 0x0000000000307947 */ /* 0x000fea0003800000 */
.L_x_743:
[----:B-----5:R-:W-:-:S05]  /*56f0*/  PRMT R80, R68, 0x7632, R80 ;  /* 0x0000763244507816 */ /* 0x020fca0000000050 */
[----:B------:R-:W-:-:S04]  /*5700*/  IMAD.U32 R80, R80, 0x10000, RZ ;  /* 0x0001000050507824 */ /* 0x000fc800078e00ff */
[----:B------:R-:W-:Y:S01]  /*5710*/  FADD.FTZ R147, R80, R147 ;  /* 0x0000009350937221 */ /* 0x000fe20000010000 */
[----:B------:R-:W-:Y:S06]  /*5720*/  BRA `(.L_x_744) ;  /* 0x0000000000187947 */ /* 0x000fec0003800000 */
.L_x_742:
[----:B-----5:R-:W-:Y:S02]  /*5730*/  PRMT R80, R72, 0x7632, R80 ;  /* 0x0000763248507816 */ /* 0x020fe40000000050 */
[----:B------:R-:W-:Y:S02]  /*5740*/  @P2 PRMT R144, R68, 0x7632, R144 ;  /* 0x0000763244902816 */ /* 0x000fe40000000090 */
[----:B------:R-:W-:Y:S02]  /*5750*/  SHF.L.U32 R80, R80, 0x10, RZ ;  /* 0x0000001050507819 */ /* 0x000fe400000006ff */
[----:B------:R-:W-:-:S03]  /*5760*/  @P2 SHF.L.U32 R144, R144, 0x10, RZ ;  /* 0x0000001090902819 */ /* 0x000fc600000006ff */
[----:B------:R-:W-:-:S04]  /*5770*/  FADD.FTZ R147, R80, R147 ;  /* 0x0000009350937221 */ /* 0x000fc80000010000 */
[----:B------:R-:W-:-:S07]  /*5780*/  @P2 FADD.FTZ R147, R144, R147 ;  /* 0x0000009390932221 */ /* 0x000fce0000010000 */
.L_x_744:
[----:B------:R-:W-:-:S04]  /*5790*/  F2FP.BF16.F32.PACK_AB R80, RZ, R147 ;  /* 0x00000093ff50723e */ /* 0x000fc800000010ff */
[----:B------:R-:W-:-:S07]  /*57a0*/  PRMT R76, R76, 0x5410, R80 ;  /* 0x000054104c4c7816 */ /* 0x000fce0000000050 */
.L_x_745:
        /* <DEDUP_REMOVED lines=8> */
.L_x_747:
[----:B-----5:R-:W-:-:S05]  /*5830*/  SHF.L.U32 R80, R69, 0x10, RZ ;  /* 0x0000001045507819 */ /* 0x020fca00000006ff */
[----:B------:R-:W-:Y:S01]  /*5840*/  FADD.FTZ R145, R80, R145 ;  /* 0x0000009150917221 */ /* 0x000fe20000010000 */
[----:B------:R-:W-:Y:S06]  /*5850*/  BRA `(.L_x_748) ;  /* 0x0000000000107947 */ /* 0x000fec0003800000 */
.L_x_746:
[----:B-----5:R-:W-:Y:S01]  /*5860*/  SHF.L.U32 R80, R73, 0x10, RZ ;  /* 0x0000001049507819 */ /* 0x020fe200000006ff */
[----:B------:R-:W-:-:S04]  /*5870*/  @P2 IMAD.U32 R144, R69, 0x10000, RZ ;  /* 0x0001000045902824 */ /* 0x000fc800078e00ff */
[----:B------:R-:W-:-:S04]  /*5880*/  FADD.FTZ R145, R80, R145 ;  /* 0x0000009150917221 */ /* 0x000fc80000010000 */
[----:B------:R-:W-:-:S07]  /*5890*/  @P2 FADD.FTZ R145, R144, R145 ;  /* 0x0000009190912221 */ /* 0x000fce0000010000 */
.L_x_748:
[----:B------:R-:W-:-:S04]  /*58a0*/  F2FP.BF16.F32.PACK_AB R80, RZ, R145 ;  /* 0x00000091ff50723e */ /* 0x000fc800000010ff */
[----:B------:R-:W-:-:S07]  /*58b0*/  PRMT R77, R80, 0x7610, R77 ;  /* 0x00007610504d7816 */ /* 0x000fce000000004d */
.L_x_749:
[----:B------:R-:W-:Y:S01]  /*58c0*/  SHF.L.U32 R197, R81, 0x10, RZ ;  /* 0x0000001051c57819 */ /* 0x000fe200000006ff */
[----:B------:R-:W-:Y:S06]  /*58d0*/  @P3 BRA `(.L_x_750) ;  /* 0x0000000000243947 */ /* 0x000fec0003800000 */
[----:B------:R-:W-:-:S04]  /*58e0*/  ISETP.NE.U32.AND P4, PT, RZ, UR14, PT ;  /* 0x0000000eff007c0c */ /* 0x000fc8000bf85070 */
[----:B------:R-:W-:-:S13]  /*58f0*/  ISETP.NE.AND.EX P4, PT, RZ, UR15, PT, P4 ;  /* 0x0000000fff007c0c */ /* 0x000fda000bf85340 */
[----:B------:R-:W-:Y:S05]  /*5900*/  @P4 BRA `(.L_x_751) ;  /* 0x0000000000084947 */ /* 0x000fea0003800000 */
[----:B------:R-:W-:Y:S05]  /*5910*/  @P0 BRA `(.L_x_752) ;  /* 0x00000000002c0947 */ /* 0x000fea0003800000 */
[----:B------:R-:W-:Y:S05]  /*5920*/  BRA `(.L_x_753) ;  /* 0x0000000000307947 */ /* 0x000fea0003800000 */
.L_x_751:
[----:B-----5:R-:W-:-:S04]  /*5930*/  PRMT R80, R69, 0x7632, R80 ;  /* 0x0000763245507816 */ /* 0x020fc80000000050 */
[----:B------:R-:W-:-:S05]  /*5940*/  SHF.L.U32 R80, R80, 0x10, RZ ;  /* 0x0000001050507819 */ /* 0x000fca00000006ff */
[----:B------:R-:W-:Y:S01]  /*5950*/  FADD.FTZ R197, R80, R197 ;  /* 0x000000c550c57221 */ /* 0x000fe20000010000 */
[----:B------:R-:W-:Y:S06]  /*5960*/  BRA `(.L_x_752) ;  /* 0x0000000000187947 */ /* 0x000fec0003800000 */
.L_x_750:
[----:B-----5:R-:W-:Y:S02]  /*5970*/  PRMT R80, R73, 0x7632, R80 ;  /* 0x0000763249507816 */ /* 0x020fe40000000050 */
[----:B------:R-:W-:-:S03]  /*5980*/  @P2 PRMT R81, R69, 0x7632, R81 ;  /* 0x0000763245512816 */ /* 0x000fc60000000051 */
[----:B------:R-:W-:Y:S01]  /*5990*/  IMAD.U32 R80, R80, 0x10000, RZ ;  /* 0x0001000050507824 */ /* 0x000fe200078e00ff */
[----:B------:R-:W-:-:S03]  /*59a0*/  @P2 SHF.L.U32 R144, R81, 0x10, RZ ;  /* 0x0000001051902819 */ /* 0x000fc600000006ff */
[----:B------:R-:W-:-:S04]  /*59b0*/  FADD.FTZ R197, R80, R197 ;  /* 0x000000c550c57221 */ /* 0x000fc80000010000 */
[----:B------:R-:W-:-:S07]  /*59c0*/  @P2 FADD.FTZ R197, R144, R197 ;  /* 0x000000c590c52221 */ /* 0x000fce0000010000 */
.L_x_752:
[----:B------:R-:W-:-:S04]  /*59d0*/  F2FP.BF16.F32.PACK_AB R80, RZ, R197 ;  /* 0x000000c5ff50723e */ /* 0x000fc800000010ff */
[----:B------:R-:W-:-:S07]  /*59e0*/  PRMT R77, R77, 0x5410, R80 ;  /* 0x000054104d4d7816 */ /* 0x000fce0000000050 */
.L_x_753:
        /* <DEDUP_REMOVED lines=8> */
.L_x_755:
[----:B-----5:R-:W-:-:S04]  /*5a70*/  IMAD.U32 R80, R70, 0x10000, RZ ;  /* 0x0001000046507824 */ /* 0x020fc800078e00ff */
[----:B------:R-:W-:Y:S01]  /*5a80*/  FADD.FTZ R199, R80, R199 ;  /* 0x000000c750c77221 */ /* 0x000fe20000010000 */
[----:B------:R-:W-:Y:S06]  /*5a90*/  BRA `(.L_x_756) ;  /* 0x0000000000107947 */ /* 0x000fec0003800000 */
.L_x_754:
[----:B-----5:R-:W-:Y:S02]  /*5aa0*/  SHF.L.U32 R80, R74, 0x10, RZ ;  /* 0x000000104a507819 */ /* 0x020fe400000006ff */
[----:B------:R-:W-:-:S03]  /*5ab0*/  @P2 SHF.L.U32 R144, R70, 0x10, RZ ;  /* 0x0000001046902819 */ /* 0x000fc600000006ff */
[----:B------:R-:W-:-:S04]  /*5ac0*/  FADD.FTZ R199, R80, R199 ;  /* 0x000000c750c77221 */ /* 0x000fc80000010000 */
[----:B------:R-:W-:-:S07]  /*5ad0*/  @P2 FADD.FTZ R199, R144, R199 ;  /* 0x000000c790c72221 */ /* 0x000fce0000010000 */
.L_x_756:
[----:B------:R-:W-:-:S04]  /*5ae0*/  F2FP.BF16.F32.PACK_AB R80, RZ, R199 ;  /* 0x000000c7ff50723e */ /* 0x000fc800000010ff */
[----:B------:R-:W-:-:S07]  /*5af0*/  PRMT R78, R80, 0x7610, R78 ;  /* 0x00007610504e7816 */ /* 0x000fce000000004e */
.L_x_757:
[----:B------:R-:W-:Y:S01]  /*5b00*/  IMAD.U32 R225, R82, 0x10000, RZ ;  /* 0x0001000052e17824 */ /* 0x000fe200078e00ff */
[----:B------:R-:W-:Y:S06]  /*5b10*/  @P3 BRA `(.L_x_758) ;  /* 0x0000000000243947 */ /* 0x000fec0003800000 */
[----:B------:R-:W-:-:S04]  /*5b20*/  ISETP.NE.U32.AND P4, PT, RZ, UR14, PT ;  /* 0x0000000eff007c0c */ /* 0x000fc8000bf85070 */
[----:B------:R-:W-:-:S13]  /*5b30*/  ISETP.NE.AND.EX P4, PT, RZ, UR15, PT, P4 ;  /* 0x0000000fff007c0c */ /* 0x000fda000bf85340 */
[----:B------:R-:W-:Y:S05]  /*5b40*/  @P4 BRA `(.L_x_759) ;  /* 0x0000000000084947 */ /* 0x000fea0003800000 */
[----:B------:R-:W-:Y:S05]  /*5b50*/  @P0 BRA `(.L_x_760) ;  /* 0x00000000002c0947 */ /* 0x000fea0003800000 */
[----:B------:R-:W-:Y:S05]  /*5b60*/  BRA `(.L_x_761) ;  /* 0x0000000000307947 */ /* 0x000fea0003800000 */
.L_x_759:
[----:B-----5:R-:W-:-:S04]  /*5b70*/  PRMT R80, R70, 0x7632, R80 ;  /* 0x0000763246507816 */ /* 0x020fc80000000050 */
[----:B------:R-:W-:-:S05]  /*5b80*/  SHF.L.U32 R80, R80, 0x10, RZ ;  /* 0x0000001050507819 */ /* 0x000fca00000006ff */
[----:B------:R-:W-:Y:S01]  /*5b90*/  FADD.FTZ R225, R80, R225 ;  /* 0x000000e150e17221 */ /* 0x000fe20000010000 */
[----:B------:R-:W-:Y:S06]  /*5ba0*/  BRA `(.L_x_760) ;  /* 0x0000000000187947 */ /* 0x000fec0003800000 */
.L_x_758:
[----:B-----5:R-:W-:Y:S02]  /*5bb0*/  PRMT R80, R74, 0x7632, R80 ;  /* 0x000076324a507816 */ /* 0x020fe40000000050 */
[----:B------:R-:W-:Y:S02]  /*5bc0*/  @P2 PRMT R81, R70, 0x7632, R81 ;  /* 0x0000763246512816 */ /* 0x000fe40000000051 */
[----:B------:R-:W-:-:S03]  /*5bd0*/  SHF.L.U32 R80, R80, 0x10, RZ ;  /* 0x0000001050507819 */ /* 0x000fc600000006ff */
[----:B------:R-:W-:Y:S02]  /*5be0*/  @P2 IMAD.U32 R82, R81, 0x10000, RZ ;  /* 0x0001000051522824 */ /* 0x000fe400078e00ff */
[----:B------:R-:W-:-:S04]  /*5bf0*/  FADD.FTZ R225, R80, R225 ;  /* 0x000000e150e17221 */ /* 0x000fc80000010000 */
[----:B------:R-:W-:-:S07]  /*5c00*/  @P2 FADD.FTZ R225, R82, R225 ;  /* 0x000000e152e12221 */ /* 0x000fce0000010000 */
.L_x_760:
[----:B------:R-:W-:-:S04]  /*5c10*/  F2FP.BF16.F32.PACK_AB R80, RZ, R225 ;  /* 0x000000e1ff50723e */ /* 0x000fc800000010ff */
[----:B------:R-:W-:-:S07]  /*5c20*/  PRMT R78, R78, 0x5410, R80 ;  /* 0x000054104e4e7816 */ /* 0x000fce0000000050 */
.L_x_761:
        /* <DEDUP_REMOVED lines=8> */
.L_x_763:
[----:B-----5:R-:W-:-:S05]  /*5cb0*/  SHF.L.U32 R80, R71, 0x10, RZ ;  /* 0x0000001047507819 */ /* 0x020fca00000006ff */
[----:B------:R-:W-:Y:S01]  /*5cc0*/  FADD.FTZ R227, R80, R227 ;  /* 0x000000e350e37221 */ /* 0x000fe20000010000 */
[----:B------:R-:W-:Y:S06]  /*5cd0*/  BRA `(.L_x_764) ;  /* 0x0000000000107947 */ /* 0x000fec0003800000 */
.L_x_762:
[----:B-----5:R-:W-:Y:S01]  /*5ce0*/  IMAD.U32 R80, R75, 0x10000, RZ ;  /* 0x000100004b507824 */ /* 0x020fe200078e00ff */
[----:B------:R-:W-:-:S03]  /*5cf0*/  @P2 SHF.L.U32 R82, R71, 0x10, RZ ;  /* 0x0000001047522819 */ /* 0x000fc600000006ff */
[----:B------:R-:W-:-:S04]  /*5d00*/  FADD.FTZ R227, R80, R227 ;  /* 0x000000e350e37221 */ /* 0x000fc80000010000 */
[----:B------:R-:W-:-:S07]  /*5d10*/  @P2 FADD.FTZ R227, R82, R227 ;  /* 0x000000e352e32221 */ /* 0x000fce0000010000 */
.L_x_764:
[----:B------:R-:W-:-:S04]  /*5d20*/  F2FP.BF16.F32.PACK_AB R80, RZ, R227 ;  /* 0x000000e3ff50723e */ /* 0x000fc800000010ff */
[----:B------:R-:W-:-:S07]  /*5d30*/  PRMT R79, R80, 0x7610, R79 ;  /* 0x00007610504f7816 */ /* 0x000fce000000004f */
.L_x_765:
[----:B------:R-:W-:Y:S01]  /*5d40*/  SHF.L.U32 R241, R83, 0x10, RZ ;  /* 0x0000001053f17819 */ /* 0x000fe200000006ff */
[----:B------:R-:W-:Y:S06]  /*5d50*/  @P3 BRA `(.L_x_766) ;  /* 0x0000000000243947 */ /* 0x000fec0003800000 */
[----:B------:R-:W-:-:S04]  /*5d60*/  ISETP.NE.U32.AND P2, PT, RZ, UR14, PT ;  /* 0x0000000eff007c0c */ /* 0x000fc8000bf45070 */
[----:B------:R-:W-:-:S13]  /*5d70*/  ISETP.NE.AND.EX P2, PT, RZ, UR15, PT, P2 ;  /* 0x0000000fff007c0c */ /* 0x000fda000bf45320 */
[----:B------:R-:W-:Y:S05]  /*5d80*/  @P2 BRA `(.L_x_767) ;  /* 0x0000000000082947 */ /* 0x000fea0003800000 */
[----:B------:R-:W-:Y:S05]  /*5d90*/  @P0 BRA `(.L_x_768) ;  /* 0x00000000002c0947 */ /* 0x000fea0003800000 */
[----:B------:R-:W-:Y:S05]  /*5da0*/  BRA `(.L_x_769) ;  /* 0x0000000000307947 */ /* 0x000fea0003800000 */
.L_x_767:
[----:B-----5:R-:W-:-:S05]  /*5db0*/  PRMT R80, R71, 0x7632, R80 ;  /* 0x0000763247507816 */ /* 0x020fca0000000050 */
[----:B------:R-:W-:-:S04]  /*5dc0*/  IMAD.U32 R80, R80, 0x10000, RZ ;  /* 0x0001000050507824 */ /* 0x000fc800078e00ff */
[----:B------:R-:W-:Y:S01]  /*5dd0*/  FADD.FTZ R241, R80, R241 ;  /* 0x000000f150f17221 */ /* 0x000fe20000010000 */
[----:B------:R-:W-:Y:S06]  /*5de0*/  BRA `(.L_x_768) ;  /* 0x0000000000187947 */ /* 0x000fec0003800000 */
.L_x_766:
[----:B-----5:R-:W-:Y:S02]  /*5df0*/  PRMT R80, R75, 0x7632, R80 ;  /* 0x000076324b507816 */ /* 0x020fe40000000050 */
[----:B------:R-:W-:Y:S02]  /*5e00*/  @P2 PRMT R81, R71, 0x7632, R81 ;  /* 0x0000763247512816 */ /* 0x000fe40000000051 */
[----:B------:R-:W-:Y:S02]  /*5e10*/  SHF.L.U32 R80, R80, 0x10, RZ ;  /* 0x0000001050507819 */ /* 0x000fe400000006ff */
[----:B------:R-:W-:-:S03]  /*5e20*/  @P2 SHF.L.U32 R82, R81, 0x10, RZ ;  /* 0x0000001051522819 */ /* 0x000fc600000006ff */
[----:B------:R-:W-:-:S04]  /*5e30*/  FADD.FTZ R241, R80, R241 ;  /* 0x000000f150f17221 */ /* 0x000fc80000010000 */
[----:B------:R-:W-:-:S07]  /*5e40*/  @P2 FADD.FTZ R241, R82, R241 ;  /* 0x000000f152f12221 */ /* 0x000fce0000010000 */
.L_x_768:
[----:B------:R-:W-:-:S04]  /*5e50*/  F2FP.BF16.F32.PACK_AB R80, RZ, R241 ;  /* 0x000000f1ff50723e */ /* 0x000fc800000010ff */
[----:B------:R-:W-:-:S07]  /*5e60*/  PRMT R79, R79, 0x5410, R80 ;  /* 0x000054104f4f7816 */ /* 0x000fce0000000050 */
.L_x_769:
[----:B------:R-:W0:Y:S02]  /*5e70*/  @P0 LDC.64 R80, c[0x0][0x238] ;  /* 0x00008e00ff500b82 */ /* 0x000e240000000a00 */
[----:B0-----:R-:W-:-:S04]  /*5e80*/  @P0 LEA R80, P2, R243, R80, 0x4 ;  /* 0x00000050f3500211 */ /* 0x001fc800078420ff */
[----:B------:R-:W-:-:S05]  /*5e90*/  @P0 LEA.HI.X R81, R243, R81, RZ, 0x4, P2 ;  /* 0x00000051f3510211 */ /* 0x000fca00010f24ff */
[----:B------:R0:W-:Y:S04]  /*5ea0*/  @P0 STG.E.128 desc[UR4][R80.64], R76 ;  /* 0x0000004c50000986 */ /* 0x0001e8000c101d04 */
.L_x_737:
[----:B------:R-:W-:Y:S05]  /*5eb0*/  BSYNC B0 ;  /* 0x0000000000007941 */ /* 0x000fea0003800000 */
.L_x_736:
[----:B01234-:R-:W-:Y:S01]  /*5ec0*/  FADD.FTZ R80, RZ, R15 ;  /* 0x0000000fff507221 */ /* 0x01ffe20000010000 */
[----:B------:R-:W-:Y:S01]  /*5ed0*/  ISETP.GT.U32.AND P2, PT, R138, 0xff, PT ;  /* 0x000000ff8a00780c */ /* 0x000fe20003f44070 */
[----:B------:R-:W-:Y:S01]  /*5ee0*/  UMOV UR6, 0xffffffff ;  /* 0xffffffff00067882 */ /* 0x000fe20000000000 */
[----:B------:R-:W-:Y:S01]  /*5ef0*/  LOP3.LUT R134, R134, 0xfffffffd, RZ, 0xc0, !PT ;  /* 0xfffffffd86867812 */ /* 0x000fe200078ec0ff */
[----:B------:R-:W-:Y:S01]  /*5f00*/  FADD.FTZ R80, R171, R80 ;  /* 0x00000050ab507221 */ /* 0x000fe20000010000 */
[C---:B------:R-:W-:Y:S02]  /*5f10*/  ISETP.GT.U32.AND P3, PT, R138.reuse, 0x27f, PT ;  /* 0x0000027f8a00780c */ /* 0x040fe40003f64070 */
[----:B------:R-:W-:Y:S01]  /*5f20*/  ISETP.GT.U32.AND P4, PT, R138, 0x2ff, PT ;  /* 0x000002ff8a00780c */ /* 0x000fe20003f84070 */
[----:B------:R-:W-:Y:S01]  /*5f30*/  FADD.FTZ R80, R169, R80 ;  /* 0x00000050a9507221 */ /* 0x000fe20000010000 */
[----:B------:R-:W-:Y:S02]  /*5f40*/  LOP3.LUT P5, RZ, R146, 0xff, RZ, 0xc0, !PT ;  /* 0x000000ff92ff7812 */ /* 0x000fe400078ac0ff */
[----:B------:R-:W-:Y:S01]  /*5f50*/  SHF.R.U32.HI R82, RZ, 0x5, R140 ;  /* 0x00000005ff527819 */ /* 0x000fe2000001168c */
[----:B------:R-:W-:Y:S01]  /*5f60*/  FADD.FTZ R80, R179, R80 ;  /* 0x00000050b3507221 */ /* 0x000fe20000010000 */
[----:B------:R-:W-:-:S02]  /*5f70*/  LOP3.LUT P6, RZ, R140, 0x1f, RZ, 0xc0, !PT ;  /* 0x0000001f8cff7812 */ /* 0x000fc400078cc0ff */
[----:B------:R-:W-:Y:S01]  /*5f80*/  @P2 LOP3.LUT R134, R134, 0x2, RZ, 0xfc, !PT ;  /* 0x0000000286862812 */ /* 0x000fe200078efcff */
[----:B------:R-:W-:Y:S01]  /*5f90*/  FADD.FTZ R80, R177, R80 ;  /* 0x00000050b1507221 */ /* 0x000fe20000010000 */
[----:B------:R-:W-:Y:S02]  /*5fa0*/  LOP3.LUT R83, R82, 0x7fffffc, RZ, 0xc0, !PT ;  /* 0x07fffffc52537812 */ /* 0x000fe400078ec0ff */
[----:B------:R-:W-:Y:S01]  /*5fb0*/  LOP3.LUT R134, R134, 0xfffffffe, RZ, 0xc0, !PT ;  /* 0xfffffffe86867812 */ /* 0x000fe200078ec0ff */
[----:B------:R-:W-:Y:S02]  /*5fc0*/  FADD.FTZ R80, R203, R80 ;  /* 0x00000050cb507221 */ /* 0x000fe40000010000 */
[----:B------:R-:W-:Y:S02]  /*5fd0*/  @!P5 VIADD R83, R83, 0x4 ;  /* 0x000000045353d836 */ /* 0x000fe40000000000 */
[----:B------:R-:W-:-:S04]  /*5fe0*/  FADD.FTZ R80, R201, R80 ;  /* 0x00000050c9507221 */ /* 0x000fc80000010000 */
[----:B------:R-:W-:-:S05]  /*5ff0*/  FADD.FTZ R80, R231, R80 ;  /* 0x00000050e7507221 */ /* 0x000fca0000010000 */
        /* <DEDUP_REMOVED lines=18> */
[----:B------:R-:W-:Y:S01]  /*6120*/  FADD.FTZ R80, R209, R80 ;  /* 0x00000050d1507221 */ /* 0x000fe20000010000 */
[----:B------:R-:W-:Y:S02]  /*6130*/  ISETP.GT.U32.AND P5, PT, R138, 0x37f, PT ;  /* 0x0000037f8a00780c */ /* 0x000fe40003fa4070 */
[----:B------:R-:W-:Y:S01]  /*6140*/  LOP3.LUT R134, R134, 0xffffffdf, RZ, 0xc0, !PT ;  /* 0xffffffdf86867812 */ /* 0x000fe200078ec0ff */
[----:B------:R-:W-:-:S03]  /*6150*/  FADD.FTZ R80, R211, R80 ;  /* 0x00000050d3507221 */ /* 0x000fc60000010000 */
[----:B------:R-:W-:Y:S01]  /*6160*/  @P6 LOP3.LUT R134, R134, 0x20, RZ, 0xfc, !PT ;  /* 0x0000002086866812 */ /* 0x000fe200078efcff */
        /* <DEDUP_REMOVED lines=46> */
[----:B------:R-:W-:-:S04]  /*6450*/  FMUL.FTZ R80, R4, R81 ;  /* 0x0000005104507220 */ /* 0x000fc80000410000 */
[--C-:B------:R-:W-:Y:S01]  /*6460*/  FADD.FTZ R81, R15, -R80.reuse ;  /* 0x800000500f517221 */ /* 0x100fe20000010000 */
[--C-:B------:R-:W-:Y:S01]  /*6470*/  FADD.FTZ R144, R171, -R80.reuse ;  /* 0x80000050ab907221 */ /* 0x100fe20000010000 */
[--C-:B------:R-:W-:Y:S01]  /*6480*/  FADD.FTZ R146, R169, -R80.reuse ;  /* 0x80000050a9927221 */ /* 0x100fe20000010000 */
[--C-:B------:R-:W-:Y:S01]  /*6490*/  FADD.FTZ R243, R167, -R80.reuse ;  /* 0x80000050a7f37221 */ /* 0x100fe20000010000 */
[----:B------:R-:W-:Y:S01]  /*64a0*/  FFMA.FTZ R81, R81, R81, RZ ;  /* 0x0000005151517223 */ /* 0x000fe200000100ff */
[----:B------:R-:W-:-:S03]  /*64b0*/  FADD.FTZ R245, R165, -R80 ;  /* 0x80000050a5f57221 */ /* 0x000fc60000010000 */
[----:B------:R-:W-:Y:S01]  /*64c0*/  FFMA.FTZ R81, R144, R144, R81 ;  /* 0x0000009090517223 */ /* 0x000fe20000010051 */
        /* <DEDUP_REMOVED lines=9> */
[----:B------:R-:W-:-:S04]  /*6560*/  FFMA.FTZ R81, R146, R146, R81 ;  /* 0x0000009292517223 */ /* 0x000fc80000010051 */
[----:B------:R-:W-:Y:S01]  /*6570*/  FFMA.FTZ R81, R144, R144, R81 ;  /* 0x0000009090517223 */ /* 0x000fe20000010051 */
[----:B------:R-:W-:-:S04]  /*6580*/  FADD.FTZ R144, R13, -R80 ;  /* 0x800000500d907221 */ /* 0x000fc80000010000 */
[----:B------:R-:W-:-:S05]  /*6590*/  FSEL R81, R81, RZ, P1 ;  /* 0x000000ff51517208 */ /* 0x000fca0000800000 */
[----:B------:R-:W-:-:S04]  /*65a0*/  FFMA.FTZ R144, R144, R144, R81 ;  /* 0x0000009090907223 */ /* 0x000fc80000010051 */
        /* <DEDUP_REMOVED lines=12> */
[----:B------:R-:W-:Y:S01]  /*6670*/  @P6 FFMA.FTZ R81, R243, R243, R144 ;  /* 0x000000f3f3516223 */ /* 0x000fe20000010090 */
[--C-:B------:R-:W-:Y:S01]  /*6680*/  FADD.FTZ R144, R11, -R80.reuse ;  /* 0x800000500b907221 */ /* 0x100fe20000010000 */
[----:B------:R-:W-:Y:S01]  /*6690*/  FADD.FTZ R243, R163, -R80 ;  /* 0x80000050a3f37221 */ /* 0x000fe20000010000 */
[----:B------:R-:W-:Y:S02]  /*66a0*/  ISETP.GT.U32.AND P6, PT, R138, 0x17f, PT ;  /* 0x0000017f8a00780c */ /* 0x000fe40003fc4070 */
        /* <DEDUP_REMOVED lines=15> */
[----:B------:R-:W-:-:S03]  /*67a0*/  FADD.FTZ R243, R159, -R80 ;  /* 0x800000509ff37221 */ /* 0x000fc60000010000 */
        /* <DEDUP_REMOVED lines=70> */
.L_x_796:
[----:B------:R-:W-:Y:S01]  /*6c10*/  LOP3.LUT P2, RZ, R140, 0x1f, RZ, 0xc0, !PT ;  /* 0x0000001f8cff7812 */ /* 0x000fe2000784c0ff */
[----:B------:R-:W-:Y:S05]  /*6c20*/  WARPSYNC.ALL ;  /* 0x0000000000007948 */ /* 0x000fea0003800000 */
[----:B------:R-:W-:Y:S02]  /*6c30*/  LOP3.LUT R82, R82, 0x3, RZ, 0xc0, !PT ;  /* 0x0000000352527812 */ /* 0x000fe400078ec0ff */
[----:B------:R-:W-:-:S05]  /*6c40*/  LOP3.LUT R146, R140, 0x1f, RZ, 0xc0, !PT ;  /* 0x0000001f8c927812 */ /* 0x000fca00078ec0ff */
[----:B------:R-:W2:Y:S01]  /*6c50*/  @!P2 S2R R144, SR_CgaCtaId ;  /* 0x000000000090a919 */ /* 0x000ea20000008800 */
[----:B------:R-:W-:-:S04]  /*6c60*/  @!P2 MOV R81, 0x400 ;  /* 0x000004000051a802 */ /* 0x000fc80000000f00 */
[----:B--2---:R-:W-:Y:S01]  /*6c70*/  @!P2 LEA R243, R144, R81, 0x18 ;  /* 0x0000005190f3a211 */ /* 0x004fe200078ec0ff */
[----:B-1----:R-:W-:Y:S01]  /*6c80*/  FADD.FTZ R81, R245, R148 ;  /* 0x00000094f5517221 */ /* 0x002fe20000010000 */
[----:B------:R-:W-:-:S04]  /*6c90*/  @!P2 IADD3 R144, R83, R82, RZ ;  /* 0x000000525390a210 */ /* 0x000fc80007ffe0ff */
[----:B------:R-:W-:-:S05]  /*6ca0*/  @!P2 LEA R144, R144, R243, 0x3 ;  /* 0x000000f39090a211 */ /* 0x000fca00078e18ff */
[----:B------:R1:W-:Y:S01]  /*6cb0*/  @!P2 STS.64 [R144], R80 ;  /* 0x000000509000a388 */ /* 0x0003e20000000a00 */
[----:B------:R-:W-:-:S13]  /*6cc0*/  ISETP.GT.U32.AND P2, PT, R146, 0x3, PT ;  /* 0x000000039200780c */ /* 0x000fda0003f44070 */
[----:B-1----:R-:W1:Y:S01]  /*6cd0*/  @!P2 S2R R81, SR_CgaCtaId ;  /* 0x000000000051a919 */ /* 0x002e620000008800 */
[----:B------:R-:W-:Y:S01]  /*6ce0*/  @!P2 MOV R80, 0x400 ;  /* 0x000004000050a802 */ /* 0x000fe20000000f00 */
[----:B------:R-:W-:Y:S01]  /*6cf0*/  @!P2 IMAD.IADD R83, R83, 0x1, R146 ;  /* 0x000000015353a824 */ /* 0x000fe200078e0292 */
[----:B------:R-:W-:Y:S01]  /*6d00*/  BAR.SYNC.DEFER_BLOCKING 0x0 ;  /* 0x0000000000007b1d */ /* 0x000fe20000010000 */
[----:B------:R-:W-:-:S05]  /*6d10*/  LOP3.LUT P3, RZ, R134, 0x400, RZ, 0xc0, !PT ;  /* 0x0000040086ff7812 */ /* 0x000fca000786c0ff */
[----:B------:R-:W-:Y:S01]  /*6d20*/  BSSY B0, `(.L_x_771) ;  /* 0x0000059000007945 */ /* 0x000fe20003800000 */
[----:B-1----:R-:W-:Y:S02]  /*6d30*/  @!P2 LEA R144, R81, R80, 0x18 ;  /* 0x000000505190a211 */ /* 0x002fe400078ec0ff */
[----:B------:R-:W-:Y:S02]  /*6d40*/  CS2R R80, SRZ ;  /* 0x0000000000507805 */ /* 0x000fe4000001ff00 */
[----:B------:R-:W-:Y:S01]  /*6d50*/  @!P2 LEA R144, R83, R144, 0x3 ;  /* 0x000000905390a211 */ /* 0x000fe200078e18ff */
[----:B------:R-:W-:-:S04]  /*6d60*/  HFMA2.MMA R83, -RZ, RZ, 0, 0 ;  /* 0x00000000ff537435 */ /* 0x000fc800000001ff */
[----:B------:R-:W-:Y:S02]  /*6d70*/  @!P2 LDS.64 R80, [R144] ;  /* 0x000000009050a984 */ /* 0x000fe40000000a00 */
[----:B------:R-:W-:Y:S01]  /*6d80*/  @!P2 IMAD.MOV.U32 R83, RZ, RZ, R0 ;  /* 0x000000ffff53a224 */ /* 0x000fe200078e0000 */
[----:B------:R-:W-:-:S04]  /*6d90*/  LOP3.LUT P2, RZ, R82, 0x1f, R140, 0xf8, !PT ;  /* 0x0000001f52ff7812 */ /* 0x000fc8000784f88c */
[----:B------:R-:W1:Y:S01]  /*6da0*/  SHFL.DOWN PT, R146, R83, 0x2, 0x1f ;  /* 0x08401f0053927f89 */ /* 0x000e6200000e0000 */
[-C--:B0-----:R-:W-:Y:S02]  /*6db0*/  I2FP.F32.S32 R245, R83.reuse ;  /* 0x0000005300f57245 */ /* 0x081fe40000201400 */
[----:B-1----:R-:W-:Y:S02]  /*6dc0*/  IADD3 R148, R146, R83, RZ ;  /* 0x0000005392947210 */ /* 0x002fe40007ffe0ff */
[----:B------:R-:W-:Y:S02]  /*6dd0*/  I2FP.F32.S32 R146, R146 ;  /* 0x0000009200927245 */ /* 0x000fe40000201400 */
[----:B------:R-:W-:Y:S01]  /*6de0*/  I2FP.F32.S32 R150, R148 ;  /* 0x0000009400967245 */ /* 0x000fe20000201400 */
[----:B------:R-:W0:Y:S03]  /*6df0*/  SHFL.DOWN PT, R249, R148, 0x1, 0x1f ;  /* 0x08201f0094f97f89 */ /* 0x000e2600000e0000 */
[----:B------:R-:W1:Y:S01]  /*6e00*/  MUFU.RCP R152, R150 ;  /* 0x0000009600987308 */ /* 0x000e620000001000 */
[----:B------:R-:W2:Y:S04]  /*6e10*/  SHFL.DOWN PT, R243, R80, 0x2, 0x1f ;  /* 0x08401f0050f37f89 */ /* 0x000ea800000e0000 */
[----:B------:R-:W3:Y:S01]  /*6e20*/  SHFL.DOWN PT, R144, R81, 0x2, 0x1f ;  /* 0x08401f0051907f89 */ /* 0x000ee200000e0000 */
[----:B0-----:R-:W-:-:S02]  /*6e30*/  IADD3 R83, R148, R249, RZ ;  /* 0x000000f994537210 */ /* 0x001fc40007ffe0ff */
[----:B------:R-:W-:Y:S01]  /*6e40*/  I2FP.F32.S32 R249, R249 ;  /* 0x000000f900f97245 */ /* 0x000fe20000201400 */
[----:B--2---:R-:W-:Y:S01]  /*6e50*/  FMUL.FTZ R154, R243, R146 ;  /* 0x00000092f39a7220 */ /* 0x004fe20000410000 */
[----:B------:R-:W-:-:S03]  /*6e60*/  I2FP.F32.S32 R148, R83 ;  /* 0x0000005300947245 */ /* 0x000fc60000201400 */
[----:B------:R-:W-:Y:S01]  /*6e70*/  FFMA.FTZ R247, R245, R80, R154 ;  /* 0x00000050f5f77223 */ /* 0x000fe2000001009a */
[----:B------:R-:W-:Y:S01]  /*6e80*/  FADD.FTZ R80, -R243, R80 ;  /* 0x00000050f3507221 */ /* 0x000fe20000010100 */
[----:B---3--:R-:W-:Y:S01]  /*6e90*/  FADD.FTZ R83, R144, R81 ;  /* 0x0000005190537221 */ /* 0x008fe20000010000 */
[----:B------:R-:W0:Y:S01]  /*6ea0*/  MUFU.RCP R148, R148 ;  /* 0x0000009400947308 */ /* 0x000e220000001000 */
[----:B-1----:R-:W-:Y:S01]  /*6eb0*/  FMUL.FTZ R247, R152, R247 ;  /* 0x000000f798f77220 */ /* 0x002fe20000410000 */
[----:B------:R-:W-:-:S04]  /*6ec0*/  FMUL.FTZ R80, R80, R80 ;  /* 0x0000005050507220 */ /* 0x000fc80000410000 */
[----:B------:R-:W1:Y:S01]  /*6ed0*/  SHFL.DOWN PT, R154, R247, 0x1, 0x1f ;  /* 0x08201f00f79a7f89 */ /* 0x000e6200000e0000 */
[----:B------:R-:W-:-:S04]  /*6ee0*/  FMUL.FTZ R80, R80, R245 ;  /* 0x000000f550507220 */ /* 0x000fc80000410000 */
[----:B------:R-:W-:-:S04]  /*6ef0*/  FMUL.FTZ R80, R80, R146 ;  /* 0x0000009250507220 */ /* 0x000fc80000410000 */
[----:B------:R-:W-:-:S05]  /*6f00*/  FFMA.FTZ R80, R152, R80, R83 ;  /* 0x0000005098507223 */ /* 0x000fca0000010053 */
[----:B------:R-:W2:Y:S01]  /*6f10*/  SHFL.DOWN PT, R81, R80, 0x1, 0x1f ;  /* 0x08201f0050517f89 */ /* 0x000ea200000e0000 */
[----:B-1----:R-:W-:Y:S01]  /*6f20*/  FMUL.FTZ R83, R154, R249 ;  /* 0x000000f99a537220 */ /* 0x002fe20000410000 */
[----:B------:R-:W-:-:S03]  /*6f30*/  FADD.FTZ R154, R247, -R154 ;  /* 0x8000009af79a7221 */ /* 0x000fc60000010000 */
[----:B------:R-:W-:-:S04]  /*6f40*/  FFMA.FTZ R83, R150, R247, R83 ;  /* 0x000000f796537223 */ /* 0x000fc80000010053 */
[----:B0-----:R-:W-:Y:S01]  /*6f50*/  FMUL.FTZ R144, R148, R83 ;  /* 0x0000005394907220 */ /* 0x001fe20000410000 */
[----:B------:R-:W-:-:S04]  /*6f60*/  FMUL.FTZ R83, R154, R154 ;  /* 0x0000009a9a537220 */ /* 0x000fc80000410000 */
[----:B------:R-:W-:Y:S01]  /*6f70*/  FMUL.FTZ R83, R150, R83 ;  /* 0x0000005396537220 */ /* 0x000fe20000410000 */
[----:B--2---:R-:W-:Y:S01]  /*6f80*/  FADD.FTZ R81, R80, R81 ;  /* 0x0000005150517221 */ /* 0x004fe20000010000 */
[----:B------:R-:W0:Y:S01]  /*6f90*/  SHFL.IDX PT, R247, R144, RZ, 0x1f ;  /* 0x00001fff90f77589 */ /* 0x000e2200000e0000 */
[----:B------:R-:W1:Y:S01]  /*6fa0*/  LDC R150, c[0x0][0x2d8] ;  /* 0x0000b600ff967b82 */ /* 0x000e620000000800 */
[----:B------:R-:W-:-:S04]  /*6fb0*/  FMUL.FTZ R83, R83, R249 ;  /* 0x000000f953537220 */ /* 0x000fc80000410000 */
[----:B------:R-:W-:-:S03]  /*6fc0*/  FFMA.FTZ R148, R148, R83, R81 ;  /* 0x0000005394947223 */ /* 0x000fc60000010051 */
[----:B------:R-:W2:Y:S02]  /*6fd0*/  @!P2 LDC.64 R82, c[0x0][0x250] ;  /* 0x00009400ff52ab82 */ /* 0x000ea40000000a00 */
[----:B------:R-:W1:Y:S06]  /*6fe0*/  SHFL.IDX PT, R245, R148, RZ, 0x1f ;  /* 0x00001fff94f57589 */ /* 0x000e6c00000e0000 */
[----:B------:R-:W3:Y:S01]  /*6ff0*/  @!P2 LDC.64 R80, c[0x0][0x258] ;  /* 0x00009600ff50ab82 */ /* 0x000ee20000000a00 */
[----:B0-----:R-:W-:-:S05]  /*7000*/  FMUL.FTZ R146, R247, R247 ;  /* 0x000000f7f7927220 */ /* 0x001fca0000410000 */
[----:B------:R-:W-:Y:S01]  /*7010*/  FSEL R243, R146, RZ, P3 ;  /* 0x000000ff92f37208 */ /* 0x000fe20001800000 */
[----:B--2---:R-:W-:-:S04]  /*7020*/  @!P2 IMAD.WIDE R82, R60, 0x4, R82 ;  /* 0x000000043c52a825 */ /* 0x004fc800078e0252 */
[----:B-1----:R-:W-:Y:S01]  /*7030*/  FFMA.FTZ R144, R245, UR7, R150 ;  /* 0x00000007f5907c23 */ /* 0x002fe20008010096 */
[----:B------:R0:W-:Y:S03]  /*7040*/  @!P2 STG.E desc[UR4][R82.64], R247 ;  /* 0x000000f75200a986 */ /* 0x0001e6000c101904 */
[----:B------:R-:W-:Y:S01]  /*7050*/  FADD.FTZ R243, R144, R243 ;  /* 0x000000f390f37221 */ /* 0x000fe20000010000 */
[----:B------:R-:W-:Y:S01]  /*7060*/  FSEL R144, R247, RZ, !P3 ;  /* 0x000000fff7907208 */ /* 0x000fe20005800000 */
[----:B---3--:R-:W-:Y:S02]  /*7070*/  @!P2 IMAD.WIDE R80, R60, 0x4, R80 ;  /* 0x000000043c50a825 */ /* 0x008fe400078e0250 */
[----:B------:R-:W1:Y:S03]  /*7080*/  MUFU.RSQ R245, R243 ;  /* 0x000000f300f57308 */ /* 0x000e660000001400 */
[----:B-1----:R0:W-:Y:S01]  /*7090*/  @!P2 STG.E desc[UR4][R80.64], R245 ;  /* 0x000000f55000a986 */ /* 0x0021e2000c101904 */
[----:B------:R-:W-:Y:S05]  /*70a0*/  @!P1 BRA `(.L_x_772) ;  /* 0x0000000000809947 */ /* 0x000fea0003800000 */
[----:B------:R-:W1:Y:S01]  /*70b0*/  LDC.64 R242, c[0x0][0x2b8] ;  /* 0x0000ae00fff27b82 */ /* 0x000e620000000a00 */
[--C-:B0-----:R-:W-:Y:S01]  /*70c0*/  FADD.FTZ R80, R15, -R144.reuse ;  /* 0x800000900f507221 */ /* 0x101fe20000010000 */
[--C-:B------:R-:W-:Y:S01]  /*70d0*/  FADD.FTZ R82, R171, -R144.reuse ;  /* 0x80000090ab527221 */ /* 0x100fe20000010000 */
[--C-:B------:R-:W-:Y:S01]  /*70e0*/  FADD.FTZ R146, R169, -R144.reuse ;  /* 0x80000090a9927221 */ /* 0x100fe20000010000 */
[--C-:B------:R-:W-:Y:S01]  /*70f0*/  FADD.FTZ R148, R179, -R144.reuse ;  /* 0x80000090b3947221 */ /* 0x100fe20000010000 */
[--C-:B------:R-:W-:Y:S01]  /*7100*/  FADD.FTZ R150, R177, -R144.reuse ;  /* 0x80000090b1967221 */ /* 0x100fe20000010000 */
[--C-:B------:R-:W-:Y:S01]  /*7110*/  FADD.FTZ R152, R203, -R144.reuse ;  /* 0x80000090cb987221 */ /* 0x100fe20000010000 */
[--C-:B------:R-:W-:Y:S01]  /*7120*/  FADD.FTZ R154, R201, -R144.reuse ;  /* 0x80000090c99a7221 */ /* 0x100fe20000010000 */
[----:B------:R-:W-:Y:S01]  /*7130*/  FADD.FTZ R156, R231, -R144 ;  /* 0x80000090e79c7221 */ /* 0x000fe20000010000 */
        /* <DEDUP_REMOVED lines=9> */
[----:B------:R-:W-:Y:S01]  /*71d0*/  FFMA.FTZ R81, R58, R82, R41 ;  /* 0x000000523a517223 */ /* 0x000fe20000010029 */
[----:B------:R-:W-:Y:S01]  /*71e0*/  FFMA.FTZ R146, R132, R146, R113 ;  /* 0x0000009284927223 */ /* 0x000fe20000010071 */
[----:B------:R-:W-:Y:S01]  /*71f0*/  FFMA.FTZ R83, R87, R148, R40 ;  /* 0x0000009457537223 */ /* 0x000fe20000010028 */
[----:B------:R-:W-:Y:S01]  /*7200*/  FFMA.FTZ R82, R141, R150, R112 ;  /* 0x000000968d527223 */ /* 0x000fe20000010070 */
[----:B------:R-:W-:Y:S01]  /*7210*/  FFMA.FTZ R247, R56, R152, R39 ;  /* 0x0000009838f77223 */ /* 0x000fe20000010027 */
[----:B------:R-:W-:Y:S01]  /*7220*/  FFMA.FTZ R154, R130, R154, R111 ;  /* 0x0000009a829a7223 */ /* 0x000fe2000001006f */
[----:B------:R-:W-:Y:S01]  /*7230*/  FFMA.FTZ R249, R85, R156, R38 ;  /* 0x0000009c55f97223 */ /* 0x000fe20000010026 */
[----:B------:R-:W-:Y:S01]  /*7240*/  F2FP.BF16.F32.PACK_AB R80, R81, R80 ;  /* 0x000000505150723e */ /* 0x000fe200000010ff */
[----:B-1----:R-:W-:Y:S01]  /*7250*/  IMAD.WIDE.U32 R242, R142, 0x10, R242 ;  /* 0x000000108ef27825 */ /* 0x002fe200078e00f2 */
[----:B------:R-:W-:-:S02]  /*7260*/  F2FP.BF16.F32.PACK_AB R81, R83, R146 ;  /* 0x000000925351723e */ /* 0x000fc400000010ff */
[----:B------:R-:W-:Y:S01]  /*7270*/  F2FP.BF16.F32.PACK_AB R82, R247, R82 ;  /* 0x00000052f752723e */ /* 0x000fe200000010ff */
[----:B------:R-:W-:Y:S01]  /*7280*/  VIADD R142, R142, 0x80 ;  /* 0x000000808e8e7836 */ /* 0x000fe20000000000 */
[----:B------:R-:W-:-:S05]  /*7290*/  F2FP.BF16.F32.PACK_AB R83, R249, R154 ;  /* 0x0000009af953723e */ /* 0x000fca00000010ff */
[----:B------:R1:W-:Y:S02]  /*72a0*/  STG.E.128 desc[UR4][R242.64], R80 ;  /* 0x00000050f2007986 */ /* 0x0003e4000c101d04 */
.L_x_772:
[----:B------:R-:W-:Y:S05]  /*72b0*/  BSYNC B0 ;  /* 0x0000000000007941 */ /* 0x000fea0003800000 */
.L_x_771:
[----:B------:R-:W-:Y:S01]  /*72c0*/  ISETP.GE.U32.AND P2, PT, R138, 0x100, PT ;  /* 0x000001008a00780c */ /* 0x000fe20003f46070 */
[----:B------:R-:W-:-:S12]  /*72d0*/  BSSY B0, `(.L_x_773) ;  /* 0x0000022000007945 */ /* 0x000fd80003800000 */
[----:B------:R-:W-:Y:S05]  /*72e0*/  @!P2 BRA `(.L_x_774) ;  /* 0x000000000080a947 */ /* 0x000fea0003800000 */
[----:B-1----:R-:W1:Y:S01]  /*72f0*/  LDC.64 R242, c[0x0][0x2b8] ;  /* 0x0000ae00fff27b82 */ /* 0x002e620000000a00 */
        /* <DEDUP_REMOVED lines=27> */
[----:B------:R-:W-:Y:S02]  /*74b0*/  F2FP.BF16.F32.PACK_AB R82, R247, R82 ;  /* 0x00000052f752723e */ /* 0x000fe400000010ff */
[----:B------:R-:W-:Y:S02]  /*74c0*/  F2FP.BF16.F32.PACK_AB R83, R249, R154 ;  /* 0x0000009af953723e */ /* 0x000fe400000010ff */
[----:B------:R-:W-:-:S03]  /*74d0*/  IADD3 R142, R142, 0x80, RZ ;  /* 0x000000808e8e7810 */ /* 0x000fc60007ffe0ff */
[----:B------:R2:W-:Y:S04]  /*74e0*/  STG.E.128 desc[UR4][R242.64], R80 ;  /* 0x00000050f2007986 */ /* 0x0005e8000c101d04 */
.L_x_774:
[----:B------:R-:W-:Y:S05]  /*74f0*/  BSYNC B0 ;  /* 0x0000000000007941 */ /* 0x000fea0003800000 */
.L_x_773:
[----:B------:R-:W-:Y:S01]  /*7500*/  ISETP.GE.U32.AND P2, PT, R138, 0x180, PT ;  /* 0x000001808a00780c */ /* 0x000fe20003f46070 */
[----:B------:R-:W-:-:S12]  /*7510*/  BSSY B0, `(.L_x_775) ;  /* 0x0000022000007945 */ /* 0x000fd80003800000 */
[----:B------:R-:W-:Y:S05]  /*7520*/  @!P2 BRA `(.L_x_776) ;  /* 0x000000000080a947 */ /* 0x000fea0003800000 */
[----:B-12---:R-:W1:Y:S01]  /*7530*/  LDC.64 R242, c[0x0][0x2b8] ;  /* 0x0000ae00fff27b82 */ /* 0x006e620000000a00 */
        /* <DEDUP_REMOVED lines=31> */
.L_x_776:
[----:B------:R-:W-:Y:S05]  /*7730*/  BSYNC B0 ;  /* 0x0000000000007941 */ /* 0x000fea0003800000 */
.L_x_775:
[----:B------:R-:W-:Y:S01]  /*7740*/  ISETP.GE.U32.AND P2, PT, R138, 0x200, PT ;  /* 0x000002008a00780c */ /* 0x000fe20003f46070 */
[----:B------:R-:W-:-:S12]  /*7750*/  BSSY B0, `(.L_x_777) ;  /* 0x0000022000007945 */ /* 0x000fd80003800000 */
[----:B------:R-:W-:Y:S05]  /*7760*/  @!P2 BRA `(.L_x_778) ;  /* 0x000000000080a947 */ /* 0x000fea0003800000 */
[----:B-123--:R-:W1:Y:S01]  /*7770*/  LDC.64 R242, c[0x0][0x2b8] ;  /* 0x0000ae00fff27b82 */ /* 0x00ee620000000a00 */
        /* <DEDUP_REMOVED lines=31> */
.L_x_778:
[----:B------:R-:W-:Y:S05]  /*7970*/  BSYNC B0 ;  /* 0x0000000000007941 */ /* 0x000fea0003800000 */
.L_x_777:
[----:B------:R-:W-:Y:S01]  /*7980*/  ISETP.GE.U32.AND P2, PT, R138, 0x280, PT ;  /* 0x000002808a00780c */ /* 0x000fe20003f46070 */
[----:B------:R-:W-:-:S12]  /*7990*/  BSSY B0, `(.L_x_779) ;  /* 0x0000022000007945 */ /* 0x000fd80003800000 */
[----:B------:R-:W-:Y:S05]  /*79a0*/  @!P2 BRA `(.L_x_780) ;  /* 0x000000000080a947 */ /* 0x000fea0003800000 */
[----:B-1234-:R-:W1:Y:S01]  /*79b0*/  LDC.64 R242, c[0x0][0x2b8] ;  /* 0x0000ae00fff27b82 */ /* 0x01ee620000000a00 */
        /* <DEDUP_REMOVED lines=31> */
.L_x_780:
[----:B------:R-:W-:Y:S05]  /*7bb0*/  BSYNC B0 ;  /* 0x0000000000007941 */ /* 0x000fea0003800000 */
.L_x_779:
[----:B------:R-:W-:Y:S01]  /*7bc0*/  ISETP.GE.U32.AND P2, PT, R138, 0x300, PT ;  /* 0x000003008a00780c */ /* 0x000fe20003f46070 */
[----:B------:R-:W-:-:S12]  /*7bd0*/  BSSY B0, `(.L_x_781) ;  /* 0x0000022000007945 */ /* 0x000fd80003800000 */
[----:B------:R-:W-:Y:S05]  /*7be0*/  @!P2 BRA `(.L_x_782) ;  /* 0x000000000080a947 */ /* 0x000fea0003800000 */
[----:B01234-:R-:W0:Y:S01]  /*7bf0*/  LDC.64 R242, c[0x0][0x2b8] ;  /* 0x0000ae00fff27b82 */ /* 0x01fe220000000a00 */
[--C-:B------:R-:W-:Y:S01]  /*7c00*/  FADD.FTZ R80, R5, -R144.reuse ;  /* 0x8000009005507221 */ /* 0x100fe20000010000 */
        /* <DEDUP_REMOVED lines=24> */
[----:B0-----:R-:W-:Y:S01]  /*7d90*/  IMAD.WIDE.U32 R242, R142, 0x10, R242 ;  /* 0x000000108ef27825 */ /* 0x001fe200078e00f2 */
[----:B------:R-:W-:-:S02]  /*7da0*/  F2FP.BF16.F32.PACK_AB R81, R83, R146 ;  /* 0x000000925351723e */ /* 0x000fc400000010ff */
[----:B------:R-:W-:Y:S02]  /*7db0*/  F2FP.BF16.F32.PACK_AB R82, R247, R82 ;  /* 0x00000052f752723e */ /* 0x000fe400000010ff */
[----:B------:R-:W-:Y:S02]  /*7dc0*/  F2FP.BF16.F32.PACK_AB R83, R249, R154 ;  /* 0x0000009af953723e */ /* 0x000fe400000010ff */
[----:B------:R-:W-:-:S03]  /*7dd0*/  IADD3 R142, R142, 0x80, RZ ;  /* 0x000000808e8e7810 */ /* 0x000fc60007ffe0ff */
[----:B------:R0:W-:Y:S04]  /*7de0*/  STG.E.128 desc[UR4][R242.64], R80 ;  /* 0x00000050f2007986 */ /* 0x0001e8000c101d04 */
.L_x_782:
[----:B------:R-:W-:Y:S05]  /*7df0*/  BSYNC B0 ;  /* 0x0000000000007941 */ /* 0x000fea0003800000 */
.L_x_781:
        /* <DEDUP_REMOVED lines=28> */
[----:B0-----:R-:W-:Y:S01]  /*7fc0*/  IMAD.WIDE.U32 R242, R142, 0x10, R242 ;  /* 0x000000108ef27825 */ /* 0x001fe200078e00f2 */
[----:B------:R-:W-:-:S02]  /*7fd0*/  F2FP.BF16.F32.PACK_AB R83, R144, R83 ;  /* 0x000000539053723e */ /* 0x000fc400000010ff */
[----:B------:R-:W-:Y:S02]  /*7fe0*/  F2FP.BF16.F32.PACK_AB R82, R247, R150 ;  /* 0x00000096f752723e */ /* 0x000fe400000010ff */
[----:B------:R-:W-:Y:S02]  /*7ff0*/  F2FP.BF16.F32.PACK_AB R81, R148, R81 ;  /* 0x000000519451723e */ /* 0x000fe400000010ff */
[----:B------:R-:W-:-:S05]  /*8000*/  F2FP.BF16.F32.PACK_AB R80, R245, R80 ;  /* 0x00000050f550723e */ /* 0x000fca00000010ff */
[----:B------:R0:W-:Y:S02]  /*8010*/  STG.E.128 desc[UR4][R242.64], R80 ;  /* 0x00000050f2007986 */ /* 0x0001e4000c101d04 */
.L_x_784:
[----:B------:R-:W-:Y:S05]  /*8020*/  BSYNC B0 ;  /* 0x0000000000007941 */ /* 0x000fea0003800000 */
.L_x_783:
[----:B------:R-:W-:Y:S01]  /*8030*/  LOP3.LUT P2, RZ, R134, 0x4, RZ, 0xc0, !PT ;  /* 0x0000000486ff7812 */ /* 0x000fe2000784c0ff */
[----:B------:R-:W-:-:S03]  /*8040*/  VIADD R60, R60, UR8 ;  /* 0x000000083c3c7c36 */ /* 0x000fc60008000000 */
[----:B------:R-:W-:Y:S02]  /*8050*/  SEL R146, RZ, 0x1, P2 ;  /* 0x00000001ff927807 */ /* 0x000fe40001000000 */
[----:B------:R-:W-:-:S13]  /*8060*/  ISETP.GE.AND P2, PT, R60, UR9, PT ;  /* 0x000000093c007c0c */ /* 0x000fda000bf46270 */
[----:B------:R-:W-:Y:S05]  /*8070*/  @!P2 BRA `(.L_x_785) ;  /* 0xffffff940024a947 */ /* 0x000fea000383ffff */
[----:B------:R-:W-:Y:S05]  /*8080*/  EXIT ;  /* 0x000000000000794d */ /* 0x000fea0003800000 */
.L_x_770:
[----:B------:R-:W-:Y:S01]  /*8090*/  HFMA2.MMA R158, -RZ, RZ, 0, 5.9604644775390625e-08 ;  /* 0x00000001ff9e7435 */ /* 0x000fe200000001ff */
[----:B------:R-:W-:Y:S01]  /*80a0*/  MOV R247, R144 ;  /* 0x0000009000f77202 */ /* 0x000fe20000000f00 */
[----:B------:R-:W-:Y:S01]  /*80b0*/  IMAD.MOV.U32 R249, RZ, RZ, 0x1f ;  /* 0x0000001ffff97424 */ /* 0x000fe200078e00ff */
[----:B------:R-:W-:-:S08]  /*80c0*/  MOV R154, 0xffffffff ;  /* 0xffffffff009a7802 */ /* 0x000fd00000000f00 */
[----:B-----5:R-:W-:Y:S05]  /*80d0*/  WARPSYNC.COLLECTIVE R154, `(.L_x_786) ;  /* 0x000000009a087348 */ /* 0x020fea0003c00000 */
[----:B------:R0:W1:Y:S02]  /*80e0*/  SHFL.BFLY P6, R156, R247, R158, R249 ;  /* 0x0c00009ef79c7389 */ /* 0x00006400000c00f9 */
[----:B01---5:R-:W-:Y:S01]  /*80f0*/  ENDCOLLECTIVE ;  /* 0x000000000000791b */ /* 0x023fe20003800000 */
.L_x_786:
[----:B------:R-:W-:Y:S01]  /*8100*/  HFMA2.MMA R158, -RZ, RZ, 0, 1.1920928955078125e-07 ;  /* 0x00000002ff9e7435 */ /* 0x000fe200000001ff */
[----:B------:R-:W-:-:S05]  /*8110*/  MOV R81, R156 ;  /* 0x0000009c00517202 */ /* 0x000fca0000000f00 */
[----:B------:R-:W-:-:S04]  /*8120*/  FADD.FTZ R146, R144, R81 ;  /* 0x0000005190927221 */ /* 0x000fc80000010000 */
[----:B------:R-:W-:-:S07]  /*8130*/  IMAD.MOV.U32 R247, RZ, RZ, R146 ;  /* 0x000000fffff77224 */ /* 0x000fce00078e0092 */
[----:B------:R-:W-:Y:S05]  /*8140*/  WARPSYNC.COLLECTIVE R154, `(.L_x_787) ;  /* 0x000000009a087348 */ /* 0x000fea0003c00000 */
[----:B------:R0:W1:Y:S02]  /*8150*/  SHFL.BFLY P6, R156, R247, R158, R249 ;  /* 0x0c00009ef79c7389 */ /* 0x00006400000c00f9 */
[----:B01----:R-:W-:Y:S01]  /*8160*/  ENDCOLLECTIVE ;  /* 0x000000000000791b */ /* 0x003fe20003800000 */
.L_x_787:
[----:B------:R-:W-:Y:S01]  /*8170*/  HFMA2.MMA R158, -RZ, RZ, 0, 2.384185791015625e-07 ;  /* 0x00000004ff9e7435 */ /* 0x000fe200000001ff */
[----:B------:R-:W-:-:S05]  /*8180*/  MOV R81, R156 ;  /* 0x0000009c00517202 */ /* 0x000fca0000000f00 */
[----:B------:R-:W-:-:S04]  /*8190*/  FADD.FTZ R148, R146, R81 ;  /* 0x0000005192947221 */ /* 0x000fc80000010000 */
[----:B------:R-:W-:-:S07]  /*81a0*/  IMAD.MOV.U32 R247, RZ, RZ, R148 ;  /* 0x000000fffff77224 */ /* 0x000fce00078e0094 */
[----:B------:R-:W-:Y:S05]  /*81b0*/  WARPSYNC.COLLECTIVE R154, `(.L_x_788) ;  /* 0x000000009a087348 */ /* 0x000fea0003c00000 */
[----:B------:R0:W1:Y:S02]  /*81c0*/  SHFL.BFLY P6, R156, R247, R158, R249 ;  /* 0x0c00009ef79c7389 */ /* 0x00006400000c00f9 */
[----:B01----:R-:W-:Y:S01]  /*81d0*/  ENDCOLLECTIVE ;  /* 0x000000000000791b */ /* 0x003fe20003800000 */
.L_x_788:
[----:B------:R-:W-:Y:S01]  /*81e0*/  HFMA2.MMA R158, -RZ, RZ, 0, 4.76837158203125e-07 ;  /* 0x00000008ff9e7435 */ /* 0x000fe200000001ff */
[----:B------:R-:W-:-:S05]  /*81f0*/  MOV R81, R156 ;  /* 0x0000009c00517202 */ /* 0x000fca0000000f00 */
[----:B------:R-:W-:-:S04]  /*8200*/  FADD.FTZ R150, R148, R81 ;  /* 0x0000005194967221 */ /* 0x000fc80000010000 */
[----:B------:R-:W-:-:S07]  /*8210*/  IMAD.MOV.U32 R247, RZ, RZ, R150 ;  /* 0x000000fffff77224 */ /* 0x000fce00078e0096 */
[----:B------:R-:W-:Y:S05]  /*8220*/  WARPSYNC.COLLECTIVE R154, `(.L_x_789) ;  /* 0x000000009a087348 */ /* 0x000fea0003c00000 */
[----:B------:R0:W1:Y:S02]  /*8230*/  SHFL.BFLY P6, R156, R247, R158, R249 ;  /* 0x0c00009ef79c7389 */ /* 0x00006400000c00f9 */
[----:B01----:R-:W-:Y:S01]  /*8240*/  ENDCOLLECTIVE ;  /* 0x000000000000791b */ /* 0x003fe20003800000 */
.L_x_789:
[----:B------:R-:W-:Y:S01]  /*8250*/  HFMA2.MMA R158, -RZ, RZ, 0, 9.5367431640625e-07 ;  /* 0x00000010ff9e7435 */ /* 0x000fe200000001ff */
[----:B------:R-:W-:-:S05]  /*8260*/  MOV R81, R156 ;  /* 0x0000009c00517202 */ /* 0x000fca0000000f00 */
[----:B------:R-:W-:-:S04]  /*8270*/  FADD.FTZ R152, R150, R81 ;  /* 0x0000005196987221 */ /* 0x000fc80000010000 */
[----:B------:R-:W-:-:S07]  /*8280*/  IMAD.MOV.U32 R247, RZ, RZ, R152 ;  /* 0x000000fffff77224 */ /* 0x000fce00078e0098 */
[----:B------:R-:W-:Y:S05]  /*8290*/  WARPSYNC.COLLECTIVE R154, `(.L_x_790) ;  /* 0x000000009a087348 */ /* 0x000fea0003c00000 */
[----:B------:R0:W1:Y:S02]  /*82a0*/  SHFL.BFLY P6, R156, R247, R158, R249 ;  /* 0x0c00009ef79c7389 */ /* 0x00006400000c00f9 */
[----:B01----:R-:W-:Y:S01]  /*82b0*/  ENDCOLLECTIVE ;  /* 0x000000000000791b */ /* 0x003fe20003800000 */
.L_x_790:
[----:B------:R-:W-:Y:S01]  /*82c0*/  HFMA2.MMA R158, -RZ, RZ, 0, 5.9604644775390625e-08 ;  /* 0x00000001ff9e7435 */ /* 0x000fe200000001ff */
[----:B------:R-:W-:Y:S02]  /*82d0*/  MOV R81, R156 ;  /* 0x0000009c00517202 */ /* 0x000fe40000000f00 */
[----:B------:R-:W-:-:S03]  /*82e0*/  ISETP.GT.U32.AND P6, PT, R138, 0xff, PT ;  /* 0x000000ff8a00780c */ /* 0x000fc60003fc4070 */
[----:B------:R-:W-:-:S04]  /*82f0*/  FADD.FTZ R81, R152, R81 ;  /* 0x0000005198517221 */ /* 0x000fc80000010000 */
        /* <DEDUP_REMOVED lines=114> */
[----:B------:R-:W-:-:S04]  /*8a20*/  @P5 FFMA.FTZ R81, R243, R243, R144 ;  /* 0x000000f3f3515223 */ /* 0x000fc80000010090 */
[----:B------:R-:W-:-:S07]  /*8a30*/  IMAD.MOV.U32 R247, RZ, RZ, R81 ;  /* 0x000000fffff77224 */ /* 0x000fce00078e0051 */
[----:B------:R-:W-:Y:S05]  /*8a40*/  WARPSYNC.COLLECTIVE R154, `(.L_x_791) ;  /* 0x000000009a087348 */ /* 0x000fea0003c00000 */
[----:B------:R0:W1:Y:S02]  /*8a50*/  SHFL.BFLY P6, R156, R247, R158, R249 ;  /* 0x0c00009ef79c7389 */ /* 0x00006400000c00f9 */
[----:B01----:R-:W-:Y:S01]  /*8a60*/  ENDCOLLECTIVE ;  /* 0x000000000000791b */ /* 0x003fe20003800000 */
.L_x_791:
[----:B------:R-:W-:Y:S01]  /*8a70*/  HFMA2.MMA R158, -RZ, RZ, 0, 1.1920928955078125e-07 ;  /* 0x00000002ff9e7435 */ /* 0x000fe200000001ff */
[----:B------:R-:W-:-:S05]  /*8a80*/  MOV R144, R156 ;  /* 0x0000009c00907202 */ /* 0x000fca0000000f00 */
[----:B------:R-:W-:-:S04]  /*8a90*/  FADD.FTZ R144, R81, R144 ;  /* 0x0000009051907221 */ /* 0x000fc80000010000 */
[----:B------:R-:W-:-:S07]  /*8aa0*/  IMAD.MOV.U32 R247, RZ, RZ, R144 ;  /* 0x000000fffff77224 */ /* 0x000fce00078e0090 */
[----:B------:R-:W-:Y:S05]  /*8ab0*/  WARPSYNC.COLLECTIVE R154, `(.L_x_792) ;  /* 0x000000009a087348 */ /* 0x000fea0003c00000 */
[----:B------:R0:W1:Y:S02]  /*8ac0*/  SHFL.BFLY P6, R156, R247, R158, R249 ;  /* 0x0c00009ef79c7389 */ /* 0x00006400000c00f9 */
[----:B01----:R-:W-:Y:S01]  /*8ad0*/  ENDCOLLECTIVE ;  /* 0x000000000000791b */ /* 0x003fe20003800000 */
.L_x_792:
[----:B------:R-:W-:Y:S01]  /*8ae0*/  HFMA2.MMA R158, -RZ, RZ, 0, 2.384185791015625e-07 ;  /* 0x00000004ff9e7435 */ /* 0x000fe200000001ff */
[----:B------:R-:W-:-:S05]  /*8af0*/  MOV R243, R156 ;  /* 0x0000009c00f37202 */ /* 0x000fca0000000f00 */
[----:B------:R-:W-:-:S04]  /*8b00*/  FADD.FTZ R243, R144, R243 ;  /* 0x000000f390f37221 */ /* 0x000fc80000010000 */
[----:B------:R-:W-:-:S07]  /*8b10*/  IMAD.MOV.U32 R247, RZ, RZ, R243 ;  /* 0x000000fffff77224 */ /* 0x000fce00078e00f3 */
[----:B------:R-:W-:Y:S05]  /*8b20*/  WARPSYNC.COLLECTIVE R154, `(.L_x_793) ;  /* 0x000000009a087348 */ /* 0x000fea0003c00000 */
[----:B------:R0:W1:Y:S02]  /*8b30*/  SHFL.BFLY P6, R156, R247, R158, R249 ;  /* 0x0c00009ef79c7389 */ /* 0x00006400000c00f9 */
[----:B01----:R-:W-:Y:S01]  /*8b40*/  ENDCOLLECTIVE ;  /* 0x000000000000791b */ /* 0x003fe20003800000 */
.L_x_793:
[----:B------:R-:W-:Y:S01]  /*8b50*/  HFMA2.MMA R158, -RZ, RZ, 0, 4.76837158203125e-07 ;  /* 0x00000008ff9e7435 */ /* 0x000fe200000001ff */
[----:B------:R-:W-:-:S05]  /*8b60*/  MOV R146, R156 ;  /* 0x0000009c00927202 */ /* 0x000fca0000000f00 */
[----:B------:R-:W-:-:S04]  /*8b70*/  FADD.FTZ R146, R243, R146 ;  /* 0x00000092f3927221 */ /* 0x000fc80000010000 */
[----:B------:R-:W-:-:S07]  /*8b80*/  IMAD.MOV.U32 R247, RZ, RZ, R146 ;  /* 0x000000fffff77224 */ /* 0x000fce00078e0092 */
[----:B------:R-:W-:Y:S05]  /*8b90*/  WARPSYNC.COLLECTIVE R154, `(.L_x_794) ;  /* 0x000000009a087348 */ /* 0x000fea0003c00000 */
[----:B------:R0:W1:Y:S02]  /*8ba0*/  SHFL.BFLY P6, R156, R247, R158, R249 ;  /* 0x0c00009ef79c7389 */ /* 0x00006400000c00f9 */
[----:B01----:R-:W-:Y:S01]  /*8bb0*/  ENDCOLLECTIVE ;  /* 0x000000000000791b */ /* 0x003fe20003800000 */
.L_x_794:
[----:B------:R-:W-:Y:S01]  /*8bc0*/  HFMA2.MMA R158, -RZ, RZ, 0, 9.5367431640625e-07 ;  /* 0x00000010ff9e7435 */ /* 0x000fe200000001ff */
[----:B------:R-:W-:-:S05]  /*8bd0*/  MOV R245, R156 ;  /* 0x0000009c00f57202 */ /* 0x000fca0000000f00 */
[----:B------:R-:W-:-:S04]  /*8be0*/  FADD.FTZ R245, R146, R245 ;  /* 0x000000f592f57221 */ /* 0x000fc80000010000 */
[----:B------:R-:W-:-:S07]  /*8bf0*/  IMAD.MOV.U32 R247, RZ, RZ, R245 ;  /* 0x000000fffff77224 */ /* 0x000fce00078e00f5 */
[----:B------:R-:W-:Y:S05]  /*8c00*/  WARPSYNC.COLLECTIVE R154, `(.L_x_795) ;  /* 0x000000009a087348 */ /* 0x000fea0003c00000 */
[----:B------:R0:W1:Y:S02]  /*8c10*/  SHFL.BFLY P6, R156, R247, R158, R249 ;  /* 0x0c00009ef79c7389 */ /* 0x00006400000c00f9 */
[----:B01----:R-:W-:Y:S01]  /*8c20*/  ENDCOLLECTIVE ;  /* 0x000000000000791b */ /* 0x003fe20003800000 */
.L_x_795:
[----:B------:R-:W-:Y:S01]  /*8c30*/  MOV R148, R156 ;  /* 0x0000009c00947202 */ /* 0x000fe20000000f00 */
[----:B------:R-:W-:Y:S06]  /*8c40*/  BRA `(.L_x_796) ;  /* 0xffffffdc00f07947 */ /* 0x000fec000383ffff */
.L_x_797:
        /* <DEDUP_REMOVED lines=11> */
.L_x_41590:


//--------------------- .text._ZN10layer_norm31ln_parallel_residual_fwd_kernelINS_13Kernel_traitsI13__nv_bfloat16S2_S2_S2_fjLj7168ELj1ELj1ELj4ELj16ENS_18Kernel_traits_baseILj7168ES2_S2_S2_S2_fjLj128EEEEELb0ELb1ELb1EEEvNS_9FwdParamsE --------------------------
	.section	.text._ZN10layer_norm31ln_parallel_residual_fwd_kernelINS_13Kernel_traitsI13__nv_bfloat16S2_S2_S2_fjLj7168ELj1ELj1ELj4ELj16ENS_18Kernel_traits_baseILj7168ES2_S2_S2_S2_fjLj128EEEEELb0ELb1ELb1EEEvNS_9FwdParamsE,"ax",@progbits
	.align	128
        .global         _ZN10layer_norm31ln_parallel_residual_fwd_kernelINS_13Kernel_traitsI13__nv_bfloat16S2_S2_S2_fjLj7168ELj1ELj1ELj4ELj16ENS_18Kernel_traits_baseILj7168ES2_S2_S2_S2_fjLj128EEEEELb0ELb1ELb1EEEvNS_9FwdParamsE
        .type           _ZN10layer_norm31ln_parallel_residual_fwd_kernelINS_13Kernel_traitsI13__nv_bfloat16S2_S2_S2_fjLj7168ELj1ELj1ELj4ELj16ENS_18Kernel_traits_baseILj7168ES2_S2_S2_S2_fjLj128EEEEELb0ELb1ELb1EEEvNS_9FwdParamsE,@function
        .size           _ZN10layer_norm31ln_parallel_residual_fwd_kernelINS_13Kernel_traitsI13__nv_bfloat16S2_S2_S2_fjLj7168ELj1ELj1ELj4ELj16ENS_18Kernel_traits_baseILj7168ES2_S2_S2_S2_fjLj128EEEEELb0ELb1ELb1EEEvNS_9FwdParamsE,(.L_x_41591 - _ZN10layer_norm31ln_parallel_residual_fwd_kernelINS_13Kernel_traitsI13__nv_bfloat16S2_S2_S2_fjLj7168ELj1ELj1ELj4ELj16ENS_18Kernel_traits_baseILj7168ES2_S2_S2_S2_fjLj128EEEEELb0ELb1ELb1EEEvNS_9FwdParamsE)
        .other          _ZN10layer_norm31ln_parallel_residual_fwd_kernelINS_13Kernel_traitsI13__nv_bfloat16S2_S2_S2_fjLj7168ELj1ELj1ELj4ELj16ENS_18Kernel_traits_baseILj7168ES2_S2_S2_S2_fjLj128EEEEELb0ELb1ELb1EEEvNS_9FwdParamsE,@"STO_CUDA_ENTRY STV_DEFAULT"
_ZN10layer_norm31ln_parallel_residual_fwd_kernelINS_13Kernel_traitsI13__nv_bfloat16S2_S2_S2_fjLj7168ELj1ELj1ELj4ELj16ENS_18Kernel_traits_baseILj7168ES2_S2_S2_S2_fjLj128EEEEELb0ELb1ELb1EEEvNS_9FwdParamsE:
.text._ZN10layer_norm31ln_parallel_residual_fwd_kernelINS_13Kernel_traitsI13__nv_bfloat16S2_S2_S2_fjLj7168ELj1ELj1ELj4ELj16ENS_18Kernel_traits_baseILj7168ES2_S2_S2_S2_fjLj128EEEEELb0ELb1ELb1EEEvNS_9FwdParamsE:
[----:B------:R-:W-:Y:S01]  /*0000*/  LDC R1, c[0x0][0x28] ;  /* 0x00000a00ff017b82 */ /* 0x000fe20000000800 */
[----:B------:R-:W0:Y:S01]  /*0010*/  S2R R60, SR_TID.X ;  /* 0x00000000003c7919 */ /* 0x000e220000002100 */
[----:B------:R-:W-:-:S06]  /*0020*/  ULDC.64 UR4, c[0x0][0x2c8] ;  /* 0x0000b20000047ab9 */ /* 0x000fcc0000000a00 */
[----:B------:R-:W1:Y:S01]  /*0030*/  S2UR UR6, SR_CTAID.X ;  /* 0x00000000000679c3 */ /* 0x000e620000002500 */
[----:B------:R-:W-:Y:S01]  /*0040*/  ISETP.NE.U32.AND P1, PT, RZ, UR4, PT ;  /* 0x00000004ff007c0c */ /* 0x000fe2000bf25070 */
[----:B------:R-:W-:-:S03]  /*0050*/  ULDC.64 UR8, c[0x0][0x260] ;  /* 0x0000980000087ab9 */ /* 0x000fc60000000a00 */
[----:B------:R-:W-:-:S03]  /*0060*/  ISETP.NE.AND.EX P1, PT, RZ, UR5, PT, P1 ;  /* 0x00000005ff007c0c */ /* 0x000fc6000bf25310 */
[----:B------:R-:W2:Y:S01]  /*0070*/  LDC.64 R56, c[0x0][0x228] ;  /* 0x00008a00ff387b82 */ /* 0x000ea20000000a00 */
[----:B0-----:R-:W-:-:S04]  /*0080*/  SHF.L.U32 R0, R60, 0x4, RZ ;  /* 0x000000043c007819 */ /* 0x001fc800000006ff */
[----:B------:R-:W-:-:S04]  /*0090*/  LOP3.LUT R0, R0, 0x7f0, RZ, 0xc0, !PT ;  /* 0x000007f000007812 */ /* 0x000fc800078ec0ff */
[----:B------:R-:W-:-:S04]  /*00a0*/  IADD3 R4, P0, R0, UR4, RZ ;  /* 0x0000000400047c10 */ /* 0x000fc8000ff1e0ff */
[----:B------:R-:W-:Y:S01]  /*00b0*/  IADD3.X R5, RZ, UR5, RZ, P0, !PT ;  /* 0x00000005ff057c10 */ /* 0x000fe200087fe4ff */
[----:B------:R-:W-:-:S04]  /*00c0*/  ULDC.64 UR4, c[0x0][0x208] ;  /* 0x0000820000047ab9 */ /* 0x000fc80000000a00 */
[----:B------:R0:W5:Y:S04]  /*00d0*/  @P1 LDG.E.128 R36, desc[UR4][R4.64] ;  /* 0x0000000404241981 */ /* 0x000168000c1e1d00 */
[----:B------:R0:W5:Y:S04]  /*00e0*/  @P1 LDG.E.128 R40, desc[UR4][R4.64+0x800] ;  /* 0x0008000404281981 */ /* 0x000168000c1e1d00 */
[----:B------:R0:W5:Y:S04]  /*00f0*/  @P1 LDG.E.128 R44, desc[UR4][R4.64+0x1000] ;  /* 0x00100004042c1981 */ /* 0x000168000c1e1d00 */
[----:B------:R0:W5:Y:S04]  /*0100*/  @P1 LDG.E.128 R48, desc[UR4][R4.64+0x1800] ;  /* 0x0018000404301981 */ /* 0x000168000c1e1d00 */
[----:B------:R0:W5:Y:S04]  /*0110*/  @P1 LDG.E.128 R52, desc[UR4][R4.64+0x2000] ;  /* 0x0020000404341981 */ /* 0x000168000c1e1d00 */
[----:B------:R0:W5:Y:S04]  /*0120*/  @P1 LDG.E.128 R32, desc[UR4][R4.64+0x2800] ;  /* 0x0028000404201981 */ /* 0x000168000c1e1d00 */
[----:B------:R0:W5:Y:S01]  /*0130*/  @P1 LDG.E.128 R28, desc[UR4][R4.64+0x3000] ;  /* 0x00300004041c1981 */ /* 0x000162000c1e1d00 */
[----:B-1----:R-:W-:Y:S01]  /*0140*/  LEA.HI R121, R60, UR6, RZ, 0x19 ;  /* 0x000000063c797c11 */ /* 0x002fe2000f8fc8ff */
[----:B------:R-:W-:Y:S01]  /*0150*/  ULDC UR6, c[0x0][0x214] ;  /* 0x0000850000067ab9 */ /* 0x000fe20000000800 */
[----:B------:R-:W-:-:S02]  /*0160*/  IADD3 R2, P0, R0, UR8, RZ ;  /* 0x0000000800027c10 */ /* 0x000fc4000ff1e0ff */
[----:B------:R-:W-:Y:S01]  /*0170*/  ISETP.GE.AND P2, PT, R121, UR6, PT ;  /* 0x0000000679007c0c */ /* 0x000fe2000bf46270 */
[----:B------:R-:W-:Y:S01]  /*0180*/  ULDC.64 UR6, c[0x0][0x230] ;  /* 0x00008c0000067ab9 */ /* 0x000fe20000000a00 */
[----:B------:R-:W-:Y:S02]  /*0190*/  IADD3.X R3, RZ, UR9, RZ, P0, !PT ;  /* 0x00000009ff037c10 */ /* 0x000fe400087fe4ff */
[----:B--2---:R-:W-:-:S04]  /*01a0*/  LOP3.LUT P0, RZ, R56, UR6, RZ, 0xfc, !PT ;  /* 0x0000000638ff7c12 */ /* 0x004fc8000f80fcff */
[----:B------:R-:W-:-:S05]  /*01b0*/  LOP3.LUT P0, RZ, R57, UR7, RZ, 0xfc, P0 ;  /* 0x0000000739ff7c12 */ /* 0x000fca000800fcff */
[----:B0-----:R-:W-:Y:S08]  /*01c0*/  @P2 EXIT ;  /* 0x000000000000294d */ /* 0x001ff00003800000 */
[----:B------:R0:W5:Y:S04]  /*01d0*/  LDG.E.128 R92, desc[UR4][R2.64] ;  /* 0x00000004025c7981 */ /* 0x000168000c1e1d00 */
[----:B------:R0:W5:Y:S04]  /*01e0*/  LDG.E.128 R24, desc[UR4][R2.64+0x800] ;  /* 0x0008000402187981 */ /* 0x000168000c1e1d00 */
[----:B------:R0:W5:Y:S04]  /*01f0*/  LDG.E.128 R20, desc[UR4][R2.64+0x1000] ;  /* 0x0010000402147981 */ /* 0x000168000c1e1d00 */
[----:B------:R0:W5:Y:S04]  /*0200*/  LDG.E.128 R16, desc[UR4][R2.64+0x1800] ;  /* 0x0018000402107981 */ /* 0x000168000c1e1d00 */
[----:B------:R0:W5:Y:S04]  /*0210*/  LDG.E.128 R12, desc[UR4][R2.64+0x2000] ;  /* 0x00200004020c7981 */ /* 0x000168000c1e1d00 */
[----:B------:R0:W5:Y:S04]  /*0220*/  LDG.E.128 R8, desc[UR4][R2.64+0x2800] ;  /* 0x0028000402087981 */ /* 0x000168000c1e1d00 */
[----:B------:R0:W5:Y:S02]  /*0230*/  LDG.E.128 R4, desc[UR4][R2.64+0x3000] ;  /* 0x0030000402047981 */ /* 0x000164000c1e1d00 */
[----:B-----5:R-:W-:-:S02]  /*0240*/  @!P1 CS2R R38, SRZ ;  /* 0x0000000000269805 */ /* 0x020fc4000001ff00 */
[----:B------:R-:W-:Y:S02]  /*0250*/  @!P1 CS2R R42, SRZ ;  /* 0x00000000002a9805 */ /* 0x000fe4000001ff00 */
[----:B------:R-:W-:Y:S02]  /*0260*/  @!P1 CS2R R46, SRZ ;  /* 0x00000000002e9805 */ /* 0x000fe4000001ff00 */
[----:B------:R-:W-:Y:S02]  /*0270*/  @!P1 CS2R R50, SRZ ;  /* 0x0000000000329805 */ /* 0x000fe4000001ff00 */
[----:B------:R-:W-:Y:S02]  /*0280*/  @!P1 CS2R R54, SRZ ;  /* 0x0000000000369805 */ /* 0x000fe4000001ff00 */
[----:B------:R-:W-:Y:S02]  /*0290*/  @!P1 CS2R R34, SRZ ;  /* 0x0000000000229805 */ /* 0x000fe4000001ff00 */
[----:B------:R-:W-:-:S02]  /*02a0*/  @!P1 CS2R R30, SRZ ;  /* 0x00000000001e9805 */ /* 0x000fc4000001ff00 */
[----:B------:R-:W-:Y:S02]  /*02b0*/  @!P1 CS2R R36, SRZ ;  /* 0x0000000000249805 */ /* 0x000fe4000001ff00 */
[----:B------:R-:W-:Y:S02]  /*02c0*/  @!P1 CS2R R40, SRZ ;  /* 0x0000000000289805 */ /* 0x000fe4000001ff00 */
[----:B------:R-:W-:Y:S02]  /*02d0*/  @!P1 CS2R R44, SRZ ;  /* 0x00000000002c9805 */ /* 0x000fe4000001ff00 */
[----:B------:R-:W-:Y:S02]  /*02e0*/  @!P1 CS2R R48, SRZ ;  /* 0x0000000000309805 */ /* 0x000fe4000001ff00 */
[----:B------:R-:W-:Y:S02]  /*02f0*/  @!P1 CS2R R52, SRZ ;  /* 0x0000000000349805 */ /* 0x000fe4000001ff00 */
[----:B------:R-:W-:-:S02]  /*0300*/  @!P1 CS2R R32, SRZ ;  /* 0x0000000000209805 */ /* 0x000fc4000001ff00 */
[----:B------:R-:W-:Y:S02]  /*0310*/  @!P1 CS2R R28, SRZ ;  /* 0x00000000001c9805 */ /* 0x000fe4000001ff00 */
        /* <DEDUP_REMOVED lines=14> */
[----:B------:R-:W-:Y:S01]  /*0400*/  ISETP.NE.U32.AND P2, PT, R56, RZ, PT ;  /* 0x000000ff3800720c */ /* 0x000fe20003f45070 */
[----:B------:R-:W-:Y:S01]  /*0410*/  IMAD.U32 R85, R28, 0x10000, RZ ;  /* 0x000100001c557824 */ /* 0x000fe200078e00ff */
[----:B------:R-:W-:Y:S01]  /*0420*/  PRMT R119, R36, 0x7632, R119 ;  /* 0x0000763224777816 */ /* 0x000fe20000000077 */
[----:B------:R-:W-:Y:S01]  /*0430*/  IMAD.MOV.U32 R0, RZ, RZ, 0x1 ;  /* 0x00000001ff007424 */ /* 0x000fe200078e00ff */
        /* <DEDUP_REMOVED lines=17> */
[----:B------:R-:W-:Y:S01]  /*0550*/  ULDC UR8, c[0x0][0x290] ;  /* 0x0000a40000087ab9 */ /* 0x000fe20000000800 */
[----:B------:R-:W-:Y:S01]  /*0560*/  PRMT R106, R49, 0x7632, R106 ;  /* 0x00007632316a7816 */ /* 0x000fe2000000006a */
[----:B------:R-:W-:Y:S01]  /*0570*/  ULDC.64 UR16, c[0x0][0x230] ;  /* 0x00008c0000107ab9 */ /* 0x000fe20000000a00 */
[----:B------:R-:W-:Y:S01]  /*0580*/  PRMT R105, R50, 0x7632, R105 ;  /* 0x0000763232697816 */ /* 0x000fe20000000069 */
[----:B------:R-:W-:Y:S01]  /*0590*/  ULDC.64 UR14, c[0x0][0x228] ;  /* 0x00008a00000e7ab9 */ /* 0x000fe20000000a00 */
[----:B------:R-:W-:Y:S01]  /*05a0*/  PRMT R103, R52, 0x7632, R103 ;  /* 0x0000763234677816 */ /* 0x000fe20000000067 */
[----:B------:R-:W-:Y:S01]  /*05b0*/  ULDC.64 UR10, c[0x0][0x2b8] ;  /* 0x0000ae00000a7ab9 */ /* 0x000fe20000000a00 */
[----:B------:R-:W-:Y:S01]  /*05c0*/  PRMT R102, R53, 0x7632, R102 ;  /* 0x0000763235667816 */ /* 0x000fe20000000066 */
[----:B------:R-:W-:Y:S01]  /*05d0*/  ULDC.64 UR12, c[0x0][0x210] ;  /* 0x00008400000c7ab9 */ /* 0x000fe20000000a00 */
[----:B------:R-:W-:-:S02]  /*05e0*/  PRMT R101, R54, 0x7632, R101 ;  /* 0x0000763236657816 */ /* 0x000fc40000000065 */
[----:B------:R-:W-:Y:S02]  /*05f0*/  PRMT R99, R32, 0x7632, R99 ;  /* 0x0000763220637816 */ /* 0x000fe40000000063 */
[----:B------:R-:W-:Y:S02]  /*0600*/  PRMT R98, R33, 0x7632, R98 ;  /* 0x0000763221627816 */ /* 0x000fe40000000062 */
[----:B------:R-:W-:Y:S02]  /*0610*/  PRMT R97, R34, 0x7632, R97 ;  /* 0x0000763222617816 */ /* 0x000fe40000000061 */
[----:B------:R-:W-:Y:S02]  /*0620*/  PRMT R91, R28, 0x7632, R91 ;  /* 0x000076321c5b7816 */ /* 0x000fe4000000005b */
[----:B------:R-:W-:Y:S02]  /*0630*/  PRMT R90, R29, 0x7632, R90 ;  /* 0x000076321d5a7816 */ /* 0x000fe4000000005a */
[----:B------:R-:W-:-:S02]  /*0640*/  PRMT R89, R30, 0x7632, R89 ;  /* 0x000076321e597816 */ /* 0x000fc40000000059 */
        /* <DEDUP_REMOVED lines=21> */
[----:B------:R-:W-:Y:S02]  /*07a0*/  ISETP.NE.AND.EX P1, PT, R57, RZ, PT, P2 ;  /* 0x000000ff3900720c */ /* 0x000fe40003f25320 */
[----:B------:R-:W-:Y:S02]  /*07b0*/  LOP3.LUT R120, R60, 0x7f, RZ, 0xc0, !PT ;  /* 0x0000007f3c787812 */ /* 0x000fe400078ec0ff */
[----:B------:R-:W-:-:S02]  /*07c0*/  ISETP.NE.AND P5, PT, RZ, UR6, PT ;  /* 0x00000006ff007c0c */ /* 0x000fc4000bfa5270 */
        /* <DEDUP_REMOVED lines=20> */
[----:B0-----:R-:W-:-:S07]  /*0910*/  SHF.L.U32 R89, R89, 0x10, RZ ;  /* 0x0000001059597819 */ /* 0x001fce00000006ff */
.L_x_1023:
[----:B0-----:R-:W0:Y:S01]  /*0920*/  LDC.64 R2, c[0x0][0x220] ;  /* 0x00008800ff027b82 */ /* 0x001e220000000a00 */
[----:B------:R-:W-:Y:S01]  /*0930*/  IMAD R40, R121, UR7, RZ ;  /* 0x0000000779287c24 */ /* 0x000fe2000f8e02ff */
[----:B------:R-:W-:-:S04]  /*0940*/  ISETP.NE.U32.AND P2, PT, RZ, UR16, PT ;  /* 0x00000010ff007c0c */ /* 0x000fc8000bf45070 */
[----:B------:R-:W-:Y:S02]  /*0950*/  SHF.R.S32.HI R41, RZ, 0x1f, R40 ;  /* 0x0000001fff297819 */ /* 0x000fe40000011428 */
[----:B------:R-:W-:Y:S02]  /*0960*/  ISETP.NE.AND.EX P2, PT, RZ, UR17, PT, P2 ;  /* 0x00000011ff007c0c */ /* 0x000fe4000bf45320 */
[----:B------:R-:W-:-:S04]  /*0970*/  LEA.HI R41, R41, R40, RZ, 0x3 ;  /* 0x0000002829297211 */ /* 0x000fc800078f18ff */
[----:B------:R-:W-:-:S04]  /*0980*/  LEA.HI.SX32 R53, R41, R120, 0x1d ;  /* 0x0000007829357211 */ /* 0x000fc800078feaff */
[----:B------:R-:W-:-:S03]  /*0990*/  @P1 LEA R44, P3, R53, UR14, 0x4 ;  /* 0x0000000e352c1c11 */ /* 0x000fc6000f8620ff */
[C---:B------:R-:W-:Y:S02]  /*09a0*/  @P2 LEA R46, P4, R53.reuse, UR16, 0x4 ;  /* 0x00000010352e2c11 */ /* 0x040fe4000f8820ff */
[C---:B------:R-:W-:Y:S01]  /*09b0*/  @P1 LEA.HI.X R45, R53.reuse, UR15, RZ, 0x4, P3 ;  /* 0x0000000f352d1c11 */ /* 0x040fe200098f24ff */
[C---:B0-----:R-:W-:Y:S01]  /*09c0*/  IMAD.WIDE.U32 R40, R53.reuse, 0x10, R2 ;  /* 0x0000001035287825 */ /* 0x041fe200078e0002 */
[----:B------:R-:W-:-:S03]  /*09d0*/  @P2 LEA.HI.X R47, R53, UR17, RZ, 0x4, P4 ;  /* 0x00000011352f2c11 */ /* 0x000fc6000a0f24ff */
[----:B-----5:R0:W5:Y:S04]  /*09e0*/  @P1 LDG.E.128 R28, desc[UR4][R44.64] ;  /* 0x000000042c1c1981 */ /* 0x020168000c1e1d00 */
[----:B------:R-:W2:Y:S04]  /*09f0*/  LDG.E.128 R40, desc[UR4][R40.64] ;  /* 0x0000000428287981 */ /* 0x000ea8000c1e1d00 */
        /* <DEDUP_REMOVED lines=11> */
.L_x_799:
[----:B-----5:R-:W-:-:S05]  /*0ab0*/  SHF.L.U32 R40, R32, 0x10, RZ ;  /* 0x0000001020287819 */ /* 0x020fca00000006ff */
[----:B------:R-:W-:Y:S01]  /*0ac0*/  FADD.FTZ R55, R55, R40 ;  /* 0x0000002837377221 */ /* 0x000fe20000010000 */
[----:B------:R-:W-:Y:S06]  /*0ad0*/  BRA `(.L_x_800) ;  /* 0x0000000000107947 */ /* 0x000fec0003800000 */
.L_x_798:
[----:B-----5:R-:W-:Y:S01]  /*0ae0*/  SHF.L.U32 R40, R28, 0x10, RZ ;  /* 0x000000101c287819 */ /* 0x020fe200000006ff */
[----:B------:R-:W-:-:S04]  /*0af0*/  @P2 IMAD.U32 R44, R32, 0x10000, RZ ;  /* 0x00010000202c2824 */ /* 0x000fc800078e00ff */
[----:B------:R-:W-:-:S04]  /*0b00*/  FADD.FTZ R55, R55, R40 ;  /* 0x0000002837377221 */ /* 0x000fc80000010000 */
[----:B------:R-:W-:-:S07]  /*0b10*/  @P2 FADD.FTZ R55, R55, R44 ;  /* 0x0000002c37372221 */ /* 0x000fce0000010000 */
.L_x_800:
[----:B------:R-:W-:-:S04]  /*0b20*/  F2FP.BF16.F32.PACK_AB R40, RZ, R55 ;  /* 0x00000037ff28723e */ /* 0x000fc800000010ff */
[----:B------:R-:W-:-:S07]  /*0b30*/  PRMT R36, R40, 0x7610, R36 ;  /* 0x0000761028247816 */ /* 0x000fce0000000024 */
.L_x_801:
[----:B------:R-:W-:Y:S01]  /*0b40*/  SHF.L.U32 R129, R129, 0x10, RZ ;  /* 0x0000001081817819 */ /* 0x000fe200000006ff */
[----:B------:R-:W-:Y:S06]  /*0b50*/  @P3 BRA `(.L_x_802) ;  /* 0x0000000000243947 */ /* 0x000fec0003800000 */
[----:B------:R-:W-:-:S04]  /*0b60*/  ISETP.NE.U32.AND P4, PT, RZ, UR16, PT ;  /* 0x00000010ff007c0c */ /* 0x000fc8000bf85070 */
[----:B------:R-:W-:-:S13]  /*0b70*/  ISETP.NE.AND.EX P4, PT, RZ, UR17, PT, P4 ;  /* 0x00000011ff007c0c */ /* 0x000fda000bf85340 */
[----:B------:R-:W-:Y:S05]  /*0b80*/  @P4 BRA `(.L_x_803) ;  /* 0x0000000000084947 */ /* 0x000fea0003800000 */
[----:B------:R-:W-:Y:S05]  /*0b90*/  @P0 BRA `(.L_x_804) ;  /* 0x00000000002c0947 */ /* 0x000fea0003800000 */
[----:B------:R-:W-:Y:S05]  /*0ba0*/  BRA `(.L_x_805) ;  /* 0x0000000000307947 */ /* 0x000fea0003800000 */
.L_x_803:
[----:B-----5:R-:W-:-:S04]  /*0bb0*/  PRMT R40, R32, 0x7632, R40 ;  /* 0x0000763220287816 */ /* 0x020fc80000000028 */
[----:B------:R-:W-:-:S05]  /*0bc0*/  SHF.L.U32 R40, R40, 0x10, RZ ;  /* 0x0000001028287819 */ /* 0x000fca00000006ff */
[----:B------:R-:W-:Y:S01]  /*0bd0*/  FADD.FTZ R129, R129, R40 ;  /* 0x0000002881817221 */ /* 0x000fe20000010000 */
[----:B------:R-:W-:Y:S06]  /*0be0*/  BRA `(.L_x_804) ;  /* 0x0000000000187947 */ /* 0x000fec0003800000 */
.L_x_802:
[----:B-----5:R-:W-:Y:S02]  /*0bf0*/  PRMT R40, R28, 0x7632, R40 ;  /* 0x000076321c287816 */ /* 0x020fe40000000028 */
[----:B------:R-:W-:Y:S02]  /*0c00*/  @P2 PRMT R44, R32, 0x7632, R44 ;  /* 0x00007632202c2816 */ /* 0x000fe4000000002c */
[----:B------:R-:W-:-:S03]  /*0c10*/  SHF.L.U32 R40, R40, 0x10, RZ ;  /* 0x0000001028287819 */ /* 0x000fc600000006ff */
[----:B------:R-:W-:Y:S02]  /*0c20*/  @P2 IMAD.U32 R44, R44, 0x10000, RZ ;  /* 0x000100002c2c2824 */ /* 0x000fe400078e00ff */
[----:B------:R-:W-:-:S04]  /*0c30*/  FADD.FTZ R129, R129, R40 ;  /* 0x0000002881817221 */ /* 0x000fc80000010000 */
[----:B------:R-:W-:-:S07]  /*0c40*/  @P2 FADD.FTZ R129, R129, R44 ;  /* 0x0000002c81812221 */ /* 0x000fce0000010000 */
.L_x_804:
[----:B------:R-:W-:-:S04]  /*0c50*/  F2FP.BF16.F32.PACK_AB R40, RZ, R129 ;  /* 0x00000081ff28723e */ /* 0x000fc800000010ff */
[----:B------:R-:W-:-:S07]  /*0c60*/  PRMT R36, R36, 0x5410, R40 ;  /* 0x0000541024247816 */ /* 0x000fce0000000028 */
.L_x_805:
        /* <DEDUP_REMOVED lines=8> */
.L_x_807:
[----:B-----5:R-:W-:-:S05]  /*0cf0*/  SHF.L.U32 R40, R33, 0x10, RZ ;  /* 0x0000001021287819 */ /* 0x020fca00000006ff */
[----:B------:R-:W-:Y:S01]  /*0d00*/  FADD.FTZ R131, R131, R40 ;  /* 0x0000002883837221 */ /* 0x000fe20000010000 */
[----:B------:R-:W-:Y:S06]  /*0d10*/  BRA `(.L_x_808) ;  /* 0x0000000000107947 */ /* 0x000fec0003800000 */
.L_x_806:
[----:B-----5:R-:W-:Y:S01]  /*0d20*/  SHF.L.U32 R40, R29, 0x10, RZ ;  /* 0x000000101d287819 */ /* 0x020fe200000006ff */
[----:B------:R-:W-:-:S04]  /*0d30*/  @P2 IMAD.U32 R44, R33, 0x10000, RZ ;  /* 0x00010000212c2824 */ /* 0x000fc800078e00ff */
[----:B------:R-:W-:-:S04]  /*0d40*/  FADD.FTZ R131, R131, R40 ;  /* 0x0000002883837221 */ /* 0x000fc80000010000 */
[----:B------:R-:W-:-:S07]  /*0d50*/  @P2 FADD.FTZ R131, R131, R44 ;  /* 0x0000002c83832221 */ /* 0x000fce0000010000 */
.L_x_808:
[----:B------:R-:W-:-:S04]  /*0d60*/  F2FP.BF16.F32.PACK_AB R40, RZ, R131 ;  /* 0x00000083ff28723e */ /* 0x000fc800000010ff */
[----:B------:R-:W-:-:S07]  /*0d70*/  PRMT R37, R40, 0x7610, R37 ;  /* 0x0000761028257816 */ /* 0x000fce0000000025 */
.L_x_809:
[----:B------:R-:W-:Y:S01]  /*0d80*/  SHF.L.U32 R133, R41, 0x10, RZ ;  /* 0x0000001029857819 */ /* 0x000fe200000006ff */
[----:B------:R-:W-:Y:S06]  /*0d90*/  @P3 BRA `(.L_x_810) ;  /* 0x0000000000243947 */ /* 0x000fec0003800000 */
[----:B------:R-:W-:-:S04]  /*0da0*/  ISETP.NE.U32.AND P4, PT, RZ, UR16, PT ;  /* 0x00000010ff007c0c */ /* 0x000fc8000bf85070 */
[----:B------:R-:W-:-:S13]  /*0db0*/  ISETP.NE.AND.EX P4, PT, RZ, UR17, PT, P4 ;  /* 0x00000011ff007c0c */ /* 0x000fda000bf85340 */
[----:B------:R-:W-:Y:S05]  /*0dc0*/  @P4 BRA `(.L_x_811) ;  /* 0x0000000000084947 */ /* 0x000fea0003800000 */
[----:B------:R-:W-:Y:S05]  /*0dd0*/  @P0 BRA `(.L_x_812) ;  /* 0x00000000002c0947 */ /* 0x000fea0003800000 */
[----:B------:R-:W-:Y:S05]  /*0de0*/  BRA `(.L_x_813) ;  /* 0x0000000000307947 */ /* 0x000fea0003800000 */
.L_x_811:
[----:B-----5:R-:W-:-:S04]  /*0df0*/  PRMT R40, R33, 0x7632, R40 ;  /* 0x0000763221287816 */ /* 0x020fc80000000028 */
[----:B------:R-:W-:-:S05]  /*0e00*/  SHF.L.U32 R40, R40, 0x10, RZ ;  /* 0x0000001028287819 */ /* 0x000fca00000006ff */
[----:B------:R-:W-:Y:S01]  /*0e10*/  FADD.FTZ R133, R133, R40 ;  /* 0x0000002885857221 */ /* 0x000fe20000010000 */
[----:B------:R-:W-:Y:S06]  /*0e20*/  BRA `(.L_x_812) ;  /* 0x0000000000187947 */ /* 0x000fec0003800000 */
.L_x_810:
[----:B-----5:R-:W-:Y:S02]  /*0e30*/  PRMT R40, R29, 0x7632, R40 ;  /* 0x000076321d287816 */ /* 0x020fe40000000028 */
[----:B------:R-:W-:Y:S02]  /*0e40*/  @P2 PRMT R41, R33, 0x7632, R41 ;  /* 0x0000763221292816 */ /* 0x000fe40000000029 */
[----:B------:R-:W-:-:S03]  /*0e50*/  SHF.L.U32 R40, R40, 0x10, RZ ;  /* 0x0000001028287819 */ /* 0x000fc600000006ff */
[----:B------:R-:W-:Y:S02]  /*0e60*/  @P2 IMAD.U32 R44, R41, 0x10000, RZ ;  /* 0x00010000292c2824 */ /* 0x000fe400078e00ff */
[----:B------:R-:W-:-:S04]  /*0e70*/  FADD.FTZ R133, R133, R40 ;  /* 0x0000002885857221 */ /* 0x000fc80000010000 */
[----:B------:R-:W-:-:S07]  /*0e80*/  @P2 FADD.FTZ R133, R133, R44 ;  /* 0x0000002c85852221 */ /* 0x000fce0000010000 */
.L_x_812:
[----:B------:R-:W-:-:S04]  /*0e90*/  F2FP.BF16.F32.PACK_AB R40, RZ, R133 ;  /* 0x00000085ff28723e */ /* 0x000fc800000010ff */
[----:B------:R-:W-:-:S07]  /*0ea0*/  PRMT R37, R37, 0x5410, R40 ;  /* 0x0000541025257816 */ /* 0x000fce0000000028 */
.L_x_813:
        /* <DEDUP_REMOVED lines=8> */
.L_x_815:
[----:B-----5:R-:W-:-:S05]  /*0f30*/  SHF.L.U32 R40, R34, 0x10, RZ ;  /* 0x0000001022287819 */ /* 0x020fca00000006ff */
[----:B------:R-:W-:Y:S01]  /*0f40*/  FADD.FTZ R135, R135, R40 ;  /* 0x0000002887877221 */ /* 0x000fe20000010000 */
[----:B------:R-:W-:Y:S06]  /*0f50*/  BRA `(.L_x_816) ;  /* 0x0000000000107947 */ /* 0x000fec0003800000 */
.L_x_814:
[----:B-----5:R-:W-:Y:S01]  /*0f60*/  SHF.L.U32 R40, R30, 0x10, RZ ;  /* 0x000000101e287819 */ /* 0x020fe200000006ff */
[----:B------:R-:W-:-:S04]  /*0f70*/  @P2 IMAD.U32 R44, R34, 0x10000, RZ ;  /* 0x00010000222c2824 */ /* 0x000fc800078e00ff */
[----:B------:R-:W-:-:S04]  /*0f80*/  FADD.FTZ R135, R135, R40 ;  /* 0x0000002887877221 */ /* 0x000fc80000010000 */
[----:B------:R-:W-:-:S07]  /*0f90*/  @P2 FADD.FTZ R135, R135, R44 ;  /* 0x0000002c87872221 */ /* 0x000fce0000010000 */
.L_x_816:
[----:B------:R-:W-:-:S04]  /*0fa0*/  F2FP.BF16.F32.PACK_AB R40, RZ, R135 ;  /* 0x00000087ff28723e */ /* 0x000fc800000010ff */
[----:B------:R-:W-:-:S07]  /*0fb0*/  PRMT R38, R40, 0x7610, R38 ;  /* 0x0000761028267816 */ /* 0x000fce0000000026 */
.L_x_817:
[----:B------:R-:W-:Y:S01]  /*0fc0*/  SHF.L.U32 R137, R42, 0x10, RZ ;  /* 0x000000102a897819 */ /* 0x000fe200000006ff */
[----:B------:R-:W-:Y:S06]  /*0fd0*/  @P3 BRA `(.L_x_818) ;  /* 0x0000000000243947 */ /* 0x000fec0003800000 */
[----:B------:R-:W-:-:S04]  /*0fe0*/  ISETP.NE.U32.AND P4, PT, RZ, UR16, PT ;  /* 0x00000010ff007c0c */ /* 0x000fc8000bf85070 */
[----:B------:R-:W-:-:S13]  /*0ff0*/  ISETP.NE.AND.EX P4, PT, RZ, UR17, PT, P4 ;  /* 0x00000011ff007c0c */ /* 0x000fda000bf85340 */
[----:B------:R-:W-:Y:S05]  /*1000*/  @P4 BRA `(.L_x_819) ;  /* 0x0000000000084947 */ /* 0x000fea0003800000 */
[----:B------:R-:W-:Y:S05]  /*1010*/  @P0 BRA `(.L_x_820) ;  /* 0x00000000002c0947 */ /* 0x000fea0003800000 */
[----:B------:R-:W-:Y:S05]  /*1020*/  BRA `(.L_x_821) ;  /* 0x0000000000307947 */ /* 0x000fea0003800000 */
.L_x_819:
[----:B-----5:R-:W-:-:S04]  /*1030*/  PRMT R40, R34, 0x7632, R40 ;  /* 0x0000763222287816 */ /* 0x020fc80000000028 */
[----:B------:R-:W-:-:S05]  /*1040*/  SHF.L.U32 R40, R40, 0x10, RZ ;  /* 0x0000001028287819 */ /* 0x000fca00000006ff */
[----:B------:R-:W-:Y:S01]  /*1050*/  FADD.FTZ R137, R137, R40 ;  /* 0x0000002889897221 */ /* 0x000fe20000010000 */
[----:B------:R-:W-:Y:S06]  /*1060*/  BRA `(.L_x_820) ;  /* 0x0000000000187947 */ /* 0x000fec0003800000 */
.L_x_818:
[----:B-----5:R-:W-:Y:S02]  /*1070*/  PRMT R40, R30, 0x7632, R40 ;  /* 0x000076321e287816 */ /* 0x020fe40000000028 */
[----:B------:R-:W-:Y:S02]  /*1080*/  @P2 PRMT R41, R34, 0x7632, R41 ;  /* 0x0000763222292816 */ /* 0x000fe40000000029 */
[----:B------:R-:W-:-:S03]  /*1090*/  SHF.L.U32 R40, R40, 0x10, RZ ;  /* 0x0000001028287819 */ /* 0x000fc600000006ff */
[----:B------:R-:W-:Y:S02]  /*10a0*/  @P2 IMAD.U32 R42, R41, 0x10000, RZ ;  /* 0x00010000292a2824 */ /* 0x000fe400078e00ff */
[----:B------:R-:W-:-:S04]  /*10b0*/  FADD.FTZ R137, R137, R40 ;  /* 0x0000002889897221 */ /* 0x000fc80000010000 */
[----:B------:R-:W-:-:S07]  /*10c0*/  @P2 FADD.FTZ R137, R137, R42 ;  /* 0x0000002a89892221 */ /* 0x000fce0000010000 */
.L_x_820:
[----:B------:R-:W-:-:S04]  /*10d0*/  F2FP.BF16.F32.PACK_AB R40, RZ, R137 ;  /* 0x00000089ff28723e */ /* 0x000fc800000010ff */
[----:B------:R-:W-:-:S07]  /*10e0*/  PRMT R38, R38, 0x5410, R40 ;  /* 0x0000541026267816 */ /* 0x000fce0000000028 */
.L_x_821:
        /* <DEDUP_REMOVED lines=8> */
.L_x_823:
[----:B-----5:R-:W-:-:S05]  /*1170*/  SHF.L.U32 R40, R35, 0x10, RZ ;  /* 0x0000001023287819 */ /* 0x020fca00000006ff */
[----:B------:R-:W-:Y:S01]  /*1180*/  FADD.FTZ R139, R139, R40 ;  /* 0x000000288b8b7221 */ /* 0x000fe20000010000 */
[----:B------:R-:W-:Y:S06]  /*1190*/  BRA `(.L_x_824) ;  /* 0x0000000000107947 */ /* 0x000fec0003800000 */
.L_x_822:
[----:B-----5:R-:W-:Y:S01]  /*11a0*/  SHF.L.U32 R40, R31, 0x10, RZ ;  /* 0x000000101f287819 */ /* 0x020fe200000006ff */
[----:B------:R-:W-:-:S04]  /*11b0*/  @P2 IMAD.U32 R42, R35, 0x10000, RZ ;  /* 0x00010000232a2824 */ /* 0x000fc800078e00ff */
[----:B------:R-:W-:-:S04]  /*11c0*/  FADD.FTZ R139, R139, R40 ;  /* 0x000000288b8b7221 */ /* 0x000fc80000010000 */
[----:B------:R-:W-:-:S07]  /*11d0*/  @P2 FADD.FTZ R139, R139, R42 ;  /* 0x0000002a8b8b2221 */ /* 0x000fce0000010000 */
.L_x_824:
[----:B------:R-:W-:-:S04]  /*11e0*/  F2FP.BF16.F32.PACK_AB R40, RZ, R139 ;  /* 0x0000008bff28723e */ /* 0x000fc800000010ff */
[----:B------:R-:W-:-:S07]  /*11f0*/  PRMT R39, R40, 0x7610, R39 ;  /* 0x0000761028277816 */ /* 0x000fce0000000027 */
.L_x_825:
[----:B------:R-:W-:Y:S01]  /*1200*/  SHF.L.U32 R141, R43, 0x10, RZ ;  /* 0x000000102b8d7819 */ /* 0x000fe200000006ff */
[----:B------:R-:W-:Y:S06]  /*1210*/  @P3 BRA `(.L_x_826) ;  /* 0x0000000000243947 */ /* 0x000fec0003800000 */
[----:B------:R-:W-:-:S04]  /*1220*/  ISETP.NE.U32.AND P4, PT, RZ, UR16, PT ;  /* 0x00000010ff007c0c */ /* 0x000fc8000bf85070 */
[----:B------:R-:W-:-:S13]  /*1230*/  ISETP.NE.AND.EX P4, PT, RZ, UR17, PT, P4 ;  /* 0x00000011ff007c0c */ /* 0x000fda000bf85340 */
[----:B------:R-:W-:Y:S05]  /*1240*/  @P4 BRA `(.L_x_827) ;  /* 0x0000000000084947 */ /* 0x000fea0003800000 */
[----:B------:R-:W-:Y:S05]  /*1250*/  @P0 BRA `(.L_x_828) ;  /* 0x00000000002c0947 */ /* 0x000fea0003800000 */
[----:B------:R-:W-:Y:S05]  /*1260*/  BRA `(.L_x_829) ;  /* 0x0000000000307947 */ /* 0x000fea0003800000 */
.L_x_827:
[----:B-----5:R-:W-:-:S04]  /*1270*/  PRMT R40, R35, 0x7632, R40 ;  /* 0x0000763223287816 */ /* 0x020fc80000000028 */
[----:B------:R-:W-:-:S05]  /*1280*/  SHF.L.U32 R40, R40, 0x10, RZ ;  /* 0x0000001028287819 */ /* 0x000fca00000006ff */
[----:B------:R-:W-:Y:S01]  /*1290*/  FADD.FTZ R141, R141, R40 ;  /* 0x000000288d8d7221 */ /* 0x000fe20000010000 */
[----:B------:R-:W-:Y:S06]  /*12a0*/  BRA `(.L_x_828) ;  /* 0x0000000000187947 */ /* 0x000fec0003800000 */
.L_x_826:
[----:B-----5:R-:W-:Y:S02]  /*12b0*/  PRMT R40, R31, 0x7632, R40 ;  /* 0x000076321f287816 */ /* 0x020fe40000000028 */
[----:B------:R-:W-:Y:S02]  /*12c0*/  @P2 PRMT R41, R35, 0x7632, R41 ;  /* 0x0000763223292816 */ /* 0x000fe40000000029 */
[----:B------:R-:W-:-:S03]  /*12d0*/  SHF.L.U32 R40, R40, 0x10, RZ ;  /* 0x0000001028287819 */ /* 0x000fc600000006ff */
[----:B------:R-:W-:Y:S02]  /*12e0*/  @P2 IMAD.U32 R42, R41, 0x10000, RZ ;  /* 0x00010000292a2824 */ /* 0x000fe400078e00ff */
[----:B------:R-:W-:-:S04]  /*12f0*/  FADD.FTZ R141, R141, R40 ;  /* 0x000000288d8d7221 */ /* 0x000fc80000010000 */
[----:B------:R-:W-:-:S07]  /*1300*/  @P2 FADD.FTZ R141, R141, R42 ;  /* 0x0000002a8d8d2221 */ /* 0x000fce0000010000 */
.L_x_828:
[----:B------:R-:W-:-:S04]  /*1310*/  F2FP.BF16.F32.PACK_AB R40, RZ, R141 ;  /* 0x0000008dff28723e */ /* 0x000fc800000010ff */
[----:B------:R-:W-:-:S07]  /*1320*/  PRMT R39, R39, 0x5410, R40 ;  /* 0x0000541027277816 */ /* 0x000fce0000000028 */
.L_x_829:
[----:B------:R-:W0:Y:S01]  /*1330*/  @P0 LDC.64 R48, c[0x0][0x238] ;  /* 0x00008e00ff300b82 */ /* 0x000e220000000a00 */
[----:B------:R-:W-:-:S05]  /*1340*/  IADD3 R51, R53, 0x80, RZ ;  /* 0x0000008035337810 */ /* 0x000fca0007ffe0ff */
[----:B------:R-:W-:Y:S02]  /*1350*/  IMAD.WIDE.U32 R40, R51, 0x10, R2 ;  /* 0x0000001033287825 */ /* 0x000fe400078e0002 */
[----:B------:R-:W1:Y:S08]  /*1360*/  @P1 LDC.64 R44, c[0x0][0x228] ;  /* 0x00008a00ff2c1b82 */ /* 0x000e700000000a00 */
[----:B------:R-:W2:Y:S01]  /*1370*/  @P2 LDC.64 R46, c[0x0][0x230] ;  /* 0x00008c00ff2e2b82 */ /* 0x000ea20000000a00 */
[----:B0-----:R-:W-:-:S04]  /*1380*/  @P0 LEA R48, P4, R53, R48, 0x4 ;  /* 0x0000003035300211 */ /* 0x001fc800078820ff */
[----:B------:R-:W-:Y:S01]  /*1390*/  @P0 LEA.HI.X R49, R53, R49, RZ, 0x4, P4 ;  /* 0x0000003135310211 */ /* 0x000fe200020f24ff */
[----:B-1----:R-:W-:-:S04]  /*13a0*/  @P1 IMAD.WIDE.U32 R44, R51, 0x10, R44 ;  /* 0x00000010332c1825 */ /* 0x002fc800078e002c */
[----:B------:R0:W-:Y:S04]  /*13b0*/  @P0 STG.E.128 desc[UR4][R48.64], R36 ;  /* 0x0000002430000986 */ /* 0x0001e8000c101d04 */
[----:B------:R-:W3:Y:S01]  /*13c0*/  LDG.E.128 R40, desc[UR4][R40.64] ;  /* 0x0000000428287981 */ /* 0x000ee2000c1e1d00 */
[----:B--2---:R-:W-:-:S03]  /*13d0*/  @P2 IMAD.WIDE.U32 R46, R51, 0x10, R46 ;  /* 0x00000010332e2825 */ /* 0x004fc600078e002e */
[----:B-----5:R0:W5:Y:S04]  /*13e0*/  @P1 LDG.E.128 R28, desc[UR4][R44.64] ;  /* 0x000000042c1c1981 */ /* 0x020168000c1e1d00 */
[----:B------:R0:W5:Y:S01]  /*13f0*/  @P2 LDG.E.128 R32, desc[UR4][R46.64] ;  /* 0x000000042e202981 */ /* 0x000162000c1e1d00 */
[C---:B---3--:R-:W-:Y:S02]  /*1400*/  SHF.L.U32 R145, R40.reuse, 0x10, RZ ;  /* 0x0000001028917819 */ /* 0x048fe400000006ff */
[----:B------:R-:W-:Y:S01]  /*1410*/  PRMT R147, R40, 0x7632, R147 ;  /* 0x0000763228937816 */ /* 0x000fe20000000093 */
[----:B0-----:R-:W-:Y:S06]  /*1420*/  @P3 BRA `(.L_x_830) ;  /* 0x0000000000203947 */ /* 0x001fec0003800000 */
[----:B------:R-:W-:-:S04]  /*1430*/  ISETP.NE.U32.AND P4, PT, RZ, UR16, PT ;  /* 0x00000010ff007c0c */ /* 0x000fc8000bf85070 */
[----:B------:R-:W-:-:S13]  /*1440*/  ISETP.NE.AND.EX P4, PT, RZ, UR17, PT, P4 ;  /* 0x00000011ff007c0c */ /* 0x000fda000bf85340 */
[----:B------:R-:W-:Y:S05]  /*1450*/  @P4 BRA `(.L_x_831) ;  /* 0x0000000000084947 */ /* 0x000fea0003800000 */
[----:B------:R-:W-:Y:S05]  /*1460*/  @P0 BRA `(.L_x_832) ;  /* 0x0000000000200947 */ /* 0x000fea0003800000 */
[----:B------:R-:W-:Y:S05]  /*1470*/  BRA `(.L_x_833) ;  /* 0x0000000000247947 */ /* 0x000fea0003800000 */
.L_x_831:
[----:B-----5:R-:W-:-:S05]  /*1480*/  SHF.L.U32 R40, R32, 0x10, RZ ;  /* 0x0000001020287819 */ /* 0x020fca00000006ff */
[----:B------:R-:W-:Y:S01]  /*1490*/  FADD.FTZ R145, R40, R145 ;  /* 0x0000009128917221 */ /* 0x000fe20000010000 */
[----:B------:R-:W-:Y:S06]  /*14a0*/  BRA `(.L_x_832) ;  /* 0x0000000000107947 */ /* 0x000fec0003800000 */
.L_x_830:
[----:B-----5:R-:W-:Y:S01]  /*14b0*/  IMAD.U32 R40, R28, 0x10000, RZ ;  /* 0x000100001c287824 */ /* 0x020fe200078e00ff */
[----:B------:R-:W-:-:S03]  /*14c0*/  @P2 SHF.L.U32 R44, R32, 0x10, RZ ;  /* 0x00000010202c2819 */ /* 0x000fc600000006ff */
[----:B------:R-:W-:-:S04]  /*14d0*/  FADD.FTZ R145, R40, R145 ;  /* 0x0000009128917221 */ /* 0x000fc80000010000 */
[----:B------:R-:W-:-:S07]  /*14e0*/  @P2 FADD.FTZ R145, R44, R145 ;  /* 0x000000912c912221 */ /* 0x000fce0000010000 */
.L_x_832:
[----:B------:R-:W-:-:S04]  /*14f0*/  F2FP.BF16.F32.PACK_AB R40, RZ, R145 ;  /* 0x00000091ff28723e */ /* 0x000fc800000010ff */
[----:B------:R-:W-:-:S07]  /*1500*/  PRMT R36, R40, 0x7610, R36 ;  /* 0x0000761028247816 */ /* 0x000fce0000000024 */
.L_x_833:
[----:B------:R-:W-:Y:S01]  /*1510*/  SHF.L.U32 R147, R147, 0x10, RZ ;  /* 0x0000001093937819 */ /* 0x000fe200000006ff */
[----:B------:R-:W-:Y:S06]  /*1520*/  @P3 BRA `(.L_x_834) ;  /* 0x0000000000243947 */ /* 0x000fec0003800000 */
[----:B------:R-:W-:-:S04]  /*1530*/  ISETP.NE.U32.AND P4, PT, RZ, UR16, PT ;  /* 0x00000010ff007c0c */ /* 0x000fc8000bf85070 */
[----:B------:R-:W-:-:S13]  /*1540*/  ISETP.NE.AND.EX P4, PT, RZ, UR17, PT, P4 ;  /* 0x00000011ff007c0c */ /* 0x000fda000bf85340 */
[----:B------:R-:W-:Y:S05]  /*1550*/  @P4 BRA `(.L_x_835) ;  /* 0x0000000000084947 */ /* 0x000fea0003800000 */
[----:B------:R-:W-:Y:S05]  /*1560*/  @P0 BRA `(.L_x_836) ;  /* 0x00000000002c0947 */ /* 0x000fea0003800000 */
[----:B------:R-:W-:Y:S05]  /*1570*/  BRA `(.L_x_837) ;  /* 0x0000000000307947 */ /* 0x000fea0003800000 */
.L_x_835:
[----:B-----5:R-:W-:-:S04]  /*1580*/  PRMT R40, R32, 0x7632, R40 ;  /* 0x0000763220287816 */ /* 0x020fc80000000028 */
[----:B------:R-:W-:-:S05]  /*1590*/  SHF.L.U32 R40, R40, 0x10, RZ ;  /* 0x0000001028287819 */ /* 0x000fca00000006ff */
[----:B------:R-:W-:Y:S01]  /*15a0*/  FADD.FTZ R147, R147, R40 ;  /* 0x0000002893937221 */ /* 0x000fe20000010000 */
[----:B------:R-:W-:Y:S06]  /*15b0*/  BRA `(.L_x_836) ;  /* 0x0000000000187947 */ /* 0x000fec0003800000 */
.L_x_834:
[----:B-----5:R-:W-:Y:S02]  /*15c0*/  PRMT R40, R28, 0x7632, R40 ;  /* 0x000076321c287816 */ /* 0x020fe40000000028 */
[----:B------:R-:W-:-:S03]  /*15d0*/  @P2 PRMT R44, R32, 0x7632, R44 ;  /* 0x00007632202c2816 */ /* 0x000fc6000000002c */
[----:B------:R-:W-:Y:S01]  /*15e0*/  IMAD.U32 R40, R40, 0x10000, RZ ;  /* 0x0001000028287824 */ /* 0x000fe200078e00ff */
[----:B------:R-:W-:-:S03]  /*15f0*/  @P2 SHF.L.U32 R44, R44, 0x10, RZ ;  /* 0x000000102c2c2819 */ /* 0x000fc600000006ff */
[----:B------:R-:W-:-:S04]  /*1600*/  FADD.FTZ R147, R147, R40 ;  /* 0x0000002893937221 */ /* 0x000fc80000010000 */
[----:B------:R-:W-:-:S07]  /*1610*/  @P2 FADD.FTZ R147, R147, R44 ;  /* 0x0000002c93932221 */ /* 0x000fce0000010000 */
.L_x_836:
[----:B------:R-:W-:-:S04]  /*1620*/  F2FP.BF16.F32.PACK_AB R40, RZ, R147 ;  /* 0x00000093ff28723e */ /* 0x000fc800000010ff */
[----:B------:R-:W-:-:S07]  /*1630*/  PRMT R36, R36, 0x5410, R40 ;  /* 0x0000541024247816 */ /* 0x000fce0000000028 */
.L_x_837:
        /* <DEDUP_REMOVED lines=8> */
.L_x_839:
[----:B-----5:R-:W-:-:S05]  /*16c0*/  SHF.L.U32 R40, R33, 0x10, RZ ;  /* 0x0000001021287819 */ /* 0x020fca00000006ff */
[----:B------:R-:W-:Y:S01]  /*16d0*/  FADD.FTZ R149, R40, R149 ;  /* 0x0000009528957221 */ /* 0x000fe20000010000 */
[----:B------:R-:W-:Y:S06]  /*16e0*/  BRA `(.L_x_840) ;  /* 0x0000000000107947 */ /* 0x000fec0003800000 */
.L_x_838:
[----:B-----5:R-:W-:Y:S01]  /*16f0*/  IMAD.U32 R40, R29, 0x10000, RZ ;  /* 0x000100001d287824 */ /* 0x020fe200078e00ff */
[----:B------:R-:W-:-:S03]  /*1700*/  @P2 SHF.L.U32 R44, R33, 0x10, RZ ;  /* 0x00000010212c2819 */ /* 0x000fc600000006ff */
[----:B------:R-:W-:-:S04]  /*1710*/  FADD.FTZ R149, R40, R149 ;  /* 0x0000009528957221 */ /* 0x000fc80000010000 */
[----:B------:R-:W-:-:S07]  /*1720*/  @P2 FADD.FTZ R149, R44, R149 ;  /* 0x000000952c952221 */ /* 0x000fce0000010000 */
.L_x_840:
[----:B------:R-:W-:-:S04]  /*1730*/  F2FP.BF16.F32.PACK_AB R40, RZ, R149 ;  /* 0x00000095ff28723e */ /* 0x000fc800000010ff */
[----:B------:R-:W-:-:S07]  /*1740*/  PRMT R37, R40, 0x7610, R37 ;  /* 0x0000761028257816 */ /* 0x000fce0000000025 */
.L_x_841:
[----:B------:R-:W-:Y:S01]  /*1750*/  SHF.L.U32 R151, R41, 0x10, RZ ;  /* 0x0000001029977819 */ /* 0x000fe200000006ff */
[----:B------:R-:W-:Y:S06]  /*1760*/  @P3 BRA `(.L_x_842) ;  /* 0x0000000000243947 */ /* 0x000fec0003800000 */
[----:B------:R-:W-:-:S04]  /*1770*/  ISETP.NE.U32.AND P4, PT, RZ, UR16, PT ;  /* 0x00000010ff007c0c */ /* 0x000fc8000bf85070 */
[----:B------:R-:W-:-:S13]  /*1780*/  ISETP.NE.AND.EX P4, PT, RZ, UR17, PT, P4 ;  /* 0x00000011ff007c0c */ /* 0x000fda000bf85340 */
[----:B------:R-:W-:Y:S05]  /*1790*/  @P4 BRA `(.L_x_843) ;  /* 0x0000000000084947 */ /* 0x000fea0003800000 */
[----:B------:R-:W-:Y:S05]  /*17a0*/  @P0 BRA `(.L_x_844) ;  /* 0x00000000002c0947 */ /* 0x000fea0003800000 */
[----:B------:R-:W-:Y:S05]  /*17b0*/  BRA `(.L_x_845) ;  /* 0x0000000000307947 */ /* 0x000fea0003800000 */
.L_x_843:
[----:B-----5:R-:W-:-:S04]  /*17c0*/  PRMT R40, R33, 0x7632, R40 ;  /* 0x0000763221287816 */ /* 0x020fc80000000028 */
[----:B------:R-:W-:-:S05]  /*17d0*/  SHF.L.U32 R40, R40, 0x10, RZ ;  /* 0x0000001028287819 */ /* 0x000fca00000006ff */
[----:B------:R-:W-:Y:S01]  /*17e0*/  FADD.FTZ R151, R151, R40 ;  /* 0x0000002897977221 */ /* 0x000fe20000010000 */
[----:B------:R-:W-:Y:S06]  /*17f0*/  BRA `(.L_x_844) ;  /* 0x0000000000187947 */ /* 0x000fec0003800000 */
.L_x_842:
[----:B-----5:R-:W-:Y:S02]  /*1800*/  PRMT R40, R29, 0x7632, R40 ;  /* 0x000076321d287816 */ /* 0x020fe40000000028 */
[----:B------:R-:W-:-:S03]  /*1810*/  @P2 PRMT R41, R33, 0x7632, R41 ;  /* 0x0000763221292816 */ /* 0x000fc60000000029 */
[----:B------:R-:W-:Y:S01]  /*1820*/  IMAD.U32 R40, R40, 0x10000, RZ ;  /* 0x0001000028287824 */ /* 0x000fe200078e00ff */
[----:B------:R-:W-:-:S03]  /*1830*/  @P2 SHF.L.U32 R44, R41, 0x10, RZ ;  /* 0x00000010292c2819 */ /* 0x000fc600000006ff */
[----:B------:R-:W-:-:S04]  /*1840*/  FADD.FTZ R151, R151, R40 ;  /* 0x0000002897977221 */ /* 0x000fc80000010000 */
[----:B------:R-:W-:-:S07]  /*1850*/  @P2 FADD.FTZ R151, R151, R44 ;  /* 0x0000002c97972221 */ /* 0x000fce0000010000 */
.L_x_844:
[----:B------:R-:W-:-:S04]  /*1860*/  F2FP.BF16.F32.PACK_AB R40, RZ, R151 ;  /* 0x00000097ff28723e */ /* 0x000fc800000010ff */
[----:B------:R-:W-:-:S07]  /*1870*/  PRMT R37, R37, 0x5410, R40 ;  /* 0x0000541025257816 */ /* 0x000fce0000000028 */
.L_x_845:
        /* <DEDUP_REMOVED lines=8> */
.L_x_847:
[----:B-----5:R-:W-:-:S05]  /*1900*/  SHF.L.U32 R40, R34, 0x10, RZ ;  /* 0x0000001022287819 */ /* 0x020fca00000006ff */
[----:B------:R-:W-:Y:S01]  /*1910*/  FADD.FTZ R143, R40, R143 ;  /* 0x0000008f288f7221 */ /* 0x000fe20000010000 */
[----:B------:R-:W-:Y:S06]  /*1920*/  BRA `(.L_x_848) ;  /* 0x0000000000107947 */ /* 0x000fec0003800000 */
.L_x_846:
[----:B-----5:R-:W-:Y:S01]  /*1930*/  IMAD.U32 R40, R30, 0x10000, RZ ;  /* 0x000100001e287824 */ /* 0x020fe200078e00ff */
[----:B------:R-:W-:-:S03]  /*1940*/  @P2 SHF.L.U32 R44, R34, 0x10, RZ ;  /* 0x00000010222c2819 */ /* 0x000fc600000006ff */
[----:B------:R-:W-:-:S04]  /*1950*/  FADD.FTZ R143, R40, R143 ;  /* 0x0000008f288f7221 */ /* 0x000fc80000010000 */
[----:B------:R-:W-:-:S07]  /*1960*/  @P2 FADD.FTZ R143, R44, R143 ;  /* 0x0000008f2c8f2221 */ /* 0x000fce0000010000 */
.L_x_848:
[----:B------:R-:W-:-:S04]  /*1970*/  F2FP.BF16.F32.PACK_AB R40, RZ, R143 ;  /* 0x0000008fff28723e */ /* 0x000fc800000010ff */
[----:B------:R-:W-:-:S07]  /*1980*/  PRMT R38, R40, 0x7610, R38 ;  /* 0x0000761028267816 */ /* 0x000fce0000000026 */
.L_x_849:
[----:B------:R-:W-:Y:S01]  /*1990*/  SHF.L.U32 R153, R42, 0x10, RZ ;  /* 0x000000102a997819 */ /* 0x000fe200000006ff */
[----:B------:R-:W-:Y:S06]  /*19a0*/  @P3 BRA `(.L_x_850) ;  /* 0x0000000000243947 */ /* 0x000fec0003800000 */
[----:B------:R-:W-:-:S04]  /*19b0*/  ISETP.NE.U32.AND P4, PT, RZ, UR16, PT ;  /* 0x00000010ff007c0c */ /* 0x000fc8000bf85070 */
[----:B------:R-:W-:-:S13]  /*19c0*/  ISETP.NE.AND.EX P4, PT, RZ, UR17, PT, P4 ;  /* 0x00000011ff007c0c */ /* 0x000fda000bf85340 */
[----:B------:R-:W-:Y:S05]  /*19d0*/  @P4 BRA `(.L_x_851) ;  /* 0x0000000000084947 */ /* 0x000fea0003800000 */
[----:B------:R-:W-:Y:S05]  /*19e0*/  @P0 BRA `(.L_x_852) ;  /* 0x00000000002c0947 */ /* 0x000fea0003800000 */
[----:B------:R-:W-:Y:S05]  /*19f0*/  BRA `(.L_x_853) ;  /* 0x0000000000307947 */ /* 0x000fea0003800000 */
.L_x_851:
[----:B-----5:R-:W-:-:S04]  /*1a00*/  PRMT R40, R34, 0x7632, R40 ;  /* 0x0000763222287816 */ /* 0x020fc80000000028 */
[----:B------:R-:W-:-:S05]  /*1a10*/  SHF.L.U32 R40, R40, 0x10, RZ ;  /* 0x0000001028287819 */ /* 0x000fca00000006ff */
[----:B------:R-:W-:Y:S01]  /*1a20*/  FADD.FTZ R153, R153, R40 ;  /* 0x0000002899997221 */ /* 0x000fe20000010000 */
[----:B------:R-:W-:Y:S06]  /*1a30*/  BRA `(.L_x_852) ;  /* 0x0000000000187947 */ /* 0x000fec0003800000 */
.L_x_850:
[----:B-----5:R-:W-:Y:S02]  /*1a40*/  PRMT R40, R30, 0x7632, R40 ;  /* 0x000076321e287816 */ /* 0x020fe40000000028 */
[----:B------:R-:W-:-:S03]  /*1a50*/  @P2 PRMT R41, R34, 0x7632, R41 ;  /* 0x0000763222292816 */ /* 0x000fc60000000029 */
[----:B------:R-:W-:Y:S01]  /*1a60*/  IMAD.U32 R40, R40, 0x10000, RZ ;  /* 0x0001000028287824 */ /* 0x000fe200078e00ff */
[----:B------:R-:W-:-:S03]  /*1a70*/  @P2 SHF.L.U32 R42, R41, 0x10, RZ ;  /* 0x00000010292a2819 */ /* 0x000fc600000006ff */
[----:B------:R-:W-:-:S04]  /*1a80*/  FADD.FTZ R153, R153, R40 ;  /* 0x0000002899997221 */ /* 0x000fc80000010000 */
[----:B------:R-:W-:-:S07]  /*1a90*/  @P2 FADD.FTZ R153, R153, R42 ;  /* 0x0000002a99992221 */ /* 0x000fce0000010000 */
.L_x_852:
[----:B------:R-:W-:-:S04]  /*1aa0*/  F2FP.BF16.F32.PACK_AB R40, RZ, R153 ;  /* 0x00000099ff28723e */ /* 0x000fc800000010ff */
[----:B------:R-:W-:-:S07]  /*1ab0*/  PRMT R38, R38, 0x5410, R40 ;  /* 0x0000541026267816 */ /* 0x000fce0000000028 */
.L_x_853:
        /* <DEDUP_REMOVED lines=8> */
.L_x_855:
[----:B-----5:R-:W-:-:S05]  /*1b40*/  SHF.L.U32 R40, R35, 0x10, RZ ;  /* 0x0000001023287819 */ /* 0x020fca00000006ff */
[----:B------:R-:W-:Y:S01]  /*1b50*/  FADD.FTZ R155, R40, R155 ;  /* 0x0000009b289b7221 */ /* 0x000fe20000010000 */
[----:B------:R-:W-:Y:S06]  /*1b60*/  BRA `(.L_x_856) ;  /* 0x0000000000107947 */ /* 0x000fec0003800000 */
.L_x_854:
[----:B-----5:R-:W-:Y:S01]  /*1b70*/  IMAD.U32 R40, R31, 0x10000, RZ ;  /* 0x000100001f287824 */ /* 0x020fe200078e00ff */
[----:B------:R-:W-:-:S03]  /*1b80*/  @P2 SHF.L.U32 R42, R35, 0x10, RZ ;  /* 0x00000010232a2819 */ /* 0x000fc600000006ff */
[----:B------:R-:W-:-:S04]  /*1b90*/  FADD.FTZ R155, R40, R155 ;  /* 0x0000009b289b7221 */ /* 0x000fc80000010000 */
[----:B------:R-:W-:-:S07]  /*1ba0*/  @P2 FADD.FTZ R155, R42, R155 ;  /* 0x0000009b2a9b2221 */ /* 0x000fce0000010000 */
.L_x_856:
[----:B------:R-:W-:-:S04]  /*1bb0*/  F2FP.BF16.F32.PACK_AB R40, RZ, R155 ;  /* 0x0000009bff28723e */ /* 0x000fc800000010ff */
[----:B------:R-:W-:-:S07]  /*1bc0*/  PRMT R39, R40, 0x7610, R39 ;  /* 0x0000761028277816 */ /* 0x000fce0000000027 */
.L_x_857:
[----:B------:R-:W-:Y:S01]  /*1bd0*/  SHF.L.U32 R157, R43, 0x10, RZ ;  /* 0x000000102b9d7819 */ /* 0x000fe200000006ff */
[----:B------:R-:W-:Y:S06]  /*1be0*/  @P3 BRA `(.L_x_858) ;  /* 0x0000000000243947 */ /* 0x000fec0003800000 */
[----:B------:R-:W-:-:S04]  /*1bf0*/  ISETP.NE.U32.AND P4, PT, RZ, UR16, PT ;  /* 0x00000010ff007c0c */ /* 0x000fc8000bf85070 */
[----:B------:R-:W-:-:S13]  /*1c00*/  ISETP.NE.AND.EX P4, PT, RZ, UR17, PT, P4 ;  /* 0x00000011ff007c0c */ /* 0x000fda000bf85340 */
[----:B------:R-:W-:Y:S05]  /*1c10*/  @P4 BRA `(.L_x_859) ;  /* 0x0000000000084947 */ /* 0x000fea0003800000 */
[----:B------:R-:W-:Y:S05]  /*1c20*/  @P0 BRA `(.L_x_860) ;  /* 0x00000000002c0947 */ /* 0x000fea0003800000 */
[----:B------:R-:W-:Y:S05]  /*1c30*/  BRA `(.L_x_861) ;  /* 0x0000000000307947 */ /* 0x000fea0003800000 */
.L_x_859:
[----:B-----5:R-:W-:-:S04]  /*1c40*/  PRMT R40, R35, 0x7632, R40 ;  /* 0x0000763223287816 */ /* 0x020fc80000000028 */
[----:B------:R-:W-:-:S05]  /*1c50*/  SHF.L.U32 R40, R40, 0x10, RZ ;  /* 0x0000001028287819 */ /* 0x000fca00000006ff */
[----:B------:R-:W-:Y:S01]  /*1c60*/  FADD.FTZ R157, R157, R40 ;  /* 0x000000289d9d7221 */ /* 0x000fe20000010000 */
[----:B------:R-:W-:Y:S06]  /*1c70*/  BRA `(.L_x_860) ;  /* 0x0000000000187947 */ /* 0x000fec0003800000 */
.L_x_858:
[----:B-----5:R-:W-:Y:S02]  /*1c80*/  PRMT R40, R31, 0x7632, R40 ;  /* 0x000076321f287816 */ /* 0x020fe40000000028 */
[----:B------:R-:W-:-:S03]  /*1c90*/  @P2 PRMT R41, R35, 0x7632, R41 ;  /* 0x0000763223292816 */ /* 0x000fc60000000029 */
[----:B------:R-:W-:Y:S01]  /*1ca0*/  IMAD.U32 R40, R40, 0x10000, RZ ;  /* 0x0001000028287824 */ /* 0x000fe200078e00ff */
[----:B------:R-:W-:-:S03]  /*1cb0*/  @P2 SHF.L.U32 R42, R41, 0x10, RZ ;  /* 0x00000010292a2819 */ /* 0x000fc600000006ff */
[----:B------:R-:W-:-:S04]  /*1cc0*/  FADD.FTZ R157, R157, R40 ;  /* 0x000000289d9d7221 */ /* 0x000fc80000010000 */
[----:B------:R-:W-:-:S07]  /*1cd0*/  @P2 FADD.FTZ R157, R157, R42 ;  /* 0x0000002a9d9d2221 */ /* 0x000fce0000010000 */
.L_x_860:
[----:B------:R-:W-:-:S04]  /*1ce0*/  F2FP.BF16.F32.PACK_AB R40, RZ, R157 ;  /* 0x0000009dff28723e */ /* 0x000fc800000010ff */
[----:B------:R-:W-:-:S07]  /*1cf0*/  PRMT R39, R39, 0x5410, R40 ;  /* 0x0000541027277816 */ /* 0x000fce0000000028 */
.L_x_861:
[----:B------:R-:W0:Y:S01]  /*1d00*/  @P0 LDC.64 R44, c[0x0][0x238] ;  /* 0x00008e00ff2c0b82 */ /* 0x000e220000000a00 */
[----:B------:R-:W-:-:S05]  /*1d10*/  IADD3 R57, R53, 0x100, RZ ;  /* 0x0000010035397810 */ /* 0x000fca0007ffe0ff */
[----:B------:R-:W-:Y:S02]  /*1d20*/  IMAD.WIDE.U32 R40, R57, 0x10, R2 ;  /* 0x0000001039287825 */ /* 0x000fe400078e0002 */
[----:B------:R-:W1:Y:S08]  /*1d30*/  @P1 LDC.64 R46, c[0x0][0x228] ;  /* 0x00008a00ff2e1b82 */ /* 0x000e700000000a00 */
[----:B------:R-:W2:Y:S01]  /*1d40*/  @P2 LDC.64 R48, c[0x0][0x230] ;  /* 0x00008c00ff302b82 */ /* 0x000ea20000000a00 */
[----:B0-----:R-:W-:-:S05]  /*1d50*/  @P0 IMAD.WIDE.U32 R44, R51, 0x10, R44 ;  /* 0x00000010332c0825 */ /* 0x001fca00078e002c */
[----:B------:R0:W-:Y:S01]  /*1d60*/  @P0 STG.E.128 desc[UR4][R44.64], R36 ;  /* 0x000000242c000986 */ /* 0x0001e2000c101d04 */
[----:B-1----:R-:W-:-:S03]  /*1d70*/  @P1 IMAD.WIDE.U32 R46, R57, 0x10, R46 ;  /* 0x00000010392e1825 */ /* 0x002fc600078e002e */
[----:B------:R-:W3:Y:S04]  /*1d80*/  LDG.E.128 R40, desc[UR4][R40.64] ;  /* 0x0000000428287981 */ /* 0x000ee8000c1e1d00 */
[----:B-----5:R0:W5:Y:S01]  /*1d90*/  @P1 LDG.E.128 R28, desc[UR4][R46.64] ;  /* 0x000000042e1c1981 */ /* 0x020162000c1e1d00 */
[----:B--2---:R-:W-:-:S05]  /*1da0*/  @P2 IMAD.WIDE.U32 R48, R57, 0x10, R48 ;  /* 0x0000001039302825 */ /* 0x004fca00078e0030 */
        /* <DEDUP_REMOVED lines=9> */
.L_x_863:
[----:B-----5:R-:W-:-:S04]  /*1e40*/  IMAD.U32 R40, R32, 0x10000, RZ ;  /* 0x0001000020287824 */ /* 0x020fc800078e00ff */
[----:B------:R-:W-:Y:S01]  /*1e50*/  FADD.FTZ R167, R40, R167 ;  /* 0x000000a728a77221 */ /* 0x000fe20000010000 */
[----:B------:R-:W-:Y:S06]  /*1e60*/  BRA `(.L_x_864) ;  /* 0x0000000000107947 */ /* 0x000fec0003800000 */
.L_x_862:
[----:B-----5:R-:W-:Y:S02]  /*1e70*/  SHF.L.U32 R40, R28, 0x10, RZ ;  /* 0x000000101c287819 */ /* 0x020fe400000006ff */
[----:B------:R-:W-:-:S03]  /*1e80*/  @P2 SHF.L.U32 R44, R32, 0x10, RZ ;  /* 0x00000010202c2819 */ /* 0x000fc600000006ff */
[----:B------:R-:W-:-:S04]  /*1e90*/  FADD.FTZ R167, R40, R167 ;  /* 0x000000a728a77221 */ /* 0x000fc80000010000 */
[----:B------:R-:W-:-:S07]  /*1ea0*/  @P2 FADD.FTZ R167, R44, R167 ;  /* 0x000000a72ca72221 */ /* 0x000fce0000010000 */
.L_x_864:
[----:B------:R-:W-:-:S04]  /*1eb0*/  F2FP.BF16.F32.PACK_AB R40, RZ, R167 ;  /* 0x000000a7ff28723e */ /* 0x000fc800000010ff */
[----:B------:R-:W-:-:S07]  /*1ec0*/  PRMT R36, R40, 0x7610, R36 ;  /* 0x0000761028247816 */ /* 0x000fce0000000024 */
.L_x_865:
[----:B------:R-:W-:Y:S01]  /*1ed0*/  SHF.L.U32 R169, R169, 0x10, RZ ;  /* 0x00000010a9a97819 */ /* 0x000fe200000006ff */
[----:B------:R-:W-:Y:S06]  /*1ee0*/  @P3 BRA `(.L_x_866) ;  /* 0x0000000000243947 */ /* 0x000fec0003800000 */
[----:B------:R-:W-:-:S04]  /*1ef0*/  ISETP.NE.U32.AND P4, PT, RZ, UR16, PT ;  /* 0x00000010ff007c0c */ /* 0x000fc8000bf85070 */
[----:B------:R-:W-:-:S13]  /*1f00*/  ISETP.NE.AND.EX P4, PT, RZ, UR17, PT, P4 ;  /* 0x00000011ff007c0c */ /* 0x000fda000bf85340 */
[----:B------:R-:W-:Y:S05]  /*1f10*/  @P4 BRA `(.L_x_867) ;  /* 0x0000000000084947 */ /* 0x000fea0003800000 */
[----:B------:R-:W-:Y:S05]  /*1f20*/  @P0 BRA `(.L_x_868) ;  /* 0x00000000002c0947 */ /* 0x000fea0003800000 */
[----:B------:R-:W-:Y:S05]  /*1f30*/  BRA `(.L_x_869) ;  /* 0x0000000000307947 */ /* 0x000fea0003800000 */
.L_x_867:
[----:B-----5:R-:W-:-:S05]  /*1f40*/  PRMT R40, R32, 0x7632, R40 ;  /* 0x0000763220287816 */ /* 0x020fca0000000028 */
[----:B------:R-:W-:-:S04]  /*1f50*/  IMAD.U32 R40, R40, 0x10000, RZ ;  /* 0x0001000028287824 */ /* 0x000fc800078e00ff */
[----:B------:R-:W-:Y:S01]  /*1f60*/  FADD.FTZ R169, R169, R40 ;  /* 0x00000028a9a97221 */ /* 0x000fe20000010000 */
[----:B------:R-:W-:Y:S06]  /*1f70*/  BRA `(.L_x_868) ;  /* 0x0000000000187947 */ /* 0x000fec0003800000 */
.L_x_866:
[----:B-----5:R-:W-:Y:S02]  /*1f80*/  PRMT R40, R28, 0x7632, R40 ;  /* 0x000076321c287816 */ /* 0x020fe40000000028 */
[----:B------:R-:W-:Y:S02]  /*1f90*/  @P2 PRMT R44, R32, 0x7632, R44 ;  /* 0x00007632202c2816 */ /* 0x000fe4000000002c */
[----:B------:R-:W-:Y:S02]  /*1fa0*/  SHF.L.U32 R40, R40, 0x10, RZ ;  /* 0x0000001028287819 */ /* 0x000fe400000006ff */
[----:B------:R-:W-:-:S03]  /*1fb0*/  @P2 SHF.L.U32 R44, R44, 0x10, RZ ;  /* 0x000000102c2c2819 */ /* 0x000fc600000006ff */
[----:B------:R-:W-:-:S04]  /*1fc0*/  FADD.FTZ R169, R169, R40 ;  /* 0x00000028a9a97221 */ /* 0x000fc80000010000 */
[----:B------:R-:W-:-:S07]  /*1fd0*/  @P2 FADD.FTZ R169, R169, R44 ;  /* 0x0000002ca9a92221 */ /* 0x000fce0000010000 */
.L_x_868:
[----:B------:R-:W-:-:S04]  /*1fe0*/  F2FP.BF16.F32.PACK_AB R40, RZ, R169 ;  /* 0x000000a9ff28723e */ /* 0x000fc800000010ff */
[----:B------:R-:W-:-:S07]  /*1ff0*/  PRMT R36, R36, 0x5410, R40 ;  /* 0x0000541024247816 */ /* 0x000fce0000000028 */
.L_x_869:
        /* <DEDUP_REMOVED lines=8> */
.L_x_871:
[----:B-----5:R-:W-:-:S04]  /*2080*/  IMAD.U32 R40, R33, 0x10000, RZ ;  /* 0x0001000021287824 */ /* 0x020fc800078e00ff */
[----:B------:R-:W-:Y:S01]  /*2090*/  FADD.FTZ R171, R40, R171 ;  /* 0x000000ab28ab7221 */ /* 0x000fe20000010000 */
[----:B------:R-:W-:Y:S06]  /*20a0*/  BRA `(.L_x_872) ;  /* 0x0000000000107947 */ /* 0x000fec0003800000 */
.L_x_870:
[----:B-----5:R-:W-:Y:S02]  /*20b0*/  SHF.L.U32 R40, R29, 0x10, RZ ;  /* 0x000000101d287819 */ /* 0x020fe400000006ff */
[----:B------:R-:W-:-:S03]  /*20c0*/  @P2 SHF.L.U32 R44, R33, 0x10, RZ ;  /* 0x00000010212c2819 */ /* 0x000fc600000006ff */
[----:B------:R-:W-:-:S04]  /*20d0*/  FADD.FTZ R171, R40, R171 ;  /* 0x000000ab28ab7221 */ /* 0x000fc80000010000 */
[----:B------:R-:W-:-:S07]  /*20e0*/  @P2 FADD.FTZ R171, R44, R171 ;  /* 0x000000ab2cab2221 */ /* 0x000fce0000010000 */
.L_x_872:
[----:B------:R-:W-:-:S04]  /*20f0*/  F2FP.BF16.F32.PACK_AB R40, RZ, R171 ;  /* 0x000000abff28723e */ /* 0x000fc800000010ff */
[----:B------:R-:W-:-:S07]  /*2100*/  PRMT R37, R40, 0x7610, R37 ;  /* 0x0000761028257816 */ /* 0x000fce0000000025 */
.L_x_873:
[----:B------:R-:W-:Y:S01]  /*2110*/  SHF.L.U32 R173, R41, 0x10, RZ ;  /* 0x0000001029ad7819 */ /* 0x000fe200000006ff */
[----:B------:R-:W-:Y:S06]  /*2120*/  @P3 BRA `(.L_x_874) ;  /* 0x0000000000243947 */ /* 0x000fec0003800000 */
[----:B------:R-:W-:-:S04]  /*2130*/  ISETP.NE.U32.AND P4, PT, RZ, UR16, PT ;  /* 0x00000010ff007c0c */ /* 0x000fc8000bf85070 */
[----:B------:R-:W-:-:S13]  /*2140*/  ISETP.NE.AND.EX P4, PT, RZ, UR17, PT, P4 ;  /* 0x00000011ff007c0c */ /* 0x000fda000bf85340 */
[----:B------:R-:W-:Y:S05]  /*2150*/  @P4 BRA `(.L_x_875) ;  /* 0x0000000000084947 */ /* 0x000fea0003800000 */
[----:B------:R-:W-:Y:S05]  /*2160*/  @P0 BRA `(.L_x_876) ;  /* 0x00000000002c0947 */ /* 0x000fea0003800000 */
[----:B------:R-:W-:Y:S05]  /*2170*/  BRA `(.L_x_877) ;  /* 0x0000000000307947 */ /* 0x000fea0003800000 */
.L_x_875:
[----:B-----5:R-:W-:-:S05]  /*2180*/  PRMT R40, R33, 0x7632, R40 ;  /* 0x0000763221287816 */ /* 0x020fca0000000028 */
[----:B------:R-:W-:-:S04]  /*2190*/  IMAD.U32 R40, R40, 0x10000, RZ ;  /* 0x0001000028287824 */ /* 0x000fc800078e00ff */
[----:B------:R-:W-:Y:S01]  /*21a0*/  FADD.FTZ R173, R173, R40 ;  /* 0x00000028adad7221 */ /* 0x000fe20000010000 */
[----:B------:R-:W-:Y:S06]  /*21b0*/  BRA `(.L_x_876) ;  /* 0x0000000000187947 */ /* 0x000fec0003800000 */
.L_x_874:
[----:B-----5:R-:W-:Y:S02]  /*21c0*/  PRMT R40, R29, 0x7632, R40 ;  /* 0x000076321d287816 */ /* 0x020fe40000000028 */
[----:B------:R-:W-:Y:S02]  /*21d0*/  @P2 PRMT R41, R33, 0x7632, R41 ;  /* 0x0000763221292816 */ /* 0x000fe40000000029 */
[----:B------:R-:W-:Y:S02]  /*21e0*/  SHF.L.U32 R40, R40, 0x10, RZ ;  /* 0x0000001028287819 */ /* 0x000fe400000006ff */
[----:B------:R-:W-:-:S03]  /*21f0*/  @P2 SHF.L.U32 R44, R41, 0x10, RZ ;  /* 0x00000010292c2819 */ /* 0x000fc600000006ff */
[----:B------:R-:W-:-:S04]  /*2200*/  FADD.FTZ R173, R173, R40 ;  /* 0x00000028adad7221 */ /* 0x000fc80000010000 */
[----:B------:R-:W-:-:S07]  /*2210*/  @P2 FADD.FTZ R173, R173, R44 ;  /* 0x0000002cadad2221 */ /* 0x000fce0000010000 */
.L_x_876:
[----:B------:R-:W-:-:S04]  /*2220*/  F2FP.BF16.F32.PACK_AB R40, RZ, R173 ;  /* 0x000000adff28723e */ /* 0x000fc800000010ff */
[----:B------:R-:W-:-:S07]  /*2230*/  PRMT R37, R37, 0x5410, R40 ;  /* 0x0000541025257816 */ /* 0x000fce0000000028 */
.L_x_877:
        /* <DEDUP_REMOVED lines=8> */
.L_x_879:
[----:B-----5:R-:W-:-:S04]  /*22c0*/  IMAD.U32 R40, R34, 0x10000, RZ ;  /* 0x0001000022287824 */ /* 0x020fc800078e00ff */
[----:B------:R-:W-:Y:S01]  /*22d0*/  FADD.FTZ R159, R40, R159 ;  /* 0x0000009f289f7221 */ /* 0x000fe20000010000 */
[----:B------:R-:W-:Y:S06]  /*22e0*/  BRA `(.L_x_880) ;  /* 0x0000000000107947 */ /* 0x000fec0003800000 */
.L_x_878:
[----:B-----5:R-:W-:Y:S02]  /*22f0*/  SHF.L.U32 R40, R30, 0x10, RZ ;  /* 0x000000101e287819 */ /* 0x020fe400000006ff */
[----:B------:R-:W-:-:S03]  /*2300*/  @P2 SHF.L.U32 R44, R34, 0x10, RZ ;  /* 0x00000010222c2819 */ /* 0x000fc600000006ff */
[----:B------:R-:W-:-:S04]  /*2310*/  FADD.FTZ R159, R40, R159 ;  /* 0x0000009f289f7221 */ /* 0x000fc80000010000 */
[----:B------:R-:W-:-:S07]  /*2320*/  @P2 FADD.FTZ R159, R44, R159 ;  /* 0x0000009f2c9f2221 */ /* 0x000fce0000010000 */
.L_x_880:
[----:B------:R-:W-:-:S04]  /*2330*/  F2FP.BF16.F32.PACK_AB R40, RZ, R159 ;  /* 0x0000009fff28723e */ /* 0x000fc800000010ff */
[----:B------:R-:W-:-:S07]  /*2340*/  PRMT R38, R40, 0x7610, R38 ;  /* 0x0000761028267816 */ /* 0x000fce0000000026 */
.L_x_881:
[----:B------:R-:W-:Y:S01]  /*2350*/  SHF.L.U32 R161, R42, 0x10, RZ ;  /* 0x000000102aa17819 */ /* 0x000fe200000006ff */
[----:B------:R-:W-:Y:S06]  /*2360*/  @P3 BRA `(.L_x_882) ;  /* 0x0000000000243947 */ /* 0x000fec0003800000 */
[----:B------:R-:W-:-:S04]  /*2370*/  ISETP.NE.U32.AND P4, PT, RZ, UR16, PT ;  /* 0x00000010ff007c0c */ /* 0x000fc8000bf85070 */
[----:B------:R-:W-:-:S13]  /*2380*/  ISETP.NE.AND.EX P4, PT, RZ, UR17, PT, P4 ;  /* 0x00000011ff007c0c */ /* 0x000fda000bf85340 */
[----:B------:R-:W-:Y:S05]  /*2390*/  @P4 BRA `(.L_x_883) ;  /* 0x0000000000084947 */ /* 0x000fea0003800000 */
[----:B------:R-:W-:Y:S05]  /*23a0*/  @P0 BRA `(.L_x_884) ;  /* 0x00000000002c0947 */ /* 0x000fea0003800000 */
[----:B------:R-:W-:Y:S05]  /*23b0*/  BRA `(.L_x_885) ;  /* 0x0000000000307947 */ /* 0x000fea0003800000 */
.L_x_883:
[----:B-----5:R-:W-:-:S05]  /*23c0*/  PRMT R40, R34, 0x7632, R40 ;  /* 0x0000763222287816 */ /* 0x020fca0000000028 */
[----:B------:R-:W-:-:S04]  /*23d0*/  IMAD.U32 R40, R40, 0x10000, RZ ;  /* 0x0001000028287824 */ /* 0x000fc800078e00ff */
[----:B------:R-:W-:Y:S01]  /*23e0*/  FADD.FTZ R161, R161, R40 ;  /* 0x00000028a1a17221 */ /* 0x000fe20000010000 */
[----:B------:R-:W-:Y:S06]  /*23f0*/  BRA `(.L_x_884) ;  /* 0x0000000000187947 */ /* 0x000fec0003800000 */
.L_x_882:
[----:B-----5:R-:W-:Y:S02]  /*2400*/  PRMT R40, R30, 0x7632, R40 ;  /* 0x000076321e287816 */ /* 0x020fe40000000028 */
[----:B------:R-:W-:Y:S02]  /*2410*/  @P2 PRMT R41, R34, 0x7632, R41 ;  /* 0x0000763222292816 */ /* 0x000fe40000000029 */
[----:B------:R-:W-:Y:S02]  /*2420*/  SHF.L.U32 R40, R40, 0x10, RZ ;  /* 0x0000001028287819 */ /* 0x000fe400000006ff */
[----:B------:R-:W-:-:S03]  /*2430*/  @P2 SHF.L.U32 R42, R41, 0x10, RZ ;  /* 0x00000010292a2819 */ /* 0x000fc600000006ff */
[----:B------:R-:W-:-:S04]  /*2440*/  FADD.FTZ R161, R161, R40 ;  /* 0x00000028a1a17221 */ /* 0x000fc80000010000 */
[----:B------:R-:W-:-:S07]  /*2450*/  @P2 FADD.FTZ R161, R161, R42 ;  /* 0x0000002aa1a12221 */ /* 0x000fce0000010000 */
.L_x_884:
[----:B------:R-:W-:-:S04]  /*2460*/  F2FP.BF16.F32.PACK_AB R40, RZ, R161 ;  /* 0x000000a1ff28723e */ /* 0x000fc800000010ff */
[----:B------:R-:W-:-:S07]  /*2470*/  PRMT R38, R38, 0x5410, R40 ;  /* 0x0000541026267816 */ /* 0x000fce0000000028 */
.L_x_885:
        /* <DEDUP_REMOVED lines=8> */
.L_x_887:
[----:B-----5:R-:W-:-:S04]  /*2500*/  IMAD.U32 R40, R35, 0x10000, RZ ;  /* 0x0001000023287824 */ /* 0x020fc800078e00ff */
[----:B------:R-:W-:Y:S01]  /*2510*/  FADD.FTZ R163, R40, R163 ;  /* 0x000000a328a37221 */ /* 0x000fe20000010000 */
[----:B------:R-:W-:Y:S06]  /*2520*/  BRA `(.L_x_888) ;  /* 0x0000000000107947 */ /* 0x000fec0003800000 */
.L_x_886:
[----:B-----5:R-:W-:Y:S02]  /*2530*/  SHF.L.U32 R40, R31, 0x10, RZ ;  /* 0x000000101f287819 */ /* 0x020fe400000006ff */
[----:B------:R-:W-:-:S03]  /*2540*/  @P2 SHF.L.U32 R42, R35, 0x10, RZ ;  /* 0x00000010232a2819 */ /* 0x000fc600000006ff */
[----:B------:R-:W-:-:S04]  /*2550*/  FADD.FTZ R163, R40, R163 ;  /* 0x000000a328a37221 */ /* 0x000fc80000010000 */
[----:B------:R-:W-:-:S07]  /*2560*/  @P2 FADD.FTZ R163, R42, R163 ;  /* 0x000000a32aa32221 */ /* 0x000fce0000010000 */
.L_x_888:
[----:B------:R-:W-:-:S04]  /*2570*/  F2FP.BF16.F32.PACK_AB R40, RZ, R163 ;  /* 0x000000a3ff28723e */ /* 0x000fc800000010ff */
[----:B------:R-:W-:-:S07]  /*2580*/  PRMT R39, R40, 0x7610, R39 ;  /* 0x0000761028277816 */ /* 0x000fce0000000027 */
.L_x_889:
[----:B------:R-:W-:Y:S01]  /*2590*/  SHF.L.U32 R165, R43, 0x10, RZ ;  /* 0x000000102ba57819 */ /* 0x000fe200000006ff */
[----:B------:R-:W-:Y:S06]  /*25a0*/  @P3 BRA `(.L_x_890) ;  /* 0x0000000000243947 */ /* 0x000fec0003800000 */
[----:B------:R-:W-:-:S04]  /*25b0*/  ISETP.NE.U32.AND P4, PT, RZ, UR16, PT ;  /* 0x00000010ff007c0c */ /* 0x000fc8000bf85070 */
[----:B------:R-:W-:-:S13]  /*25c0*/  ISETP.NE.AND.EX P4, PT, RZ, UR17, PT, P4 ;  /* 0x00000011ff007c0c */ /* 0x000fda000bf85340 */
[----:B------:R-:W-:Y:S05]  /*25d0*/  @P4 BRA `(.L_x_891) ;  /* 0x0000000000084947 */ /* 0x000fea0003800000 */
[----:B------:R-:W-:Y:S05]  /*25e0*/  @P0 BRA `(.L_x_892) ;  /* 0x00000000002c0947 */ /* 0x000fea0003800000 */
[----:B------:R-:W-:Y:S05]  /*25f0*/  BRA `(.L_x_893) ;  /* 0x0000000000307947 */ /* 0x000fea0003800000 */
.L_x_891:
[----:B-----5:R-:W-:-:S05]  /*2600*/  PRMT R40, R35, 0x7632, R40 ;  /* 0x0000763223287816 */ /* 0x020fca0000000028 */
[----:B------:R-:W-:-:S04]  /*2610*/  IMAD.U32 R40, R40, 0x10000, RZ ;  /* 0x0001000028287824 */ /* 0x000fc800078e00ff */
[----:B------:R-:W-:Y:S01]  /*2620*/  FADD.FTZ R165, R165, R40 ;  /* 0x00000028a5a57221 */ /* 0x000fe20000010000 */
[----:B------:R-:W-:Y:S06]  /*2630*/  BRA `(.L_x_892) ;  /* 0x0000000000187947 */ /* 0x000fec0003800000 */
.L_x_890:
[----:B-----5:R-:W-:Y:S02]  /*2640*/  PRMT R40, R31, 0x7632, R40 ;  /* 0x000076321f287816 */ /* 0x020fe40000000028 */
[----:B------:R-:W-:Y:S02]  /*2650*/  @P2 PRMT R41, R35, 0x7632, R41 ;  /* 0x0000763223292816 */ /* 0x000fe40000000029 */
[----:B------:R-:W-:Y:S02]  /*2660*/  SHF.L.U32 R40, R40, 0x10, RZ ;  /* 0x0000001028287819 */ /* 0x000fe400000006ff */
[----:B------:R-:W-:-:S03]  /*2670*/  @P2 SHF.L.U32 R42, R41, 0x10, RZ ;  /* 0x00000010292a2819 */ /* 0x000fc600000006ff */
[----:B------:R-:W-:-:S04]  /*2680*/  FADD.FTZ R165, R165, R40 ;  /* 0x00000028a5a57221 */ /* 0x000fc80000010000 */
[----:B------:R-:W-:-:S07]  /*2690*/  @P2 FADD.FTZ R165, R165, R42 ;  /* 0x0000002aa5a52221 */ /* 0x000fce0000010000 */
.L_x_892:
[----:B------:R-:W-:-:S04]  /*26a0*/  F2FP.BF16.F32.PACK_AB R40, RZ, R165 ;  /* 0x000000a5ff28723e */ /* 0x000fc800000010ff */
[----:B------:R-:W-:-:S07]  /*26b0*/  PRMT R39, R39, 0x5410, R40 ;  /* 0x0000541027277816 */ /* 0x000fce0000000028 */
.L_x_893:
        /* <DEDUP_REMOVED lines=12> */
[C---:B---3--:R-:W-:Y:S01]  /*2780*/  IMAD.U32 R183, R40.reuse, 0x10000, RZ ;  /* 0x0001000028b77824 */ /* 0x048fe200078e00ff */
[----:B------:R-:W-:Y:S01]  /*2790*/  PRMT R185, R40, 0x7632, R185 ;  /* 0x0000763228b97816 */ /* 0x000fe200000000b9 */
[----:B0-----:R-:W-:Y:S06]  /*27a0*/  @P3 BRA `(.L_x_894) ;  /* 0x0000000000203947 */ /* 0x001fec0003800000 */
[----:B------:R-:W-:-:S04]  /*27b0*/  ISETP.NE.U32.AND P4, PT, RZ, UR16, PT ;  /* 0x00000010ff007c0c */ /* 0x000fc8000bf85070 */
[----:B------:R-:W-:-:S13]  /*27c0*/  ISETP.NE.AND.EX P4, PT, RZ, UR17, PT, P4 ;  /* 0x00000011ff007c0c */ /* 0x000fda000bf85340 */
[----:B------:R-:W-:Y:S05]  /*27d0*/  @P4 BRA `(.L_x_895) ;  /* 0x0000000000084947 */ /* 0x000fea0003800000 */
[----:B------:R-:W-:Y:S05]  /*27e0*/  @P0 BRA `(.L_x_896) ;  /* 0x0000000000200947 */ /* 0x000fea0003800000 */
[----:B------:R-:W-:Y:S05]  /*27f0*/  BRA `(.L_x_897) ;  /* 0x0000000000247947 */ /* 0x000fea0003800000 */
.L_x_895:
[----:B-----5:R-:W-:-:S05]  /*2800*/  SHF.L.U32 R40, R32, 0x10, RZ ;  /* 0x0000001020287819 */ /* 0x020fca00000006ff */
[----:B------:R-:W-:Y:S01]  /*2810*/  FADD.FTZ R183, R40, R183 ;  /* 0x000000b728b77221 */ /* 0x000fe20000010000 */
[----:B------:R-:W-:Y:S06]  /*2820*/  BRA `(.L_x_896) ;  /* 0x0000000000107947 */ /* 0x000fec0003800000 */
.L_x_894:
[----:B-----5:R-:W-:Y:S02]  /*2830*/  SHF.L.U32 R40, R28, 0x10, RZ ;  /* 0x000000101c287819 */ /* 0x020fe400000006ff */
[----:B------:R-:W-:-:S03]  /*2840*/  @P2 SHF.L.U32 R44, R32, 0x10, RZ ;  /* 0x00000010202c2819 */ /* 0x000fc600000006ff */
[----:B------:R-:W-:-:S04]  /*2850*/  FADD.FTZ R183, R40, R183 ;  /* 0x000000b728b77221 */ /* 0x000fc80000010000 */
[----:B------:R-:W-:-:S07]  /*2860*/  @P2 FADD.FTZ R183, R44, R183 ;  /* 0x000000b72cb72221 */ /* 0x000fce0000010000 */
.L_x_896:
[----:B------:R-:W-:-:S04]  /*2870*/  F2FP.BF16.F32.PACK_AB R40, RZ, R183 ;  /* 0x000000b7ff28723e */ /* 0x000fc800000010ff */
[----:B------:R-:W-:-:S07]  /*2880*/  PRMT R36, R40, 0x7610, R36 ;  /* 0x0000761028247816 */ /* 0x000fce0000000024 */
.L_x_897:
[----:B------:R-:W-:Y:S01]  /*2890*/  IMAD.U32 R185, R185, 0x10000, RZ ;  /* 0x00010000b9b97824 */ /* 0x000fe200078e00ff */
[----:B------:R-:W-:Y:S06]  /*28a0*/  @P3 BRA `(.L_x_898) ;  /* 0x0000000000243947 */ /* 0x000fec0003800000 */
[----:B------:R-:W-:-:S04]  /*28b0*/  ISETP.NE.U32.AND P4, PT, RZ, UR16, PT ;  /* 0x00000010ff007c0c */ /* 0x000fc8000bf85070 */
[----:B------:R-:W-:-:S13]  /*28c0*/  ISETP.NE.AND.EX P4, PT, RZ, UR17, PT, P4 ;  /* 0x00000011ff007c0c */ /* 0x000fda000bf85340 */
[----:B------:R-:W-:Y:S05]  /*28d0*/  @P4 BRA `(.L_x_899) ;  /* 0x0000000000084947 */ /* 0x000fea0003800000 */
[----:B------:R-:W-:Y:S05]  /*28e0*/  @P0 BRA `(.L_x_900) ;  /* 0x00000000002c0947 */ /* 0x000fea0003800000 */
[----:B------:R-:W-:Y:S05]  /*28f0*/  BRA `(.L_x_901) ;  /* 0x0000000000307947 */ /* 0x000fea0003800000 */
.L_x_899:
[----:B-----5:R-:W-:-:S04]  /*2900*/  PRMT R40, R32, 0x7632, R40 ;  /* 0x0000763220287816 */ /* 0x020fc80000000028 */
[----:B------:R-:W-:-:S05]  /*2910*/  SHF.L.U32 R40, R40, 0x10, RZ ;  /* 0x0000001028287819 */ /* 0x000fca00000006ff */
[----:B------:R-:W-:Y:S01]  /*2920*/  FADD.FTZ R185, R185, R40 ;  /* 0x00000028b9b97221 */ /* 0x000fe20000010000 */
[----:B------:R-:W-:Y:S06]  /*2930*/  BRA `(.L_x_900) ;  /* 0x0000000000187947 */ /* 0x000fec0003800000 */
.L_x_898:
[----:B-----5:R-:W-:Y:S02]  /*2940*/  PRMT R40, R28, 0x7632, R40 ;  /* 0x000076321c287816 */ /* 0x020fe40000000028 */
[----:B------:R-:W-:Y:S02]  /*2950*/  @P2 PRMT R44, R32, 0x7632, R44 ;  /* 0x00007632202c2816 */ /* 0x000fe4000000002c */
[----:B------:R-:W-:Y:S02]  /*2960*/  SHF.L.U32 R40, R40, 0x10, RZ ;  /* 0x0000001028287819 */ /* 0x000fe400000006ff */
[----:B------:R-:W-:-:S03]  /*2970*/  @P2 SHF.L.U32 R44, R44, 0x10, RZ ;  /* 0x000000102c2c2819 */ /* 0x000fc600000006ff */
[----:B------:R-:W-:-:S04]  /*2980*/  FADD.FTZ R185, R185, R40 ;  /* 0x00000028b9b97221 */ /* 0x000fc80000010000 */
[----:B------:R-:W-:-:S07]  /*2990*/  @P2 FADD.FTZ R185, R185, R44 ;  /* 0x0000002cb9b92221 */ /* 0x000fce0000010000 */
.L_x_900:
[----:B------:R-:W-:-:S04]  /*29a0*/  F2FP.BF16.F32.PACK_AB R40, RZ, R185 ;  /* 0x000000b9ff28723e */ /* 0x000fc800000010ff */
[----:B------:R-:W-:-:S07]  /*29b0*/  PRMT R36, R36, 0x5410, R40 ;  /* 0x0000541024247816 */ /* 0x000fce0000000028 */
.L_x_901:
        /* <DEDUP_REMOVED lines=8> */
.L_x_903:
[----:B-----5:R-:W-:-:S05]  /*2a40*/  SHF.L.U32 R40, R33, 0x10, RZ ;  /* 0x0000001021287819 */ /* 0x020fca00000006ff */
[----:B------:R-:W-:Y:S01]  /*2a50*/  FADD.FTZ R187, R40, R187 ;  /* 0x000000bb28bb7221 */ /* 0x000fe20000010000 */
[----:B------:R-:W-:Y:S06]  /*2a60*/  BRA `(.L_x_904) ;  /* 0x0000000000107947 */ /* 0x000fec0003800000 */
.L_x_902:
[----:B-----5:R-:W-:Y:S02]  /*2a70*/  SHF.L.U32 R40, R29, 0x10, RZ ;  /* 0x000000101d287819 */ /* 0x020fe400000006ff */
[----:B------:R-:W-:-:S03]  /*2a80*/  @P2 SHF.L.U32 R44, R33, 0x10, RZ ;  /* 0x00000010212c2819 */ /* 0x000fc600000006ff */
[----:B------:R-:W-:-:S04]  /*2a90*/  FADD.FTZ R187, R40, R187 ;  /* 0x000000bb28bb7221 */ /* 0x000fc80000010000 */
[----:B------:R-:W-:-:S07]  /*2aa0*/  @P2 FADD.FTZ R187, R44, R187 ;  /* 0x000000bb2cbb2221 */ /* 0x000fce0000010000 */
.L_x_904:
[----:B------:R-:W-:-:S04]  /*2ab0*/  F2FP.BF16.F32.PACK_AB R40, RZ, R187 ;  /* 0x000000bbff28723e */ /* 0x000fc800000010ff */
[----:B------:R-:W-:-:S07]  /*2ac0*/  PRMT R37, R40, 0x7610, R37 ;  /* 0x0000761028257816 */ /* 0x000fce0000000025 */
.L_x_905:
[----:B------:R-:W-:Y:S01]  /*2ad0*/  IMAD.U32 R189, R41, 0x10000, RZ ;  /* 0x0001000029bd7824 */ /* 0x000fe200078e00ff */
[----:B------:R-:W-:Y:S06]  /*2ae0*/  @P3 BRA `(.L_x_906) ;  /* 0x0000000000243947 */ /* 0x000fec0003800000 */
[----:B------:R-:W-:-:S04]  /*2af0*/  ISETP.NE.U32.AND P4, PT, RZ, UR16, PT ;  /* 0x00000010ff007c0c */ /* 0x000fc8000bf85070 */
[----:B------:R-:W-:-:S13]  /*2b00*/  ISETP.NE.AND.EX P4, PT, RZ, UR17, PT, P4 ;  /* 0x00000011ff007c0c */ /* 0x000fda000bf85340 */
[----:B------:R-:W-:Y:S05]  /*2b10*/  @P4 BRA `(.L_x_907) ;  /* 0x0000000000084947 */ /* 0x000fea0003800000 */
[----:B------:R-:W-:Y:S05]  /*2b20*/  @P0 BRA `(.L_x_908) ;  /* 0x00000000002c0947 */ /* 0x000fea0003800000 */
[----:B------:R-:W-:Y:S05]  /*2b30*/  BRA `(.L_x_909) ;  /* 0x0000000000307947 */ /* 0x000fea0003800000 */
.L_x_907:
[----:B-----5:R-:W-:-:S04]  /*2b40*/  PRMT R40, R33, 0x7632, R40 ;  /* 0x0000763221287816 */ /* 0x020fc80000000028 */
[----:B------:R-:W-:-:S05]  /*2b50*/  SHF.L.U32 R40, R40, 0x10, RZ ;  /* 0x0000001028287819 */ /* 0x000fca00000006ff */
[----:B------:R-:W-:Y:S01]  /*2b60*/  FADD.FTZ R189, R189, R40 ;  /* 0x00000028bdbd7221 */ /* 0x000fe20000010000 */
[----:B------:R-:W-:Y:S06]  /*2b70*/  BRA `(.L_x_908) ;  /* 0x0000000000187947 */ /* 0x000fec0003800000 */
.L_x_906:
[----:B-----5:R-:W-:Y:S02]  /*2b80*/  PRMT R40, R29, 0x7632, R40 ;  /* 0x000076321d287816 */ /* 0x020fe40000000028 */
[----:B------:R-:W-:Y:S02]  /*2b90*/  @P2 PRMT R41, R33, 0x7632, R41 ;  /* 0x0000763221292816 */ /* 0x000fe40000000029 */
[----:B------:R-:W-:Y:S02]  /*2ba0*/  SHF.L.U32 R40, R40, 0x10, RZ ;  /* 0x0000001028287819 */ /* 0x000fe400000006ff */
[----:B------:R-:W-:-:S03]  /*2bb0*/  @P2 SHF.L.U32 R44, R41, 0x10, RZ ;  /* 0x00000010292c2819 */ /* 0x000fc600000006ff */
[----:B------:R-:W-:-:S04]  /*2bc0*/  FADD.FTZ R189, R189, R40 ;  /* 0x00000028bdbd7221 */ /* 0x000fc80000010000 */
[----:B------:R-:W-:-:S07]  /*2bd0*/  @P2 FADD.FTZ R189, R189, R44 ;  /* 0x0000002cbdbd2221 */ /* 0x000fce0000010000 */
.L_x_908:
[----:B------:R-:W-:-:S04]  /*2be0*/  F2FP.BF16.F32.PACK_AB R40, RZ, R189 ;  /* 0x000000bdff28723e */ /* 0x000fc800000010ff */
[----:B------:R-:W-:-:S07]  /*2bf0*/  PRMT R37, R37, 0x5410, R40 ;  /* 0x0000541025257816 */ /* 0x000fce0000000028 */
.L_x_909:
        /* <DEDUP_REMOVED lines=8> */
.L_x_911:
[----:B-----5:R-:W-:-:S05]  /*2c80*/  SHF.L.U32 R40, R34, 0x10, RZ ;  /* 0x0000001022287819 */ /* 0x020fca00000006ff */
[----:B------:R-:W-:Y:S01]  /*2c90*/  FADD.FTZ R175, R40, R175 ;  /* 0x000000af28af7221 */ /* 0x000fe20000010000 */
[----:B------:R-:W-:Y:S06]  /*2ca0*/  BRA `(.L_x_912) ;  /* 0x0000000000107947 */ /* 0x000fec0003800000 */
.L_x_910:
[----:B-----5:R-:W-:Y:S02]  /*2cb0*/  SHF.L.U32 R40, R30, 0x10, RZ ;  /* 0x000000101e287819 */ /* 0x020fe400000006ff */
[----:B------:R-:W-:-:S03]  /*2cc0*/  @P2 SHF.L.U32 R44, R34, 0x10, RZ ;  /* 0x00000010222c2819 */ /* 0x000fc600000006ff */
[----:B------:R-:W-:-:S04]  /*2cd0*/  FADD.FTZ R175, R40, R175 ;  /* 0x000000af28af7221 */ /* 0x000fc80000010000 */
[----:B------:R-:W-:-:S07]  /*2ce0*/  @P2 FADD.FTZ R175, R44, R175 ;  /* 0x000000af2caf2221 */ /* 0x000fce0000010000 */
.L_x_912:
[----:B------:R-:W-:-:S04]  /*2cf0*/  F2FP.BF16.F32.PACK_AB R40, RZ, R175 ;  /* 0x000000afff28723e */ /* 0x000fc800000010ff */
[----:B------:R-:W-:-:S07]  /*2d00*/  PRMT R38, R40, 0x7610, R38 ;  /* 0x0000761028267816 */ /* 0x000fce0000000026 */
.L_x_913:
[----:B------:R-:W-:Y:S01]  /*2d10*/  IMAD.U32 R177, R42, 0x10000, RZ ;  /* 0x000100002ab17824 */ /* 0x000fe200078e00ff */
[----:B------:R-:W-:Y:S06]  /*2d20*/  @P3 BRA `(.L_x_914) ;  /* 0x0000000000243947 */ /* 0x000fec0003800000 */
[----:B------:R-:W-:-:S04]  /*2d30*/  ISETP.NE.U32.AND P4, PT, RZ, UR16, PT ;  /* 0x00000010ff007c0c */ /* 0x000fc8000bf85070 */
[----:B------:R-:W-:-:S13]  /*2d40*/  ISETP.NE.AND.EX P4, PT, RZ, UR17, PT, P4 ;  /* 0x00000011ff007c0c */ /* 0x000fda000bf85340 */
[----:B------:R-:W-:Y:S05]  /*2d50*/  @P4 BRA `(.L_x_915) ;  /* 0x0000000000084947 */ /* 0x000fea0003800000 */
[----:B------:R-:W-:Y:S05]  /*2d60*/  @P0 BRA `(.L_x_916) ;  /* 0x00000000002c0947 */ /* 0x000fea0003800000 */
[----:B------:R-:W-:Y:S05]  /*2d70*/  BRA `(.L_x_917) ;  /* 0x0000000000307947 */ /* 0x000fea0003800000 */
.L_x_915:
[----:B-----5:R-:W-:-:S04]  /*2d80*/  PRMT R40, R34, 0x7632, R40 ;  /* 0x0000763222287816 */ /* 0x020fc80000000028 */
[----:B------:R-:W-:-:S05]  /*2d90*/  SHF.L.U32 R40, R40, 0x10, RZ ;  /* 0x0000001028287819 */ /* 0x000fca00000006ff */
[----:B------:R-:W-:Y:S01]  /*2da0*/  FADD.FTZ R177, R177, R40 ;  /* 0x00000028b1b17221 */ /* 0x000fe20000010000 */
[----:B------:R-:W-:Y:S06]  /*2db0*/  BRA `(.L_x_916) ;  /* 0x0000000000187947 */ /* 0x000fec0003800000 */
.L_x_914:
[----:B-----5:R-:W-:Y:S02]  /*2dc0*/  PRMT R40, R30, 0x7632, R40 ;  /* 0x000076321e287816 */ /* 0x020fe40000000028 */
[----:B------:R-:W-:Y:S02]  /*2dd0*/  @P2 PRMT R41, R34, 0x7632, R41 ;  /* 0x0000763222292816 */ /* 0x000fe40000000029 */
[----:B------:R-:W-:Y:S02]  /*2de0*/  SHF.L.U32 R40, R40, 0x10, RZ ;  /* 0x0000001028287819 */ /* 0x000fe400000006ff */
[----:B------:R-:W-:-:S03]  /*2df0*/  @P2 SHF.L.U32 R42, R41, 0x10, RZ ;  /* 0x00000010292a2819 */ /* 0x000fc600000006ff */
[----:B------:R-:W-:-:S04]  /*2e00*/  FADD.FTZ R177, R177, R40 ;  /* 0x00000028b1b17221 */ /* 0x000fc80000010000 */
[----:B------:R-:W-:-:S07]  /*2e10*/  @P2 FADD.FTZ R177, R177, R42 ;  /* 0x0000002ab1b12221 */ /* 0x000fce0000010000 */
.L_x_916:
[----:B------:R-:W-:-:S04]  /*2e20*/  F2FP.BF16.F32.PACK_AB R40, RZ, R177 ;  /* 0x000000b1ff28723e */ /* 0x000fc800000010ff */
[----:B------:R-:W-:-:S07]  /*2e30*/  PRMT R38, R38, 0x5410, R40 ;  /* 0x0000541026267816 */ /* 0x000fce0000000028 */
.L_x_917:
        /* <DEDUP_REMOVED lines=8> */
.L_x_919:
[----:B-----5:R-:W-:-:S05]  /*2ec0*/  SHF.L.U32 R40, R35, 0x10, RZ ;  /* 0x0000001023287819 */ /* 0x020fca00000006ff */
[----:B------:R-:W-:Y:S01]  /*2ed0*/  FADD.FTZ R179, R40, R179 ;  /* 0x000000b328b37221 */ /* 0x000fe20000010000 */
[----:B------:R-:W-:Y:S06]  /*2ee0*/  BRA `(.L_x_920) ;  /* 0x0000000000107947 */ /* 0x000fec0003800000 */
.L_x_918:
[----:B-----5:R-:W-:Y:S02]  /*2ef0*/  SHF.L.U32 R40, R31, 0x10, RZ ;  /* 0x000000101f287819 */ /* 0x020fe400000006ff */
[----:B------:R-:W-:-:S03]  /*2f00*/  @P2 SHF.L.U32 R42, R35, 0x10, RZ ;  /* 0x00000010232a2819 */ /* 0x000fc600000006ff */
[----:B------:R-:W-:-:S04]  /*2f10*/  FADD.FTZ R179, R40, R179 ;  /* 0x000000b328b37221 */ /* 0x000fc80000010000 */
[----:B------:R-:W-:-:S07]  /*2f20*/  @P2 FADD.FTZ R179, R42, R179 ;  /* 0x000000b32ab32221 */ /* 0x000fce0000010000 */
.L_x_920:
[----:B------:R-:W-:-:S04]  /*2f30*/  F2FP.BF16.F32.PACK_AB R40, RZ, R179 ;  /* 0x000000b3ff28723e */ /* 0x000fc800000010ff */
[----:B------:R-:W-:-:S07]  /*2f40*/  PRMT R39, R40, 0x7610, R39 ;  /* 0x0000761028277816 */ /* 0x000fce0000000027 */
.L_x_921:
[----:B------:R-:W-:Y:S01]  /*2f50*/  IMAD.U32 R181, R43, 0x10000, RZ ;  /* 0x000100002bb57824 */ /* 0x000fe200078e00ff */
[----:B------:R-:W-:Y:S06]  /*2f60*/  @P3 BRA `(.L_x_922) ;  /* 0x0000000000243947 */ /* 0x000fec0003800000 */
[----:B------:R-:W-:-:S04]  /*2f70*/  ISETP.NE.U32.AND P4, PT, RZ, UR16, PT ;  /* 0x00000010ff007c0c */ /* 0x000fc8000bf85070 */
[----:B------:R-:W-:-:S13]  /*2f80*/  ISETP.NE.AND.EX P4, PT, RZ, UR17, PT, P4 ;  /* 0x00000011ff007c0c */ /* 0x000fda000bf85340 */
[----:B------:R-:W-:Y:S05]  /*2f90*/  @P4 BRA `(.L_x_923) ;  /* 0x0000000000084947 */ /* 0x000fea0003800000 */
[----:B------:R-:W-:Y:S05]  /*2fa0*/  @P0 BRA `(.L_x_924) ;  /* 0x00000000002c0947 */ /* 0x000fea0003800000 */
[----:B------:R-:W-:Y:S05]  /*2fb0*/  BRA `(.L_x_925) ;  /* 0x0000000000307947 */ /* 0x000fea0003800000 */
.L_x_923:
[----:B-----5:R-:W-:-:S04]  /*2fc0*/  PRMT R40, R35, 0x7632, R40 ;  /* 0x0000763223287816 */ /* 0x020fc80000000028 */
[----:B------:R-:W-:-:S05]  /*2fd0*/  SHF.L.U32 R40, R40, 0x10, RZ ;  /* 0x0000001028287819 */ /* 0x000fca00000006ff */
[----:B------:R-:W-:Y:S01]  /*2fe0*/  FADD.FTZ R181, R181, R40 ;  /* 0x00000028b5b57221 */ /* 0x000fe20000010000 */
[----:B------:R-:W-:Y:S06]  /*2ff0*/  BRA `(.L_x_924) ;  /* 0x0000000000187947 */ /* 0x000fec0003800000 */
.L_x_922:
[----:B-----5:R-:W-:Y:S02]  /*3000*/  PRMT R40, R31, 0x7632, R40 ;  /* 0x000076321f287816 */ /* 0x020fe40000000028 */
[----:B------:R-:W-:Y:S02]  /*3010*/  @P2 PRMT R41, R35, 0x7632, R41 ;  /* 0x0000763223292816 */ /* 0x000fe40000000029 */
[----:B------:R-:W-:Y:S02]  /*3020*/  SHF.L.U32 R40, R40, 0x10, RZ ;  /* 0x0000001028287819 */ /* 0x000fe400000006ff */
[----:B------:R-:W-:-:S03]  /*3030*/  @P2 SHF.L.U32 R42, R41, 0x10, RZ ;  /* 0x00000010292a2819 */ /* 0x000fc600000006ff */
[----:B------:R-:W-:-:S04]  /*3040*/  FADD.FTZ R181, R181, R40 ;  /* 0x00000028b5b57221 */ /* 0x000fc80000010000 */
[----:B------:R-:W-:-:S07]  /*3050*/  @P2 FADD.FTZ R181, R181, R42 ;  /* 0x0000002ab5b52221 */ /* 0x000fce0000010000 */
.L_x_924:
[----:B------:R-:W-:-:S04]  /*3060*/  F2FP.BF16.F32.PACK_AB R40, RZ, R181 ;  /* 0x000000b5ff28723e */ /* 0x000fc800000010ff */
[----:B------:R-:W-:-:S07]  /*3070*/  PRMT R39, R39, 0x5410, R40 ;  /* 0x0000541027277816 */ /* 0x000fce0000000028 */
.L_x_925:
[----:B------:R-:W0:Y:S01]  /*3080*/  @P0 LDC.64 R46, c[0x0][0x238] ;  /* 0x00008e00ff2e0b82 */ /* 0x000e220000000a00 */
[----:B------:R-:W-:-:S04]  /*3090*/  VIADD R123, R53, 0x200 ;  /* 0x00000200357b7836 */ /* 0x000fc80000000000 */
[----:B------:R-:W-:-:S03]  /*30a0*/  IMAD.WIDE.U32 R40, R123, 0x10, R2 ;  /* 0x000000107b287825 */ /* 0x000fc600078e0002 */
        /* <DEDUP_REMOVED lines=17> */
.L_x_927:
[----:B-----5:R-:W-:-:S05]  /*31c0*/  SHF.L.U32 R40, R32, 0x10, RZ ;  /* 0x0000001020287819 */ /* 0x020fca00000006ff */
[----:B------:R-:W-:Y:S01]  /*31d0*/  FADD.FTZ R191, R40, R191 ;  /* 0x000000bf28bf7221 */ /* 0x000fe20000010000 */
[----:B------:R-:W-:Y:S06]  /*31e0*/  BRA `(.L_x_928) ;  /* 0x0000000000107947 */ /* 0x000fec0003800000 */
.L_x_926:
[----:B-----5:R-:W-:Y:S01]  /*31f0*/  SHF.L.U32 R40, R28, 0x10, RZ ;  /* 0x000000101c287819 */ /* 0x020fe200000006ff */
[----:B------:R-:W-:-:S04]  /*3200*/  @P2 IMAD.U32 R44, R32, 0x10000, RZ ;  /* 0x00010000202c2824 */ /* 0x000fc800078e00ff */
[----:B------:R-:W-:-:S04]  /*3210*/  FADD.FTZ R191, R40, R191 ;  /* 0x000000bf28bf7221 */ /* 0x000fc80000010000 */
[----:B------:R-:W-:-:S07]  /*3220*/  @P2 FADD.FTZ R191, R44, R191 ;  /* 0x000000bf2cbf2221 */ /* 0x000fce0000010000 */
.L_x_928:
[----:B------:R-:W-:-:S04]  /*3230*/  F2FP.BF16.F32.PACK_AB R40, RZ, R191 ;  /* 0x000000bfff28723e */ /* 0x000fc800000010ff */
[----:B------:R-:W-:-:S07]  /*3240*/  PRMT R36, R40, 0x7610, R36 ;  /* 0x0000761028247816 */ /* 0x000fce0000000024 */
.L_x_929:
[----:B------:R-:W-:Y:S01]  /*3250*/  SHF.L.U32 R193, R193, 0x10, RZ ;  /* 0x00000010c1c17819 */ /* 0x000fe200000006ff */
[----:B------:R-:W-:Y:S06]  /*3260*/  @P3 BRA `(.L_x_930) ;  /* 0x0000000000243947 */ /* 0x000fec0003800000 */
[----:B------:R-:W-:-:S04]  /*3270*/  ISETP.NE.U32.AND P4, PT, RZ, UR16, PT ;  /* 0x00000010ff007c0c */ /* 0x000fc8000bf85070 */
[----:B------:R-:W-:-:S13]  /*3280*/  ISETP.NE.AND.EX P4, PT, RZ, UR17, PT, P4 ;  /* 0x00000011ff007c0c */ /* 0x000fda000bf85340 */
[----:B------:R-:W-:Y:S05]  /*3290*/  @P4 BRA `(.L_x_931) ;  /* 0x0000000000084947 */ /* 0x000fea0003800000 */
[----:B------:R-:W-:Y:S05]  /*32a0*/  @P0 BRA `(.L_x_932) ;  /* 0x00000000002c0947 */ /* 0x000fea0003800000 */
[----:B------:R-:W-:Y:S05]  /*32b0*/  BRA `(.L_x_933) ;  /* 0x0000000000307947 */ /* 0x000fea0003800000 */
.L_x_931:
[----:B-----5:R-:W-:-:S04]  /*32c0*/  PRMT R40, R32, 0x7632, R40 ;  /* 0x0000763220287816 */ /* 0x020fc80000000028 */
[----:B------:R-:W-:-:S05]  /*32d0*/  SHF.L.U32 R40, R40, 0x10, RZ ;  /* 0x0000001028287819 */ /* 0x000fca00000006ff */
[----:B------:R-:W-:Y:S01]  /*32e0*/  FADD.FTZ R193, R193, R40 ;  /* 0x00000028c1c17221 */ /* 0x000fe20000010000 */
[----:B------:R-:W-:Y:S06]  /*32f0*/  BRA `(.L_x_932) ;  /* 0x0000000000187947 */ /* 0x000fec0003800000 */
.L_x_930:
[----:B-----5:R-:W-:Y:S02]  /*3300*/  PRMT R40, R28, 0x7632, R40 ;  /* 0x000076321c287816 */ /* 0x020fe40000000028 */
[----:B------:R-:W-:Y:S02]  /*3310*/  @P2 PRMT R44, R32, 0x7632, R44 ;  /* 0x00007632202c2816 */ /* 0x000fe4000000002c */
[----:B------:R-:W-:-:S03]  /*3320*/  SHF.L.U32 R40, R40, 0x10, RZ ;  /* 0x0000001028287819 */ /* 0x000fc600000006ff */
[----:B------:R-:W-:Y:S02]  /*3330*/  @P2 IMAD.U32 R44, R44, 0x10000, RZ ;  /* 0x000100002c2c2824 */ /* 0x000fe400078e00ff */
[----:B------:R-:W-:-:S04]  /*3340*/  FADD.FTZ R193, R193, R40 ;  /* 0x00000028c1c17221 */ /* 0x000fc80000010000 */
[----:B------:R-:W-:-:S07]  /*3350*/  @P2 FADD.FTZ R193, R193, R44 ;  /* 0x0000002cc1c12221 */ /* 0x000fce0000010000 */
.L_x_932:
[----:B------:R-:W-:-:S04]  /*3360*/  F2FP.BF16.F32.PACK_AB R40, RZ, R193 ;  /* 0x000000c1ff28723e */ /* 0x000fc800000010ff */
[----:B------:R-:W-:-:S07]  /*3370*/  PRMT R36, R36, 0x5410, R40 ;  /* 0x0000541024247816 */ /* 0x000fce0000000028 */
.L_x_933:
        /* <DEDUP_REMOVED lines=8> */
.L_x_935:
[----:B-----5:R-:W-:-:S05]  /*3400*/  SHF.L.U32 R40, R33, 0x10, RZ ;  /* 0x0000001021287819 */ /* 0x020fca00000006ff */
[----:B------:R-:W-:Y:S01]  /*3410*/  FADD.FTZ R195, R40, R195 ;  /* 0x000000c328c37221 */ /* 0x000fe20000010000 */
[----:B------:R-:W-:Y:S06]  /*3420*/  BRA `(.L_x_936) ;  /* 0x0000000000107947 */ /* 0x000fec0003800000 */
.L_x_934:
[----:B-----5:R-:W-:Y:S01]  /*3430*/  SHF.L.U32 R40, R29, 0x10, RZ ;  /* 0x000000101d287819 */ /* 0x020fe200000006ff */
[----:B------:R-:W-:-:S04]  /*3440*/  @P2 IMAD.U32 R44, R33, 0x10000, RZ ;  /* 0x00010000212c2824 */ /* 0x000fc800078e00ff */
[----:B------:R-:W-:-:S04]  /*3450*/  FADD.FTZ R195, R40, R195 ;  /* 0x000000c328c37221 */ /* 0x000fc80000010000 */
[----:B------:R-:W-:-:S07]  /*3460*/  @P2 FADD.FTZ R195, R44, R195 ;  /* 0x000000c32cc32221 */ /* 0x000fce0000010000 */
.L_x_936:
[----:B------:R-:W-:-:S04]  /*3470*/  F2FP.BF16.F32.PACK_AB R40, RZ, R195 ;  /* 0x000000c3ff28723e */ /* 0x000fc800000010ff */
[----:B------:R-:W-:-:S07]  /*3480*/  PRMT R37, R40, 0x7610, R37 ;  /* 0x0000761028257816 */ /* 0x000fce0000000025 */
.L_x_937:
[----:B------:R-:W-:Y:S01]  /*3490*/  SHF.L.U32 R197, R41, 0x10, RZ ;  /* 0x0000001029c57819 */ /* 0x000fe200000006ff */
[----:B------:R-:W-:Y:S06]  /*34a0*/  @P3 BRA `(.L_x_938) ;  /* 0x0000000000243947 */ /* 0x000fec0003800000 */
[----:B------:R-:W-:-:S04]  /*34b0*/  ISETP.NE.U32.AND P4, PT, RZ, UR16, PT ;  /* 0x00000010ff007c0c */ /* 0x000fc8000bf85070 */
[----:B------:R-:W-:-:S13]  /*34c0*/  ISETP.NE.AND.EX P4, PT, RZ, UR17, PT, P4 ;  /* 0x00000011ff007c0c */ /* 0x000fda000bf85340 */
[----:B------:R-:W-:Y:S05]  /*34d0*/  @P4 BRA `(.L_x_939) ;  /* 0x0000000000084947 */ /* 0x000fea0003800000 */
[----:B------:R-:W-:Y:S05]  /*34e0*/  @P0 BRA `(.L_x_940) ;  /* 0x00000000002c0947 */ /* 0x000fea0003800000 */
[----:B------:R-:W-:Y:S05]  /*34f0*/  BRA `(.L_x_941) ;  /* 0x0000000000307947 */ /* 0x000fea0003800000 */
.L_x_939:
[----:B-----5:R-:W-:-:S04]  /*3500*/  PRMT R40, R33, 0x7632, R40 ;  /* 0x0000763221287816 */ /* 0x020fc80000000028 */
[----:B------:R-:W-:-:S05]  /*3510*/  SHF.L.U32 R40, R40, 0x10, RZ ;  /* 0x0000001028287819 */ /* 0x000fca00000006ff */
[----:B------:R-:W-:Y:S01]  /*3520*/  FADD.FTZ R197, R197, R40 ;  /* 0x00000028c5c57221 */ /* 0x000fe20000010000 */
[----:B------:R-:W-:Y:S06]  /*3530*/  BRA `(.L_x_940) ;  /* 0x0000000000187947 */ /* 0x000fec0003800000 */
.L_x_938:
[----:B-----5:R-:W-:Y:S02]  /*3540*/  PRMT R40, R29, 0x7632, R40 ;  /* 0x000076321d287816 */ /* 0x020fe40000000028 */
[----:B------:R-:W-:Y:S02]  /*3550*/  @P2 PRMT R41, R33, 0x7632, R41 ;  /* 0x0000763221292816 */ /* 0x000fe40000000029 */
[----:B------:R-:W-:-:S03]  /*3560*/  SHF.L.U32 R40, R40, 0x10, RZ ;  /* 0x0000001028287819 */ /* 0x000fc600000006ff */
[----:B------:R-:W-:Y:S02]  /*3570*/  @P2 IMAD.U32 R44, R41, 0x10000, RZ ;  /* 0x00010000292c2824 */ /* 0x000fe400078e00ff */
[----:B------:R-:W-:-:S04]  /*3580*/  FADD.FTZ R197, R197, R40 ;  /* 0x00000028c5c57221 */ /* 0x000fc80000010000 */
[----:B------:R-:W-:-:S07]  /*3590*/  @P2 FADD.FTZ R197, R197, R44 ;  /* 0x0000002cc5c52221 */ /* 0x000fce0000010000 */
.L_x_940:
[----:B------:R-:W-:-:S04]  /*35a0*/  F2FP.BF16.F32.PACK_AB R40, RZ, R197 ;  /* 0x000000c5ff28723e */ /* 0x000fc800000010ff */
[----:B------:R-:W-:-:S07]  /*35b0*/  PRMT R37, R37, 0x5410, R40 ;  /* 0x0000541025257816 */ /* 0x000fce0000000028 */
.L_x_941:
        /* <DEDUP_REMOVED lines=8> */
.L_x_943:
[----:B-----5:R-:W-:-:S05]  /*3640*/  SHF.L.U32 R40, R34, 0x10, RZ ;  /* 0x0000001022287819 */ /* 0x020fca00000006ff */
[----:B------:R-:W-:Y:S01]  /*3650*/  FADD.FTZ R199, R40, R199 ;  /* 0x000000c728c77221 */ /* 0x000fe20000010000 */
[----:B------:R-:W-:Y:S06]  /*3660*/  BRA `(.L_x_944) ;  /* 0x0000000000107947 */ /* 0x000fec0003800000 */
.L_x_942:
[----:B-----5:R-:W-:Y:S01]  /*3670*/  SHF.L.U32 R40, R30, 0x10, RZ ;  /* 0x000000101e287819 */ /* 0x020fe200000006ff */
[----:B------:R-:W-:-:S04]  /*3680*/  @P2 IMAD.U32 R44, R34, 0x10000, RZ ;  /* 0x00010000222c2824 */ /* 0x000fc800078e00ff */
[----:B------:R-:W-:-:S04]  /*3690*/  FADD.FTZ R199, R40, R199 ;  /* 0x000000c728c77221 */ /* 0x000fc80000010000 */
[----:B------:R-:W-:-:S07]  /*36a0*/  @P2 FADD.FTZ R199, R44, R199 ;  /* 0x000000c72cc72221 */ /* 0x000fce0000010000 */
.L_x_944:
[----:B------:R-:W-:-:S04]  /*36b0*/  F2FP.BF16.F32.PACK_AB R40, RZ, R199 ;  /* 0x000000c7ff28723e */ /* 0x000fc800000010ff */
[----:B------:R-:W-:-:S07]  /*36c0*/  PRMT R38, R40, 0x7610, R38 ;  /* 0x0000761028267816 */ /* 0x000fce0000000026 */
.L_x_945:
[----:B------:R-:W-:Y:S01]  /*36d0*/  SHF.L.U32 R201, R42, 0x10, RZ ;  /* 0x000000102ac97819 */ /* 0x000fe200000006ff */
[----:B------:R-:W-:Y:S06]  /*36e0*/  @P3 BRA `(.L_x_946) ;  /* 0x0000000000243947 */ /* 0x000fec0003800000 */
[----:B------:R-:W-:-:S04]  /*36f0*/  ISETP.NE.U32.AND P4, PT, RZ, UR16, PT ;  /* 0x00000010ff007c0c */ /* 0x000fc8000bf85070 */
[----:B------:R-:W-:-:S13]  /*3700*/  ISETP.NE.AND.EX P4, PT, RZ, UR17, PT, P4 ;  /* 0x00000011ff007c0c */ /* 0x000fda000bf85340 */
[----:B------:R-:W-:Y:S05]  /*3710*/  @P4 BRA `(.L_x_947) ;  /* 0x0000000000084947 */ /* 0x000fea0003800000 */
[----:B------:R-:W-:Y:S05]  /*3720*/  @P0 BRA `(.L_x_948) ;  /* 0x00000000002c0947 */ /* 0x000fea0003800000 */
[----:B------:R-:W-:Y:S05]  /*3730*/  BRA `(.L_x_949) ;  /* 0x0000000000307947 */ /* 0x000fea0003800000 */
.L_x_947:
[----:B-----5:R-:W-:-:S04]  /*3740*/  PRMT R40, R34, 0x7632, R40 ;  /* 0x0000763222287816 */ /* 0x020fc80000000028 */
[----:B------:R-:W-:-:S05]  /*3750*/  SHF.L.U32 R40, R40, 0x10, RZ ;  /* 0x0000001028287819 */ /* 0x000fca00000006ff */
[----:B------:R-:W-:Y:S01]  /*3760*/  FADD.FTZ R201, R201, R40 ;  /* 0x00000028c9c97221 */ /* 0x000fe20000010000 */
[----:B------:R-:W-:Y:S06]  /*3770*/  BRA `(.L_x_948) ;  /* 0x0000000000187947 */ /* 0x000fec0003800000 */
.L_x_946:
[----:B-----5:R-:W-:Y:S02]  /*3780*/  PRMT R40, R30, 0x7632, R40 ;  /* 0x000076321e287816 */ /* 0x020fe40000000028 */
[----:B------:R-:W-:Y:S02]  /*3790*/  @P2 PRMT R41, R34, 0x7632, R41 ;  /* 0x0000763222292816 */ /* 0x000fe40000000029 */
[----:B------:R-:W-:-:S03]  /*37a0*/  SHF.L.U32 R40, R40, 0x10, RZ ;  /* 0x0000001028287819 */ /* 0x000fc600000006ff */
[----:B------:R-:W-:Y:S02]  /*37b0*/  @P2 IMAD.U32 R42, R41, 0x10000, RZ ;  /* 0x00010000292a2824 */ /* 0x000fe400078e00ff */
[----:B------:R-:W-:-:S04]  /*37c0*/  FADD.FTZ R201, R201, R40 ;  /* 0x00000028c9c97221 */ /* 0x000fc80000010000 */
[----:B------:R-:W-:-:S07]  /*37d0*/  @P2 FADD.FTZ R201, R201, R42 ;  /* 0x0000002ac9c92221 */ /* 0x000fce0000010000 */
.L_x_948:
[----:B------:R-:W-:-:S04]  /*37e0*/  F2FP.BF16.F32.PACK_AB R40, RZ, R201 ;  /* 0x000000c9ff28723e */ /* 0x000fc800000010ff */
[----:B------:R-:W-:-:S07]  /*37f0*/  PRMT R38, R38, 0x5410, R40 ;  /* 0x0000541026267816 */ /* 0x000fce0000000028 */
.L_x_949:
        /* <DEDUP_REMOVED lines=8> */
.L_x_951:
[----:B-----5:R-:W-:-:S05]  /*3880*/  SHF.L.U32 R40, R35, 0x10, RZ ;  /* 0x0000001023287819 */ /* 0x020fca00000006ff */
[----:B------:R-:W-:Y:S01]  /*3890*/  FADD.FTZ R203, R40, R203 ;  /* 0x000000cb28cb7221 */ /* 0x000fe20000010000 */
[----:B------:R-:W-:Y:S06]  /*38a0*/  BRA `(.L_x_952) ;  /* 0x0000000000107947 */ /* 0x000fec0003800000 */
.L_x_950:
[----:B-----5:R-:W-:Y:S01]  /*38b0*/  SHF.L.U32 R40, R31, 0x10, RZ ;  /* 0x000000101f287819 */ /* 0x020fe200000006ff */
[----:B------:R-:W-:-:S04]  /*38c0*/  @P2 IMAD.U32 R42, R35, 0x10000, RZ ;  /* 0x00010000232a2824 */ /* 0x000fc800078e00ff */
[----:B------:R-:W-:-:S04]  /*38d0*/  FADD.FTZ R203, R40, R203 ;  /* 0x000000cb28cb7221 */ /* 0x000fc80000010000 */
[----:B------:R-:W-:-:S07]  /*38e0*/  @P2 FADD.FTZ R203, R42, R203 ;  /* 0x000000cb2acb2221 */ /* 0x000fce0000010000 */
.L_x_952:
[----:B------:R-:W-:-:S04]  /*38f0*/  F2FP.BF16.F32.PACK_AB R40, RZ, R203 ;  /* 0x000000cbff28723e */ /* 0x000fc800000010ff */
[----:B------:R-:W-:-:S07]  /*3900*/  PRMT R39, R40, 0x7610, R39 ;  /* 0x0000761028277816 */ /* 0x000fce0000000027 */
.L_x_953:
[----:B------:R-:W-:Y:S01]  /*3910*/  SHF.L.U32 R205, R43, 0x10, RZ ;  /* 0x000000102bcd7819 */ /* 0x000fe200000006ff */
[----:B------:R-:W-:Y:S06]  /*3920*/  @P3 BRA `(.L_x_954) ;  /* 0x0000000000243947 */ /* 0x000fec0003800000 */
[----:B------:R-:W-:-:S04]  /*3930*/  ISETP.NE.U32.AND P4, PT, RZ, UR16, PT ;  /* 0x00000010ff007c0c */ /* 0x000fc8000bf85070 */
[----:B------:R-:W-:-:S13]  /*3940*/  ISETP.NE.AND.EX P4, PT, RZ, UR17, PT, P4 ;  /* 0x00000011ff007c0c */ /* 0x000fda000bf85340 */
[----:B------:R-:W-:Y:S05]  /*3950*/  @P4 BRA `(.L_x_955) ;  /* 0x0000000000084947 */ /* 0x000fea0003800000 */
[----:B------:R-:W-:Y:S05]  /*3960*/  @P0 BRA `(.L_x_956) ;  /* 0x00000000002c0947 */ /* 0x000fea0003800000 */
[----:B------:R-:W-:Y:S05]  /*3970*/  BRA `(.L_x_957) ;  /* 0x0000000000307947 */ /* 0x000fea0003800000 */
.L_x_955:
[----:B-----5:R-:W-:-:S04]  /*3980*/  PRMT R40, R35, 0x7632, R40 ;  /* 0x0000763223287816 */ /* 0x020fc80000000028 */
[----:B------:R-:W-:-:S05]  /*3990*/  SHF.L.U32 R40, R40, 0x10, RZ ;  /* 0x0000001028287819 */ /* 0x000fca00000006ff */
[----:B------:R-:W-:Y:S01]  /*39a0*/  FADD.FTZ R205, R205, R40 ;  /* 0x00000028cdcd7221 */ /* 0x000fe20000010000 */
[----:B------:R-:W-:Y:S06]  /*39b0*/  BRA `(.L_x_956) ;  /* 0x0000000000187947 */ /* 0x000fec0003800000 */
.L_x_954:
[----:B-----5:R-:W-:Y:S02]  /*39c0*/  PRMT R40, R31, 0x7632, R40 ;  /* 0x000076321f287816 */ /* 0x020fe40000000028 */
[----:B------:R-:W-:Y:S02]  /*39d0*/  @P2 PRMT R41, R35, 0x7632, R41 ;  /* 0x0000763223292816 */ /* 0x000fe40000000029 */
[----:B------:R-:W-:-:S03]  /*39e0*/  SHF.L.U32 R40, R40, 0x10, RZ ;  /* 0x0000001028287819 */ /* 0x000fc600000006ff */
[----:B------:R-:W-:Y:S02]  /*39f0*/  @P2 IMAD.U32 R42, R41, 0x10000, RZ ;  /* 0x00010000292a2824 */ /* 0x000fe400078e00ff */
[----:B------:R-:W-:-:S04]  /*3a00*/  FADD.FTZ R205, R205, R40 ;  /* 0x00000028cdcd7221 */ /* 0x000fc80000010000 */
[----:B------:R-:W-:-:S07]  /*3a10*/  @P2 FADD.FTZ R205, R205, R42 ;  /* 0x0000002acdcd2221 */ /* 0x000fce0000010000 */
.L_x_956:
[----:B------:R-:W-:-:S04]  /*3a20*/  F2FP.BF16.F32.PACK_AB R40, RZ, R205 ;  /* 0x000000cdff28723e */ /* 0x000fc800000010ff */
[----:B------:R-:W-:-:S07]  /*3a30*/  PRMT R39, R39, 0x5410, R40 ;  /* 0x0000541027277816 */ /* 0x000fce0000000028 */
.L_x_957:
        /* <DEDUP_REMOVED lines=20> */
.L_x_959:
[----:B-----5:R-:W-:-:S05]  /*3b80*/  SHF.L.U32 R40, R32, 0x10, RZ ;  /* 0x0000001020287819 */ /* 0x020fca00000006ff */
[----:B------:R-:W-:Y:S01]  /*3b90*/  FADD.FTZ R207, R40, R207 ;  /* 0x000000cf28cf7221 */ /* 0x000fe20000010000 */
[----:B------:R-:W-:Y:S06]  /*3ba0*/  BRA `(.L_x_960) ;  /* 0x0000000000107947 */ /* 0x000fec0003800000 */
.L_x_958:
[----:B-----5:R-:W-:Y:S01]  /*3bb0*/  IMAD.U32 R40, R28, 0x10000, RZ ;  /* 0x000100001c287824 */ /* 0x020fe200078e00ff */
[----:B------:R-:W-:-:S03]  /*3bc0*/  @P2 SHF.L.U32 R44, R32, 0x10, RZ ;  /* 0x00000010202c2819 */ /* 0x000fc600000006ff */
[----:B------:R-:W-:-:S04]  /*3bd0*/  FADD.FTZ R207, R40, R207 ;  /* 0x000000cf28cf7221 */ /* 0x000fc80000010000 */
[----:B------:R-:W-:-:S07]  /*3be0*/  @P2 FADD.FTZ R207, R44, R207 ;  /* 0x000000cf2ccf2221 */ /* 0x000fce0000010000 */
.L_x_960:
[----:B------:R-:W-:-:S04]  /*3bf0*/  F2FP.BF16.F32.PACK_AB R40, RZ, R207 ;  /* 0x000000cfff28723e */ /* 0x000fc800000010ff */
[----:B------:R-:W-:-:S07]  /*3c00*/  PRMT R36, R40, 0x7610, R36 ;  /* 0x0000761028247816 */ /* 0x000fce0000000024 */
.L_x_961:
[----:B------:R-:W-:Y:S01]  /*3c10*/  SHF.L.U32 R209, R209, 0x10, RZ ;  /* 0x00000010d1d17819 */ /* 0x000fe200000006ff */
[----:B------:R-:W-:Y:S06]  /*3c20*/  @P3 BRA `(.L_x_962) ;  /* 0x0000000000243947 */ /* 0x000fec0003800000 */
[----:B------:R-:W-:-:S04]  /*3c30*/  ISETP.NE.U32.AND P4, PT, RZ, UR16, PT ;  /* 0x00000010ff007c0c */ /* 0x000fc8000bf85070 */
[----:B------:R-:W-:-:S13]  /*3c40*/  ISETP.NE.AND.EX P4, PT, RZ, UR17, PT, P4 ;  /* 0x00000011ff007c0c */ /* 0x000fda000bf85340 */
[----:B------:R-:W-:Y:S05]  /*3c50*/  @P4 BRA `(.L_x_963) ;  /* 0x0000000000084947 */ /* 0x000fea0003800000 */
[----:B------:R-:W-:Y:S05]  /*3c60*/  @P0 BRA `(.L_x_964) ;  /* 0x00000000002c0947 */ /* 0x000fea0003800000 */
[----:B------:R-:W-:Y:S05]  /*3c70*/  BRA `(.L_x_965) ;  /* 0x0000000000307947 */ /* 0x000fea0003800000 */
.L_x_963:
[----:B-----5:R-:W-:-:S04]  /*3c80*/  PRMT R40, R32, 0x7632, R40 ;  /* 0x0000763220287816 */ /* 0x020fc80000000028 */
[----:B------:R-:W-:-:S05]  /*3c90*/  SHF.L.U32 R40, R40, 0x10, RZ ;  /* 0x0000001028287819 */ /* 0x000fca00000006ff */
[----:B------:R-:W-:Y:S01]  /*3ca0*/  FADD.FTZ R209, R209, R40 ;  /* 0x00000028d1d17221 */ /* 0x000fe20000010000 */
[----:B------:R-:W-:Y:S06]  /*3cb0*/  BRA `(.L_x_964) ;  /* 0x0000000000187947 */ /* 0x000fec0003800000 */
.L_x_962:
[----:B-----5:R-:W-:Y:S02]  /*3cc0*/  PRMT R40, R28, 0x7632, R40 ;  /* 0x000076321c287816 */ /* 0x020fe40000000028 */
[----:B------:R-:W-:-:S03]  /*3cd0*/  @P2 PRMT R44, R32, 0x7632, R44 ;  /* 0x00007632202c2816 */ /* 0x000fc6000000002c */
[----:B------:R-:W-:Y:S01]  /*3ce0*/  IMAD.U32 R40, R40, 0x10000, RZ ;  /* 0x0001000028287824 */ /* 0x000fe200078e00ff */
[----:B------:R-:W-:-:S03]  /*3cf0*/  @P2 SHF.L.U32 R44, R44, 0x10, RZ ;  /* 0x000000102c2c2819 */ /* 0x000fc600000006ff */
[----:B------:R-:W-:-:S04]  /*3d00*/  FADD.FTZ R209, R209, R40 ;  /* 0x00000028d1d17221 */ /* 0x000fc80000010000 */
[----:B------:R-:W-:-:S07]  /*3d10*/  @P2 FADD.FTZ R209, R209, R44 ;  /* 0x0000002cd1d12221 */ /* 0x000fce0000010000 */
.L_x_964:
[----:B------:R-:W-:-:S04]  /*3d20*/  F2FP.BF16.F32.PACK_AB R40, RZ, R209 ;  /* 0x000000d1ff28723e */ /* 0x000fc800000010ff */
[----:B------:R-:W-:-:S07]  /*3d30*/  PRMT R36, R36, 0x5410, R40 ;  /* 0x0000541024247816 */ /* 0x000fce0000000028 */
.L_x_965:
        /* <DEDUP_REMOVED lines=8> */
.L_x_967:
[----:B-----5:R-:W-:-:S05]  /*3dc0*/  SHF.L.U32 R40, R33, 0x10, RZ ;  /* 0x0000001021287819 */ /* 0x020fca00000006ff */
[----:B------:R-:W-:Y:S01]  /*3dd0*/  FADD.FTZ R211, R40, R211 ;  /* 0x000000d328d37221 */ /* 0x000fe20000010000 */
[----:B------:R-:W-:Y:S06]  /*3de0*/  BRA `(.L_x_968) ;  /* 0x0000000000107947 */ /* 0x000fec0003800000 */
.L_x_966:
[----:B-----5:R-:W-:Y:S01]  /*3df0*/  IMAD.U32 R40, R29, 0x10000, RZ ;  /* 0x000100001d287824 */ /* 0x020fe200078e00ff */
[----:B------:R-:W-:-:S03]  /*3e00*/  @P2 SHF.L.U32 R44, R33, 0x10, RZ ;  /* 0x00000010212c2819 */ /* 0x000fc600000006ff */
[----:B------:R-:W-:-:S04]  /*3e10*/  FADD.FTZ R211, R40, R211 ;  /* 0x000000d328d37221 */ /* 0x000fc80000010000 */
[----:B------:R-:W-:-:S07]  /*3e20*/  @P2 FADD.FTZ R211, R44, R211 ;  /* 0x000000d32cd32221 */ /* 0x000fce0000010000 */
.L_x_968:
[----:B------:R-:W-:-:S04]  /*3e30*/  F2FP.BF16.F32.PACK_AB R40, RZ, R211 ;  /* 0x000000d3ff28723e */ /* 0x000fc800000010ff */
[----:B------:R-:W-:-:S07]  /*3e40*/  PRMT R37, R40, 0x7610, R37 ;  /* 0x0000761028257816 */ /* 0x000fce0000000025 */
.L_x_969:
[----:B------:R-:W-:Y:S01]  /*3e50*/  SHF.L.U32 R213, R41, 0x10, RZ ;  /* 0x0000001029d57819 */ /* 0x000fe200000006ff */
[----:B------:R-:W-:Y:S06]  /*3e60*/  @P3 BRA `(.L_x_970) ;  /* 0x0000000000243947 */ /* 0x000fec0003800000 */
[----:B------:R-:W-:-:S04]  /*3e70*/  ISETP.NE.U32.AND P4, PT, RZ, UR16, PT ;  /* 0x00000010ff007c0c */ /* 0x000fc8000bf85070 */
[----:B------:R-:W-:-:S13]  /*3e80*/  ISETP.NE.AND.EX P4, PT, RZ, UR17, PT, P4 ;  /* 0x00000011ff007c0c */ /* 0x000fda000bf85340 */
[----:B------:R-:W-:Y:S05]  /*3e90*/  @P4 BRA `(.L_x_971) ;  /* 0x0000000000084947 */ /* 0x000fea0003800000 */
[----:B------:R-:W-:Y:S05]  /*3ea0*/  @P0 BRA `(.L_x_972) ;  /* 0x00000000002c0947 */ /* 0x000fea0003800000 */
[----:B------:R-:W-:Y:S05]  /*3eb0*/  BRA `(.L_x_973) ;  /* 0x0000000000307947 */ /* 0x000fea0003800000 */
.L_x_971:
[----:B-----5:R-:W-:-:S04]  /*3ec0*/  PRMT R40, R33, 0x7632, R40 ;  /* 0x0000763221287816 */ /* 0x020fc80000000028 */
[----:B------:R-:W-:-:S05]  /*3ed0*/  SHF.L.U32 R40, R40, 0x10, RZ ;  /* 0x0000001028287819 */ /* 0x000fca00000006ff */
[----:B------:R-:W-:Y:S01]  /*3ee0*/  FADD.FTZ R213, R213, R40 ;  /* 0x00000028d5d57221 */ /* 0x000fe20000010000 */
[----:B------:R-:W-:Y:S06]  /*3ef0*/  BRA `(.L_x_972) ;  /* 0x0000000000187947 */ /* 0x000fec0003800000 */
.L_x_970:
[----:B-----5:R-:W-:Y:S02]  /*3f00*/  PRMT R40, R29, 0x7632, R40 ;  /* 0x000076321d287816 */ /* 0x020fe40000000028 */
[----:B------:R-:W-:-:S03]  /*3f10*/  @P2 PRMT R41, R33, 0x7632, R41 ;  /* 0x0000763221292816 */ /* 0x000fc60000000029 */
[----:B------:R-:W-:Y:S01]  /*3f20*/  IMAD.U32 R40, R40, 0x10000, RZ ;  /* 0x0001000028287824 */ /* 0x000fe200078e00ff */
[----:B------:R-:W-:-:S03]  /*3f30*/  @P2 SHF.L.U32 R44, R41, 0x10, RZ ;  /* 0x00000010292c2819 */ /* 0x000fc600000006ff */
[----:B------:R-:W-:-:S04]  /*3f40*/  FADD.FTZ R213, R213, R40 ;  /* 0x00000028d5d57221 */ /* 0x000fc80000010000 */
[----:B------:R-:W-:-:S07]  /*3f50*/  @P2 FADD.FTZ R213, R213, R44 ;  /* 0x0000002cd5d52221 */ /* 0x000fce0000010000 */
.L_x_972:
[----:B------:R-:W-:-:S04]  /*3f60*/  F2FP.BF16.F32.PACK_AB R40, RZ, R213 ;  /* 0x000000d5ff28723e */ /* 0x000fc800000010ff */
[----:B------:R-:W-:-:S07]  /*3f70*/  PRMT R37, R37, 0x5410, R40 ;  /* 0x0000541025257816 */ /* 0x000fce0000000028 */
.L_x_973:
        /* <DEDUP_REMOVED lines=8> */
.L_x_975:
[----:B-----5:R-:W-:-:S05]  /*4000*/  SHF.L.U32 R40, R34, 0x10, RZ ;  /* 0x0000001022287819 */ /* 0x020fca00000006ff */
[----:B------:R-:W-:Y:S01]  /*4010*/  FADD.FTZ R215, R40, R215 ;  /* 0x000000d728d77221 */ /* 0x000fe20000010000 */
[----:B------:R-:W-:Y:S06]  /*4020*/  BRA `(.L_x_976) ;  /* 0x0000000000107947 */ /* 0x000fec0003800000 */
.L_x_974:
[----:B-----5:R-:W-:Y:S01]  /*4030*/  IMAD.U32 R40, R30, 0x10000, RZ ;  /* 0x000100001e287824 */ /* 0x020fe200078e00ff */
[----:B------:R-:W-:-:S03]  /*4040*/  @P2 SHF.L.U32 R44, R34, 0x10, RZ ;  /* 0x00000010222c2819 */ /* 0x000fc600000006ff */
[----:B------:R-:W-:-:S04]  /*4050*/  FADD.FTZ R215, R40, R215 ;  /* 0x000000d728d77221 */ /* 0x000fc80000010000 */
[----:B------:R-:W-:-:S07]  /*4060*/  @P2 FADD.FTZ R215, R44, R215 ;  /* 0x000000d72cd72221 */ /* 0x000fce0000010000 */
.L_x_976:
[----:B------:R-:W-:-:S04]  /*4070*/  F2FP.BF16.F32.PACK_AB R40, RZ, R215 ;  /* 0x000000d7ff28723e */ /* 0x000fc800000010ff */
[----:B------:R-:W-:-:S07]  /*4080*/  PRMT R38, R40, 0x7610, R38 ;  /* 0x0000761028267816 */ /* 0x000fce0000000026 */
.L_x_977:
[----:B------:R-:W-:Y:S01]  /*4090*/  SHF.L.U32 R217, R42, 0x10, RZ ;  /* 0x000000102ad97819 */ /* 0x000fe200000006ff */
[----:B------:R-:W-:Y:S06]  /*40a0*/  @P3 BRA `(.L_x_978) ;  /* 0x0000000000243947 */ /* 0x000fec0003800000 */
[----:B------:R-:W-:-:S04]  /*40b0*/  ISETP.NE.U32.AND P4, PT, RZ, UR16, PT ;  /* 0x00000010ff007c0c */ /* 0x000fc8000bf85070 */
[----:B------:R-:W-:-:S13]  /*40c0*/  ISETP.NE.AND.EX P4, PT, RZ, UR17, PT, P4 ;  /* 0x00000011ff007c0c */ /* 0x000fda000bf85340 */
[----:B------:R-:W-:Y:S05]  /*40d0*/  @P4 BRA `(.L_x_979) ;  /* 0x0000000000084947 */ /* 0x000fea0003800000 */
[----:B------:R-:W-:Y:S05]  /*40e0*/  @P0 BRA `(.L_x_980) ;  /* 0x00000000002c0947 */ /* 0x000fea0003800000 */
[----:B------:R-:W-:Y:S05]  /*40f0*/  BRA `(.L_x_981) ;  /* 0x0000000000307947 */ /* 0x000fea0003800000 */
.L_x_979:
[----:B-----5:R-:W-:-:S04]  /*4100*/  PRMT R40, R34, 0x7632, R40 ;  /* 0x0000763222287816 */ /* 0x020fc80000000028 */
[----:B------:R-:W-:-:S05]  /*4110*/  SHF.L.U32 R40, R40, 0x10, RZ ;  /* 0x0000001028287819 */ /* 0x000fca00000006ff */
[----:B------:R-:W-:Y:S01]  /*4120*/  FADD.FTZ R217, R217, R40 ;  /* 0x00000028d9d97221 */ /* 0x000fe20000010000 */
[----:B------:R-:W-:Y:S06]  /*4130*/  BRA `(.L_x_980) ;  /* 0x0000000000187947 */ /* 0x000fec0003800000 */
.L_x_978:
[----:B-----5:R-:W-:Y:S02]  /*4140*/  PRMT R40, R30, 0x7632, R40 ;  /* 0x000076321e287816 */ /* 0x020fe40000000028 */
[----:B------:R-:W-:-:S03]  /*4150*/  @P2 PRMT R41, R34, 0x7632, R41 ;  /* 0x0000763222292816 */ /* 0x000fc60000000029 */
[----:B------:R-:W-:Y:S01]  /*4160*/  IMAD.U32 R40, R40, 0x10000, RZ ;  /* 0x0001000028287824 */ /* 0x000fe200078e00ff */
[----:B------:R-:W-:-:S03]  /*4170*/  @P2 SHF.L.U32 R42, R41, 0x10, RZ ;  /* 0x00000010292a2819 */ /* 0x000fc600000006ff */
[----:B------:R-:W-:-:S04]  /*4180*/  FADD.FTZ R217, R217, R40 ;  /* 0x00000028d9d97221 */ /* 0x000fc80000010000 */
[----:B------:R-:W-:-:S07]  /*4190*/  @P2 FADD.FTZ R217, R217, R42 ;  /* 0x0000002ad9d92221 */ /* 0x000fce0000010000 */
.L_x_980:
[----:B------:R-:W-:-:S04]  /*41a0*/  F2FP.BF16.F32.PACK_AB R40, RZ, R217 ;  /* 0x000000d9ff28723e */ /* 0x000fc800000010ff */
[----:B------:R-:W-:-:S07]  /*41b0*/  PRMT R38, R38, 0x5410, R40 ;  /* 0x0000541026267816 */ /* 0x000fce0000000028 */
.L_x_981:
        /* <DEDUP_REMOVED lines=8> */
.L_x_983:
[----:B-----5:R-:W-:-:S05]  /*4240*/  SHF.L.U32 R40, R35, 0x10, RZ ;  /* 0x0000001023287819 */ /* 0x020fca00000006ff */
[----:B------:R-:W-:Y:S01]  /*4250*/  FADD.FTZ R219, R40, R219 ;  /* 0x000000db28db7221 */ /* 0x000fe20000010000 */
[----:B------:R-:W-:Y:S06]  /*4260*/  BRA `(.L_x_984) ;  /* 0x0000000000107947 */ /* 0x000fec0003800000 */
.L_x_982:
[----:B-----5:R-:W-:Y:S01]  /*4270*/  IMAD.U32 R40, R31, 0x10000, RZ ;  /* 0x000100001f287824 */ /* 0x020fe200078e00ff */
[----:B------:R-:W-:-:S03]  /*4280*/  @P2 SHF.L.U32 R42, R35, 0x10, RZ ;  /* 0x00000010232a2819 */ /* 0x000fc600000006ff */
[----:B------:R-:W-:-:S04]  /*4290*/  FADD.FTZ R219, R40, R219 ;  /* 0x000000db28db7221 */ /* 0x000fc80000010000 */
[----:B------:R-:W-:-:S07]  /*42a0*/  @P2 FADD.FTZ R219, R42, R219 ;  /* 0x000000db2adb2221 */ /* 0x000fce0000010000 */
.L_x_984:
[----:B------:R-:W-:-:S04]  /*42b0*/  F2FP.BF16.F32.PACK_AB R40, RZ, R219 ;  /* 0x000000dbff28723e */ /* 0x000fc800000010ff */
[----:B------:R-:W-:-:S07]  /*42c0*/  PRMT R39, R40, 0x7610, R39 ;  /* 0x0000761028277816 */ /* 0x000fce0000000027 */
.L_x_985:
[----:B------:R-:W-:Y:S01]  /*42d0*/  SHF.L.U32 R221, R43, 0x10, RZ ;  /* 0x000000102bdd7819 */ /* 0x000fe200000006ff */
[----:B------:R-:W-:Y:S06]  /*42e0*/  @P3 BRA `(.L_x_986) ;  /* 0x0000000000243947 */ /* 0x000fec0003800000 */
[----:B------:R-:W-:-:S04]  /*42f0*/  ISETP.NE.U32.AND P4, PT, RZ, UR16, PT ;  /* 0x00000010ff007c0c */ /* 0x000fc8000bf85070 */
[----:B------:R-:W-:-:S13]  /*4300*/  ISETP.NE.AND.EX P4, PT, RZ, UR17, PT, P4 ;  /* 0x00000011ff007c0c */ /* 0x000fda000bf85340 */
[----:B------:R-:W-:Y:S05]  /*4310*/  @P4 BRA `(.L_x_987) ;  /* 0x0000000000084947 */ /* 0x000fea0003800000 */
[----:B------:R-:W-:Y:S05]  /*4320*/  @P0 BRA `(.L_x_988) ;  /* 0x00000000002c0947 */ /* 0x000fea0003800000 */
[----:B------:R-:W-:Y:S05]  /*4330*/  BRA `(.L_x_989) ;  /* 0x0000000000307947 */ /* 0x000fea0003800000 */
.L_x_987:
[----:B-----5:R-:W-:-:S04]  /*4340*/  PRMT R40, R35, 0x7632, R40 ;  /* 0x0000763223287816 */ /* 0x020fc80000000028 */
[----:B------:R-:W-:-:S05]  /*4350*/  SHF.L.U32 R40, R40, 0x10, RZ ;  /* 0x0000001028287819 */ /* 0x000fca00000006ff */
[----:B------:R-:W-:Y:S01]  /*4360*/  FADD.FTZ R221, R221, R40 ;  /* 0x00000028dddd7221 */ /* 0x000fe20000010000 */
[----:B------:R-:W-:Y:S06]  /*4370*/  BRA `(.L_x_988) ;  /* 0x0000000000187947 */ /* 0x000fec0003800000 */
.L_x_986:
[----:B-----5:R-:W-:Y:S02]  /*4380*/  PRMT R40, R31, 0x7632, R40 ;  /* 0x000076321f287816 */ /* 0x020fe40000000028 */
[----:B------:R-:W-:Y:S02]  /*4390*/  @P2 PRMT R41, R35, 0x7632, R41 ;  /* 0x0000763223292816 */ /* 0x000fe40000000029 */
[----:B------:R-:W-:-:S03]  /*43a0*/  SHF.L.U32 R40, R40, 0x10, RZ ;  /* 0x0000001028287819 */ /* 0x000fc600000006ff */
[----:B------:R-:W-:Y:S02]  /*43b0*/  @P2 IMAD.U32 R42, R41, 0x10000, RZ ;  /* 0x00010000292a2824 */ /* 0x000fe400078e00ff */
[----:B------:R-:W-:-:S04]  /*43c0*/  FADD.FTZ R221, R221, R40 ;  /* 0x00000028dddd7221 */ /* 0x000fc80000010000 */
[----:B------:R-:W-:-:S07]  /*43d0*/  @P2 FADD.FTZ R221, R221, R42 ;  /* 0x0000002adddd2221 */ /* 0x000fce0000010000 */
.L_x_988:
[----:B------:R-:W-:-:S04]  /*43e0*/  F2FP.BF16.F32.PACK_AB R40, RZ, R221 ;  /* 0x000000ddff28723e */ /* 0x000fc800000010ff */
[----:B------:R-:W-:-:S07]  /*43f0*/  PRMT R39, R39, 0x5410, R40 ;  /* 0x0000541027277816 */ /* 0x000fce0000000028 */
.L_x_989:
        /* <DEDUP_REMOVED lines=20> */
.L_x_991:
[----:B-----5:R-:W-:-:S05]  /*4540*/  SHF.L.U32 R40, R32, 0x10, RZ ;  /* 0x0000001020287819 */ /* 0x020fca00000006ff */
[----:B------:R-:W-:Y:S01]  /*4550*/  FADD.FTZ R223, R40, R223 ;  /* 0x000000df28df7221 */ /* 0x000fe20000010000 */
[----:B------:R-:W-:Y:S06]  /*4560*/  BRA `(.L_x_992) ;  /* 0x0000000000107947 */ /* 0x000fec0003800000 */
.L_x_990:
[----:B-----5:R-:W-:Y:S01]  /*4570*/  SHF.L.U32 R40, R28, 0x10, RZ ;  /* 0x000000101c287819 */ /* 0x020fe200000006ff */
[----:B------:R-:W-:-:S04]  /*4580*/  @P2 IMAD.U32 R44, R32, 0x10000, RZ ;  /* 0x00010000202c2824 */ /* 0x000fc800078e00ff */
[----:B------:R-:W-:-:S04]  /*4590*/  FADD.FTZ R223, R40, R223 ;  /* 0x000000df28df7221 */ /* 0x000fc80000010000 */
[----:B------:R-:W-:-:S07]  /*45a0*/  @P2 FADD.FTZ R223, R44, R223 ;  /* 0x000000df2cdf2221 */ /* 0x000fce0000010000 */
.L_x_992:
[----:B------:R-:W-:-:S04]  /*45b0*/  F2FP.BF16.F32.PACK_AB R3, RZ, R223 ;  /* 0x000000dfff03723e */ /* 0x000fc800000010ff */
[----:B------:R-:W-:-:S07]  /*45c0*/  PRMT R36, R3, 0x7610, R36 ;  /* 0x0000761003247816 */ /* 0x000fce0000000024 */
.L_x_993:
[----:B------:R-:W-:Y:S01]  /*45d0*/  SHF.L.U32 R45, R2, 0x10, RZ ;  /* 0x00000010022d7819 */ /* 0x000fe200000006ff */
[----:B------:R-:W-:Y:S06]  /*45e0*/  @P3 BRA `(.L_x_994) ;  /* 0x0000000000243947 */ /* 0x000fec0003800000 */
[----:B------:R-:W-:-:S04]  /*45f0*/  ISETP.NE.U32.AND P4, PT, RZ, UR16, PT ;  /* 0x00000010ff007c0c */ /* 0x000fc8000bf85070 */
[----:B------:R-:W-:-:S13]  /*4600*/  ISETP.NE.AND.EX P4, PT, RZ, UR17, PT, P4 ;  /* 0x00000011ff007c0c */ /* 0x000fda000bf85340 */
[----:B------:R-:W-:Y:S05]  /*4610*/  @P4 BRA `(.L_x_995) ;  /* 0x0000000000084947 */ /* 0x000fea0003800000 */
[----:B------:R-:W-:Y:S05]  /*4620*/  @P0 BRA `(.L_x_996) ;  /* 0x00000000002c0947 */ /* 0x000fea0003800000 */
[----:B------:R-:W-:Y:S05]  /*4630*/  BRA `(.L_x_997) ;  /* 0x0000000000307947 */ /* 0x000fea0003800000 */
.L_x_995:
[----:B-----5:R-:W-:-:S04]  /*4640*/  PRMT R2, R32, 0x7632, R2 ;  /* 0x0000763220027816 */ /* 0x020fc80000000002 */
[----:B------:R-:W-:-:S05]  /*4650*/  SHF.L.U32 R2, R2, 0x10, RZ ;  /* 0x0000001002027819 */ /* 0x000fca00000006ff */
[----:B------:R-:W-:Y:S01]  /*4660*/  FADD.FTZ R45, R45, R2 ;  /* 0x000000022d2d7221 */ /* 0x000fe20000010000 */
[----:B------:R-:W-:Y:S06]  /*4670*/  BRA `(.L_x_996) ;  /* 0x0000000000187947 */ /* 0x000fec0003800000 */
.L_x_994:
[----:B-----5:R-:W-:Y:S02]  /*4680*/  PRMT R2, R28, 0x7632, R2 ;  /* 0x000076321c027816 */ /* 0x020fe40000000002 */
[----:B------:R-:W-:Y:S02]  /*4690*/  @P2 PRMT R3, R32, 0x7632, R3 ;  /* 0x0000763220032816 */ /* 0x000fe40000000003 */
[----:B------:R-:W-:Y:S02]  /*46a0*/  SHF.L.U32 R2, R2, 0x10, RZ ;  /* 0x0000001002027819 */ /* 0x000fe400000006ff */
[----:B------:R-:W-:-:S03]  /*46b0*/  @P2 SHF.L.U32 R40, R3, 0x10, RZ ;  /* 0x0000001003282819 */ /* 0x000fc600000006ff */
[----:B------:R-:W-:-:S04]  /*46c0*/  FADD.FTZ R45, R45, R2 ;  /* 0x000000022d2d7221 */ /* 0x000fc80000010000 */
[----:B------:R-:W-:-:S07]  /*46d0*/  @P2 FADD.FTZ R45, R45, R40 ;  /* 0x000000282d2d2221 */ /* 0x000fce0000010000 */
.L_x_996:
[----:B------:R-:W-:-:S04]  /*46e0*/  F2FP.BF16.F32.PACK_AB R2, RZ, R45 ;  /* 0x0000002dff02723e */ /* 0x000fc800000010ff */
[----:B------:R-:W-:-:S07]  /*46f0*/  PRMT R36, R36, 0x5410, R2 ;  /* 0x0000541024247816 */ /* 0x000fce0000000002 */
.L_x_997:
        /* <DEDUP_REMOVED lines=8> */
.L_x_999:
[----:B-----5:R-:W-:-:S05]  /*4780*/  SHF.L.U32 R2, R33, 0x10, RZ ;  /* 0x0000001021027819 */ /* 0x020fca00000006ff */
[----:B------:R-:W-:Y:S01]  /*4790*/  FADD.FTZ R47, R2, R47 ;  /* 0x0000002f022f7221 */ /* 0x000fe20000010000 */
[----:B------:R-:W-:Y:S06]  /*47a0*/  BRA `(.L_x_1000) ;  /* 0x0000000000107947 */ /* 0x000fec0003800000 */
.L_x_998:
[----:B-----5:R-:W-:Y:S02]  /*47b0*/  SHF.L.U32 R2, R29, 0x10, RZ ;  /* 0x000000101d027819 */ /* 0x020fe400000006ff */
[----:B------:R-:W-:-:S03]  /*47c0*/  @P2 SHF.L.U32 R40, R33, 0x10, RZ ;  /* 0x0000001021282819 */ /* 0x000fc600000006ff */
[----:B------:R-:W-:-:S04]  /*47d0*/  FADD.FTZ R47, R2, R47 ;  /* 0x0000002f022f7221 */ /* 0x000fc80000010000 */
[----:B------:R-:W-:-:S07]  /*47e0*/  @P2 FADD.FTZ R47, R40, R47 ;  /* 0x0000002f282f2221 */ /* 0x000fce0000010000 */
.L_x_1000:
[----:B------:R-:W-:-:S04]  /*47f0*/  F2FP.BF16.F32.PACK_AB R2, RZ, R47 ;  /* 0x0000002fff02723e */ /* 0x000fc800000010ff */
[----:B------:R-:W-:-:S07]  /*4800*/  PRMT R37, R2, 0x7610, R37 ;  /* 0x0000761002257816 */ /* 0x000fce0000000025 */
.L_x_1001:
[----:B------:R-:W-:Y:S01]  /*4810*/  SHF.L.U32 R49, R41, 0x10, RZ ;  /* 0x0000001029317819 */ /* 0x000fe200000006ff */
[----:B------:R-:W-:Y:S06]  /*4820*/  @P3 BRA `(.L_x_1002) ;  /* 0x0000000000243947 */ /* 0x000fec0003800000 */
[----:B------:R-:W-:-:S04]  /*4830*/  ISETP.NE.U32.AND P4, PT, RZ, UR16, PT ;  /* 0x00000010ff007c0c */ /* 0x000fc8000bf85070 */
[----:B------:R-:W-:-:S13]  /*4840*/  ISETP.NE.AND.EX P4, PT, RZ, UR17, PT, P4 ;  /* 0x00000011ff007c0c */ /* 0x000fda000bf85340 */
[----:B------:R-:W-:Y:S05]  /*4850*/  @P4 BRA `(.L_x_1003) ;  /* 0x0000000000084947 */ /* 0x000fea0003800000 */
[----:B------:R-:W-:Y:S05]  /*4860*/  @P0 BRA `(.L_x_1004) ;  /* 0x00000000002c0947 */ /* 0x000fea0003800000 */
[----:B------:R-:W-:Y:S05]  /*4870*/  BRA `(.L_x_1005) ;  /* 0x0000000000307947 */ /* 0x000fea0003800000 */
.L_x_1003:
[----:B-----5:R-:W-:-:S05]  /*4880*/  PRMT R2, R33, 0x7632, R2 ;  /* 0x0000763221027816 */ /* 0x020fca0000000002 */
[----:B------:R-:W-:-:S04]  /*4890*/  IMAD.U32 R2, R2, 0x10000, RZ ;  /* 0x0001000002027824 */ /* 0x000fc800078e00ff */
[----:B------:R-:W-:Y:S01]  /*48a0*/  FADD.FTZ R49, R49, R2 ;  /* 0x0000000231317221 */ /* 0x000fe20000010000 */
[----:B------:R-:W-:Y:S06]  /*48b0*/  BRA `(.L_x_1004) ;  /* 0x0000000000187947 */ /* 0x000fec0003800000 */
.L_x_1002:
[----:B-----5:R-:W-:Y:S02]  /*48c0*/  PRMT R2, R29, 0x7632, R2 ;  /* 0x000076321d027816 */ /* 0x020fe40000000002 */
[----:B------:R-:W-:Y:S02]  /*48d0*/  @P2 PRMT R3, R33, 0x7632, R3 ;  /* 0x0000763221032816 */ /* 0x000fe40000000003 */
[----:B------:R-:W-:Y:S02]  /*48e0*/  SHF.L.U32 R2, R2, 0x10, RZ ;  /* 0x0000001002027819 */ /* 0x000fe400000006ff */
[----:B------:R-:W-:-:S03]  /*48f0*/  @P2 SHF.L.U32 R40, R3, 0x10, RZ ;  /* 0x0000001003282819 */ /* 0x000fc600000006ff */
[----:B------:R-:W-:-:S04]  /*4900*/  FADD.FTZ R49, R49, R2 ;  /* 0x0000000231317221 */ /* 0x000fc80000010000 */
[----:B------:R-:W-:-:S07]  /*4910*/  @P2 FADD.FTZ R49, R49, R40 ;  /* 0x0000002831312221 */ /* 0x000fce0000010000 */
.L_x_1004:
[----:B------:R-:W-:-:S04]  /*4920*/  F2FP.BF16.F32.PACK_AB R2, RZ, R49 ;  /* 0x00000031ff02723e */ /* 0x000fc800000010ff */
[----:B------:R-:W-:-:S07]  /*4930*/  PRMT R37, R37, 0x5410, R2 ;  /* 0x0000541025257816 */ /* 0x000fce0000000002 */
.L_x_1005:
        /* <DEDUP_REMOVED lines=8> */
.L_x_1007:
[----:B-----5:R-:W-:-:S05]  /*49c0*/  SHF.L.U32 R2, R34, 0x10, RZ ;  /* 0x0000001022027819 */ /* 0x020fca00000006ff */
[----:B------:R-:W-:Y:S01]  /*49d0*/  FADD.FTZ R225, R2, R225 ;  /* 0x000000e102e17221 */ /* 0x000fe20000010000 */
[----:B------:R-:W-:Y:S06]  /*49e0*/  BRA `(.L_x_1008) ;  /* 0x0000000000107947 */ /* 0x000fec0003800000 */
.L_x_1006:
[----:B-----5:R-:W-:Y:S01]  /*49f0*/  IMAD.U32 R2, R30, 0x10000, RZ ;  /* 0x000100001e027824 */ /* 0x020fe200078e00ff */
[----:B------:R-:W-:-:S03]  /*4a00*/  @P2 SHF.L.U32 R40, R34, 0x10, RZ ;  /* 0x0000001022282819 */ /* 0x000fc600000006ff */
[----:B------:R-:W-:-:S04]  /*4a10*/  FADD.FTZ R225, R2, R225 ;  /* 0x000000e102e17221 */ /* 0x000fc80000010000 */
[----:B------:R-:W-:-:S07]  /*4a20*/  @P2 FADD.FTZ R225, R40, R225 ;  /* 0x000000e128e12221 */ /* 0x000fce0000010000 */
.L_x_1008:
[----:B------:R-:W-:-:S04]  /*4a30*/  F2FP.BF16.F32.PACK_AB R2, RZ, R225 ;  /* 0x000000e1ff02723e */ /* 0x000fc800000010ff */
[----:B------:R-:W-:-:S07]  /*4a40*/  PRMT R38, R2, 0x7610, R38 ;  /* 0x0000761002267816 */ /* 0x000fce0000000026 */
.L_x_1009:
[----:B------:R-:W-:Y:S01]  /*4a50*/  SHF.L.U32 R227, R42, 0x10, RZ ;  /* 0x000000102ae37819 */ /* 0x000fe200000006ff */
[----:B------:R-:W-:Y:S06]  /*4a60*/  @P3 BRA `(.L_x_1010) ;  /* 0x0000000000243947 */ /* 0x000fec0003800000 */
[----:B------:R-:W-:-:S04]  /*4a70*/  ISETP.NE.U32.AND P4, PT, RZ, UR16, PT ;  /* 0x00000010ff007c0c */ /* 0x000fc8000bf85070 */
[----:B------:R-:W-:-:S13]  /*4a80*/  ISETP.NE.AND.EX P4, PT, RZ, UR17, PT, P4 ;  /* 0x00000011ff007c0c */ /* 0x000fda000bf85340 */
[----:B------:R-:W-:Y:S05]  /*4a90*/  @P4 BRA `(.L_x_1011) ;  /* 0x0000000000084947 */ /* 0x000fea0003800000 */
[----:B------:R-:W-:Y:S05]  /*4aa0*/  @P0 BRA `(.L_x_1012) ;  /* 0x00000000002c0947 */ /* 0x000fea0003800000 */
[----:B------:R-:W-:Y:S05]  /*4ab0*/  BRA `(.L_x_1013) ;  /* 0x0000000000307947 */ /* 0x000fea0003800000 */
.L_x_1011:
[----:B-----5:R-:W-:-:S04]  /*4ac0*/  PRMT R2, R34, 0x7632, R2 ;  /* 0x0000763222027816 */ /* 0x020fc80000000002 */
[----:B------:R-:W-:-:S05]  /*4ad0*/  SHF.L.U32 R2, R2, 0x10, RZ ;  /* 0x0000001002027819 */ /* 0x000fca00000006ff */
[----:B------:R-:W-:Y:S01]  /*4ae0*/  FADD.FTZ R227, R227, R2 ;  /* 0x00000002e3e37221 */ /* 0x000fe20000010000 */
[----:B------:R-:W-:Y:S06]  /*4af0*/  BRA `(.L_x_1012) ;  /* 0x0000000000187947 */ /* 0x000fec0003800000 */
.L_x_1010:
[----:B-----5:R-:W-:Y:S02]  /*4b00*/  PRMT R2, R30, 0x7632, R2 ;  /* 0x000076321e027816 */ /* 0x020fe40000000002 */
[----:B------:R-:W-:Y:S02]  /*4b10*/  @P2 PRMT R3, R34, 0x7632, R3 ;  /* 0x0000763222032816 */ /* 0x000fe40000000003 */
[----:B------:R-:W-:-:S03]  /*4b20*/  SHF.L.U32 R2, R2, 0x10, RZ ;  /* 0x0000001002027819 */ /* 0x000fc600000006ff */
[----:B------:R-:W-:Y:S02]  /*4b30*/  @P2 IMAD.U32 R40, R3, 0x10000, RZ ;  /* 0x0001000003282824 */ /* 0x000fe400078e00ff */
[----:B------:R-:W-:-:S04]  /*4b40*/  FADD.FTZ R227, R227, R2 ;  /* 0x00000002e3e37221 */ /* 0x000fc80000010000 */
[----:B------:R-:W-:-:S07]  /*4b50*/  @P2 FADD.FTZ R227, R227, R40 ;  /* 0x00000028e3e32221 */ /* 0x000fce0000010000 */
.L_x_1012:
[----:B------:R-:W-:-:S04]  /*4b60*/  F2FP.BF16.F32.PACK_AB R2, RZ, R227 ;  /* 0x000000e3ff02723e */ /* 0x000fc800000010ff */
[----:B------:R-:W-:-:S07]  /*4b70*/  PRMT R38, R38, 0x5410, R2 ;  /* 0x0000541026267816 */ /* 0x000fce0000000002 */
.L_x_1013:
        /* <DEDUP_REMOVED lines=8> */
.L_x_1015:
[----:B-----5:R-:W-:-:S05]  /*4c00*/  SHF.L.U32 R2, R35, 0x10, RZ ;  /* 0x0000001023027819 */ /* 0x020fca00000006ff */
[----:B------:R-:W-:Y:S01]  /*4c10*/  FADD.FTZ R229, R2, R229 ;  /* 0x000000e502e57221 */ /* 0x000fe20000010000 */
[----:B------:R-:W-:Y:S06]  /*4c20*/  BRA `(.L_x_1016) ;  /* 0x0000000000107947 */ /* 0x000fec0003800000 */
.L_x_1014:
[----:B-----5:R-:W-:Y:S02]  /*4c30*/  SHF.L.U32 R2, R31, 0x10, RZ ;  /* 0x000000101f027819 */ /* 0x020fe400000006ff */
[----:B------:R-:W-:-:S03]  /*4c40*/  @P2 SHF.L.U32 R40, R35, 0x10, RZ ;  /* 0x0000001023282819 */ /* 0x000fc600000006ff */
[----:B------:R-:W-:-:S04]  /*4c50*/  FADD.FTZ R229, R2, R229 ;  /* 0x000000e502e57221 */ /* 0x000fc80000010000 */
[----:B------:R-:W-:-:S07]  /*4c60*/  @P2 FADD.FTZ R229, R40, R229 ;  /* 0x000000e528e52221 */ /* 0x000fce0000010000 */
.L_x_1016:
[----:B------:R-:W-:-:S04]  /*4c70*/  F2FP.BF16.F32.PACK_AB R2, RZ, R229 ;  /* 0x000000e5ff02723e */ /* 0x000fc800000010ff */
[----:B------:R-:W-:-:S07]  /*4c80*/  PRMT R39, R2, 0x7610, R39 ;  /* 0x0000761002277816 */ /* 0x000fce0000000027 */
.L_x_1017:
[----:B------:R-:W-:Y:S01]  /*4c90*/  IMAD.U32 R43, R43, 0x10000, RZ ;  /* 0x000100002b2b7824 */ /* 0x000fe200078e00ff */
[----:B------:R-:W-:Y:S06]  /*4ca0*/  @P3 BRA `(.L_x_1018) ;  /* 0x0000000000243947 */ /* 0x000fec0003800000 */
[----:B------:R-:W-:-:S04]  /*4cb0*/  ISETP.NE.U32.AND P2, PT, RZ, UR16, PT ;  /* 0x00000010ff007c0c */ /* 0x000fc8000bf45070 */
[----:B------:R-:W-:-:S13]  /*4cc0*/  ISETP.NE.AND.EX P2, PT, RZ, UR17, PT, P2 ;  /* 0x00000011ff007c0c */ /* 0x000fda000bf45320 */
[----:B------:R-:W-:Y:S05]  /*4cd0*/  @P2 BRA `(.L_x_1019) ;  /* 0x0000000000082947 */ /* 0x000fea0003800000 */
[----:B------:R-:W-:Y:S05]  /*4ce0*/  @P0 BRA `(.L_x_1020) ;  /* 0x00000000002c0947 */ /* 0x000fea0003800000 */
[----:B------:R-:W-:Y:S05]  /*4cf0*/  BRA `(.L_x_1021) ;  /* 0x0000000000307947 */ /* 0x000fea0003800000 */
.L_x_1019:
[----:B-----5:R-:W-:-:S04]  /*4d00*/  PRMT R2, R35, 0x7632, R2 ;  /* 0x0000763223027816 */ /* 0x020fc80000000002 */
[----:B------:R-:W-:-:S05]  /*4d10*/  SHF.L.U32 R2, R2, 0x10, RZ ;  /* 0x0000001002027819 */ /* 0x000fca00000006ff */
[----:B------:R-:W-:Y:S01]  /*4d20*/  FADD.FTZ R43, R43, R2 ;  /* 0x000000022b2b7221 */ /* 0x000fe20000010000 */
[----:B------:R-:W-:Y:S06]  /*4d30*/  BRA `(.L_x_1020) ;  /* 0x0000000000187947 */ /* 0x000fec0003800000 */
.L_x_1018:
[----:B-----5:R-:W-:Y:S02]  /*4d40*/  PRMT R2, R31, 0x7632, R2 ;  /* 0x000076321f027816 */ /* 0x020fe40000000002 */
[----:B------:R-:W-:Y:S02]  /*4d50*/  @P2 PRMT R3, R35, 0x7632, R3 ;  /* 0x0000763223032816 */ /* 0x000fe40000000003 */
[----:B------:R-:W-:Y:S02]  /*4d60*/  SHF.L.U32 R2, R2, 0x10, RZ ;  /* 0x0000001002027819 */ /* 0x000fe400000006ff */
[----:B------:R-:W-:-:S03]  /*4d70*/  @P2 SHF.L.U32 R40, R3, 0x10, RZ ;  /* 0x0000001003282819 */ /* 0x000fc600000006ff */
[----:B------:R-:W-:-:S04]  /*4d80*/  FADD.FTZ R43, R43, R2 ;  /* 0x000000022b2b7221 */ /* 0x000fc80000010000 */
[----:B------:R-:W-:-:S07]  /*4d90*/  @P2 FADD.FTZ R43, R43, R40 ;  /* 0x000000282b2b2221 */ /* 0x000fce0000010000 */
.L_x_1020:
[----:B------:R-:W-:-:S04]  /*4da0*/  F2FP.BF16.F32.PACK_AB R2, RZ, R43 ;  /* 0x0000002bff02723e */ /* 0x000fc800000010ff */
[----:B------:R-:W-:-:S07]  /*4db0*/  PRMT R39, R39, 0x5410, R2 ;  /* 0x0000541027277816 */ /* 0x000fce0000000002 */
.L_x_1021:
[----:B------:R-:W-:Y:S01]  /*4dc0*/  FADD.FTZ R2, RZ, R55 ;  /* 0x00000037ff027221 */ /* 0x000fe20000010000 */
[----:B------:R-:W-:Y:S01]  /*4dd0*/  LOP3.LUT P2, RZ, R0, 0xff, RZ, 0xc0, !PT ;  /* 0x000000ff00ff7812 */ /* 0x000fe2000784c0ff */
[----:B------:R-:W-:Y:S01]  /*4de0*/  UMOV UR6, 0xffffffff ;  /* 0xffffffff00067882 */ /* 0x000fe20000000000 */
[----:B------:R-:W-:Y:S01]  /*4df0*/  LOP3.LUT P3, RZ, R60, 0x1f, RZ, 0xc0, !PT ;  /* 0x0000001f3cff7812 */ /* 0x000fe2000786c0ff */
        /* <DEDUP_REMOVED lines=42> */
[----:B------:R-:W-:Y:S02]  /*50a0*/  FADD.FTZ R40, R2, R213 ;  /* 0x000000d502287221 */ /* 0x000fe40000010000 */
[----:B------:R-:W0:Y:S02]  /*50b0*/  @P0 LDC.64 R2, c[0x0][0x238] ;  /* 0x00008e00ff020b82 */ /* 0x000e240000000a00 */
[----:B------:R-:W-:-:S04]  /*50c0*/  FADD.FTZ R40, R40, R215 ;  /* 0x000000d728287221 */ /* 0x000fc80000010000 */
        /* <DEDUP_REMOVED lines=8> */
[----:B------:R-:W-:-:S04]  /*5150*/  FADD.FTZ R40, R40, R49 ;  /* 0x0000003128287221 */ /* 0x000fc80000010000 */
[----:B------:R-:W-:Y:S01]  /*5160*/  FADD.FTZ R0, R40, R225 ;  /* 0x000000e128007221 */ /* 0x000fe20000010000 */
[----:B------:R-:W-:-:S03]  /*5170*/  SHF.R.U32.HI R40, RZ, 0x5, R60 ;  /* 0x00000005ff287819 */ /* 0x000fc6000001163c */
[----:B------:R-:W-:Y:S01]  /*5180*/  FADD.FTZ R0, R0, R227 ;  /* 0x000000e300007221 */ /* 0x000fe20000010000 */
[----:B------:R-:W-:-:S03]  /*5190*/  LOP3.LUT R41, R40, 0x7fffffc, RZ, 0xc0, !PT ;  /* 0x07fffffc28297812 */ /* 0x000fc600078ec0ff */
[----:B------:R-:W-:Y:S01]  /*51a0*/  FADD.FTZ R0, R0, R229 ;  /* 0x000000e500007221 */ /* 0x000fe20000010000 */
[----:B------:R-:W-:-:S03]  /*51b0*/  @!P2 IADD3 R41, R41, 0x4, RZ ;  /* 0x000000042929a810 */ /* 0x000fc60007ffe0ff */
[----:B------:R-:W-:Y:S01]  /*51c0*/  FADD.FTZ R0, R0, R43 ;  /* 0x0000002b00007221 */ /* 0x000fe20000010000 */
[----:B0-----:R-:W-:Y:S06]  /*51d0*/  BRA.DIV UR6, `(.L_x_1022) ;  /* 0x0000001e06dc7947 */ /* 0x001fec000b800000 */
        /* <DEDUP_REMOVED lines=12> */
[C---:B------:R-:W-:Y:S01]  /*52a0*/  FADD.FTZ R233, -R2.reuse, R129 ;  /* 0x0000008102e97221 */ /* 0x040fe20000010100 */
[C---:B------:R-:W-:Y:S01]  /*52b0*/  FADD.FTZ R3, -R2.reuse, R131 ;  /* 0x0000008302037221 */ /* 0x040fe20000010100 */
[----:B------:R-:W-:Y:S01]  /*52c0*/  FADD.FTZ R231, -R2, R137 ;  /* 0x0000008902e77221 */ /* 0x000fe20000010100 */
[----:B------:R-:W-:-:S04]  /*52d0*/  FFMA.FTZ R0, R0, R0, RZ ;  /* 0x0000000000007223 */ /* 0x000fc800000100ff */
[----:B------:R-:W-:Y:S01]  /*52e0*/  FFMA.FTZ R0, R233, R233, R0 ;  /* 0x000000e9e9007223 */ /* 0x000fe20000010000 */
[----:B------:R-:W-:-:S03]  /*52f0*/  FADD.FTZ R233, -R2, R133 ;  /* 0x0000008502e97221 */ /* 0x000fc60000010100 */
[----:B------:R-:W-:Y:S01]  /*5300*/  FFMA.FTZ R0, R3, R3, R0 ;  /* 0x0000000303007223 */ /* 0x000fe20000010000 */
[----:B------:R-:W-:-:S03]  /*5310*/  FADD.FTZ R3, -R2, R135 ;  /* 0x0000008702037221 */ /* 0x000fc60000010100 */
[----:B------:R-:W-:-:S04]  /*5320*/  FFMA.FTZ R0, R233, R233, R0 ;  /* 0x000000e9e9007223 */ /* 0x000fc80000010000 */
[----:B------:R-:W-:Y:S01]  /*5330*/  FFMA.FTZ R0, R3, R3, R0 ;  /* 0x0000000303007223 */ /* 0x000fe20000010000 */
[----:B------:R-:W-:-:S03]  /*5340*/  FADD.FTZ R3, -R2, R139 ;  /* 0x0000008b02037221 */ /* 0x000fc60000010100 */
        /* <DEDUP_REMOVED lines=98> */
[----:B------:R-:W-:-:S04]  /*5970*/  FFMA.FTZ R0, R3, R3, R0 ;  /* 0x0000000303007223 */ /* 0x000fc80000010000 */
        /* <DEDUP_REMOVED lines=10> */
.L_x_1034:
[----:B------:R-:W2:Y:S01]  /*5a20*/  @!P3 S2R R42, SR_CgaCtaId ;  /* 0x00000000002ab919 */ /* 0x000ea20000008800 */
[----:B------:R-:W-:Y:S01]  /*5a30*/  LOP3.LUT R46, R60, 0x1f, RZ, 0xc0, !PT ;  /* 0x0000001f3c2e7812 */ /* 0x000fe200078ec0ff */
[----:B------:R-:W-:Y:S05]  /*5a40*/  WARPSYNC.ALL ;  /* 0x0000000000007948 */ /* 0x000fea0003800000 */
[----:B------:R-:W-:Y:S02]  /*5a50*/  ISETP.GT.U32.AND P4, PT, R46, 0x3, PT ;  /* 0x000000032e00780c */ /* 0x000fe40003f84070 */
[----:B------:R-:W-:Y:S02]  /*5a60*/  @!P3 MOV R3, 0x400 ;  /* 0x000004000003b802 */ /* 0x000fe40000000f00 */
[----:B------:R-:W-:-:S02]  /*5a70*/  LOP3.LUT R0, R40, 0x3, RZ, 0xc0, !PT ;  /* 0x0000000328007812 */ /* 0x000fc400078ec0ff */
[----:B------:R-:W-:-:S04]  /*5a80*/  PRMT R204, R95, 0x7632, R204 ;  /* 0x000076325fcc7816 */ /* 0x000fc800000000cc */
[----:B------:R-:W-:-:S03]  /*5a90*/  SHF.L.U32 R204, R204, 0x10, RZ ;  /* 0x00000010cccc7819 */ /* 0x000fc600000006ff */
[----:B------:R-:W3:Y:S01]  /*5aa0*/  @!P4 S2R R231, SR_CgaCtaId ;  /* 0x0000000000e7c919 */ /* 0x000ee20000008800 */
[C---:B------:R-:W-:Y:S02]  /*5ab0*/  @!P4 IADD3 R46, R41.reuse, R46, RZ ;  /* 0x0000002e292ec210 */ /* 0x040fe40007ffe0ff */
[----:B--2---:R-:W-:Y:S01]  /*5ac0*/  @!P3 LEA R40, R42, R3, 0x18 ;  /* 0x000000032a28b211 */ /* 0x004fe200078ec0ff */
[----:B------:R-:W-:-:S05]  /*5ad0*/  @!P3 IMAD.IADD R3, R41, 0x1, R0 ;  /* 0x000000012903b824 */ /* 0x000fca00078e0200 */
[----:B------:R-:W-:Y:S01]  /*5ae0*/  @!P3 LEA R42, R3, R40, 0x3 ;  /* 0x00000028032ab211 */ /* 0x000fe200078e18ff */
[----:B-1----:R-:W-:Y:S01]  /*5af0*/  FADD.FTZ R3, R44, R233 ;  /* 0x000000e92c037221 */ /* 0x002fe20000010000 */
[----:B------:R-:W-:Y:S01]  /*5b00*/  @!P4 MOV R40, 0x400 ;  /* 0x000004000028c802 */ /* 0x000fe20000000f00 */
[----:B0-----:R-:W-:-:S03]  /*5b10*/  HFMA2.MMA R44, -RZ, RZ, 0, 0 ;  /* 0x00000000ff2c7435 */ /* 0x001fc600000001ff */
[----:B------:R-:W-:Y:S01]  /*5b20*/  @!P3 STS.64 [R42], R2 ;  /* 0x000000022a00b388 */ /* 0x000fe20000000a00 */
[----:B------:R-:W-:Y:S02]  /*5b30*/  BAR.SYNC.DEFER_BLOCKING 0x0 ;  /* 0x0000000000007b1d */ /* 0x000fe40000010000 */
[----:B------:R-:W-:Y:S01]  /*5b40*/  @!P4 IMAD.MOV.U32 R44, RZ, RZ, 0x700 ;  /* 0x00000700ff2cc424 */ /* 0x000fe200078e00ff */
[----:B------:R-:W-:Y:S02]  /*5b50*/  LOP3.LUT P3, RZ, R0, 0x1f, R60, 0xf8, !PT ;  /* 0x0000001f00ff7812 */ /* 0x000fe4000786f83c */
[----:B---3--:R-:W-:Y:S02]  /*5b60*/  @!P4 LEA R231, R231, R40, 0x18 ;  /* 0x00000028e7e7c211 */ /* 0x008fe400078ec0ff */
[----:B------:R-:W-:Y:S02]  /*5b70*/  CS2R R40, SRZ ;  /* 0x0000000000287805 */ /* 0x000fe4000001ff00 */
[----:B------:R-:W-:-:S02]  /*5b80*/  @!P4 LEA R46, R46, R231, 0x3 ;  /* 0x000000e72e2ec211 */ /* 0x000fc400078e18ff */
[----:B------:R-:W0:Y:S04]  /*5b90*/  SHFL.DOWN PT, R231, R44, 0x2, 0x1f ;  /* 0x08401f002ce77f89 */ /* 0x000e2800000e0000 */
[----:B------:R1:W-:Y:S02]  /*5ba0*/  @!P4 LDS.64 R40, [R46] ;  /* 0x000000002e28c984 */ /* 0x0003e40000000a00 */
[-C--:B-1----:R-:W-:Y:S02]  /*5bb0*/  I2FP.F32.S32 R46, R44.reuse ;  /* 0x0000002c002e7245 */ /* 0x082fe40000201400 */
[----:B0-----:R-:W-:Y:S02]  /*5bc0*/  IADD3 R3, R231, R44, RZ ;  /* 0x0000002ce7037210 */ /* 0x001fe40007ffe0ff */
[----:B------:R-:W-:-:S02]  /*5bd0*/  I2FP.F32.S32 R50, R231 ;  /* 0x000000e700327245 */ /* 0x000fc40000201400 */
[----:B------:R-:W-:Y:S01]  /*5be0*/  I2FP.F32.S32 R42, R3 ;  /* 0x00000003002a7245 */ /* 0x000fe20000201400 */
[----:B------:R-:W0:Y:S03]  /*5bf0*/  SHFL.DOWN PT, R52, R3, 0x1, 0x1f ;  /* 0x08201f0003347f89 */ /* 0x000e2600000e0000 */
[----:B------:R-:W1:Y:S01]  /*5c00*/  MUFU.RCP R48, R42 ;  /* 0x0000002a00307308 */ /* 0x000e620000001000 */
[-C--:B0-----:R-:W-:Y:S01]  /*5c10*/  IADD3 R3, R3, R52.reuse, RZ ;  /* 0x0000003403037210 */ /* 0x081fe20007ffe0ff */
[----:B------:R-:W0:Y:S01]  /*5c20*/  SHFL.DOWN PT, R233, R40, 0x2, 0x1f ;  /* 0x08401f0028e97f89 */ /* 0x000e2200000e0000 */
[----:B------:R-:W-:Y:S02]  /*5c30*/  I2FP.F32.S32 R52, R52 ;  /* 0x0000003400347245 */ /* 0x000fe40000201400 */
[----:B------:R-:W-:Y:S01]  /*5c40*/  I2FP.F32.S32 R3, R3 ;  /* 0x0000000300037245 */ /* 0x000fe20000201400 */
[----:B------:R-:W2:Y:S05]  /*5c50*/  SHFL.DOWN PT, R2, R41, 0x2, 0x1f ;  /* 0x08401f0029027f89 */ /* 0x000eaa00000e0000 */
[----:B------:R-:W3:Y:S01]  /*5c60*/  MUFU.RCP R3, R3 ;  /* 0x0000000300037308 */ /* 0x000ee20000001000 */
[C---:B0-----:R-:W-:Y:S01]  /*5c70*/  FMUL.FTZ R231, R233.reuse, R50 ;  /* 0x00000032e9e77220 */ /* 0x041fe20000410000 */
[----:B------:R-:W-:-:S03]  /*5c80*/  FADD.FTZ R233, -R233, R40 ;  /* 0x00000028e9e97221 */ /* 0x000fc60000010100 */
[----:B------:R-:W-:Y:S01]  /*5c90*/  FFMA.FTZ R231, R46, R40, R231 ;  /* 0x000000282ee77223 */ /* 0x000fe200000100e7 */
[----:B------:R-:W-:Y:S01]  /*5ca0*/  FMUL.FTZ R233, R233, R233 ;  /* 0x000000e9e9e97220 */ /* 0x000fe20000410000 */
[----:B--2---:R-:W-:Y:S02]  /*5cb0*/  FADD.FTZ R41, R2, R41 ;  /* 0x0000002902297221 */ /* 0x004fe40000010000 */
[----:B-1----:R-:W-:Y:S01]  /*5cc0*/  FMUL.FTZ R231, R48, R231 ;  /* 0x000000e730e77220 */ /* 0x002fe20000410000 */
[----:B------:R-:W-:-:S04]  /*5cd0*/  FMUL.FTZ R233, R233, R46 ;  /* 0x0000002ee9e97220 */ /* 0x000fc80000410000 */
[----:B------:R-:W0:Y:S01]  /*5ce0*/  SHFL.DOWN PT, R40, R231, 0x1, 0x1f ;  /* 0x08201f00e7287f89 */ /* 0x000e2200000e0000 */
[----:B------:R-:W-:-:S04]  /*5cf0*/  FMUL.FTZ R233, R233, R50 ;  /* 0x00000032e9e97220 */ /* 0x000fc80000410000 */
[----:B------:R-:W-:-:S05]  /*5d00*/  FFMA.FTZ R41, R48, R233, R41 ;  /* 0x000000e930297223 */ /* 0x000fca0000010029 */
[----:B------:R-:W1:Y:S01]  /*5d10*/  SHFL.DOWN PT, R2, R41, 0x1, 0x1f ;  /* 0x08201f0029027f89 */ /* 0x000e6200000e0000 */
[----:B0-----:R-:W-:Y:S01]  /*5d20*/  FADD.FTZ R44, R231, -R40 ;  /* 0x80000028e72c7221 */ /* 0x001fe20000010000 */
[----:B------:R-:W-:-:S03]  /*5d30*/  FMUL.FTZ R235, R40, R52 ;  /* 0x0000003428eb7220 */ /* 0x000fc60000410000 */
[----:B------:R-:W-:Y:S01]  /*5d40*/  FMUL.FTZ R233, R44, R44 ;  /* 0x0000002c2ce97220 */ /* 0x000fe20000410000 */
[----:B------:R-:W-:-:S03]  /*5d50*/  FFMA.FTZ R40, R42, R231, R235 ;  /* 0x000000e72a287223 */ /* 0x000fc600000100eb */
[----:B------:R-:W-:Y:S01]  /*5d60*/  FMUL.FTZ R233, R42, R233 ;  /* 0x000000e92ae97220 */ /* 0x000fe20000410000 */
[----:B---3--:R-:W-:Y:S01]  /*5d70*/  FMUL.FTZ R40, R3, R40 ;  /* 0x0000002803287220 */ /* 0x008fe20000410000 */
[----:B-1----:R-:W-:Y:S01]  /*5d80*/  FADD.FTZ R2, R41, R2 ;  /* 0x0000000229027221 */ /* 0x002fe20000010000 */
[----:B------:R-:W0:Y:S01]  /*5d90*/  LDC R42, c[0x0][0x2d8] ;  /* 0x0000b600ff2a7b82 */ /* 0x000e220000000800 */
[----:B------:R-:W-:Y:S02]  /*5da0*/  FMUL.FTZ R233, R233, R52 ;  /* 0x00000034e9e97220 */ /* 0x000fe40000410000 */
[----:B------:R-:W1:Y:S02]  /*5db0*/  SHFL.IDX PT, R231, R40, RZ, 0x1f ;  /* 0x00001fff28e77589 */ /* 0x000e6400000e0000 */
[----:B------:R-:W-:-:S03]  /*5dc0*/  FFMA.FTZ R233, R3, R233, R2 ;  /* 0x000000e903e97223 */ /* 0x000fc60000010002 */
[----:B------:R-:W2:Y:S03]  /*5dd0*/  @!P3 LDC.64 R2, c[0x0][0x250] ;  /* 0x00009400ff02bb82 */ /* 0x000ea60000000a00 */
[----:B------:R-:W0:Y:S01]  /*5de0*/  SHFL.IDX PT, R233, R233, RZ, 0x1f ;  /* 0x00001fffe9e97589 */ /* 0x000e2200000e0000 */
[C---:B-1----:R-:W-:Y:S01]  /*5df0*/  FMUL.FTZ R0, R231.reuse, R231 ;  /* 0x000000e7e7007220 */ /* 0x042fe20000410000 */
[----:B------:R-:W-:-:S04]  /*5e00*/  FSEL R188, R231, RZ, !P5 ;  /* 0x000000ffe7bc7208 */ /* 0x000fc80006800000 */
[----:B------:R-:W-:Y:S01]  /*5e10*/  FSEL R41, R0, RZ, P5 ;  /* 0x000000ff00297208 */ /* 0x000fe20002800000 */
[C---:B------:R-:W-:Y:S01]  /*5e20*/  FADD.FTZ R194, -R188.reuse, R133 ;  /* 0x00000085bcc27221 */ /* 0x040fe20000010100 */
[C---:B------:R-:W-:Y:S01]  /*5e30*/  FADD.FTZ R200, -R188.reuse, R139 ;  /* 0x0000008bbcc87221 */ /* 0x040fe20000010100 */
[----:B0-----:R-:W-:Y:S01]  /*5e40*/  FFMA.FTZ R0, R233, UR8, R42 ;  /* 0x00000008e9007c23 */ /* 0x001fe2000801002a */
[C---:B------:R-:W-:Y:S01]  /*5e50*/  FADD.FTZ R196, -R188.reuse, R55 ;  /* 0x00000037bcc47221 */ /* 0x040fe20000010100 */
[C---:B------:R-:W-:Y:S01]  /*5e60*/  FADD.FTZ R198, -R188.reuse, R129 ;  /* 0x00000081bcc67221 */ /* 0x040fe20000010100 */
[----:B------:R-:W-:Y:S01]  /*5e70*/  FADD.FTZ R192, -R188, R131 ;  /* 0x00000083bcc07221 */ /* 0x000fe20000010100 */
[----:B------:R-:W-:Y:S01]  /*5e80*/  FADD.FTZ R41, R0, R41 ;  /* 0x0000002900297221 */ /* 0x000fe20000010000 */
[C---:B------:R-:W-:Y:S01]  /*5e90*/  FADD.FTZ R190, -R188.reuse, R135 ;  /* 0x00000087bcbe7221 */ /* 0x040fe20000010100 */
[C---:B------:R-:W-:Y:S01]  /*5ea0*/  FADD.FTZ R202, -R188.reuse, R137 ;  /* 0x00000089bcca7221 */ /* 0x040fe20000010100 */
[C---:B------:R-:W-:Y:S01]  /*5eb0*/  FADD.FTZ R206, -R188.reuse, R141 ;  /* 0x0000008dbcce7221 */ /* 0x040fe20000010100 */
[----:B------:R-:W0:Y:S01]  /*5ec0*/  MUFU.RSQ R133, R41 ;  /* 0x0000002900857308 */ /* 0x000e220000001400 */
        /* <DEDUP_REMOVED lines=47> */
[----:B--2---:R-:W-:-:S04]  /*61c0*/  @!P3 IMAD.WIDE R2, R121, 0x4, R2 ;  /* 0x000000047902b825 */ /* 0x004fc800078e0202 */
[----:B------:R-:W-:Y:S01]  /*61d0*/  FADD.FTZ R188, -R188, R43 ;  /* 0x0000002bbcbc7221 */ /* 0x000fe20000010100 */
[----:B------:R-:W-:Y:S01]  /*61e0*/  SHF.L.U32 R45, R95, 0x10, RZ ;  /* 0x000000105f2d7819 */ /* 0x000fe200000006ff */
[C---:B0-----:R-:W-:Y:S01]  /*61f0*/  FMUL.FTZ R43, R133.reuse, R200 ;  /* 0x000000c8852b7220 */ /* 0x041fe20000410000 */
[C---:B------:R-:W-:Y:S01]  /*6200*/  FMUL.FTZ R47, R133.reuse, R206 ;  /* 0x000000ce852f7220 */ /* 0x040fe20000410000 */
[----:B------:R0:W-:Y:S01]  /*6210*/  @!P3 STG.E desc[UR4][R2.64], R231 ;  /* 0x000000e70200b986 */ /* 0x0001e2000c101904 */
[----:B------:R-:W-:Y:S01]  /*6220*/  FMUL.FTZ R200, R133, R190 ;  /* 0x000000be85c87220 */ /* 0x000fe20000410000 */
[----:B------:R-:W-:Y:S01]  /*6230*/  FFMA.FTZ R43, R43, R45, R64 ;  /* 0x0000002d2b2b7223 */ /* 0x000fe20000010040 */
[C---:B------:R-:W-:Y:S01]  /*6240*/  PRMT R45, R94.reuse, 0x7632, R45 ;  /* 0x000076325e2d7816 */ /* 0x040fe2000000002d */
[----:B------:R-:W-:Y:S01]  /*6250*/  FFMA.FTZ R190, R47, R204, R116 ;  /* 0x000000cc2fbe7223 */ /* 0x000fe20000010074 */
[C---:B------:R-:W-:Y:S01]  /*6260*/  FMUL.FTZ R47, R133.reuse, R192 ;  /* 0x000000c0852f7220 */ /* 0x040fe20000410000 */
[----:B------:R-:W-:Y:S01]  /*6270*/  FMUL.FTZ R196, R133, R196 ;  /* 0x000000c485c47220 */ /* 0x000fe20000410000 */
[----:B------:R-:W-:Y:S01]  /*6280*/  SHF.L.U32 R55, R45, 0x10, RZ ;  /* 0x000000102d377819 */ /* 0x000fe200000006ff */
[C---:B------:R-:W-:Y:S01]  /*6290*/  FMUL.FTZ R45, R133.reuse, R194 ;  /* 0x000000c2852d7220 */ /* 0x040fe20000410000 */
[C---:B------:R-:W-:Y:S01]  /*62a0*/  FMUL.FTZ R198, R133.reuse, R198 ;  /* 0x000000c685c67220 */ /* 0x040fe20000410000 */
[----:B------:R-:W-:Y:S01]  /*62b0*/  FMUL.FTZ R202, R133, R202 ;  /* 0x000000ca85ca7220 */ /* 0x000fe20000410000 */
[----:B------:R-:W-:Y:S01]  /*62c0*/  IMAD.U32 R41, R94, 0x10000, RZ ;  /* 0x000100005e297824 */ /* 0x000fe200078e00ff */
[----:B0-----:R-:W-:Y:S01]  /*62d0*/  PRMT R2, R93, 0x7632, R2 ;  /* 0x000076325d027816 */ /* 0x001fe20000000002 */
[----:B------:R-:W-:Y:S01]  /*62e0*/  FMUL.FTZ R131, R133, R158 ;  /* 0x0000009e85837220 */ /* 0x000fe20000410000 */
[----:B------:R-:W-:Y:S01]  /*62f0*/  SHF.L.U32 R3, R93, 0x10, RZ ;  /* 0x000000105d037819 */ /* 0x000fe200000006ff */
[----:B------:R-:W-:Y:S01]  /*6300*/  FFMA.FTZ R192, R202, R55, R117 ;  /* 0x00000037cac07223 */ /* 0x000fe20000010075 */
[----:B------:R-:W-:Y:S01]  /*6310*/  SHF.L.U32 R49, R2, 0x10, RZ ;  /* 0x0000001002317819 */ /* 0x000fe200000006ff */
[----:B------:R-:W-:Y:S01]  /*6320*/  FMUL.FTZ R55, R133, R212 ;  /* 0x000000d485377220 */ /* 0x000fe20000410000 */
[C---:B------:R-:W-:Y:S01]  /*6330*/  PRMT R2, R92.reuse, 0x7632, R2 ;  /* 0x000076325c027816 */ /* 0x040fe20000000002 */
[----:B------:R-:W-:Y:S01]  /*6340*/  FFMA.FTZ R47, R47, R3, R62 ;  /* 0x000000032f2f7223 */ /* 0x000fe2000001003e */
[----:B------:R-:W-:Y:S01]  /*6350*/  PRMT R3, R27, 0x7632, R3 ;  /* 0x000076321b037816 */ /* 0x000fe20000000003 */
[----:B------:R-:W-:Y:S01]  /*6360*/  FFMA.FTZ R194, R45, R49, R118 ;  /* 0x000000312dc27223 */ /* 0x000fe20000010076 */
[----:B------:R-:W-:Y:S01]  /*6370*/  SHF.L.U32 R49, R92, 0x10, RZ ;  /* 0x000000105c317819 */ /* 0x000fe200000006ff */
[----:B------:R-:W-:Y:S01]  /*6380*/  IMAD.U32 R2, R2, 0x10000, RZ ;  /* 0x0001000002027824 */ /* 0x000fe200078e00ff */
[----:B------:R-:W-:Y:S01]  /*6390*/  SHF.L.U32 R45, R27, 0x10, RZ ;  /* 0x000000101b2d7819 */ /* 0x000fe200000006ff */
[----:B------:R-:W-:Y:S01]  /*63a0*/  FFMA.FTZ R41, R200, R41, R63 ;  /* 0x00000029c8297223 */ /* 0x000fe2000001003f */
[----:B------:R-:W-:Y:S01]  /*63b0*/  SHF.L.U32 R137, R24, 0x10, RZ ;  /* 0x0000001018897819 */ /* 0x000fe200000006ff */
[----:B------:R-:W-:Y:S01]  /*63c0*/  FFMA.FTZ R49, R196, R49, R61 ;  /* 0x00000031c4317223 */ /* 0x000fe2000001003d */
[----:B------:R-:W-:Y:S01]  /*63d0*/  FFMA.FTZ R196, R198, R2, R119 ;  /* 0x00000002c6c47223 */ /* 0x000fe20000010077 */
[----:B------:R-:W-:Y:S01]  /*63e0*/  PRMT R2, R26, 0x7632, R2 ;  /* 0x000076321a027816 */ /* 0x000fe20000000002 */
[----:B------:R-:W-:Y:S01]  /*63f0*/  FFMA.FTZ R55, R55, R45, R68 ;  /* 0x0000002d37377223 */ /* 0x000fe20000010044 */
[----:B------:R-:W-:Y:S01]  /*6400*/  SHF.L.U32 R198, R3, 0x10, RZ ;  /* 0x0000001003c67819 */ /* 0x000fe200000006ff */
[C---:B------:R-:W-:Y:S01]  /*6410*/  FMUL.FTZ R45, R133.reuse, R214 ;  /* 0x000000d6852d7220 */ /* 0x040fe20000410000 */
[----:B------:R-:W-:Y:S01]  /*6420*/  SHF.L.U32 R3, R2, 0x10, RZ ;  /* 0x0000001002037819 */ /* 0x000fe200000006ff */
[----:B------:R-:W-:Y:S01]  /*6430*/  FMUL.FTZ R200, R133, R210 ;  /* 0x000000d285c87220 */ /* 0x000fe20000410000 */
[----:B------:R-:W-:Y:S01]  /*6440*/  PRMT R2, R25, 0x7632, R2 ;  /* 0x0000763219027816 */ /* 0x000fe20000000002 */
[----:B------:R-:W-:Y:S01]  /*6450*/  FFMA.FTZ R198, R45, R198, R112 ;  /* 0x000000c62dc67223 */ /* 0x000fe20000010070 */
[----:B------:R-:W-:-:S02]  /*6460*/  IMAD.U32 R45, R25, 0x10000, RZ ;  /* 0x00010000192d7824 */ /* 0x000fc400078e00ff */
[----:B------:R-:W-:Y:S01]  /*6470*/  FFMA.FTZ R200, R200, R3, R113 ;  /* 0x00000003c8c87223 */ /* 0x000fe20000010071 */
[----:B------:R-:W-:Y:S01]  /*6480*/  SHF.L.U32 R135, R2, 0x10, RZ ;  /* 0x0000001002877819 */ /* 0x000fe200000006ff */
[C---:B------:R-:W-:Y:S01]  /*6490*/  FMUL.FTZ R2, R133.reuse, R130 ;  /* 0x0000008285027220 */ /* 0x040fe20000410000 */
[C---:B------:R-:W-:Y:S01]  /*64a0*/  FMUL.FTZ R3, R133.reuse, R160 ;  /* 0x000000a085037220 */ /* 0x040fe20000410000 */
[C---:B------:R-:W-:Y:S01]  /*64b0*/  FMUL.FTZ R139, R133.reuse, R176 ;  /* 0x000000b0858b7220 */ /* 0x040fe20000410000 */
[----:B------:R-:W-:Y:S01]  /*64c0*/  FMUL.FTZ R141, R133, R132 ;  /* 0x00000084858d7220 */ /* 0x000fe20000410000 */
[----:B------:R-:W-:Y:S01]  /*64d0*/  FFMA.FTZ R137, R2, R137, R65 ;  /* 0x0000008902897223 */ /* 0x000fe20000010041 */
[----:B------:R-:W-:Y:S01]  /*64e0*/  PRMT R2, R23, 0x7632, R2 ;  /* 0x0000763217027816 */ /* 0x000fe20000000002 */
[----:B------:R-:W-:Y:S01]  /*64f0*/  FFMA.FTZ R130, R3, R45, R66 ;  /* 0x0000002d03827223 */ /* 0x000fe20000010042 */
[----:B------:R-:W-:Y:S01]  /*6500*/  PRMT R3, R24, 0x7632, R3 ;  /* 0x0000763218037816 */ /* 0x000fe20000000003 */
[----:B------:R-:W-:Y:S01]  /*6510*/  FFMA.FTZ R131, R131, R135, R114 ;  /* 0x0000008783837223 */ /* 0x000fe20000010072 */
[----:B------:R-:W-:Y:S01]  /*6520*/  SHF.L.U32 R45, R23, 0x10, RZ ;  /* 0x00000010172d7819 */ /* 0x000fe200000006ff */
[----:B------:R-:W-:Y:S01]  /*6530*/  IMAD.U32 R158, R2, 0x10000, RZ ;  /* 0x00010000029e7824 */ /* 0x000fe200078e00ff */
[----:B------:R-:W-:Y:S01]  /*6540*/  PRMT R2, R22, 0x7632, R2 ;  /* 0x0000763216027816 */ /* 0x000fe20000000002 */
[----:B------:R-:W-:Y:S01]  /*6550*/  FMUL.FTZ R135, R133, R166 ;  /* 0x000000a685877220 */ /* 0x000fe20000410000 */
[----:B------:R-:W-:Y:S01]  /*6560*/  SHF.L.U32 R3, R3, 0x10, RZ ;  /* 0x0000001003037819 */ /* 0x000fe200000006ff */
[----:B------:R-:W-:Y:S01]  /*6570*/  FFMA.FTZ R158, R139, R158, R108 ;  /* 0x0000009e8b9e7223 */ /* 0x000fe2000001006c */
[----:B------:R-:W-:Y:S01]  /*6580*/  SHF.L.U32 R139, R2, 0x10, RZ ;  /* 0x00000010028b7819 */ /* 0x000fe200000006ff */
[----:B------:R-:W-:Y:S01]  /*6590*/  FMUL.FTZ R46, R133, R46 ;  /* 0x0000002e852e7220 */ /* 0x000fe20000410000 */
[----:B------:R-:W-:Y:S01]  /*65a0*/  SHF.L.U32 R2, R21, 0x10, RZ ;  /* 0x0000001015027819 */ /* 0x000fe200000006ff */
[----:B------:R-:W-:Y:S01]  /*65b0*/  FFMA.FTZ R135, R135, R45, R72 ;  /* 0x0000002d87877223 */ /* 0x000fe20000010048 */
[----:B------:R-:W-:Y:S01]  /*65c0*/  PRMT R45, R21, 0x7632, R45 ;  /* 0x00007632152d7816 */ /* 0x000fe2000000002d */
[----:B------:R-:W-:Y:S01]  /*65d0*/  FFMA.FTZ R160, R46, R3, R115 ;  /* 0x000000032ea07223 */ /* 0x000fe20000010073 */
[----:B------:R-:W-:Y:S01]  /*65e0*/  SHF.L.U32 R3, R22, 0x10, RZ ;  /* 0x0000001016037819 */ /* 0x000fe200000006ff */
[----:B------:R-:W-:Y:S01]  /*65f0*/  FFMA.FTZ R141, R141, R2, R70 ;  /* 0x000000028d8d7223 */ /* 0x000fe20000010046 */
[----:B------:R-:W-:Y:S01]  /*6600*/  PRMT R2, R20, 0x7632, R2 ;  /* 0x0000763214027816 */ /* 0x000fe20000000002 */
[----:B------:R-:W-:Y:S01]  /*6610*/  FMUL.FTZ R142, R133, R142 ;  /* 0x0000008e858e7220 */ /* 0x000fe20000410000 */
[----:B------:R-:W-:-:S02]  /*6620*/  IMAD.U32 R46, R45, 0x10000, RZ ;  /* 0x000100002d2e7824 */ /* 0x000fc400078e00ff */
[C---:B------:R-:W-:Y:S01]  /*6630*/  FMUL.FTZ R45, R133.reuse, R56 ;  /* 0x00000038852d7220 */ /* 0x040fe20000410000 */
[----:B------:R-:W-:Y:S01]  /*6640*/  SHF.L.U32 R143, R2, 0x10, RZ ;  /* 0x00000010028f7819 */ /* 0x000fe200000006ff */
[C---:B------:R-:W-:Y:S01]  /*6650*/  FMUL.FTZ R2, R133.reuse, R48 ;  /* 0x0000003085027220 */ /* 0x040fe20000410000 */
[C---:B------:R-:W-:Y:S01]  /*6660*/  FMUL.FTZ R144, R133.reuse, R144 ;  /* 0x0000009085907220 */ /* 0x040fe20000410000 */
[----:B------:R-:W-:Y:S01]  /*6670*/  FFMA.FTZ R132, R142, R3, R71 ;  /* 0x000000038e847223 */ /* 0x000fe20000010047 */
[----:B------:R-:W-:Y:S01]  /*6680*/  SHF.L.U32 R3, R20, 0x10, RZ ;  /* 0x0000001014037819 */ /* 0x000fe200000006ff */
[----:B------:R-:W-:Y:S01]  /*6690*/  FMUL.FTZ R44, R133, R44 ;  /* 0x0000002c852c7220 */ /* 0x000fe20000410000 */
[----:B------:R-:W-:Y:S01]  /*66a0*/  FFMA.FTZ R48, R45, R46, R110 ;  /* 0x0000002e2d307223 */ /* 0x000fe2000001006e */
[----:B------:R-:W-:Y:S01]  /*66b0*/  FFMA.FTZ R143, R2, R143, R111 ;  /* 0x0000008f028f7223 */ /* 0x000fe2000001006f */
[----:B------:R-:W-:Y:S01]  /*66c0*/  FFMA.FTZ R139, R144, R139, R109 ;  /* 0x0000008b908b7223 */ /* 0x000fe2000001006d */
[----:B------:R-:W-:Y:S01]  /*66d0*/  PRMT R45, R19, 0x7632, R45 ;  /* 0x00007632132d7816 */ /* 0x000fe2000000002d */
[----:B------:R-:W-:Y:S01]  /*66e0*/  FMUL.FTZ R144, R133, R152 ;  /* 0x0000009885907220 */ /* 0x000fe20000410000 */
[----:B------:R-:W-:Y:S01]  /*66f0*/  SHF.L.U32 R2, R18, 0x10, RZ ;  /* 0x0000001012027819 */ /* 0x000fe200000006ff */
[----:B------:R-:W-:Y:S01]  /*6700*/  FFMA.FTZ R56, R44, R3, R69 ;  /* 0x000000032c387223 */ /* 0x000fe20000010045 */
[----:B------:R-:W-:Y:S01]  /*6710*/  SHF.L.U32 R142, R19, 0x10, RZ ;  /* 0x00000010138e7819 */ /* 0x000fe200000006ff */
[----:B------:R-:W-:Y:S01]  /*6720*/  FMUL.FTZ R3, R133, R164 ;  /* 0x000000a485037220 */ /* 0x000fe20000410000 */
[----:B------:R-:W-:Y:S01]  /*6730*/  SHF.L.U32 R45, R45, 0x10, RZ ;  /* 0x000000102d2d7819 */ /* 0x000fe200000006ff */
[----:B------:R-:W-:Y:S01]  /*6740*/  FMUL.FTZ R145, R133, R168 ;  /* 0x000000a885917220 */ /* 0x000fe20000410000 */
[----:B------:R-:W-:Y:S01]  /*6750*/  FFMA.FTZ R144, R144, R2, R75 ;  /* 0x0000000290907223 */ /* 0x000fe2000001004b */
[----:B------:R-:W-:Y:S01]  /*6760*/  PRMT R2, R17, 0x7632, R2 ;  /* 0x0000763211027816 */ /* 0x000fe20000000002 */
[----:B------:R-:W-:Y:S01]  /*6770*/  FFMA.FTZ R142, R3, R142, R76 ;  /* 0x0000008e038e7223 */ /* 0x000fe2000001004c */
[----:B------:R-:W-:Y:S01]  /*6780*/  PRMT R3, R18, 0x7632, R3 ;  /* 0x0000763212037816 */ /* 0x000fe20000000003 */
[----:B------:R-:W-:Y:S01]  /*6790*/  FFMA.FTZ R145, R145, R45, R104 ;  /* 0x0000002d91917223 */ /* 0x000fe20000010068 */
[----:B------:R-:W-:Y:S01]  /*67a0*/  SHF.L.U32 R45, R2, 0x10, RZ ;  /* 0x00000010022d7819 */ /* 0x000fe200000006ff */
[C---:B------:R-:W-:Y:S01]  /*67b0*/  FMUL.FTZ R140, R133.reuse, R140 ;  /* 0x0000008c858c7220 */ /* 0x040fe20000410000 */
[----:B------:R-:W-:Y:S01]  /*67c0*/  PRMT R2, R16, 0x7632, R2 ;  /* 0x0000763210027816 */ /* 0x000fe20000000002 */
[----:B------:R-:W-:Y:S01]  /*67d0*/  FMUL.FTZ R42, R133, R42 ;  /* 0x0000002a852a7220 */ /* 0x000fe20000410000 */
[----:B------:R-:W-:Y:S01]  /*67e0*/  SHF.L.U32 R147, R3, 0x10, RZ ;  /* 0x0000001003937819 */ /* 0x000fe200000006ff */
[----:B------:R-:W-:Y:S01]  /*67f0*/  IMAD.U32 R44, R17, 0x10000, RZ ;  /* 0x00010000112c7824 */ /* 0x000fe200078e00ff */
[----:B------:R-:W-:Y:S01]  /*6800*/  SHF.L.U32 R2, R2, 0x10, RZ ;  /* 0x0000001002027819 */ /* 0x000fe200000006ff */
[C---:B------:R-:W-:Y:S01]  /*6810*/  FMUL.FTZ R3, R133.reuse, R128 ;  /* 0x0000008085037220 */ /* 0x040fe20000410000 */
[C---:B------:R-:W-:Y:S01]  /*6820*/  FMUL.FTZ R40, R133.reuse, R40 ;  /* 0x0000002885287220 */ /* 0x040fe20000410000 */
[----:B------:R-:W-:Y:S01]  /*6830*/  FFMA.FTZ R147, R140, R147, R105 ;  /* 0x000000938c937223 */ /* 0x000fe20000010069 */
[----:B------:R-:W-:Y:S01]  /*6840*/  SHF.L.U32 R140, R16, 0x10, RZ ;  /* 0x00000010108c7819 */ /* 0x000fe200000006ff */
[----:B------:R-:W-:Y:S01]  /*6850*/  FFMA.FTZ R151, R42, R2, R107 ;  /* 0x000000022a977223 */ /* 0x000fe2000001006b */
[----:B------:R-:W-:Y:S01]  /*6860*/  PRMT R2, R14, 0x7632, R2 ;  /* 0x000076320e027816 */ /* 0x000fe20000000002 */
[----:B------:R-:W-:Y:S01]  /*6870*/  FMUL.FTZ R149, R133, R134 ;  /* 0x0000008685957220 */ /* 0x000fe20000410000 */
[----:B------:R-:W-:Y:S01]  /*6880*/  FFMA.FTZ R134, R3, R44, R74 ;  /* 0x0000002c03867223 */ /* 0x000fe2000001004a */
[----:B------:R-:W-:Y:S01]  /*6890*/  FFMA.FTZ R140, R40, R140, R73 ;  /* 0x0000008c288c7223 */ /* 0x000fe20000010049 */
[----:B------:R-:W-:-:S02]  /*68a0*/  IMAD.U32 R152, R15, 0x10000, RZ ;  /* 0x000100000f987824 */ /* 0x000fc400078e00ff */
[----:B------:R-:W-:Y:S01]  /*68b0*/  FMUL.FTZ R3, R133, R170 ;  /* 0x000000aa85037220 */ /* 0x000fe20000410000 */
[----:B------:R-:W-:Y:S01]  /*68c0*/  PRMT R40, R15, 0x7632, R40 ;  /* 0x000076320f287816 */ /* 0x000fe20000000028 */
[----:B------:R-:W-:Y:S01]  /*68d0*/  FMUL.FTZ R153, R133, R162 ;  /* 0x000000a285997220 */ /* 0x000fe20000410000 */
[----:B------:R-:W-:Y:S01]  /*68e0*/  SHF.L.U32 R157, R2, 0x10, RZ ;  /* 0x00000010029d7819 */ /* 0x000fe200000006ff */
[----:B------:R-:W-:Y:S01]  /*68f0*/  FFMA.FTZ R152, R3, R152, R80 ;  /* 0x0000009803987223 */ /* 0x000fe20000010050 */
[----:B------:R-:W-:Y:S01]  /*6900*/  PRMT R2, R13, 0x7632, R2 ;  /* 0x000076320d027816 */ /* 0x000fe20000000002 */
[C---:B------:R-:W-:Y:S01]  /*6910*/  FMUL.FTZ R146, R133.reuse, R146 ;  /* 0x0000009285927220 */ /* 0x040fe20000410000 */
[----:B------:R-:W-:Y:S01]  /*6920*/  SHF.L.U32 R40, R40, 0x10, RZ ;  /* 0x0000001028287819 */ /* 0x000fe200000006ff */
[----:B------:R-:W-:Y:S01]  /*6930*/  FMUL.FTZ R159, R133, R126 ;  /* 0x0000007e859f7220 */ /* 0x000fe20000410000 */
[----:B------:R-:W-:Y:S01]  /*6940*/  SHF.L.U32 R3, R14, 0x10, RZ ;  /* 0x000000100e037819 */ /* 0x000fe200000006ff */
[----:B------:R-:W-:-:S02]  /*6950*/  IMAD.U32 R2, R2, 0x10000, RZ ;  /* 0x0001000002027824 */ /* 0x000fc400078e00ff */
[----:B------:R-:W-:Y:S01]  /*6960*/  FMUL.FTZ R0, R133, R0 ;  /* 0x0000000085007220 */ /* 0x000fe20000410000 */
[----:B------:R-:W-:Y:S01]  /*6970*/  FFMA.FTZ R153, R153, R40, R100 ;  /* 0x0000002899997223 */ /* 0x000fe20000010064 */
[----:B------:R-:W-:Y:S01]  /*6980*/  SHF.L.U32 R40, R13, 0x10, RZ ;  /* 0x000000100d287819 */ /* 0x000fe200000006ff */
[----:B------:R-:W-:Y:S01]  /*6990*/  FFMA.FTZ R146, R146, R3, R79 ;  /* 0x0000000392927223 */ /* 0x000fe2000001004f */
[----:B------:R-:W-:Y:S01]  /*69a0*/  FMUL.FTZ R3, R133, R54 ;  /* 0x0000003685037220 */ /* 0x000fe20000410000 */
[----:B------:R-:W-:Y:S01]  /*69b0*/  FFMA.FTZ R159, R159, R2, R102 ;  /* 0x000000029f9f7223 */ /* 0x000fe20000010066 */
[----:B------:R-:W-:Y:S01]  /*69c0*/  PRMT R2, R12, 0x7632, R2 ;  /* 0x000076320c027816 */ /* 0x000fe20000000002 */
[----:B------:R-:W-:Y:S01]  /*69d0*/  FFMA.FTZ R149, R149, R45, R106 ;  /* 0x0000002d95957223 */ /* 0x000fe2000001006a */
[----:B------:R-:W-:Y:S01]  /*69e0*/  FFMA.FTZ R126, R3, R40, R78 ;  /* 0x00000028037e7223 */ /* 0x000fe2000001004e */
[----:B------:R-:W-:Y:S01]  /*69f0*/  PRMT R3, R11, 0x7632, R3 ;  /* 0x000076320b037816 */ /* 0x000fe20000000003 */
[C---:B------:R-:W-:Y:S01]  /*6a00*/  FMUL.FTZ R45, R133.reuse, R180 ;  /* 0x000000b4852d7220 */ /* 0x040fe20000410000 */
[----:B------:R-:W-:Y:S01]  /*6a10*/  SHF.L.U32 R2, R2, 0x10, RZ ;  /* 0x0000001002027819 */ /* 0x000fe200000006ff */
[----:B------:R-:W-:Y:S01]  /*6a20*/  FMUL.FTZ R156, R133, R156 ;  /* 0x0000009c859c7220 */ /* 0x000fe20000410000 */
[----:B------:R-:W-:Y:S01]  /*6a30*/  SHF.L.U32 R42, R3, 0x10, RZ ;  /* 0x00000010032a7819 */ /* 0x000fe200000006ff */
[----:B------:R-:W-:Y:S01]  /*6a40*/  FMUL.FTZ R3, R133, R174 ;  /* 0x000000ae85037220 */ /* 0x000fe20000410000 */
[----:B------:R-:W-:Y:S01]  /*6a50*/  SHF.L.U32 R40, R11, 0x10, RZ ;  /* 0x000000100b287819 */ /* 0x000fe200000006ff */
[----:B------:R-:W-:Y:S01]  /*6a60*/  FFMA.FTZ R161, R0, R2, R103 ;  /* 0x0000000200a17223 */ /* 0x000fe20000010067 */
[----:B------:R-:W-:Y:S01]  /*6a70*/  PRMT R2, R10, 0x7632, R2 ;  /* 0x000076320a027816 */ /* 0x000fe20000000002 */
[----:B------:R-:W-:Y:S01]  /*6a80*/  FFMA.FTZ R169, R45, R42, R96 ;  /* 0x0000002a2da97223 */ /* 0x000fe20000010060 */
[----:B------:R-:W-:Y:S01]  /*6a90*/  FMUL.FTZ R154, R133, R154 ;  /* 0x0000009a859a7220 */ /* 0x000fe20000410000 */
[----:B------:R-:W-:Y:S01]  /*6aa0*/  FFMA.FTZ R0, R3, R40, R84 ;  /* 0x0000002803007223 */ /* 0x000fe20000010054 */
[----:B------:R-:W-:Y:S01]  /*6ab0*/  SHF.L.U32 R42, R2, 0x10, RZ ;  /* 0x00000010022a7819 */ /* 0x000fe200000006ff */
[----:B------:R-:W-:Y:S01]  /*6ac0*/  IMAD.U32 R40, R10, 0x10000, RZ ;  /* 0x000100000a287824 */ /* 0x000fe200078e00ff */
[----:B------:R-:W-:Y:S01]  /*6ad0*/  SHF.L.U32 R2, R9, 0x10, RZ ;  /* 0x0000001009027819 */ /* 0x000fe200000006ff */
[C---:B------:R-:W-:Y:S01]  /*6ae0*/  FMUL.FTZ R3, R133.reuse, R138 ;  /* 0x0000008a85037220 */ /* 0x040fe20000410000 */
[----:B------:R-:W-:Y:S01]  /*6af0*/  FMUL.FTZ R124, R133, R124 ;  /* 0x0000007c857c7220 */ /* 0x000fe20000410000 */
[----:B------:R-:W-:Y:S01]  /*6b00*/  FFMA.FTZ R167, R156, R42, R97 ;  /* 0x0000002a9ca77223 */ /* 0x000fe20000010061 */
[----:B------:R-:W-:Y:S01]  /*6b10*/  FFMA.FTZ R162, R154, R40, R83 ;  /* 0x000000289aa27223 */ /* 0x000fe20000010053 */
[----:B------:R-:W-:Y:S01]  /*6b20*/  FFMA.FTZ R156, R3, R2, R82 ;  /* 0x00000002039c7223 */ /* 0x000fe20000010052 */
[----:B------:R-:W-:Y:S01]  /*6b30*/  PRMT R40, R9, 0x7632, R40 ;  /* 0x0000763209287816 */ /* 0x000fe20000000028 */
[C---:B------:R-:W-:Y:S01]  /*6b40*/  FMUL.FTZ R45, R133.reuse, R148 ;  /* 0x00000094852d7220 */ /* 0x040fe20000410000 */
[----:B------:R-:W-:Y:S01]  /*6b50*/  SHF.L.U32 R3, R8, 0x10, RZ ;  /* 0x0000001008037819 */ /* 0x000fe200000006ff */
[C---:B------:R-:W-:Y:S01]  /*6b60*/  FMUL.FTZ R136, R133.reuse, R136 ;  /* 0x0000008885887220 */ /* 0x040fe20000410000 */
[----:B------:R-:W-:Y:S01]  /*6b70*/  SHF.L.U32 R40, R40, 0x10, RZ ;  /* 0x0000001028287819 */ /* 0x000fe200000006ff */
[----:B------:R-:W-:Y:S01]  /*6b80*/  FMUL.FTZ R182, R133, R182 ;  /* 0x000000b685b67220 */ /* 0x000fe20000410000 */
[----:B------:R-:W-:Y:S01]  /*6b90*/  PRMT R2, R8, 0x7632, R2 ;  /* 0x0000763208027816 */ /* 0x000fe20000000002 */
[----:B------:R-:W-:Y:S01]  /*6ba0*/  FFMA.FTZ R138, R124, R3, R81 ;  /* 0x000000037c8a7223 */ /* 0x000fe20000010051 */
[----:B------:R-:W-:Y:S01]  /*6bb0*/  PRMT R3, R7, 0x7632, R3 ;  /* 0x0000763207037816 */ /* 0x000fe20000000003 */
[----:B------:R-:W-:Y:S01]  /*6bc0*/  FFMA.FTZ R165, R45, R40, R98 ;  /* 0x000000282da57223 */ /* 0x000fe20000010062 */
[----:B------:R-:W-:Y:S01]  /*6bd0*/  SHF.L.U32 R40, R7, 0x10, RZ ;  /* 0x0000001007287819 */ /* 0x000fe200000006ff */
[----:B------:R-:W-:Y:S01]  /*6be0*/  IMAD.U32 R2, R2, 0x10000, RZ ;  /* 0x0001000002027824 */ /* 0x000fe200078e00ff */
[----:B------:R-:W-:Y:S01]  /*6bf0*/  SHF.L.U32 R42, R3, 0x10, RZ ;  /* 0x00000010032a7819 */ /* 0x000fe200000006ff */
[C---:B------:R-:W-:Y:S01]  /*6c00*/  FMUL.FTZ R3, R133.reuse, R186 ;  /* 0x000000ba85037220 */ /* 0x040fe20000410000 */
[----:B------:R-:W-:Y:S01]  /*6c10*/  FMUL.FTZ R155, R133, R188 ;  /* 0x000000bc859b7220 */ /* 0x000fe20000410000 */
[----:B------:R-:W-:Y:S01]  /*6c20*/  FFMA.FTZ R163, R136, R2, R99 ;  /* 0x0000000288a37223 */ /* 0x000fe20000010063 */
[C---:B------:R-:W-:Y:S01]  /*6c30*/  SHF.L.U32 R2, R6.reuse, 0x10, RZ ;  /* 0x0000001006027819 */ /* 0x040fe200000006ff */
[----:B------:R-:W-:Y:S01]  /*6c40*/  FFMA.FTZ R166, R3, R40, R122 ;  /* 0x0000002803a67223 */ /* 0x000fe2000001007a */
[----:B------:R-:W-:Y:S01]  /*6c50*/  PRMT R3, R6, 0x7632, R3 ;  /* 0x0000763206037816 */ /* 0x000fe20000000003 */
[----:B------:R-:W-:Y:S01]  /*6c60*/  FMUL.FTZ R184, R133, R184 ;  /* 0x000000b885b87220 */ /* 0x000fe20000410000 */
[----:B------:R-:W0:Y:S01]  /*6c70*/  @!P3 LDC.64 R44, c[0x0][0x258] ;  /* 0x00009600ff2cbb82 */ /* 0x000e220000000a00 */
[----:B------:R-:W-:Y:S01]  /*6c80*/  FFMA.FTZ R182, R182, R2, R87 ;  /* 0x00000002b6b67223 */ /* 0x000fe20000010057 */
[----:B------:R-:W-:Y:S01]  /*6c90*/  PRMT R2, R5, 0x7632, R2 ;  /* 0x0000763205027816 */ /* 0x000fe20000000002 */
[----:B------:R-:W-:-:S02]  /*6ca0*/  IMAD.U32 R3, R3, 0x10000, RZ ;  /* 0x0001000003037824 */ /* 0x000fc400078e00ff */
[----:B------:R-:W-:Y:S01]  /*6cb0*/  FFMA.FTZ R177, R155, R42, R88 ;  /* 0x0000002a9bb17223 */ /* 0x000fe20000010058 */
[----:B------:R-:W-:Y:S01]  /*6cc0*/  FMUL.FTZ R150, R133, R150 ;  /* 0x0000009685967220 */ /* 0x000fe20000410000 */
[----:B------:R-:W-:Y:S01]  /*6cd0*/  SHF.L.U32 R42, R2, 0x10, RZ ;  /* 0x00000010022a7819 */ /* 0x000fe200000006ff */
[----:B------:R-:W-:Y:S01]  /*6ce0*/  FFMA.FTZ R175, R184, R3, R89 ;  /* 0x00000003b8af7223 */ /* 0x000fe20000010059 */
[----:B------:R-:W-:Y:S01]  /*6cf0*/  SHF.L.U32 R40, R5, 0x10, RZ ;  /* 0x0000001005287819 */ /* 0x000fe200000006ff */
[----:B------:R-:W1:Y:S01]  /*6d00*/  LDC.64 R2, c[0x0][0x2b8] ;  /* 0x0000ae00ff027b82 */ /* 0x000e620000000a00 */
[C---:B------:R-:W-:Y:S01]  /*6d10*/  FMUL.FTZ R155, R133.reuse, R172 ;  /* 0x000000ac859b7220 */ /* 0x040fe20000410000 */
[----:B------:R-:W-:Y:S01]  /*6d20*/  FFMA.FTZ R157, R150, R157, R101 ;  /* 0x0000009d969d7223 */ /* 0x000fe20000010065 */
[----:B------:R-:W-:Y:S01]  /*6d30*/  SHF.L.U32 R150, R12, 0x10, RZ ;  /* 0x000000100c967819 */ /* 0x000fe200000006ff */
[----:B------:R-:W-:Y:S01]  /*6d40*/  FMUL.FTZ R50, R133, R50 ;  /* 0x0000003285327220 */ /* 0x000fe20000410000 */
[----:B------:R-:W-:Y:S01]  /*6d50*/  FFMA.FTZ R164, R155, R40, R86 ;  /* 0x000000289ba47223 */ /* 0x000fe20000010056 */
[----:B------:R-:W-:Y:S01]  /*6d60*/  SHF.L.U32 R129, R26, 0x10, RZ ;  /* 0x000000101a817819 */ /* 0x000fe200000006ff */
[C---:B------:R-:W-:Y:S01]  /*6d70*/  FMUL.FTZ R171, R133.reuse, R178 ;  /* 0x000000b285ab7220 */ /* 0x040fe20000410000 */
[----:B------:R-:W-:Y:S01]  /*6d80*/  PRMT R40, R4, 0x7632, R40 ;  /* 0x0000763204287816 */ /* 0x000fe20000000028 */
[----:B------:R-:W-:Y:S01]  /*6d90*/  FMUL.FTZ R208, R133, R208 ;  /* 0x000000d085d07220 */ /* 0x000fe20000410000 */
[----:B------:R-:W-:Y:S01]  /*6da0*/  FFMA.FTZ R150, R50, R150, R77 ;  /* 0x0000009632967223 */ /* 0x000fe2000001004d */
[----:B------:R-:W-:Y:S01]  /*6db0*/  LEA R46, P4, R53, UR10, 0x4 ;  /* 0x0000000a352e7c11 */ /* 0x000fe2000f8820ff */
[----:B------:R-:W-:Y:S01]  /*6dc0*/  FFMA.FTZ R173, R171, R42, R90 ;  /* 0x0000002aabad7223 */ /* 0x000fe2000001005a */
[----:B------:R-:W-:Y:S01]  /*6dd0*/  SHF.L.U32 R50, R4, 0x10, RZ ;  /* 0x0000001004327819 */ /* 0x000fe200000006ff */
[----:B------:R-:W-:Y:S01]  /*6de0*/  FFMA.FTZ R129, R208, R129, R67 ;  /* 0x00000081d0817223 */ /* 0x000fe20000010043 */
[----:B------:R-:W-:Y:S01]  /*6df0*/  SHF.L.U32 R54, R40, 0x10, RZ ;  /* 0x0000001028367819 */ /* 0x000fe200000006ff */
[C---:B------:R-:W-:Y:S01]  /*6e00*/  FMUL.FTZ R52, R133.reuse, R52 ;  /* 0x0000003485347220 */ /* 0x040fe20000410000 */
[----:B------:R-:W-:Y:S01]  /*6e10*/  F2FP.BF16.F32.PACK_AB R42, R192, R41 ;  /* 0x00000029c02a723e */ /* 0x000fe200000010ff */
[----:B------:R-:W-:Y:S01]  /*6e20*/  FMUL.FTZ R58, R133, R58 ;  /* 0x0000003a853a7220 */ /* 0x000fe20000410000 */
[----:B------:R-:W-:Y:S01]  /*6e30*/  F2FP.BF16.F32.PACK_AB R41, R194, R47 ;  /* 0x0000002fc229723e */ /* 0x000fe200000010ff */
[----:B0-----:R-:W-:Y:S01]  /*6e40*/  @!P3 IMAD.WIDE R44, R121, 0x4, R44 ;  /* 0x00000004792cb825 */ /* 0x001fe200078e022c */
[----:B------:R-:W-:-:S03]  /*6e50*/  F2FP.BF16.F32.PACK_AB R43, R190, R43 ;  /* 0x0000002bbe2b723e */ /* 0x000fc600000010ff */
[----:B------:R-:W-:Y:S01]  /*6e60*/  FFMA.FTZ R148, R52, R50, R85 ;  /* 0x0000003234947223 */ /* 0x000fe20000010055 */
[----:B------:R-:W-:Y:S01]  /*6e70*/  LEA.HI.X R47, R53, UR11, RZ, 0x4, P4 ;  /* 0x0000000b352f7c11 */ /* 0x000fe2000a0f24ff */
[----:B------:R-:W-:Y:S01]  /*6e80*/  FFMA.FTZ R171, R58, R54, R91 ;  /* 0x000000363aab7223 */ /* 0x000fe2000001005b */
[----:B------:R-:W-:Y:S01]  /*6e90*/  F2FP.BF16.F32.PACK_AB R40, R196, R49 ;  /* 0x00000031c428723e */ /* 0x000fe200000010ff */
[--C-:B-1----:R-:W-:Y:S01]  /*6ea0*/  IMAD.WIDE.U32 R154, R51, 0x10, R2.reuse ;  /* 0x00000010339a7825 */ /* 0x102fe200078e0002 */
[----:B------:R-:W-:Y:S01]  /*6eb0*/  F2FP.BF16.F32.PACK_AB R55, R198, R55 ;  /* 0x00000037c637723e */ /* 0x000fe200000010ff */
[----:B------:R0:W-:Y:S01]  /*6ec0*/  @!P3 STG.E desc[UR4][R44.64], R133 ;  /* 0x000000852c00b986 */ /* 0x0001e2000c101904 */
[----:B------:R-:W-:Y:S01]  /*6ed0*/  F2FP.BF16.F32.PACK_AB R54, R200, R129 ;  /* 0x00000081c836723e */ /* 0x000fe200000010ff */
[--C-:B------:R-:W-:Y:S01]  /*6ee0*/  IMAD.WIDE.U32 R128, R57, 0x10, R2.reuse ;  /* 0x0000001039807825 */ /* 0x100fe200078e0002 */
[----:B------:R-:W-:Y:S01]  /*6ef0*/  F2FP.BF16.F32.PACK_AB R53, R131, R130 ;  /* 0x000000828335723e */ /* 0x000fe200000010ff */
[----:B------:R1:W-:Y:S01]  /*6f00*/  STG.E.128 desc[UR4][R46.64], R40 ;  /* 0x000000282e007986 */ /* 0x0003e2000c101d04 */
[----:B------:R-:W-:Y:S01]  /*6f10*/  F2FP.BF16.F32.PACK_AB R52, R160, R137 ;  /* 0x00000089a034723e */ /* 0x000fe200000010ff */
[----:B------:R-:W-:Y:S01]  /*6f20*/  IMAD.WIDE.U32 R130, R59, 0x10, R2 ;  /* 0x000000103b827825 */ /* 0x000fe200078e0002 */
[----:B------:R-:W-:-:S02]  /*6f30*/  F2FP.BF16.F32.PACK_AB R51, R153, R152 ;  /* 0x000000989933723e */ /* 0x000fc400000010ff */
[----:B------:R-:W-:Y:S01]  /*6f40*/  F2FP.BF16.F32.PACK_AB R50, R157, R146 ;  /* 0x000000929d32723e */ /* 0x000fe200000010ff */
[--C-:B------:R-:W-:Y:S01]  /*6f50*/  IMAD.WIDE.U32 R136, R123, 0x10, R2.reuse ;  /* 0x000000107b887825 */ /* 0x100fe200078e0002 */
[----:B------:R2:W-:Y:S01]  /*6f60*/  STG.E.128 desc[UR4][R154.64], R52 ;  /* 0x000000349a007986 */ /* 0x0005e2000c101d04 */
[----:B0-----:R-:W-:Y:S02]  /*6f70*/  F2FP.BF16.F32.PACK_AB R45, R149, R134 ;  /* 0x00000086952d723e */ /* 0x001fe400000010ff */
[----:B------:R-:W-:Y:S01]  /*6f80*/  F2FP.BF16.F32.PACK_AB R44, R151, R140 ;  /* 0x0000008c972c723e */ /* 0x000fe200000010ff */
[--C-:B------:R-:W-:Y:S01]  /*6f90*/  IMAD.WIDE.U32 R124, R125, 0x10, R2.reuse ;  /* 0x000000107d7c7825 */ /* 0x100fe200078e0002 */
[----:B------:R-:W-:Y:S02]  /*6fa0*/  F2FP.BF16.F32.PACK_AB R49, R159, R126 ;  /* 0x0000007e9f31723e */ /* 0x000fe400000010ff */
[----:B------:R-:W-:Y:S01]  /*6fb0*/  F2FP.BF16.F32.PACK_AB R59, R177, R166 ;  /* 0x000000a6b13b723e */ /* 0x000fe200000010ff */
[----:B------:R-:W-:Y:S01]  /*6fc0*/  IMAD.WIDE.U32 R2, R127, 0x10, R2 ;  /* 0x000000107f027825 */ /* 0x000fe200078e0002 */
[----:B------:R-:W-:-:S02]  /*6fd0*/  F2FP.BF16.F32.PACK_AB R58, R175, R182 ;  /* 0x000000b6af3a723e */ /* 0x000fc400000010ff */
[----:B-1----:R-:W-:Y:S02]  /*6fe0*/  F2FP.BF16.F32.PACK_AB R43, R158, R135 ;  /* 0x000000879e2b723e */ /* 0x002fe400000010ff */
[----:B------:R-:W-:Y:S02]  /*6ff0*/  F2FP.BF16.F32.PACK_AB R42, R139, R132 ;  /* 0x000000848b2a723e */ /* 0x000fe400000010ff */
[----:B------:R-:W-:Y:S02]  /*7000*/  F2FP.BF16.F32.PACK_AB R41, R48, R141 ;  /* 0x0000008d3029723e */ /* 0x000fe400000010ff */
[----:B------:R-:W-:Y:S02]  /*7010*/  F2FP.BF16.F32.PACK_AB R40, R143, R56 ;  /* 0x000000388f28723e */ /* 0x000fe400000010ff */
[----:B------:R-:W-:Y:S02]  /*7020*/  F2FP.BF16.F32.PACK_AB R47, R145, R142 ;  /* 0x0000008e912f723e */ /* 0x000fe400000010ff */
[----:B------:R-:W-:Y:S01]  /*7030*/  F2FP.BF16.F32.PACK_AB R46, R147, R144 ;  /* 0x00000090932e723e */ /* 0x000fe200000010ff */
[----:B------:R0:W-:Y:S01]  /*7040*/  STG.E.128 desc[UR4][R128.64], R40 ;  /* 0x0000002880007986 */ /* 0x0001e2000c101d04 */
[----:B------:R-:W-:-:S02]  /*7050*/  F2FP.BF16.F32.PACK_AB R48, R161, R150 ;  /* 0x00000096a130723e */ /* 0x000fc400000010ff */
[----:B--2---:R-:W-:Y:S01]  /*7060*/  F2FP.BF16.F32.PACK_AB R55, R169, R0 ;  /* 0x00000000a937723e */ /* 0x004fe200000010ff */
[----:B------:R0:W-:Y:S01]  /*7070*/  STG.E.128 desc[UR4][R130.64], R44 ;  /* 0x0000002c82007986 */ /* 0x0001e2000c101d04 */
[----:B------:R-:W-:Y:S02]  /*7080*/  F2FP.BF16.F32.PACK_AB R54, R167, R162 ;  /* 0x000000a2a736723e */ /* 0x000fe400000010ff */
[----:B------:R-:W-:Y:S01]  /*7090*/  F2FP.BF16.F32.PACK_AB R53, R165, R156 ;  /* 0x0000009ca535723e */ /* 0x000fe200000010ff */
[----:B------:R0:W-:Y:S01]  /*70a0*/  STG.E.128 desc[UR4][R136.64], R48 ;  /* 0x0000003088007986 */ /* 0x0001e2000c101d04 */
[----:B------:R-:W-:Y:S02]  /*70b0*/  F2FP.BF16.F32.PACK_AB R52, R163, R138 ;  /* 0x0000008aa334723e */ /* 0x000fe400000010ff */
[----:B------:R-:W-:Y:S02]  /*70c0*/  F2FP.BF16.F32.PACK_AB R57, R173, R164 ;  /* 0x000000a4ad39723e */ /* 0x000fe400000010ff */
[----:B------:R-:W-:Y:S01]  /*70d0*/  F2FP.BF16.F32.PACK_AB R56, R171, R148 ;  /* 0x00000094ab38723e */ /* 0x000fe200000010ff */
[----:B------:R0:W-:Y:S01]  /*70e0*/  STG.E.128 desc[UR4][R124.64], R52 ;  /* 0x000000347c007986 */ /* 0x0001e2000c101d04 */
[----:B------:R-:W-:-:S02]  /*70f0*/  IADD3 R121, R121, UR12, RZ ;  /* 0x0000000c79797c10 */ /* 0x000fc4000fffe0ff */
[----:B------:R-:W-:Y:S01]  /*7100*/  SEL R0, RZ, 0x1, P2 ;  /* 0x00000001ff007807 */ /* 0x000fe20001000000 */
[----:B------:R0:W-:Y:S01]  /*7110*/  STG.E.128 desc[UR4][R2.64], R56 ;  /* 0x0000003802007986 */ /* 0x0001e2000c101d04 */
[----:B------:R-:W-:-:S13]  /*7120*/  ISETP.GE.AND P3, PT, R121, UR13, PT ;  /* 0x0000000d79007c0c */ /* 0x000fda000bf66270 */
[----:B------:R-:W-:Y:S05]  /*7130*/  @!P3 BRA `(.L_x_1023) ;  /* 0xffffff9400f8b947 */ /* 0x000fea000383ffff */
[----:B------:R-:W-:Y:S05]  /*7140*/  EXIT ;  /* 0x000000000000794d */ /* 0x000fea0003800000 */
.L_x_1022:
[----:B------:R-:W-:Y:S01]  /*7150*/  HFMA2.MMA R237, -RZ, RZ, 0, 1.847743988037109375e-06 ;  /* 0x0000001fffed7435 */ /* 0x000fe200000001ff */
[----:B------:R-:W-:Y:S01]  /*7160*/  IMAD.MOV.U32 R235, RZ, RZ, R0 ;  /* 0x000000ffffeb7224 */ /* 0x000fe200078e0000 */
[----:B------:R-:W-:Y:S02]  /*7170*/  MOV R48, 0x1 ;  /* 0x0000000100307802 */ /* 0x000fe40000000f00 */
[----:B------:R-:W-:-:S07]  /*7180*/  MOV R46, 0xffffffff ;  /* 0xffffffff002e7802 */ /* 0x000fce0000000f00 */
[----:B-----5:R-:W-:Y:S05]  /*7190*/  WARPSYNC.COLLECTIVE R46, `(.L_x_1024) ;  /* 0x000000002e087348 */ /* 0x020fea0003c00000 */
[----:B------:R0:W1:Y:S02]  /*71a0*/  SHFL.BFLY P4, R233, R235, R48, R237 ;  /* 0x0c000030ebe97389 */ /* 0x00006400000800ed */
[----:B01---5:R-:W-:Y:S01]  /*71b0*/  ENDCOLLECTIVE ;  /* 0x000000000000791b */ /* 0x023fe20003800000 */
.L_x_1024:
[----:B------:R-:W-:Y:S01]  /*71c0*/  HFMA2.MMA R48, -RZ, RZ, 0, 1.1920928955078125e-07 ;  /* 0x00000002ff307435 */ /* 0x000fe200000001ff */
[----:B------:R-:W-:-:S05]  /*71d0*/  MOV R3, R233 ;  /* 0x000000e900037202 */ /* 0x000fca0000000f00 */
[----:B------:R-:W-:-:S04]  /*71e0*/  FADD.FTZ R3, R0, R3 ;  /* 0x0000000300037221 */ /* 0x000fc80000010000 */
[----:B------:R-:W-:-:S07]  /*71f0*/  IMAD.MOV.U32 R235, RZ, RZ, R3 ;  /* 0x000000ffffeb7224 */ /* 0x000fce00078e0003 */
[----:B------:R-:W-:Y:S05]  /*7200*/  WARPSYNC.COLLECTIVE R46, `(.L_x_1025) ;  /* 0x000000002e087348 */ /* 0x000fea0003c00000 */
[----:B------:R0:W1:Y:S02]  /*7210*/  SHFL.BFLY P4, R233, R235, R48, R237 ;  /* 0x0c000030ebe97389 */ /* 0x00006400000800ed */
[----:B01----:R-:W-:Y:S01]  /*7220*/  ENDCOLLECTIVE ;  /* 0x000000000000791b */ /* 0x003fe20003800000 */
.L_x_1025:
[----:B------:R-:W-:Y:S01]  /*7230*/  HFMA2.MMA R48, -RZ, RZ, 0, 2.384185791015625e-07 ;  /* 0x00000004ff307435 */ /* 0x000fe200000001ff */
[----:B------:R-:W-:-:S05]  /*7240*/  MOV R2, R233 ;  /* 0x000000e900027202 */ /* 0x000fca0000000f00 */
[----:B------:R-:W-:-:S05]  /*7250*/  FADD.FTZ R42, R3, R2 ;  /* 0x00000002032a7221 */ /* 0x000fca0000010000 */
[----:B------:R-:W-:-:S07]  /*7260*/  MOV R235, R42 ;  /* 0x0000002a00eb7202 */ /* 0x000fce0000000f00 */
[----:B------:R-:W-:Y:S05]  /*7270*/  WARPSYNC.COLLECTIVE R46, `(.L_x_1026) ;  /* 0x000000002e087348 */ /* 0x000fea0003c00000 */
[----:B------:R0:W1:Y:S02]  /*7280*/  SHFL.BFLY P4, R233, R235, R48, R237 ;  /* 0x0c000030ebe97389 */ /* 0x00006400000800ed */
[----:B01----:R-:W-:Y:S01]  /*7290*/  ENDCOLLECTIVE ;  /* 0x000000000000791b */ /* 0x003fe20003800000 */
.L_x_1026:
[----:B------:R-:W-:Y:S01]  /*72a0*/  HFMA2.MMA R48, -RZ, RZ, 0, 4.76837158203125e-07 ;  /* 0x00000008ff307435 */ /* 0x000fe200000001ff */
[----:B------:R-:W-:-:S04]  /*72b0*/  IMAD.MOV.U32 R231, RZ, RZ, R233 ;  /* 0x000000ffffe77224 */ /* 0x000fc800078e00e9 */
[----:B------:R-:W-:-:S05]  /*72c0*/  FADD.FTZ R231, R42, R231 ;  /* 0x000000e72ae77221 */ /* 0x000fca0000010000 */
[----:B------:R-:W-:-:S07]  /*72d0*/  MOV R235, R231 ;  /* 0x000000e700eb7202 */ /* 0x000fce0000000f00 */
[----:B------:R-:W-:Y:S05]  /*72e0*/  WARPSYNC.COLLECTIVE R46, `(.L_x_1027) ;  /* 0x000000002e087348 */ /* 0x000fea0003c00000 */
[----:B------:R0:W1:Y:S02]  /*72f0*/  SHFL.BFLY P4, R233, R235, R48, R237 ;  /* 0x0c000030ebe97389 */ /* 0x00006400000800ed */
[----:B01----:R-:W-:Y:S01]  /*7300*/  ENDCOLLECTIVE ;  /* 0x000000000000791b */ /* 0x003fe20003800000 */
.L_x_1027:
[----:B------:R-:W-:Y:S01]  /*7310*/  IMAD.MOV.U32 R48, RZ, RZ, 0x10 ;  /* 0x00000010ff307424 */ /* 0x000fe200078e00ff */
[----:B------:R-:W-:-:S05]  /*7320*/  MOV R2, R233 ;  /* 0x000000e900027202 */ /* 0x000fca0000000f00 */
[----:B------:R-:W-:-:S05]  /*7330*/  FADD.FTZ R44, R231, R2 ;  /* 0x00000002e72c7221 */ /* 0x000fca0000010000 */
[----:B------:R-:W-:-:S07]  /*7340*/  MOV R235, R44 ;  /* 0x0000002c00eb7202 */ /* 0x000fce0000000f00 */
[----:B------:R-:W-:Y:S05]  /*7350*/  WARPSYNC.COLLECTIVE R46, `(.L_x_1028) ;  /* 0x000000002e087348 */ /* 0x000fea0003c00000 */
[----:B------:R0:W1:Y:S02]  /*7360*/  SHFL.BFLY P4, R233, R235, R48, R237 ;  /* 0x0c000030ebe97389 */ /* 0x00006400000800ed */
[----:B01----:R-:W-:Y:S01]  /*7370*/  ENDCOLLECTIVE ;  /* 0x000000000000791b */ /* 0x003fe20003800000 */
.L_x_1028:
[----:B------:R-:W-:Y:S01]  /*7380*/  HFMA2.MMA R48, -RZ, RZ, 0, 5.9604644775390625e-08 ;  /* 0x00000001ff307435 */ /* 0x000fe200000001ff */
[----:B------:R-:W-:-:S04]  /*7390*/  FADD.FTZ R2, R44, R233 ;  /* 0x000000e92c027221 */ /* 0x000fc80000010000 */
[----:B------:R-:W-:-:S04]  /*73a0*/  FMUL.FTZ R2, R2, 0.0005580357392318546772 ;  /* 0x3a12492502027820 */ /* 0x000fc80000410000 */
[C---:B------:R-:W-:Y:S01]  /*73b0*/  FADD.FTZ R0, -R2.reuse, R55 ;  /* 0x0000003702007221 */ /* 0x040fe20000010100 */
[C---:B------:R-:W-:Y:S01]  /*73c0*/  FADD.FTZ R3, -R2.reuse, R129 ;  /* 0x0000008102037221 */ /* 0x040fe20000010100 */
[----:B------:R-:W-:Y:S02]  /*73d0*/  FADD.FTZ R231, -R2, R131 ;  /* 0x0000008302e77221 */ /* 0x000fe40000010100 */
[----:B------:R-:W-:-:S04]  /*73e0*/  FFMA.FTZ R0, R0, R0, RZ ;  /* 0x0000000000007223 */ /* 0x000fc800000100ff */
        /* <DEDUP_REMOVED lines=108> */
[----:B------:R-:W-:-:S07]  /*7ab0*/  MOV R235, R0 ;  /* 0x0000000000eb7202 */ /* 0x000fce0000000f00 */
[----:B------:R-:W-:Y:S05]  /*7ac0*/  WARPSYNC.COLLECTIVE R46, `(.L_x_1029) ;  /* 0x000000002e087348 */ /* 0x000fea0003c00000 */
[----:B------:R0:W1:Y:S02]  /*7ad0*/  SHFL.BFLY P4, R233, R235, R48, R237 ;  /* 0x0c000030ebe97389 */ /* 0x00006400000800ed */
[----:B01----:R-:W-:Y:S01]  /*7ae0*/  ENDCOLLECTIVE ;  /* 0x000000000000791b */ /* 0x003fe20003800000 */
.L_x_1029:
[----:B------:R-:W-:Y:S01]  /*7af0*/  IMAD.MOV.U32 R48, RZ, RZ, 0x2 ;  /* 0x00000002ff307424 */ /* 0x000fe200078e00ff */
[----:B------:R-:W-:-:S05]  /*7b00*/  MOV R3, R233 ;  /* 0x000000e900037202 */ /* 0x000fca0000000f00 */
[----:B------:R-:W-:-:S05]  /*7b10*/  FADD.FTZ R3, R0, R3 ;  /* 0x0000000300037221 */ /* 0x000fca0000010000 */
[----:B------:R-:W-:-:S07]  /*7b20*/  MOV R235, R3 ;  /* 0x0000000300eb7202 */ /* 0x000fce0000000f00 */
[----:B------:R-:W-:Y:S05]  /*7b30*/  WARPSYNC.COLLECTIVE R46, `(.L_x_1030) ;  /* 0x000000002e087348 */ /* 0x000fea0003c00000 */
[----:B------:R0:W1:Y:S02]  /*7b40*/  SHFL.BFLY P4, R233, R235, R48, R237 ;  /* 0x0c000030ebe97389 */ /* 0x00006400000800ed */
[----:B01----:R-:W-:Y:S01]  /*7b50*/  ENDCOLLECTIVE ;  /* 0x000000000000791b */ /* 0x003fe20003800000 */
.L_x_1030:
[----:B------:R-:W-:Y:S01]  /*7b60*/  HFMA2.MMA R48, -RZ, RZ, 0, 2.384185791015625e-07 ;  /* 0x00000004ff307435 */ /* 0x000fe200000001ff */
[----:B------:R-:W-:-:S05]  /*7b70*/  MOV R42, R233 ;  /* 0x000000e9002a7202 */ /* 0x000fca0000000f00 */
[----:B------:R-:W-:-:S05]  /*7b80*/  FADD.FTZ R42, R3, R42 ;  /* 0x0000002a032a7221 */ /* 0x000fca0000010000 */
[----:B------:R-:W-:-:S07]  /*7b90*/  MOV R235, R42 ;  /* 0x0000002a00eb7202 */ /* 0x000fce0000000f00 */
[----:B------:R-:W-:Y:S05]  /*7ba0*/  WARPSYNC.COLLECTIVE R46, `(.L_x_1031) ;  /* 0x000000002e087348 */ /* 0x000fea0003c00000 */
[----:B------:R0:W1:Y:S02]  /*7bb0*/  SHFL.BFLY P4, R233, R235, R48, R237 ;  /* 0x0c000030ebe97389 */ /* 0x00006400000800ed */
[----:B01----:R-:W-:Y:S01]  /*7bc0*/  ENDCOLLECTIVE ;  /* 0x000000000000791b */ /* 0x003fe20003800000 */
.L_x_1031:
[----:B------:R-:W-:Y:S01]  /*7bd0*/  HFMA2.MMA R48, -RZ, RZ, 0, 4.76837158203125e-07 ;  /* 0x00000008ff307435 */ /* 0x000fe200000001ff */
[----:B------:R-:W-:-:S05]  /*7be0*/  MOV R231, R233 ;  /* 0x000000e900e77202 */ /* 0x000fca0000000f00 */
[----:B------:R-:W-:-:S04]  /*7bf0*/  FADD.FTZ R231, R42, R231 ;  /* 0x000000e72ae77221 */ /* 0x000fc80000010000 */
[----:B------:R-:W-:-:S07]  /*7c00*/  IMAD.MOV.U32 R235, RZ, RZ, R231 ;  /* 0x000000ffffeb7224 */ /* 0x000fce00078e00e7 */
[----:B------:R-:W-:Y:S05]  /*7c10*/  WARPSYNC.COLLECTIVE R46, `(.L_x_1032) ;  /* 0x000000002e087348 */ /* 0x000fea0003c00000 */
[----:B------:R0:W1:Y:S02]  /*7c20*/  SHFL.BFLY P4, R233, R235, R48, R237 ;  /* 0x0c000030ebe97389 */ /* 0x00006400000800ed */
[----:B01----:R-:W-:Y:S01]  /*7c30*/  ENDCOLLECTIVE ;  /* 0x000000000000791b */ /* 0x003fe20003800000 */
.L_x_1032:
[----:B------:R-:W-:Y:S01]  /*7c40*/  HFMA2.MMA R48, -RZ, RZ, 0, 9.5367431640625e-07 ;  /* 0x00000010ff307435 */ /* 0x000fe200000001ff */
[----:B------:R-:W-:-:S05]  /*7c50*/  MOV R44, R233 ;  /* 0x000000e9002c7202 */ /* 0x000fca0000000f00 */
[----:B------:R-:W-:-:S05]  /*7c60*/  FADD.FTZ R44, R231, R44 ;  /* 0x0000002ce72c7221 */ /* 0x000fca0000010000 */
[----:B------:R-:W-:-:S07]  /*7c70*/  MOV R235, R44 ;  /* 0x0000002c00eb7202 */ /* 0x000fce0000000f00 */
[----:B------:R-:W-:Y:S05]  /*7c80*/  WARPSYNC.COLLECTIVE R46, `(.L_x_1033) ;  /* 0x000000002e087348 */ /* 0x000fea0003c00000 */
[----:B------:R0:W1:Y:S02]  /*7c90*/  SHFL.BFLY P4, R233, R235, R48, R237 ;  /* 0x0c000030ebe97389 */ /* 0x00006400000800ed */
[----:B01----:R-:W-:Y:S01]  /*7ca0*/  ENDCOLLECTIVE ;  /* 0x000000000000791b */ /* 0x003fe20003800000 */
.L_x_1033:
[----:B------:R-:W-:Y:S05]  /*7cb0*/  BRA `(.L_x_1034) ;  /* 0xffffffdc00587947 */ /* 0x000fea000383ffff */
.L_x_1035:
        /* <DEDUP_REMOVED lines=12> */
.L_x_41591:


//--------------------- .text._ZN10layer_norm31ln_parallel_residual_fwd_kernelINS_13Kernel_traitsI13__nv_bfloat16S2_S2_S2_fjLj7168ELj1ELj1ELj4ELj16ENS_18Kernel_traits_baseILj7168ES2_S2_S2_S2_fjLj128EEEEELb1ELb0ELb0EEEvNS_9FwdParamsE --------------------------
	.section	.text._ZN10layer_norm31ln_parallel_residual_fwd_kernelINS_13Kernel_traitsI13__nv_bfloat16S2_S2_S2_fjLj7168ELj1ELj1ELj4ELj16ENS_18Kernel_traits_baseILj7168ES2_S2_S2_S2_fjLj128EEEEELb1ELb0ELb0EEEvNS_9FwdParamsE,"ax",@progbits
	.align	128
        .global         _ZN10layer_norm31ln_parallel_residual_fwd_kernelINS_13Kernel_traitsI13__nv_bfloat16S2_S2_S2_fjLj7168ELj1ELj1ELj4ELj16ENS_18Kernel_traits_baseILj7168ES2_S2_S2_S2_fjLj128EEEEELb1ELb0ELb0EEEvNS_9FwdParamsE
        .type           _ZN10layer_norm31ln_parallel_residual_fwd_kernelINS_13Kernel_traitsI13__nv_bfloat16S2_S2_S2_fjLj7168ELj1ELj1ELj4ELj16ENS_18Kernel_traits_baseILj7168ES2_S2_S2_S2_fjLj128EEEEELb1ELb0ELb0EEEvNS_9FwdParamsE,@function
        .size           _ZN10layer_norm31ln_parallel_residual_fwd_kernelINS_13Kernel_traitsI13__nv_bfloat16S2_S2_S2_fjLj7168ELj1ELj1ELj4ELj16ENS_18Kernel_traits_baseILj7168ES2_S2_S2_S2_fjLj128EEEEELb1ELb0ELb0EEEvNS_9FwdParamsE,(.L_x_41592 - _ZN10layer_norm31ln_parallel_residual_fwd_kernelINS_13Kernel_traitsI13__nv_bfloat16S2_S2_S2_fjLj7168ELj1ELj1ELj4ELj16ENS_18Kernel_traits_baseILj7168ES2_S2_S2_S2_fjLj128EEEEELb1ELb0ELb0EEEvNS_9FwdParamsE)
        .other          _ZN10layer_norm31ln_parallel_residual_fwd_kernelINS_13Kernel_traitsI13__nv_bfloat16S2_S2_S2_fjLj7168ELj1ELj1ELj4ELj16ENS_18Kernel_traits_baseILj7168ES2_S2_S2_S2_fjLj128EEEEELb1ELb0ELb0EEEvNS_9FwdParamsE,@"STO_CUDA_ENTRY STV_DEFAULT"
_ZN10layer_norm31ln_parallel_residual_fwd_kernelINS_13Kernel_traitsI13__nv_bfloat16S2_S2_S2_fjLj7168ELj1ELj1ELj4ELj16ENS_18Kernel_traits_baseILj7168ES2_S2_S2_S2_fjLj128EEEEELb1ELb0ELb0EEEvNS_9FwdParamsE:
.text._ZN10layer_norm31ln_parallel_residual_fwd_kernelINS_13Kernel_traitsI13__nv_bfloat16S2_S2_S2_fjLj7168ELj1ELj1ELj4ELj16ENS_18Kernel_traits_baseILj7168ES2_S2_S2_S2_fjLj128EEEEELb1ELb0ELb0EEEvNS_9FwdParamsE:
[----:B------:R-:W0:Y:S08]  /*0000*/  LDC R1, c[0x0][0x28] ;  /* 0x00000a00ff017b82 */ /* 0x000e300000000800 */
[----:B------:R-:W1:Y:S01]  /*0010*/  LDC R35, c[0x0][0x2e8] ;  /* 0x0000ba00ff237b82 */ /* 0x000e620000000800 */
[----:B------:R-:W-:Y:S01]  /*0020*/  ULDC.U8 UR4, c[0x0][0x2f4] ;  /* 0x0000bd0000047ab9 */ /* 0x000fe20000000000 */
[----:B------:R-:W-:Y:S01]  /*0030*/  ULDC.64 UR6, c[0x0][0x208] ;  /* 0x0000820000067ab9 */ /* 0x000fe20000000a00 */
[----:B------:R-:W-:Y:S01]  /*0040*/  ISETP.NE.AND P0, PT, RZ, UR4, PT ;  /* 0x00000004ff007c0c */ /* 0x000fe2000bf05270 */
[----:B------:R-:W-:Y:S01]  /*0050*/  ULDC.64 UR4, c[0x0][0x2e0] ;  /* 0x0000b80000047ab9 */ /* 0x000fe20000000a00 */
[----:B0-----:R-:W-:-:S02]  /*0060*/  VIADD R1, R1, 0xfffffed0 ;  /* 0xfffffed001017836 */ /* 0x001fc40000000000 */
[----:B------:R-:W-:Y:S01]  /*0070*/  IMAD.U32 R8, RZ, RZ, UR4 ;  /* 0x00000004ff087e24 */ /* 0x000fe2000f8e00ff */
[----:B------:R-:W0:Y:S01]  /*0080*/  LDC R6, c[0x0][0x2ec] ;  /* 0x0000bb00ff067b82 */ /* 0x000e220000000800 */
[----:B------:R-:W-:-:S07]  /*0090*/  IMAD.U32 R9, RZ, RZ, UR5 ;  /* 0x00000005ff097e24 */ /* 0x000fce000f8e00ff */
[----:B------:R-:W2:Y:S01]  /*00a0*/  @P0 LDG.E.64 R2, desc[UR6][R8.64] ;  /* 0x0000000608020981 */ /* 0x000ea2000c1e1b00 */
[----:B------:R-:W3:Y:S01]  /*00b0*/  @P0 LDC R13, c[0x0][0x2f0] ;  /* 0x0000bc00ff0d0b82 */ /* 0x000ee20000000800 */
[----:B-1----:R-:W-:Y:S01]  /*00c0*/  @P0 MOV R4, R35 ;  /* 0x0000002300040202 */ /* 0x002fe20000000f00 */
[----:B0-----:R-:W-:-:S06]  /*00d0*/  @P0 IMAD.MOV.U32 R5, RZ, RZ, R6 ;  /* 0x000000ffff050224 */ /* 0x001fcc00078e0006 */
[----:B------:R-:W3:Y:S01]  /*00e0*/  @P0 LDG.E.64 R4, desc[UR6][R4.64] ;  /* 0x0000000604040981 */ /* 0x000ee2000c1e1b00 */
[----:B------:R-:W0:Y:S01]  /*00f0*/  S2R R0, SR_TID.X ;  /* 0x0000000000007919 */ /* 0x000e220000002100 */
[----:B------:R-:W1:Y:S08]  /*0100*/  S2UR UR25, SR_CTAID.X ;  /* 0x00000000001979c3 */ /* 0x000e700000002500 */
[----:B------:R-:W1:Y:S01]  /*0110*/  LDC R11, c[0x0][RZ] ;  /* 0x00000000ff0b7b82 */ /* 0x000e620000000800 */
[----:B0-----:R-:W-:-:S02]  /*0120*/  LOP3.LUT R18, R0, 0x7f, RZ, 0xc0, !PT ;  /* 0x0000007f00127812 */ /* 0x001fc400078ec0ff */
[----:B------:R-:W-:Y:S01]  /*0130*/  LOP3.LUT R7, R7, 0xffffffdf, RZ, 0xc0, !PT ;  /* 0xffffffdf07077812 */ /* 0x000fe200078ec0ff */
[----:B------:R-:W-:Y:S01]  /*0140*/  BSSY B0, `(.L_x_1036) ;  /* 0x0000066000007945 */ /* 0x000fe20003800000 */
[----:B--2---:R-:W-:Y:S02]  /*0150*/  @P0 R2UR UR4, R2 ;  /* 0x00000000020402ca */ /* 0x004fe400000e0000 */
[----:B------:R-:W-:Y:S01]  /*0160*/  @P0 R2UR UR5, R3 ;  /* 0x00000000030502ca */ /* 0x000fe200000e0000 */
[----:B-1----:R-:W-:-:S04]  /*0170*/  IMAD R2, R11, UR25, R0 ;  /* 0x000000190b027c24 */ /* 0x002fc8000f8e0200 */
[----:B------:R-:W-:Y:S01]  /*0180*/  IMAD.WIDE.U32 R10, R2, -0x326172a9, RZ ;  /* 0xcd9e8d57020a7825 */ /* 0x000fe200078e00ff */
[----:B---3--:R-:W-:-:S05]  /*0190*/  @P0 IADD3 R35, P1, R4, R13, RZ ;  /* 0x0000000d04230210 */ /* 0x008fca0007f3e0ff */
[----:B------:R-:W-:Y:S02]  /*01a0*/  @P0 IMAD.X R6, RZ, RZ, R5, P1 ;  /* 0x000000ffff060224 */ /* 0x000fe400008e0605 */
[----:B------:R-:W0:Y:S03]  /*01b0*/  LDC R5, c[0x0][0x218] ;  /* 0x00008600ff057b82 */ /* 0x000e260000000800 */
[--C-:B------:R-:W-:Y:S02]  /*01c0*/  SHF.R.U64 R3, R35, 0x2, R6.reuse ;  /* 0x0000000223037819 */ /* 0x100fe40000001206 */
[----:B------:R-:W-:-:S03]  /*01d0*/  SHF.R.U32.HI R4, RZ, 0x2, R6 ;  /* 0x00000002ff047819 */ /* 0x000fc60000011606 */
[----:B------:R-:W-:Y:S01]  /*01e0*/  IMAD.WIDE.U32 R8, R3, -0x2daee0ad, RZ ;  /* 0xd2511f5303087825 */ /* 0x000fe200078e00ff */
[----:B------:R-:W-:Y:S01]  /*01f0*/  LOP3.LUT R12, R11, UR4, R4, 0x96, !PT ;  /* 0x000000040b0c7c12 */ /* 0x000fe2000f8e9604 */
[----:B------:R-:W-:-:S03]  /*0200*/  UIADD3 UR8, UR5, -0x4498517b, URZ ;  /* 0xbb67ae8505087890 */ /* 0x000fc6000fffe03f */
[----:B------:R-:W-:Y:S01]  /*0210*/  LOP3.LUT R14, R9, UR5, RZ, 0x3c, !PT ;  /* 0x00000005090e7c12 */ /* 0x000fe2000f8e3cff */
[----:B------:R-:W-:Y:S01]  /*0220*/  IMAD.WIDE.U32 R12, R12, -0x2daee0ad, RZ ;  /* 0xd2511f530c0c7825 */ /* 0x000fe200078e00ff */
[----:B------:R-:W-:-:S03]  /*0230*/  UIADD3 UR9, UR4, -0x61c88647, URZ ;  /* 0x9e3779b904097890 */ /* 0x000fc6000fffe03f */
[----:B------:R-:W-:Y:S01]  /*0240*/  IMAD.WIDE.U32 R14, R14, -0x326172a9, RZ ;  /* 0xcd9e8d570e0e7825 */ /* 0x000fe200078e00ff */
[----:B------:R-:W-:-:S04]  /*0250*/  LOP3.LUT R11, R13, UR8, R8, 0x96, !PT ;  /* 0x000000080d0b7c12 */ /* 0x000fc8000f8e9608 */
[----:B------:R-:W-:Y:S01]  /*0260*/  LOP3.LUT R8, R15, UR9, R10, 0x96, !PT ;  /* 0x000000090f087c12 */ /* 0x000fe2000f8e960a */
[----:B------:R-:W-:-:S04]  /*0270*/  UIADD3 UR11, UR5, 0x76cf5d0a, URZ ;  /* 0x76cf5d0a050b7890 */ /* 0x000fc8000fffe03f */
[----:B------:R-:W-:Y:S01]  /*0280*/  IMAD.WIDE.U32 R8, R8, -0x2daee0ad, RZ ;  /* 0xd2511f5308087825 */ /* 0x000fe200078e00ff */
[----:B0-----:R-:W-:-:S04]  /*0290*/  SHF.R.S32.HI R130, RZ, 0x1f, R5 ;  /* 0x0000001fff827819 */ /* 0x001fc80000011405 */
[----:B------:R-:W-:Y:S01]  /*02a0*/  LOP3.LUT R16, R9, UR11, R12, 0x96, !PT ;  /* 0x0000000b09107c12 */ /* 0x000fe2000f8e960c */
[----:B------:R-:W-:Y:S01]  /*02b0*/  IMAD.MOV.U32 R12, RZ, RZ, R18 ;  /* 0x000000ffff0c7224 */ /* 0x000fe200078e0012 */
[----:B------:R-:W-:-:S04]  /*02c0*/  LEA.HI R130, R130, R5, RZ, 0x3 ;  /* 0x0000000582827211 */ /* 0x000fc800078f18ff */
[----:B------:R-:W-:-:S04]  /*02d0*/  LOP3.LUT R5, R12, 0x7f, RZ, 0x3c, !PT ;  /* 0x0000007f0c057812 */ /* 0x000fc800078e3cff */
[----:B------:R-:W-:Y:S01]  /*02e0*/  LEA.HI.SX32 R5, R130, R5, 0x1d ;  /* 0x0000000582057211 */ /* 0x000fe200078feaff */
[----:B------:R-:W-:Y:S01]  /*02f0*/  UIADD3 UR10, UR4, 0x3c6ef372, URZ ;  /* 0x3c6ef372040a7890 */ /* 0x000fe2000fffe03f */
[----:B------:R-:W-:Y:S02]  /*0300*/  IMAD.WIDE.U32 R10, R11, -0x326172a9, RZ ;  /* 0xcd9e8d570b0a7825 */ /* 0x000fe400078e00ff */
[----:B------:R-:W-:-:S03]  /*0310*/  LOP3.LUT P2, RZ, R5, 0xffffff80, RZ, 0xc0, !PT ;  /* 0xffffff8005ff7812 */ /* 0x000fc6000784c0ff */
[----:B------:R-:W-:Y:S02]  /*0320*/  LOP3.LUT R14, R11, UR10, R14, 0x96, !PT ;  /* 0x0000000a0b0e7c12 */ /* 0x000fe4000f8e960e */
[----:B------:R-:W-:Y:S01]  /*0330*/  ISETP.GE.U32.AND P5, PT, R5, 0x100, PT ;  /* 0x000001000500780c */ /* 0x000fe20003fa6070 */
[----:B------:R-:W-:Y:S01]  /*0340*/  UIADD3 UR12, UR5, 0x32370b8f, URZ ;  /* 0x32370b8f050c7890 */ /* 0x000fe2000fffe03f */
[----:B------:R-:W-:Y:S01]  /*0350*/  IMAD.WIDE.U32 R16, R16, -0x326172a9, RZ ;  /* 0xcd9e8d5710107825 */ /* 0x000fe200078e00ff */
[----:B------:R-:W-:-:S03]  /*0360*/  UIADD3 UR13, UR4, -0x255992d5, URZ ;  /* 0xdaa66d2b040d7890 */ /* 0x000fc6000fffe03f */
[----:B------:R-:W-:Y:S02]  /*0370*/  IMAD.WIDE.U32 R14, R14, -0x2daee0ad, RZ ;  /* 0xd2511f530e0e7825 */ /* 0x000fe400078e00ff */
[----:B------:R-:W-:Y:S02]  /*0380*/  @P2 LOP3.LUT R7, R7, 0x20, RZ, 0xfc, !PT ;  /* 0x0000002007072812 */ /* 0x000fe400078efcff */
[----:B------:R-:W-:Y:S02]  /*0390*/  ISETP.GE.U32.AND P4, PT, R5, 0x180, PT ;  /* 0x000001800500780c */ /* 0x000fe40003f86070 */
[----:B------:R-:W-:Y:S02]  /*03a0*/  LOP3.LUT R11, R15, UR12, R8, 0x96, !PT ;  /* 0x0000000c0f0b7c12 */ /* 0x000fe4000f8e9608 */
[----:B------:R-:W-:Y:S02]  /*03b0*/  LOP3.LUT R8, R17, UR13, R10, 0x96, !PT ;  /* 0x0000000d11087c12 */ /* 0x000fe4000f8e960a */
[----:B------:R-:W-:Y:S01]  /*03c0*/  LOP3.LUT R7, R7, 0xfffff7ff, RZ, 0xc0, !PT ;  /* 0xfffff7ff07077812 */ /* 0x000fe200078ec0ff */
[----:B------:R-:W-:Y:S01]  /*03d0*/  UIADD3 UR14, UR4, 0x78dde6e4, URZ ;  /* 0x78dde6e4040e7890 */ /* 0x000fe2000fffe03f */
[----:B------:R-:W-:Y:S01]  /*03e0*/  IMAD.WIDE.U32 R10, R11, -0x326172a9, RZ ;  /* 0xcd9e8d570b0a7825 */ /* 0x000fe200078e00ff */
[----:B------:R-:W-:Y:S01]  /*03f0*/  UIADD3 UR15, UR5, -0x126145ec, URZ ;  /* 0xed9eba14050f7890 */ /* 0x000fe2000fffe03f */
[----:B------:R-:W-:-:S02]  /*0400*/  @P5 LOP3.LUT R7, R7, 0x800, RZ, 0xfc, !PT ;  /* 0x0000080007075812 */ /* 0x000fc400078efcff */
[----:B------:R-:W-:Y:S01]  /*0410*/  IMAD.WIDE.U32 R8, R8, -0x2daee0ad, RZ ;  /* 0xd2511f5308087825 */ /* 0x000fe200078e00ff */
[----:B------:R-:W-:Y:S02]  /*0420*/  ISETP.GE.U32.AND P3, PT, R5, 0x200, PT ;  /* 0x000002000500780c */ /* 0x000fe40003f66070 */
[----:B------:R-:W-:Y:S02]  /*0430*/  LOP3.LUT R7, R7, 0xfffffbff, RZ, 0xc0, !PT ;  /* 0xfffffbff07077812 */ /* 0x000fe400078ec0ff */
[----:B------:R-:W-:Y:S02]  /*0440*/  LOP3.LUT R15, R11, UR14, R16, 0x96, !PT ;  /* 0x0000000e0b0f7c12 */ /* 0x000fe4000f8e9610 */
[----:B------:R-:W-:Y:S02]  /*0450*/  LOP3.LUT R16, R9, UR15, R14, 0x96, !PT ;  /* 0x0000000f09107c12 */ /* 0x000fe4000f8e960e */
[----:B------:R-:W-:Y:S01]  /*0460*/  @P4 LOP3.LUT R7, R7, 0x400, RZ, 0xfc, !PT ;  /* 0x0000040007074812 */ /* 0x000fe200078efcff */
[----:B------:R-:W-:Y:S01]  /*0470*/  UIADD3 UR16, UR4, 0x1715609d, URZ ;  /* 0x1715609d04107890 */ /* 0x000fe2000fffe03f */
[----:B------:R-:W-:Y:S01]  /*0480*/  IMAD.WIDE.U32 R14, R15, -0x2daee0ad, RZ ;  /* 0xd2511f530f0e7825 */ /* 0x000fe200078e00ff */
[----:B------:R-:W-:Y:S01]  /*0490*/  UIADD3 UR17, UR5, -0x56f99767, URZ ;  /* 0xa906689905117890 */ /* 0x000fe2000fffe03f */
[----:B------:R-:W-:-:S02]  /*04a0*/  LOP3.LUT R7, R7, 0xfffffdff, RZ, 0xc0, !PT ;  /* 0xfffffdff07077812 */ /* 0x000fc400078ec0ff */
[----:B------:R-:W-:Y:S01]  /*04b0*/  IMAD.WIDE.U32 R16, R16, -0x326172a9, RZ ;  /* 0xcd9e8d5710107825 */ /* 0x000fe200078e00ff */
[----:B------:R-:W-:Y:S01]  /*04c0*/  UIADD3 UR18, UR4, -0x4ab325aa, URZ ;  /* 0xb54cda5604127890 */ /* 0x000fe2000fffe03f */
[----:B------:R-:W-:Y:S01]  /*04d0*/  LEA.HI R6, R0, UR25, RZ, 0x19 ;  /* 0x0000001900067c11 */ /* 0x000fe2000f8fc8ff */
[----:B------:R-:W-:Y:S02]  /*04e0*/  UIADD3 UR19, UR5, 0x646e171e, URZ ;  /* 0x646e171e05137890 */ /* 0x000fe4000fffe03f */
[----:B------:R-:W-:Y:S02]  /*04f0*/  UIADD3 UR20, UR4, 0x5384540f, URZ ;  /* 0x5384540f04147890 */ /* 0x000fe4000fffe03f */
[----:B------:R-:W-:Y:S02]  /*0500*/  UIADD3 UR21, UR5, 0x1fd5c5a3, URZ ;  /* 0x1fd5c5a305157890 */ /* 0x000fe4000fffe03f */
[----:B------:R-:W-:Y:S02]  /*0510*/  UIADD3 UR22, UR4, -0xe443238, URZ ;  /* 0xf1bbcdc804167890 */ /* 0x000fe4000fffe03f */
[----:B------:R-:W-:-:S02]  /*0520*/  UIADD3 UR23, UR5, -0x24c28bd8, URZ ;  /* 0xdb3d742805177890 */ /* 0x000fc4000fffe03f */
[----:B------:R-:W-:Y:S01]  /*0530*/  UIADD3 UR24, UR4, -0x700cb87f, URZ ;  /* 0x8ff3478104187890 */ /* 0x000fe2000fffe03f */
[----:B------:R-:W-:Y:S02]  /*0540*/  @P3 LOP3.LUT R7, R7, 0x200, RZ, 0xfc, !PT ;  /* 0x0000020007073812 */ /* 0x000fe400078efcff */
[----:B------:R-:W-:Y:S02]  /*0550*/  LOP3.LUT R128, R15, UR17, R8, 0x96, !PT ;  /* 0x000000110f807c12 */ /* 0x000fe4000f8e9608 */
[----:B------:R-:W-:Y:S01]  /*0560*/  LOP3.LUT R13, R17, UR16, R10, 0x96, !PT ;  /* 0x00000010110d7c12 */ /* 0x000fe2000f8e960a */
        /* <DEDUP_REMOVED lines=35> */
.L_x_1037:
[----:B------:R-:W-:Y:S05]  /*07a0*/  BSYNC B0 ;  /* 0x0000000000007941 */ /* 0x000fea0003800000 */
.L_x_1036:
        /* <DEDUP_REMOVED lines=36> */
.L_x_1039:
[----:B------:R-:W-:Y:S05]  /*09f0*/  BSYNC B0 ;  /* 0x0000000000007941 */ /* 0x000fea0003800000 */
.L_x_1038:
        /* <DEDUP_REMOVED lines=36> */
.L_x_1041:
[----:B------:R-:W-:Y:S05]  /*0c40*/  BSYNC B0 ;  /* 0x0000000000007941 */ /* 0x000fea0003800000 */
.L_x_1040:
        /* <DEDUP_REMOVED lines=36> */
.L_x_1043:
[----:B------:R-:W-:Y:S05]  /*0e90*/  BSYNC B0 ;  /* 0x0000000000007941 */ /* 0x000fea0003800000 */
.L_x_1042:
[----:B------:R-:W-:Y:S01]  /*0ea0*/  ISETP.GE.U32.AND P0, PT, R5, 0x280, PT ;  /* 0x000002800500780c */ /* 0x000fe20003f06070 */
[----:B------:R-:W-:Y:S01]  /*0eb0*/  IMAD.WIDE.U32 R128, R128, -0x326172a9, RZ ;  /* 0xcd9e8d5780807825 */ /* 0x000fe200078e00ff */
[----:B------:R-:W-:Y:S01]  /*0ec0*/  LOP3.LUT R7, R7, 0xfffffeff, RZ, 0xc0, !PT ;  /* 0xfffffeff07077812 */ /* 0x000fe200078ec0ff */
[----:B------:R-:W-:Y:S02]  /*0ed0*/  BSSY B0, `(.L_x_1044) ;  /* 0x0000028000007945 */ /* 0x000fe40003800000 */
[----:B------:R-:W-:Y:S01]  /*0ee0*/  IMAD.WIDE.U32 R18, R13, -0x2daee0ad, RZ ;  /* 0xd2511f530d127825 */ /* 0x000fe200078e00ff */
[----:B------:R-:W-:-:S04]  /*0ef0*/  LOP3.LUT R30, R129, UR18, R16, 0x96, !PT ;  /* 0x00000012811e7c12 */ /* 0x000fc8000f8e9610 */
[----:B------:R-:W-:-:S03]  /*0f00*/  LOP3.LUT R32, R19, UR19, R14, 0x96, !PT ;  /* 0x0000001313207c12 */ /* 0x000fc6000f8e960e */
[----:B------:R-:W-:Y:S01]  /*0f10*/  @P0 LOP3.LUT R7, R7, 0x100, RZ, 0xfc, !PT ;  /* 0x0000010007070812 */ /* 0x000fe200078efcff */
[----:B------:R-:W-:Y:S06]  /*0f20*/  @!P0 BRA `(.L_x_1045) ;  /* 0x0000000000888947 */ /* 0x000fec0003800000 */
[----:B------:R-:W-:Y:S01]  /*0f30*/  ULDC.64 UR28, c[0x0][0x2d0] ;  /* 0x0000b400001c7ab9 */ /* 0x000fe20000000a00 */
[C---:B------:R-:W-:Y:S01]  /*0f40*/  IMAD.SHL.U32 R108, R12.reuse, 0x10, RZ ;  /* 0x000000100c6c7824 */ /* 0x040fe200078e00ff */
[----:B------:R-:W-:Y:S01]  /*0f50*/  ISETP.NE.U32.AND P0, PT, RZ, UR28, PT ;  /* 0x0000001cff007c0c */ /* 0x000fe2000bf05070 */
[----:B------:R-:W-:Y:S01]  /*0f60*/  ULDC.64 UR26, c[0x0][0x268] ;  /* 0x00009a00001a7ab9 */ /* 0x000fe20000000a00 */
[----:B------:R-:W-:Y:S01]  /*0f70*/  SHF.L.U64.HI R13, R12, 0x4, RZ ;  /* 0x000000040c0d7819 */ /* 0x000fe200000102ff */
[----:B------:R-:W0:Y:S01]  /*0f80*/  LDC.64 R14, c[0x0][0x260] ;  /* 0x00009800ff0e7b82 */ /* 0x000e220000000a00 */
[----:B------:R-:W-:Y:S02]  /*0f90*/  ISETP.NE.AND.EX P0, PT, RZ, UR29, PT, P0 ;  /* 0x0000001dff007c0c */ /* 0x000fe4000bf05300 */
[----:B------:R-:W-:-:S04]  /*0fa0*/  IADD3 R100, P1, R108, UR26, RZ ;  /* 0x0000001a6c647c10 */ /* 0x000fc8000ff3e0ff */
[----:B------:R-:W-:Y:S01]  /*0fb0*/  IADD3.X R101, R13, UR27, RZ, P1, !PT ;  /* 0x0000001b0d657c10 */ /* 0x000fe20008ffe4ff */
[----:B------:R-:W-:-:S05]  /*0fc0*/  ULDC.64 UR26, c[0x0][0x2c8] ;  /* 0x0000b200001a7ab9 */ /* 0x000fca0000000a00 */
[----:B------:R-:W2:Y:S01]  /*0fd0*/  LDG.E.128 R100, desc[UR6][R100.64] ;  /* 0x0000000664647981 */ /* 0x000ea2000c1e1d00 */
[----:B------:R-:W-:-:S04]  /*0fe0*/  @P0 IADD3 R108, P1, R108, UR28, RZ ;  /* 0x0000001c6c6c0c10 */ /* 0x000fc8000ff3e0ff */
[----:B------:R-:W-:Y:S02]  /*0ff0*/  @P0 IADD3.X R109, R13, UR29, RZ, P1, !PT ;  /* 0x0000001d0d6d0c10 */ /* 0x000fe40008ffe4ff */
[----:B------:R-:W-:-:S04]  /*1000*/  ISETP.NE.U32.AND P1, PT, RZ, UR26, PT ;  /* 0x0000001aff007c0c */ /* 0x000fc8000bf25070 */
[----:B------:R-:W-:Y:S01]  /*1010*/  ISETP.NE.AND.EX P1, PT, RZ, UR27, PT, P1 ;  /* 0x0000001bff007c0c */ /* 0x000fe2000bf25310 */
[C---:B0-----:R-:W-:Y:S01]  /*1020*/  IMAD.WIDE.U32 R14, R12.reuse, 0x10, R14 ;  /* 0x000000100c0e7825 */ /* 0x041fe200078e000e */
[----:B------:R-:W5:Y:S04]  /*1030*/  @P0 LDG.E.128 R108, desc[UR6][R108.64] ;  /* 0x000000066c6c0981 */ /* 0x000f68000c1e1d00 */
[----:B------:R-:W3:Y:S07]  /*1040*/  LDG.E.128 R96, desc[UR6][R14.64] ;  /* 0x000000060e607981 */ /* 0x000eee000c1e1d00 */
[----:B------:R-:W-:-:S04]  /*1050*/  @P1 LEA R104, P2, R12, UR26, 0x4 ;  /* 0x0000001a0c681c11 */ /* 0x000fc8000f8420ff */
[----:B------:R-:W-:-:S06]  /*1060*/  @P1 LEA.HI.X R105, R12, UR27, RZ, 0x4, P2 ;  /* 0x0000001b0c691c11 */ /* 0x000fcc00090f24ff */
[----:B------:R-:W5:Y:S01]  /*1070*/  @P1 LDG.E.128 R104, desc[UR6][R104.64] ;  /* 0x0000000668681981 */ /* 0x000f62000c1e1d00 */
[----:B------:R-:W-:Y:S02]  /*1080*/  IADD3 R12, R12, 0x80, RZ ;  /* 0x000000800c0c7810 */ /* 0x000fe40007ffe0ff */
[----:B--2---:R-:W-:Y:S02]  /*1090*/  PRMT R166, R100, 0x7632, R166 ;  /* 0x0000763264a67816 */ /* 0x004fe400000000a6 */
[----:B------:R-:W-:Y:S02]  /*10a0*/  PRMT R162, R101, 0x7632, R162 ;  /* 0x0000763265a27816 */ /* 0x000fe400000000a2 */
[----:B------:R-:W-:Y:S02]  /*10b0*/  PRMT R158, R102, 0x7632, R158 ;  /* 0x00007632669e7816 */ /* 0x000fe4000000009e */
[----:B------:R-:W-:Y:S02]  /*10c0*/  PRMT R154, R103, 0x7632, R154 ;  /* 0x00007632679a7816 */ /* 0x000fe4000000009a */
[----:B------:R-:W-:-:S02]  /*10d0*/  @!P0 CS2R R108, SRZ ;  /* 0x00000000006c8805 */ /* 0x000fc4000001ff00 */
[----:B------:R-:W-:Y:S02]  /*10e0*/  @!P0 CS2R R110, SRZ ;  /* 0x00000000006e8805 */ /* 0x000fe4000001ff00 */
[----:B---3--:R-:W-:Y:S02]  /*10f0*/  PRMT R168, R96, 0x7632, R168 ;  /* 0x0000763260a87816 */ /* 0x008fe400000000a8 */
[----:B------:R-:W-:Y:S02]  /*1100*/  PRMT R164, R97, 0x7632, R164 ;  /* 0x0000763261a47816 */ /* 0x000fe400000000a4 */
[----:B------:R-:W-:Y:S02]  /*1110*/  PRMT R160, R98, 0x7632, R160 ;  /* 0x0000763262a07816 */ /* 0x000fe400000000a0 */
[----:B------:R-:W-:Y:S02]  /*1120*/  PRMT R156, R99, 0x7632, R156 ;  /* 0x00007632639c7816 */ /* 0x000fe4000000009c */
[----:B------:R-:W-:-:S02]  /*1130*/  @!P1 CS2R R104, SRZ ;  /* 0x0000000000689805 */ /* 0x000fc4000001ff00 */
[----:B------:R-:W-:-:S07]  /*1140*/  @!P1 CS2R R106, SRZ ;  /* 0x00000000006a9805 */ /* 0x000fce000001ff00 */
.L_x_1045:
[----:B------:R-:W-:Y:S05]  /*1150*/  BSYNC B0 ;  /* 0x0000000000007941 */ /* 0x000fea0003800000 */
.L_x_1044:
        /* <DEDUP_REMOVED lines=9> */
[C---:B------:R-:W-:Y:S01]  /*11f0*/  IMAD.SHL.U32 R126, R12.reuse, 0x10, RZ ;  /* 0x000000100c7e7824 */ /* 0x040fe200078e00ff */
[----:B------:R-:W-:Y:S01]  /*1200*/  ULDC.64 UR28, c[0x0][0x268] ;  /* 0x00009a00001c7ab9 */ /* 0x000fe20000000a00 */
[----:B------:R-:W-:Y:S01]  /*1210*/  SHF.L.U64.HI R13, R12, 0x4, RZ ;  /* 0x000000040c0d7819 */ /* 0x000fe200000102ff */
[----:B------:R-:W-:Y:S01]  /*1220*/  ULDC.64 UR26, c[0x0][0x2c8] ;  /* 0x0000b200001a7ab9 */ /* 0x000fe20000000a00 */
[----:B------:R-:W0:Y:S01]  /*1230*/  LDC.64 R16, c[0x0][0x260] ;  /* 0x00009800ff107b82 */ /* 0x000e220000000a00 */
[----:B------:R-:W-:-:S04]  /*1240*/  IADD3 R120, P0, R126, UR28, RZ ;  /* 0x0000001c7e787c10 */ /* 0x000fc8000ff1e0ff */
[----:B------:R-:W-:Y:S02]  /*1250*/  IADD3.X R121, R13, UR29, RZ, P0, !PT ;  /* 0x0000001d0d797c10 */ /* 0x000fe400087fe4ff */
[----:B------:R-:W-:-:S04]  /*1260*/  ISETP.NE.U32.AND P0, PT, RZ, UR26, PT ;  /* 0x0000001aff007c0c */ /* 0x000fc8000bf05070 */
[----:B------:R-:W-:Y:S01]  /*1270*/  ISETP.NE.AND.EX P0, PT, RZ, UR27, PT, P0 ;  /* 0x0000001bff007c0c */ /* 0x000fe2000bf05300 */
[----:B------:R-:W2:-:S12]  /*1280*/  LDG.E.128 R120, desc[UR6][R120.64] ;  /* 0x0000000678787981 */ /* 0x000e98000c1e1d00 */
[----:B------:R-:W-:-:S04]  /*1290*/  @P0 LEA R14, P1, R12, UR26, 0x4 ;  /* 0x0000001a0c0e0c11 */ /* 0x000fc8000f8220ff */
[C---:B------:R-:W-:Y:S01]  /*12a0*/  @P0 LEA.HI.X R15, R12.reuse, UR27, RZ, 0x4, P1 ;  /* 0x0000001b0c0f0c11 */ /* 0x040fe200088f24ff */
[----:B------:R-:W-:Y:S02]  /*12b0*/  ULDC.64 UR26, c[0x0][0x2d0] ;  /* 0x0000b400001a7ab9 */ /* 0x000fe40000000a00 */
[----:B------:R-:W-:Y:S01]  /*12c0*/  ISETP.NE.U32.AND P1, PT, RZ, UR26, PT ;  /* 0x0000001aff007c0c */ /* 0x000fe2000bf25070 */
[----:B0-----:R-:W-:Y:S01]  /*12d0*/  IMAD.WIDE.U32 R16, R12, 0x10, R16 ;  /* 0x000000100c107825 */ /* 0x001fe200078e0010 */
[----:B------:R0:W5:Y:S02]  /*12e0*/  @P0 LDG.E.128 R112, desc[UR6][R14.64] ;  /* 0x000000060e700981 */ /* 0x000164000c1e1d00 */
[----:B------:R-:W-:Y:S02]  /*12f0*/  ISETP.NE.AND.EX P1, PT, RZ, UR27, PT, P1 ;  /* 0x0000001bff007c0c */ /* 0x000fe4000bf25310 */
[----:B------:R-:W3:Y:S11]  /*1300*/  LDG.E.128 R116, desc[UR6][R16.64] ;  /* 0x0000000610747981 */ /* 0x000ef6000c1e1d00 */
[----:B------:R-:W-:-:S04]  /*1310*/  @P1 IADD3 R126, P2, R126, UR26, RZ ;  /* 0x0000001a7e7e1c10 */ /* 0x000fc8000ff5e0ff */
[----:B------:R-:W-:-:S06]  /*1320*/  @P1 IADD3.X R127, R13, UR27, RZ, P2, !PT ;  /* 0x0000001b0d7f1c10 */ /* 0x000fcc00097fe4ff */
[----:B------:R-:W5:Y:S01]  /*1330*/  @P1 LDG.E.128 R124, desc[UR6][R126.64] ;  /* 0x000000067e7c1981 */ /* 0x000f62000c1e1d00 */
[----:B------:R-:W-:Y:S01]  /*1340*/  VIADD R12, R12, 0x80 ;  /* 0x000000800c0c7836 */ /* 0x000fe20000000000 */
        /* <DEDUP_REMOVED lines=11> */
[----:B0-----:R-:W-:-:S07]  /*1400*/  @!P1 CS2R R126, SRZ ;  /* 0x00000000007e9805 */ /* 0x001fce000001ff00 */
.L_x_1047:
[----:B------:R-:W-:Y:S05]  /*1410*/  BSYNC B0 ;  /* 0x0000000000007941 */ /* 0x000fea0003800000 */
.L_x_1046:
[----:B------:R-:W-:Y:S01]  /*1420*/  ISETP.GE.U32.AND P0, PT, R5, 0x380, PT ;  /* 0x000003800500780c */ /* 0x000fe20003f06070 */
[----:B------:R-:W-:Y:S01]  /*1430*/  IMAD.HI.U32 R13, R129, -0x326172a9, RZ ;  /* 0xcd9e8d57810d7827 */ /* 0x000fe200078e00ff */
[----:B------:R-:W-:Y:S01]  /*1440*/  LOP3.LUT R7, R7, 0xffffffbf, RZ, 0xc0, !PT ;  /* 0xffffffbf07077812 */ /* 0x000fe200078ec0ff */
[----:B------:R-:W-:Y:S01]  /*1450*/  UIADD3 UR37, UR5, -0x695add53, URZ ;  /* 0x96a522ad05257890 */ /* 0x000fe2000fffe03f */
[----:B------:R-:W-:Y:S01]  /*1460*/  BSSY B0, `(.L_x_1048) ;  /* 0x000001e000007945 */ /* 0x000fe20003800000 */
[----:B------:R-:W-:Y:S01]  /*1470*/  IMAD.HI.U32 R33, R128, -0x2daee0ad, RZ ;  /* 0xd2511f5380217827 */ /* 0x000fe200078e00ff */
[----:B------:R-:W-:-:S07]  /*1480*/  LOP3.LUT R32, R13, UR22, R32, 0x96, !PT ;  /* 0x000000160d207c12 */ /* 0x000fce000f8e9620 */
[----:B------:R-:W-:Y:S01]  /*1490*/  @P0 LOP3.LUT R7, R7, 0x40, RZ, 0xfc, !PT ;  /* 0x0000004007070812 */ /* 0x000fe200078efcff */
[----:B------:R-:W-:Y:S06]  /*14a0*/  @!P0 BRA `(.L_x_1049) ;  /* 0x0000000000648947 */ /* 0x000fec0003800000 */
[----:B------:R-:W-:Y:S01]  /*14b0*/  IMAD.SHL.U32 R132, R12, 0x10, RZ ;  /* 0x000000100c847824 */ /* 0x000fe200078e00ff */
[----:B------:R-:W-:Y:S01]  /*14c0*/  ULDC.64 UR26, c[0x0][0x268] ;  /* 0x00009a00001a7ab9 */ /* 0x000fe20000000a00 */
[----:B------:R-:W-:Y:S01]  /*14d0*/  SHF.R.U32.HI R13, RZ, 0x1c, R12 ;  /* 0x0000001cff0d7819 */ /* 0x000fe2000001160c */
[----:B------:R-:W0:Y:S02]  /*14e0*/  LDC.64 R22, c[0x0][0x260] ;  /* 0x00009800ff167b82 */ /* 0x000e240000000a00 */
        /* <DEDUP_REMOVED lines=12> */
[----:B------:R-:W-:Y:S01]  /*15b0*/  @P1 IADD3.X R133, R13, UR27, RZ, P2, !PT ;  /* 0x0000001b0d851c10 */ /* 0x000fe200097fe4ff */
[----:B0-----:R-:W-:Y:S02]  /*15c0*/  IMAD.WIDE.U32 R12, R12, 0x10, R22 ;  /* 0x000000100c0c7825 */ /* 0x001fe400078e0016 */
[----:B------:R-:W5:Y:S04]  /*15d0*/  LDG.E.128 R20, desc[UR6][R20.64] ;  /* 0x0000000614147981 */ /* 0x000f68000c1e1d00 */
[----:B------:R1:W5:Y:S04]  /*15e0*/  @P1 LDG.E.128 R24, desc[UR6][R132.64] ;  /* 0x0000000684181981 */ /* 0x000368000c1e1d00 */
[----:B------:R-:W5:Y:S01]  /*15f0*/  LDG.E.128 R12, desc[UR6][R12.64] ;  /* 0x000000060c0c7981 */ /* 0x000f62000c1e1d00 */
[----:B------:R-:W-:-:S02]  /*1600*/  @!P0 CS2R R16, SRZ ;  /* 0x0000000000108805 */ /* 0x000fc4000001ff00 */
[----:B------:R-:W-:Y:S02]  /*1610*/  @!P0 CS2R R18, SRZ ;  /* 0x0000000000128805 */ /* 0x000fe4000001ff00 */
[----:B------:R-:W-:Y:S02]  /*1620*/  @!P1 CS2R R24, SRZ ;  /* 0x0000000000189805 */ /* 0x000fe4000001ff00 */
[----:B-1----:R-:W-:-:S07]  /*1630*/  @!P1 CS2R R26, SRZ ;  /* 0x00000000001a9805 */ /* 0x002fce000001ff00 */
.L_x_1049:
[----:B------:R-:W-:Y:S05]  /*1640*/  BSYNC B0 ;  /* 0x0000000000007941 */ /* 0x000fea0003800000 */
.L_x_1048:
[----:B------:R-:W-:Y:S01]  /*1650*/  ULDC UR25, c[0x0][0x214] ;  /* 0x0000850000197ab9 */ /* 0x000fe20000000800 */
[----:B------:R-:W-:Y:S02]  /*1660*/  LOP3.LUT R30, R33, UR23, R30, 0x96, !PT ;  /* 0x00000017211e7c12 */ /* 0x000fe4000f8e961e */
[----:B------:R-:W-:-:S13]  /*1670*/  ISETP.GE.AND P0, PT, R6, UR25, PT ;  /* 0x0000001906007c0c */ /* 0x000fda000bf06270 */
[----:B------:R-:W-:Y:S05]  /*1680*/  @P0 EXIT ;  /* 0x000000000000094d */ /* 0x000fea0003800000 */
[----:B------:R-:W-:Y:S01]  /*1690*/  SHF.L.U32 R131, R8, 0x10, RZ ;  /* 0x0000001008837819 */ /* 0x000fe200000006ff */
[----:B------:R-:W-:Y:S01]  /*16a0*/  IMAD.U32 R9, R9, 0x10000, RZ ;  /* 0x0001000009097824 */ /* 0x000fe200078e00ff */
[----:B------:R-:W-:Y:S01]  /*16b0*/  SHF.R.S32.HI R130, RZ, 0x3, R130 ;  /* 0x00000003ff827819 */ /* 0x000fe20000011482 */
[----:B------:R-:W-:Y:S01]  /*16c0*/  IMAD.U32 R8, R10, 0x10000, RZ ;  /* 0x000100000a087824 */ /* 0x000fe200078e00ff */
[----:B-----5:R-:W-:Y:S01]  /*16d0*/  PRMT R223, R42, 0x7632, R223 ;  /* 0x000076322adf7816 */ /* 0x020fe200000000df */
[----:B------:R-:W-:Y:S01]  /*16e0*/  STL [R1+0x12c], R131 ;  /* 0x00012c8301007387 */ /* 0x000fe20000100800 */
[----:B------:R-:W-:Y:S01]  /*16f0*/  IMAD.U32 R10, R11, 0x10000, RZ ;  /* 0x000100000b0a7824 */ /* 0x000fe200078e00ff */
[----:B------:R-:W-:Y:S01]  /*1700*/  PRMT R217, R47, 0x7632, R217 ;  /* 0x000076322fd97816 */ /* 0x000fe200000000d9 */
[----:B------:R-:W-:Y:S01]  /*1710*/  IMAD.U32 R11, R14, 0x10000, RZ ;  /* 0x000100000e0b7824 */ /* 0x000fe200078e00ff */
[----:B------:R0:W-:Y:S01]  /*1720*/  STL [R1+0x128], R9 ;  /* 0x0001280901007387 */ /* 0x0001e20000100800 */
[----:B------:R-:W-:Y:S01]  /*1730*/  PRMT R34, R12, 0x7632, R34 ;  /* 0x000076320c227816 */ /* 0x000fe20000000022 */
[----:B------:R-:W-:Y:S01]  /*1740*/  IMAD R128, R128, -0x2daee0ad, RZ ;  /* 0xd2511f5380807824 */ /* 0x000fe200078e02ff */
[----:B------:R-:W-:Y:S01]  /*1750*/  PRMT R219, R43, 0x7632, R219 ;  /* 0x000076322bdb7816 */ /* 0x000fe200000000db */
[----:B------:R1:W-:Y:S01]  /*1760*/  STL [R1+0x124], R8 ;  /* 0x0001240801007387 */ /* 0x0003e20000100800 */
[----:B------:R-:W-:Y:S01]  /*1770*/  PRMT R231, R40, 0x7632, R231 ;  /* 0x0000763228e77816 */ /* 0x000fe200000000e7 */
[----:B------:R-:W-:Y:S01]  /*1780*/  IMAD.U32 R251, R93, 0x10000, RZ ;  /* 0x000100005dfb7824 */ /* 0x000fe200078e00ff */
[----:B------:R-:W-:Y:S01]  /*1790*/  PRMT R221, R46, 0x7632, R221 ;  /* 0x000076322edd7816 */ /* 0x000fe200000000dd */
[----:B------:R2:W-:Y:S01]  /*17a0*/  STL [R1+0x120], R10 ;  /* 0x0001200a01007387 */ /* 0x0005e20000100800 */
[----:B------:R-:W-:Y:S01]  /*17b0*/  PRMT R229, R44, 0x7632, R229 ;  /* 0x000076322ce57816 */ /* 0x000fe200000000e5 */
[----:B------:R-:W-:Y:S01]  /*17c0*/  IMAD.U32 R250, R94, 0x10000, RZ ;  /* 0x000100005efa7824 */ /* 0x000fe200078e00ff */
[----:B0-----:R-:W-:Y:S01]  /*17d0*/  SHF.L.U32 R9, R36, 0x10, RZ ;  /* 0x0000001024097819 */ /* 0x001fe200000006ff */
[----:B------:R-:W-:Y:S01]  /*17e0*/  IMAD.U32 R249, R95, 0x10000, RZ ;  /* 0x000100005ff97824 */ /* 0x000fe200078e00ff */
[----:B------:R-:W-:Y:S01]  /*17f0*/  PRMT R36, R16, 0x7632, R36 ;  /* 0x0000763210247816 */ /* 0x000fe20000000024 */
[----:B-1----:R-:W-:Y:S01]  /*1800*/  IMAD.U32 R8, R37, 0x10000, RZ ;  /* 0x0001000025087824 */ /* 0x002fe200078e00ff */
[----:B------:R-:W-:Y:S01]  /*1810*/  PRMT R227, R41, 0x7632, R227 ;  /* 0x0000763229e37816 */ /* 0x000fe200000000e3 */
[----:B------:R0:W-:Y:S01]  /*1820*/  STL [R1+0x11c], R9 ;  /* 0x00011c0901007387 */ /* 0x0001e20000100800 */
[----:B------:R-:W-:Y:S01]  /*1830*/  IMAD.HI.U32 R37, R30, -0x326172a9, RZ ;  /* 0xcd9e8d571e257827 */ /* 0x000fe200078e00ff */
[----:B------:R-:W-:Y:S01]  /*1840*/  PRMT R225, R45, 0x7632, R225 ;  /* 0x000076322de17816 */ /* 0x000fe200000000e1 */
[----:B------:R-:W-:Y:S01]  /*1850*/  ULDC.U8 UR25, c[0x0][0x2a0] ;  /* 0x0000a80000197ab9 */ /* 0x000fe20000000000 */
[----:B------:R1:W-:Y:S01]  /*1860*/  STL [R1+0x118], R8 ;  /* 0x0001180801007387 */ /* 0x0003e20000100800 */
[----:B--2---:R-:W-:Y:S01]  /*1870*/  IMAD.U32 R10, R38, 0x10000, RZ ;  /* 0x00010000260a7824 */ /* 0x004fe200078e00ff */
[----:B------:R-:W-:Y:S01]  /*1880*/  PRMT R38, R13, 0x7632, R38 ;  /* 0x000076320d267816 */ /* 0x000fe20000000026 */
[----:B------:R-:W-:Y:S01]  /*1890*/  IMAD.U32 R247, R105, 0x10000, RZ ;  /* 0x0001000069f77824 */ /* 0x000fe200078e00ff */
[----:B------:R-:W-:Y:S01]  /*18a0*/  PRMT R215, R56, 0x7632, R215 ;  /* 0x0000763238d77816 */ /* 0x000fe200000000d7 */
[----:B------:R-:W-:Y:S01]  /*18b0*/  IMAD.U32 R246, R106, 0x10000, RZ ;  /* 0x000100006af67824 */ /* 0x000fe200078e00ff */
[----:B------:R2:W-:Y:S01]  /*18c0*/  STL [R1+0x114], R10 ;  /* 0x0001140a01007387 */ /* 0x0005e20000100800 */
        /* <DEDUP_REMOVED lines=8> */
[----:B------:R-:W-:Y:S01]  /*1950*/  PRMT R211, R57, 0x7632, R211 ;  /* 0x0000763239d37816 */ /* 0x000fe200000000d3 */
[----:B--2---:R-:W-:Y:S01]  /*1960*/  IMAD.U32 R10, R49, 0x10000, RZ ;  /* 0x00010000310a7824 */ /* 0x004fe200078e00ff */
[----:B------:R1:W-:Y:S01]  /*1970*/  STL [R1+0x10c], R8 ;  /* 0x00010c0801007387 */ /* 0x0003e20000100800 */
[----:B------:R-:W-:Y:S01]  /*1980*/  PRMT R49, R23, 0x7632, R49 ;  /* 0x0000763217317816 */ /* 0x000fe20000000031 */
[----:B------:R-:W-:Y:S01]  /*1990*/  IMAD.U32 R241, R111, 0x10000, RZ ;  /* 0x000100006ff17824 */ /* 0x000fe200078e00ff */
[----:B------:R-:W-:Y:S01]  /*19a0*/  PRMT R207, R58, 0x7632, R207 ;  /* 0x000076323acf7816 */ /* 0x000fe200000000cf */
[----:B------:R2:W-:Y:S01]  /*19b0*/  STL [R1+0x108], R10 ;  /* 0x0001080a01007387 */ /* 0x0005e20000100800 */
[----:B0-----:R-:W-:Y:S01]  /*19c0*/  IMAD.U32 R9, R50, 0x10000, RZ ;  /* 0x0001000032097824 */ /* 0x001fe200078e00ff */
[----:B------:R-:W-:Y:S01]  /*19d0*/  PRMT R50, R27, 0x7632, R50 ;  /* 0x000076321b327816 */ /* 0x000fe20000000032 */
[----:B------:R-:W-:Y:S01]  /*19e0*/  IMAD.U32 R239, R113, 0x10000, RZ ;  /* 0x0001000071ef7824 */ /* 0x000fe200078e00ff */
[----:B------:R-:W-:Y:S01]  /*19f0*/  PRMT R203, R59, 0x7632, R203 ;  /* 0x000076323bcb7816 */ /* 0x000fe200000000cb */
[----:B------:R-:W-:Y:S01]  /*1a00*/  IMAD.U32 R238, R114, 0x10000, RZ ;  /* 0x0001000072ee7824 */ /* 0x000fe200078e00ff */
[----:B------:R0:W-:Y:S01]  /*1a10*/  STL [R1+0x104], R9 ;  /* 0x0001040901007387 */ /* 0x0001e20000100800 */
[----:B-1----:R-:W-:Y:S01]  /*1a20*/  IMAD.U32 R8, R51, 0x10000, RZ ;  /* 0x0001000033087824 */ /* 0x002fe200078e00ff */
[----:B------:R-:W-:Y:S01]  /*1a30*/  PRMT R51, R24, 0x7632, R51 ;  /* 0x0000763218337816 */ /* 0x000fe20000000033 */
[----:B------:R-:W-:Y:S01]  /*1a40*/  IMAD.U32 R237, R115, 0x10000, RZ ;  /* 0x0001000073ed7824 */ /* 0x000fe200078e00ff */
[----:B--2---:R-:W-:Y:S01]  /*1a50*/  SHF.L.U32 R10, R52, 0x10, RZ ;  /* 0x00000010340a7819 */ /* 0x004fe200000006ff */
[----:B------:R-:W-:Y:S01]  /*1a60*/  IMAD.U32 R235, R125, 0x10000, RZ ;  /* 0x000100007deb7824 */ /* 0x000fe200078e00ff */
[----:B------:R1:W-:Y:S01]  /*1a70*/  STL [R1+0x100], R8 ;  /* 0x0001000801007387 */ /* 0x0003e20000100800 */
[----:B------:R-:W-:Y:S01]  /*1a80*/  PRMT R209, R61, 0x7632, R209 ;  /* 0x000076323dd17816 */ /* 0x000fe200000000d1 */
[----:B------:R-:W-:Y:S01]  /*1a90*/  IMAD.U32 R234, R126, 0x10000, RZ ;  /* 0x000100007eea7824 */ /* 0x000fe200078e00ff */
[----:B------:R-:W-:Y:S01]  /*1aa0*/  PRMT R201, R63, 0x7632, R201 ;  /* 0x000076323fc97816 */ /* 0x000fe200000000c9 */
[----:B0-----:R-:W-:Y:S01]  /*1ab0*/  IMAD.U32 R9, R53, 0x10000, RZ ;  /* 0x0001000035097824 */ /* 0x001fe200078e00ff */
[----:B------:R0:W-:Y:S01]  /*1ac0*/  STL [R1+0xfc], R10 ;  /* 0x0000fc0a01007387 */ /* 0x0001e20000100800 */
[----:B------:R-:W-:Y:S01]  /*1ad0*/  PRMT R199, R76, 0x7632, R199 ;  /* 0x000076324cc77816 */ /* 0x000fe200000000c7 */
[----:B------:R-:W-:Y:S01]  /*1ae0*/  IMAD.U32 R232, R232, 0x10000, RZ ;  /* 0x00010000e8e87824 */ /* 0x000fe200078e00ff */
[----:B------:R-:W-:Y:S01]  /*1af0*/  PRMT R195, R77, 0x7632, R195 ;  /* 0x000076324dc37816 */ /* 0x000fe200000000c3 */
[----:B------:R2:W-:Y:S01]  /*1b00*/  STL [R1+0xf8], R9 ;  /* 0x0000f80901007387 */ /* 0x0005e20000100800 */
[----:B-1----:R-:W-:Y:S01]  /*1b10*/  IMAD.U32 R8, R54, 0x10000, RZ ;  /* 0x0001000036087824 */ /* 0x002fe200078e00ff */
        /* <DEDUP_REMOVED lines=14> */
[----:B-1----:R-:W-:Y:S01]  /*1c00*/  IMAD.U32 R8, R65, 0x10000, RZ ;  /* 0x0001000041087824 */ /* 0x002fe200078e00ff */
        /* <DEDUP_REMOVED lines=82> */
[----:B------:R-:W-:Y:S01]  /*2130*/  SHF.L.U32 R252, R92, 0x10, RZ ;  /* 0x000000105cfc7819 */ /* 0x000fe200000006ff */
[----:B-1----:R-:W-:Y:S01]  /*2140*/  IMAD.U32 R10, R97, 0x10000, RZ ;  /* 0x00010000610a7824 */ /* 0x002fe200078e00ff */
[----:B------:R1:W-:Y:S01]  /*2150*/  STL [R1+0xac], R8 ;  /* 0x0000ac0801007387 */ /* 0x0003e20000100800 */
[----:B------:R-:W-:Y:S01]  /*2160*/  SHF.L.U32 R248, R104, 0x10, RZ ;  /* 0x0000001068f87819 */ /* 0x000fe200000006ff */
[----:B------:R-:W-:Y:S01]  /*2170*/  IMAD.U32 R152, R152, 0x10000, RZ ;  /* 0x0001000098987824 */ /* 0x000fe200078e00ff */
[----:B------:R-:W-:Y:S01]  /*2180*/  SHF.L.U32 R244, R108, 0x10, RZ ;  /* 0x000000106cf47819 */ /* 0x000fe200000006ff */
[----:B------:R2:W-:Y:S01]  /*2190*/  STL [R1+0xa8], R10 ;  /* 0x0000a80a01007387 */ /* 0x0005e20000100800 */
[----:B0-----:R-:W-:Y:S01]  /*21a0*/  IMAD.U32 R9, R98, 0x10000, RZ ;  /* 0x0001000062097824 */ /* 0x001fe200078e00ff */
[----:B------:R-:W-:Y:S01]  /*21b0*/  SHF.L.U32 R240, R112, 0x10, RZ ;  /* 0x0000001070f07819 */ /* 0x000fe200000006ff */
[----:B------:R-:W-:Y:S01]  /*21c0*/  IMAD.U32 R148, R148, 0x10000, RZ ;  /* 0x0001000094947824 */ /* 0x000fe200078e00ff */
[----:B------:R-:W-:Y:S01]  /*21d0*/  SHF.L.U32 R236, R124, 0x10, RZ ;  /* 0x000000107cec7819 */ /* 0x000fe200000006ff */
[----:B------:R-:W-:Y:S01]  /*21e0*/  IMAD.U32 R144, R144, 0x10000, RZ ;  /* 0x0001000090907824 */ /* 0x000fe200078e00ff */
[----:B------:R0:W-:Y:S01]  /*21f0*/  STL [R1+0xa4], R9 ;  /* 0x0000a40901007387 */ /* 0x0001e20000100800 */
[----:B-1----:R-:W-:Y:S01]  /*2200*/  IMAD.U32 R8, R99, 0x10000, RZ ;  /* 0x0001000063087824 */ /* 0x002fe200078e00ff */
[----:B------:R-:W-:Y:S01]  /*2210*/  SHF.L.U32 R230, R230, 0x10, RZ ;  /* 0x00000010e6e67819 */ /* 0x000fe200000006ff */
[----:B------:R-:W-:Y:S01]  /*2220*/  IMAD.U32 R142, R142, 0x10000, RZ ;  /* 0x000100008e8e7824 */ /* 0x000fe200078e00ff */
[----:B--2---:R-:W-:Y:S01]  /*2230*/  SHF.L.U32 R10, R100, 0x10, RZ ;  /* 0x00000010640a7819 */ /* 0x004fe200000006ff */
[----:B------:R-:W-:Y:S01]  /*2240*/  IMAD.U32 R28, R28, 0x10000, RZ ;  /* 0x000100001c1c7824 */ /* 0x000fe200078e00ff */
[----:B------:R1:W-:Y:S01]  /*2250*/  STL [R1+0xa0], R8 ;  /* 0x0000a00801007387 */ /* 0x0003e20000100800 */
[----:B------:R-:W-:Y:S01]  /*2260*/  SHF.L.U32 R222, R222, 0x10, RZ ;  /* 0x00000010dede7819 */ /* 0x000fe200000006ff */
[----:B------:R-:W-:Y:S01]  /*2270*/  IMAD.U32 R29, R29, 0x10000, RZ ;  /* 0x000100001d1d7824 */ /* 0x000fe200078e00ff */
[----:B------:R-:W-:Y:S01]  /*2280*/  SHF.L.U32 R214, R214, 0x10, RZ ;  /* 0x00000010d6d67819 */ /* 0x000fe200000006ff */
[----:B0-----:R-:W-:Y:S01]  /*2290*/  IMAD.U32 R9, R101, 0x10000, RZ ;  /* 0x0001000065097824 */ /* 0x001fe200078e00ff */
[----:B------:R0:W-:Y:S01]  /*22a0*/  STL [R1+0x9c], R10 ;  /* 0x00009c0a01007387 */ /* 0x0001e20000100800 */
[----:B------:R-:W-:Y:S01]  /*22b0*/  SHF.L.U32 R206, R206, 0x10, RZ ;  /* 0x00000010cece7819 */ /* 0x000fe200000006ff */
[----:B------:R-:W-:Y:S01]  /*22c0*/  IMAD R30, R30, -0x326172a9, RZ ;  /* 0xcd9e8d571e1e7824 */ /* 0x000fe200078e02ff */
[----:B------:R-:W-:Y:S01]  /*22d0*/  SHF.L.U32 R198, R198, 0x10, RZ ;  /* 0x00000010c6c67819 */ /* 0x000fe200000006ff */
[----:B------:R2:W-:Y:S01]  /*22e0*/  STL [R1+0x98], R9 ;  /* 0x0000980901007387 */ /* 0x0005e20000100800 */
[----:B-1----:R-:W-:Y:S01]  /*22f0*/  IMAD.U32 R8, R102, 0x10000, RZ ;  /* 0x0001000066087824 */ /* 0x002fe200078e00ff */
[----:B------:R-:W-:Y:S01]  /*2300*/  SHF.L.U32 R190, R190, 0x10, RZ ;  /* 0x00000010bebe7819 */ /* 0x000fe200000006ff */
[----:B------:R-:W-:Y:S01]  /*2310*/  IMAD.U32 R231, R231, 0x10000, RZ ;  /* 0x00010000e7e77824 */ /* 0x000fe200078e00ff */
[----:B------:R-:W-:Y:S01]  /*2320*/  SHF.L.U32 R182, R182, 0x10, RZ ;  /* 0x00000010b6b67819 */ /* 0x000fe200000006ff */
[----:B------:R-:W-:Y:S01]  /*2330*/  IMAD.U32 R227, R227, 0x10000, RZ ;  /* 0x00010000e3e37824 */ /* 0x000fe200078e00ff */
[----:B------:R1:W-:Y:S01]  /*2340*/  STL [R1+0x94], R8 ;  /* 0x0000940801007387 */ /* 0x0003e20000100800 */
[----:B0-----:R-:W-:Y:S01]  /*2350*/  IMAD.U32 R10, R103, 0x10000, RZ ;  /* 0x00010000670a7824 */ /* 0x001fe200078e00ff */
        /* <DEDUP_REMOVED lines=31> */
[----:B------:R-:W-:Y:S01]  /*2550*/  IMAD.U32 R201, R201, 0x10000, RZ ;  /* 0x00010000c9c97824 */ /* 0x000fe200078e00ff */
[----:B------:R-:W-:Y:S01]  /*2560*/  SHF.L.U32 R189, R189, 0x10, RZ ;  /* 0x00000010bdbd7819 */ /* 0x000fe200000006ff */
[----:B------:R-:W-:Y:S01]  /*2570*/  IMAD.U32 R199, R199, 0x10000, RZ ;  /* 0x00010000c7c77824 */ /* 0x000fe200078e00ff */
        /* <DEDUP_REMOVED lines=10> */
[----:B------:R-:W-:Y:S01]  /*2620*/  SHF.L.U32 R157, R157, 0x10, RZ ;  /* 0x000000109d9d7819 */ /* 0x000fe200000006ff */
[----:B--2---:R-:W-:Y:S01]  /*2630*/  IMAD.U32 R10, R13, 0x10000, RZ ;  /* 0x000100000d0a7824 */ /* 0x004fe200078e00ff */
[----:B------:R0:W-:Y:S01]  /*2640*/  STL [R1+0x70], R8 ;  /* 0x0000700801007387 */ /* 0x0001e20000100800 */
[----:B------:R-:W-:Y:S01]  /*2650*/  SHF.L.U32 R13, R16, 0x10, RZ ;  /* 0x00000010100d7819 */ /* 0x000fe200000006ff */
[----:B------:R-:W-:Y:S01]  /*2660*/  IMAD.SHL.U32 R16, R0, 0x20, RZ ;  /* 0x0000002000107824 */ /* 0x000fe200078e00ff */
[----:B------:R-:W-:Y:S01]  /*2670*/  SHF.L.U32 R149, R149, 0x10, RZ ;  /* 0x0000001095957819 */ /* 0x000fe200000006ff */
[----:B------:R-:W-:Y:S01]  /*2680*/  IMAD.U32 R187, R187, 0x10000, RZ ;  /* 0x00010000bbbb7824 */ /* 0x000fe200078e00ff */
[----:B-1----:R-:W-:Y:S01]  /*2690*/  SHF.L.U32 R9, R40, 0x10, RZ ;  /* 0x0000001028097819 */ /* 0x002fe200000006ff */
[----:B------:R-:W-:Y:S01]  /*26a0*/  IMAD.U32 R185, R185, 0x10000, RZ ;  /* 0x00010000b9b97824 */ /* 0x000fe200078e00ff */
[----:B------:R-:W-:Y:S01]  /*26b0*/  LOP3.LUT R40, R16, 0x3e0, RZ, 0xc0, !PT ;  /* 0x000003e010287812 */ /* 0x000fe200078ec0ff */
[----:B------:R-:W-:Y:S01]  /*26c0*/  IMAD.U32 R183, R183, 0x10000, RZ ;  /* 0x00010000b7b77824 */ /* 0x000fe200078e00ff */
[----:B------:R-:W-:Y:S01]  /*26d0*/  SHF.L.U32 R16, R19, 0x10, RZ ;  /* 0x0000001013107819 */ /* 0x000fe200000006ff */
[----:B0-----:R-:W-:Y:S01]  /*26e0*/  IMAD.U32 R8, R41, 0x10000, RZ ;  /* 0x0001000029087824 */ /* 0x001fe200078e00ff */
[----:B------:R0:W-:Y:S01]  /*26f0*/  STL [R1+0x6c], R9 ;  /* 0x00006c0901007387 */ /* 0x0001e20000100800 */
[C---:B------:R-:W-:Y:S01]  /*2700*/  IMAD.HI.U32 R19, R32.reuse, -0x2daee0ad, RZ ;  /* 0xd2511f5320137827 */ /* 0x040fe200078e00ff */
[----:B------:R-:W-:Y:S01]  /*2710*/  PRMT R41, R21, 0x7632, R41 ;  /* 0x0000763215297816 */ /* 0x000fe20000000029 */
[----:B------:R-:W-:Y:S01]  /*2720*/  ULDC UR38, c[0x0][0x218] ;  /* 0x0000860000267ab9 */ /* 0x000fe20000000800 */
[----:B------:R1:W-:Y:S01]  /*2730*/  STL [R1+0x68], R8 ;  /* 0x0000680801007387 */ /* 0x0003e20000100800 */
[----:B------:R-:W-:Y:S01]  /*2740*/  IMAD R32, R32, -0x2daee0ad, RZ ;  /* 0xd2511f5320207824 */ /* 0x000fe200078e02ff */
[----:B------:R-:W-:Y:S01]  /*2750*/  SHF.L.U32 R133, R133, 0x10, RZ ;  /* 0x0000001085857819 */ /* 0x000fe200000006ff */
[----:B------:R-:W-:Y:S01]  /*2760*/  IMAD.U32 R179, R179, 0x10000, RZ ;  /* 0x00010000b3b37824 */ /* 0x000fe200078e00ff */
[----:B------:R-:W-:Y:S01]  /*2770*/  SHF.L.U32 R50, R50, 0x10, RZ ;  /* 0x0000001032327819 */ /* 0x000fe200000006ff */
[----:B------:R-:W-:Y:S01]  /*2780*/  IMAD.U32 R177, R177, 0x10000, RZ ;  /* 0x00010000b1b17824 */ /* 0x000fe200078e00ff */
[----:B------:R-:W-:Y:S01]  /*2790*/  ULDC UR36, c[0x0][0x290] ;  /* 0x0000a40000247ab9 */ /* 0x000fe20000000800 */
[----:B0-----:R-:W-:Y:S01]  /*27a0*/  IMAD.U32 R9, R42, 0x10000, RZ ;  /* 0x000100002a097824 */ /* 0x001fe200078e00ff */
[----:B------:R-:W-:Y:S01]  /*27b0*/  PRMT R42, R14, 0x7632, R42 ;  /* 0x000076320e2a7816 */ /* 0x000fe2000000002a */
[----:B------:R-:W-:Y:S01]  /*27c0*/  IMAD.U32 R14, R17, 0x10000, RZ ;  /* 0x00010000110e7824 */ /* 0x000fe200078e00ff */
[----:B------:R-:W-:Y:S01]  /*27d0*/  LOP3.LUT R17, R130, 0x7f, RZ, 0xc0, !PT ;  /* 0x0000007f82117812 */ /* 0x000fe200078ec0ff */
[----:B-1----:R-:W-:Y:S01]  /*27e0*/  IMAD.U32 R8, R43, 0x10000, RZ ;  /* 0x000100002b087824 */ /* 0x002fe200078e00ff */
[----:B------:R0:W-:Y:S01]  /*27f0*/  STL [R1+0x64], R9 ;  /* 0x0000640901007387 */ /* 0x0001e20000100800 */
[----:B------:R-:W-:Y:S01]  /*2800*/  PRMT R43, R18, 0x7632, R43 ;  /* 0x00007632122b7816 */ /* 0x000fe2000000002b */
[----:B------:R-:W-:Y:S01]  /*2810*/  IMAD.U32 R175, R175, 0x10000, RZ ;  /* 0x00010000afaf7824 */ /* 0x000fe200078e00ff */
[----:B------:R-:W-:Y:S01]  /*2820*/  SHF.R.U32.HI R130, RZ, 0x2, R130 ;  /* 0x00000002ff827819 */ /* 0x000fe20000011682 */
[----:B------:R1:W-:Y:S01]  /*2830*/  STL [R1+0x60], R8 ;  /* 0x0000600801007387 */ /* 0x0003e20000100800 */
[----:B------:R-:W-:Y:S01]  /*2840*/  IMAD.U32 R171, R171, 0x10000, RZ ;  /* 0x00010000abab7824 */ /* 0x000fe200078e00ff */
[----:B------:R-:W-:Y:S01]  /*2850*/  SHF.L.U32 R42, R42, 0x10, RZ ;  /* 0x000000102a2a7819 */ /* 0x000fe200000006ff */
[----:B------:R-:W-:Y:S01]  /*2860*/  IMAD.U32 R169, R169, 0x10000, RZ ;  /* 0x00010000a9a97824 */ /* 0x000fe200078e00ff */
[----:B------:R-:W-:Y:S01]  /*2870*/  LOP3.LUT R233, R130, 0x3fffffe0, RZ, 0xc0, !PT ;  /* 0x3fffffe082e97812 */ /* 0x000fe200078ec0ff */
[----:B------:R-:W-:Y:S01]  /*2880*/  IMAD.U32 R167, R167, 0x10000, RZ ;  /* 0x00010000a7a77824 */ /* 0x000fe200078e00ff */
[----:B0-----:R-:W-:Y:S01]  /*2890*/  SHF.L.U32 R9, R44, 0x10, RZ ;  /* 0x000000102c097819 */ /* 0x001fe200000006ff */
[----:B------:R-:W-:Y:S01]  /*28a0*/  IMAD.U32 R163, R163, 0x10000, RZ ;  /* 0x00010000a3a37824 */ /* 0x000fe200078e00ff */
[----:B------:R-:W-:Y:S01]  /*28b0*/  ULDC.64 UR26, c[0x0][0x230] ;  /* 0x00008c00001a7ab9 */ /* 0x000fe20000000a00 */
[----:B------:R-:W-:Y:S01]  /*28c0*/  IMAD.U32 R161, R161, 0x10000, RZ ;  /* 0x00010000a1a17824 */ /* 0x000fe200078e00ff */
[----:B------:R-:W-:Y:S01]  /*28d0*/  ULDC.64 UR28, c[0x0][0x238] ;  /* 0x00008e00001c7ab9 */ /* 0x000fe20000000a00 */
[----:B-1----:R-:W-:Y:S01]  /*28e0*/  IMAD.U32 R8, R45, 0x10000, RZ ;  /* 0x000100002d087824 */ /* 0x002fe200078e00ff */
[----:B------:R0:W-:Y:S01]  /*28f0*/  STL [R1+0x5c], R9 ;  /* 0x00005c0901007387 */ /* 0x0001e20000100800 */
[----:B------:R-:W-:Y:S01]  /*2900*/  PRMT R45, R25, 0x7632, R45 ;  /* 0x00007632192d7816 */ /* 0x000fe2000000002d */
[----:B------:R-:W-:Y:S01]  /*2910*/  IMAD.U32 R159, R159, 0x10000, RZ ;  /* 0x000100009f9f7824 */ /* 0x000fe200078e00ff */
[----:B------:R-:W-:Y:S01]  /*2920*/  ULDC.64 UR30, c[0x0][0x240] ;  /* 0x00009000001e7ab9 */ /* 0x000fe20000000a00 */
[----:B------:R1:W-:Y:S01]  /*2930*/  STL [R1+0x58], R8 ;  /* 0x0000580801007387 */ /* 0x0003e20000100800 */
[----:B------:R-:W-:Y:S01]  /*2940*/  IMAD.U32 R155, R155, 0x10000, RZ ;  /* 0x000100009b9b7824 */ /* 0x000fe200078e00ff */
[----:B------:R-:W-:Y:S01]  /*2950*/  ULDC.64 UR32, c[0x0][0x248] ;  /* 0x0000920000207ab9 */ /* 0x000fe20000000a00 */
[----:B------:R-:W-:Y:S01]  /*2960*/  IMAD.U32 R153, R153, 0x10000, RZ ;  /* 0x0001000099997824 */ /* 0x000fe200078e00ff */
[----:B------:R-:W-:Y:S01]  /*2970*/  UISETP.NE.AND UP0, UPT, UR25, URZ, UPT ;  /* 0x0000003f1900728c */ /* 0x000fe2000bf05270 */
[----:B------:R-:W-:Y:S01]  /*2980*/  IMAD.U32 R151, R151, 0x10000, RZ ;  /* 0x0001000097977824 */ /* 0x000fe200078e00ff */
[----:B------:R-:W-:Y:S01]  /*2990*/  ULDC.64 UR34, c[0x0][0x210] ;  /* 0x0000840000227ab9 */ /* 0x000fe20000000a00 */
[----:B0-----:R-:W-:-:S02]  /*29a0*/  IMAD.U32 R9, R46, 0x10000, RZ ;  /* 0x000100002e097824 */ /* 0x001fc400078e00ff */
[----:B------:R-:W-:Y:S02]  /*29b0*/  IMAD R46, R129, -0x326172a9, RZ ;  /* 0xcd9e8d57812e7824 */ /* 0x000fe400078e02ff */
[----:B-1----:R-:W-:Y:S01]  /*29c0*/  IMAD.U32 R8, R47, 0x10000, RZ ;  /* 0x000100002f087824 */ /* 0x002fe200078e00ff */
[----:B------:R0:W-:Y:S01]  /*29d0*/  STL [R1+0x54], R9 ;  /* 0x0000540901007387 */ /* 0x0001e20000100800 */
[----:B------:R-:W-:Y:S01]  /*29e0*/  PRMT R47, R15, 0x7632, R47 ;  /* 0x000076320f2f7816 */ /* 0x000fe2000000002f */
[----:B------:R-:W-:Y:S02]  /*29f0*/  IMAD.U32 R145, R145, 0x10000, RZ ;  /* 0x0001000091917824 */ /* 0x000fe400078e00ff */
[----:B------:R1:W-:Y:S01]  /*2a00*/  STL [R1+0x50], R8 ;  /* 0x0000500801007387 */ /* 0x0003e20000100800 */
[----:B------:R-:W-:Y:S01]  /*2a10*/  IMAD.U32 R143, R143, 0x10000, RZ ;  /* 0x000100008f8f7824 */ /* 0x000fe200078e00ff */
[----:B------:R-:W-:Y:S01]  /*2a20*/  SHF.L.U32 R47, R47, 0x10, RZ ;  /* 0x000000102f2f7819 */ /* 0x000fe200000006ff */
[----:B------:R-:W-:-:S02]  /*2a30*/  IMAD.U32 R137, R137, 0x10000, RZ ;  /* 0x0001000089897824 */ /* 0x000fc400078e00ff */
[----:B------:R-:W-:Y:S01]  /*2a40*/  IMAD.U32 R31, R31, 0x10000, RZ ;  /* 0x000100001f1f7824 */ /* 0x000fe200078e00ff */
[----:B0-----:R-:W-:Y:S01]  /*2a50*/  SHF.L.U32 R9, R56, 0x10, RZ ;  /* 0x0000001038097819 */ /* 0x001fe200000006ff */
[----:B------:R-:W-:Y:S02]  /*2a60*/  IMAD.U32 R33, R33, 0x10000, RZ ;  /* 0x0001000021217824 */ /* 0x000fe400078e00ff */
[----:B------:R-:W-:Y:S02]  /*2a70*/  IMAD.U32 R34, R34, 0x10000, RZ ;  /* 0x0001000022227824 */ /* 0x000fe400078e00ff */
[----:B-1----:R-:W-:Y:S01]  /*2a80*/  IMAD.U32 R8, R57, 0x10000, RZ ;  /* 0x0001000039087824 */ /* 0x002fe200078e00ff */
[----:B------:R0:W-:Y:S01]  /*2a90*/  STL [R1+0x4c], R9 ;  /* 0x00004c0901007387 */ /* 0x0001e20000100800 */
[----:B------:R-:W-:Y:S02]  /*2aa0*/  IMAD.U32 R38, R38, 0x10000, RZ ;  /* 0x0001000026267824 */ /* 0x000fe400078e00ff */
[----:B------:R-:W-:Y:S01]  /*2ab0*/  IMAD.U32 R39, R39, 0x10000, RZ ;  /* 0x0001000027277824 */ /* 0x000fe200078e00ff */
[----:B------:R1:W-:Y:S01]  /*2ac0*/  STL [R1+0x48], R8 ;  /* 0x0000480801007387 */ /* 0x0003e20000100800 */
[----:B------:R-:W-:-:S02]  /*2ad0*/  IMAD.U32 R43, R43, 0x10000, RZ ;  /* 0x000100002b2b7824 */ /* 0x000fc400078e00ff */
[----:B------:R-:W-:Y:S02]  /*2ae0*/  IMAD.U32 R48, R48, 0x10000, RZ ;  /* 0x0001000030307824 */ /* 0x000fe400078e00ff */
[----:B------:R-:W-:Y:S02]  /*2af0*/  IMAD.U32 R49, R49, 0x10000, RZ ;  /* 0x0001000031317824 */ /* 0x000fe400078e00ff */
[----:B0-----:R-:W-:Y:S02]  /*2b00*/  IMAD.U32 R9, R58, 0x10000, RZ ;  /* 0x000100003a097824 */ /* 0x001fe400078e00ff */
[----:B-1----:R-:W-:-:S03]  /*2b10*/  IMAD.U32 R8, R59, 0x10000, RZ ;  /* 0x000100003b087824 */ /* 0x002fc600078e00ff */
[----:B------:R0:W-:Y:S04]  /*2b20*/  STL [R1+0x44], R9 ;  /* 0x0000440901007387 */ /* 0x0001e80000100800 */
[----:B------:R1:W-:Y:S01]  /*2b30*/  STL [R1+0x40], R8 ;  /* 0x0000400801007387 */ /* 0x0003e20000100800 */
[----:B0-----:R-:W-:Y:S01]  /*2b40*/  SHF.L.U32 R9, R60, 0x10, RZ ;  /* 0x000000103c097819 */ /* 0x001fe200000006ff */
[----:B-1----:R-:W-:-:S04]  /*2b50*/  IMAD.U32 R8, R61, 0x10000, RZ ;  /* 0x000100003d087824 */ /* 0x002fc800078e00ff */
[----:B------:R0:W-:Y:S04]  /*2b60*/  STL [R1+0x3c], R9 ;  /* 0x00003c0901007387 */ /* 0x0001e80000100800 */
[----:B------:R1:W-:Y:S01]  /*2b70*/  STL [R1+0x38], R8 ;  /* 0x0000380801007387 */ /* 0x0003e20000100800 */
        /* <DEDUP_REMOVED lines=13> */
[----:B------:R-:W-:Y:S02]  /*2c50*/  IMAD.MOV.U32 R72, RZ, RZ, 0x1 ;  /* 0x00000001ff487424 */ /* 0x000fe400078e00ff */
[----:B-1----:R-:W-:Y:S02]  /*2c60*/  IMAD.U32 R8, R73, 0x10000, RZ ;  /* 0x0001000049087824 */ /* 0x002fe400078e00ff */
[----:B------:R0:W-:Y:S04]  /*2c70*/  STL [R1+0x1c], R9 ;  /* 0x00001c0901007387 */ /* 0x0001e80000100800 */
[----:B------:R1:W-:Y:S01]  /*2c80*/  STL [R1+0x18], R8 ;  /* 0x0000180801007387 */ /* 0x0003e20000100800 */
[----:B0-----:R-:W-:-:S02]  /*2c90*/  IMAD.U32 R9, R74, 0x10000, RZ ;  /* 0x000100004a097824 */ /* 0x001fc400078e00ff */
        /* <DEDUP_REMOVED lines=10> */
[----:B------:R1:W-:Y:S01]  /*2d40*/  STL [R1], R8 ;  /* 0x0000000801007387 */ /* 0x0003e20000100800 */
[----:B0-----:R-:W-:Y:S01]  /*2d50*/  SHF.L.U32 R9, R12, 0x10, RZ ;  /* 0x000000100c097819 */ /* 0x001fe200000006ff */
[----:B------:R-:W-:Y:S02]  /*2d60*/  IMAD.U32 R12, R15, 0x10000, RZ ;  /* 0x000100000f0c7824 */ /* 0x000fe400078e00ff */
[----:B------:R-:W-:Y:S01]  /*2d70*/  IMAD.U32 R15, R18, 0x10000, RZ ;  /* 0x00010000120f7824 */ /* 0x000fe200078e00ff */
[----:B------:R-:W-:Y:S01]  /*2d80*/  LOP3.LUT R18, R0, 0x60, RZ, 0xc0, !PT ;  /* 0x0000006000127812 */ /* 0x000fe200078ec0ff */
[----:B-1----:R-:W-:-:S03]  /*2d90*/  IMAD.U32 R8, R127, 0x10000, RZ ;  /* 0x000100007f087824 */ /* 0x002fc600078e00ff */
[C---:B------:R-:W-:Y:S02]  /*2da0*/  VIADDMNMX R18, R17.reuse, -R18, RZ, !PT ;  /* 0x8000001211127246 */ /* 0x040fe400078001ff */
[----:B------:R-:W-:Y:S02]  /*2db0*/  VIADDMNMX R17, R17, -R40, RZ, !PT ;  /* 0x8000002811117246 */ /* 0x000fe400078001ff */
[----:B------:R-:W-:Y:S02]  /*2dc0*/  VIMNMX R40, R18, 0x20, PT ;  /* 0x0000002012287848 */ /* 0x000fe40003fe0100 */
[----:B------:R-:W-:Y:S02]  /*2dd0*/  VIMNMX R44, R17, 0x20, PT ;  /* 0x00000020112c7848 */ /* 0x000fe40003fe0100 */
[----:B------:R-:W-:Y:S01]  /*2de0*/  LOP3.LUT R17, R37, UR24, R46, 0x96, !PT ;  /* 0x0000001825117c12 */ /* 0x000fe2000f8e962e */
[----:B------:R-:W-:Y:S01]  /*2df0*/  IMAD.IADD R40, R40, 0x1, R233 ;  /* 0x0000000128287824 */ /* 0x000fe200078e02e9 */
[----:B------:R-:W-:Y:S01]  /*2e00*/  LOP3.LUT R18, R19, UR37, R128, 0x96, !PT ;  /* 0x0000002513127c12 */ /* 0x000fe2000f8e9680 */
[C---:B------:R-:W-:Y:S01]  /*2e10*/  IMAD.U32 R19, R20.reuse, 0x10000, RZ ;  /* 0x0001000014137824 */ /* 0x040fe200078e00ff */
[----:B------:R-:W-:Y:S01]  /*2e20*/  PRMT R37, R20, 0x7632, R37 ;  /* 0x0000763214257816 */ /* 0x000fe20000000025 */
[--C-:B------:R-:W-:Y:S01]  /*2e30*/  IMAD.IADD R233, R233, 0x1, R44.reuse ;  /* 0x00000001e9e97824 */ /* 0x100fe200078e022c */
[----:B------:R-:W-:Y:S01]  /*2e40*/  SHF.L.U32 R20, R21, 0x10, RZ ;  /* 0x0000001015147819 */ /* 0x000fe200000006ff */
[C---:B------:R-:W-:Y:S01]  /*2e50*/  IMAD.U32 R21, R22.reuse, 0x10000, RZ ;  /* 0x0001000016157824 */ /* 0x040fe200078e00ff */
[----:B------:R-:W-:Y:S01]  /*2e60*/  PRMT R44, R22, 0x7632, R44 ;  /* 0x00007632162c7816 */ /* 0x000fe2000000002c */
[----:B------:R-:W-:Y:S01]  /*2e70*/  IMAD.U32 R22, R23, 0x10000, RZ ;  /* 0x0001000017167824 */ /* 0x000fe200078e00ff */
[----:B------:R-:W-:Y:S01]  /*2e80*/  PRMT R46, R26, 0x7632, R46 ;  /* 0x000076321a2e7816 */ /* 0x000fe2000000002e */
[----:B------:R-:W-:Y:S01]  /*2e90*/  IMAD.U32 R23, R24, 0x10000, RZ ;  /* 0x0001000018177824 */ /* 0x000fe200078e00ff */
[----:B------:R-:W-:Y:S01]  /*2ea0*/  SHF.L.U32 R24, R25, 0x10, RZ ;  /* 0x0000001019187819 */ /* 0x000fe200000006ff */
[----:B------:R-:W-:-:S02]  /*2eb0*/  IMAD.U32 R25, R26, 0x10000, RZ ;  /* 0x000100001a197824 */ /* 0x000fc400078e00ff */
[----:B------:R-:W-:Y:S01]  /*2ec0*/  IMAD.U32 R26, R27, 0x10000, RZ ;  /* 0x000100001b1a7824 */ /* 0x000fe200078e00ff */
[----:B------:R-:W-:Y:S01]  /*2ed0*/  LOP3.LUT R27, R35, 0x3, RZ, 0xc0, !PT ;  /* 0x00000003231b7812 */ /* 0x000fe200078ec0ff */
[----:B------:R-:W-:Y:S01]  /*2ee0*/  IMAD.U32 R44, R44, 0x10000, RZ ;  /* 0x000100002c2c7824 */ /* 0x000fe200078e00ff */
[----:B------:R-:W-:Y:S01]  /*2ef0*/  SHF.L.U32 R35, R36, 0x10, RZ ;  /* 0x0000001024237819 */ /* 0x000fe200000006ff */
[----:B------:R-:W-:Y:S02]  /*2f00*/  IMAD.U32 R36, R37, 0x10000, RZ ;  /* 0x0001000025247824 */ /* 0x000fe400078e00ff */
[----:B------:R-:W-:Y:S01]  /*2f10*/  IMAD.U32 R37, R51, 0x10000, RZ ;  /* 0x0001000033257824 */ /* 0x000fe200078e00ff */
[----:B------:R-:W-:Y:S01]  /*2f20*/  SHF.L.U32 R51, R40, 0x3, RZ ;  /* 0x0000000328337819 */ /* 0x000fe200000006ff */
[----:B------:R-:W-:Y:S02]  /*2f30*/  IMAD.U32 R40, R41, 0x10000, RZ ;  /* 0x0001000029287824 */ /* 0x000fe400078e00ff */
[----:B------:R-:W-:Y:S01]  /*2f40*/  IMAD.U32 R41, R45, 0x10000, RZ ;  /* 0x000100002d297824 */ /* 0x000fe200078e00ff */
[----:B------:R-:W-:Y:S01]  /*2f50*/  I2FP.F32.U32 R45, R51 ;  /* 0x00000033002d7245 */ /* 0x000fe20000201000 */
[----:B------:R-:W-:-:S02]  /*2f60*/  IMAD.U32 R46, R46, 0x10000, RZ ;  /* 0x000100002e2e7824 */ /* 0x000fc400078e00ff */
[----:B------:R-:W-:Y:S02]  /*2f70*/  IMAD.SHL.U32 R233, R233, 0x8, RZ ;  /* 0x00000008e9e97824 */ /* 0x000fe400078e00ff */
[----:B------:R-:W-:Y:S01]  /*2f80*/  IMAD.MOV.U32 R51, RZ, RZ, RZ ;  /* 0x000000ffff337224 */ /* 0x000fe200078e00ff */
[----:B------:R-:W0:Y:S06]  /*2f90*/  MUFU.RCP R45, R45 ;  /* 0x0000002d002d7308 */ /* 0x000e2c0000001000 */
.L_x_1981:
[----:B------:R-:W-:Y:S01]  /*2fa0*/  IMAD R52, R6, UR38, RZ ;  /* 0x0000002606347c24 */ /* 0x000fe2000f8e02ff */
[----:B------:R-:W-:Y:S01]  /*2fb0*/  LOP3.LUT P0, RZ, R7, 0x20, RZ, 0xc0, !PT ;  /* 0x0000002007ff7812 */ /* 0x000fe2000780c0ff */
[----:B------:R-:W-:Y:S01]  /*2fc0*/  BSSY B0, `(.L_x_1050) ;  /* 0x00005e3000007945 */ /* 0x000fe20003800000 */
[----:B------:R-:W-:Y:S02]  /*2fd0*/  LOP3.LUT R69, R0, 0x7f, RZ, 0xc0, !PT ;  /* 0x0000007f00457812 */ /* 0x000fe400078ec0ff */
[----:B------:R-:W-:-:S04]  /*2fe0*/  SHF.R.S32.HI R68, RZ, 0x1f, R52 ;  /* 0x0000001fff447819 */ /* 0x000fc80000011434 */
[----:B------:R-:W-:-:S04]  /*2ff0*/  LEA.HI R52, R68, R52, RZ, 0x3 ;  /* 0x0000003444347211 */ /* 0x000fc800078f18ff */
[----:B------:R-:W-:-:S05]  /*3000*/  LEA.HI.SX32 R52, R52, R69, 0x1d ;  /* 0x0000004534347211 */ /* 0x000fca00078feaff */
[----:B------:R-:W-:Y:S01]  /*3010*/  IMAD.MOV.U32 R73, RZ, RZ, R52 ;  /* 0x000000ffff497224 */ /* 0x000fe200078e0034 */
[----:B------:R-:W-:Y:S06]  /*3020*/  @!P0 BRA `(.L_x_1051) ;  /* 0x0000005c00708947 */ /* 0x000fec0003800000 */
[----:B------:R-:W-:Y:S01]  /*3030*/  ISETP.NE.U32.AND P0, PT, RZ, UR26, PT ;  /* 0x0000001aff007c0c */ /* 0x000fe2000bf05070 */
[----:B------:R-:W1:Y:S03]  /*3040*/  LDC.64 R74, c[0x0][0x228] ;  /* 0x00008a00ff4a7b82 */ /* 0x000e660000000a00 */
[----:B------:R-:W-:-:S13]  /*3050*/  ISETP.NE.AND.EX P0, PT, RZ, UR27, PT, P0 ;  /* 0x0000001bff007c0c */ /* 0x000fda000bf05300 */
[----:B------:R-:W-:-:S04]  /*3060*/  @P0 LEA R68, P1, R52, UR26, 0x4 ;  /* 0x0000001a34440c11 */ /* 0x000fc8000f8220ff */
[----:B------:R-:W-:Y:S02]  /*3070*/  @P0 LEA.HI.X R69, R52, UR27, RZ, 0x4, P1 ;  /* 0x0000001b34450c11 */ /* 0x000fe400088f24ff */
[----:B-1----:R-:W-:-:S03]  /*3080*/  ISETP.NE.U32.AND P1, PT, R74, RZ, PT ;  /* 0x000000ff4a00720c */ /* 0x002fc60003f25070 */
[----:B------:R1:W5:Y:S01]  /*3090*/  @P0 LDG.E.128 R60, desc[UR6][R68.64] ;  /* 0x00000006443c0981 */ /* 0x000362000c1e1d00 */
[----:B------:R-:W-:Y:S01]  /*30a0*/  ISETP.NE.AND.EX P1, PT, R75, RZ, PT, P1 ;  /* 0x000000ff4b00720c */ /* 0x000fe20003f25310 */
[----:B-1----:R-:W1:-:S12]  /*30b0*/  LDC.64 R68, c[0x0][0x220] ;  /* 0x00008800ff447b82 */ /* 0x002e580000000a00 */
[----:B------:R-:W-:-:S04]  /*30c0*/  @P1 LEA R70, P2, R52, R74, 0x4 ;  /* 0x0000004a34461211 */ /* 0x000fc800078420ff */
[----:B------:R-:W-:-:S05]  /*30d0*/  @P1 LEA.HI.X R71, R52, R75, RZ, 0x4, P2 ;  /* 0x0000004b34471211 */ /* 0x000fca00010f24ff */
[----:B------:R2:W5:Y:S01]  /*30e0*/  @P1 LDG.E.128 R64, desc[UR6][R70.64] ;  /* 0x0000000646401981 */ /* 0x000562000c1e1d00 */
[----:B-1----:R-:W-:-:S06]  /*30f0*/  IMAD.WIDE.U32 R68, R52, 0x10, R68 ;  /* 0x0000001034447825 */ /* 0x002fcc00078e0044 */
[----:B------:R-:W5:Y:S01]  /*3100*/  LDG.E.128 R68, desc[UR6][R68.64] ;  /* 0x0000000644447981 */ /* 0x000f62000c1e1d00 */
[C---:B------:R-:W-:Y:S01]  /*3110*/  ISETP.NE.AND P2, PT, R27.reuse, 0x1, PT ;  /* 0x000000011b00780c */ /* 0x040fe20003f45270 */
[----:B------:R-:W-:Y:S01]  /*3120*/  BSSY B1, `(.L_x_1052) ;  /* 0x000000c000017945 */ /* 0x000fe20003800000 */
[----:B------:R-:W-:-:S11]  /*3130*/  IADD3 R78, R27, 0x1, RZ ;  /* 0x000000011b4e7810 */ /* 0x000fd60007ffe0ff */
[----:B--2---:R-:W-:Y:S05]  /*3140*/  @!P2 BRA `(.L_x_1053) ;  /* 0x000000000020a947 */ /* 0x004fea0003800000 */
[----:B------:R-:W-:Y:S01]  /*3150*/  ISETP.NE.AND P2, PT, R27, 0x2, PT ;  /* 0x000000021b00780c */ /* 0x000fe20003f45270 */
[----:B------:R-:W-:-:S12]  /*3160*/  IMAD.MOV.U32 R77, RZ, RZ, R18 ;  /* 0x000000ffff4d7224 */ /* 0x000fd800078e0012 */
[----:B------:R-:W-:Y:S05]  /*3170*/  @!P2 BRA `(.L_x_1054) ;  /* 0x000000000018a947 */ /* 0x000fea0003800000 */
[----:B------:R-:W-:Y:S01]  /*3180*/  ISETP.NE.AND P2, PT, R27, 0x3, PT ;  /* 0x000000031b00780c */ /* 0x000fe20003f45270 */
[----:B------:R-:W-:-:S12]  /*3190*/  IMAD.MOV.U32 R77, RZ, RZ, R17 ;  /* 0x000000ffff4d7224 */ /* 0x000fd800078e0011 */
[----:B------:R-:W-:Y:S05]  /*31a0*/  @P2 BRA `(.L_x_1054) ;  /* 0x00000000000c2947 */ /* 0x000fea0003800000 */
[----:B------:R-:W-:Y:S01]  /*31b0*/  IMAD.MOV.U32 R77, RZ, RZ, R32 ;  /* 0x000000ffff4d7224 */ /* 0x000fe200078e0020 */
[----:B------:R-:W-:Y:S06]  /*31c0*/  BRA `(.L_x_1054) ;  /* 0x0000000000047947 */ /* 0x000fec0003800000 */
.L_x_1053:
[----:B------:R-:W-:-:S07]  /*31d0*/  MOV R77, R30 ;  /* 0x0000001e004d7202 */ /* 0x000fce0000000f00 */
.L_x_1054:
[----:B------:R-:W-:Y:S05]  /*31e0*/  BSYNC B1 ;  /* 0x0000000000017941 */ /* 0x000fea0003800000 */
.L_x_1052:
[----:B------:R-:W-:Y:S01]  /*31f0*/  ISETP.NE.AND P2, PT, R78, 0x4, PT ;  /* 0x000000044e00780c */ /* 0x000fe20003f45270 */
[----:B------:R-:W-:-:S12]  /*3200*/  BSSY B1, `(.L_x_1055) ;  /* 0x000003c000017945 */ /* 0x000fd80003800000 */
[----:B------:R-:W-:Y:S05]  /*3210*/  @P2 BRA `(.L_x_1056) ;  /* 0x0000000000e82947 */ /* 0x000fea0003800000 */
[----:B------:R-:W-:Y:S01]  /*3220*/  VIADD R3, R3, 0x1 ;  /* 0x0000000103037836 */ /* 0x000fe20000000000 */
[----:B------:R-:W-:Y:S03]  /*3230*/  BSSY B2, `(.L_x_1057) ;  /* 0x000000c000027945 */ /* 0x000fe60003800000 */
[C---:B------:R-:W-:Y:S01]  /*3240*/  IMAD.HI.U32 R134, R3.reuse, -0x2daee0ad, RZ ;  /* 0xd2511f5303867827 */ /* 0x040fe200078e00ff */
[----:B------:R-:W-:-:S13]  /*3250*/  ISETP.NE.AND P2, PT, R3, RZ, PT ;  /* 0x000000ff0300720c */ /* 0x000fda0003f45270 */
[----:B------:R-:W-:Y:S05]  /*3260*/  @P2 BRA `(.L_x_1058) ;  /* 0x0000000000202947 */ /* 0x000fea0003800000 */
[----:B------:R-:W-:-:S05]  /*3270*/  VIADD R4, R4, 0x1 ;  /* 0x0000000104047836 */ /* 0x000fca0000000000 */
[----:B------:R-:W-:-:S13]  /*3280*/  ISETP.NE.AND P2, PT, R4, RZ, PT ;  /* 0x000000ff0400720c */ /* 0x000fda0003f45270 */
[----:B------:R-:W-:Y:S01]  /*3290*/  @!P2 VIADD R2, R2, 0x1 ;  /* 0x000000010202a836 */ /* 0x000fe20000000000 */
[----:B------:R-:W-:Y:S01]  /*32a0*/  @!P2 IADD3 R17, R51, 0x1, RZ ;  /* 0x000000013311a810 */ /* 0x000fe20007ffe0ff */
[----:B------:R-:W-:-:S03]  /*32b0*/  @!P2 IMAD.MOV.U32 R4, RZ, RZ, RZ ;  /* 0x000000ffff04a224 */ /* 0x000fc600078e00ff */
[----:B------:R-:W-:-:S13]  /*32c0*/  ISETP.NE.AND P3, PT, R2, RZ, !P2 ;  /* 0x000000ff0200720c */ /* 0x000fda0005765270 */
[----:B------:R-:W-:-:S04]  /*32d0*/  @P3 IMAD.MOV R17, RZ, RZ, R51 ;  /* 0x000000ffff113224 */ /* 0x000fc800078e0233 */
[----:B------:R-:W-:-:S07]  /*32e0*/  @!P2 IMAD.MOV.U32 R51, RZ, RZ, R17 ;  /* 0x000000ffff33a224 */ /* 0x000fce00078e0011 */
.L_x_1058:
[----:B------:R-:W-:Y:S05]  /*32f0*/  BSYNC B2 ;  /* 0x0000000000027941 */ /* 0x000fea0003800000 */
.L_x_1057:
[----:B------:R-:W-:Y:S01]  /*3300*/  LOP3.LUT R134, R134, UR5, R51, 0x96, !PT ;  /* 0x0000000586867c12 */ /* 0x000fe2000f8e9633 */
[----:B------:R-:W-:-:S04]  /*3310*/  IMAD.HI.U32 R138, R2, -0x326172a9, RZ ;  /* 0xcd9e8d57028a7827 */ /* 0x000fc800078e00ff */
[----:B------:R-:W-:Y:S01]  /*3320*/  IMAD R140, R2, -0x326172a9, RZ ;  /* 0xcd9e8d57028c7824 */ /* 0x000fe200078e02ff */
[----:B------:R-:W-:Y:S01]  /*3330*/  LOP3.LUT R138, R138, UR4, R4, 0x96, !PT ;  /* 0x000000048a8a7c12 */ /* 0x000fe2000f8e9604 */
[----:B------:R-:W-:-:S04]  /*3340*/  IMAD.WIDE.U32 R134, R134, -0x326172a9, RZ ;  /* 0xcd9e8d5786867825 */ /* 0x000fc800078e00ff */
[----:B------:R-:W-:Y:S01]  /*3350*/  IMAD R17, R3, -0x2daee0ad, RZ ;  /* 0xd2511f5303117824 */ /* 0x000fe200078e02ff */
[----:B------:R-:W-:Y:S01]  /*3360*/  LOP3.LUT R140, R135, UR9, R140, 0x96, !PT ;  /* 0x00000009878c7c12 */ /* 0x000fe2000f8e968c */
[----:B------:R-:W-:-:S04]  /*3370*/  IMAD.WIDE.U32 R138, R138, -0x2daee0ad, RZ ;  /* 0xd2511f538a8a7825 */ /* 0x000fc800078e00ff */
[----:B------:R-:W-:Y:S01]  /*3380*/  IMAD.WIDE.U32 R140, R140, -0x2daee0ad, RZ ;  /* 0xd2511f538c8c7825 */ /* 0x000fe200078e00ff */
[----:B------:R-:W-:-:S03]  /*3390*/  LOP3.LUT R139, R139, UR8, R17, 0x96, !PT ;  /* 0x000000088b8b7c12 */ /* 0x000fc6000f8e9611 */
[----:B------:R-:W-:Y:S01]  /*33a0*/  IMAD.MOV.U32 R78, RZ, RZ, RZ ;  /* 0x000000ffff4e7224 */ /* 0x000fe200078e00ff */
[----:B------:R-:W-:Y:S01]  /*33b0*/  LOP3.LUT R141, R141, UR11, R138, 0x96, !PT ;  /* 0x0000000b8d8d7c12 */ /* 0x000fe2000f8e968a */
[----:B------:R-:W-:-:S05]  /*33c0*/  IMAD.WIDE.U32 R138, R139, -0x326172a9, RZ ;  /* 0xcd9e8d578b8a7825 */ /* 0x000fca00078e00ff */
[----:B------:R-:W-:-:S05]  /*33d0*/  LOP3.LUT R134, R139, UR10, R134, 0x96, !PT ;  /* 0x0000000a8b867c12 */ /* 0x000fca000f8e9686 */
[----:B------:R-:W-:-:S05]  /*33e0*/  IMAD.WIDE.U32 R134, R134, -0x2daee0ad, RZ ;  /* 0xd2511f5386867825 */ /* 0x000fca00078e00ff */
        /* <DEDUP_REMOVED lines=24> */
[----:B------:R-:W-:Y:S02]  /*3570*/  LOP3.LUT R18, R135, UR37, R140, 0x96, !PT ;  /* 0x0000002587127c12 */ /* 0x000fe4000f8e968c */
[----:B------:R-:W-:Y:S01]  /*3580*/  MOV R32, R134 ;  /* 0x0000008600207202 */ /* 0x000fe20000000f00 */
[----:B------:R-:W-:-:S04]  /*3590*/  IMAD.WIDE.U32 R134, R17, -0x326172a9, RZ ;  /* 0xcd9e8d5711867825 */ /* 0x000fc800078e00ff */
[----:B------:R-:W-:Y:S01]  /*35a0*/  IMAD.MOV.U32 R30, RZ, RZ, R134 ;  /* 0x000000ffff1e7224 */ /* 0x000fe200078e0086 */
[----:B------:R-:W-:-:S07]  /*35b0*/  LOP3.LUT R17, R135, UR24, R138, 0x96, !PT ;  /* 0x0000001887117c12 */ /* 0x000fce000f8e968a */
.L_x_1056:
[----:B------:R-:W-:Y:S05]  /*35c0*/  BSYNC B1 ;  /* 0x0000000000017941 */ /* 0x000fea0003800000 */
.L_x_1055:
[----:B------:R-:W1:Y:S01]  /*35d0*/  LDC R73, c[0x0][0x294] ;  /* 0x0000a500ff497b82 */ /* 0x000e620000000800 */
[----:B------:R-:W-:Y:S01]  /*35e0*/  ISETP.NE.U32.AND P2, PT, R74, RZ, PT ;  /* 0x000000ff4a00720c */ /* 0x000fe20003f45070 */
[----:B------:R-:W-:Y:S01]  /*35f0*/  IMAD.MOV.U32 R74, RZ, RZ, 0x2f800000 ;  /* 0x2f800000ff4a7424 */ /* 0x000fe200078e00ff */
[----:B------:R-:W-:Y:S02]  /*3600*/  I2FP.F32.U32 R27, R77 ;  /* 0x0000004d001b7245 */ /* 0x000fe40000201000 */
[----:B------:R-:W-:Y:S02]  /*3610*/  ISETP.NE.AND.EX P2, PT, R75, RZ, PT, P2 ;  /* 0x000000ff4b00720c */ /* 0x000fe40003f45320 */
[----:B-----5:R-:W-:Y:S01]  /*3620*/  SHF.L.U32 R77, R68, 0x10, RZ ;  /* 0x00000010444d7819 */ /* 0x020fe200000006ff */
[----:B------:R-:W2:Y:S01]  /*3630*/  LDC R75, c[0x0][0x298] ;  /* 0x0000a600ff4b7b82 */ /* 0x000ea20000000800 */
[----:B------:R-:W-:Y:S01]  /*3640*/  FFMA.FTZ R27, R27, R74, 1.1641532182693481445e-10 ;  /* 0x2f0000001b1b7423 */ /* 0x000fe2000001004a */
[----:B------:R-:W-:-:S02]  /*3650*/  LOP3.LUT R7, R7, 0xffffffef, RZ, 0xc0, !PT ;  /* 0xffffffef07077812 */ /* 0x000fc400078ec0ff */
[----:B------:R-:W-:Y:S02]  /*3660*/  PRMT R68, R68, 0x7632, R68 ;  /* 0x0000763244447816 */ /* 0x000fe40000000044 */
[----:B-1----:R-:W-:Y:S01]  /*3670*/  FSETP.GTU.FTZ.AND P3, PT, R27, R73, PT ;  /* 0x000000491b00720b */ /* 0x002fe20003f7c000 */
[----:B--2---:R-:W-:-:S12]  /*3680*/  FMUL.FTZ R77, R77, R75 ;  /* 0x0000004b4d4d7220 */ /* 0x004fd80000410000 */
[----:B------:R-:W-:Y:S02]  /*3690*/  @P3 LOP3.LUT R7, R7, 0x10, RZ, 0xfc, !PT ;  /* 0x0000001007073812 */ /* 0x000fe400078efcff */
[----:B------:R-:W-:Y:S01]  /*36a0*/  FSEL R77, R77, RZ, !P3 ;  /* 0x000000ff4d4d7208 */ /* 0x000fe20005800000 */
[----:B------:R-:W-:Y:S06]  /*36b0*/  @P2 BRA `(.L_x_1059) ;  /* 0x0000000000182947 */ /* 0x000fec0003800000 */
[----:B------:R-:W-:Y:S01]  /*36c0*/  IMAD.MOV.U32 R92, RZ, RZ, R78 ;  /* 0x000000ffff5c7224 */ /* 0x000fe200078e004e */
[----:B------:R-:W-:Y:S06]  /*36d0*/  @!P0 BRA `(.L_x_1060) ;  /* 0x0000000400688947 */ /* 0x000fec0003800000 */
[----:B------:R-:W-:Y:S02]  /*36e0*/  IMAD.U32 R27, R60, 0x10000, RZ ;  /* 0x000100003c1b7824 */ /* 0x000fe400078e00ff */
[----:B------:R-:W-:Y:S02]  /*36f0*/  IMAD.MOV.U32 R92, RZ, RZ, R78 ;  /* 0x000000ffff5c7224 */ /* 0x000fe400078e004e */
[----:B------:R-:W-:Y:S01]  /*3700*/  FADD.FTZ R77, R27, R77 ;  /* 0x0000004d1b4d7221 */ /* 0x000fe20000010000 */
[----:B------:R-:W-:Y:S06]  /*3710*/  BRA `(.L_x_1060) ;  /* 0x0000000400587947 */ /* 0x000fec0003800000 */
.L_x_1059:
[C---:B------:R-:W-:Y:S01]  /*3720*/  ISETP.NE.AND P3, PT, R78.reuse, 0x1, PT ;  /* 0x000000014e00780c */ /* 0x040fe20003f65270 */
[----:B------:R-:W-:Y:S01]  /*3730*/  BSSY B1, `(.L_x_1061) ;  /* 0x000000c000017945 */ /* 0x000fe20003800000 */
[----:B------:R-:W-:-:S11]  /*3740*/  IADD3 R92, R78, 0x1, RZ ;  /* 0x000000014e5c7810 */ /* 0x000fd60007ffe0ff */
[----:B------:R-:W-:Y:S05]  /*3750*/  @!P3 BRA `(.L_x_1062) ;  /* 0x000000000020b947 */ /* 0x000fea0003800000 */
        /* <DEDUP_REMOVED lines=8> */
.L_x_1062:
[----:B------:R-:W-:-:S07]  /*37e0*/  MOV R27, R30 ;  /* 0x0000001e001b7202 */ /* 0x000fce0000000f00 */
.L_x_1063:
[----:B------:R-:W-:Y:S05]  /*37f0*/  BSYNC B1 ;  /* 0x0000000000017941 */ /* 0x000fea0003800000 */
.L_x_1061:
        /* <DEDUP_REMOVED lines=16> */
.L_x_1067:
[----:B------:R-:W-:Y:S05]  /*3900*/  BSYNC B2 ;  /* 0x0000000000027941 */ /* 0x000fea0003800000 */
.L_x_1066:
        /* <DEDUP_REMOVED lines=44> */
.L_x_1065:
[----:B------:R-:W-:Y:S05]  /*3bd0*/  BSYNC B1 ;  /* 0x0000000000017941 */ /* 0x000fea0003800000 */
.L_x_1064:
[----:B------:R-:W-:-:S05]  /*3be0*/  I2FP.F32.U32 R27, R27 ;  /* 0x0000001b001b7245 */ /* 0x000fca0000201000 */
[----:B------:R-:W-:-:S05]  /*3bf0*/  FFMA.FTZ R27, R27, R74, 1.1641532182693481445e-10 ;  /* 0x2f0000001b1b7423 */ /* 0x000fca000001004a */
[----:B------:R-:W-:Y:S01]  /*3c00*/  FSETP.GTU.FTZ.AND P3, PT, R27, R73, PT ;  /* 0x000000491b00720b */ /* 0x000fe20003f7c000 */
[----:B------:R-:W-:-:S03]  /*3c10*/  IMAD.U32 R27, R64, 0x10000, RZ ;  /* 0x00010000401b7824 */ /* 0x000fc600078e00ff */
[----:B------:R-:W-:Y:S01]  /*3c20*/  SEL R53, RZ, 0x1, P3 ;  /* 0x00000001ff357807 */ /* 0x000fe20001800000 */
[----:B------:R-:W-:-:S05]  /*3c30*/  FMUL.FTZ R27, R27, R75 ;  /* 0x0000004b1b1b7220 */ /* 0x000fca0000410000 */
[----:B------:R-:W-:-:S05]  /*3c40*/  FSEL R27, R27, RZ, !P3 ;  /* 0x000000ff1b1b7208 */ /* 0x000fca0005800000 */
[----:B------:R-:W-:Y:S01]  /*3c50*/  FADD.FTZ R77, R27, R77 ;  /* 0x0000004d1b4d7221 */ /* 0x000fe20000010000 */
[----:B------:R-:W-:-:S05]  /*3c60*/  @P0 SHF.L.U32 R27, R60, 0x10, RZ ;  /* 0x000000103c1b0819 */ /* 0x000fca00000006ff */
[----:B------:R-:W-:-:S07]  /*3c70*/  @P0 FADD.FTZ R77, R27, R77 ;  /* 0x0000004d1b4d0221 */ /* 0x000fce0000010000 */
.L_x_1060:
[C---:B------:R-:W-:Y:S01]  /*3c80*/  ISETP.NE.AND P3, PT, R92.reuse, 0x1, PT ;  /* 0x000000015c00780c */ /* 0x040fe20003f65270 */
[----:B------:R-:W-:Y:S01]  /*3c90*/  BSSY B1, `(.L_x_1068) ;  /* 0x000000c000017945 */ /* 0x000fe20003800000 */
[----:B------:R-:W-:-:S11]  /*3ca0*/  VIADD R91, R92, 0x1 ;  /* 0x000000015c5b7836 */ /* 0x000fd60000000000 */
[----:B------:R-:W-:Y:S05]  /*3cb0*/  @!P3 BRA `(.L_x_1069) ;  /* 0x000000000020b947 */ /* 0x000fea0003800000 */
[----:B------:R-:W-:Y:S01]  /*3cc0*/  ISETP.NE.AND P3, PT, R92, 0x2, PT ;  /* 0x000000025c00780c */ /* 0x000fe20003f65270 */
[----:B------:R-:W-:-:S12]  /*3cd0*/  IMAD.MOV.U32 R27, RZ, RZ, R18 ;  /* 0x000000ffff1b7224 */ /* 0x000fd800078e0012 */
[----:B------:R-:W-:Y:S05]  /*3ce0*/  @!P3 BRA `(.L_x_1070) ;  /* 0x000000000018b947 */ /* 0x000fea0003800000 */
[----:B------:R-:W-:Y:S01]  /*3cf0*/  ISETP.NE.AND P3, PT, R92, 0x3, PT ;  /* 0x000000035c00780c */ /* 0x000fe20003f65270 */
[----:B------:R-:W-:-:S12]  /*3d00*/  IMAD.MOV.U32 R27, RZ, RZ, R17 ;  /* 0x000000ffff1b7224 */ /* 0x000fd800078e0011 */
[----:B------:R-:W-:Y:S05]  /*3d10*/  @P3 BRA `(.L_x_1070) ;  /* 0x00000000000c3947 */ /* 0x000fea0003800000 */
[----:B------:R-:W-:Y:S01]  /*3d20*/  MOV R27, R32 ;  /* 0x00000020001b7202 */ /* 0x000fe20000000f00 */
[----:B------:R-:W-:Y:S06]  /*3d30*/  BRA `(.L_x_1070) ;  /* 0x0000000000047947 */ /* 0x000fec0003800000 */
.L_x_1069:
[----:B------:R-:W-:-:S07]  /*3d40*/  IMAD.MOV.U32 R27, RZ, RZ, R30 ;  /* 0x000000ffff1b7224 */ /* 0x000fce00078e001e */
.L_x_1070:
[----:B------:R-:W-:Y:S05]  /*3d50*/  BSYNC B1 ;  /* 0x0000000000017941 */ /* 0x000fea0003800000 */
.L_x_1068:
        /* <DEDUP_REMOVED lines=10> */
[----:B------:R-:W-:Y:S01]  /*3e00*/  @!P3 IADD3 R2, R2, 0x1, RZ ;  /* 0x000000010202b810 */ /* 0x000fe20007ffe0ff */
[----:B------:R-:W-:Y:S01]  /*3e10*/  @!P3 VIADD R17, R51, 0x1 ;  /* 0x000000013311b836 */ /* 0x000fe20000000000 */
[----:B------:R-:W-:Y:S02]  /*3e20*/  @!P3 MOV R4, RZ ;  /* 0x000000ff0004b202 */ /* 0x000fe40000000f00 */
[----:B------:R-:W-:-:S13]  /*3e30*/  ISETP.NE.AND P4, PT, R2, RZ, !P3 ;  /* 0x000000ff0200720c */ /* 0x000fda0005f85270 */
[----:B------:R-:W-:-:S04]  /*3e40*/  @P4 IMAD.MOV R17, RZ, RZ, R51 ;  /* 0x000000ffff114224 */ /* 0x000fc800078e0233 */
[----:B------:R-:W-:-:S07]  /*3e50*/  @!P3 IMAD.MOV.U32 R51, RZ, RZ, R17 ;  /* 0x000000ffff33b224 */ /* 0x000fce00078e0011 */
.L_x_1074:
[----:B------:R-:W-:Y:S05]  /*3e60*/  BSYNC B2 ;  /* 0x0000000000027941 */ /* 0x000fea0003800000 */
.L_x_1073:
        /* <DEDUP_REMOVED lines=38> */
[----:B------:R-:W-:-:S04]  /*40d0*/  IMAD.WIDE.U32 R134, R134, -0x2daee0ad, RZ ;  /* 0xd2511f5386867825 */ /* 0x000fc800078e00ff */
[----:B------:R-:W-:Y:S01]  /*40e0*/  IMAD.MOV.U32 R32, RZ, RZ, R134 ;  /* 0x000000ffff207224 */ /* 0x000fe200078e0086 */
[----:B------:R-:W-:Y:S01]  /*40f0*/  LOP3.LUT R18, R135, UR37, R140, 0x96, !PT ;  /* 0x0000002587127c12 */ /* 0x000fe2000f8e968c */
[----:B------:R-:W-:-:S04]  /*4100*/  IMAD.WIDE.U32 R134, R17, -0x326172a9, RZ ;  /* 0xcd9e8d5711867825 */ /* 0x000fc800078e00ff */
[----:B------:R-:W-:Y:S01]  /*4110*/  IMAD.MOV.U32 R30, RZ, RZ, R134 ;  /* 0x000000ffff1e7224 */ /* 0x000fe200078e0086 */
[----:B------:R-:W-:-:S07]  /*4120*/  LOP3.LUT R17, R135, UR24, R138, 0x96, !PT ;  /* 0x0000001887117c12 */ /* 0x000fce000f8e968a */
.L_x_1072:
[----:B------:R-:W-:Y:S05]  /*4130*/  BSYNC B1 ;  /* 0x0000000000017941 */ /* 0x000fea0003800000 */
.L_x_1071:
[----:B------:R-:W-:Y:S02]  /*4140*/  I2FP.F32.U32 R27, R27 ;  /* 0x0000001b001b7245 */ /* 0x000fe40000201000 */
[----:B------:R-:W-:Y:S02]  /*4150*/  SHF.L.U32 R68, R68, 0x10, RZ ;  /* 0x0000001044447819 */ /* 0x000fe400000006ff */
[----:B------:R-:W-:Y:S01]  /*4160*/  LOP3.LUT R7, R7, 0xfffffff7, RZ, 0xc0, !PT ;  /* 0xfffffff707077812 */ /* 0x000fe200078ec0ff */
[----:B------:R-:W-:Y:S02]  /*4170*/  FFMA.FTZ R27, R27, R74, 1.1641532182693481445e-10 ;  /* 0x2f0000001b1b7423 */ /* 0x000fe4000001004a */
[----:B------:R-:W-:-:S03]  /*4180*/  FMUL.FTZ R68, R68, R75 ;  /* 0x0000004b44447220 */ /* 0x000fc60000410000 */
[----:B------:R-:W-:-:S04]  /*4190*/  FSETP.GTU.FTZ.AND P3, PT, R27, R73, PT ;  /* 0x000000491b00720b */ /* 0x000fc80003f7c000 */
[----:B------:R-:W-:-:S09]  /*41a0*/  FSEL R78, R68, RZ, !P3 ;  /* 0x000000ff444e7208 */ /* 0x000fd20005800000 */
[----:B------:R-:W-:Y:S01]  /*41b0*/  @P3 LOP3.LUT R7, R7, 0x8, RZ, 0xfc, !PT ;  /* 0x0000000807073812 */ /* 0x000fe200078efcff */
[----:B------:R-:W-:Y:S06]  /*41c0*/  @P2 BRA `(.L_x_1075) ;  /* 0x00000000001c2947 */ /* 0x000fec0003800000 */
[----:B------:R-:W-:Y:S01]  /*41d0*/  IMAD.MOV.U32 R92, RZ, RZ, R91 ;  /* 0x000000ffff5c7224 */ /* 0x000fe200078e005b */
[----:B------:R-:W-:Y:S06]  /*41e0*/  @!P0 BRA `(.L_x_1076) ;  /* 0x0000000400748947 */ /* 0x000fec0003800000 */
[----:B------:R-:W-:Y:S01]  /*41f0*/  PRMT R27, R60, 0x7632, R27 ;  /* 0x000076323c1b7816 */ /* 0x000fe2000000001b */
[----:B------:R-:W-:-:S04]  /*4200*/  IMAD.MOV.U32 R92, RZ, RZ, R91 ;  /* 0x000000ffff5c7224 */ /* 0x000fc800078e005b */
[----:B------:R-:W-:-:S04]  /*4210*/  IMAD.U32 R27, R27, 0x10000, RZ ;  /* 0x000100001b1b7824 */ /* 0x000fc800078e00ff */
[----:B------:R-:W-:Y:S01]  /*4220*/  FADD.FTZ R78, R27, R78 ;  /* 0x0000004e1b4e7221 */ /* 0x000fe20000010000 */
[----:B------:R-:W-:Y:S06]  /*4230*/  BRA `(.L_x_1076) ;  /* 0x0000000400607947 */ /* 0x000fec0003800000 */
.L_x_1075:
        /* <DEDUP_REMOVED lines=12> */
.L_x_1078:
[----:B------:R-:W-:-:S07]  /*4300*/  MOV R27, R30 ;  /* 0x0000001e001b7202 */ /* 0x000fce0000000f00 */
.L_x_1079:
[----:B------:R-:W-:Y:S05]  /*4310*/  BSYNC B1 ;  /* 0x0000000000017941 */ /* 0x000fea0003800000 */
.L_x_1077:
        /* <DEDUP_REMOVED lines=16> */
.L_x_1083:
[----:B------:R-:W-:Y:S05]  /*4420*/  BSYNC B2 ;  /* 0x0000000000027941 */ /* 0x000fea0003800000 */
.L_x_1082:
        /* <DEDUP_REMOVED lines=44> */
.L_x_1081:
[----:B------:R-:W-:Y:S05]  /*46f0*/  BSYNC B1 ;  /* 0x0000000000017941 */ /* 0x000fea0003800000 */
.L_x_1080:
[----:B------:R-:W-:-:S05]  /*4700*/  I2FP.F32.U32 R27, R27 ;  /* 0x0000001b001b7245 */ /* 0x000fca0000201000 */
[----:B------:R-:W-:-:S05]  /*4710*/  FFMA.FTZ R27, R27, R74, 1.1641532182693481445e-10 ;  /* 0x2f0000001b1b7423 */ /* 0x000fca000001004a */
[----:B------:R-:W-:Y:S02]  /*4720*/  FSETP.GTU.FTZ.AND P3, PT, R27, R73, PT ;  /* 0x000000491b00720b */ /* 0x000fe40003f7c000 */
[----:B------:R-:W-:Y:S02]  /*4730*/  PRMT R27, R64, 0x7632, R27 ;  /* 0x00007632401b7816 */ /* 0x000fe4000000001b */
[----:B------:R-:W-:-:S03]  /*4740*/  SEL R54, RZ, 0x1, P3 ;  /* 0x00000001ff367807 */ /* 0x000fc60001800000 */
[----:B------:R-:W-:-:S04]  /*4750*/  IMAD.U32 R27, R27, 0x10000, RZ ;  /* 0x000100001b1b7824 */ /* 0x000fc800078e00ff */
[----:B------:R-:W-:-:S05]  /*4760*/  FMUL.FTZ R27, R27, R75 ;  /* 0x0000004b1b1b7220 */ /* 0x000fca0000410000 */
[----:B------:R-:W-:-:S05]  /*4770*/  FSEL R27, R27, RZ, !P3 ;  /* 0x000000ff1b1b7208 */ /* 0x000fca0005800000 */
[----:B------:R-:W-:Y:S01]  /*4780*/  FADD.FTZ R78, R27, R78 ;  /* 0x0000004e1b4e7221 */ /* 0x000fe20000010000 */
[----:B------:R-:W-:-:S04]  /*4790*/  @P0 PRMT R27, R60, 0x7632, R27 ;  /* 0x000076323c1b0816 */ /* 0x000fc8000000001b */
[----:B------:R-:W-:-:S05]  /*47a0*/  @P0 SHF.L.U32 R27, R27, 0x10, RZ ;  /* 0x000000101b1b0819 */ /* 0x000fca00000006ff */
[----:B------:R-:W-:-:S07]  /*47b0*/  @P0 FADD.FTZ R78, R27, R78 ;  /* 0x0000004e1b4e0221 */ /* 0x000fce0000010000 */
.L_x_1076:
        /* <DEDUP_REMOVED lines=12> */
.L_x_1085:
[----:B------:R-:W-:-:S07]  /*4880*/  IMAD.MOV.U32 R27, RZ, RZ, R30 ;  /* 0x000000ffff1b7224 */ /* 0x000fce00078e001e */
.L_x_1086:
[----:B------:R-:W-:Y:S05]  /*4890*/  BSYNC B1 ;  /* 0x0000000000017941 */ /* 0x000fea0003800000 */
.L_x_1084:
        /* <DEDUP_REMOVED lines=16> */
.L_x_1090:
[----:B------:R-:W-:Y:S05]  /*49a0*/  BSYNC B2 ;  /* 0x0000000000027941 */ /* 0x000fea0003800000 */
.L_x_1089:
        /* <DEDUP_REMOVED lines=44> */
.L_x_1088:
[----:B------:R-:W-:Y:S05]  /*4c70*/  BSYNC B1 ;  /* 0x0000000000017941 */ /* 0x000fea0003800000 */
.L_x_1087:
[----:B------:R-:W-:Y:S02]  /*4c80*/  I2FP.F32.U32 R27, R27 ;  /* 0x0000001b001b7245 */ /* 0x000fe40000201000 */
[----:B------:R-:W-:Y:S02]  /*4c90*/  SHF.L.U32 R91, R69, 0x10, RZ ;  /* 0x00000010455b7819 */ /* 0x000fe400000006ff */
[----:B------:R-:W-:Y:S01]  /*4ca0*/  LOP3.LUT R7, R7, 0xfffffffb, RZ, 0xc0, !PT ;  /* 0xfffffffb07077812 */ /* 0x000fe200078ec0ff */
[----:B------:R-:W-:Y:S02]  /*4cb0*/  FFMA.FTZ R27, R27, R74, 1.1641532182693481445e-10 ;  /* 0x2f0000001b1b7423 */ /* 0x000fe4000001004a */
[----:B------:R-:W-:-:S03]  /*4cc0*/  FMUL.FTZ R91, R91, R75 ;  /* 0x0000004b5b5b7220 */ /* 0x000fc60000410000 */
[----:B------:R-:W-:Y:S02]  /*4cd0*/  FSETP.GTU.FTZ.AND P3, PT, R27, R73, PT ;  /* 0x000000491b00720b */ /* 0x000fe40003f7c000 */
[----:B------:R-:W-:Y:S02]  /*4ce0*/  PRMT R27, R69, 0x7632, R27 ;  /* 0x00007632451b7816 */ /* 0x000fe4000000001b */
[----:B------:R-:W-:-:S09]  /*4cf0*/  FSEL R91, R91, RZ, !P3 ;  /* 0x000000ff5b5b7208 */ /* 0x000fd20005800000 */
[----:B------:R-:W-:Y:S01]  /*4d00*/  @P3 LOP3.LUT R7, R7, 0x4, RZ, 0xfc, !PT ;  /* 0x0000000407073812 */ /* 0x000fe200078efcff */
[----:B------:R-:W-:Y:S06]  /*4d10*/  @P2 BRA `(.L_x_1091) ;  /* 0x0000000000182947 */ /* 0x000fec0003800000 */
[----:B------:R-:W-:Y:S01]  /*4d20*/  IMAD.MOV.U32 R69, RZ, RZ, R68 ;  /* 0x000000ffff457224 */ /* 0x000fe200078e0044 */
[----:B------:R-:W-:Y:S06]  /*4d30*/  @!P0 BRA `(.L_x_1092) ;  /* 0x0000000400688947 */ /* 0x000fec0003800000 */
[----:B------:R-:W-:-:S04]  /*4d40*/  IMAD.U32 R69, R61, 0x10000, RZ ;  /* 0x000100003d457824 */ /* 0x000fc800078e00ff */
[----:B------:R-:W-:Y:S01]  /*4d50*/  FADD.FTZ R91, R69, R91 ;  /* 0x0000005b455b7221 */ /* 0x000fe20000010000 */
[----:B------:R-:W-:Y:S01]  /*4d60*/  IMAD.MOV.U32 R69, RZ, RZ, R68 ;  /* 0x000000ffff457224 */ /* 0x000fe200078e0044 */
[----:B------:R-:W-:Y:S06]  /*4d70*/  BRA `(.L_x_1092) ;  /* 0x0000000400587947 */ /* 0x000fec0003800000 */
.L_x_1091:
        /* <DEDUP_REMOVED lines=12> */
.L_x_1094:
[----:B------:R-:W-:-:S07]  /*4e40*/  MOV R55, R30 ;  /* 0x0000001e00377202 */ /* 0x000fce0000000f00 */
.L_x_1095:
[----:B------:R-:W-:Y:S05]  /*4e50*/  BSYNC B1 ;  /* 0x0000000000017941 */ /* 0x000fea0003800000 */
.L_x_1093:
        /* <DEDUP_REMOVED lines=16> */
.L_x_1099:
[----:B------:R-:W-:Y:S05]  /*4f60*/  BSYNC B2 ;  /* 0x0000000000027941 */ /* 0x000fea0003800000 */
.L_x_1098:
        /* <DEDUP_REMOVED lines=9> */
[----:B------:R-:W-:-:S04]  /*5000*/  LOP3.LUT R135, R135, UR8, R17, 0x96, !PT ;  /* 0x0000000887877c12 */ /* 0x000fc8000f8e9611 */
        /* <DEDUP_REMOVED lines=32> */
[----:B------:R-:W-:Y:S01]  /*5210*/  LOP3.LUT R17, R69, UR24, R134, 0x96, !PT ;  /* 0x0000001845117c12 */ /* 0x000fe2000f8e9686 */
[----:B------:R-:W-:-:S07]  /*5220*/  IMAD.MOV.U32 R69, RZ, RZ, RZ ;  /* 0x000000ffff457224 */ /* 0x000fce00078e00ff */
.L_x_1097:
[----:B------:R-:W-:Y:S05]  /*5230*/  BSYNC B1 ;  /* 0x0000000000017941 */ /* 0x000fea0003800000 */
.L_x_1096:
[----:B------:R-:W-:-:S05]  /*5240*/  I2FP.F32.U32 R55, R55 ;  /* 0x0000003700377245 */ /* 0x000fca0000201000 */
[----:B------:R-:W-:-:S05]  /*5250*/  FFMA.FTZ R55, R55, R74, 1.1641532182693481445e-10 ;  /* 0x2f00000037377423 */ /* 0x000fca000001004a */
[----:B------:R-:W-:Y:S01]  /*5260*/  FSETP.GTU.FTZ.AND P3, PT, R55, R73, PT ;  /* 0x000000493700720b */ /* 0x000fe20003f7c000 */
[----:B------:R-:W-:-:S04]  /*5270*/  IMAD.U32 R55, R65, 0x10000, RZ ;  /* 0x0001000041377824 */ /* 0x000fc800078e00ff */
[----:B------:R-:W-:-:S05]  /*5280*/  FMUL.FTZ R55, R55, R75 ;  /* 0x0000004b37377220 */ /* 0x000fca0000410000 */
[----:B------:R-:W-:-:S05]  /*5290*/  FSEL R55, R55, RZ, !P3 ;  /* 0x000000ff37377208 */ /* 0x000fca0005800000 */
[----:B------:R-:W-:Y:S01]  /*52a0*/  FADD.FTZ R91, R55, R91 ;  /* 0x0000005b375b7221 */ /* 0x000fe20000010000 */
[----:B------:R-:W-:-:S05]  /*52b0*/  @P0 SHF.L.U32 R55, R61, 0x10, RZ ;  /* 0x000000103d370819 */ /* 0x000fca00000006ff */
[----:B------:R-:W-:Y:S01]  /*52c0*/  @P0 FADD.FTZ R91, R55, R91 ;  /* 0x0000005b375b0221 */ /* 0x000fe20000010000 */
[----:B------:R-:W-:-:S07]  /*52d0*/  SEL R55, RZ, 0x1, P3 ;  /* 0x00000001ff377807 */ /* 0x000fce0001800000 */
.L_x_1092:
        /* <DEDUP_REMOVED lines=12> */
.L_x_1101:
[----:B------:R-:W-:-:S07]  /*53a0*/  IMAD.MOV.U32 R92, RZ, RZ, R30 ;  /* 0x000000ffff5c7224 */ /* 0x000fce00078e001e */
.L_x_1102:
[----:B------:R-:W-:Y:S05]  /*53b0*/  BSYNC B1 ;  /* 0x0000000000017941 */ /* 0x000fea0003800000 */
.L_x_1100:
        /* <DEDUP_REMOVED lines=16> */
.L_x_1106:
[----:B------:R-:W-:Y:S05]  /*54c0*/  BSYNC B2 ;  /* 0x0000000000027941 */ /* 0x000fea0003800000 */
.L_x_1105:
        /* <DEDUP_REMOVED lines=42> */
[----:B------:R-:W-:Y:S01]  /*5770*/  LOP3.LUT R17, R69, UR24, R134, 0x96, !PT ;  /* 0x0000001845117c12 */ /* 0x000fe2000f8e9686 */
[----:B------:R-:W-:-:S07]  /*5780*/  IMAD.MOV.U32 R68, RZ, RZ, RZ ;  /* 0x000000ffff447224 */ /* 0x000fce00078e00ff */
.L_x_1104:
[----:B------:R-:W-:Y:S05]  /*5790*/  BSYNC B1 ;  /* 0x0000000000017941 */ /* 0x000fea0003800000 */
.L_x_1103:
        /* <DEDUP_REMOVED lines=16> */
.L_x_1107:
        /* <DEDUP_REMOVED lines=12> */
.L_x_1110:
[----:B------:R-:W-:-:S07]  /*5960*/  MOV R27, R30 ;  /* 0x0000001e001b7202 */ /* 0x000fce0000000f00 */
.L_x_1111:
[----:B------:R-:W-:Y:S05]  /*5970*/  BSYNC B1 ;  /* 0x0000000000017941 */ /* 0x000fea0003800000 */
.L_x_1109:
        /* <DEDUP_REMOVED lines=16> */
.L_x_1115:
[----:B------:R-:W-:Y:S05]  /*5a80*/  BSYNC B2 ;  /* 0x0000000000027941 */ /* 0x000fea0003800000 */
.L_x_1114:
        /* <DEDUP_REMOVED lines=44> */
.L_x_1113:
[----:B------:R-:W-:Y:S05]  /*5d50*/  BSYNC B1 ;  /* 0x0000000000017941 */ /* 0x000fea0003800000 */
.L_x_1112:
        /* <DEDUP_REMOVED lines=12> */
.L_x_1108:
        /* <DEDUP_REMOVED lines=12> */
.L_x_1117:
[----:B------:R-:W-:-:S07]  /*5ee0*/  IMAD.MOV.U32 R27, RZ, RZ, R30 ;  /* 0x000000ffff1b7224 */ /* 0x000fce00078e001e */
.L_x_1118:
[----:B------:R-:W-:Y:S05]  /*5ef0*/  BSYNC B1 ;  /* 0x0000000000017941 */ /* 0x000fea0003800000 */
.L_x_1116:
        /* <DEDUP_REMOVED lines=16> */
.L_x_1122:
[----:B------:R-:W-:Y:S05]  /*6000*/  BSYNC B2 ;  /* 0x0000000000027941 */ /* 0x000fea0003800000 */
.L_x_1121:
        /* <DEDUP_REMOVED lines=44> */
.L_x_1120:
[----:B------:R-:W-:Y:S05]  /*62d0*/  BSYNC B1 ;  /* 0x0000000000017941 */ /* 0x000fea0003800000 */
.L_x_1119:
[----:B------:R-:W-:Y:S02]  /*62e0*/  I2FP.F32.U32 R27, R27 ;  /* 0x0000001b001b7245 */ /* 0x000fe40000201000 */
[C---:B------:R-:W-:Y:S02]  /*62f0*/  SHF.L.U32 R105, R70.reuse, 0x10, RZ ;  /* 0x0000001046697819 */ /* 0x040fe400000006ff */
[----:B------:R-:W-:Y:S01]  /*6300*/  LOP3.LUT R7, R7, 0xfffffffe, RZ, 0xc0, !PT ;  /* 0xfffffffe07077812 */ /* 0x000fe200078ec0ff */
[----:B------:R-:W-:Y:S01]  /*6310*/  FFMA.FTZ R27, R27, R74, 1.1641532182693481445e-10 ;  /* 0x2f0000001b1b7423 */ /* 0x000fe2000001004a */
[----:B------:R-:W-:Y:S01]  /*6320*/  PRMT R70, R70, 0x7632, R70 ;  /* 0x0000763246467816 */ /* 0x000fe20000000046 */
[----:B------:R-:W-:-:S03]  /*6330*/  FMUL.FTZ R105, R105, R75 ;  /* 0x0000004b69697220 */ /* 0x000fc60000410000 */
[----:B------:R-:W-:-:S04]  /*6340*/  FSETP.GTU.FTZ.AND P3, PT, R27, R73, PT ;  /* 0x000000491b00720b */ /* 0x000fc80003f7c000 */
[----:B------:R-:W-:-:S09]  /*6350*/  FSEL R105, R105, RZ, !P3 ;  /* 0x000000ff69697208 */ /* 0x000fd20005800000 */
[----:B------:R-:W-:Y:S01]  /*6360*/  @P3 LOP3.LUT R7, R7, 0x1, RZ, 0xfc, !PT ;  /* 0x0000000107073812 */ /* 0x000fe200078efcff */
[----:B------:R-:W-:Y:S06]  /*6370*/  @P2 BRA `(.L_x_1123) ;  /* 0x0000000000182947 */ /* 0x000fec0003800000 */
[----:B------:R-:W-:Y:S01]  /*6380*/  IMAD.MOV.U32 R69, RZ, RZ, R68 ;  /* 0x000000ffff457224 */ /* 0x000fe200078e0044 */
[----:B------:R-:W-:Y:S06]  /*6390*/  @!P0 BRA `(.L_x_1124) ;  /* 0x0000000400688947 */ /* 0x000fec0003800000 */
[----:B------:R-:W-:Y:S02]  /*63a0*/  IMAD.U32 R27, R62, 0x10000, RZ ;  /* 0x000100003e1b7824 */ /* 0x000fe400078e00ff */
[----:B------:R-:W-:Y:S02]  /*63b0*/  IMAD.MOV.U32 R69, RZ, RZ, R68 ;  /* 0x000000ffff457224 */ /* 0x000fe400078e0044 */
[----:B------:R-:W-:Y:S01]  /*63c0*/  FADD.FTZ R105, R27, R105 ;  /* 0x000000691b697221 */ /* 0x000fe20000010000 */
[----:B------:R-:W-:Y:S06]  /*63d0*/  BRA `(.L_x_1124) ;  /* 0x0000000400587947 */ /* 0x000fec0003800000 */
.L_x_1123:
        /* <DEDUP_REMOVED lines=12> */
.L_x_1126:
[----:B------:R-:W-:-:S07]  /*64a0*/  MOV R27, R30 ;  /* 0x0000001e001b7202 */ /* 0x000fce0000000f00 */
.L_x_1127:
[----:B------:R-:W-:Y:S05]  /*64b0*/  BSYNC B1 ;  /* 0x0000000000017941 */ /* 0x000fea0003800000 */
.L_x_1125:
        /* <DEDUP_REMOVED lines=16> */
.L_x_1131:
[----:B------:R-:W-:Y:S05]  /*65c0*/  BSYNC B2 ;  /* 0x0000000000027941 */ /* 0x000fea0003800000 */
.L_x_1130:
        /* <DEDUP_REMOVED lines=44> */
.L_x_1129:
[----:B------:R-:W-:Y:S05]  /*6890*/  BSYNC B1 ;  /* 0x0000000000017941 */ /* 0x000fea0003800000 */
.L_x_1128:
        /* <DEDUP_REMOVED lines=10> */
.L_x_1124:
        /* <DEDUP_REMOVED lines=12> */
.L_x_1133:
[----:B------:R-:W-:-:S07]  /*6a00*/  IMAD.MOV.U32 R27, RZ, RZ, R30 ;  /* 0x000000ffff1b7224 */ /* 0x000fce00078e001e */
.L_x_1134:
[----:B------:R-:W-:Y:S05]  /*6a10*/  BSYNC B1 ;  /* 0x0000000000017941 */ /* 0x000fea0003800000 */
.L_x_1132:
        /* <DEDUP_REMOVED lines=16> */
.L_x_1138:
[----:B------:R-:W-:Y:S05]  /*6b20*/  BSYNC B2 ;  /* 0x0000000000027941 */ /* 0x000fea0003800000 */
.L_x_1137:
        /* <DEDUP_REMOVED lines=44> */
.L_x_1136:
[----:B------:R-:W-:Y:S05]  /*6df0*/  BSYNC B1 ;  /* 0x0000000000017941 */ /* 0x000fea0003800000 */
.L_x_1135:
[----:B------:R-:W-:Y:S02]  /*6e00*/  I2FP.F32.U32 R27, R27 ;  /* 0x0000001b001b7245 */ /* 0x000fe40000201000 */
[----:B------:R-:W-:-:S03]  /*6e10*/  SHF.L.U32 R70, R70, 0x10, RZ ;  /* 0x0000001046467819 */ /* 0x000fc600000006ff */
[----:B------:R-:W-:Y:S02]  /*6e20*/  FFMA.FTZ R27, R27, R74, 1.1641532182693481445e-10 ;  /* 0x2f0000001b1b7423 */ /* 0x000fe4000001004a */
[----:B------:R-:W-:-:S03]  /*6e30*/  FMUL.FTZ R70, R70, R75 ;  /* 0x0000004b46467220 */ /* 0x000fc60000410000 */
[----:B------:R-:W-:-:S04]  /*6e40*/  FSETP.GTU.FTZ.AND P3, PT, R27, R73, PT ;  /* 0x000000491b00720b */ /* 0x000fc80003f7c000 */
[----:B------:R-:W-:Y:S01]  /*6e50*/  FSEL R106, R70, RZ, !P3 ;  /* 0x000000ff466a7208 */ /* 0x000fe20005800000 */
[----:B------:R-:W-:Y:S08]  /*6e60*/  @P2 BRA `(.L_x_1139) ;  /* 0x00000000001c2947 */ /* 0x000ff00003800000 */
[----:B------:R-:W-:Y:S01]  /*6e70*/  IMAD.MOV.U32 R69, RZ, RZ, R68 ;  /* 0x000000ffff457224 */ /* 0x000fe200078e0044 */
[----:B------:R-:W-:Y:S06]  /*6e80*/  @!P0 BRA `(.L_x_1140) ;  /* 0x0000000400748947 */ /* 0x000fec0003800000 */
[----:B------:R-:W-:Y:S01]  /*6e90*/  PRMT R27, R62, 0x7632, R27 ;  /* 0x000076323e1b7816 */ /* 0x000fe2000000001b */
[----:B------:R-:W-:-:S04]  /*6ea0*/  IMAD.MOV.U32 R69, RZ, RZ, R68 ;  /* 0x000000ffff457224 */ /* 0x000fc800078e0044 */
[----:B------:R-:W-:-:S04]  /*6eb0*/  IMAD.U32 R27, R27, 0x10000, RZ ;  /* 0x000100001b1b7824 */ /* 0x000fc800078e00ff */
[----:B------:R-:W-:Y:S01]  /*6ec0*/  FADD.FTZ R106, R27, R106 ;  /* 0x0000006a1b6a7221 */ /* 0x000fe20000010000 */
[----:B------:R-:W-:Y:S06]  /*6ed0*/  BRA `(.L_x_1140) ;  /* 0x0000000400607947 */ /* 0x000fec0003800000 */
.L_x_1139:
        /* <DEDUP_REMOVED lines=12> */
.L_x_1142:
[----:B------:R-:W-:-:S07]  /*6fa0*/  MOV R27, R30 ;  /* 0x0000001e001b7202 */ /* 0x000fce0000000f00 */
.L_x_1143:
[----:B------:R-:W-:Y:S05]  /*6fb0*/  BSYNC B1 ;  /* 0x0000000000017941 */ /* 0x000fea0003800000 */
.L_x_1141:
        /* <DEDUP_REMOVED lines=16> */
.L_x_1147:
[----:B------:R-:W-:Y:S05]  /*70c0*/  BSYNC B2 ;  /* 0x0000000000027941 */ /* 0x000fea0003800000 */
.L_x_1146:
        /* <DEDUP_REMOVED lines=44> */
.L_x_1145:
[----:B------:R-:W-:Y:S05]  /*7390*/  BSYNC B1 ;  /* 0x0000000000017941 */ /* 0x000fea0003800000 */
.L_x_1144:
        /* <DEDUP_REMOVED lines=12> */
.L_x_1140:
        /* <DEDUP_REMOVED lines=12> */
.L_x_1149:
[----:B------:R-:W-:-:S07]  /*7520*/  IMAD.MOV.U32 R27, RZ, RZ, R30 ;  /* 0x000000ffff1b7224 */ /* 0x000fce00078e001e */
.L_x_1150:
[----:B------:R-:W-:Y:S05]  /*7530*/  BSYNC B1 ;  /* 0x0000000000017941 */ /* 0x000fea0003800000 */
.L_x_1148:
        /* <DEDUP_REMOVED lines=16> */
.L_x_1154:
[----:B------:R-:W-:Y:S05]  /*7640*/  BSYNC B2 ;  /* 0x0000000000027941 */ /* 0x000fea0003800000 */
.L_x_1153:
        /* <DEDUP_REMOVED lines=44> */
.L_x_1152:
[----:B------:R-:W-:Y:S05]  /*7910*/  BSYNC B1 ;  /* 0x0000000000017941 */ /* 0x000fea0003800000 */
.L_x_1151:
[----:B------:R-:W-:Y:S02]  /*7920*/  I2FP.F32.U32 R27, R27 ;  /* 0x0000001b001b7245 */ /* 0x000fe40000201000 */
[----:B------:R-:W-:-:S03]  /*7930*/  SHF.L.U32 R119, R71, 0x10, RZ ;  /* 0x0000001047777819 */ /* 0x000fc600000006ff */
[----:B------:R-:W-:Y:S02]  /*7940*/  FFMA.FTZ R27, R27, R74, 1.1641532182693481445e-10 ;  /* 0x2f0000001b1b7423 */ /* 0x000fe4000001004a */
[----:B------:R-:W-:-:S03]  /*7950*/  FMUL.FTZ R119, R119, R75 ;  /* 0x0000004b77777220 */ /* 0x000fc60000410000 */
[----:B------:R-:W-:Y:S02]  /*7960*/  FSETP.GTU.FTZ.AND P4, PT, R27, R73, PT ;  /* 0x000000491b00720b */ /* 0x000fe40003f9c000 */
[----:B------:R-:W-:Y:S02]  /*7970*/  PRMT R27, R71, 0x7632, R27 ;  /* 0x00007632471b7816 */ /* 0x000fe4000000001b */
[----:B------:R-:W-:Y:S01]  /*7980*/  FSEL R119, R119, RZ, !P4 ;  /* 0x000000ff77777208 */ /* 0x000fe20006000000 */
[----:B------:R-:W-:Y:S08]  /*7990*/  @P2 BRA `(.L_x_1155) ;  /* 0x0000000000182947 */ /* 0x000ff00003800000 */
[----:B------:R-:W-:Y:S01]  /*79a0*/  IMAD.MOV.U32 R69, RZ, RZ, R68 ;  /* 0x000000ffff457224 */ /* 0x000fe200078e0044 */
[----:B------:R-:W-:Y:S06]  /*79b0*/  @!P0 BRA `(.L_x_1156) ;  /* 0x0000000400688947 */ /* 0x000fec0003800000 */
[----:B------:R-:W-:-:S04]  /*79c0*/  IMAD.U32 R69, R63, 0x10000, RZ ;  /* 0x000100003f457824 */ /* 0x000fc800078e00ff */
[----:B------:R-:W-:Y:S01]  /*79d0*/  FADD.FTZ R119, R69, R119 ;  /* 0x0000007745777221 */ /* 0x000fe20000010000 */
[----:B------:R-:W-:Y:S01]  /*79e0*/  IMAD.MOV.U32 R69, RZ, RZ, R68 ;  /* 0x000000ffff457224 */ /* 0x000fe200078e0044 */
[----:B------:R-:W-:Y:S06]  /*79f0*/  BRA `(.L_x_1156) ;  /* 0x0000000400587947 */ /* 0x000fec0003800000 */
.L_x_1155:
        /* <DEDUP_REMOVED lines=12> */
.L_x_1158:
[----:B------:R-:W-:-:S07]  /*7ac0*/  MOV R59, R30 ;  /* 0x0000001e003b7202 */ /* 0x000fce0000000f00 */
.L_x_1159:
[----:B------:R-:W-:Y:S05]  /*7ad0*/  BSYNC B1 ;  /* 0x0000000000017941 */ /* 0x000fea0003800000 */
.L_x_1157:
        /* <DEDUP_REMOVED lines=16> */
.L_x_1163:
[----:B------:R-:W-:Y:S05]  /*7be0*/  BSYNC B2 ;  /* 0x0000000000027941 */ /* 0x000fea0003800000 */
.L_x_1162:
        /* <DEDUP_REMOVED lines=44> */
.L_x_1161:
[----:B------:R-:W-:Y:S05]  /*7eb0*/  BSYNC B1 ;  /* 0x0000000000017941 */ /* 0x000fea0003800000 */
.L_x_1160:
        /* <DEDUP_REMOVED lines=10> */
.L_x_1156:
        /* <DEDUP_REMOVED lines=12> */
.L_x_1165:
[----:B------:R-:W-:-:S07]  /*8020*/  IMAD.MOV.U32 R120, RZ, RZ, R30 ;  /* 0x000000ffff787224 */ /* 0x000fce00078e001e */
.L_x_1166:
[----:B------:R-:W-:Y:S05]  /*8030*/  BSYNC B1 ;  /* 0x0000000000017941 */ /* 0x000fea0003800000 */
.L_x_1164:
        /* <DEDUP_REMOVED lines=16> */
.L_x_1170:
[----:B------:R-:W-:Y:S05]  /*8140*/  BSYNC B2 ;  /* 0x0000000000027941 */ /* 0x000fea0003800000 */
.L_x_1169:
        /* <DEDUP_REMOVED lines=44> */
.L_x_1168:
[----:B------:R-:W-:Y:S05]  /*8410*/  BSYNC B1 ;  /* 0x0000000000017941 */ /* 0x000fea0003800000 */
.L_x_1167:
        /* <DEDUP_REMOVED lines=9> */
[----:B------:R-:W-:-:S05]  /*84b0*/  PRMT R27, R63, 0x7632, R27 ;  /* 0x000076323f1b7816 */ /* 0x000fca000000001b */
[----:B------:R-:W-:-:S04]  /*84c0*/  IMAD.U32 R27, R27, 0x10000, RZ ;  /* 0x000100001b1b7824 */ /* 0x000fc800078e00ff */
[----:B------:R-:W-:Y:S01]  /*84d0*/  FADD.FTZ R120, R27, R120 ;  /* 0x000000781b787221 */ /* 0x000fe20000010000 */
[----:B------:R-:W-:Y:S01]  /*84e0*/  IMAD.MOV.U32 R27, RZ, RZ, R68 ;  /* 0x000000ffff1b7224 */ /* 0x000fe200078e0044 */
[----:B------:R-:W-:Y:S06]  /*84f0*/  BRA `(.L_x_1172) ;  /* 0x0000000400607947 */ /* 0x000fec0003800000 */
.L_x_1171:
        /* <DEDUP_REMOVED lines=12> */
.L_x_1174:
[----:B------:R-:W-:-:S07]  /*85c0*/  MOV R76, R30 ;  /* 0x0000001e004c7202 */ /* 0x000fce0000000f00 */
.L_x_1175:
[----:B------:R-:W-:Y:S05]  /*85d0*/  BSYNC B1 ;  /* 0x0000000000017941 */ /* 0x000fea0003800000 */
.L_x_1173:
        /* <DEDUP_REMOVED lines=16> */
.L_x_1179:
[----:B------:R-:W-:Y:S05]  /*86e0*/  BSYNC B2 ;  /* 0x0000000000027941 */ /* 0x000fea0003800000 */
.L_x_1178:
        /* <DEDUP_REMOVED lines=44> */
.L_x_1177:
[----:B------:R-:W-:Y:S05]  /*89b0*/  BSYNC B1 ;  /* 0x0000000000017941 */ /* 0x000fea0003800000 */
.L_x_1176:
        /* <DEDUP_REMOVED lines=12> */
.L_x_1172:
[C---:B------:R-:W-:Y:S01]  /*8a80*/  LEA R74, P0, R52.reuse, UR28, 0x4 ;  /* 0x0000001c344a7c11 */ /* 0x040fe2000f8020ff */
[----:B------:R-:W-:Y:S01]  /*8a90*/  IMAD.SHL.U32 R134, R52, 0x8, RZ ;  /* 0x0000000834867824 */ /* 0x000fe200078e00ff */
[----:B------:R-:W-:Y:S02]  /*8aa0*/  F2FP.BF16.F32.PACK_AB R71, R120, R119 ;  /* 0x000000777847723e */ /* 0x000fe400000010ff */
[----:B------:R-:W-:Y:S02]  /*8ab0*/  LEA.HI.X R75, R52, UR29, RZ, 0x4, P0 ;  /* 0x0000001d344b7c11 */ /* 0x000fe400080f24ff */
[----:B------:R-:W-:Y:S02]  /*8ac0*/  F2FP.BF16.F32.PACK_AB R70, R106, R105 ;  /* 0x000000696a46723e */ /* 0x000fe400000010ff */
[----:B------:R-:W-:Y:S02]  /*8ad0*/  F2FP.BF16.F32.PACK_AB R69, R92, R91 ;  /* 0x0000005b5c45723e */ /* 0x000fe400000010ff */
[----:B------:R-:W-:-:S02]  /*8ae0*/  F2FP.BF16.F32.PACK_AB R68, R78, R77 ;  /* 0x0000004d4e44723e */ /* 0x000fc400000010ff */
[----:B------:R-:W-:Y:S02]  /*8af0*/  SEL R73, RZ, 0x1000000, P5 ;  /* 0x01000000ff497807 */ /* 0x000fe40002800000 */
[C---:B------:R-:W-:Y:S01]  /*8b00*/  LOP3.LUT P6, RZ, R7.reuse, 0x8, RZ, 0xc0, !PT ;  /* 0x0000000807ff7812 */ /* 0x040fe200078cc0ff */
[----:B------:R1:W-:Y:S01]  /*8b10*/  STG.E.128 desc[UR6][R74.64], R68 ;  /* 0x000000444a007986 */ /* 0x0003e2000c101d06 */
[C---:B------:R-:W-:Y:S02]  /*8b20*/  LOP3.LUT P0, RZ, R7.reuse, 0x4, RZ, 0xc0, !PT ;  /* 0x0000000407ff7812 */ /* 0x040fe4000780c0ff */
[C---:B------:R-:W-:Y:S02]  /*8b30*/  LOP3.LUT P5, RZ, R7.reuse, 0x1, RZ, 0xc0, !PT ;  /* 0x0000000107ff7812 */ /* 0x040fe400078ac0ff */
[----:B------:R-:W-:Y:S02]  /*8b40*/  LOP3.LUT P2, RZ, R7, 0x10, RZ, 0xc0, !PT ;  /* 0x0000001007ff7812 */ /* 0x000fe4000784c0ff */
[----:B-1----:R-:W-:-:S02]  /*8b50*/  SEL R69, RZ, 0x10000, P4 ;  /* 0x00010000ff457807 */ /* 0x002fc40002000000 */
[----:B------:R-:W-:Y:S02]  /*8b60*/  LOP3.LUT P4, RZ, R7, 0x2, RZ, 0xc0, !PT ;  /* 0x0000000207ff7812 */ /* 0x000fe4000788c0ff */
[----:B------:R-:W-:Y:S02]  /*8b70*/  SEL R70, RZ, 0x100, P3 ;  /* 0x00000100ff467807 */ /* 0x000fe40001800000 */
[----:B------:R-:W-:Y:S02]  /*8b80*/  SEL R68, RZ, 0x1, P4 ;  /* 0x00000001ff447807 */ /* 0x000fe40002000000 */
[----:B------:R-:W-:Y:S02]  /*8b90*/  LOP3.LUT R73, R70, R73, R69, 0xfe, !PT ;  /* 0x0000004946497212 */ /* 0x000fe400078efe45 */
[----:B------:R-:W-:Y:S01]  /*8ba0*/  SEL R71, RZ, 0x1, P5 ;  /* 0x00000001ff477807 */ /* 0x000fe20002800000 */
[----:B------:R-:W-:Y:S01]  /*8bb0*/  IMAD.WIDE.U32 R68, R68, 0x1000000, RZ ;  /* 0x0100000044447825 */ /* 0x000fe200078e00ff */
[----:B------:R-:W-:-:S02]  /*8bc0*/  SEL R70, RZ, 0x1, P0 ;  /* 0x00000001ff467807 */ /* 0x000fc40000000000 */
[----:B------:R-:W-:Y:S02]  /*8bd0*/  SEL R74, RZ, 0x1, P6 ;  /* 0x00000001ff4a7807 */ /* 0x000fe40003000000 */
[----:B------:R-:W-:Y:S01]  /*8be0*/  LOP3.LUT R69, R69, R73, R71, 0xfe, !PT ;  /* 0x0000004945457212 */ /* 0x000fe200078efe47 */
[----:B------:R-:W-:Y:S01]  /*8bf0*/  IMAD.WIDE.U32 R70, R70, 0x10000, RZ ;  /* 0x0001000046467825 */ /* 0x000fe200078e00ff */
[----:B------:R-:W-:-:S03]  /*8c00*/  SHF.L.U64.HI R73, R52, 0x3, RZ ;  /* 0x0000000334497819 */ /* 0x000fc600000102ff */
[----:B------:R-:W-:-:S05]  /*8c10*/  IMAD.WIDE.U32 R74, R74, 0x100, RZ ;  /* 0x000001004a4a7825 */ /* 0x000fca00078e00ff */
[----:B------:R-:W-:Y:S02]  /*8c20*/  LOP3.LUT R71, R75, R69, R71, 0xfe, !PT ;  /* 0x000000454b477212 */ /* 0x000fe400078efe47 */
[----:B------:R-:W-:Y:S02]  /*8c30*/  LOP3.LUT R68, R74, R68, R70, 0xfe, !PT ;  /* 0x000000444a447212 */ /* 0x000fe400078efe46 */
[----:B------:R-:W-:-:S04]  /*8c40*/  SEL R69, RZ, 0x1, P2 ;  /* 0x00000001ff457807 */ /* 0x000fc80001000000 */
[----:B------:R-:W-:Y:S02]  /*8c50*/  LOP3.LUT R70, R68, R69, RZ, 0xfc, !PT ;  /* 0x0000004544467212 */ /* 0x000fe400078efcff */
[----:B------:R-:W-:-:S04]  /*8c60*/  IADD3 R68, P0, R134, UR30, RZ ;  /* 0x0000001e86447c10 */ /* 0x000fc8000ff1e0ff */
[----:B------:R-:W-:-:S05]  /*8c70*/  IADD3.X R69, R73, UR31, RZ, P0, !PT ;  /* 0x0000001f49457c10 */ /* 0x000fca00087fe4ff */
[----:B------:R1:W-:Y:S01]  /*8c80*/  STG.E.64 desc[UR6][R68.64], R70 ;  /* 0x0000004644007986 */ /* 0x0003e2000c101b06 */
[----:B------:R-:W-:Y:S05]  /*8c90*/  @!P1 BRA `(.L_x_1180) ;  /* 0x0000000000509947 */ /* 0x000fea0003800000 */
[----:B-1----:R-:W-:Y:S01]  /*8ca0*/  IMAD.U32 R68, R59, 0x10000, RZ ;  /* 0x000100003b447824 */ /* 0x002fe200078e00ff */
[----:B------:R-:W-:Y:S02]  /*8cb0*/  LOP3.LUT R69, R76, 0xffff, RZ, 0xc0, !PT ;  /* 0x0000ffff4c457812 */ /* 0x000fe400078ec0ff */
[----:B------:R-:W-:Y:S02]  /*8cc0*/  PRMT R135, R58, 0x7104, RZ ;  /* 0x000071043a877816 */ /* 0x000fe400000000ff */
[----:B------:R-:W-:Y:S02]  /*8cd0*/  LOP3.LUT R68, R68, 0xff0000, RZ, 0xc0, !PT ;  /* 0x00ff000044447812 */ /* 0x000fe400078ec0ff */
[----:B------:R-:W-:Y:S02]  /*8ce0*/  LOP3.LUT R70, R55, 0xff, RZ, 0xc0, !PT ;  /* 0x000000ff37467812 */ /* 0x000fe400078ec0ff */
[----:B------:R-:W-:Y:S02]  /*8cf0*/  PRMT R68, R68, 0x4210, R69 ;  /* 0x0000421044447816 */ /* 0x000fe40000000045 */
[----:B------:R-:W-:Y:S01]  /*8d00*/  LOP3.LUT R74, R54, 0xff, RZ, 0xc0, !PT ;  /* 0x000000ff364a7812 */ /* 0x000fe200078ec0ff */
[----:B------:R-:W-:Y:S01]  /*8d10*/  IMAD.WIDE.U32 R70, R70, 0x10000, RZ ;  /* 0x0001000046467825 */ /* 0x000fe200078e00ff */
[----:B------:R-:W-:-:S02]  /*8d20*/  LOP3.LUT R135, R68, 0xff00, R135, 0xf8, !PT ;  /* 0x0000ff0044877812 */ /* 0x000fc400078ef887 */
[----:B------:R-:W-:Y:S01]  /*8d30*/  LOP3.LUT R68, R56, 0xff, RZ, 0xc0, !PT ;  /* 0x000000ff38447812 */ /* 0x000fe200078ec0ff */
[----:B------:R-:W-:Y:S01]  /*8d40*/  IMAD.WIDE.U32 R74, R74, 0x100, RZ ;  /* 0x000001004a4a7825 */ /* 0x000fe200078e00ff */
[----:B------:R-:W-:-:S03]  /*8d50*/  LOP3.LUT R135, R135, 0xff, R57, 0xf8, !PT ;  /* 0x000000ff87877812 */ /* 0x000fc600078ef839 */
[----:B------:R-:W-:-:S03]  /*8d60*/  IMAD.WIDE.U32 R68, R68, 0x1000000, RZ ;  /* 0x0100000044447825 */ /* 0x000fc600078e00ff */
[----:B------:R-:W-:Y:S02]  /*8d70*/  LOP3.LUT R70, R74, R68, R70, 0xfe, !PT ;  /* 0x000000444a467212 */ /* 0x000fe400078efe46 */
[----:B------:R-:W-:Y:S02]  /*8d80*/  LOP3.LUT R71, R71, R135, R69, 0xfe, !PT ;  /* 0x0000008747477212 */ /* 0x000fe400078efe45 */
[----:B------:R-:W-:Y:S02]  /*8d90*/  IADD3 R68, P0, R134, UR32, RZ ;  /* 0x0000002086447c10 */ /* 0x000fe4000ff1e0ff */
[----:B------:R-:W-:Y:S02]  /*8da0*/  LOP3.LUT R75, R71, R75, RZ, 0xfc, !PT ;  /* 0x0000004b474b7212 */ /* 0x000fe400078efcff */
[----:B------:R-:W-:Y:S02]  /*8db0*/  IADD3.X R69, R73, UR33, RZ, P0, !PT ;  /* 0x0000002149457c10 */ /* 0x000fe400087fe4ff */
[----:B------:R-:W-:-:S05]  /*8dc0*/  LOP3.LUT R74, R70, 0xff, R53, 0xf8, !PT ;  /* 0x000000ff464a7812 */ /* 0x000fca00078ef835 */
[----:B------:R2:W-:Y:S02]  /*8dd0*/  STG.E.64 desc[UR6][R68.64], R74 ;  /* 0x0000004a44007986 */ /* 0x0005e4000c101b06 */
.L_x_1180:
[----:B------:R-:W-:-:S07]  /*8de0*/  VIADD R73, R52, 0x80 ;  /* 0x0000008034497836 */ /* 0x000fce0000000000 */
.L_x_1051:
[----:B------:R-:W-:Y:S05]  /*8df0*/  BSYNC B0 ;  /* 0x0000000000007941 */ /* 0x000fea0003800000 */
.L_x_1050:
[----:B------:R-:W-:Y:S01]  /*8e00*/  LOP3.LUT P0, RZ, R7, 0x800, RZ, 0xc0, !PT ;  /* 0x0000080007ff7812 */ /* 0x000fe2000780c0ff */
[----:B------:R-:W-:-:S12]  /*8e10*/  BSSY B0, `(.L_x_1181) ;  /* 0x00005de000007945 */ /* 0x000fd80003800000 */
[----:B------:R-:W-:Y:S05]  /*8e20*/  @!P0 BRA `(.L_x_1182) ;  /* 0x0000005c00708947 */ /* 0x000fea0003800000 */
[----:B------:R-:W-:Y:S01]  /*8e30*/  ISETP.NE.U32.AND P0, PT, RZ, UR26, PT ;  /* 0x0000001aff007c0c */ /* 0x000fe2000bf05070 */
[----:B--2---:R-:W2:Y:S03]  /*8e40*/  LDC.64 R74, c[0x0][0x228] ;  /* 0x00008a00ff4a7b82 */ /* 0x004ea60000000a00 */
[----:B------:R-:W-:-:S13]  /*8e50*/  ISETP.NE.AND.EX P0, PT, RZ, UR27, PT, P0 ;  /* 0x0000001bff007c0c */ /* 0x000fda000bf05300 */
[----:B-1----:R-:W-:-:S04]  /*8e60*/  @P0 LEA R68, P1, R73, UR26, 0x4 ;  /* 0x0000001a49440c11 */ /* 0x002fc8000f8220ff */
[----:B------:R-:W-:Y:S02]  /*8e70*/  @P0 LEA.HI.X R69, R73, UR27, RZ, 0x4, P1 ;  /* 0x0000001b49450c11 */ /* 0x000fe400088f24ff */
[----:B--2---:R-:W-:-:S03]  /*8e80*/  ISETP.NE.U32.AND P1, PT, R74, RZ, PT ;  /* 0x000000ff4a00720c */ /* 0x004fc60003f25070 */
        /* <DEDUP_REMOVED lines=20> */
.L_x_1184:
[----:B------:R-:W-:-:S07]  /*8fd0*/  MOV R79, R30 ;  /* 0x0000001e004f7202 */ /* 0x000fce0000000f00 */
.L_x_1185:
[----:B------:R-:W-:Y:S05]  /*8fe0*/  BSYNC B1 ;  /* 0x0000000000017941 */ /* 0x000fea0003800000 */
.L_x_1183:
        /* <DEDUP_REMOVED lines=16> */
.L_x_1189:
[----:B------:R-:W-:Y:S05]  /*90f0*/  BSYNC B2 ;  /* 0x0000000000027941 */ /* 0x000fea0003800000 */
.L_x_1188:
        /* <DEDUP_REMOVED lines=44> */
.L_x_1187:
[----:B------:R-:W-:Y:S05]  /*93c0*/  BSYNC B1 ;  /* 0x0000000000017941 */ /* 0x000fea0003800000 */
.L_x_1186:
[----:B------:R-:W-:Y:S01]  /*93d0*/  ISETP.NE.U32.AND P2, PT, R74, RZ, PT ;  /* 0x000000ff4a00720c */ /* 0x000fe20003f45070 */
[----:B------:R-:W1:Y:S01]  /*93e0*/  LDC R138, c[0x0][0x298] ;  /* 0x0000a600ff8a7b82 */ /* 0x000e620000000800 */
[----:B------:R-:W-:Y:S02]  /*93f0*/  I2FP.F32.U32 R27, R79 ;  /* 0x0000004f001b7245 */ /* 0x000fe40000201000 */
[----:B------:R-:W-:Y:S01]  /*9400*/  ISETP.NE.AND.EX P2, PT, R75, RZ, PT, P2 ;  /* 0x000000ff4b00720c */ /* 0x000fe20003f45320 */
[----:B------:R-:W-:Y:S01]  /*9410*/  IMAD.MOV.U32 R75, RZ, RZ, 0x2f800000 ;  /* 0x2f800000ff4b7424 */ /* 0x000fe200078e00ff */
[C---:B-----5:R-:W-:Y:S02]  /*9420*/  SHF.L.U32 R79, R68.reuse, 0x10, RZ ;  /* 0x00000010444f7819 */ /* 0x060fe400000006ff */
[----:B------:R-:W-:Y:S01]  /*9430*/  LOP3.LUT R7, R7, 0xffffffef, RZ, 0xc0, !PT ;  /* 0xffffffef07077812 */ /* 0x000fe200078ec0ff */
[----:B------:R-:W2:Y:S01]  /*9440*/  LDC R74, c[0x0][0x294] ;  /* 0x0000a500ff4a7b82 */ /* 0x000ea20000000800 */
[----:B------:R-:W-:Y:S01]  /*9450*/  FFMA.FTZ R27, R27, R75, 1.1641532182693481445e-10 ;  /* 0x2f0000001b1b7423 */ /* 0x000fe2000001004b */
[----:B------:R-:W-:Y:S01]  /*9460*/  PRMT R68, R68, 0x7632, R68 ;  /* 0x0000763244447816 */ /* 0x000fe20000000044 */
[----:B-1----:R-:W-:-:S03]  /*9470*/  FMUL.FTZ R79, R79, R138 ;  /* 0x0000008a4f4f7220 */ /* 0x002fc60000410000 */
[----:B--2---:R-:W-:-:S04]  /*9480*/  FSETP.GTU.FTZ.AND P3, PT, R27, R74, PT ;  /* 0x0000004a1b00720b */ /* 0x004fc80003f7c000 */
        /* <DEDUP_REMOVED lines=9> */
.L_x_1190:
        /* <DEDUP_REMOVED lines=12> */
.L_x_1193:
[----:B------:R-:W-:-:S07]  /*95e0*/  IMAD.MOV.U32 R27, RZ, RZ, R30 ;  /* 0x000000ffff1b7224 */ /* 0x000fce00078e001e */
.L_x_1194:
[----:B------:R-:W-:Y:S05]  /*95f0*/  BSYNC B1 ;  /* 0x0000000000017941 */ /* 0x000fea0003800000 */
.L_x_1192:
        /* <DEDUP_REMOVED lines=8> */
[----:B------:R-:W-:-:S04]  /*9680*/  IADD3 R4, R4, 0x1, RZ ;  /* 0x0000000104047810 */ /* 0x000fc80007ffe0ff */
[----:B------:R-:W-:-:S13]  /*9690*/  ISETP.NE.AND P3, PT, R4, RZ, PT ;  /* 0x000000ff0400720c */ /* 0x000fda0003f65270 */
[----:B------:R-:W-:Y:S02]  /*96a0*/  @!P3 VIADD R2, R2, 0x1 ;  /* 0x000000010202b836 */ /* 0x000fe40000000000 */
[----:B------:R-:W-:Y:S02]  /*96b0*/  @!P3 VIADD R17, R51, 0x1 ;  /* 0x000000013311b836 */ /* 0x000fe40000000000 */
[----:B------:R-:W-:Y:S01]  /*96c0*/  @!P3 IMAD.MOV.U32 R4, RZ, RZ, RZ ;  /* 0x000000ffff04b224 */ /* 0x000fe200078e00ff */
[----:B------:R-:W-:-:S13]  /*96d0*/  ISETP.NE.AND P4, PT, R2, RZ, !P3 ;  /* 0x000000ff0200720c */ /* 0x000fda0005f85270 */
[----:B------:R-:W-:-:S05]  /*96e0*/  @P4 IADD3 R17, R51, RZ, RZ ;  /* 0x000000ff33114210 */ /* 0x000fca0007ffe0ff */
[----:B------:R-:W-:-:S07]  /*96f0*/  @!P3 IMAD.MOV.U32 R51, RZ, RZ, R17 ;  /* 0x000000ffff33b224 */ /* 0x000fce00078e0011 */
.L_x_1198:
[----:B------:R-:W-:Y:S05]  /*9700*/  BSYNC B2 ;  /* 0x0000000000027941 */ /* 0x000fea0003800000 */
.L_x_1197:
        /* <DEDUP_REMOVED lines=44> */
.L_x_1196:
[----:B------:R-:W-:Y:S05]  /*99d0*/  BSYNC B1 ;  /* 0x0000000000017941 */ /* 0x000fea0003800000 */
.L_x_1195:
[----:B------:R-:W-:-:S05]  /*99e0*/  I2FP.F32.U32 R27, R27 ;  /* 0x0000001b001b7245 */ /* 0x000fca0000201000 */
[----:B------:R-:W-:-:S05]  /*99f0*/  FFMA.FTZ R27, R27, R75, 1.1641532182693481445e-10 ;  /* 0x2f0000001b1b7423 */ /* 0x000fca000001004b */
[----:B------:R-:W-:Y:S02]  /*9a00*/  FSETP.GTU.FTZ.AND P3, PT, R27, R74, PT ;  /* 0x0000004a1b00720b */ /* 0x000fe40003f7c000 */
[----:B------:R-:W-:Y:S02]  /*9a10*/  SHF.L.U32 R27, R64, 0x10, RZ ;  /* 0x00000010401b7819 */ /* 0x000fe400000006ff */
[----:B------:R-:W-:-:S03]  /*9a20*/  SEL R53, RZ, 0x1, P3 ;  /* 0x00000001ff357807 */ /* 0x000fc60001800000 */
[----:B------:R-:W-:-:S05]  /*9a30*/  FMUL.FTZ R27, R27, R138 ;  /* 0x0000008a1b1b7220 */ /* 0x000fca0000410000 */
[----:B------:R-:W-:-:S05]  /*9a40*/  FSEL R27, R27, RZ, !P3 ;  /* 0x000000ff1b1b7208 */ /* 0x000fca0005800000 */
[----:B------:R-:W-:Y:S01]  /*9a50*/  FADD.FTZ R79, R27, R79 ;  /* 0x0000004f1b4f7221 */ /* 0x000fe20000010000 */
[----:B------:R-:W-:-:S04]  /*9a60*/  @P0 IMAD.U32 R27, R60, 0x10000, RZ ;  /* 0x000100003c1b0824 */ /* 0x000fc800078e00ff */
[----:B------:R-:W-:-:S07]  /*9a70*/  @P0 FADD.FTZ R79, R27, R79 ;  /* 0x0000004f1b4f0221 */ /* 0x000fce0000010000 */
.L_x_1191:
[C---:B------:R-:W-:Y:S01]  /*9a80*/  ISETP.NE.AND P3, PT, R94.reuse, 0x1, PT ;  /* 0x000000015e00780c */ /* 0x040fe20003f65270 */
[----:B------:R-:W-:Y:S01]  /*9a90*/  BSSY B1, `(.L_x_1199) ;  /* 0x000000c000017945 */ /* 0x000fe20003800000 */
[----:B------:R-:W-:-:S11]  /*9aa0*/  VIADD R93, R94, 0x1 ;  /* 0x000000015e5d7836 */ /* 0x000fd60000000000 */
[----:B------:R-:W-:Y:S05]  /*9ab0*/  @!P3 BRA `(.L_x_1200) ;  /* 0x000000000020b947 */ /* 0x000fea0003800000 */
[----:B------:R-:W-:Y:S02]  /*9ac0*/  ISETP.NE.AND P3, PT, R94, 0x2, PT ;  /* 0x000000025e00780c */ /* 0x000fe40003f65270 */
[----:B------:R-:W-:-:S11]  /*9ad0*/  MOV R27, R18 ;  /* 0x00000012001b7202 */ /* 0x000fd60000000f00 */
[----:B------:R-:W-:Y:S05]  /*9ae0*/  @!P3 BRA `(.L_x_1201) ;  /* 0x000000000018b947 */ /* 0x000fea0003800000 */
[----:B------:R-:W-:Y:S01]  /*9af0*/  ISETP.NE.AND P3, PT, R94, 0x3, PT ;  /* 0x000000035e00780c */ /* 0x000fe20003f65270 */
[----:B------:R-:W-:-:S12]  /*9b00*/  IMAD.MOV.U32 R27, RZ, RZ, R17 ;  /* 0x000000ffff1b7224 */ /* 0x000fd800078e0011 */
[----:B------:R-:W-:Y:S05]  /*9b10*/  @P3 BRA `(.L_x_1201) ;  /* 0x00000000000c3947 */ /* 0x000fea0003800000 */
[----:B------:R-:W-:Y:S01]  /*9b20*/  IMAD.MOV.U32 R27, RZ, RZ, R32 ;  /* 0x000000ffff1b7224 */ /* 0x000fe200078e0020 */
[----:B------:R-:W-:Y:S06]  /*9b30*/  BRA `(.L_x_1201) ;  /* 0x0000000000047947 */ /* 0x000fec0003800000 */
.L_x_1200:
[----:B------:R-:W-:-:S07]  /*9b40*/  MOV R27, R30 ;  /* 0x0000001e001b7202 */ /* 0x000fce0000000f00 */
.L_x_1201:
[----:B------:R-:W-:Y:S05]  /*9b50*/  BSYNC B1 ;  /* 0x0000000000017941 */ /* 0x000fea0003800000 */
.L_x_1199:
        /* <DEDUP_REMOVED lines=11> */
[----:B------:R-:W-:Y:S02]  /*9c10*/  @!P3 VIADD R17, R51, 0x1 ;  /* 0x000000013311b836 */ /* 0x000fe40000000000 */
[----:B------:R-:W-:Y:S01]  /*9c20*/  @!P3 IMAD.MOV.U32 R4, RZ, RZ, RZ ;  /* 0x000000ffff04b224 */ /* 0x000fe200078e00ff */
[----:B------:R-:W-:-:S13]  /*9c30*/  ISETP.NE.AND P4, PT, R2, RZ, !P3 ;  /* 0x000000ff0200720c */ /* 0x000fda0005f85270 */
[----:B------:R-:W-:-:S05]  /*9c40*/  @P4 IMAD.MOV R17, RZ, RZ, R51 ;  /* 0x000000ffff114224 */ /* 0x000fca00078e0233 */
[----:B------:R-:W-:-:S07]  /*9c50*/  @!P3 MOV R51, R17 ;  /* 0x000000110033b202 */ /* 0x000fce0000000f00 */
.L_x_1205:
[----:B------:R-:W-:Y:S05]  /*9c60*/  BSYNC B2 ;  /* 0x0000000000027941 */ /* 0x000fea0003800000 */
.L_x_1204:
        /* <DEDUP_REMOVED lines=41> */
[----:B------:R-:W-:-:S05]  /*9f00*/  IMAD.WIDE.U32 R134, R17, -0x326172a9, RZ ;  /* 0xcd9e8d5711867825 */ /* 0x000fca00078e00ff */
[----:B------:R-:W-:Y:S02]  /*9f10*/  LOP3.LUT R17, R135, UR24, R140, 0x96, !PT ;  /* 0x0000001887117c12 */ /* 0x000fe4000f8e968c */
[----:B------:R-:W-:-:S07]  /*9f20*/  MOV R30, R134 ;  /* 0x00000086001e7202 */ /* 0x000fce0000000f00 */
.L_x_1203:
[----:B------:R-:W-:Y:S05]  /*9f30*/  BSYNC B1 ;  /* 0x0000000000017941 */ /* 0x000fea0003800000 */
.L_x_1202:
[----:B------:R-:W-:Y:S01]  /*9f40*/  I2FP.F32.U32 R27, R27 ;  /* 0x0000001b001b7245 */ /* 0x000fe20000201000 */
[----:B------:R-:W-:Y:S01]  /*9f50*/  IMAD.U32 R68, R68, 0x10000, RZ ;  /* 0x0001000044447824 */ /* 0x000fe200078e00ff */
[----:B------:R-:W-:-:S03]  /*9f60*/  LOP3.LUT R7, R7, 0xfffffff7, RZ, 0xc0, !PT ;  /* 0xfffffff707077812 */ /* 0x000fc600078ec0ff */
[----:B------:R-:W-:Y:S01]  /*9f70*/  FFMA.FTZ R27, R27, R75, 1.1641532182693481445e-10 ;  /* 0x2f0000001b1b7423 */ /* 0x000fe2000001004b */
[----:B------:R-:W-:-:S04]  /*9f80*/  FMUL.FTZ R68, R68, R138 ;  /* 0x0000008a44447220 */ /* 0x000fc80000410000 */
[----:B------:R-:W-:-:S04]  /*9f90*/  FSETP.GTU.FTZ.AND P3, PT, R27, R74, PT ;  /* 0x0000004a1b00720b */ /* 0x000fc80003f7c000 */
[----:B------:R-:W-:-:S09]  /*9fa0*/  FSEL R80, R68, RZ, !P3 ;  /* 0x000000ff44507208 */ /* 0x000fd20005800000 */
[----:B------:R-:W-:Y:S01]  /*9fb0*/  @P3 LOP3.LUT R7, R7, 0x8, RZ, 0xfc, !PT ;  /* 0x0000000807073812 */ /* 0x000fe200078efcff */
[----:B------:R-:W-:Y:S06]  /*9fc0*/  @P2 BRA `(.L_x_1206) ;  /* 0x00000000001c2947 */ /* 0x000fec0003800000 */
[----:B------:R-:W-:Y:S01]  /*9fd0*/  MOV R94, R93 ;  /* 0x0000005d005e7202 */ /* 0x000fe20000000f00 */
[----:B------:R-:W-:Y:S06]  /*9fe0*/  @!P0 BRA `(.L_x_1207) ;  /* 0x0000000400748947 */ /* 0x000fec0003800000 */
[----:B------:R-:W-:Y:S01]  /*9ff0*/  PRMT R27, R60, 0x7632, R27 ;  /* 0x000076323c1b7816 */ /* 0x000fe2000000001b */
[----:B------:R-:W-:-:S04]  /*a000*/  IMAD.MOV.U32 R94, RZ, RZ, R93 ;  /* 0x000000ffff5e7224 */ /* 0x000fc800078e005d */
[----:B------:R-:W-:-:S04]  /*a010*/  IMAD.U32 R27, R27, 0x10000, RZ ;  /* 0x000100001b1b7824 */ /* 0x000fc800078e00ff */
[----:B------:R-:W-:Y:S01]  /*a020*/  FADD.FTZ R80, R27, R80 ;  /* 0x000000501b507221 */ /* 0x000fe20000010000 */
[----:B------:R-:W-:Y:S06]  /*a030*/  BRA `(.L_x_1207) ;  /* 0x0000000400607947 */ /* 0x000fec0003800000 */
.L_x_1206:
        /* <DEDUP_REMOVED lines=12> */
.L_x_1209:
[----:B------:R-:W-:-:S07]  /*a100*/  IMAD.MOV.U32 R27, RZ, RZ, R30 ;  /* 0x000000ffff1b7224 */ /* 0x000fce00078e001e */
.L_x_1210:
[----:B------:R-:W-:Y:S05]  /*a110*/  BSYNC B1 ;  /* 0x0000000000017941 */ /* 0x000fea0003800000 */
.L_x_1208:
        /* <DEDUP_REMOVED lines=16> */
.L_x_1214:
[----:B------:R-:W-:Y:S05]  /*a220*/  BSYNC B2 ;  /* 0x0000000000027941 */ /* 0x000fea0003800000 */
.L_x_1213:
        /* <DEDUP_REMOVED lines=44> */
.L_x_1212:
[----:B------:R-:W-:Y:S05]  /*a4f0*/  BSYNC B1 ;  /* 0x0000000000017941 */ /* 0x000fea0003800000 */
.L_x_1211:
[----:B------:R-:W-:-:S05]  /*a500*/  I2FP.F32.U32 R27, R27 ;  /* 0x0000001b001b7245 */ /* 0x000fca0000201000 */
[----:B------:R-:W-:-:S05]  /*a510*/  FFMA.FTZ R27, R27, R75, 1.1641532182693481445e-10 ;  /* 0x2f0000001b1b7423 */ /* 0x000fca000001004b */
[----:B------:R-:W-:Y:S02]  /*a520*/  FSETP.GTU.FTZ.AND P3, PT, R27, R74, PT ;  /* 0x0000004a1b00720b */ /* 0x000fe40003f7c000 */
[----:B------:R-:W-:Y:S02]  /*a530*/  PRMT R27, R64, 0x7632, R27 ;  /* 0x00007632401b7816 */ /* 0x000fe4000000001b */
[----:B------:R-:W-:Y:S02]  /*a540*/  SEL R54, RZ, 0x1, P3 ;  /* 0x00000001ff367807 */ /* 0x000fe40001800000 */
[----:B------:R-:W-:-:S05]  /*a550*/  SHF.L.U32 R27, R27, 0x10, RZ ;  /* 0x000000101b1b7819 */ /* 0x000fca00000006ff */
[----:B------:R-:W-:-:S05]  /*a560*/  FMUL.FTZ R27, R27, R138 ;  /* 0x0000008a1b1b7220 */ /* 0x000fca0000410000 */
[----:B------:R-:W-:-:S05]  /*a570*/  FSEL R27, R27, RZ, !P3 ;  /* 0x000000ff1b1b7208 */ /* 0x000fca0005800000 */
[----:B------:R-:W-:Y:S01]  /*a580*/  FADD.FTZ R80, R27, R80 ;  /* 0x000000501b507221 */ /* 0x000fe20000010000 */
[----:B------:R-:W-:-:S05]  /*a590*/  @P0 PRMT R27, R60, 0x7632, R27 ;  /* 0x000076323c1b0816 */ /* 0x000fca000000001b */
[----:B------:R-:W-:-:S04]  /*a5a0*/  @P0 IMAD.U32 R27, R27, 0x10000, RZ ;  /* 0x000100001b1b0824 */ /* 0x000fc800078e00ff */
[----:B------:R-:W-:-:S07]  /*a5b0*/  @P0 FADD.FTZ R80, R27, R80 ;  /* 0x000000501b500221 */ /* 0x000fce0000010000 */
.L_x_1207:
        /* <DEDUP_REMOVED lines=12> */
.L_x_1216:
[----:B------:R-:W-:-:S07]  /*a680*/  MOV R27, R30 ;  /* 0x0000001e001b7202 */ /* 0x000fce0000000f00 */
.L_x_1217:
[----:B------:R-:W-:Y:S05]  /*a690*/  BSYNC B1 ;  /* 0x0000000000017941 */ /* 0x000fea0003800000 */
.L_x_1215:
        /* <DEDUP_REMOVED lines=16> */
.L_x_1221:
[----:B------:R-:W-:Y:S05]  /*a7a0*/  BSYNC B2 ;  /* 0x0000000000027941 */ /* 0x000fea0003800000 */
.L_x_1220:
        /* <DEDUP_REMOVED lines=44> */
.L_x_1219:
[----:B------:R-:W-:Y:S05]  /*aa70*/  BSYNC B1 ;  /* 0x0000000000017941 */ /* 0x000fea0003800000 */
.L_x_1218:
[----:B------:R-:W-:Y:S01]  /*aa80*/  I2FP.F32.U32 R27, R27 ;  /* 0x0000001b001b7245 */ /* 0x000fe20000201000 */
[----:B------:R-:W-:Y:S01]  /*aa90*/  IMAD.U32 R93, R69, 0x10000, RZ ;  /* 0x00010000455d7824 */ /* 0x000fe200078e00ff */
[----:B------:R-:W-:-:S03]  /*aaa0*/  LOP3.LUT R7, R7, 0xfffffffb, RZ, 0xc0, !PT ;  /* 0xfffffffb07077812 */ /* 0x000fc600078ec0ff */
[----:B------:R-:W-:Y:S01]  /*aab0*/  FFMA.FTZ R27, R27, R75, 1.1641532182693481445e-10 ;  /* 0x2f0000001b1b7423 */ /* 0x000fe2000001004b */
[----:B------:R-:W-:-:S04]  /*aac0*/  FMUL.FTZ R93, R93, R138 ;  /* 0x0000008a5d5d7220 */ /* 0x000fc80000410000 */
[----:B------:R-:W-:Y:S02]  /*aad0*/  FSETP.GTU.FTZ.AND P3, PT, R27, R74, PT ;  /* 0x0000004a1b00720b */ /* 0x000fe40003f7c000 */
[----:B------:R-:W-:Y:S02]  /*aae0*/  PRMT R27, R69, 0x7632, R27 ;  /* 0x00007632451b7816 */ /* 0x000fe4000000001b */
[----:B------:R-:W-:-:S09]  /*aaf0*/  FSEL R93, R93, RZ, !P3 ;  /* 0x000000ff5d5d7208 */ /* 0x000fd20005800000 */
[----:B------:R-:W-:Y:S01]  /*ab00*/  @P3 LOP3.LUT R7, R7, 0x4, RZ, 0xfc, !PT ;  /* 0x0000000407073812 */ /* 0x000fe200078efcff */
[----:B------:R-:W-:Y:S06]  /*ab10*/  @P2 BRA `(.L_x_1222) ;  /* 0x0000000000182947 */ /* 0x000fec0003800000 */
[----:B------:R-:W-:Y:S01]  /*ab20*/  MOV R69, R68 ;  /* 0x0000004400457202 */ /* 0x000fe20000000f00 */
[----:B------:R-:W-:Y:S06]  /*ab30*/  @!P0 BRA `(.L_x_1223) ;  /* 0x0000000400688947 */ /* 0x000fec0003800000 */
[----:B------:R-:W-:-:S04]  /*ab40*/  IMAD.U32 R69, R61, 0x10000, RZ ;  /* 0x000100003d457824 */ /* 0x000fc800078e00ff */
[----:B------:R-:W-:Y:S01]  /*ab50*/  FADD.FTZ R93, R69, R93 ;  /* 0x0000005d455d7221 */ /* 0x000fe20000010000 */
[----:B------:R-:W-:Y:S01]  /*ab60*/  IMAD.MOV.U32 R69, RZ, RZ, R68 ;  /* 0x000000ffff457224 */ /* 0x000fe200078e0044 */
[----:B------:R-:W-:Y:S06]  /*ab70*/  BRA `(.L_x_1223) ;  /* 0x0000000400587947 */ /* 0x000fec0003800000 */
.L_x_1222:
        /* <DEDUP_REMOVED lines=12> */
.L_x_1225:
[----:B------:R-:W-:-:S07]  /*ac40*/  IMAD.MOV.U32 R55, RZ, RZ, R30 ;  /* 0x000000ffff377224 */ /* 0x000fce00078e001e */
.L_x_1226:
[----:B------:R-:W-:Y:S05]  /*ac50*/  BSYNC B1 ;  /* 0x0000000000017941 */ /* 0x000fea0003800000 */
.L_x_1224:
        /* <DEDUP_REMOVED lines=16> */
.L_x_1230:
[----:B------:R-:W-:Y:S05]  /*ad60*/  BSYNC B2 ;  /* 0x0000000000027941 */ /* 0x000fea0003800000 */
.L_x_1229:
        /* <DEDUP_REMOVED lines=44> */
.L_x_1228:
[----:B------:R-:W-:Y:S05]  /*b030*/  BSYNC B1 ;  /* 0x0000000000017941 */ /* 0x000fea0003800000 */
.L_x_1227:
[----:B------:R-:W-:-:S05]  /*b040*/  I2FP.F32.U32 R55, R55 ;  /* 0x0000003700377245 */ /* 0x000fca0000201000 */
[----:B------:R-:W-:-:S05]  /*b050*/  FFMA.FTZ R55, R55, R75, 1.1641532182693481445e-10 ;  /* 0x2f00000037377423 */ /* 0x000fca000001004b */
[----:B------:R-:W-:Y:S02]  /*b060*/  FSETP.GTU.FTZ.AND P3, PT, R55, R74, PT ;  /* 0x0000004a3700720b */ /* 0x000fe40003f7c000 */
[----:B------:R-:W-:-:S05]  /*b070*/  SHF.L.U32 R55, R65, 0x10, RZ ;  /* 0x0000001041377819 */ /* 0x000fca00000006ff */
[----:B------:R-:W-:-:S05]  /*b080*/  FMUL.FTZ R55, R55, R138 ;  /* 0x0000008a37377220 */ /* 0x000fca0000410000 */
[----:B------:R-:W-:-:S05]  /*b090*/  FSEL R55, R55, RZ, !P3 ;  /* 0x000000ff37377208 */ /* 0x000fca0005800000 */
[----:B------:R-:W-:Y:S01]  /*b0a0*/  FADD.FTZ R93, R55, R93 ;  /* 0x0000005d375d7221 */ /* 0x000fe20000010000 */
[----:B------:R-:W-:-:S04]  /*b0b0*/  @P0 IMAD.U32 R55, R61, 0x10000, RZ ;  /* 0x000100003d370824 */ /* 0x000fc800078e00ff */
[----:B------:R-:W-:Y:S01]  /*b0c0*/  @P0 FADD.FTZ R93, R55, R93 ;  /* 0x0000005d375d0221 */ /* 0x000fe20000010000 */
[----:B------:R-:W-:-:S07]  /*b0d0*/  SEL R55, RZ, 0x1, P3 ;  /* 0x00000001ff377807 */ /* 0x000fce0001800000 */
.L_x_1223:
        /* <DEDUP_REMOVED lines=12> */
.L_x_1232:
[----:B------:R-:W-:-:S07]  /*b1a0*/  MOV R94, R30 ;  /* 0x0000001e005e7202 */ /* 0x000fce0000000f00 */
.L_x_1233:
[----:B------:R-:W-:Y:S05]  /*b1b0*/  BSYNC B1 ;  /* 0x0000000000017941 */ /* 0x000fea0003800000 */
.L_x_1231:
        /* <DEDUP_REMOVED lines=16> */
.L_x_1237:
[----:B------:R-:W-:Y:S05]  /*b2c0*/  BSYNC B2 ;  /* 0x0000000000027941 */ /* 0x000fea0003800000 */
.L_x_1236:
        /* <DEDUP_REMOVED lines=40> */
[----:B------:R-:W-:-:S03]  /*b550*/  IMAD.WIDE.U32 R68, R17, -0x326172a9, RZ ;  /* 0xcd9e8d5711447825 */ /* 0x000fc600078e00ff */
[----:B------:R-:W-:Y:S01]  /*b560*/  MOV R30, R68 ;  /* 0x00000044001e7202 */ /* 0x000fe20000000f00 */
[----:B------:R-:W-:Y:S01]  /*b570*/  IMAD.MOV.U32 R68, RZ, RZ, RZ ;  /* 0x000000ffff447224 */ /* 0x000fe200078e00ff */
[----:B------:R-:W-:-:S07]  /*b580*/  LOP3.LUT R17, R69, UR24, R134, 0x96, !PT ;  /* 0x0000001845117c12 */ /* 0x000fce000f8e9686 */
.L_x_1235:
[----:B------:R-:W-:Y:S05]  /*b590*/  BSYNC B1 ;  /* 0x0000000000017941 */ /* 0x000fea0003800000 */
.L_x_1234:
        /* <DEDUP_REMOVED lines=16> */
.L_x_1238:
        /* <DEDUP_REMOVED lines=12> */
.L_x_1241:
[----:B------:R-:W-:-:S07]  /*b760*/  IMAD.MOV.U32 R27, RZ, RZ, R30 ;  /* 0x000000ffff1b7224 */ /* 0x000fce00078e001e */
.L_x_1242:
[----:B------:R-:W-:Y:S05]  /*b770*/  BSYNC B1 ;  /* 0x0000000000017941 */ /* 0x000fea0003800000 */
.L_x_1240:
        /* <DEDUP_REMOVED lines=16> */
.L_x_1246:
[----:B------:R-:W-:Y:S05]  /*b880*/  BSYNC B2 ;  /* 0x0000000000027941 */ /* 0x000fea0003800000 */
.L_x_1245:
        /* <DEDUP_REMOVED lines=44> */
.L_x_1244:
[----:B------:R-:W-:Y:S05]  /*bb50*/  BSYNC B1 ;  /* 0x0000000000017941 */ /* 0x000fea0003800000 */
.L_x_1243:
        /* <DEDUP_REMOVED lines=12> */
.L_x_1239:
        /* <DEDUP_REMOVED lines=12> */
.L_x_1248:
[----:B------:R-:W-:-:S07]  /*bce0*/  MOV R27, R30 ;  /* 0x0000001e001b7202 */ /* 0x000fce0000000f00 */
.L_x_1249:
[----:B------:R-:W-:Y:S05]  /*bcf0*/  BSYNC B1 ;  /* 0x0000000000017941 */ /* 0x000fea0003800000 */
.L_x_1247:
        /* <DEDUP_REMOVED lines=16> */
.L_x_1253:
[----:B------:R-:W-:Y:S05]  /*be00*/  BSYNC B2 ;  /* 0x0000000000027941 */ /* 0x000fea0003800000 */
.L_x_1252:
        /* <DEDUP_REMOVED lines=44> */
.L_x_1251:
[----:B------:R-:W-:Y:S05]  /*c0d0*/  BSYNC B1 ;  /* 0x0000000000017941 */ /* 0x000fea0003800000 */
.L_x_1250:
[----:B------:R-:W-:Y:S01]  /*c0e0*/  I2FP.F32.U32 R27, R27 ;  /* 0x0000001b001b7245 */ /* 0x000fe20000201000 */
[C---:B------:R-:W-:Y:S01]  /*c0f0*/  IMAD.U32 R107, R70.reuse, 0x10000, RZ ;  /* 0x00010000466b7824 */ /* 0x040fe200078e00ff */
[----:B------:R-:W-:Y:S02]  /*c100*/  LOP3.LUT R7, R7, 0xfffffffe, RZ, 0xc0, !PT ;  /* 0xfffffffe07077812 */ /* 0x000fe400078ec0ff */
[----:B------:R-:W-:Y:S01]  /*c110*/  PRMT R70, R70, 0x7632, R70 ;  /* 0x0000763246467816 */ /* 0x000fe20000000046 */
        /* <DEDUP_REMOVED lines=8> */
[----:B------:R-:W-:Y:S02]  /*c1a0*/  IMAD.U32 R27, R62, 0x10000, RZ ;  /* 0x000100003e1b7824 */ /* 0x000fe400078e00ff */
[----:B------:R-:W-:Y:S02]  /*c1b0*/  IMAD.MOV.U32 R69, RZ, RZ, R68 ;  /* 0x000000ffff457224 */ /* 0x000fe400078e0044 */
[----:B------:R-:W-:Y:S01]  /*c1c0*/  FADD.FTZ R107, R27, R107 ;  /* 0x0000006b1b6b7221 */ /* 0x000fe20000010000 */
[----:B------:R-:W-:Y:S06]  /*c1d0*/  BRA `(.L_x_1255) ;  /* 0x0000000400587947 */ /* 0x000fec0003800000 */
.L_x_1254:
        /* <DEDUP_REMOVED lines=12> */
.L_x_1257:
[----:B------:R-:W-:-:S07]  /*c2a0*/  IMAD.MOV.U32 R27, RZ, RZ, R30 ;  /* 0x000000ffff1b7224 */ /* 0x000fce00078e001e */
.L_x_1258:
[----:B------:R-:W-:Y:S05]  /*c2b0*/  BSYNC B1 ;  /* 0x0000000000017941 */ /* 0x000fea0003800000 */
.L_x_1256:
        /* <DEDUP_REMOVED lines=16> */
.L_x_1262:
[----:B------:R-:W-:Y:S05]  /*c3c0*/  BSYNC B2 ;  /* 0x0000000000027941 */ /* 0x000fea0003800000 */
.L_x_1261:
        /* <DEDUP_REMOVED lines=44> */
.L_x_1260:
[----:B------:R-:W-:Y:S05]  /*c690*/  BSYNC B1 ;  /* 0x0000000000017941 */ /* 0x000fea0003800000 */
.L_x_1259:
        /* <DEDUP_REMOVED lines=10> */
.L_x_1255:
        /* <DEDUP_REMOVED lines=12> */
.L_x_1264:
[----:B------:R-:W-:-:S07]  /*c800*/  MOV R27, R30 ;  /* 0x0000001e001b7202 */ /* 0x000fce0000000f00 */
.L_x_1265:
[----:B------:R-:W-:Y:S05]  /*c810*/  BSYNC B1 ;  /* 0x0000000000017941 */ /* 0x000fea0003800000 */
.L_x_1263:
        /* <DEDUP_REMOVED lines=16> */
.L_x_1269:
[----:B------:R-:W-:Y:S05]  /*c920*/  BSYNC B2 ;  /* 0x0000000000027941 */ /* 0x000fea0003800000 */
.L_x_1268:
        /* <DEDUP_REMOVED lines=44> */
.L_x_1267:
[----:B------:R-:W-:Y:S05]  /*cbf0*/  BSYNC B1 ;  /* 0x0000000000017941 */ /* 0x000fea0003800000 */
.L_x_1266:
[----:B------:R-:W-:Y:S01]  /*cc00*/  I2FP.F32.U32 R27, R27 ;  /* 0x0000001b001b7245 */ /* 0x000fe20000201000 */
[----:B------:R-:W-:-:S04]  /*cc10*/  IMAD.U32 R70, R70, 0x10000, RZ ;  /* 0x0001000046467824 */ /* 0x000fc800078e00ff */
[----:B------:R-:W-:Y:S01]  /*cc20*/  FFMA.FTZ R27, R27, R75, 1.1641532182693481445e-10 ;  /* 0x2f0000001b1b7423 */ /* 0x000fe2000001004b */
[----:B------:R-:W-:-:S04]  /*cc30*/  FMUL.FTZ R70, R70, R138 ;  /* 0x0000008a46467220 */ /* 0x000fc80000410000 */
[----:B------:R-:W-:-:S04]  /*cc40*/  FSETP.GTU.FTZ.AND P3, PT, R27, R74, PT ;  /* 0x0000004a1b00720b */ /* 0x000fc80003f7c000 */
[----:B------:R-:W-:Y:S01]  /*cc50*/  FSEL R108, R70, RZ, !P3 ;  /* 0x000000ff466c7208 */ /* 0x000fe20005800000 */
[----:B------:R-:W-:Y:S08]  /*cc60*/  @P2 BRA `(.L_x_1270) ;  /* 0x00000000001c2947 */ /* 0x000ff00003800000 */
[----:B------:R-:W-:Y:S01]  /*cc70*/  MOV R69, R68 ;  /* 0x0000004400457202 */ /* 0x000fe20000000f00 */
[----:B------:R-:W-:Y:S06]  /*cc80*/  @!P0 BRA `(.L_x_1271) ;  /* 0x0000000400748947 */ /* 0x000fec0003800000 */
[----:B------:R-:W-:Y:S01]  /*cc90*/  PRMT R27, R62, 0x7632, R27 ;  /* 0x000076323e1b7816 */ /* 0x000fe2000000001b */
[----:B------:R-:W-:-:S04]  /*cca0*/  IMAD.MOV.U32 R69, RZ, RZ, R68 ;  /* 0x000000ffff457224 */ /* 0x000fc800078e0044 */
[----:B------:R-:W-:-:S04]  /*ccb0*/  IMAD.U32 R27, R27, 0x10000, RZ ;  /* 0x000100001b1b7824 */ /* 0x000fc800078e00ff */
[----:B------:R-:W-:Y:S01]  /*ccc0*/  FADD.FTZ R108, R27, R108 ;  /* 0x0000006c1b6c7221 */ /* 0x000fe20000010000 */
[----:B------:R-:W-:Y:S06]  /*ccd0*/  BRA `(.L_x_1271) ;  /* 0x0000000400607947 */ /* 0x000fec0003800000 */
.L_x_1270:
        /* <DEDUP_REMOVED lines=12> */
.L_x_1273:
[----:B------:R-:W-:-:S07]  /*cda0*/  IMAD.MOV.U32 R27, RZ, RZ, R30 ;  /* 0x000000ffff1b7224 */ /* 0x000fce00078e001e */
.L_x_1274:
[----:B------:R-:W-:Y:S05]  /*cdb0*/  BSYNC B1 ;  /* 0x0000000000017941 */ /* 0x000fea0003800000 */
.L_x_1272:
        /* <DEDUP_REMOVED lines=16> */
.L_x_1278:
[----:B------:R-:W-:Y:S05]  /*cec0*/  BSYNC B2 ;  /* 0x0000000000027941 */ /* 0x000fea0003800000 */
.L_x_1277:
        /* <DEDUP_REMOVED lines=44> */
.L_x_1276:
[----:B------:R-:W-:Y:S05]  /*d190*/  BSYNC B1 ;  /* 0x0000000000017941 */ /* 0x000fea0003800000 */
.L_x_1275:
        /* <DEDUP_REMOVED lines=12> */
.L_x_1271:
        /* <DEDUP_REMOVED lines=12> */
.L_x_1280:
[----:B------:R-:W-:-:S07]  /*d320*/  MOV R27, R30 ;  /* 0x0000001e001b7202 */ /* 0x000fce0000000f00 */
.L_x_1281:
[----:B------:R-:W-:Y:S05]  /*d330*/  BSYNC B1 ;  /* 0x0000000000017941 */ /* 0x000fea0003800000 */
.L_x_1279:
        /* <DEDUP_REMOVED lines=16> */
.L_x_1285:
[----:B------:R-:W-:Y:S05]  /*d440*/  BSYNC B2 ;  /* 0x0000000000027941 */ /* 0x000fea0003800000 */
.L_x_1284:
        /* <DEDUP_REMOVED lines=44> */
.L_x_1283:
[----:B------:R-:W-:Y:S05]  /*d710*/  BSYNC B1 ;  /* 0x0000000000017941 */ /* 0x000fea0003800000 */
.L_x_1282:
[----:B------:R-:W-:Y:S01]  /*d720*/  I2FP.F32.U32 R27, R27 ;  /* 0x0000001b001b7245 */ /* 0x000fe20000201000 */
[----:B------:R-:W-:-:S04]  /*d730*/  IMAD.U32 R121, R71, 0x10000, RZ ;  /* 0x0001000047797824 */ /* 0x000fc800078e00ff */
[----:B------:R-:W-:Y:S01]  /*d740*/  FFMA.FTZ R27, R27, R75, 1.1641532182693481445e-10 ;  /* 0x2f0000001b1b7423 */ /* 0x000fe2000001004b */
[----:B------:R-:W-:-:S04]  /*d750*/  FMUL.FTZ R121, R121, R138 ;  /* 0x0000008a79797220 */ /* 0x000fc80000410000 */
[----:B------:R-:W-:Y:S02]  /*d760*/  FSETP.GTU.FTZ.AND P4, PT, R27, R74, PT ;  /* 0x0000004a1b00720b */ /* 0x000fe40003f9c000 */
[----:B------:R-:W-:Y:S02]  /*d770*/  PRMT R27, R71, 0x7632, R27 ;  /* 0x00007632471b7816 */ /* 0x000fe4000000001b */
[----:B------:R-:W-:Y:S01]  /*d780*/  FSEL R121, R121, RZ, !P4 ;  /* 0x000000ff79797208 */ /* 0x000fe20006000000 */
[----:B------:R-:W-:Y:S08]  /*d790*/  @P2 BRA `(.L_x_1286) ;  /* 0x0000000000182947 */ /* 0x000ff00003800000 */
[----:B------:R-:W-:Y:S01]  /*d7a0*/  MOV R69, R68 ;  /* 0x0000004400457202 */ /* 0x000fe20000000f00 */
[----:B------:R-:W-:Y:S06]  /*d7b0*/  @!P0 BRA `(.L_x_1287) ;  /* 0x0000000400688947 */ /* 0x000fec0003800000 */
[----:B------:R-:W-:-:S04]  /*d7c0*/  IMAD.U32 R69, R63, 0x10000, RZ ;  /* 0x000100003f457824 */ /* 0x000fc800078e00ff */
[----:B------:R-:W-:Y:S01]  /*d7d0*/  FADD.FTZ R121, R69, R121 ;  /* 0x0000007945797221 */ /* 0x000fe20000010000 */
[----:B------:R-:W-:Y:S01]  /*d7e0*/  IMAD.MOV.U32 R69, RZ, RZ, R68 ;  /* 0x000000ffff457224 */ /* 0x000fe200078e0044 */
[----:B------:R-:W-:Y:S06]  /*d7f0*/  BRA `(.L_x_1287) ;  /* 0x0000000400587947 */ /* 0x000fec0003800000 */
.L_x_1286:
        /* <DEDUP_REMOVED lines=12> */
.L_x_1289:
[----:B------:R-:W-:-:S07]  /*d8c0*/  IMAD.MOV.U32 R59, RZ, RZ, R30 ;  /* 0x000000ffff3b7224 */ /* 0x000fce00078e001e */
.L_x_1290:
[----:B------:R-:W-:Y:S05]  /*d8d0*/  BSYNC B1 ;  /* 0x0000000000017941 */ /* 0x000fea0003800000 */
.L_x_1288:
        /* <DEDUP_REMOVED lines=16> */
.L_x_1294:
[----:B------:R-:W-:Y:S05]  /*d9e0*/  BSYNC B2 ;  /* 0x0000000000027941 */ /* 0x000fea0003800000 */
.L_x_1293:
        /* <DEDUP_REMOVED lines=44> */
.L_x_1292:
[----:B------:R-:W-:Y:S05]  /*dcb0*/  BSYNC B1 ;  /* 0x0000000000017941 */ /* 0x000fea0003800000 */
.L_x_1291:
        /* <DEDUP_REMOVED lines=10> */
.L_x_1287:
        /* <DEDUP_REMOVED lines=12> */
.L_x_1296:
[----:B------:R-:W-:-:S07]  /*de20*/  MOV R122, R30 ;  /* 0x0000001e007a7202 */ /* 0x000fce0000000f00 */
.L_x_1297:
[----:B------:R-:W-:Y:S05]  /*de30*/  BSYNC B1 ;  /* 0x0000000000017941 */ /* 0x000fea0003800000 */
.L_x_1295:
        /* <DEDUP_REMOVED lines=16> */
.L_x_1301:
[----:B------:R-:W-:Y:S05]  /*df40*/  BSYNC B2 ;  /* 0x0000000000027941 */ /* 0x000fea0003800000 */
.L_x_1300:
        /* <DEDUP_REMOVED lines=44> */
.L_x_1299:
[----:B------:R-:W-:Y:S05]  /*e210*/  BSYNC B1 ;  /* 0x0000000000017941 */ /* 0x000fea0003800000 */
.L_x_1298:
        /* <DEDUP_REMOVED lines=9> */
[----:B------:R-:W-:-:S05]  /*e2b0*/  PRMT R27, R63, 0x7632, R27 ;  /* 0x000076323f1b7816 */ /* 0x000fca000000001b */
[----:B------:R-:W-:-:S04]  /*e2c0*/  IMAD.U32 R27, R27, 0x10000, RZ ;  /* 0x000100001b1b7824 */ /* 0x000fc800078e00ff */
[----:B------:R-:W-:Y:S01]  /*e2d0*/  FADD.FTZ R122, R27, R122 ;  /* 0x0000007a1b7a7221 */ /* 0x000fe20000010000 */
[----:B------:R-:W-:Y:S01]  /*e2e0*/  IMAD.MOV.U32 R27, RZ, RZ, R68 ;  /* 0x000000ffff1b7224 */ /* 0x000fe200078e0044 */
[----:B------:R-:W-:Y:S06]  /*e2f0*/  BRA `(.L_x_1303) ;  /* 0x0000000400607947 */ /* 0x000fec0003800000 */
.L_x_1302:
        /* <DEDUP_REMOVED lines=12> */
.L_x_1305:
[----:B------:R-:W-:-:S07]  /*e3c0*/  IMAD.MOV.U32 R76, RZ, RZ, R30 ;  /* 0x000000ffff4c7224 */ /* 0x000fce00078e001e */
.L_x_1306:
[----:B------:R-:W-:Y:S05]  /*e3d0*/  BSYNC B1 ;  /* 0x0000000000017941 */ /* 0x000fea0003800000 */
.L_x_1304:
        /* <DEDUP_REMOVED lines=16> */
.L_x_1310:
[----:B------:R-:W-:Y:S05]  /*e4e0*/  BSYNC B2 ;  /* 0x0000000000027941 */ /* 0x000fea0003800000 */
.L_x_1309:
        /* <DEDUP_REMOVED lines=44> */
.L_x_1308:
[----:B------:R-:W-:Y:S05]  /*e7b0*/  BSYNC B1 ;  /* 0x0000000000017941 */ /* 0x000fea0003800000 */
.L_x_1307:
        /* <DEDUP_REMOVED lines=12> */
.L_x_1303:
[C---:B------:R-:W-:Y:S01]  /*e880*/  LEA R74, P0, R73.reuse, UR28, 0x4 ;  /* 0x0000001c494a7c11 */ /* 0x040fe2000f8020ff */
[C---:B------:R-:W-:Y:S01]  /*e890*/  IMAD.SHL.U32 R135, R73.reuse, 0x8, RZ ;  /* 0x0000000849877824 */ /* 0x040fe200078e00ff */
[----:B------:R-:W-:Y:S02]  /*e8a0*/  F2FP.BF16.F32.PACK_AB R71, R122, R121 ;  /* 0x000000797a47723e */ /* 0x000fe400000010ff */
[----:B------:R-:W-:Y:S02]  /*e8b0*/  LEA.HI.X R75, R73, UR29, RZ, 0x4, P0 ;  /* 0x0000001d494b7c11 */ /* 0x000fe400080f24ff */
[----:B------:R-:W-:Y:S02]  /*e8c0*/  F2FP.BF16.F32.PACK_AB R70, R108, R107 ;  /* 0x0000006b6c46723e */ /* 0x000fe400000010ff */
[----:B------:R-:W-:Y:S02]  /*e8d0*/  F2FP.BF16.F32.PACK_AB R69, R94, R93 ;  /* 0x0000005d5e45723e */ /* 0x000fe400000010ff */
[----:B------:R-:W-:-:S02]  /*e8e0*/  F2FP.BF16.F32.PACK_AB R68, R80, R79 ;  /* 0x0000004f5044723e */ /* 0x000fc400000010ff */
[C---:B------:R-:W-:Y:S02]  /*e8f0*/  LOP3.LUT P6, RZ, R7.reuse, 0x8, RZ, 0xc0, !PT ;  /* 0x0000000807ff7812 */ /* 0x040fe400078cc0ff */
[C---:B------:R-:W-:Y:S01]  /*e900*/  LOP3.LUT P0, RZ, R7.reuse, 0x4, RZ, 0xc0, !PT ;  /* 0x0000000407ff7812 */ /* 0x040fe2000780c0ff */
[----:B------:R1:W-:Y:S01]  /*e910*/  STG.E.128 desc[UR6][R74.64], R68 ;  /* 0x000000444a007986 */ /* 0x0003e2000c101d06 */
[----:B------:R-:W-:Y:S02]  /*e920*/  LOP3.LUT P2, RZ, R7, 0x10, RZ, 0xc0, !PT ;  /* 0x0000001007ff7812 */ /* 0x000fe4000784c0ff */
[----:B------:R-:W-:Y:S02]  /*e930*/  SHF.L.U64.HI R134, R73, 0x3, RZ ;  /* 0x0000000349867819 */ /* 0x000fe400000102ff */
[----:B-1----:R-:W-:Y:S02]  /*e940*/  SEL R69, RZ, 0x10000, P4 ;  /* 0x00010000ff457807 */ /* 0x002fe40002000000 */
[----:B------:R-:W-:-:S02]  /*e950*/  LOP3.LUT P4, RZ, R7, 0x2, RZ, 0xc0, !PT ;  /* 0x0000000207ff7812 */ /* 0x000fc4000788c0ff */
[----:B------:R-:W-:Y:S02]  /*e960*/  SEL R74, RZ, 0x1000000, P5 ;  /* 0x01000000ff4a7807 */ /* 0x000fe40002800000 */
[----:B------:R-:W-:Y:S02]  /*e970*/  SEL R70, RZ, 0x100, P3 ;  /* 0x00000100ff467807 */ /* 0x000fe40001800000 */
[----:B------:R-:W-:Y:S02]  /*e980*/  SEL R68, RZ, 0x1, P4 ;  /* 0x00000001ff447807 */ /* 0x000fe40002000000 */
[----:B------:R-:W-:Y:S02]  /*e990*/  LOP3.LUT P5, RZ, R7, 0x1, RZ, 0xc0, !PT ;  /* 0x0000000107ff7812 */ /* 0x000fe400078ac0ff */
[----:B------:R-:W-:Y:S01]  /*e9a0*/  LOP3.LUT R74, R70, R74, R69, 0xfe, !PT ;  /* 0x0000004a464a7212 */ /* 0x000fe200078efe45 */
[----:B------:R-:W-:Y:S01]  /*e9b0*/  IMAD.WIDE.U32 R68, R68, 0x1000000, RZ ;  /* 0x0100000044447825 */ /* 0x000fe200078e00ff */
[----:B------:R-:W-:-:S02]  /*e9c0*/  SEL R71, RZ, 0x1, P5 ;  /* 0x00000001ff477807 */ /* 0x000fc40002800000 */
[----:B------:R-:W-:Y:S02]  /*e9d0*/  SEL R70, RZ, 0x1, P0 ;  /* 0x00000001ff467807 */ /* 0x000fe40000000000 */
[----:B------:R-:W-:Y:S02]  /*e9e0*/  LOP3.LUT R69, R69, R74, R71, 0xfe, !PT ;  /* 0x0000004a45457212 */ /* 0x000fe400078efe47 */
[----:B------:R-:W-:Y:S01]  /*e9f0*/  SEL R74, RZ, 0x1, P6 ;  /* 0x00000001ff4a7807 */ /* 0x000fe20003000000 */
[----:B------:R-:W-:-:S04]  /*ea00*/  IMAD.WIDE.U32 R70, R70, 0x10000, RZ ;  /* 0x0001000046467825 */ /* 0x000fc800078e00ff */
        /* <DEDUP_REMOVED lines=9> */
[----:B-1----:R-:W-:Y:S02]  /*eaa0*/  SHF.L.U32 R68, R59, 0x10, RZ ;  /* 0x000000103b447819 */ /* 0x002fe400000006ff */
[----:B------:R-:W-:Y:S02]  /*eab0*/  LOP3.LUT R69, R76, 0xffff, RZ, 0xc0, !PT ;  /* 0x0000ffff4c457812 */ /* 0x000fe400078ec0ff */
[----:B------:R-:W-:Y:S02]  /*eac0*/  LOP3.LUT R68, R68, 0xff0000, RZ, 0xc0, !PT ;  /* 0x00ff000044447812 */ /* 0x000fe400078ec0ff */
[----:B------:R-:W-:Y:S02]  /*ead0*/  PRMT R138, R58, 0x7104, RZ ;  /* 0x000071043a8a7816 */ /* 0x000fe400000000ff */
[----:B------:R-:W-:Y:S02]  /*eae0*/  PRMT R68, R68, 0x4210, R69 ;  /* 0x0000421044447816 */ /* 0x000fe40000000045 */
[----:B------:R-:W-:-:S02]  /*eaf0*/  LOP3.LUT R70, R55, 0xff, RZ, 0xc0, !PT ;  /* 0x000000ff37467812 */ /* 0x000fc400078ec0ff */
[----:B------:R-:W-:Y:S02]  /*eb00*/  LOP3.LUT R138, R68, 0xff00, R138, 0xf8, !PT ;  /* 0x0000ff00448a7812 */ /* 0x000fe400078ef88a */
[----:B------:R-:W-:Y:S01]  /*eb10*/  LOP3.LUT R68, R56, 0xff, RZ, 0xc0, !PT ;  /* 0x000000ff38447812 */ /* 0x000fe200078ec0ff */
[----:B------:R-:W-:Y:S01]  /*eb20*/  IMAD.WIDE.U32 R70, R70, 0x10000, RZ ;  /* 0x0001000046467825 */ /* 0x000fe200078e00ff */
[----:B------:R-:W-:Y:S02]  /*eb30*/  LOP3.LUT R74, R54, 0xff, RZ, 0xc0, !PT ;  /* 0x000000ff364a7812 */ /* 0x000fe400078ec0ff */
[----:B------:R-:W-:Y:S01]  /*eb40*/  LOP3.LUT R138, R138, 0xff, R57, 0xf8, !PT ;  /* 0x000000ff8a8a7812 */ /* 0x000fe200078ef839 */
[----:B------:R-:W-:-:S04]  /*eb50*/  IMAD.WIDE.U32 R68, R68, 0x1000000, RZ ;  /* 0x0100000044447825 */ /* 0x000fc800078e00ff */
[----:B------:R-:W-:Y:S01]  /*eb60*/  IMAD.WIDE.U32 R74, R74, 0x100, RZ ;  /* 0x000001004a4a7825 */ /* 0x000fe200078e00ff */
[----:B------:R-:W-:Y:S02]  /*eb70*/  LOP3.LUT R71, R71, R138, R69, 0xfe, !PT ;  /* 0x0000008a47477212 */ /* 0x000fe400078efe45 */
[----:B------:R-:W-:Y:S02]  /*eb80*/  LOP3.LUT R70, R74, R68, R70, 0xfe, !PT ;  /* 0x000000444a467212 */ /* 0x000fe400078efe46 */
[----:B------:R-:W-:Y:S02]  /*eb90*/  IADD3 R68, P0, R135, UR32, RZ ;  /* 0x0000002087447c10 */ /* 0x000fe4000ff1e0ff */
[----:B------:R-:W-:Y:S02]  /*eba0*/  LOP3.LUT R75, R71, R75, RZ, 0xfc, !PT ;  /* 0x0000004b474b7212 */ /* 0x000fe400078efcff */
[----:B------:R-:W-:Y:S02]  /*ebb0*/  IADD3.X R69, R134, UR33, RZ, P0, !PT ;  /* 0x0000002186457c10 */ /* 0x000fe400087fe4ff */
[----:B------:R-:W-:-:S05]  /*ebc0*/  LOP3.LUT R74, R70, 0xff, R53, 0xf8, !PT ;  /* 0x000000ff464a7812 */ /* 0x000fca00078ef835 */
[----:B------:R2:W-:Y:S02]  /*ebd0*/  STG.E.64 desc[UR6][R68.64], R74 ;  /* 0x0000004a44007986 */ /* 0x0005e4000c101b06 */
.L_x_1311:
[----:B------:R-:W-:-:S07]  /*ebe0*/  VIADD R73, R73, 0x80 ;  /* 0x0000008049497836 */ /* 0x000fce0000000000 */
.L_x_1182:
[----:B------:R-:W-:Y:S05]  /*ebf0*/  BSYNC B0 ;  /* 0x0000000000007941 */ /* 0x000fea0003800000 */
.L_x_1181:
        /* <DEDUP_REMOVED lines=19> */
[----:B------:R-:W-:-:S11]  /*ed30*/  VIADD R82, R27, 0x1 ;  /* 0x000000011b527836 */ /* 0x000fd60000000000 */
[----:B--2---:R-:W-:Y:S05]  /*ed40*/  @!P2 BRA `(.L_x_1315) ;  /* 0x000000000020a947 */ /* 0x004fea0003800000 */
        /* <DEDUP_REMOVED lines=8> */
.L_x_1315:
[----:B------:R-:W-:-:S07]  /*edd0*/  MOV R81, R30 ;  /* 0x0000001e00517202 */ /* 0x000fce0000000f00 */
.L_x_1316:
[----:B------:R-:W-:Y:S05]  /*ede0*/  BSYNC B1 ;  /* 0x0000000000017941 */ /* 0x000fea0003800000 */
.L_x_1314:
        /* <DEDUP_REMOVED lines=16> */
.L_x_1320:
[----:B------:R-:W-:Y:S05]  /*eef0*/  BSYNC B2 ;  /* 0x0000000000027941 */ /* 0x000fea0003800000 */
.L_x_1319:
        /* <DEDUP_REMOVED lines=44> */
.L_x_1318:
[----:B------:R-:W-:Y:S05]  /*f1c0*/  BSYNC B1 ;  /* 0x0000000000017941 */ /* 0x000fea0003800000 */
.L_x_1317:
        /* <DEDUP_REMOVED lines=17> */
[----:B------:R-:W-:Y:S01]  /*f2e0*/  IMAD.U32 R27, R60, 0x10000, RZ ;  /* 0x000100003c1b7824 */ /* 0x000fe200078e00ff */
[----:B------:R-:W-:-:S03]  /*f2f0*/  MOV R96, R82 ;  /* 0x0000005200607202 */ /* 0x000fc60000000f00 */
[----:B------:R-:W-:Y:S01]  /*f300*/  FADD.FTZ R81, R27, R81 ;  /* 0x000000511b517221 */ /* 0x000fe20000010000 */
[----:B------:R-:W-:Y:S06]  /*f310*/  BRA `(.L_x_1322) ;  /* 0x0000000400587947 */ /* 0x000fec0003800000 */
.L_x_1321:
[C---:B------:R-:W-:Y:S01]  /*f320*/  ISETP.NE.AND P3, PT, R82.reuse, 0x1, PT ;  /* 0x000000015200780c */ /* 0x040fe20003f65270 */
[----:B------:R-:W-:Y:S01]  /*f330*/  BSSY B1, `(.L_x_1323) ;  /* 0x000000c000017945 */ /* 0x000fe20003800000 */
[----:B------:R-:W-:-:S11]  /*f340*/  VIADD R96, R82, 0x1 ;  /* 0x0000000152607836 */ /* 0x000fd60000000000 */
[----:B------:R-:W-:Y:S05]  /*f350*/  @!P3 BRA `(.L_x_1324) ;  /* 0x000000000020b947 */ /* 0x000fea0003800000 */
[----:B------:R-:W-:Y:S01]  /*f360*/  ISETP.NE.AND P3, PT, R82, 0x2, PT ;  /* 0x000000025200780c */ /* 0x000fe20003f65270 */
[----:B------:R-:W-:-:S12]  /*f370*/  IMAD.MOV.U32 R27, RZ, RZ, R18 ;  /* 0x000000ffff1b7224 */ /* 0x000fd800078e0012 */
[----:B------:R-:W-:Y:S05]  /*f380*/  @!P3 BRA `(.L_x_1325) ;  /* 0x000000000018b947 */ /* 0x000fea0003800000 */
[----:B------:R-:W-:Y:S02]  /*f390*/  ISETP.NE.AND P3, PT, R82, 0x3, PT ;  /* 0x000000035200780c */ /* 0x000fe40003f65270 */
[----:B------:R-:W-:-:S11]  /*f3a0*/  MOV R27, R17 ;  /* 0x00000011001b7202 */ /* 0x000fd60000000f00 */
[----:B------:R-:W-:Y:S05]  /*f3b0*/  @P3 BRA `(.L_x_1325) ;  /* 0x00000000000c3947 */ /* 0x000fea0003800000 */
[----:B------:R-:W-:Y:S01]  /*f3c0*/  IMAD.MOV.U32 R27, RZ, RZ, R32 ;  /* 0x000000ffff1b7224 */ /* 0x000fe200078e0020 */
[----:B------:R-:W-:Y:S06]  /*f3d0*/  BRA `(.L_x_1325) ;  /* 0x0000000000047947 */ /* 0x000fec0003800000 */
.L_x_1324:
[----:B------:R-:W-:-:S07]  /*f3e0*/  IMAD.MOV.U32 R27, RZ, RZ, R30 ;  /* 0x000000ffff1b7224 */ /* 0x000fce00078e001e */
.L_x_1325:
[----:B------:R-:W-:Y:S05]  /*f3f0*/  BSYNC B1 ;  /* 0x0000000000017941 */ /* 0x000fea0003800000 */
.L_x_1323:
[----:B------:R-:W-:Y:S01]  /*f400*/  ISETP.NE.AND P3, PT, R96, 0x4, PT ;  /* 0x000000046000780c */ /* 0x000fe20003f65270 */
[----:B------:R-:W-:-:S12]  /*f410*/  BSSY B1, `(.L_x_1326) ;  /* 0x000003c000017945 */ /* 0x000fd80003800000 */
[----:B------:R-:W-:Y:S05]  /*f420*/  @P3 BRA `(.L_x_1327) ;  /* 0x0000000000e83947 */ /* 0x000fea0003800000 */
[----:B------:R-:W-:Y:S01]  /*f430*/  IADD3 R3, R3, 0x1, RZ ;  /* 0x0000000103037810 */ /* 0x000fe20007ffe0ff */
[----:B------:R-:W-:Y:S03]  /*f440*/  BSSY B2, `(.L_x_1328) ;  /* 0x000000c000027945 */ /* 0x000fe60003800000 */
[C---:B------:R-:W-:Y:S01]  /*f450*/  ISETP.NE.AND P3, PT, R3.reuse, RZ, PT ;  /* 0x000000ff0300720c */ /* 0x040fe20003f65270 */
[----:B------:R-:W-:-:S12]  /*f460*/  IMAD.HI.U32 R134, R3, -0x2daee0ad, RZ ;  /* 0xd2511f5303867827 */ /* 0x000fd800078e00ff */
[----:B------:R-:W-:Y:S05]  /*f470*/  @P3 BRA `(.L_x_1329) ;  /* 0x0000000000203947 */ /* 0x000fea0003800000 */
[----:B------:R-:W-:-:S05]  /*f480*/  VIADD R4, R4, 0x1 ;  /* 0x0000000104047836 */ /* 0x000fca0000000000 */
[----:B------:R-:W-:-:S13]  /*f490*/  ISETP.NE.AND P3, PT, R4, RZ, PT ;  /* 0x000000ff0400720c */ /* 0x000fda0003f65270 */
[----:B------:R-:W-:Y:S01]  /*f4a0*/  @!P3 VIADD R2, R2, 0x1 ;  /* 0x000000010202b836 */ /* 0x000fe20000000000 */
[----:B------:R-:W-:Y:S02]  /*f4b0*/  @!P3 IADD3 R17, R51, 0x1, RZ ;  /* 0x000000013311b810 */ /* 0x000fe40007ffe0ff */
[----:B------:R-:W-:Y:S02]  /*f4c0*/  @!P3 MOV R4, RZ ;  /* 0x000000ff0004b202 */ /* 0x000fe40000000f00 */
[----:B------:R-:W-:-:S13]  /*f4d0*/  ISETP.NE.AND P4, PT, R2, RZ, !P3 ;  /* 0x000000ff0200720c */ /* 0x000fda0005f85270 */
[----:B------:R-:W-:-:S04]  /*f4e0*/  @P4 IMAD.MOV R17, RZ, RZ, R51 ;  /* 0x000000ffff114224 */ /* 0x000fc800078e0233 */
[----:B------:R-:W-:-:S07]  /*f4f0*/  @!P3 IMAD.MOV.U32 R51, RZ, RZ, R17 ;  /* 0x000000ffff33b224 */ /* 0x000fce00078e0011 */
.L_x_1329:
[----:B------:R-:W-:Y:S05]  /*f500*/  BSYNC B2 ;  /* 0x0000000000027941 */ /* 0x000fea0003800000 */
.L_x_1328:
[----:B------:R-:W-:Y:S01]  /*f510*/  LOP3.LUT R134, R134, UR5, R51, 0x96, !PT ;  /* 0x0000000586867c12 */ /* 0x000fe2000f8e9633 */
[----:B------:R-:W-:Y:S01]  /*f520*/  IMAD.HI.U32 R140, R2, -0x326172a9, RZ ;  /* 0xcd9e8d57028c7827 */ /* 0x000fe200078e00ff */
[----:B------:R-:W-:-:S03]  /*f530*/  HFMA2.MMA R96, -RZ, RZ, 0, 0 ;  /* 0x00000000ff607435 */ /* 0x000fc600000001ff */
        /* <DEDUP_REMOVED lines=41> */
.L_x_1327:
[----:B------:R-:W-:Y:S05]  /*f7d0*/  BSYNC B1 ;  /* 0x0000000000017941 */ /* 0x000fea0003800000 */
.L_x_1326:
        /* <DEDUP_REMOVED lines=8> */
[----:B------:R-:W-:-:S04]  /*f860*/  @P0 IMAD.U32 R27, R60, 0x10000, RZ ;  /* 0x000100003c1b0824 */ /* 0x000fc800078e00ff */
[----:B------:R-:W-:-:S07]  /*f870*/  @P0 FADD.FTZ R81, R27, R81 ;  /* 0x000000511b510221 */ /* 0x000fce0000010000 */
.L_x_1322:
        /* <DEDUP_REMOVED lines=12> */
.L_x_1331:
[----:B------:R-:W-:-:S07]  /*f940*/  IMAD.MOV.U32 R27, RZ, RZ, R30 ;  /* 0x000000ffff1b7224 */ /* 0x000fce00078e001e */
.L_x_1332:
[----:B------:R-:W-:Y:S05]  /*f950*/  BSYNC B1 ;  /* 0x0000000000017941 */ /* 0x000fea0003800000 */
.L_x_1330:
        /* <DEDUP_REMOVED lines=16> */
.L_x_1336:
[----:B------:R-:W-:Y:S05]  /*fa60*/  BSYNC B2 ;  /* 0x0000000000027941 */ /* 0x000fea0003800000 */
.L_x_1335:
        /* <DEDUP_REMOVED lines=44> */
.L_x_1334:
[----:B------:R-:W-:Y:S05]  /*fd30*/  BSYNC B1 ;  /* 0x0000000000017941 */ /* 0x000fea0003800000 */
.L_x_1333:
        /* <DEDUP_REMOVED lines=11> */
[----:B------:R-:W-:Y:S02]  /*fdf0*/  PRMT R27, R60, 0x7632, R27 ;  /* 0x000076323c1b7816 */ /* 0x000fe4000000001b */
[----:B------:R-:W-:-:S03]  /*fe00*/  MOV R96, R95 ;  /* 0x0000005f00607202 */ /* 0x000fc60000000f00 */
[----:B------:R-:W-:-:S04]  /*fe10*/  IMAD.U32 R27, R27, 0x10000, RZ ;  /* 0x000100001b1b7824 */ /* 0x000fc800078e00ff */
[----:B------:R-:W-:Y:S01]  /*fe20*/  FADD.FTZ R82, R27, R82 ;  /* 0x000000521b527221 */ /* 0x000fe20000010000 */
[----:B------:R-:W-:Y:S06]  /*fe30*/  BRA `(.L_x_1338) ;  /* 0x0000000400607947 */ /* 0x000fec0003800000 */
.L_x_1337:
        /* <DEDUP_REMOVED lines=12> */
.L_x_1340:
[----:B------:R-:W-:-:S07]  /*ff00*/  IMAD.MOV.U32 R27, RZ, RZ, R30 ;  /* 0x000000ffff1b7224 */ /* 0x000fce00078e001e */
.L_x_1341:
[----:B------:R-:W-:Y:S05]  /*ff10*/  BSYNC B1 ;  /* 0x0000000000017941 */ /* 0x000fea0003800000 */
.L_x_1339:
        /* <DEDUP_REMOVED lines=16> */
.L_x_1345:
[----:B------:R-:W-:Y:S05]  /*10020*/  BSYNC B2 ;  /* 0x0000000000027941 */ /* 0x000fea0003800000 */
.L_x_1344:
        /* <DEDUP_REMOVED lines=44> */
.L_x_1343:
[----:B------:R-:W-:Y:S05]  /*102f0*/  BSYNC B1 ;  /* 0x0000000000017941 */ /* 0x000fea0003800000 */
.L_x_1342:
        /* <DEDUP_REMOVED lines=9> */
[----:B------:R-:W-:-:S05]  /*10390*/  @P0 PRMT R27, R60, 0x7632, R27 ;  /* 0x000076323c1b0816 */ /* 0x000fca000000001b */
[----:B------:R-:W-:-:S04]  /*103a0*/  @P0 IMAD.U32 R27, R27, 0x10000, RZ ;  /* 0x000100001b1b0824 */ /* 0x000fc800078e00ff */
[----:B------:R-:W-:-:S07]  /*103b0*/  @P0 FADD.FTZ R82, R27, R82 ;  /* 0x000000521b520221 */ /* 0x000fce0000010000 */
.L_x_1338:
        /* <DEDUP_REMOVED lines=12> */
.L_x_1347:
[----:B------:R-:W-:-:S07]  /*10480*/  IMAD.MOV.U32 R27, RZ, RZ, R30 ;  /* 0x000000ffff1b7224 */ /* 0x000fce00078e001e */
.L_x_1348:
[----:B------:R-:W-:Y:S05]  /*10490*/  BSYNC B1 ;  /* 0x0000000000017941 */ /* 0x000fea0003800000 */
.L_x_1346:
        /* <DEDUP_REMOVED lines=16> */
.L_x_1352:
[----:B------:R-:W-:Y:S05]  /*105a0*/  BSYNC B2 ;  /* 0x0000000000027941 */ /* 0x000fea0003800000 */
.L_x_1351:
        /* <DEDUP_REMOVED lines=44> */
.L_x_1350:
[----:B------:R-:W-:Y:S05]  /*10870*/  BSYNC B1 ;  /* 0x0000000000017941 */ /* 0x000fea0003800000 */
.L_x_1349:
        /* <DEDUP_REMOVED lines=14> */
[----:B------:R-:W-:Y:S01]  /*10960*/  MOV R69, R68 ;  /* 0x0000004400457202 */ /* 0x000fe20000000f00 */
[----:B------:R-:W-:Y:S06]  /*10970*/  BRA `(.L_x_1354) ;  /* 0x0000000400587947 */ /* 0x000fec0003800000 */
.L_x_1353:
        /* <DEDUP_REMOVED lines=12> */
.L_x_1356:
[----:B------:R-:W-:-:S07]  /*10a40*/  IMAD.MOV.U32 R55, RZ, RZ, R30 ;  /* 0x000000ffff377224 */ /* 0x000fce00078e001e */
.L_x_1357:
[----:B------:R-:W-:Y:S05]  /*10a50*/  BSYNC B1 ;  /* 0x0000000000017941 */ /* 0x000fea0003800000 */
.L_x_1355:
        /* <DEDUP_REMOVED lines=16> */
.L_x_1361:
[----:B------:R-:W-:Y:S05]  /*10b60*/  BSYNC B2 ;  /* 0x0000000000027941 */ /* 0x000fea0003800000 */
.L_x_1360:
        /* <DEDUP_REMOVED lines=43> */
[----:B------:R-:W-:-:S11]  /*10e20*/  HFMA2.MMA R69, -RZ, RZ, 0, 0 ;  /* 0x00000000ff457435 */ /* 0x000fd600000001ff */
.L_x_1359:
[----:B------:R-:W-:Y:S05]  /*10e30*/  BSYNC B1 ;  /* 0x0000000000017941 */ /* 0x000fea0003800000 */
.L_x_1358:
[----:B------:R-:W-:-:S05]  /*10e40*/  I2FP.F32.U32 R55, R55 ;  /* 0x0000003700377245 */ /* 0x000fca0000201000 */
[----:B------:R-:W-:-:S05]  /*10e50*/  FFMA.FTZ R55, R55, R75, 1.1641532182693481445e-10 ;  /* 0x2f00000037377423 */ /* 0x000fca000001004b */
[----:B------:R-:W-:Y:S01]  /*10e60*/  FSETP.GTU.FTZ.AND P3, PT, R55, R74, PT ;  /* 0x0000004a3700720b */ /* 0x000fe20003f7c000 */
[----:B------:R-:W-:-:S04]  /*10e70*/  IMAD.U32 R55, R65, 0x10000, RZ ;  /* 0x0001000041377824 */ /* 0x000fc800078e00ff */
[----:B------:R-:W-:-:S05]  /*10e80*/  FMUL.FTZ R55, R55, R138 ;  /* 0x0000008a37377220 */ /* 0x000fca0000410000 */
[----:B------:R-:W-:-:S05]  /*10e90*/  FSEL R55, R55, RZ, !P3 ;  /* 0x000000ff37377208 */ /* 0x000fca0005800000 */
[----:B------:R-:W-:Y:S01]  /*10ea0*/  FADD.FTZ R95, R55, R95 ;  /* 0x0000005f375f7221 */ /* 0x000fe20000010000 */
[----:B------:R-:W-:-:S04]  /*10eb0*/  @P0 IMAD.U32 R55, R61, 0x10000, RZ ;  /* 0x000100003d370824 */ /* 0x000fc800078e00ff */
[----:B------:R-:W-:Y:S01]  /*10ec0*/  @P0 FADD.FTZ R95, R55, R95 ;  /* 0x0000005f375f0221 */ /* 0x000fe20000010000 */
[----:B------:R-:W-:-:S07]  /*10ed0*/  SEL R55, RZ, 0x1, P3 ;  /* 0x00000001ff377807 */ /* 0x000fce0001800000 */
.L_x_1354:
        /* <DEDUP_REMOVED lines=12> */
.L_x_1363:
[----:B------:R-:W-:-:S07]  /*10fa0*/  IMAD.MOV.U32 R96, RZ, RZ, R30 ;  /* 0x000000ffff607224 */ /* 0x000fce00078e001e */
.L_x_1364:
[----:B------:R-:W-:Y:S05]  /*10fb0*/  BSYNC B1 ;  /* 0x0000000000017941 */ /* 0x000fea0003800000 */
.L_x_1362:
        /* <DEDUP_REMOVED lines=16> */
.L_x_1368:
[----:B------:R-:W-:Y:S05]  /*110c0*/  BSYNC B2 ;  /* 0x0000000000027941 */ /* 0x000fea0003800000 */
.L_x_1367:
        /* <DEDUP_REMOVED lines=44> */
.L_x_1366:
[----:B------:R-:W-:Y:S05]  /*11390*/  BSYNC B1 ;  /* 0x0000000000017941 */ /* 0x000fea0003800000 */
.L_x_1365:
        /* <DEDUP_REMOVED lines=16> */
.L_x_1369:
        /* <DEDUP_REMOVED lines=12> */
.L_x_1372:
[----:B------:R-:W-:-:S07]  /*11560*/  IMAD.MOV.U32 R27, RZ, RZ, R30 ;  /* 0x000000ffff1b7224 */ /* 0x000fce00078e001e */
.L_x_1373:
[----:B------:R-:W-:Y:S05]  /*11570*/  BSYNC B1 ;  /* 0x0000000000017941 */ /* 0x000fea0003800000 */
.L_x_1371:
        /* <DEDUP_REMOVED lines=16> */
.L_x_1377:
[----:B------:R-:W-:Y:S05]  /*11680*/  BSYNC B2 ;  /* 0x0000000000027941 */ /* 0x000fea0003800000 */
.L_x_1376:
        /* <DEDUP_REMOVED lines=44> */
.L_x_1375:
[----:B------:R-:W-:Y:S05]  /*11950*/  BSYNC B1 ;  /* 0x0000000000017941 */ /* 0x000fea0003800000 */
.L_x_1374:
        /* <DEDUP_REMOVED lines=12> */
.L_x_1370:
        /* <DEDUP_REMOVED lines=12> */
.L_x_1379:
[----:B------:R-:W-:-:S07]  /*11ae0*/  IMAD.MOV.U32 R27, RZ, RZ, R30 ;  /* 0x000000ffff1b7224 */ /* 0x000fce00078e001e */
.L_x_1380:
[----:B------:R-:W-:Y:S05]  /*11af0*/  BSYNC B1 ;  /* 0x0000000000017941 */ /* 0x000fea0003800000 */
.L_x_1378:
        /* <DEDUP_REMOVED lines=16> */
.L_x_1384:
[----:B------:R-:W-:Y:S05]  /*11c00*/  BSYNC B2 ;  /* 0x0000000000027941 */ /* 0x000fea0003800000 */
.L_x_1383:
        /* <DEDUP_REMOVED lines=44> */
.L_x_1382:
[----:B------:R-:W-:Y:S05]  /*11ed0*/  BSYNC B1 ;  /* 0x0000000000017941 */ /* 0x000fea0003800000 */
.L_x_1381:
        /* <DEDUP_REMOVED lines=16> */
.L_x_1385:
        /* <DEDUP_REMOVED lines=12> */
.L_x_1388:
[----:B------:R-:W-:-:S07]  /*120a0*/  IMAD.MOV.U32 R27, RZ, RZ, R30 ;  /* 0x000000ffff1b7224 */ /* 0x000fce00078e001e */
.L_x_1389:
[----:B------:R-:W-:Y:S05]  /*120b0*/  BSYNC B1 ;  /* 0x0000000000017941 */ /* 0x000fea0003800000 */
.L_x_1387:
        /* <DEDUP_REMOVED lines=16> */
.L_x_1393:
[----:B------:R-:W-:Y:S05]  /*121c0*/  BSYNC B2 ;  /* 0x0000000000027941 */ /* 0x000fea0003800000 */
.L_x_1392:
        /* <DEDUP_REMOVED lines=44> */
.L_x_1391:
[----:B------:R-:W-:Y:S05]  /*12490*/  BSYNC B1 ;  /* 0x0000000000017941 */ /* 0x000fea0003800000 */
.L_x_1390:
        /* <DEDUP_REMOVED lines=10> */
.L_x_1386:
        /* <DEDUP_REMOVED lines=12> */
.L_x_1395:
[----:B------:R-:W-:-:S07]  /*12600*/  IMAD.MOV.U32 R27, RZ, RZ, R30 ;  /* 0x000000ffff1b7224 */ /* 0x000fce00078e001e */
.L_x_1396:
[----:B------:R-:W-:Y:S05]  /*12610*/  BSYNC B1 ;  /* 0x0000000000017941 */ /* 0x000fea0003800000 */
.L_x_1394:
        /* <DEDUP_REMOVED lines=16> */
.L_x_1400:
[----:B------:R-:W-:Y:S05]  /*12720*/  BSYNC B2 ;  /* 0x0000000000027941 */ /* 0x000fea0003800000 */
.L_x_1399:
        /* <DEDUP_REMOVED lines=44> */
.L_x_1398:
[----:B------:R-:W-:Y:S05]  /*129f0*/  BSYNC B1 ;  /* 0x0000000000017941 */ /* 0x000fea0003800000 */
.L_x_1397:
        /* <DEDUP_REMOVED lines=9> */
[----:B------:R-:W-:Y:S02]  /*12a90*/  PRMT R27, R62, 0x7632, R27 ;  /* 0x000076323e1b7816 */ /* 0x000fe4000000001b */
[----:B------:R-:W-:-:S03]  /*12aa0*/  MOV R69, R68 ;  /* 0x0000004400457202 */ /* 0x000fc60000000f00 */
[----:B------:R-:W-:-:S04]  /*12ab0*/  IMAD.U32 R27, R27, 0x10000, RZ ;  /* 0x000100001b1b7824 */ /* 0x000fc800078e00ff */
[----:B------:R-:W-:Y:S01]  /*12ac0*/  FADD.FTZ R110, R27, R110 ;  /* 0x0000006e1b6e7221 */ /* 0x000fe20000010000 */
[----:B------:R-:W-:Y:S06]  /*12ad0*/  BRA `(.L_x_1402) ;  /* 0x0000000400607947 */ /* 0x000fec0003800000 */
.L_x_1401:
        /* <DEDUP_REMOVED lines=12> */
.L_x_1404:
[----:B------:R-:W-:-:S07]  /*12ba0*/  IMAD.MOV.U32 R27, RZ, RZ, R30 ;  /* 0x000000ffff1b7224 */ /* 0x000fce00078e001e */
.L_x_1405:
[----:B------:R-:W-:Y:S05]  /*12bb0*/  BSYNC B1 ;  /* 0x0000000000017941 */ /* 0x000fea0003800000 */
.L_x_1403:
        /* <DEDUP_REMOVED lines=16> */
.L_x_1409:
[----:B------:R-:W-:Y:S05]  /*12cc0*/  BSYNC B2 ;  /* 0x0000000000027941 */ /* 0x000fea0003800000 */
.L_x_1408:
        /* <DEDUP_REMOVED lines=44> */
.L_x_1407:
[----:B------:R-:W-:Y:S05]  /*12f90*/  BSYNC B1 ;  /* 0x0000000000017941 */ /* 0x000fea0003800000 */
.L_x_1406:
        /* <DEDUP_REMOVED lines=12> */
.L_x_1402:
        /* <DEDUP_REMOVED lines=12> */
.L_x_1411:
[----:B------:R-:W-:-:S07]  /*13120*/  IMAD.MOV.U32 R27, RZ, RZ, R30 ;  /* 0x000000ffff1b7224 */ /* 0x000fce00078e001e */
.L_x_1412:
[----:B------:R-:W-:Y:S05]  /*13130*/  BSYNC B1 ;  /* 0x0000000000017941 */ /* 0x000fea0003800000 */
.L_x_1410:
        /* <DEDUP_REMOVED lines=16> */
.L_x_1416:
[----:B------:R-:W-:Y:S05]  /*13240*/  BSYNC B2 ;  /* 0x0000000000027941 */ /* 0x000fea0003800000 */
.L_x_1415:
        /* <DEDUP_REMOVED lines=44> */
.L_x_1414:
[----:B------:R-:W-:Y:S05]  /*13510*/  BSYNC B1 ;  /* 0x0000000000017941 */ /* 0x000fea0003800000 */
.L_x_1413:
        /* <DEDUP_REMOVED lines=12> */
[----:B------:R-:W-:Y:S01]  /*135e0*/  MOV R69, R68 ;  /* 0x0000004400457202 */ /* 0x000fe20000000f00 */
[----:B------:R-:W-:Y:S06]  /*135f0*/  BRA `(.L_x_1418) ;  /* 0x0000000400587947 */ /* 0x000fec0003800000 */
.L_x_1417:
        /* <DEDUP_REMOVED lines=12> */
.L_x_1420:
[----:B------:R-:W-:-:S07]  /*136c0*/  IMAD.MOV.U32 R59, RZ, RZ, R30 ;  /* 0x000000ffff3b7224 */ /* 0x000fce00078e001e */
.L_x_1421:
[----:B------:R-:W-:Y:S05]  /*136d0*/  BSYNC B1 ;  /* 0x0000000000017941 */ /* 0x000fea0003800000 */
.L_x_1419:
        /* <DEDUP_REMOVED lines=16> */
.L_x_1425:
[----:B------:R-:W-:Y:S05]  /*137e0*/  BSYNC B2 ;  /* 0x0000000000027941 */ /* 0x000fea0003800000 */
.L_x_1424:
        /* <DEDUP_REMOVED lines=44> */
.L_x_1423:
[----:B------:R-:W-:Y:S05]  /*13ab0*/  BSYNC B1 ;  /* 0x0000000000017941 */ /* 0x000fea0003800000 */
.L_x_1422:
        /* <DEDUP_REMOVED lines=10> */
.L_x_1418:
        /* <DEDUP_REMOVED lines=12> */
.L_x_1427:
[----:B------:R-:W-:-:S07]  /*13c20*/  IMAD.MOV.U32 R124, RZ, RZ, R30 ;  /* 0x000000ffff7c7224 */ /* 0x000fce00078e001e */
.L_x_1428:
[----:B------:R-:W-:Y:S05]  /*13c30*/  BSYNC B1 ;  /* 0x0000000000017941 */ /* 0x000fea0003800000 */
.L_x_1426:
        /* <DEDUP_REMOVED lines=16> */
.L_x_1432:
[----:B------:R-:W-:Y:S05]  /*13d40*/  BSYNC B2 ;  /* 0x0000000000027941 */ /* 0x000fea0003800000 */
.L_x_1431:
        /* <DEDUP_REMOVED lines=44> */
.L_x_1430:
[----:B------:R-:W-:Y:S05]  /*14010*/  BSYNC B1 ;  /* 0x0000000000017941 */ /* 0x000fea0003800000 */
.L_x_1429:
        /* <DEDUP_REMOVED lines=12> */
[----:B------:R-:W-:Y:S01]  /*140e0*/  MOV R27, R68 ;  /* 0x00000044001b7202 */ /* 0x000fe20000000f00 */
[----:B------:R-:W-:Y:S06]  /*140f0*/  BRA `(.L_x_1434) ;  /* 0x0000000400607947 */ /* 0x000fec0003800000 */
.L_x_1433:
        /* <DEDUP_REMOVED lines=12> */
.L_x_1436:
[----:B------:R-:W-:-:S07]  /*141c0*/  IMAD.MOV.U32 R76, RZ, RZ, R30 ;  /* 0x000000ffff4c7224 */ /* 0x000fce00078e001e */
.L_x_1437:
[----:B------:R-:W-:Y:S05]  /*141d0*/  BSYNC B1 ;  /* 0x0000000000017941 */ /* 0x000fea0003800000 */
.L_x_1435:
        /* <DEDUP_REMOVED lines=16> */
.L_x_1441:
[----:B------:R-:W-:Y:S05]  /*142e0*/  BSYNC B2 ;  /* 0x0000000000027941 */ /* 0x000fea0003800000 */
.L_x_1440:
        /* <DEDUP_REMOVED lines=44> */
.L_x_1439:
[----:B------:R-:W-:Y:S05]  /*145b0*/  BSYNC B1 ;  /* 0x0000000000017941 */ /* 0x000fea0003800000 */
.L_x_1438:
        /* <DEDUP_REMOVED lines=12> */
.L_x_1434:
[C---:B------:R-:W-:Y:S02]  /*14680*/  LEA R74, P0, R73.reuse, UR28, 0x4 ;  /* 0x0000001c494a7c11 */ /* 0x040fe4000f8020ff */
        /* <DEDUP_REMOVED lines=9> */
[C---:B------:R-:W-:Y:S02]  /*14720*/  SHF.L.U32 R135, R73.reuse, 0x3, RZ ;  /* 0x0000000349877819 */ /* 0x040fe400000006ff */
[----:B------:R-:W-:Y:S02]  /*14730*/  SHF.L.U64.HI R134, R73, 0x3, RZ ;  /* 0x0000000349867819 */ /* 0x000fe400000102ff */
[----:B-1----:R-:W-:-:S02]  /*14740*/  SEL R69, RZ, 0x10000, P4 ;  /* 0x00010000ff457807 */ /* 0x002fc40002000000 */
[C---:B------:R-:W-:Y:S02]  /*14750*/  LOP3.LUT P4, RZ, R7.reuse, 0x2, RZ, 0xc0, !PT ;  /* 0x0000000207ff7812 */ /* 0x040fe4000788c0ff */
        /* <DEDUP_REMOVED lines=40> */
.L_x_1442:
[----:B------:R-:W-:-:S07]  /*149e0*/  VIADD R73, R73, 0x80 ;  /* 0x0000008049497836 */ /* 0x000fce0000000000 */
.L_x_1313:
[----:B------:R-:W-:Y:S05]  /*149f0*/  BSYNC B0 ;  /* 0x0000000000007941 */ /* 0x000fea0003800000 */
.L_x_1312:
        /* <DEDUP_REMOVED lines=29> */
.L_x_1446:
[----:B------:R-:W-:-:S07]  /*14bd0*/  IMAD.MOV.U32 R83, RZ, RZ, R30 ;  /* 0x000000ffff537224 */ /* 0x000fce00078e001e */
.L_x_1447:
[----:B------:R-:W-:Y:S05]  /*14be0*/  BSYNC B1 ;  /* 0x0000000000017941 */ /* 0x000fea0003800000 */
.L_x_1445:
        /* <DEDUP_REMOVED lines=16> */
.L_x_1451:
[----:B------:R-:W-:Y:S05]  /*14cf0*/  BSYNC B2 ;  /* 0x0000000000027941 */ /* 0x000fea0003800000 */
.L_x_1450:
        /* <DEDUP_REMOVED lines=44> */
.L_x_1449:
[----:B------:R-:W-:Y:S05]  /*14fc0*/  BSYNC B1 ;  /* 0x0000000000017941 */ /* 0x000fea0003800000 */
.L_x_1448:
[----:B------:R-:W-:Y:S01]  /*14fd0*/  ISETP.NE.U32.AND P2, PT, R74, RZ, PT ;  /* 0x000000ff4a00720c */ /* 0x000fe20003f45070 */
[----:B------:R-:W1:Y:S01]  /*14fe0*/  LDC R134, c[0x0][0x298] ;  /* 0x0000a600ff867b82 */ /* 0x000e620000000800 */
[----:B------:R-:W-:Y:S01]  /*14ff0*/  I2FP.F32.U32 R27, R83 ;  /* 0x00000053001b7245 */ /* 0x000fe20000201000 */
[C---:B-----5:R-:W-:Y:S01]  /*15000*/  IMAD.U32 R83, R68.reuse, 0x10000, RZ ;  /* 0x0001000044537824 */ /* 0x060fe200078e00ff */
[----:B------:R-:W-:Y:S01]  /*15010*/  ISETP.NE.AND.EX P2, PT, R75, RZ, PT, P2 ;  /* 0x000000ff4b00720c */ /* 0x000fe20003f45320 */
[----:B------:R-:W-:Y:S01]  /*15020*/  HFMA2.MMA R75, -RZ, RZ, 0.1171875, 0 ;  /* 0x2f800000ff4b7435 */ /* 0x000fe200000001ff */
[----:B------:R-:W-:Y:S02]  /*15030*/  LOP3.LUT R7, R7, 0xffffffef, RZ, 0xc0, !PT ;  /* 0xffffffef07077812 */ /* 0x000fe400078ec0ff */
[----:B------:R-:W-:Y:S01]  /*15040*/  PRMT R68, R68, 0x7632, R68 ;  /* 0x0000763244447816 */ /* 0x000fe20000000044 */
[----:B------:R-:W2:Y:S06]  /*15050*/  LDC R74, c[0x0][0x294] ;  /* 0x0000a500ff4a7b82 */ /* 0x000eac0000000800 */
[----:B------:R-:W-:Y:S01]  /*15060*/  FFMA.FTZ R27, R27, R75, 1.1641532182693481445e-10 ;  /* 0x2f0000001b1b7423 */ /* 0x000fe2000001004b */
[----:B-1----:R-:W-:-:S04]  /*15070*/  FMUL.FTZ R83, R83, R134 ;  /* 0x0000008653537220 */ /* 0x002fc80000410000 */
[----:B--2---:R-:W-:-:S04]  /*15080*/  FSETP.GTU.FTZ.AND P3, PT, R27, R74, PT ;  /* 0x0000004a1b00720b */ /* 0x004fc80003f7c000 */
[----:B------:R-:W-:-:S09]  /*15090*/  FSEL R83, R83, RZ, !P3 ;  /* 0x000000ff53537208 */ /* 0x000fd20005800000 */
[----:B------:R-:W-:Y:S01]  /*150a0*/  @P3 LOP3.LUT R7, R7, 0x10, RZ, 0xfc, !PT ;  /* 0x0000001007073812 */ /* 0x000fe200078efcff */
[----:B------:R-:W-:Y:S06]  /*150b0*/  @P2 BRA `(.L_x_1452) ;  /* 0x0000000000182947 */ /* 0x000fec0003800000 */
[----:B------:R-:W-:Y:S01]  /*150c0*/  IMAD.MOV.U32 R98, RZ, RZ, R84 ;  /* 0x000000ffff627224 */ /* 0x000fe200078e0054 */
[----:B------:R-:W-:Y:S06]  /*150d0*/  @!P0 BRA `(.L_x_1453) ;  /* 0x0000000400688947 */ /* 0x000fec0003800000 */
[----:B------:R-:W-:Y:S01]  /*150e0*/  SHF.L.U32 R27, R60, 0x10, RZ ;  /* 0x000000103c1b7819 */ /* 0x000fe200000006ff */
[----:B------:R-:W-:-:S04]  /*150f0*/  IMAD.MOV.U32 R98, RZ, RZ, R84 ;  /* 0x000000ffff627224 */ /* 0x000fc800078e0054 */
[----:B------:R-:W-:Y:S01]  /*15100*/  FADD.FTZ R83, R27, R83 ;  /* 0x000000531b537221 */ /* 0x000fe20000010000 */
[----:B------:R-:W-:Y:S06]  /*15110*/  BRA `(.L_x_1453) ;  /* 0x0000000400587947 */ /* 0x000fec0003800000 */
.L_x_1452:
        /* <DEDUP_REMOVED lines=12> */
.L_x_1455:
[----:B------:R-:W-:-:S07]  /*151e0*/  MOV R27, R30 ;  /* 0x0000001e001b7202 */ /* 0x000fce0000000f00 */
.L_x_1456:
[----:B------:R-:W-:Y:S05]  /*151f0*/  BSYNC B1 ;  /* 0x0000000000017941 */ /* 0x000fea0003800000 */
.L_x_1454:
        /* <DEDUP_REMOVED lines=16> */
.L_x_1460:
[----:B------:R-:W-:Y:S05]  /*15300*/  BSYNC B2 ;  /* 0x0000000000027941 */ /* 0x000fea0003800000 */
.L_x_1459:
        /* <DEDUP_REMOVED lines=44> */
.L_x_1458:
[----:B------:R-:W-:Y:S05]  /*155d0*/  BSYNC B1 ;  /* 0x0000000000017941 */ /* 0x000fea0003800000 */
.L_x_1457:
        /* <DEDUP_REMOVED lines=10> */
.L_x_1453:
        /* <DEDUP_REMOVED lines=12> */
.L_x_1462:
[----:B------:R-:W-:-:S07]  /*15740*/  IMAD.MOV.U32 R27, RZ, RZ, R30 ;  /* 0x000000ffff1b7224 */ /* 0x000fce00078e001e */
.L_x_1463:
[----:B------:R-:W-:Y:S05]  /*15750*/  BSYNC B1 ;  /* 0x0000000000017941 */ /* 0x000fea0003800000 */
.L_x_1461:
        /* <DEDUP_REMOVED lines=16> */
.L_x_1467:
[----:B------:R-:W-:Y:S05]  /*15860*/  BSYNC B2 ;  /* 0x0000000000027941 */ /* 0x000fea0003800000 */
.L_x_1466:
        /* <DEDUP_REMOVED lines=44> */
.L_x_1465:
[----:B------:R-:W-:Y:S05]  /*15b30*/  BSYNC B1 ;  /* 0x0000000000017941 */ /* 0x000fea0003800000 */
.L_x_1464:
        /* <DEDUP_REMOVED lines=9> */
[----:B------:R-:W-:Y:S01]  /*15bd0*/  IMAD.MOV.U32 R98, RZ, RZ, R97 ;  /* 0x000000ffff627224 */ /* 0x000fe200078e0061 */
[----:B------:R-:W-:Y:S06]  /*15be0*/  @!P0 BRA `(.L_x_1469) ;  /* 0x0000000400748947 */ /* 0x000fec0003800000 */
[----:B------:R-:W-:Y:S01]  /*15bf0*/  PRMT R27, R60, 0x7632, R27 ;  /* 0x000076323c1b7816 */ /* 0x000fe2000000001b */
[----:B------:R-:W-:-:S03]  /*15c00*/  IMAD.MOV.U32 R98, RZ, RZ, R97 ;  /* 0x000000ffff627224 */ /* 0x000fc600078e0061 */
[----:B------:R-:W-:-:S05]  /*15c10*/  SHF.L.U32 R27, R27, 0x10, RZ ;  /* 0x000000101b1b7819 */ /* 0x000fca00000006ff */
[----:B------:R-:W-:Y:S01]  /*15c20*/  FADD.FTZ R84, R27, R84 ;  /* 0x000000541b547221 */ /* 0x000fe20000010000 */
[----:B------:R-:W-:Y:S06]  /*15c30*/  BRA `(.L_x_1469) ;  /* 0x0000000400607947 */ /* 0x000fec0003800000 */
.L_x_1468:
        /* <DEDUP_REMOVED lines=12> */
.L_x_1471:
[----:B------:R-:W-:-:S07]  /*15d00*/  MOV R27, R30 ;  /* 0x0000001e001b7202 */ /* 0x000fce0000000f00 */
.L_x_1472:
[----:B------:R-:W-:Y:S05]  /*15d10*/  BSYNC B1 ;  /* 0x0000000000017941 */ /* 0x000fea0003800000 */
.L_x_1470:
        /* <DEDUP_REMOVED lines=16> */
.L_x_1476:
[----:B------:R-:W-:Y:S05]  /*15e20*/  BSYNC B2 ;  /* 0x0000000000027941 */ /* 0x000fea0003800000 */
.L_x_1475:
        /* <DEDUP_REMOVED lines=44> */
.L_x_1474:
[----:B------:R-:W-:Y:S05]  /*160f0*/  BSYNC B1 ;  /* 0x0000000000017941 */ /* 0x000fea0003800000 */
.L_x_1473:
        /* <DEDUP_REMOVED lines=12> */
.L_x_1469:
        /* <DEDUP_REMOVED lines=12> */
.L_x_1478:
[----:B------:R-:W-:-:S07]  /*16280*/  IMAD.MOV.U32 R27, RZ, RZ, R30 ;  /* 0x000000ffff1b7224 */ /* 0x000fce00078e001e */
.L_x_1479:
[----:B------:R-:W-:Y:S05]  /*16290*/  BSYNC B1 ;  /* 0x0000000000017941 */ /* 0x000fea0003800000 */
.L_x_1477:
        /* <DEDUP_REMOVED lines=16> */
.L_x_1483:
[----:B------:R-:W-:Y:S05]  /*163a0*/  BSYNC B2 ;  /* 0x0000000000027941 */ /* 0x000fea0003800000 */
.L_x_1482:
        /* <DEDUP_REMOVED lines=44> */
.L_x_1481:
[----:B------:R-:W-:Y:S05]  /*16670*/  BSYNC B1 ;  /* 0x0000000000017941 */ /* 0x000fea0003800000 */
.L_x_1480:
        /* <DEDUP_REMOVED lines=10> */
[----:B------:R-:W-:Y:S01]  /*16720*/  IMAD.MOV.U32 R69, RZ, RZ, R68 ;  /* 0x000000ffff457224 */ /* 0x000fe200078e0044 */
[----:B------:R-:W-:Y:S06]  /*16730*/  @!P0 BRA `(.L_x_1485) ;  /* 0x0000000400688947 */ /* 0x000fec0003800000 */
[----:B------:R-:W-:-:S05]  /*16740*/  SHF.L.U32 R69, R61, 0x10, RZ ;  /* 0x000000103d457819 */ /* 0x000fca00000006ff */
[----:B------:R-:W-:Y:S01]  /*16750*/  FADD.FTZ R97, R69, R97 ;  /* 0x0000006145617221 */ /* 0x000fe20000010000 */
[----:B------:R-:W-:Y:S01]  /*16760*/  IMAD.MOV.U32 R69, RZ, RZ, R68 ;  /* 0x000000ffff457224 */ /* 0x000fe200078e0044 */
[----:B------:R-:W-:Y:S06]  /*16770*/  BRA `(.L_x_1485) ;  /* 0x0000000400587947 */ /* 0x000fec0003800000 */
.L_x_1484:
        /* <DEDUP_REMOVED lines=12> */
.L_x_1487:
[----:B------:R-:W-:-:S07]  /*16840*/  MOV R55, R30 ;  /* 0x0000001e00377202 */ /* 0x000fce0000000f00 */
.L_x_1488:
[----:B------:R-:W-:Y:S05]  /*16850*/  BSYNC B1 ;  /* 0x0000000000017941 */ /* 0x000fea0003800000 */
.L_x_1486:
        /* <DEDUP_REMOVED lines=16> */
.L_x_1492:
[----:B------:R-:W-:Y:S05]  /*16960*/  BSYNC B2 ;  /* 0x0000000000027941 */ /* 0x000fea0003800000 */
.L_x_1491:
        /* <DEDUP_REMOVED lines=41> */
[----:B------:R-:W-:Y:S01]  /*16c00*/  LOP3.LUT R17, R69, UR24, R126, 0x96, !PT ;  /* 0x0000001845117c12 */ /* 0x000fe2000f8e967e */
[----:B------:R-:W-:Y:S01]  /*16c10*/  IMAD.MOV.U32 R69, RZ, RZ, RZ ;  /* 0x000000ffff457224 */ /* 0x000fe200078e00ff */
[----:B------:R-:W-:-:S07]  /*16c20*/  MOV R30, R68 ;  /* 0x00000044001e7202 */ /* 0x000fce0000000f00 */
.L_x_1490:
[----:B------:R-:W-:Y:S05]  /*16c30*/  BSYNC B1 ;  /* 0x0000000000017941 */ /* 0x000fea0003800000 */
.L_x_1489:
        /* <DEDUP_REMOVED lines=10> */
.L_x_1485:
        /* <DEDUP_REMOVED lines=12> */
.L_x_1494:
[----:B------:R-:W-:-:S07]  /*16da0*/  IMAD.MOV.U32 R98, RZ, RZ, R30 ;  /* 0x000000ffff627224 */ /* 0x000fce00078e001e */
.L_x_1495:
[----:B------:R-:W-:Y:S05]  /*16db0*/  BSYNC B1 ;  /* 0x0000000000017941 */ /* 0x000fea0003800000 */
.L_x_1493:
        /* <DEDUP_REMOVED lines=16> */
.L_x_1499:
[----:B------:R-:W-:Y:S05]  /*16ec0*/  BSYNC B2 ;  /* 0x0000000000027941 */ /* 0x000fea0003800000 */
.L_x_1498:
        /* <DEDUP_REMOVED lines=42> */
[----:B------:R-:W-:Y:S01]  /*17170*/  HFMA2.MMA R68, -RZ, RZ, 0, 0 ;  /* 0x00000000ff447435 */ /* 0x000fe200000001ff */
[----:B------:R-:W-:-:S10]  /*17180*/  LOP3.LUT R17, R69, UR24, R126, 0x96, !PT ;  /* 0x0000001845117c12 */ /* 0x000fd4000f8e967e */
.L_x_1497:
[----:B------:R-:W-:Y:S05]  /*17190*/  BSYNC B1 ;  /* 0x0000000000017941 */ /* 0x000fea0003800000 */
.L_x_1496:
        /* <DEDUP_REMOVED lines=16> */
.L_x_1500:
        /* <DEDUP_REMOVED lines=12> */
.L_x_1503:
[----:B------:R-:W-:-:S07]  /*17360*/  MOV R27, R30 ;  /* 0x0000001e001b7202 */ /* 0x000fce0000000f00 */
.L_x_1504:
[----:B------:R-:W-:Y:S05]  /*17370*/  BSYNC B1 ;  /* 0x0000000000017941 */ /* 0x000fea0003800000 */
.L_x_1502:
        /* <DEDUP_REMOVED lines=16> */
.L_x_1508:
[----:B------:R-:W-:Y:S05]  /*17480*/  BSYNC B2 ;  /* 0x0000000000027941 */ /* 0x000fea0003800000 */
.L_x_1507:
        /* <DEDUP_REMOVED lines=44> */
.L_x_1506:
[----:B------:R-:W-:Y:S05]  /*17750*/  BSYNC B1 ;  /* 0x0000000000017941 */ /* 0x000fea0003800000 */
.L_x_1505:
        /* <DEDUP_REMOVED lines=12> */
.L_x_1501:
        /* <DEDUP_REMOVED lines=12> */
.L_x_1510:
[----:B------:R-:W-:-:S07]  /*178e0*/  IMAD.MOV.U32 R27, RZ, RZ, R30 ;  /* 0x000000ffff1b7224 */ /* 0x000fce00078e001e */
.L_x_1511:
[----:B------:R-:W-:Y:S05]  /*178f0*/  BSYNC B1 ;  /* 0x0000000000017941 */ /* 0x000fea0003800000 */
.L_x_1509:
        /* <DEDUP_REMOVED lines=16> */
.L_x_1515:
[----:B------:R-:W-:Y:S05]  /*17a00*/  BSYNC B2 ;  /* 0x0000000000027941 */ /* 0x000fea0003800000 */
.L_x_1514:
        /* <DEDUP_REMOVED lines=44> */
.L_x_1513:
[----:B------:R-:W-:Y:S05]  /*17cd0*/  BSYNC B1 ;  /* 0x0000000000017941 */ /* 0x000fea0003800000 */
.L_x_1512:
        /* <DEDUP_REMOVED lines=16> */
.L_x_1516:
        /* <DEDUP_REMOVED lines=12> */
.L_x_1519:
[----:B------:R-:W-:-:S07]  /*17ea0*/  MOV R27, R30 ;  /* 0x0000001e001b7202 */ /* 0x000fce0000000f00 */
.L_x_1520:
[----:B------:R-:W-:Y:S05]  /*17eb0*/  BSYNC B1 ;  /* 0x0000000000017941 */ /* 0x000fea0003800000 */
.L_x_1518:
        /* <DEDUP_REMOVED lines=16> */
.L_x_1524:
[----:B------:R-:W-:Y:S05]  /*17fc0*/  BSYNC B2 ;  /* 0x0000000000027941 */ /* 0x000fea0003800000 */
.L_x_1523:
        /* <DEDUP_REMOVED lines=44> */
.L_x_1522:
[----:B------:R-:W-:Y:S05]  /*18290*/  BSYNC B1 ;  /* 0x0000000000017941 */ /* 0x000fea0003800000 */
.L_x_1521:
        /* <DEDUP_REMOVED lines=10> */
.L_x_1517:
        /* <DEDUP_REMOVED lines=12> */
.L_x_1526:
[----:B------:R-:W-:-:S07]  /*18400*/  IMAD.MOV.U32 R27, RZ, RZ, R30 ;  /* 0x000000ffff1b7224 */ /* 0x000fce00078e001e */
.L_x_1527:
[----:B------:R-:W-:Y:S05]  /*18410*/  BSYNC B1 ;  /* 0x0000000000017941 */ /* 0x000fea0003800000 */
.L_x_1525:
        /* <DEDUP_REMOVED lines=16> */
.L_x_1531:
[----:B------:R-:W-:Y:S05]  /*18520*/  BSYNC B2 ;  /* 0x0000000000027941 */ /* 0x000fea0003800000 */
.L_x_1530:
        /* <DEDUP_REMOVED lines=44> */
.L_x_1529:
[----:B------:R-:W-:Y:S05]  /*187f0*/  BSYNC B1 ;  /* 0x0000000000017941 */ /* 0x000fea0003800000 */
.L_x_1528:
[----:B------:R-:W-:Y:S01]  /*18800*/  I2FP.F32.U32 R27, R27 ;  /* 0x0000001b001b7245 */ /* 0x000fe20000201000 */
[----:B------:R-:W-:-:S04]  /*18810*/  IMAD.U32 R70, R70, 0x10000, RZ ;  /* 0x0001000046467824 */ /* 0x000fc800078e00ff */
[----:B------:R-:W-:Y:S01]  /*18820*/  FFMA.FTZ R27, R27, R75, 1.1641532182693481445e-10 ;  /* 0x2f0000001b1b7423 */ /* 0x000fe2000001004b */
[----:B------:R-:W-:-:S04]  /*18830*/  FMUL.FTZ R70, R70, R134 ;  /* 0x0000008646467220 */ /* 0x000fc80000410000 */
[----:B------:R-:W-:-:S04]  /*18840*/  FSETP.GTU.FTZ.AND P3, PT, R27, R74, PT ;  /* 0x0000004a1b00720b */ /* 0x000fc80003f7c000 */
[----:B------:R-:W-:Y:S01]  /*18850*/  FSEL R112, R70, RZ, !P3 ;  /* 0x000000ff46707208 */ /* 0x000fe20005800000 */
[----:B------:R-:W-:Y:S08]  /*18860*/  @P2 BRA `(.L_x_1532) ;  /* 0x00000000001c2947 */ /* 0x000ff00003800000 */
[----:B------:R-:W-:Y:S01]  /*18870*/  IMAD.MOV.U32 R69, RZ, RZ, R68 ;  /* 0x000000ffff457224 */ /* 0x000fe200078e0044 */
[----:B------:R-:W-:Y:S06]  /*18880*/  @!P0 BRA `(.L_x_1533) ;  /* 0x0000000400748947 */ /* 0x000fec0003800000 */
[----:B------:R-:W-:Y:S01]  /*18890*/  PRMT R27, R62, 0x7632, R27 ;  /* 0x000076323e1b7816 */ /* 0x000fe2000000001b */
[----:B------:R-:W-:-:S03]  /*188a0*/  IMAD.MOV.U32 R69, RZ, RZ, R68 ;  /* 0x000000ffff457224 */ /* 0x000fc600078e0044 */
[----:B------:R-:W-:-:S05]  /*188b0*/  SHF.L.U32 R27, R27, 0x10, RZ ;  /* 0x000000101b1b7819 */ /* 0x000fca00000006ff */
[----:B------:R-:W-:Y:S01]  /*188c0*/  FADD.FTZ R112, R27, R112 ;  /* 0x000000701b707221 */ /* 0x000fe20000010000 */
[----:B------:R-:W-:Y:S06]  /*188d0*/  BRA `(.L_x_1533) ;  /* 0x0000000400607947 */ /* 0x000fec0003800000 */
.L_x_1532:
        /* <DEDUP_REMOVED lines=12> */
.L_x_1535:
[----:B------:R-:W-:-:S07]  /*189a0*/  MOV R27, R30 ;  /* 0x0000001e001b7202 */ /* 0x000fce0000000f00 */
.L_x_1536:
[----:B------:R-:W-:Y:S05]  /*189b0*/  BSYNC B1 ;  /* 0x0000000000017941 */ /* 0x000fea0003800000 */
.L_x_1534:
        /* <DEDUP_REMOVED lines=16> */
.L_x_1540:
[----:B------:R-:W-:Y:S05]  /*18ac0*/  BSYNC B2 ;  /* 0x0000000000027941 */ /* 0x000fea0003800000 */
.L_x_1539:
        /* <DEDUP_REMOVED lines=44> */
.L_x_1538:
[----:B------:R-:W-:Y:S05]  /*18d90*/  BSYNC B1 ;  /* 0x0000000000017941 */ /* 0x000fea0003800000 */
.L_x_1537:
        /* <DEDUP_REMOVED lines=12> */
.L_x_1533:
        /* <DEDUP_REMOVED lines=12> */
.L_x_1542:
[----:B------:R-:W-:-:S07]  /*18f20*/  IMAD.MOV.U32 R27, RZ, RZ, R30 ;  /* 0x000000ffff1b7224 */ /* 0x000fce00078e001e */
.L_x_1543:
[----:B------:R-:W-:Y:S05]  /*18f30*/  BSYNC B1 ;  /* 0x0000000000017941 */ /* 0x000fea0003800000 */
.L_x_1541:
        /* <DEDUP_REMOVED lines=16> */
.L_x_1547:
[----:B------:R-:W-:Y:S05]  /*19040*/  BSYNC B2 ;  /* 0x0000000000027941 */ /* 0x000fea0003800000 */
.L_x_1546:
        /* <DEDUP_REMOVED lines=44> */
.L_x_1545:
[----:B------:R-:W-:Y:S05]  /*19310*/  BSYNC B1 ;  /* 0x0000000000017941 */ /* 0x000fea0003800000 */
.L_x_1544:
        /* <DEDUP_REMOVED lines=8> */
[----:B------:R-:W-:Y:S01]  /*193a0*/  IMAD.MOV.U32 R69, RZ, RZ, R68 ;  /* 0x000000ffff457224 */ /* 0x000fe200078e0044 */
[----:B------:R-:W-:Y:S06]  /*193b0*/  @!P0 BRA `(.L_x_1549) ;  /* 0x0000000400688947 */ /* 0x000fec0003800000 */
[----:B------:R-:W-:-:S05]  /*193c0*/  SHF.L.U32 R69, R63, 0x10, RZ ;  /* 0x000000103f457819 */ /* 0x000fca00000006ff */
[----:B------:R-:W-:Y:S01]  /*193d0*/  FADD.FTZ R126, R69, R126 ;  /* 0x0000007e457e7221 */ /* 0x000fe20000010000 */
[----:B------:R-:W-:Y:S01]  /*193e0*/  IMAD.MOV.U32 R69, RZ, RZ, R68 ;  /* 0x000000ffff457224 */ /* 0x000fe200078e0044 */
[----:B------:R-:W-:Y:S06]  /*193f0*/  BRA `(.L_x_1549) ;  /* 0x0000000400587947 */ /* 0x000fec0003800000 */
.L_x_1548:
        /* <DEDUP_REMOVED lines=12> */
.L_x_1551:
[----:B------:R-:W-:-:S07]  /*194c0*/  MOV R59, R30 ;  /* 0x0000001e003b7202 */ /* 0x000fce0000000f00 */
.L_x_1552:
[----:B------:R-:W-:Y:S05]  /*194d0*/  BSYNC B1 ;  /* 0x0000000000017941 */ /* 0x000fea0003800000 */
.L_x_1550:
        /* <DEDUP_REMOVED lines=16> */
.L_x_1556:
[----:B------:R-:W-:Y:S05]  /*195e0*/  BSYNC B2 ;  /* 0x0000000000027941 */ /* 0x000fea0003800000 */
.L_x_1555:
        /* <DEDUP_REMOVED lines=44> */
.L_x_1554:
[----:B------:R-:W-:Y:S05]  /*198b0*/  BSYNC B1 ;  /* 0x0000000000017941 */ /* 0x000fea0003800000 */
.L_x_1553:
        /* <DEDUP_REMOVED lines=10> */
.L_x_1549:
        /* <DEDUP_REMOVED lines=12> */
.L_x_1558:
[----:B------:R-:W-:-:S07]  /*19a20*/  IMAD.MOV.U32 R127, RZ, RZ, R30 ;  /* 0x000000ffff7f7224 */ /* 0x000fce00078e001e */
.L_x_1559:
[----:B------:R-:W-:Y:S05]  /*19a30*/  BSYNC B1 ;  /* 0x0000000000017941 */ /* 0x000fea0003800000 */
.L_x_1557:
        /* <DEDUP_REMOVED lines=16> */
.L_x_1563:
[----:B------:R-:W-:Y:S05]  /*19b40*/  BSYNC B2 ;  /* 0x0000000000027941 */ /* 0x000fea0003800000 */
.L_x_1562:
        /* <DEDUP_REMOVED lines=44> */
.L_x_1561:
[----:B------:R-:W-:Y:S05]  /*19e10*/  BSYNC B1 ;  /* 0x0000000000017941 */ /* 0x000fea0003800000 */
.L_x_1560:
        /* <DEDUP_REMOVED lines=9> */
[----:B------:R-:W-:-:S04]  /*19eb0*/  PRMT R27, R63, 0x7632, R27 ;  /* 0x000076323f1b7816 */ /* 0x000fc8000000001b */
[----:B------:R-:W-:-:S05]  /*19ec0*/  SHF.L.U32 R27, R27, 0x10, RZ ;  /* 0x000000101b1b7819 */ /* 0x000fca00000006ff */
[----:B------:R-:W-:Y:S01]  /*19ed0*/  FADD.FTZ R127, R27, R127 ;  /* 0x0000007f1b7f7221 */ /* 0x000fe20000010000 */
[----:B------:R-:W-:Y:S01]  /*19ee0*/  IMAD.MOV.U32 R27, RZ, RZ, R68 ;  /* 0x000000ffff1b7224 */ /* 0x000fe200078e0044 */
[----:B------:R-:W-:Y:S06]  /*19ef0*/  BRA `(.L_x_1565) ;  /* 0x0000000400607947 */ /* 0x000fec0003800000 */
.L_x_1564:
        /* <DEDUP_REMOVED lines=12> */
.L_x_1567:
[----:B------:R-:W-:-:S07]  /*19fc0*/  MOV R76, R30 ;  /* 0x0000001e004c7202 */ /* 0x000fce0000000f00 */
.L_x_1568:
[----:B------:R-:W-:Y:S05]  /*19fd0*/  BSYNC B1 ;  /* 0x0000000000017941 */ /* 0x000fea0003800000 */
.L_x_1566:
        /* <DEDUP_REMOVED lines=16> */
.L_x_1572:
[----:B------:R-:W-:Y:S05]  /*1a0e0*/  BSYNC B2 ;  /* 0x0000000000027941 */ /* 0x000fea0003800000 */
.L_x_1571:
        /* <DEDUP_REMOVED lines=44> */
.L_x_1570:
[----:B------:R-:W-:Y:S05]  /*1a3b0*/  BSYNC B1 ;  /* 0x0000000000017941 */ /* 0x000fea0003800000 */
.L_x_1569:
        /* <DEDUP_REMOVED lines=12> */
.L_x_1565:
[C---:B------:R-:W-:Y:S01]  /*1a480*/  LEA R74, P0, R73.reuse, UR28, 0x4 ;  /* 0x0000001c494a7c11 */ /* 0x040fe2000f8020ff */
[----:B------:R-:W-:Y:S01]  /*1a490*/  IMAD.SHL.U32 R135, R73, 0x8, RZ ;  /* 0x0000000849877824 */ /* 0x000fe200078e00ff */
        /* <DEDUP_REMOVED lines=52> */
.L_x_1573:
[----:B------:R-:W-:-:S07]  /*1a7e0*/  IADD3 R73, R73, 0x80, RZ ;  /* 0x0000008049497810 */ /* 0x000fce0007ffe0ff */
.L_x_1444:
[----:B------:R-:W-:Y:S05]  /*1a7f0*/  BSYNC B0 ;  /* 0x0000000000007941 */ /* 0x000fea0003800000 */
.L_x_1443:
        /* <DEDUP_REMOVED lines=29> */
.L_x_1577:
[----:B------:R-:W-:-:S07]  /*1a9d0*/  IMAD.MOV.U32 R85, RZ, RZ, R30 ;  /* 0x000000ffff557224 */ /* 0x000fce00078e001e */
.L_x_1578:
[----:B------:R-:W-:Y:S05]  /*1a9e0*/  BSYNC B1 ;  /* 0x0000000000017941 */ /* 0x000fea0003800000 */
.L_x_1576:
        /* <DEDUP_REMOVED lines=16> */
.L_x_1582:
[----:B------:R-:W-:Y:S05]  /*1aaf0*/  BSYNC B2 ;  /* 0x0000000000027941 */ /* 0x000fea0003800000 */
.L_x_1581:
        /* <DEDUP_REMOVED lines=44> */
.L_x_1580:
[----:B------:R-:W-:Y:S05]  /*1adc0*/  BSYNC B1 ;  /* 0x0000000000017941 */ /* 0x000fea0003800000 */
.L_x_1579:
[----:B------:R-:W-:Y:S01]  /*1add0*/  ISETP.NE.U32.AND P2, PT, R74, RZ, PT ;  /* 0x000000ff4a00720c */ /* 0x000fe20003f45070 */
[----:B------:R-:W1:Y:S01]  /*1ade0*/  LDC R134, c[0x0][0x298] ;  /* 0x0000a600ff867b82 */ /* 0x000e620000000800 */
[----:B------:R-:W-:Y:S01]  /*1adf0*/  I2FP.F32.U32 R27, R85 ;  /* 0x00000055001b7245 */ /* 0x000fe20000201000 */
[C---:B-----5:R-:W-:Y:S01]  /*1ae00*/  IMAD.U32 R85, R68.reuse, 0x10000, RZ ;  /* 0x0001000044557824 */ /* 0x060fe200078e00ff */
[----:B------:R-:W-:Y:S01]  /*1ae10*/  ISETP.NE.AND.EX P2, PT, R75, RZ, PT, P2 ;  /* 0x000000ff4b00720c */ /* 0x000fe20003f45320 */
[----:B------:R-:W-:Y:S01]  /*1ae20*/  IMAD.MOV.U32 R75, RZ, RZ, 0x2f800000 ;  /* 0x2f800000ff4b7424 */ /* 0x000fe200078e00ff */
[----:B------:R-:W-:Y:S02]  /*1ae30*/  LOP3.LUT R7, R7, 0xffffffef, RZ, 0xc0, !PT ;  /* 0xffffffef07077812 */ /* 0x000fe400078ec0ff */
[----:B------:R-:W-:Y:S01]  /*1ae40*/  PRMT R68, R68, 0x7632, R68 ;  /* 0x0000763244447816 */ /* 0x000fe20000000044 */
[----:B------:R-:W2:Y:S01]  /*1ae50*/  LDC R74, c[0x0][0x294] ;  /* 0x0000a500ff4a7b82 */ /* 0x000ea20000000800 */
[----:B------:R-:W-:Y:S01]  /*1ae60*/  FFMA.FTZ R27, R27, R75, 1.1641532182693481445e-10 ;  /* 0x2f0000001b1b7423 */ /* 0x000fe2000001004b */
[----:B-1----:R-:W-:-:S04]  /*1ae70*/  FMUL.FTZ R85, R85, R134 ;  /* 0x0000008655557220 */ /* 0x002fc80000410000 */
[----:B--2---:R-:W-:-:S04]  /*1ae80*/  FSETP.GTU.FTZ.AND P3, PT, R27, R74, PT ;  /* 0x0000004a1b00720b */ /* 0x004fc80003f7c000 */
        /* <DEDUP_REMOVED lines=9> */
.L_x_1583:
        /* <DEDUP_REMOVED lines=12> */
.L_x_1586:
[----:B------:R-:W-:-:S07]  /*1afe0*/  IMAD.MOV.U32 R27, RZ, RZ, R30 ;  /* 0x000000ffff1b7224 */ /* 0x000fce00078e001e */
.L_x_1587:
[----:B------:R-:W-:Y:S05]  /*1aff0*/  BSYNC B1 ;  /* 0x0000000000017941 */ /* 0x000fea0003800000 */
.L_x_1585:
        /* <DEDUP_REMOVED lines=16> */
.L_x_1591:
[----:B------:R-:W-:Y:S05]  /*1b100*/  BSYNC B2 ;  /* 0x0000000000027941 */ /* 0x000fea0003800000 */
.L_x_1590:
        /* <DEDUP_REMOVED lines=44> */
.L_x_1589:
[----:B------:R-:W-:Y:S05]  /*1b3d0*/  BSYNC B1 ;  /* 0x0000000000017941 */ /* 0x000fea0003800000 */
.L_x_1588:
        /* <DEDUP_REMOVED lines=10> */
.L_x_1584:
        /* <DEDUP_REMOVED lines=12> */
.L_x_1593:
[----:B------:R-:W-:-:S07]  /*1b540*/  MOV R27, R30 ;  /* 0x0000001e001b7202 */ /* 0x000fce0000000f00 */
.L_x_1594:
[----:B------:R-:W-:Y:S05]  /*1b550*/  BSYNC B1 ;  /* 0x0000000000017941 */ /* 0x000fea0003800000 */
.L_x_1592:
        /* <DEDUP_REMOVED lines=16> */
.L_x_1598:
[----:B------:R-:W-:Y:S05]  /*1b660*/  BSYNC B2 ;  /* 0x0000000000027941 */ /* 0x000fea0003800000 */
.L_x_1597:
        /* <DEDUP_REMOVED lines=44> */
.L_x_1596:
[----:B------:R-:W-:Y:S05]  /*1b930*/  BSYNC B1 ;  /* 0x0000000000017941 */ /* 0x000fea0003800000 */
.L_x_1595:
        /* <DEDUP_REMOVED lines=16> */
.L_x_1599:
        /* <DEDUP_REMOVED lines=12> */
.L_x_1602:
[----:B------:R-:W-:-:S07]  /*1bb00*/  IMAD.MOV.U32 R27, RZ, RZ, R30 ;  /* 0x000000ffff1b7224 */ /* 0x000fce00078e001e */
.L_x_1603:
[----:B------:R-:W-:Y:S05]  /*1bb10*/  BSYNC B1 ;  /* 0x0000000000017941 */ /* 0x000fea0003800000 */
.L_x_1601:
        /* <DEDUP_REMOVED lines=16> */
.L_x_1607:
[----:B------:R-:W-:Y:S05]  /*1bc20*/  BSYNC B2 ;  /* 0x0000000000027941 */ /* 0x000fea0003800000 */
.L_x_1606:
        /* <DEDUP_REMOVED lines=44> */
.L_x_1605:
[----:B------:R-:W-:Y:S05]  /*1bef0*/  BSYNC B1 ;  /* 0x0000000000017941 */ /* 0x000fea0003800000 */
.L_x_1604:
        /* <DEDUP_REMOVED lines=12> */
.L_x_1600:
        /* <DEDUP_REMOVED lines=12> */
.L_x_1609:
[----:B------:R-:W-:-:S07]  /*1c080*/  MOV R27, R30 ;  /* 0x0000001e001b7202 */ /* 0x000fce0000000f00 */
.L_x_1610:
[----:B------:R-:W-:Y:S05]  /*1c090*/  BSYNC B1 ;  /* 0x0000000000017941 */ /* 0x000fea0003800000 */
.L_x_1608:
        /* <DEDUP_REMOVED lines=16> */
.L_x_1614:
[----:B------:R-:W-:Y:S05]  /*1c1a0*/  BSYNC B2 ;  /* 0x0000000000027941 */ /* 0x000fea0003800000 */
.L_x_1613:
        /* <DEDUP_REMOVED lines=44> */
.L_x_1612:
[----:B------:R-:W-:Y:S05]  /*1c470*/  BSYNC B1 ;  /* 0x0000000000017941 */ /* 0x000fea0003800000 */
.L_x_1611:
        /* <DEDUP_REMOVED lines=16> */
.L_x_1615:
        /* <DEDUP_REMOVED lines=12> */
.L_x_1618:
[----:B------:R-:W-:-:S07]  /*1c640*/  IMAD.MOV.U32 R55, RZ, RZ, R30 ;  /* 0x000000ffff377224 */ /* 0x000fce00078e001e */
.L_x_1619:
[----:B------:R-:W-:Y:S05]  /*1c650*/  BSYNC B1 ;  /* 0x0000000000017941 */ /* 0x000fea0003800000 */
.L_x_1617:
        /* <DEDUP_REMOVED lines=16> */
.L_x_1623:
[----:B------:R-:W-:Y:S05]  /*1c760*/  BSYNC B2 ;  /* 0x0000000000027941 */ /* 0x000fea0003800000 */
.L_x_1622:
        /* <DEDUP_REMOVED lines=44> */
.L_x_1621:
[----:B------:R-:W-:Y:S05]  /*1ca30*/  BSYNC B1 ;  /* 0x0000000000017941 */ /* 0x000fea0003800000 */
.L_x_1620:
        /* <DEDUP_REMOVED lines=10> */
.L_x_1616:
        /* <DEDUP_REMOVED lines=12> */
.L_x_1625:
[----:B------:R-:W-:-:S07]  /*1cba0*/  MOV R100, R30 ;  /* 0x0000001e00647202 */ /* 0x000fce0000000f00 */
.L_x_1626:
[----:B------:R-:W-:Y:S05]  /*1cbb0*/  BSYNC B1 ;  /* 0x0000000000017941 */ /* 0x000fea0003800000 */
.L_x_1624:
        /* <DEDUP_REMOVED lines=16> */
.L_x_1630:
[----:B------:R-:W-:Y:S05]  /*1ccc0*/  BSYNC B2 ;  /* 0x0000000000027941 */ /* 0x000fea0003800000 */
.L_x_1629:
        /* <DEDUP_REMOVED lines=44> */
.L_x_1628:
[----:B------:R-:W-:Y:S05]  /*1cf90*/  BSYNC B1 ;  /* 0x0000000000017941 */ /* 0x000fea0003800000 */
.L_x_1627:
        /* <DEDUP_REMOVED lines=16> */
.L_x_1631:
        /* <DEDUP_REMOVED lines=12> */
.L_x_1634:
[----:B------:R-:W-:-:S07]  /*1d160*/  IMAD.MOV.U32 R27, RZ, RZ, R30 ;  /* 0x000000ffff1b7224 */ /* 0x000fce00078e001e */
.L_x_1635:
[----:B------:R-:W-:Y:S05]  /*1d170*/  BSYNC B1 ;  /* 0x0000000000017941 */ /* 0x000fea0003800000 */
.L_x_1633:
        /* <DEDUP_REMOVED lines=16> */
.L_x_1639:
[----:B------:R-:W-:Y:S05]  /*1d280*/  BSYNC B2 ;  /* 0x0000000000027941 */ /* 0x000fea0003800000 */
.L_x_1638:
        /* <DEDUP_REMOVED lines=44> */
.L_x_1637:
[----:B------:R-:W-:Y:S05]  /*1d550*/  BSYNC B1 ;  /* 0x0000000000017941 */ /* 0x000fea0003800000 */
.L_x_1636:
        /* <DEDUP_REMOVED lines=12> */
.L_x_1632:
        /* <DEDUP_REMOVED lines=12> */
.L_x_1641:
[----:B------:R-:W-:-:S07]  /*1d6e0*/  MOV R27, R30 ;  /* 0x0000001e001b7202 */ /* 0x000fce0000000f00 */
.L_x_1642:
[----:B------:R-:W-:Y:S05]  /*1d6f0*/  BSYNC B1 ;  /* 0x0000000000017941 */ /* 0x000fea0003800000 */
.L_x_1640:
        /* <DEDUP_REMOVED lines=16> */
.L_x_1646:
[----:B------:R-:W-:Y:S05]  /*1d800*/  BSYNC B2 ;  /* 0x0000000000027941 */ /* 0x000fea0003800000 */
.L_x_1645:
        /* <DEDUP_REMOVED lines=44> */
.L_x_1644:
[----:B------:R-:W-:Y:S05]  /*1dad0*/  BSYNC B1 ;  /* 0x0000000000017941 */ /* 0x000fea0003800000 */
.L_x_1643:
        /* <DEDUP_REMOVED lines=16> */
.L_x_1647:
        /* <DEDUP_REMOVED lines=12> */
.L_x_1650:
[----:B------:R-:W-:-:S07]  /*1dca0*/  IMAD.MOV.U32 R27, RZ, RZ, R30 ;  /* 0x000000ffff1b7224 */ /* 0x000fce00078e001e */
.L_x_1651:
[----:B------:R-:W-:Y:S05]  /*1dcb0*/  BSYNC B1 ;  /* 0x0000000000017941 */ /* 0x000fea0003800000 */
.L_x_1649:
        /* <DEDUP_REMOVED lines=16> */
.L_x_1655:
[----:B------:R-:W-:Y:S05]  /*1ddc0*/  BSYNC B2 ;  /* 0x0000000000027941 */ /* 0x000fea0003800000 */
.L_x_1654:
        /* <DEDUP_REMOVED lines=44> */
.L_x_1653:
[----:B------:R-:W-:Y:S05]  /*1e090*/  BSYNC B1 ;  /* 0x0000000000017941 */ /* 0x000fea0003800000 */
.L_x_1652:
        /* <DEDUP_REMOVED lines=10> */
.L_x_1648:
        /* <DEDUP_REMOVED lines=12> */
.L_x_1657:
[----:B------:R-:W-:-:S07]  /*1e200*/  MOV R27, R30 ;  /* 0x0000001e001b7202 */ /* 0x000fce0000000f00 */
.L_x_1658:
[----:B------:R-:W-:Y:S05]  /*1e210*/  BSYNC B1 ;  /* 0x0000000000017941 */ /* 0x000fea0003800000 */
.L_x_1656:
        /* <DEDUP_REMOVED lines=16> */
.L_x_1662:
[----:B------:R-:W-:Y:S05]  /*1e320*/  BSYNC B2 ;  /* 0x0000000000027941 */ /* 0x000fea0003800000 */
.L_x_1661:
        /* <DEDUP_REMOVED lines=44> */
.L_x_1660:
[----:B------:R-:W-:Y:S05]  /*1e5f0*/  BSYNC B1 ;  /* 0x0000000000017941 */ /* 0x000fea0003800000 */
.L_x_1659:
        /* <DEDUP_REMOVED lines=14> */
.L_x_1663:
        /* <DEDUP_REMOVED lines=12> */
.L_x_1666:
[----:B------:R-:W-:-:S07]  /*1e7a0*/  IMAD.MOV.U32 R27, RZ, RZ, R30 ;  /* 0x000000ffff1b7224 */ /* 0x000fce00078e001e */
.L_x_1667:
[----:B------:R-:W-:Y:S05]  /*1e7b0*/  BSYNC B1 ;  /* 0x0000000000017941 */ /* 0x000fea0003800000 */
.L_x_1665:
        /* <DEDUP_REMOVED lines=16> */
.L_x_1671:
[----:B------:R-:W-:Y:S05]  /*1e8c0*/  BSYNC B2 ;  /* 0x0000000000027941 */ /* 0x000fea0003800000 */
.L_x_1670:
        /* <DEDUP_REMOVED lines=44> */
.L_x_1669:
[----:B------:R-:W-:Y:S05]  /*1eb90*/  BSYNC B1 ;  /* 0x0000000000017941 */ /* 0x000fea0003800000 */
.L_x_1668:
        /* <DEDUP_REMOVED lines=12> */
.L_x_1664:
        /* <DEDUP_REMOVED lines=12> */
.L_x_1673:
[----:B------:R-:W-:-:S07]  /*1ed20*/  MOV R27, R30 ;  /* 0x0000001e001b7202 */ /* 0x000fce0000000f00 */
.L_x_1674:
[----:B------:R-:W-:Y:S05]  /*1ed30*/  BSYNC B1 ;  /* 0x0000000000017941 */ /* 0x000fea0003800000 */
.L_x_1672:
        /* <DEDUP_REMOVED lines=16> */
.L_x_1678:
[----:B------:R-:W-:Y:S05]  /*1ee40*/  BSYNC B2 ;  /* 0x0000000000027941 */ /* 0x000fea0003800000 */
.L_x_1677:
        /* <DEDUP_REMOVED lines=44> */
.L_x_1676:
[----:B------:R-:W-:Y:S05]  /*1f110*/  BSYNC B1 ;  /* 0x0000000000017941 */ /* 0x000fea0003800000 */
.L_x_1675:
        /* <DEDUP_REMOVED lines=14> */
.L_x_1679:
        /* <DEDUP_REMOVED lines=12> */
.L_x_1682:
[----:B------:R-:W-:-:S07]  /*1f2c0*/  IMAD.MOV.U32 R59, RZ, RZ, R30 ;  /* 0x000000ffff3b7224 */ /* 0x000fce00078e001e */
.L_x_1683:
[----:B------:R-:W-:Y:S05]  /*1f2d0*/  BSYNC B1 ;  /* 0x0000000000017941 */ /* 0x000fea0003800000 */
.L_x_1681:
        /* <DEDUP_REMOVED lines=16> */
.L_x_1687:
[----:B------:R-:W-:Y:S05]  /*1f3e0*/  BSYNC B2 ;  /* 0x0000000000027941 */ /* 0x000fea0003800000 */
.L_x_1686:
        /* <DEDUP_REMOVED lines=44> */
.L_x_1685:
[----:B------:R-:W-:Y:S05]  /*1f6b0*/  BSYNC B1 ;  /* 0x0000000000017941 */ /* 0x000fea0003800000 */
.L_x_1684:
        /* <DEDUP_REMOVED lines=10> */
.L_x_1680:
        /* <DEDUP_REMOVED lines=12> */
.L_x_1689:
[----:B------:R-:W-:-:S07]  /*1f820*/  MOV R129, R30 ;  /* 0x0000001e00817202 */ /* 0x000fce0000000f00 */
.L_x_1690:
[----:B------:R-:W-:Y:S05]  /*1f830*/  BSYNC B1 ;  /* 0x0000000000017941 */ /* 0x000fea0003800000 */
.L_x_1688:
        /* <DEDUP_REMOVED lines=16> */
.L_x_1694:
[----:B------:R-:W-:Y:S05]  /*1f940*/  BSYNC B2 ;  /* 0x0000000000027941 */ /* 0x000fea0003800000 */
.L_x_1693:
        /* <DEDUP_REMOVED lines=44> */
.L_x_1692:
[----:B------:R-:W-:Y:S05]  /*1fc10*/  BSYNC B1 ;  /* 0x0000000000017941 */ /* 0x000fea0003800000 */
.L_x_1691:
        /* <DEDUP_REMOVED lines=14> */
.L_x_1695:
        /* <DEDUP_REMOVED lines=12> */
.L_x_1698:
[----:B------:R-:W-:-:S07]  /*1fdc0*/  IMAD.MOV.U32 R76, RZ, RZ, R30 ;  /* 0x000000ffff4c7224 */ /* 0x000fce00078e001e */
.L_x_1699:
[----:B------:R-:W-:Y:S05]  /*1fdd0*/  BSYNC B1 ;  /* 0x0000000000017941 */ /* 0x000fea0003800000 */
.L_x_1697:
        /* <DEDUP_REMOVED lines=16> */
.L_x_1703:
[----:B------:R-:W-:Y:S05]  /*1fee0*/  BSYNC B2 ;  /* 0x0000000000027941 */ /* 0x000fea0003800000 */
.L_x_1702:
        /* <DEDUP_REMOVED lines=44> */
.L_x_1701:
[----:B------:R-:W-:Y:S05]  /*201b0*/  BSYNC B1 ;  /* 0x0000000000017941 */ /* 0x000fea0003800000 */
.L_x_1700:
        /* <DEDUP_REMOVED lines=12> */
.L_x_1696:
        /* <DEDUP_REMOVED lines=54> */
.L_x_1704:
[----:B------:R-:W-:-:S07]  /*205e0*/  VIADD R73, R73, 0x80 ;  /* 0x0000008049497836 */ /* 0x000fce0000000000 */
.L_x_1575:
[----:B------:R-:W-:Y:S05]  /*205f0*/  BSYNC B0 ;  /* 0x0000000000007941 */ /* 0x000fea0003800000 */
.L_x_1574:
        /* <DEDUP_REMOVED lines=29> */
.L_x_1708:
[----:B------:R-:W-:-:S07]  /*207d0*/  MOV R87, R30 ;  /* 0x0000001e00577202 */ /* 0x000fce0000000f00 */
.L_x_1709:
[----:B------:R-:W-:Y:S05]  /*207e0*/  BSYNC B1 ;  /* 0x0000000000017941 */ /* 0x000fea0003800000 */
.L_x_1707:
        /* <DEDUP_REMOVED lines=16> */
.L_x_1713:
[----:B------:R-:W-:Y:S05]  /*208f0*/  BSYNC B2 ;  /* 0x0000000000027941 */ /* 0x000fea0003800000 */
.L_x_1712:
        /* <DEDUP_REMOVED lines=44> */
.L_x_1711:
[----:B------:R-:W-:Y:S05]  /*20bc0*/  BSYNC B1 ;  /* 0x0000000000017941 */ /* 0x000fea0003800000 */
.L_x_1710:
        /* <DEDUP_REMOVED lines=21> */
.L_x_1714:
        /* <DEDUP_REMOVED lines=12> */
.L_x_1717:
[----:B------:R-:W-:-:S07]  /*20de0*/  IMAD.MOV.U32 R27, RZ, RZ, R30 ;  /* 0x000000ffff1b7224 */ /* 0x000fce00078e001e */
.L_x_1718:
[----:B------:R-:W-:Y:S05]  /*20df0*/  BSYNC B1 ;  /* 0x0000000000017941 */ /* 0x000fea0003800000 */
.L_x_1716:
        /* <DEDUP_REMOVED lines=16> */
.L_x_1722:
[----:B------:R-:W-:Y:S05]  /*20f00*/  BSYNC B2 ;  /* 0x0000000000027941 */ /* 0x000fea0003800000 */
.L_x_1721:
        /* <DEDUP_REMOVED lines=44> */
.L_x_1720:
[----:B------:R-:W-:Y:S05]  /*211d0*/  BSYNC B1 ;  /* 0x0000000000017941 */ /* 0x000fea0003800000 */
.L_x_1719:
        /* <DEDUP_REMOVED lines=10> */
.L_x_1715:
        /* <DEDUP_REMOVED lines=12> */
.L_x_1724:
[----:B------:R-:W-:-:S07]  /*21340*/  IMAD.MOV.U32 R27, RZ, RZ, R30 ;  /* 0x000000ffff1b7224 */ /* 0x000fce00078e001e */
.L_x_1725:
[----:B------:R-:W-:Y:S05]  /*21350*/  BSYNC B1 ;  /* 0x0000000000017941 */ /* 0x000fea0003800000 */
.L_x_1723:
        /* <DEDUP_REMOVED lines=16> */
.L_x_1729:
[----:B------:R-:W-:Y:S05]  /*21460*/  BSYNC B2 ;  /* 0x0000000000027941 */ /* 0x000fea0003800000 */
.L_x_1728:
        /* <DEDUP_REMOVED lines=44> */
.L_x_1727:
[----:B------:R-:W-:Y:S05]  /*21730*/  BSYNC B1 ;  /* 0x0000000000017941 */ /* 0x000fea0003800000 */
.L_x_1726:
        /* <DEDUP_REMOVED lines=16> */
.L_x_1730:
        /* <DEDUP_REMOVED lines=12> */
.L_x_1733:
[----:B------:R-:W-:-:S07]  /*21900*/  IMAD.MOV.U32 R27, RZ, RZ, R30 ;  /* 0x000000ffff1b7224 */ /* 0x000fce00078e001e */
.L_x_1734:
[----:B------:R-:W-:Y:S05]  /*21910*/  BSYNC B1 ;  /* 0x0000000000017941 */ /* 0x000fea0003800000 */
.L_x_1732:
        /* <DEDUP_REMOVED lines=16> */
.L_x_1738:
[----:B------:R-:W-:Y:S05]  /*21a20*/  BSYNC B2 ;  /* 0x0000000000027941 */ /* 0x000fea0003800000 */
.L_x_1737:
        /* <DEDUP_REMOVED lines=44> */
.L_x_1736:
[----:B------:R-:W-:Y:S05]  /*21cf0*/  BSYNC B1 ;  /* 0x0000000000017941 */ /* 0x000fea0003800000 */
.L_x_1735:
        /* <DEDUP_REMOVED lines=12> */
.L_x_1731:
        /* <DEDUP_REMOVED lines=12> */
.L_x_1740:
[----:B------:R-:W-:-:S07]  /*21e80*/  IMAD.MOV.U32 R27, RZ, RZ, R30 ;  /* 0x000000ffff1b7224 */ /* 0x000fce00078e001e */
.L_x_1741:
[----:B------:R-:W-:Y:S05]  /*21e90*/  BSYNC B1 ;  /* 0x0000000000017941 */ /* 0x000fea0003800000 */
.L_x_1739:
        /* <DEDUP_REMOVED lines=16> */
.L_x_1745:
[----:B------:R-:W-:Y:S05]  /*21fa0*/  BSYNC B2 ;  /* 0x0000000000027941 */ /* 0x000fea0003800000 */
.L_x_1744:
        /* <DEDUP_REMOVED lines=44> */
.L_x_1743:
[----:B------:R-:W-:Y:S05]  /*22270*/  BSYNC B1 ;  /* 0x0000000000017941 */ /* 0x000fea0003800000 */
.L_x_1742:
        /* <DEDUP_REMOVED lines=16> */
.L_x_1746:
        /* <DEDUP_REMOVED lines=12> */
.L_x_1749:
[----:B------:R-:W-:-:S07]  /*22440*/  IMAD.MOV.U32 R55, RZ, RZ, R30 ;  /* 0x000000ffff377224 */ /* 0x000fce00078e001e */
.L_x_1750:
[----:B------:R-:W-:Y:S05]  /*22450*/  BSYNC B1 ;  /* 0x0000000000017941 */ /* 0x000fea0003800000 */
.L_x_1748:
        /* <DEDUP_REMOVED lines=16> */
.L_x_1754:
[----:B------:R-:W-:Y:S05]  /*22560*/  BSYNC B2 ;  /* 0x0000000000027941 */ /* 0x000fea0003800000 */
.L_x_1753:
        /* <DEDUP_REMOVED lines=44> */
.L_x_1752:
[----:B------:R-:W-:Y:S05]  /*22830*/  BSYNC B1 ;  /* 0x0000000000017941 */ /* 0x000fea0003800000 */
.L_x_1751:
        /* <DEDUP_REMOVED lines=10> */
.L_x_1747:
        /* <DEDUP_REMOVED lines=12> */
.L_x_1756:
[----:B------:R-:W-:-:S07]  /*229a0*/  IMAD.MOV.U32 R102, RZ, RZ, R30 ;  /* 0x000000ffff667224 */ /* 0x000fce00078e001e */
.L_x_1757:
[----:B------:R-:W-:Y:S05]  /*229b0*/  BSYNC B1 ;  /* 0x0000000000017941 */ /* 0x000fea0003800000 */
.L_x_1755:
        /* <DEDUP_REMOVED lines=16> */
.L_x_1761:
[----:B------:R-:W-:Y:S05]  /*22ac0*/  BSYNC B2 ;  /* 0x0000000000027941 */ /* 0x000fea0003800000 */
.L_x_1760:
        /* <DEDUP_REMOVED lines=44> */
.L_x_1759:
[----:B------:R-:W-:Y:S05]  /*22d90*/  BSYNC B1 ;  /* 0x0000000000017941 */ /* 0x000fea0003800000 */
.L_x_1758:
        /* <DEDUP_REMOVED lines=16> */
.L_x_1762:
        /* <DEDUP_REMOVED lines=12> */
.L_x_1765:
[----:B------:R-:W-:-:S07]  /*22f60*/  IMAD.MOV.U32 R27, RZ, RZ, R30 ;  /* 0x000000ffff1b7224 */ /* 0x000fce00078e001e */
.L_x_1766:
[----:B------:R-:W-:Y:S05]  /*22f70*/  BSYNC B1 ;  /* 0x0000000000017941 */ /* 0x000fea0003800000 */
.L_x_1764:
        /* <DEDUP_REMOVED lines=16> */
.L_x_1770:
[----:B------:R-:W-:Y:S05]  /*23080*/  BSYNC B2 ;  /* 0x0000000000027941 */ /* 0x000fea0003800000 */
.L_x_1769:
        /* <DEDUP_REMOVED lines=44> */
.L_x_1768:
[----:B------:R-:W-:Y:S05]  /*23350*/  BSYNC B1 ;  /* 0x0000000000017941 */ /* 0x000fea0003800000 */
.L_x_1767:
        /* <DEDUP_REMOVED lines=12> */
.L_x_1763:
        /* <DEDUP_REMOVED lines=12> */
.L_x_1772:
[----:B------:R-:W-:-:S07]  /*234e0*/  IMAD.MOV.U32 R27, RZ, RZ, R30 ;  /* 0x000000ffff1b7224 */ /* 0x000fce00078e001e */
.L_x_1773:
[----:B------:R-:W-:Y:S05]  /*234f0*/  BSYNC B1 ;  /* 0x0000000000017941 */ /* 0x000fea0003800000 */
.L_x_1771:
        /* <DEDUP_REMOVED lines=16> */
.L_x_1777:
[----:B------:R-:W-:Y:S05]  /*23600*/  BSYNC B2 ;  /* 0x0000000000027941 */ /* 0x000fea0003800000 */
.L_x_1776:
        /* <DEDUP_REMOVED lines=44> */
.L_x_1775:
[----:B------:R-:W-:Y:S05]  /*238d0*/  BSYNC B1 ;  /* 0x0000000000017941 */ /* 0x000fea0003800000 */
.L_x_1774:
        /* <DEDUP_REMOVED lines=16> */
.L_x_1778:
        /* <DEDUP_REMOVED lines=12> */
.L_x_1781:
[----:B------:R-:W-:-:S07]  /*23aa0*/  IMAD.MOV.U32 R27, RZ, RZ, R30 ;  /* 0x000000ffff1b7224 */ /* 0x000fce00078e001e */
.L_x_1782:
[----:B------:R-:W-:Y:S05]  /*23ab0*/  BSYNC B1 ;  /* 0x0000000000017941 */ /* 0x000fea0003800000 */
.L_x_1780:
        /* <DEDUP_REMOVED lines=16> */
.L_x_1786:
[----:B------:R-:W-:Y:S05]  /*23bc0*/  BSYNC B2 ;  /* 0x0000000000027941 */ /* 0x000fea0003800000 */
.L_x_1785:
        /* <DEDUP_REMOVED lines=44> */
.L_x_1784:
[----:B------:R-:W-:Y:S05]  /*23e90*/  BSYNC B1 ;  /* 0x0000000000017941 */ /* 0x000fea0003800000 */
.L_x_1783:
        /* <DEDUP_REMOVED lines=10> */
.L_x_1779:
        /* <DEDUP_REMOVED lines=12> */
.L_x_1788:
[----:B------:R-:W-:-:S07]  /*24000*/  IMAD.MOV.U32 R27, RZ, RZ, R30 ;  /* 0x000000ffff1b7224 */ /* 0x000fce00078e001e */
.L_x_1789:
[----:B------:R-:W-:Y:S05]  /*24010*/  BSYNC B1 ;  /* 0x0000000000017941 */ /* 0x000fea0003800000 */
.L_x_1787:
        /* <DEDUP_REMOVED lines=16> */
.L_x_1793:
[----:B------:R-:W-:Y:S05]  /*24120*/  BSYNC B2 ;  /* 0x0000000000027941 */ /* 0x000fea0003800000 */
.L_x_1792:
        /* <DEDUP_REMOVED lines=44> */
.L_x_1791:
[----:B------:R-:W-:Y:S05]  /*243f0*/  BSYNC B1 ;  /* 0x0000000000017941 */ /* 0x000fea0003800000 */
.L_x_1790:
        /* <DEDUP_REMOVED lines=14> */
.L_x_1794:
        /* <DEDUP_REMOVED lines=12> */
.L_x_1797:
[----:B------:R-:W-:-:S07]  /*245a0*/  IMAD.MOV.U32 R27, RZ, RZ, R30 ;  /* 0x000000ffff1b7224 */ /* 0x000fce00078e001e */
.L_x_1798:
[----:B------:R-:W-:Y:S05]  /*245b0*/  BSYNC B1 ;  /* 0x0000000000017941 */ /* 0x000fea0003800000 */
.L_x_1796:
        /* <DEDUP_REMOVED lines=16> */
.L_x_1802:
[----:B------:R-:W-:Y:S05]  /*246c0*/  BSYNC B2 ;  /* 0x0000000000027941 */ /* 0x000fea0003800000 */
.L_x_1801:
        /* <DEDUP_REMOVED lines=44> */
.L_x_1800:
[----:B------:R-:W-:Y:S05]  /*24990*/  BSYNC B1 ;  /* 0x0000000000017941 */ /* 0x000fea0003800000 */
.L_x_1799:
        /* <DEDUP_REMOVED lines=12> */
.L_x_1795:
        /* <DEDUP_REMOVED lines=12> */
.L_x_1804:
[----:B------:R-:W-:-:S07]  /*24b20*/  IMAD.MOV.U32 R27, RZ, RZ, R30 ;  /* 0x000000ffff1b7224 */ /* 0x000fce00078e001e */
.L_x_1805:
[----:B------:R-:W-:Y:S05]  /*24b30*/  BSYNC B1 ;  /* 0x0000000000017941 */ /* 0x000fea0003800000 */
.L_x_1803:
        /* <DEDUP_REMOVED lines=16> */
.L_x_1809:
[----:B------:R-:W-:Y:S05]  /*24c40*/  BSYNC B2 ;  /* 0x0000000000027941 */ /* 0x000fea0003800000 */
.L_x_1808:
        /* <DEDUP_REMOVED lines=44> */
.L_x_1807:
[----:B------:R-:W-:Y:S05]  /*24f10*/  BSYNC B1 ;  /* 0x0000000000017941 */ /* 0x000fea0003800000 */
.L_x_1806:
        /* <DEDUP_REMOVED lines=14> */
.L_x_1810:
        /* <DEDUP_REMOVED lines=12> */
.L_x_1813:
[----:B------:R-:W-:-:S07]  /*250c0*/  IMAD.MOV.U32 R59, RZ, RZ, R30 ;  /* 0x000000ffff3b7224 */ /* 0x000fce00078e001e */
.L_x_1814:
[----:B------:R-:W-:Y:S05]  /*250d0*/  BSYNC B1 ;  /* 0x0000000000017941 */ /* 0x000fea0003800000 */
.L_x_1812:
        /* <DEDUP_REMOVED lines=16> */
.L_x_1818:
[----:B------:R-:W-:Y:S05]  /*251e0*/  BSYNC B2 ;  /* 0x0000000000027941 */ /* 0x000fea0003800000 */
.L_x_1817:
        /* <DEDUP_REMOVED lines=44> */
.L_x_1816:
[----:B------:R-:W-:Y:S05]  /*254b0*/  BSYNC B1 ;  /* 0x0000000000017941 */ /* 0x000fea0003800000 */
.L_x_1815:
        /* <DEDUP_REMOVED lines=10> */
.L_x_1811:
        /* <DEDUP_REMOVED lines=12> */
.L_x_1820:
[----:B------:R-:W-:-:S07]  /*25620*/  IMAD.MOV.U32 R131, RZ, RZ, R30 ;  /* 0x000000ffff837224 */ /* 0x000fce00078e001e */
.L_x_1821:
[----:B------:R-:W-:Y:S05]  /*25630*/  BSYNC B1 ;  /* 0x0000000000017941 */ /* 0x000fea0003800000 */
.L_x_1819:
        /* <DEDUP_REMOVED lines=16> */
.L_x_1825:
[----:B------:R-:W-:Y:S05]  /*25740*/  BSYNC B2 ;  /* 0x0000000000027941 */ /* 0x000fea0003800000 */
.L_x_1824:
        /* <DEDUP_REMOVED lines=44> */
.L_x_1823:
[----:B------:R-:W-:Y:S05]  /*25a10*/  BSYNC B1 ;  /* 0x0000000000017941 */ /* 0x000fea0003800000 */
.L_x_1822:
        /* <DEDUP_REMOVED lines=14> */
.L_x_1826:
        /* <DEDUP_REMOVED lines=12> */
.L_x_1829:
[----:B------:R-:W-:-:S07]  /*25bc0*/  IMAD.MOV.U32 R76, RZ, RZ, R30 ;  /* 0x000000ffff4c7224 */ /* 0x000fce00078e001e */
.L_x_1830:
[----:B------:R-:W-:Y:S05]  /*25bd0*/  BSYNC B1 ;  /* 0x0000000000017941 */ /* 0x000fea0003800000 */
.L_x_1828:
        /* <DEDUP_REMOVED lines=16> */
.L_x_1834:
[----:B------:R-:W-:Y:S05]  /*25ce0*/  BSYNC B2 ;  /* 0x0000000000027941 */ /* 0x000fea0003800000 */
.L_x_1833:
        /* <DEDUP_REMOVED lines=44> */
.L_x_1832:
[----:B------:R-:W-:Y:S05]  /*25fb0*/  BSYNC B1 ;  /* 0x0000000000017941 */ /* 0x000fea0003800000 */
.L_x_1831:
        /* <DEDUP_REMOVED lines=12> */
.L_x_1827:
[----:B------:R-:W-:Y:S02]  /*26080*/  LEA R74, P0, R73, UR28, 0x4 ;  /* 0x0000001c494a7c11 */ /* 0x000fe4000f8020ff */
        /* <DEDUP_REMOVED lines=53> */
.L_x_1835:
[----:B------:R-:W-:-:S07]  /*263e0*/  VIADD R73, R73, 0x80 ;  /* 0x0000008049497836 */ /* 0x000fce0000000000 */
.L_x_1706:
[----:B------:R-:W-:Y:S05]  /*263f0*/  BSYNC B0 ;  /* 0x0000000000007941 */ /* 0x000fea0003800000 */
.L_x_1705:
        /* <DEDUP_REMOVED lines=29> */
.L_x_1839:
[----:B------:R-:W-:-:S07]  /*265d0*/  IMAD.MOV.U32 R89, RZ, RZ, R30 ;  /* 0x000000ffff597224 */ /* 0x000fce00078e001e */
.L_x_1840:
[----:B------:R-:W-:Y:S05]  /*265e0*/  BSYNC B1 ;  /* 0x0000000000017941 */ /* 0x000fea0003800000 */
.L_x_1838:
        /* <DEDUP_REMOVED lines=16> */
.L_x_1844:
[----:B------:R-:W-:Y:S05]  /*266f0*/  BSYNC B2 ;  /* 0x0000000000027941 */ /* 0x000fea0003800000 */
.L_x_1843:
        /* <DEDUP_REMOVED lines=44> */
.L_x_1842:
[----:B------:R-:W-:Y:S05]  /*269c0*/  BSYNC B1 ;  /* 0x0000000000017941 */ /* 0x000fea0003800000 */
.L_x_1841:
        /* <DEDUP_REMOVED lines=21> */
.L_x_1845:
        /* <DEDUP_REMOVED lines=12> */
.L_x_1848:
[----:B------:R-:W-:-:S07]  /*26be0*/  MOV R27, R30 ;  /* 0x0000001e001b7202 */ /* 0x000fce0000000f00 */
.L_x_1849:
[----:B------:R-:W-:Y:S05]  /*26bf0*/  BSYNC B1 ;  /* 0x0000000000017941 */ /* 0x000fea0003800000 */
.L_x_1847:
        /* <DEDUP_REMOVED lines=16> */
.L_x_1853:
[----:B------:R-:W-:Y:S05]  /*26d00*/  BSYNC B2 ;  /* 0x0000000000027941 */ /* 0x000fea0003800000 */
.L_x_1852:
        /* <DEDUP_REMOVED lines=44> */
.L_x_1851:
[----:B------:R-:W-:Y:S05]  /*26fd0*/  BSYNC B1 ;  /* 0x0000000000017941 */ /* 0x000fea0003800000 */
.L_x_1850:
        /* <DEDUP_REMOVED lines=10> */
.L_x_1846:
        /* <DEDUP_REMOVED lines=12> */
.L_x_1855:
[----:B------:R-:W-:-:S07]  /*27140*/  IMAD.MOV.U32 R27, RZ, RZ, R30 ;  /* 0x000000ffff1b7224 */ /* 0x000fce00078e001e */
.L_x_1856:
[----:B------:R-:W-:Y:S05]  /*27150*/  BSYNC B1 ;  /* 0x0000000000017941 */ /* 0x000fea0003800000 */
.L_x_1854:
        /* <DEDUP_REMOVED lines=16> */
.L_x_1860:
[----:B------:R-:W-:Y:S05]  /*27260*/  BSYNC B2 ;  /* 0x0000000000027941 */ /* 0x000fea0003800000 */
.L_x_1859:
        /* <DEDUP_REMOVED lines=44> */
.L_x_1858:
[----:B------:R-:W-:Y:S05]  /*27530*/  BSYNC B1 ;  /* 0x0000000000017941 */ /* 0x000fea0003800000 */
.L_x_1857:
        /* <DEDUP_REMOVED lines=16> */
.L_x_1861:
        /* <DEDUP_REMOVED lines=12> */
.L_x_1864:
[----:B------:R-:W-:-:S07]  /*27700*/  MOV R27, R30 ;  /* 0x0000001e001b7202 */ /* 0x000fce0000000f00 */
.L_x_1865:
[----:B------:R-:W-:Y:S05]  /*27710*/  BSYNC B1 ;  /* 0x0000000000017941 */ /* 0x000fea0003800000 */
.L_x_1863:
        /* <DEDUP_REMOVED lines=16> */
.L_x_1869:
[----:B------:R-:W-:Y:S05]  /*27820*/  BSYNC B2 ;  /* 0x0000000000027941 */ /* 0x000fea0003800000 */
.L_x_1868:
        /* <DEDUP_REMOVED lines=44> */
.L_x_1867:
[----:B------:R-:W-:Y:S05]  /*27af0*/  BSYNC B1 ;  /* 0x0000000000017941 */ /* 0x000fea0003800000 */
.L_x_1866:
        /* <DEDUP_REMOVED lines=12> */
.L_x_1862:
        /* <DEDUP_REMOVED lines=12> */
.L_x_1871:
[----:B------:R-:W-:-:S07]  /*27c80*/  IMAD.MOV.U32 R27, RZ, RZ, R30 ;  /* 0x000000ffff1b7224 */ /* 0x000fce00078e001e */
.L_x_1872:
[----:B------:R-:W-:Y:S05]  /*27c90*/  BSYNC B1 ;  /* 0x0000000000017941 */ /* 0x000fea0003800000 */
.L_x_1870:
        /* <DEDUP_REMOVED lines=16> */
.L_x_1876:
[----:B------:R-:W-:Y:S05]  /*27da0*/  BSYNC B2 ;  /* 0x0000000000027941 */ /* 0x000fea0003800000 */
.L_x_1875:
        /* <DEDUP_REMOVED lines=44> */
.L_x_1874:
[----:B------:R-:W-:Y:S05]  /*28070*/  BSYNC B1 ;  /* 0x0000000000017941 */ /* 0x000fea0003800000 */
.L_x_1873:
        /* <DEDUP_REMOVED lines=16> */
.L_x_1877:
        /* <DEDUP_REMOVED lines=12> */
.L_x_1880:
[----:B------:R-:W-:-:S07]  /*28240*/  MOV R55, R30 ;  /* 0x0000001e00377202 */ /* 0x000fce0000000f00 */
.L_x_1881:
[----:B------:R-:W-:Y:S05]  /*28250*/  BSYNC B1 ;  /* 0x0000000000017941 */ /* 0x000fea0003800000 */
.L_x_1879:
        /* <DEDUP_REMOVED lines=16> */
.L_x_1885:
[----:B------:R-:W-:Y:S05]  /*28360*/  BSYNC B2 ;  /* 0x0000000000027941 */ /* 0x000fea0003800000 */
.L_x_1884:
        /* <DEDUP_REMOVED lines=44> */
.L_x_1883:
[----:B------:R-:W-:Y:S05]  /*28630*/  BSYNC B1 ;  /* 0x0000000000017941 */ /* 0x000fea0003800000 */
.L_x_1882:
        /* <DEDUP_REMOVED lines=10> */
.L_x_1878:
        /* <DEDUP_REMOVED lines=12> */
.L_x_1887:
[----:B------:R-:W-:-:S07]  /*287a0*/  IMAD.MOV.U32 R104, RZ, RZ, R30 ;  /* 0x000000ffff687224 */ /* 0x000fce00078e001e */
.L_x_1888:
[----:B------:R-:W-:Y:S05]  /*287b0*/  BSYNC B1 ;  /* 0x0000000000017941 */ /* 0x000fea0003800000 */
.L_x_1886:
        /* <DEDUP_REMOVED lines=16> */
.L_x_1892:
[----:B------:R-:W-:Y:S05]  /*288c0*/  BSYNC B2 ;  /* 0x0000000000027941 */ /* 0x000fea0003800000 */
.L_x_1891:
        /* <DEDUP_REMOVED lines=44> */
.L_x_1890:
[----:B------:R-:W-:Y:S05]  /*28b90*/  BSYNC B1 ;  /* 0x0000000000017941 */ /* 0x000fea0003800000 */
.L_x_1889:
        /* <DEDUP_REMOVED lines=16> */
.L_x_1893:
        /* <DEDUP_REMOVED lines=12> */
.L_x_1896:
[----:B------:R-:W-:-:S07]  /*28d60*/  MOV R27, R30 ;  /* 0x0000001e001b7202 */ /* 0x000fce0000000f00 */
.L_x_1897:
[----:B------:R-:W-:Y:S05]  /*28d70*/  BSYNC B1 ;  /* 0x0000000000017941 */ /* 0x000fea0003800000 */
.L_x_1895:
        /* <DEDUP_REMOVED lines=16> */
.L_x_1901:
[----:B------:R-:W-:Y:S05]  /*28e80*/  BSYNC B2 ;  /* 0x0000000000027941 */ /* 0x000fea0003800000 */
.L_x_1900:
        /* <DEDUP_REMOVED lines=44> */
.L_x_1899:
[----:B------:R-:W-:Y:S05]  /*29150*/  BSYNC B1 ;  /* 0x0000000000017941 */ /* 0x000fea0003800000 */
.L_x_1898:
        /* <DEDUP_REMOVED lines=12> */
.L_x_1894:
        /* <DEDUP_REMOVED lines=12> */
.L_x_1903:
[----:B------:R-:W-:-:S07]  /*292e0*/  IMAD.MOV.U32 R27, RZ, RZ, R30 ;  /* 0x000000ffff1b7224 */ /* 0x000fce00078e001e */
.L_x_1904:
[----:B------:R-:W-:Y:S05]  /*292f0*/  BSYNC B1 ;  /* 0x0000000000017941 */ /* 0x000fea0003800000 */
.L_x_1902:
        /* <DEDUP_REMOVED lines=16> */
.L_x_1908:
[----:B------:R-:W-:Y:S05]  /*29400*/  BSYNC B2 ;  /* 0x0000000000027941 */ /* 0x000fea0003800000 */
.L_x_1907:
        /* <DEDUP_REMOVED lines=44> */
.L_x_1906:
[----:B------:R-:W-:Y:S05]  /*296d0*/  BSYNC B1 ;  /* 0x0000000000017941 */ /* 0x000fea0003800000 */
.L_x_1905:
        /* <DEDUP_REMOVED lines=16> */
.L_x_1909:
        /* <DEDUP_REMOVED lines=12> */
.L_x_1912:
[----:B------:R-:W-:-:S07]  /*298a0*/  MOV R27, R30 ;  /* 0x0000001e001b7202 */ /* 0x000fce0000000f00 */
.L_x_1913:
[----:B------:R-:W-:Y:S05]  /*298b0*/  BSYNC B1 ;  /* 0x0000000000017941 */ /* 0x000fea0003800000 */
.L_x_1911:
        /* <DEDUP_REMOVED lines=16> */
.L_x_1917:
[----:B------:R-:W-:Y:S05]  /*299c0*/  BSYNC B2 ;  /* 0x0000000000027941 */ /* 0x000fea0003800000 */
.L_x_1916:
        /* <DEDUP_REMOVED lines=44> */
.L_x_1915:
[----:B------:R-:W-:Y:S05]  /*29c90*/  BSYNC B1 ;  /* 0x0000000000017941 */ /* 0x000fea0003800000 */
.L_x_1914:
        /* <DEDUP_REMOVED lines=10> */
.L_x_1910:
        /* <DEDUP_REMOVED lines=12> */
.L_x_1919:
[----:B------:R-:W-:-:S07]  /*29e00*/  IMAD.MOV.U32 R27, RZ, RZ, R30 ;  /* 0x000000ffff1b7224 */ /* 0x000fce00078e001e */
.L_x_1920:
[----:B------:R-:W-:Y:S05]  /*29e10*/  BSYNC B1 ;  /* 0x0000000000017941 */ /* 0x000fea0003800000 */
.L_x_1918:
        /* <DEDUP_REMOVED lines=16> */
.L_x_1924:
[----:B------:R-:W-:Y:S05]  /*29f20*/  BSYNC B2 ;  /* 0x0000000000027941 */ /* 0x000fea0003800000 */
.L_x_1923:
        /* <DEDUP_REMOVED lines=44> */
.L_x_1922:
[----:B------:R-:W-:Y:S05]  /*2a1f0*/  BSYNC B1 ;  /* 0x0000000000017941 */ /* 0x000fea0003800000 */
.L_x_1921:
        /* <DEDUP_REMOVED lines=14> */
.L_x_1925:
        /* <DEDUP_REMOVED lines=12> */
.L_x_1928:
[----:B------:R-:W-:-:S07]  /*2a3a0*/  MOV R27, R30 ;  /* 0x0000001e001b7202 */ /* 0x000fce0000000f00 */
.L_x_1929:
[----:B------:R-:W-:Y:S05]  /*2a3b0*/  BSYNC B1 ;  /* 0x0000000000017941 */ /* 0x000fea0003800000 */
.L_x_1927:
        /* <DEDUP_REMOVED lines=16> */
.L_x_1933:
[----:B------:R-:W-:Y:S05]  /*2a4c0*/  BSYNC B2 ;  /* 0x0000000000027941 */ /* 0x000fea0003800000 */
.L_x_1932:
        /* <DEDUP_REMOVED lines=44> */
.L_x_1931:
[----:B------:R-:W-:Y:S05]  /*2a790*/  BSYNC B1 ;  /* 0x0000000000017941 */ /* 0x000fea0003800000 */
.L_x_1930:
        /* <DEDUP_REMOVED lines=12> */
.L_x_1926:
        /* <DEDUP_REMOVED lines=12> */
.L_x_1935:
[----:B------:R-:W-:-:S07]  /*2a920*/  IMAD.MOV.U32 R27, RZ, RZ, R30 ;  /* 0x000000ffff1b7224 */ /* 0x000fce00078e001e */
.L_x_1936:
[----:B------:R-:W-:Y:S05]  /*2a930*/  BSYNC B1 ;  /* 0x0000000000017941 */ /* 0x000fea0003800000 */
.L_x_1934:
        /* <DEDUP_REMOVED lines=16> */
.L_x_1940:
[----:B------:R-:W-:Y:S05]  /*2aa40*/  BSYNC B2 ;  /* 0x0000000000027941 */ /* 0x000fea0003800000 */
.L_x_1939:
        /* <DEDUP_REMOVED lines=44> */
.L_x_1938:
[----:B------:R-:W-:Y:S05]  /*2ad10*/  BSYNC B1 ;  /* 0x0000000000017941 */ /* 0x000fea0003800000 */
.L_x_1937:
        /* <DEDUP_REMOVED lines=14> */
.L_x_1941:
        /* <DEDUP_REMOVED lines=12> */
.L_x_1944:
[----:B------:R-:W-:-:S07]  /*2aec0*/  MOV R59, R30 ;  /* 0x0000001e003b7202 */ /* 0x000fce0000000f00 */
.L_x_1945:
[----:B------:R-:W-:Y:S05]  /*2aed0*/  BSYNC B1 ;  /* 0x0000000000017941 */ /* 0x000fea0003800000 */
.L_x_1943:
        /* <DEDUP_REMOVED lines=16> */
.L_x_1949:
[----:B------:R-:W-:Y:S05]  /*2afe0*/  BSYNC B2 ;  /* 0x0000000000027941 */ /* 0x000fea0003800000 */
.L_x_1948:
        /* <DEDUP_REMOVED lines=44> */
.L_x_1947:
[----:B------:R-:W-:Y:S05]  /*2b2b0*/  BSYNC B1 ;  /* 0x0000000000017941 */ /* 0x000fea0003800000 */
.L_x_1946:
        /* <DEDUP_REMOVED lines=10> */
.L_x_1942:
        /* <DEDUP_REMOVED lines=12> */
.L_x_1951:
[----:B------:R-:W-:-:S07]  /*2b420*/  IMAD.MOV.U32 R125, RZ, RZ, R30 ;  /* 0x000000ffff7d7224 */ /* 0x000fce00078e001e */
.L_x_1952:
[----:B------:R-:W-:Y:S05]  /*2b430*/  BSYNC B1 ;  /* 0x0000000000017941 */ /* 0x000fea0003800000 */
.L_x_1950:
        /* <DEDUP_REMOVED lines=16> */
.L_x_1956:
[----:B------:R-:W-:Y:S05]  /*2b540*/  BSYNC B2 ;  /* 0x0000000000027941 */ /* 0x000fea0003800000 */
.L_x_1955:
        /* <DEDUP_REMOVED lines=44> */
.L_x_1954:
[----:B------:R-:W-:Y:S05]  /*2b810*/  BSYNC B1 ;  /* 0x0000000000017941 */ /* 0x000fea0003800000 */
.L_x_1953:
        /* <DEDUP_REMOVED lines=14> */
.L_x_1957:
        /* <DEDUP_REMOVED lines=12> */
.L_x_1960:
[----:B------:R-:W-:-:S07]  /*2b9c0*/  MOV R76, R30 ;  /* 0x0000001e004c7202 */ /* 0x000fce0000000f00 */
.L_x_1961:
[----:B------:R-:W-:Y:S05]  /*2b9d0*/  BSYNC B1 ;  /* 0x0000000000017941 */ /* 0x000fea0003800000 */
.L_x_1959:
        /* <DEDUP_REMOVED lines=16> */
.L_x_1965:
[----:B------:R-:W-:Y:S05]  /*2bae0*/  BSYNC B2 ;  /* 0x0000000000027941 */ /* 0x000fea0003800000 */
.L_x_1964:
        /* <DEDUP_REMOVED lines=44> */
.L_x_1963:
[----:B------:R-:W-:Y:S05]  /*2bdb0*/  BSYNC B1 ;  /* 0x0000000000017941 */ /* 0x000fea0003800000 */
.L_x_1962:
        /* <DEDUP_REMOVED lines=12> */
.L_x_1958:
        /* <DEDUP_REMOVED lines=10> */
[C---:B------:R-:W-:Y:S02]  /*2bf20*/  LOP3.LUT P2, RZ, R7.reuse, 0x10, RZ, 0xc0, !PT ;  /* 0x0000001007ff7812 */ /* 0x040fe4000784c0ff */
[----:B------:R-:W-:Y:S02]  /*2bf30*/  SHF.R.U32.HI R73, RZ, 0x1d, R73 ;  /* 0x0000001dff497819 */ /* 0x000fe40000011649 */
        /* <DEDUP_REMOVED lines=22> */
[----:B---3--:R-:W-:Y:S01]  /*2c0a0*/  IMAD.U32 R68, R59, 0x10000, RZ ;  /* 0x000100003b447824 */ /* 0x008fe200078e00ff */
        /* <DEDUP_REMOVED lines=19> */
.L_x_1837:
[----:B------:R-:W-:Y:S05]  /*2c1e0*/  BSYNC B0 ;  /* 0x0000000000007941 */ /* 0x000fea0003800000 */
.L_x_1836:
[----:B-1234-:R-:W-:Y:S01]  /*2c1f0*/  FADD.FTZ R68, RZ, R77 ;  /* 0x0000004dff447221 */ /* 0x01efe20000010000 */
[----:B------:R-:W-:Y:S01]  /*2c200*/  LOP3.LUT P0, RZ, R7, 0x20, RZ, 0xc0, !PT ;  /* 0x0000002007ff7812 */ /* 0x000fe2000780c0ff */
[----:B------:R-:W-:Y:S01]  /*2c210*/  UMOV UR25, 0xffffffff ;  /* 0xffffffff00197882 */ /* 0x000fe20000000000 */
[C---:B------:R-:W-:Y:S01]  /*2c220*/  ISETP.GT.U32.AND P1, PT, R5.reuse, 0x17f, PT ;  /* 0x0000017f0500780c */ /* 0x040fe20003f24070 */
[----:B------:R-:W-:Y:S01]  /*2c230*/  FADD.FTZ R68, R78, R68 ;  /* 0x000000444e447221 */ /* 0x000fe20000010000 */
[C---:B------:R-:W-:Y:S02]  /*2c240*/  ISETP.GT.U32.AND P2, PT, R5.reuse, 0x1ff, PT ;  /* 0x000001ff0500780c */ /* 0x040fe40003f44070 */
[----:B------:R-:W-:Y:S01]  /*2c250*/  ISETP.GT.U32.AND P3, PT, R5, 0x27f, PT ;  /* 0x0000027f0500780c */ /* 0x000fe20003f64070 */
[----:B------:R-:W-:Y:S01]  /*2c260*/  FADD.FTZ R68, R91, R68 ;  /* 0x000000445b447221 */ /* 0x000fe20000010000 */
[----:B------:R-:W-:Y:S02]  /*2c270*/  ISETP.GT.U32.AND P4, PT, R5, 0x2ff, PT ;  /* 0x000002ff0500780c */ /* 0x000fe40003f84070 */
[----:B------:R-:W-:Y:S01]  /*2c280*/  LOP3.LUT P6, RZ, R72, 0xff, RZ, 0xc0, !PT ;  /* 0x000000ff48ff7812 */ /* 0x000fe200078cc0ff */
[----:B------:R-:W-:Y:S01]  /*2c290*/  FADD.FTZ R68, R92, R68 ;  /* 0x000000445c447221 */ /* 0x000fe20000010000 */
[----:B------:R-:W-:-:S02]  /*2c2a0*/  SHF.R.U32.HI R70, RZ, 0x5, R0 ;  /* 0x00000005ff467819 */ /* 0x000fc40000011600 */
[----:B------:R-:W-:Y:S01]  /*2c2b0*/  LOP3.LUT R7, R7, 0xfffffffe, RZ, 0xc0, !PT ;  /* 0xfffffffe07077812 */ /* 0x000fe200078ec0ff */
[----:B------:R-:W-:Y:S01]  /*2c2c0*/  FADD.FTZ R68, R105, R68 ;  /* 0x0000004469447221 */ /* 0x000fe20000010000 */
[----:B------:R-:W-:Y:S02]  /*2c2d0*/  LOP3.LUT R71, R70, 0x7fffffc, RZ, 0xc0, !PT ;  /* 0x07fffffc46477812 */ /* 0x000fe400078ec0ff */
[----:B------:R-:W-:Y:S01]  /*2c2e0*/  ISETP.GT.U32.AND P5, PT, R5, 0x37f, PT ;  /* 0x0000037f0500780c */ /* 0x000fe20003fa4070 */
[----:B------:R-:W-:-:S04]  /*2c2f0*/  FADD.FTZ R68, R106, R68 ;  /* 0x000000446a447221 */ /* 0x000fc80000010000 */
[----:B------:R-:W-:Y:S01]  /*2c300*/  FADD.FTZ R68, R119, R68 ;  /* 0x0000004477447221 */ /* 0x000fe20000010000 */
[----:B------:R-:W-:Y:S02]  /*2c310*/  @P6 LOP3.LUT R7, R7, 0x1, RZ, 0xfc, !PT ;  /* 0x0000000107076812 */ /* 0x000fe400078efcff */
[----:B------:R-:W-:Y:S01]  /*2c320*/  @!P6 IADD3 R71, R71, 0x4, RZ ;  /* 0x000000044747e810 */ /* 0x000fe20007ffe0ff */
[----:B------:R-:W-:Y:S01]  /*2c330*/  FADD.FTZ R68, R120, R68 ;  /* 0x0000004478447221 */ /* 0x000fe20000010000 */
[----:B------:R-:W-:Y:S02]  /*2c340*/  LOP3.LUT P6, RZ, R0, 0x1f, RZ, 0xc0, !PT ;  /* 0x0000001f00ff7812 */ /* 0x000fe400078cc0ff */
[----:B------:R-:W-:Y:S02]  /*2c350*/  LOP3.LUT R7, R7, 0xfffffffd, RZ, 0xc0, !PT ;  /* 0xfffffffd07077812 */ /* 0x000fe400078ec0ff */
[----:B------:R-:W-:Y:S02]  /*2c360*/  FSEL R68, R68, RZ, P0 ;  /* 0x000000ff44447208 */ /* 0x000fe40000000000 */
[----:B------:R-:W-:-:S03]  /*2c370*/  ISETP.GT.U32.AND P0, PT, R5, 0xff, PT ;  /* 0x000000ff0500780c */ /* 0x000fc60003f04070 */
[----:B------:R-:W-:-:S04]  /*2c380*/  FADD.FTZ R69, R79, R68 ;  /* 0x000000444f457221 */ /* 0x000fc80000010000 */
[----:B------:R-:W-:Y:S01]  /*2c390*/  FADD.FTZ R69, R80, R69 ;  /* 0x0000004550457221 */ /* 0x000fe20000010000 */
[----:B------:R-:W-:-:S03]  /*2c3a0*/  @P6 LOP3.LUT R7, R7, 0x2, RZ, 0xfc, !PT ;  /* 0x0000000207076812 */ /* 0x000fc600078efcff */
        /* <DEDUP_REMOVED lines=47> */
[----:B------:R-:W1:Y:S01]  /*2c6a0*/  SHFL.BFLY PT, R75, R68, 0x1, 0x1f ;  /* 0x0c201f00444b7f89 */ /* 0x000e6200000e0000 */
[----:B------:R-:W-:Y:S01]  /*2c6b0*/  LOP3.LUT P6, RZ, R7, 0x20, RZ, 0xc0, !PT ;  /* 0x0000002007ff7812 */ /* 0x000fe200078cc0ff */
[----:B-1----:R-:W-:-:S05]  /*2c6c0*/  FADD.FTZ R68, R68, R75 ;  /* 0x0000004b44447221 */ /* 0x002fca0000010000 */
[----:B------:R-:W1:Y:S02]  /*2c6d0*/  SHFL.BFLY PT, R75, R68, 0x2, 0x1f ;  /* 0x0c401f00444b7f89 */ /* 0x000e6400000e0000 */
[----:B-1----:R-:W-:-:S05]  /*2c6e0*/  FADD.FTZ R68, R68, R75 ;  /* 0x0000004b44447221 */ /* 0x002fca0000010000 */
[----:B------:R-:W1:Y:S02]  /*2c6f0*/  SHFL.BFLY PT, R75, R68, 0x4, 0x1f ;  /* 0x0c801f00444b7f89 */ /* 0x000e6400000e0000 */
[----:B-1----:R-:W-:-:S05]  /*2c700*/  FADD.FTZ R68, R68, R75 ;  /* 0x0000004b44447221 */ /* 0x002fca0000010000 */
[----:B------:R-:W1:Y:S02]  /*2c710*/  SHFL.BFLY PT, R75, R68, 0x8, 0x1f ;  /* 0x0d001f00444b7f89 */ /* 0x000e6400000e0000 */
[----:B-1----:R-:W-:-:S05]  /*2c720*/  FADD.FTZ R68, R68, R75 ;  /* 0x0000004b44447221 */ /* 0x002fca0000010000 */
[----:B------:R-:W1:Y:S02]  /*2c730*/  SHFL.BFLY PT, R75, R68, 0x10, 0x1f ;  /* 0x0e001f00444b7f89 */ /* 0x000e6400000e0000 */
[----:B-1----:R-:W-:-:S04]  /*2c740*/  FADD.FTZ R68, R68, R75 ;  /* 0x0000004b44447221 */ /* 0x002fc80000010000 */
[----:B0-----:R-:W-:-:S04]  /*2c750*/  FMUL.FTZ R68, R45, R68 ;  /* 0x000000442d447220 */ /* 0x001fc80000410000 */
        /* <DEDUP_REMOVED lines=122> */
.L_x_1992:
[----:B------:R-:W-:Y:S01]  /*2cf00*/  LOP3.LUT P0, RZ, R0, 0x1f, RZ, 0xc0, !PT ;  /* 0x0000001f00ff7812 */ /* 0x000fe2000780c0ff */
[----:B-1----:R-:W-:Y:S01]  /*2cf10*/  FADD.FTZ R69, R74, R69 ;  /* 0x000000454a457221 */ /* 0x002fe20000010000 */
[----:B------:R-:W-:Y:S01]  /*2cf20*/  LOP3.LUT R70, R70, 0x3, RZ, 0xc0, !PT ;  /* 0x0000000346467812 */ /* 0x000fe200078ec0ff */
[----:B------:R-:W-:Y:S10]  /*2cf30*/  WARPSYNC.ALL ;  /* 0x0000000000007948 */ /* 0x000ff40003800000 */
[----:B------:R-:W1:Y:S01]  /*2cf40*/  @!P0 S2R R72, SR_CgaCtaId ;  /* 0x0000000000488919 */ /* 0x000e620000008800 */
[----:B------:R-:W-:-:S04]  /*2cf50*/  @!P0 MOV R73, 0x400 ;  /* 0x0000040000498802 */ /* 0x000fc80000000f00 */
[----:B-1----:R-:W-:Y:S01]  /*2cf60*/  @!P0 LEA R72, R72, R73, 0x18 ;  /* 0x0000004948488211 */ /* 0x002fe200078ec0ff */
[----:B------:R-:W-:-:S04]  /*2cf70*/  @!P0 IMAD.IADD R73, R71, 0x1, R70 ;  /* 0x0000000147498824 */ /* 0x000fc800078e0246 */
[----:B------:R-:W-:-:S05]  /*2cf80*/  @!P0 IMAD R72, R73, 0x8, R72 ;  /* 0x0000000849488824 */ /* 0x000fca00078e0248 */
[----:B------:R1:W-:Y:S02]  /*2cf90*/  @!P0 STS.64 [R72], R68 ;  /* 0x0000004448008388 */ /* 0x0003e40000000a00 */
[----:B-1----:R-:W-:-:S04]  /*2cfa0*/  LOP3.LUT R69, R0, 0x1f, RZ, 0xc0, !PT ;  /* 0x0000001f00457812 */ /* 0x002fc800078ec0ff */
[----:B------:R-:W-:-:S13]  /*2cfb0*/  ISETP.GT.U32.AND P0, PT, R69, 0x3, PT ;  /* 0x000000034500780c */ /* 0x000fda0003f04070 */
[----:B------:R-:W1:Y:S01]  /*2cfc0*/  @!P0 S2R R68, SR_CgaCtaId ;  /* 0x0000000000448919 */ /* 0x000e620000008800 */
[----:B------:R-:W-:Y:S01]  /*2cfd0*/  @!P0 IADD3 R69, R71, R69, RZ ;  /* 0x0000004547458210 */ /* 0x000fe20007ffe0ff */
[----:B------:R-:W-:Y:S01]  /*2cfe0*/  BSSY B0, `(.L_x_1967) ;  /* 0x000007f000007945 */ /* 0x000fe20003800000 */
[----:B------:R-:W-:Y:S01]  /*2cff0*/  @!P0 MOV R71, 0x400 ;  /* 0x0000040000478802 */ /* 0x000fe20000000f00 */
[----:B------:R-:W-:Y:S01]  /*2d000*/  BAR.SYNC.DEFER_BLOCKING 0x0 ;  /* 0x0000000000007b1d */ /* 0x000fe20000010000 */
[----:B------:R-:W-:Y:S02]  /*2d010*/  LOP3.LUT P1, RZ, R7, 0x20, RZ, 0xc0, !PT ;  /* 0x0000002007ff7812 */ /* 0x000fe4000782c0ff */
[----:B-1----:R-:W-:-:S05]  /*2d020*/  @!P0 LEA R71, R68, R71, 0x18 ;  /* 0x0000004744478211 */ /* 0x002fca00078ec0ff */
[----:B------:R-:W-:Y:S01]  /*2d030*/  @!P0 IMAD R71, R69, 0x8, R71 ;  /* 0x0000000845478824 */ /* 0x000fe200078e0247 */
[----:B------:R-:W-:-:S06]  /*2d040*/  CS2R R68, SRZ ;  /* 0x0000000000447805 */ /* 0x000fcc000001ff00 */
[----:B------:R1:W-:Y:S02]  /*2d050*/  @!P0 LDS.64 R68, [R71] ;  /* 0x0000000047448984 */ /* 0x0003e40000000a00 */
[----:B-1----:R-:W-:Y:S01]  /*2d060*/  IMAD.MOV.U32 R71, RZ, RZ, RZ ;  /* 0x000000ffff477224 */ /* 0x002fe200078e00ff */
[----:B------:R-:W-:Y:S02]  /*2d070*/  @!P0 MOV R71, R233 ;  /* 0x000000e900478202 */ /* 0x000fe40000000f00 */
[----:B------:R-:W-:Y:S02]  /*2d080*/  PLOP3.LUT P0, PT, PT, PT, UP0, 0x40, 0x0 ;  /* 0x000000000000781c */ /* 0x000fe40003f0e808 */
[----:B0-----:R-:W-:Y:S01]  /*2d090*/  I2FP.F32.S32 R74, R71 ;  /* 0x00000047004a7245 */ /* 0x001fe20000201400 */
[----:B------:R-:W0:Y:S02]  /*2d0a0*/  SHFL.DOWN PT, R75, R71, 0x2, 0x1f ;  /* 0x08401f00474b7f89 */ /* 0x000e2400000e0000 */
[----:B0-----:R-:W-:Y:S01]  /*2d0b0*/  IMAD.IADD R71, R75, 0x1, R71 ;  /* 0x000000014b477824 */ /* 0x001fe200078e0247 */
[----:B------:R-:W-:Y:S01]  /*2d0c0*/  I2FP.F32.S32 R75, R75 ;  /* 0x0000004b004b7245 */ /* 0x000fe20000201400 */
[----:B------:R-:W0:Y:S02]  /*2d0d0*/  SHFL.DOWN PT, R73, R68, 0x2, 0x1f ;  /* 0x08401f0044497f89 */ /* 0x000e2400000e0000 */
[----:B0-----:R-:W-:-:S02]  /*2d0e0*/  FADD.FTZ R72, -R73, R68 ;  /* 0x0000004449487221 */ /* 0x001fc40000010100 */
[----:B------:R-:W-:Y:S02]  /*2d0f0*/  FMUL.FTZ R73, R73, R75 ;  /* 0x0000004b49497220 */ /* 0x000fe40000410000 */
[----:B------:R-:W-:-:S04]  /*2d100*/  FMUL.FTZ R72, R72, R72 ;  /* 0x0000004848487220 */ /* 0x000fc80000410000 */
[----:B------:R-:W-:Y:S01]  /*2d110*/  FMUL.FTZ R72, R72, R74 ;  /* 0x0000004a48487220 */ /* 0x000fe20000410000 */
[----:B------:R-:W-:Y:S02]  /*2d120*/  FFMA.FTZ R74, R74, R68, R73 ;  /* 0x000000444a4a7223 */ /* 0x000fe40000010049 */
[----:B------:R-:W0:Y:S01]  /*2d130*/  SHFL.DOWN PT, R68, R69, 0x2, 0x1f ;  /* 0x08401f0045447f89 */ /* 0x000e2200000e0000 */
[----:B------:R-:W-:-:S03]  /*2d140*/  FMUL.FTZ R72, R72, R75 ;  /* 0x0000004b48487220 */ /* 0x000fc60000410000 */
[----:B------:R-:W1:Y:S01]  /*2d150*/  SHFL.DOWN PT, R75, R71, 0x1, 0x1f ;  /* 0x08201f00474b7f89 */ /* 0x000e6200000e0000 */
[----:B0-----:R-:W-:Y:S01]  /*2d160*/  FADD.FTZ R68, R68, R69 ;  /* 0x0000004544447221 */ /* 0x001fe20000010000 */
[----:B------:R-:W-:Y:S01]  /*2d170*/  I2FP.F32.S32 R69, R71 ;  /* 0x0000004700457245 */ /* 0x000fe20000201400 */
[----:B-1----:R-:W-:-:S03]  /*2d180*/  IMAD.IADD R71, R71, 0x1, R75 ;  /* 0x0000000147477824 */ /* 0x002fc600078e024b */
[----:B------:R-:W0:Y:S01]  /*2d190*/  MUFU.RCP R73, R69 ;  /* 0x0000004500497308 */ /* 0x000e220000001000 */
[----:B------:R-:W-:Y:S02]  /*2d1a0*/  I2FP.F32.S32 R75, R75 ;  /* 0x0000004b004b7245 */ /* 0x000fe40000201400 */
[----:B------:R-:W-:-:S06]  /*2d1b0*/  I2FP.F32.S32 R71, R71 ;  /* 0x0000004700477245 */ /* 0x000fcc0000201400 */
[----:B------:R-:W1:Y:S01]  /*2d1c0*/  MUFU.RCP R71, R71 ;  /* 0x0000004700477308 */ /* 0x000e620000001000 */
[C---:B0-----:R-:W-:Y:S01]  /*2d1d0*/  FFMA.FTZ R68, R73.reuse, R72, R68 ;  /* 0x0000004849447223 */ /* 0x041fe20000010044 */
[----:B------:R-:W-:-:S05]  /*2d1e0*/  FMUL.FTZ R72, R73, R74 ;  /* 0x0000004a49487220 */ /* 0x000fca0000410000 */
[----:B------:R-:W0:Y:S02]  /*2d1f0*/  SHFL.DOWN PT, R73, R72, 0x1, 0x1f ;  /* 0x08201f0048497f89 */ /* 0x000e2400000e0000 */
[----:B0-----:R-:W-:Y:S01]  /*2d200*/  FADD.FTZ R74, R72, -R73 ;  /* 0x80000049484a7221 */ /* 0x001fe20000010000 */
[----:B------:R-:W-:-:S03]  /*2d210*/  FMUL.FTZ R73, R73, R75 ;  /* 0x0000004b49497220 */ /* 0x000fc60000410000 */
[----:B------:R-:W-:Y:S01]  /*2d220*/  FMUL.FTZ R74, R74, R74 ;  /* 0x0000004a4a4a7220 */ /* 0x000fe20000410000 */
[----:B------:R-:W-:-:S03]  /*2d230*/  FFMA.FTZ R73, R69, R72, R73 ;  /* 0x0000004845497223 */ /* 0x000fc60000010049 */
[----:B------:R-:W-:Y:S01]  /*2d240*/  FMUL.FTZ R74, R69, R74 ;  /* 0x0000004a454a7220 */ /* 0x000fe20000410000 */
[----:B-1----:R-:W-:Y:S01]  /*2d250*/  FMUL.FTZ R73, R71, R73 ;  /* 0x0000004947497220 */ /* 0x002fe20000410000 */
[----:B------:R-:W0:Y:S02]  /*2d260*/  SHFL.DOWN PT, R69, R68, 0x1, 0x1f ;  /* 0x08201f0044457f89 */ /* 0x000e2400000e0000 */
[----:B------:R-:W-:Y:S02]  /*2d270*/  FMUL.FTZ R74, R74, R75 ;  /* 0x0000004b4a4a7220 */ /* 0x000fe40000410000 */
[----:B------:R-:W1:Y:S01]  /*2d280*/  SHFL.IDX PT, R138, R73, RZ, 0x1f ;  /* 0x00001fff498a7589 */ /* 0x000e6200000e0000 */
[----:B0-----:R-:W-:-:S04]  /*2d290*/  FADD.FTZ R69, R68, R69 ;  /* 0x0000004544457221 */ /* 0x001fc80000010000 */
[----:B------:R-:W-:Y:S01]  /*2d2a0*/  FFMA.FTZ R69, R71, R74, R69 ;  /* 0x0000004a47457223 */ /* 0x000fe20000010045 */
[----:B-1----:R-:W-:Y:S01]  /*2d2b0*/  FMUL.FTZ R68, R138, R138 ;  /* 0x0000008a8a447220 */ /* 0x002fe20000410000 */
[----:B------:R-:W0:Y:S04]  /*2d2c0*/  LDC R71, c[0x0][0x2d8] ;  /* 0x0000b600ff477b82 */ /* 0x000e280000000800 */
[----:B------:R-:W0:Y:S01]  /*2d2d0*/  SHFL.IDX PT, R69, R69, RZ, 0x1f ;  /* 0x00001fff45457589 */ /* 0x000e2200000e0000 */
[----:B------:R-:W-:Y:S02]  /*2d2e0*/  FSEL R68, R68, RZ, !P0 ;  /* 0x000000ff44447208 */ /* 0x000fe40004000000 */
[----:B------:R-:W-:Y:S01]  /*2d2f0*/  LOP3.LUT P0, RZ, R70, 0x1f, R0, 0xf8, !PT ;  /* 0x0000001f46ff7812 */ /* 0x000fe2000780f800 */
[----:B0-----:R-:W-:-:S12]  /*2d300*/  FFMA.FTZ R69, R69, UR36, R71 ;  /* 0x0000002445457c23 */ /* 0x001fd80008010047 */
[----:B------:R-:W0:Y:S01]  /*2d310*/  @!P0 LDC.64 R70, c[0x0][0x250] ;  /* 0x00009400ff468b82 */ /* 0x000e220000000a00 */
[----:B------:R-:W-:-:S06]  /*2d320*/  FADD.FTZ R68, R69, R68 ;  /* 0x0000004445447221 */ /* 0x000fcc0000010000 */
[----:B------:R-:W1:Y:S01]  /*2d330*/  MUFU.RSQ R68, R68 ;  /* 0x0000004400447308 */ /* 0x000e620000001400 */
[----:B0-----:R-:W-:Y:S01]  /*2d340*/  @!P0 IMAD.WIDE R70, R6, 0x4, R70 ;  /* 0x0000000406468825 */ /* 0x001fe200078e0246 */
[----:B-1----:R-:W-:Y:S02]  /*2d350*/  R2UR UR25, R68 ;  /* 0x00000000441972ca */ /* 0x002fe400000e0000 */
[----:B------:R-:W0:Y:S02]  /*2d360*/  @!P0 LDC.64 R68, c[0x0][0x258] ;  /* 0x00009600ff448b82 */ /* 0x000e240000000a00 */
[----:B------:R1:W-:Y:S09]  /*2d370*/  @!P0 STG.E desc[UR6][R70.64], R138 ;  /* 0x0000008a46008986 */ /* 0x0003f2000c101906 */
[----:B-1----:R-:W-:Y:S01]  /*2d380*/  MOV R70, UR25 ;  /* 0x0000001900467c02 */ /* 0x002fe20008000f00 */
[----:B0-----:R-:W-:-:S05]  /*2d390*/  @!P0 IMAD.WIDE R68, R6, 0x4, R68 ;  /* 0x0000000406448825 */ /* 0x001fca00078e0244 */
[----:B------:R0:W-:Y:S01]  /*2d3a0*/  @!P0 STG.E desc[UR6][R68.64], R70 ;  /* 0x0000004644008986 */ /* 0x0001e2000c101906 */
[----:B------:R-:W-:Y:S05]  /*2d3b0*/  @!P1 BRA `(.L_x_1968) ;  /* 0x0000000400049947 */ /* 0x000fea0003800000 */
[----:B------:R-:W2:Y:S04]  /*2d3c0*/  LDL R141, [R1+0x6c] ;  /* 0x00006c00018d7983 */ /* 0x000ea80000100800 */
[----:B------:R-:W2:Y:S04]  /*2d3d0*/  LDL R140, [R1+0x12c] ;  /* 0x00012c00018c7983 */ /* 0x000ea80000100800 */
[----:B------:R-:W3:Y:S04]  /*2d3e0*/  LDL R139, [R1+0x5c] ;  /* 0x00005c00018b7983 */ /* 0x000ee80000100800 */
[----:B------:R-:W3:Y:S04]  /*2d3f0*/  LDL R134, [R1+0x11c] ;  /* 0x00011c0001867983 */ /* 0x000ee80000100800 */
[----:B------:R-:W4:Y:S04]  /*2d400*/  LDL R74, [R1+0x68] ;  /* 0x00006800014a7983 */ /* 0x000f280000100800 */
[----:B------:R-:W4:Y:S04]  /*2d410*/  LDL R147, [R1+0x128] ;  /* 0x0001280001937983 */ /* 0x000f280000100800 */
[----:B------:R-:W5:Y:S04]  /*2d420*/  LDL R146, [R1+0x58] ;  /* 0x0000580001927983 */ /* 0x000f680000100800 */
[----:B------:R-:W5:Y:S01]  /*2d430*/  LDL R135, [R1+0x118] ;  /* 0x0001180001877983 */ /* 0x000f620000100800 */
[----:B------:R-:W-:-:S04]  /*2d440*/  PLOP3.LUT P0, PT, PT, PT, UP0, 0x40, 0x0 ;  /* 0x000000000000781c */ /* 0x000fc80003f0e808 */
[----:B------:R-:W-:-:S05]  /*2d450*/  FSEL R71, R138, RZ, P0 ;  /* 0x000000ff8a477208 */ /* 0x000fca0000000000 */
[--C-:B------:R-:W-:Y:S01]  /*2d460*/  FADD.FTZ R72, R77, -R71.reuse ;  /* 0x800000474d487221 */ /* 0x100fe20000010000 */
[--C-:B------:R-:W-:Y:S01]  /*2d470*/  FADD.FTZ R75, R78, -R71.reuse ;  /* 0x800000474e4b7221 */ /* 0x100fe20000010000 */
[--C-:B------:R-:W-:Y:S01]  /*2d480*/  FADD.FTZ R73, R91, -R71.reuse ;  /* 0x800000475b497221 */ /* 0x100fe20000010000 */
[----:B0-----:R-:W-:Y:S01]  /*2d490*/  FADD.FTZ R70, R92, -R71 ;  /* 0x800000475c467221 */ /* 0x001fe20000010000 */
[----:B------:R-:W-:Y:S01]  /*2d4a0*/  FMUL.FTZ R72, R72, UR25 ;  /* 0x0000001948487c20 */ /* 0x000fe20008410000 */
[----:B------:R-:W-:Y:S01]  /*2d4b0*/  FMUL.FTZ R75, R75, UR25 ;  /* 0x000000194b4b7c20 */ /* 0x000fe20008410000 */
[----:B------:R-:W-:Y:S01]  /*2d4c0*/  FMUL.FTZ R73, R73, UR25 ;  /* 0x0000001949497c20 */ /* 0x000fe20008410000 */
[----:B------:R-:W-:Y:S02]  /*2d4d0*/  FMUL.FTZ R70, R70, UR25 ;  /* 0x0000001946467c20 */ /* 0x000fe40008410000 */
[----:B------:R-:W-:Y:S01]  /*2d4e0*/  FFMA.FTZ R69, R232, R75, R231 ;  /* 0x0000004be8457223 */ /* 0x000fe200000100e7 */
[----:B--2---:R-:W-:-:S02]  /*2d4f0*/  FFMA.FTZ R68, R140, R72, R141 ;  /* 0x000000488c447223 */ /* 0x004fc4000001008d */
[----:B------:R-:W2:Y:S03]  /*2d500*/  LDL R141, [R1+0x64] ;  /* 0x00006400018d7983 */ /* 0x000ea60000100800 */
[----:B------:R-:W-:Y:S01]  /*2d510*/  F2FP.BF16.F32.PACK_AB R68, R69, R68 ;  /* 0x000000444544723e */ /* 0x000fe200000010ff */
[----:B------:R-:W2:Y:S01]  /*2d520*/  LDL R140, [R1+0x124] ;  /* 0x00012400018c7983 */ /* 0x000ea20000100800 */
[----:B---3--:R-:W-:-:S03]  /*2d530*/  FFMA.FTZ R72, R134, R72, R139 ;  /* 0x0000004886487223 */ /* 0x008fc6000001008b */
[----:B------:R-:W3:Y:S04]  /*2d540*/  LDL R139, [R1+0x54] ;  /* 0x00005400018b7983 */ /* 0x000ee80000100800 */
[----:B------:R-:W3:Y:S01]  /*2d550*/  LDL R134, [R1+0x114] ;  /* 0x0001140001867983 */ /* 0x000ee20000100800 */
[-C--:B----4-:R-:W-:Y:S01]  /*2d560*/  FFMA.FTZ R69, R147, R73.reuse, R74 ;  /* 0x0000004993457223 */ /* 0x090fe2000001004a */
[----:B-----5:R-:W-:Y:S02]  /*2d570*/  FFMA.FTZ R73, R135, R73, R146 ;  /* 0x0000004987497223 */ /* 0x020fe40000010092 */
[----:B------:R-:W4:Y:S04]  /*2d580*/  LDL R146, [R1+0x60] ;  /* 0x0000600001927983 */ /* 0x000f280000100800 */
[----:B------:R-:W4:Y:S01]  /*2d590*/  LDL R135, [R1+0x120] ;  /* 0x0001200001877983 */ /* 0x000f220000100800 */
[-C--:B------:R-:W-:Y:S01]  /*2d5a0*/  FFMA.FTZ R74, R228, R70.reuse, R227 ;  /* 0x00000046e44a7223 */ /* 0x080fe200000100e3 */
[----:B------:R-:W-:-:S04]  /*2d5b0*/  FFMA.FTZ R70, R226, R70, R225 ;  /* 0x00000046e2467223 */ /* 0x000fc800000100e1 */
[----:B------:R-:W-:Y:S01]  /*2d5c0*/  F2FP.BF16.F32.PACK_AB R69, R74, R69 ;  /* 0x000000454a45723e */ /* 0x000fe200000010ff */
[----:B------:R-:W-:Y:S01]  /*2d5d0*/  FADD.FTZ R74, R105, -R71 ;  /* 0x80000047694a7221 */ /* 0x000fe20000010000 */
[----:B------:R-:W-:-:S03]  /*2d5e0*/  F2FP.BF16.F32.PACK_AB R73, R70, R73 ;  /* 0x000000494649723e */ /* 0x000fc600000010ff */
[----:B------:R-:W-:Y:S01]  /*2d5f0*/  FMUL.FTZ R74, R74, UR25 ;  /* 0x000000194a4a7c20 */ /* 0x000fe20008410000 */
[----:B------:R-:W-:-:S05]  /*2d600*/  FFMA.FTZ R75, R230, R75, R229 ;  /* 0x0000004be64b7223 */ /* 0x000fca00000100e5 */
[----:B------:R-:W-:Y:S01]  /*2d610*/  F2FP.BF16.F32.PACK_AB R72, R75, R72 ;  /* 0x000000484b48723e */ /* 0x000fe200000010ff */
[----:B------:R-:W-:-:S04]  /*2d620*/  FADD.FTZ R75, R106, -R71 ;  /* 0x800000476a4b7221 */ /* 0x000fc80000010000 */
[----:B------:R-:W-:Y:S01]  /*2d630*/  FMUL.FTZ R75, R75, UR25 ;  /* 0x000000194b4b7c20 */ /* 0x000fe20008410000 */
[-C--:B--2---:R-:W-:Y:S02]  /*2d640*/  FFMA.FTZ R70, R140, R74.reuse, R141 ;  /* 0x0000004a8c467223 */ /* 0x084fe4000001008d */
[----:B------:R-:W2:Y:S04]  /*2d650*/  LDL R141, [R1+0x50] ;  /* 0x00005000018d7983 */ /* 0x000ea80000100800 */
[----:B------:R-:W2:Y:S01]  /*2d660*/  LDL R140, [R1+0x110] ;  /* 0x00011000018c7983 */ /* 0x000ea20000100800 */
[----:B---3--:R-:W-:Y:S01]  /*2d670*/  FFMA.FTZ R74, R134, R74, R139 ;  /* 0x0000004a864a7223 */ /* 0x008fe2000001008b */
[-C--:B------:R-:W-:Y:S01]  /*2d680*/  FFMA.FTZ R134, R224, R75.reuse, R223 ;  /* 0x0000004be0867223 */ /* 0x080fe200000100df */
[----:B------:R-:W-:Y:S01]  /*2d690*/  FFMA.FTZ R75, R222, R75, R221 ;  /* 0x0000004bde4b7223 */ /* 0x000fe200000100dd */
[----:B------:R-:W-:-:S04]  /*2d6a0*/  FADD.FTZ R139, R120, -R71 ;  /* 0x80000047788b7221 */ /* 0x000fc80000010000 */
[----:B------:R-:W-:Y:S01]  /*2d6b0*/  F2FP.BF16.F32.PACK_AB R74, R75, R74 ;  /* 0x0000004a4b4a723e */ /* 0x000fe200000010ff */
[----:B------:R-:W-:Y:S01]  /*2d6c0*/  FADD.FTZ R75, R119, -R71 ;  /* 0x80000047774b7221 */ /* 0x000fe20000010000 */
[----:B------:R-:W-:-:S03]  /*2d6d0*/  FMUL.FTZ R139, R139, UR25 ;  /* 0x000000198b8b7c20 */ /* 0x000fc60008410000 */
[----:B------:R-:W-:Y:S01]  /*2d6e0*/  FMUL.FTZ R75, R75, UR25 ;  /* 0x000000194b4b7c20 */ /* 0x000fe20008410000 */
[----:B------:R-:W-:Y:S01]  /*2d6f0*/  F2FP.BF16.F32.PACK_AB R70, R134, R70 ;  /* 0x000000468646723e */ /* 0x000fe200000010ff */
[----:B------:R-:W-:Y:S02]  /*2d700*/  FFMA.FTZ R134, R220, R139, R219 ;  /* 0x0000008bdc867223 */ /* 0x000fe400000100db */
[----:B----4-:R-:W-:-:S05]  /*2d710*/  FFMA.FTZ R71, R135, R75, R146 ;  /* 0x0000004b87477223 */ /* 0x010fca0000010092 */
[----:B------:R-:W-:Y:S02]  /*2d720*/  F2FP.BF16.F32.PACK_AB R71, R134, R71 ;  /* 0x000000478647723e */ /* 0x000fe400000010ff */
[----:B------:R-:W0:Y:S02]  /*2d730*/  LDC.64 R134, c[0x0][0x2b8] ;  /* 0x0000ae00ff867b82 */ /* 0x000e240000000a00 */
[----:B0-----:R-:W-:-:S05]  /*2d740*/  IMAD.WIDE.U32 R134, R52, 0x10, R134 ;  /* 0x0000001034867825 */ /* 0x001fca00078e0086 */
[----:B------:R0:W-:Y:S02]  /*2d750*/  STG.E.128 desc[UR6][R134.64], R68 ;  /* 0x0000004486007986 */ /* 0x0001e4000c101d06 */
[----:B0-----:R-:W0:Y:S01]  /*2d760*/  LDC.64 R68, c[0x0][0x2c0] ;  /* 0x0000b000ff447b82 */ /* 0x001e220000000a00 */
[----:B------:R-:W-:Y:S01]  /*2d770*/  FFMA.FTZ R139, R218, R139, R217 ;  /* 0x0000008bda8b7223 */ /* 0x000fe200000100d9 */
[----:B0-----:R-:W-:-:S04]  /*2d780*/  IMAD.WIDE.U32 R68, R52, 0x10, R68 ;  /* 0x0000001034447825 */ /* 0x001fc800078e0044 */
[----:B------:R-:W-:Y:S02]  /*2d790*/  VIADD R52, R52, 0x80 ;  /* 0x0000008034347836 */ /* 0x000fe40000000000 */
[----:B--2---:R-:W-:-:S05]  /*2d7a0*/  FFMA.FTZ R75, R140, R75, R141 ;  /* 0x0000004b8c4b7223 */ /* 0x004fca000001008d */
[----:B------:R-:W-:-:S05]  /*2d7b0*/  F2FP.BF16.F32.PACK_AB R75, R139, R75 ;  /* 0x0000004b8b4b723e */ /* 0x000fca00000010ff */
[----:B------:R1:W-:Y:S02]  /*2d7c0*/  STG.E.128 desc[UR6][R68.64], R72 ;  /* 0x0000004844007986 */ /* 0x0003e4000c101d06 */
.L_x_1968:
[----:B------:R-:W-:Y:S05]  /*2d7d0*/  BSYNC B0 ;  /* 0x0000000000007941 */ /* 0x000fea0003800000 */
.L_x_1967:
[----:B------:R-:W-:Y:S01]  /*2d7e0*/  LOP3.LUT P0, RZ, R7, 0x800, RZ, 0xc0, !PT ;  /* 0x0000080007ff7812 */ /* 0x000fe2000780c0ff */
[----:B------:R-:W-:-:S12]  /*2d7f0*/  BSSY B0, `(.L_x_1969) ;  /* 0x0000043000007945 */ /* 0x000fd80003800000 */
[----:B------:R-:W-:Y:S05]  /*2d800*/  @!P0 BRA `(.L_x_1970) ;  /* 0x0000000400048947 */ /* 0x000fea0003800000 */
[----:B01----:R-:W2:Y:S04]  /*2d810*/  LDL R69, [R1+0x4c] ;  /* 0x00004c0001457983 */ /* 0x003ea80000100800 */
[----:B------:R-:W2:Y:S04]  /*2d820*/  LDL R68, [R1+0x10c] ;  /* 0x00010c0001447983 */ /* 0x000ea80000100800 */
[----:B------:R-:W3:Y:S04]  /*2d830*/  LDL R139, [R1+0x3c] ;  /* 0x00003c00018b7983 */ /* 0x000ee80000100800 */
[----:B------:R-:W3:Y:S04]  /*2d840*/  LDL R134, [R1+0xfc] ;  /* 0x0000fc0001867983 */ /* 0x000ee80000100800 */
[----:B------:R-:W4:Y:S04]  /*2d850*/  LDL R147, [R1+0x48] ;  /* 0x0000480001937983 */ /* 0x000f280000100800 */
[----:B------:R-:W4:Y:S04]  /*2d860*/  LDL R146, [R1+0x108] ;  /* 0x0001080001927983 */ /* 0x000f280000100800 */
[----:B------:R-:W5:Y:S04]  /*2d870*/  LDL R135, [R1+0x38] ;  /* 0x0000380001877983 */ /* 0x000f680000100800 */
[----:B------:R-:W5:Y:S01]  /*2d880*/  LDL R74, [R1+0xf8] ;  /* 0x0000f800014a7983 */ /* 0x000f620000100800 */
[----:B------:R-:W-:-:S03]  /*2d890*/  PLOP3.LUT P0, PT, PT, PT, UP0, 0x40, 0x0 ;  /* 0x000000000000781c */ /* 0x000fc60003f0e808 */
[----:B------:R-:W5:Y:S01]  /*2d8a0*/  LDL R141, [R1+0x44] ;  /* 0x00004400018d7983 */ /* 0x000f620000100800 */
[----:B------:R-:W-:-:S03]  /*2d8b0*/  FSEL R71, R138, RZ, P0 ;  /* 0x000000ff8a477208 */ /* 0x000fc60000000000 */
[----:B------:R-:W5:Y:S02]  /*2d8c0*/  LDL R140, [R1+0x104] ;  /* 0x00010400018c7983 */ /* 0x000f640000100800 */
[--C-:B------:R-:W-:Y:S01]  /*2d8d0*/  FADD.FTZ R72, R79, -R71.reuse ;  /* 0x800000474f487221 */ /* 0x100fe20000010000 */
[--C-:B------:R-:W-:Y:S01]  /*2d8e0*/  FADD.FTZ R75, R80, -R71.reuse ;  /* 0x80000047504b7221 */ /* 0x100fe20000010000 */
[--C-:B------:R-:W-:Y:S01]  /*2d8f0*/  FADD.FTZ R73, R93, -R71.reuse ;  /* 0x800000475d497221 */ /* 0x100fe20000010000 */
[----:B------:R-:W-:Y:S01]  /*2d900*/  FADD.FTZ R70, R94, -R71 ;  /* 0x800000475e467221 */ /* 0x000fe20000010000 */
[----:B------:R-:W-:Y:S01]  /*2d910*/  FMUL.FTZ R72, R72, UR25 ;  /* 0x0000001948487c20 */ /* 0x000fe20008410000 */
[----:B------:R-:W-:Y:S01]  /*2d920*/  FMUL.FTZ R75, R75, UR25 ;  /* 0x000000194b4b7c20 */ /* 0x000fe20008410000 */
[----:B------:R-:W-:Y:S01]  /*2d930*/  FMUL.FTZ R73, R73, UR25 ;  /* 0x0000001949497c20 */ /* 0x000fe20008410000 */
[----:B------:R-:W-:Y:S01]  /*2d940*/  FMUL.FTZ R70, R70, UR25 ;  /* 0x0000001946467c20 */ /* 0x000fe20008410000 */
[----:B--2---:R-:W-:Y:S01]  /*2d950*/  FFMA.FTZ R68, R68, R72, R69 ;  /* 0x0000004844447223 */ /* 0x004fe20000010045 */
[----:B------:R-:W-:-:S05]  /*2d960*/  FFMA.FTZ R69, R216, R75, R215 ;  /* 0x0000004bd8457223 */ /* 0x000fca00000100d7 */
[----:B------:R-:W-:Y:S01]  /*2d970*/  F2FP.BF16.F32.PACK_AB R68, R69, R68 ;  /* 0x000000444544723e */ /* 0x000fe200000010ff */
[----:B---3--:R-:W-:Y:S02]  /*2d980*/  FFMA.FTZ R72, R134, R72, R139 ;  /* 0x0000004886487223 */ /* 0x008fe4000001008b */
[----:B------:R-:W2:Y:S04]  /*2d990*/  LDL R139, [R1+0x34] ;  /* 0x00003400018b7983 */ /* 0x000ea80000100800 */
[----:B------:R-:W2:Y:S01]  /*2d9a0*/  LDL R134, [R1+0xf4] ;  /* 0x0000f40001867983 */ /* 0x000ea20000100800 */
[----:B----4-:R-:W-:-:S03]  /*2d9b0*/  FFMA.FTZ R69, R146, R73, R147 ;  /* 0x0000004992457223 */ /* 0x010fc60000010093 */
[----:B------:R-:W3:Y:S01]  /*2d9c0*/  LDL R146, [R1+0x40] ;  /* 0x0000400001927983 */ /* 0x000ee20000100800 */
[----:B-----5:R-:W-:-:S03]  /*2d9d0*/  FFMA.FTZ R73, R74, R73, R135 ;  /* 0x000000494a497223 */ /* 0x020fc60000010087 */
[----:B------:R-:W3:Y:S01]  /*2d9e0*/  LDL R135, [R1+0x100] ;  /* 0x0001000001877983 */ /* 0x000ee20000100800 */
[-C--:B------:R-:W-:Y:S01]  /*2d9f0*/  FFMA.FTZ R74, R212, R70.reuse, R211 ;  /* 0x00000046d44a7223 */ /* 0x080fe200000100d3 */
[----:B------:R-:W-:-:S04]  /*2da00*/  FFMA.FTZ R70, R210, R70, R209 ;  /* 0x00000046d2467223 */ /* 0x000fc800000100d1 */
[----:B------:R-:W-:Y:S01]  /*2da10*/  F2FP.BF16.F32.PACK_AB R69, R74, R69 ;  /* 0x000000454a45723e */ /* 0x000fe200000010ff */
[----:B------:R-:W-:Y:S01]  /*2da20*/  FADD.FTZ R74, R107, -R71 ;  /* 0x800000476b4a7221 */ /* 0x000fe20000010000 */
[----:B------:R-:W-:-:S03]  /*2da30*/  F2FP.BF16.F32.PACK_AB R73, R70, R73 ;  /* 0x000000494649723e */ /* 0x000fc600000010ff */
[----:B------:R-:W-:-:S04]  /*2da40*/  FMUL.FTZ R74, R74, UR25 ;  /* 0x000000194a4a7c20 */ /* 0x000fc80008410000 */
[----:B------:R-:W-:Y:S02]  /*2da50*/  FFMA.FTZ R70, R140, R74, R141 ;  /* 0x0000004a8c467223 */ /* 0x000fe4000001008d */
[----:B------:R-:W4:Y:S04]  /*2da60*/  LDL R141, [R1+0x30] ;  /* 0x00003000018d7983 */ /* 0x000f280000100800 */
[----:B------:R-:W4:Y:S01]  /*2da70*/  LDL R140, [R1+0xf0] ;  /* 0x0000f000018c7983 */ /* 0x000f220000100800 */
[----:B------:R-:W-:-:S05]  /*2da80*/  FFMA.FTZ R75, R214, R75, R213 ;  /* 0x0000004bd64b7223 */ /* 0x000fca00000100d5 */
[----:B------:R-:W-:Y:S01]  /*2da90*/  F2FP.BF16.F32.PACK_AB R72, R75, R72 ;  /* 0x000000484b48723e */ /* 0x000fe200000010ff */
[----:B------:R-:W-:-:S04]  /*2daa0*/  FADD.FTZ R75, R108, -R71 ;  /* 0x800000476c4b7221 */ /* 0x000fc80000010000 */
[----:B------:R-:W-:Y:S01]  /*2dab0*/  FMUL.FTZ R75, R75, UR25 ;  /* 0x000000194b4b7c20 */ /* 0x000fe20008410000 */
[----:B--2---:R-:W-:-:S03]  /*2dac0*/  FFMA.FTZ R74, R134, R74, R139 ;  /* 0x0000004a864a7223 */ /* 0x004fc6000001008b */
        /* <DEDUP_REMOVED lines=9> */
[----:B---3--:R-:W-:-:S05]  /*2db60*/  FFMA.FTZ R71, R135, R75, R146 ;  /* 0x0000004b87477223 */ /* 0x008fca0000010092 */
[----:B------:R-:W-:Y:S02]  /*2db70*/  F2FP.BF16.F32.PACK_AB R71, R134, R71 ;  /* 0x000000478647723e */ /* 0x000fe400000010ff */
[----:B------:R-:W0:Y:S02]  /*2db80*/  LDC.64 R134, c[0x0][0x2b8] ;  /* 0x0000ae00ff867b82 */ /* 0x000e240000000a00 */
[----:B0-----:R-:W-:-:S05]  /*2db90*/  IMAD.WIDE.U32 R134, R52, 0x10, R134 ;  /* 0x0000001034867825 */ /* 0x001fca00078e0086 */
[----:B------:R0:W-:Y:S02]  /*2dba0*/  STG.E.128 desc[UR6][R134.64], R68 ;  /* 0x0000004486007986 */ /* 0x0001e4000c101d06 */
[----:B0-----:R-:W0:Y:S01]  /*2dbb0*/  LDC.64 R68, c[0x0][0x2c0] ;  /* 0x0000b000ff447b82 */ /* 0x001e220000000a00 */
[----:B----4-:R-:W-:Y:S01]  /*2dbc0*/  FFMA.FTZ R75, R140, R75, R141 ;  /* 0x0000004b8c4b7223 */ /* 0x010fe2000001008d */
[----:B------:R-:W-:-:S05]  /*2dbd0*/  FFMA.FTZ R139, R202, R139, R201 ;  /* 0x0000008bca8b7223 */ /* 0x000fca00000100c9 */
[----:B------:R-:W-:Y:S01]  /*2dbe0*/  F2FP.BF16.F32.PACK_AB R75, R139, R75 ;  /* 0x0000004b8b4b723e */ /* 0x000fe200000010ff */
[----:B0-----:R-:W-:-:S05]  /*2dbf0*/  IMAD.WIDE.U32 R68, R52, 0x10, R68 ;  /* 0x0000001034447825 */ /* 0x001fca00078e0044 */
[----:B------:R2:W-:Y:S01]  /*2dc00*/  STG.E.128 desc[UR6][R68.64], R72 ;  /* 0x0000004844007986 */ /* 0x0005e2000c101d06 */
[----:B------:R-:W-:-:S07]  /*2dc10*/  VIADD R52, R52, 0x80 ;  /* 0x0000008034347836 */ /* 0x000fce0000000000 */
.L_x_1970:
[----:B------:R-:W-:Y:S05]  /*2dc20*/  BSYNC B0 ;  /* 0x0000000000007941 */ /* 0x000fea0003800000 */
.L_x_1969:
[----:B------:R-:W-:Y:S01]  /*2dc30*/  LOP3.LUT P0, RZ, R7, 0x400, RZ, 0xc0, !PT ;  /* 0x0000040007ff7812 */ /* 0x000fe2000780c0ff */
[----:B------:R-:W-:-:S12]  /*2dc40*/  BSSY B0, `(.L_x_1971) ;  /* 0x0000043000007945 */ /* 0x000fd80003800000 */
[----:B------:R-:W-:Y:S05]  /*2dc50*/  @!P0 BRA `(.L_x_1972) ;  /* 0x0000000400048947 */ /* 0x000fea0003800000 */
[----:B012---:R-:W2:Y:S04]  /*2dc60*/  LDL R69, [R1+0x2c] ;  /* 0x00002c0001457983 */ /* 0x007ea80000100800 */
        /* <DEDUP_REMOVED lines=63> */
[----:B------:R-:W-:-:S07]  /*2e060*/  IADD3 R52, R52, 0x80, RZ ;  /* 0x0000008034347810 */ /* 0x000fce0007ffe0ff */
.L_x_1972:
[----:B------:R-:W-:Y:S05]  /*2e070*/  BSYNC B0 ;  /* 0x0000000000007941 */ /* 0x000fea0003800000 */
.L_x_1971:
[----:B------:R-:W-:Y:S01]  /*2e080*/  LOP3.LUT P0, RZ, R7, 0x200, RZ, 0xc0, !PT ;  /* 0x0000020007ff7812 */ /* 0x000fe2000780c0ff */
[----:B------:R-:W-:-:S12]  /*2e090*/  BSSY B0, `(.L_x_1973) ;  /* 0x000003f000007945 */ /* 0x000fd80003800000 */
[----:B------:R-:W-:Y:S05]  /*2e0a0*/  @!P0 BRA `(.L_x_1974) ;  /* 0x0000000000f48947 */ /* 0x000fea0003800000 */
[----:B0123--:R-:W2:Y:S04]  /*2e0b0*/  LDL R69, [R1+0xc] ;  /* 0x00000c0001457983 */ /* 0x00fea80000100800 */
[----:B------:R-:W2:Y:S04]  /*2e0c0*/  LDL R68, [R1+0xcc] ;  /* 0x0000cc0001447983 */ /* 0x000ea80000100800 */
[----:B------:R-:W3:Y:S04]  /*2e0d0*/  LDL R134, [R1+0xbc] ;  /* 0x0000bc0001867983 */ /* 0x000ee80000100800 */
[----:B------:R-:W4:Y:S04]  /*2e0e0*/  LDL R141, [R1+0x8] ;  /* 0x00000800018d7983 */ /* 0x000f280000100800 */
[----:B------:R-:W4:Y:S04]  /*2e0f0*/  LDL R135, [R1+0xc8] ;  /* 0x0000c80001877983 */ /* 0x000f280000100800 */
[----:B------:R-:W5:Y:S01]  /*2e100*/  LDL R74, [R1+0xb8] ;  /* 0x0000b800014a7983 */ /* 0x000f620000100800 */
[----:B------:R-:W-:-:S03]  /*2e110*/  PLOP3.LUT P0, PT, PT, PT, UP0, 0x40, 0x0 ;  /* 0x000000000000781c */ /* 0x000fc60003f0e808 */
[----:B------:R-:W5:Y:S01]  /*2e120*/  LDL R140, [R1+0x4] ;  /* 0x00000400018c7983 */ /* 0x000f620000100800 */
[----:B------:R-:W-:-:S03]  /*2e130*/  FSEL R71, R138, RZ, P0 ;  /* 0x000000ff8a477208 */ /* 0x000fc60000000000 */
[----:B------:R-:W5:Y:S02]  /*2e140*/  LDL R139, [R1+0xc4] ;  /* 0x0000c400018b7983 */ /* 0x000f640000100800 */
[--C-:B------:R-:W-:Y:S01]  /*2e150*/  FADD.FTZ R72, R83, -R71.reuse ;  /* 0x8000004753487221 */ /* 0x100fe20000010000 */
[----:B------:R-:W-:-:S03]  /*2e160*/  FADD.FTZ R75, R84, -R71 ;  /* 0x80000047544b7221 */ /* 0x000fc60000010000 */
[----:B------:R-:W-:Y:S01]  /*2e170*/  FMUL.FTZ R72, R72, UR25 ;  /* 0x0000001948487c20 */ /* 0x000fe20008410000 */
[----:B------:R-:W-:Y:S01]  /*2e180*/  FMUL.FTZ R75, R75, UR25 ;  /* 0x000000194b4b7c20 */ /* 0x000fe20008410000 */
[----:B------:R-:W-:-:S04]  /*2e190*/  FADD.FTZ R73, R97, -R71 ;  /* 0x8000004761497221 */ /* 0x000fc80000010000 */
[----:B------:R-:W-:Y:S01]  /*2e1a0*/  FMUL.FTZ R73, R73, UR25 ;  /* 0x0000001949497c20 */ /* 0x000fe20008410000 */
[----:B------:R-:W-:-:S04]  /*2e1b0*/  FADD.FTZ R70, R98, -R71 ;  /* 0x8000004762467221 */ /* 0x000fc80000010000 */
[----:B------:R-:W-:Y:S01]  /*2e1c0*/  FMUL.FTZ R70, R70, UR25 ;  /* 0x0000001946467c20 */ /* 0x000fe20008410000 */
[-C--:B--2---:R-:W-:Y:S01]  /*2e1d0*/  FFMA.FTZ R68, R68, R72.reuse, R69 ;  /* 0x0000004844447223 */ /* 0x084fe20000010045 */
[----:B---3--:R-:W-:Y:S02]  /*2e1e0*/  FFMA.FTZ R72, R134, R72, R252 ;  /* 0x0000004886487223 */ /* 0x008fe400000100fc */
[----:B------:R-:W2:Y:S01]  /*2e1f0*/  LDL R134, [R1+0xb4] ;  /* 0x0000b40001867983 */ /* 0x000ea20000100800 */
[----:B------:R-:W-:-:S05]  /*2e200*/  FFMA.FTZ R69, R184, R75, R183 ;  /* 0x0000004bb8457223 */ /* 0x000fca00000100b7 */
[----:B------:R-:W-:Y:S01]  /*2e210*/  F2FP.BF16.F32.PACK_AB R68, R69, R68 ;  /* 0x000000444544723e */ /* 0x000fe200000010ff */
[-C--:B----4-:R-:W-:Y:S02]  /*2e220*/  FFMA.FTZ R69, R135, R73.reuse, R141 ;  /* 0x0000004987457223 */ /* 0x090fe4000001008d */
[----:B------:R-:W3:Y:S04]  /*2e230*/  LDL R141, [R1] ;  /* 0x00000000018d7983 */ /* 0x000ee80000100800 */
[----:B------:R-:W3:Y:S01]  /*2e240*/  LDL R135, [R1+0xc0] ;  /* 0x0000c00001877983 */ /* 0x000ee20000100800 */
[----:B-----5:R-:W-:Y:S01]  /*2e250*/  FFMA.FTZ R73, R74, R73, R251 ;  /* 0x000000494a497223 */ /* 0x020fe200000100fb */
[-C--:B------:R-:W-:Y:S01]  /*2e260*/  FFMA.FTZ R74, R180, R70.reuse, R179 ;  /* 0x00000046b44a7223 */ /* 0x080fe200000100b3 */
[----:B------:R-:W-:-:S04]  /*2e270*/  FFMA.FTZ R70, R178, R70, R177 ;  /* 0x00000046b2467223 */ /* 0x000fc800000100b1 */
[----:B------:R-:W-:Y:S01]  /*2e280*/  F2FP.BF16.F32.PACK_AB R69, R74, R69 ;  /* 0x000000454a45723e */ /* 0x000fe200000010ff */
[----:B------:R-:W-:Y:S01]  /*2e290*/  FADD.FTZ R74, R111, -R71 ;  /* 0x800000476f4a7221 */ /* 0x000fe20000010000 */
[----:B------:R-:W-:-:S03]  /*2e2a0*/  F2FP.BF16.F32.PACK_AB R73, R70, R73 ;  /* 0x000000494649723e */ /* 0x000fc600000010ff */
[----:B------:R-:W-:-:S04]  /*2e2b0*/  FMUL.FTZ R74, R74, UR25 ;  /* 0x000000194a4a7c20 */ /* 0x000fc80008410000 */
[----:B------:R-:W-:Y:S02]  /*2e2c0*/  FFMA.FTZ R70, R139, R74, R140 ;  /* 0x0000004a8b467223 */ /* 0x000fe4000001008c */
[----:B------:R-:W4:Y:S01]  /*2e2d0*/  LDL R140, [R1+0xb0] ;  /* 0x0000b000018c7983 */ /* 0x000f220000100800 */
[----:B------:R-:W-:-:S05]  /*2e2e0*/  FFMA.FTZ R75, R182, R75, R181 ;  /* 0x0000004bb64b7223 */ /* 0x000fca00000100b5 */
[----:B------:R-:W-:Y:S01]  /*2e2f0*/  F2FP.BF16.F32.PACK_AB R72, R75, R72 ;  /* 0x000000484b48723e */ /* 0x000fe200000010ff */
[----:B------:R-:W-:-:S04]  /*2e300*/  FADD.FTZ R75, R112, -R71 ;  /* 0x80000047704b7221 */ /* 0x000fc80000010000 */
[----:B------:R-:W-:Y:S01]  /*2e310*/  FMUL.FTZ R75, R75, UR25 ;  /* 0x000000194b4b7c20 */ /* 0x000fe20008410000 */
[----:B------:R-:W-:-:S04]  /*2e320*/  FADD.FTZ R139, R127, -R71 ;  /* 0x800000477f8b7221 */ /* 0x000fc80000010000 */
[----:B------:R-:W-:Y:S01]  /*2e330*/  FMUL.FTZ R139, R139, UR25 ;  /* 0x000000198b8b7c20 */ /* 0x000fe20008410000 */
[----:B--2---:R-:W-:Y:S01]  /*2e340*/  FFMA.FTZ R74, R134, R74, R250 ;  /* 0x0000004a864a7223 */ /* 0x004fe200000100fa */
[-C--:B------:R-:W-:Y:S01]  /*2e350*/  FFMA.FTZ R134, R176, R75.reuse, R175 ;  /* 0x0000004bb0867223 */ /* 0x080fe200000100af */
[----:B------:R-:W-:-:S05]  /*2e360*/  FFMA.FTZ R75, R174, R75, R173 ;  /* 0x0000004bae4b7223 */ /* 0x000fca00000100ad */
[----:B------:R-:W-:Y:S01]  /*2e370*/  F2FP.BF16.F32.PACK_AB R74, R75, R74 ;  /* 0x0000004a4b4a723e */ /* 0x000fe200000010ff */
[----:B------:R-:W-:Y:S01]  /*2e380*/  FADD.FTZ R75, R126, -R71 ;  /* 0x800000477e4b7221 */ /* 0x000fe20000010000 */
[----:B------:R-:W-:-:S03]  /*2e390*/  F2FP.BF16.F32.PACK_AB R70, R134, R70 ;  /* 0x000000468646723e */ /* 0x000fc600000010ff */
[----:B------:R-:W-:Y:S01]  /*2e3a0*/  FMUL.FTZ R75, R75, UR25 ;  /* 0x000000194b4b7c20 */ /* 0x000fe20008410000 */
[----:B------:R-:W-:-:S03]  /*2e3b0*/  FFMA.FTZ R134, R172, R139, R171 ;  /* 0x0000008bac867223 */ /* 0x000fc600000100ab */
        /* <DEDUP_REMOVED lines=12> */
.L_x_1974:
[----:B------:R-:W-:Y:S05]  /*2e480*/  BSYNC B0 ;  /* 0x0000000000007941 */ /* 0x000fea0003800000 */
.L_x_1973:
[----:B------:R-:W-:Y:S01]  /*2e490*/  LOP3.LUT P0, RZ, R7, 0x100, RZ, 0xc0, !PT ;  /* 0x0000010007ff7812 */ /* 0x000fe2000780c0ff */
[----:B------:R-:W-:-:S12]  /*2e4a0*/  BSSY B0, `(.L_x_1975) ;  /* 0x000003b000007945 */ /* 0x000fd80003800000 */
[----:B------:R-:W-:Y:S05]  /*2e4b0*/  @!P0 BRA `(.L_x_1976) ;  /* 0x0000000000e48947 */ /* 0x000fea0003800000 */
[----:B01234-:R-:W2:Y:S04]  /*2e4c0*/  LDL R68, [R1+0xac] ;  /* 0x0000ac0001447983 */ /* 0x01fea80000100800 */
[----:B------:R-:W3:Y:S04]  /*2e4d0*/  LDL R135, [R1+0xa8] ;  /* 0x0000a80001877983 */ /* 0x000ee80000100800 */
[----:B------:R-:W4:Y:S04]  /*2e4e0*/  LDL R140, [R1+0x9c] ;  /* 0x00009c00018c7983 */ /* 0x000f280000100800 */
[----:B------:R-:W5:Y:S01]  /*2e4f0*/  LDL R74, [R1+0x98] ;  /* 0x00009800014a7983 */ /* 0x000f620000100800 */
[----:B------:R-:W-:-:S03]  /*2e500*/  PLOP3.LUT P0, PT, PT, PT, UP0, 0x40, 0x0 ;  /* 0x000000000000781c */ /* 0x000fc60003f0e808 */
[----:B------:R-:W5:Y:S01]  /*2e510*/  LDL R139, [R1+0xa4] ;  /* 0x0000a400018b7983 */ /* 0x000f620000100800 */
[----:B------:R-:W-:-:S03]  /*2e520*/  FSEL R71, R138, RZ, P0 ;  /* 0x000000ff8a477208 */ /* 0x000fc60000000000 */
[----:B------:R-:W5:Y:S02]  /*2e530*/  LDL R134, [R1+0x94] ;  /* 0x0000940001867983 */ /* 0x000f640000100800 */
[--C-:B------:R-:W-:Y:S01]  /*2e540*/  FADD.FTZ R72, R85, -R71.reuse ;  /* 0x8000004755487221 */ /* 0x100fe20000010000 */
[--C-:B------:R-:W-:Y:S01]  /*2e550*/  FADD.FTZ R75, R86, -R71.reuse ;  /* 0x80000047564b7221 */ /* 0x100fe20000010000 */
[----:B------:R-:W-:Y:S02]  /*2e560*/  FADD.FTZ R73, R99, -R71 ;  /* 0x8000004763497221 */ /* 0x000fe40000010000 */
[----:B------:R-:W-:Y:S01]  /*2e570*/  FMUL.FTZ R72, R72, UR25 ;  /* 0x0000001948487c20 */ /* 0x000fe20008410000 */
[----:B------:R-:W-:Y:S01]  /*2e580*/  FMUL.FTZ R75, R75, UR25 ;  /* 0x000000194b4b7c20 */ /* 0x000fe20008410000 */
[----:B------:R-:W-:-:S03]  /*2e590*/  FMUL.FTZ R73, R73, UR25 ;  /* 0x0000001949497c20 */ /* 0x000fc60008410000 */
[----:B------:R-:W-:Y:S01]  /*2e5a0*/  FFMA.FTZ R69, R168, R75, R167 ;  /* 0x0000004ba8457223 */ /* 0x000fe200000100a7 */
[----:B------:R-:W-:Y:S01]  /*2e5b0*/  FADD.FTZ R70, R100, -R71 ;  /* 0x8000004764467221 */ /* 0x000fe20000010000 */
[----:B--2---:R-:W-:-:S05]  /*2e5c0*/  FFMA.FTZ R68, R68, R72, R248 ;  /* 0x0000004844447223 */ /* 0x004fca00000100f8 */
[----:B------:R-:W-:Y:S01]  /*2e5d0*/  F2FP.BF16.F32.PACK_AB R68, R69, R68 ;  /* 0x000000444544723e */ /* 0x000fe200000010ff */
[----:B---3--:R-:W-:Y:S02]  /*2e5e0*/  FFMA.FTZ R69, R135, R73, R247 ;  /* 0x0000004987457223 */ /* 0x008fe400000100f7 */
[----:B------:R-:W2:Y:S01]  /*2e5f0*/  LDL R135, [R1+0xa0] ;  /* 0x0000a00001877983 */ /* 0x000ea20000100800 */
[----:B----4-:R-:W-:-:S03]  /*2e600*/  FFMA.FTZ R72, R140, R72, R244 ;  /* 0x000000488c487223 */ /* 0x010fc600000100f4 */
[----:B------:R-:W3:Y:S01]  /*2e610*/  LDL R140, [R1+0x90] ;  /* 0x00009000018c7983 */ /* 0x000ee20000100800 */
[----:B------:R-:W-:Y:S01]  /*2e620*/  FMUL.FTZ R70, R70, UR25 ;  /* 0x0000001946467c20 */ /* 0x000fe20008410000 */
[----:B-----5:R-:W-:Y:S01]  /*2e630*/  FFMA.FTZ R73, R74, R73, R243 ;  /* 0x000000494a497223 */ /* 0x020fe200000100f3 */
[----:B------:R-:W-:Y:S02]  /*2e640*/  FFMA.FTZ R75, R166, R75, R165 ;  /* 0x0000004ba64b7223 */ /* 0x000fe400000100a5 */
[-C--:B------:R-:W-:Y:S01]  /*2e650*/  FFMA.FTZ R74, R164, R70.reuse, R163 ;  /* 0x00000046a44a7223 */ /* 0x080fe200000100a3 */
[----:B------:R-:W-:Y:S02]  /*2e660*/  FFMA.FTZ R70, R162, R70, R161 ;  /* 0x00000046a2467223 */ /* 0x000fe400000100a1 */
[----:B------:R-:W-:Y:S02]  /*2e670*/  F2FP.BF16.F32.PACK_AB R72, R75, R72 ;  /* 0x000000484b48723e */ /* 0x000fe400000010ff */
[----:B------:R-:W-:Y:S01]  /*2e680*/  F2FP.BF16.F32.PACK_AB R69, R74, R69 ;  /* 0x000000454a45723e */ /* 0x000fe200000010ff */
[--C-:B------:R-:W-:Y:S01]  /*2e690*/  FADD.FTZ R74, R113, -R71.reuse ;  /* 0x80000047714a7221 */ /* 0x100fe20000010000 */
[----:B------:R-:W-:-:S03]  /*2e6a0*/  FADD.FTZ R75, R114, -R71 ;  /* 0x80000047724b7221 */ /* 0x000fc60000010000 */
[----:B------:R-:W-:Y:S01]  /*2e6b0*/  FMUL.FTZ R74, R74, UR25 ;  /* 0x000000194a4a7c20 */ /* 0x000fe20008410000 */
[----:B------:R-:W-:Y:S01]  /*2e6c0*/  FMUL.FTZ R75, R75, UR25 ;  /* 0x000000194b4b7c20 */ /* 0x000fe20008410000 */
[----:B------:R-:W-:Y:S02]  /*2e6d0*/  F2FP.BF16.F32.PACK_AB R73, R70, R73 ;  /* 0x000000494649723e */ /* 0x000fe400000010ff */
[-C--:B------:R-:W-:Y:S01]  /*2e6e0*/  FFMA.FTZ R70, R139, R74.reuse, R246 ;  /* 0x0000004a8b467223 */ /* 0x080fe200000100f6 */
[----:B------:R-:W-:Y:S01]  /*2e6f0*/  FFMA.FTZ R74, R134, R74, R242 ;  /* 0x0000004a864a7223 */ /* 0x000fe200000100f2 */
        /* <DEDUP_REMOVED lines=8> */
[-C--:B------:R-:W-:Y:S01]  /*2e780*/  FFMA.FTZ R134, R156, R139.reuse, R155 ;  /* 0x0000008b9c867223 */ /* 0x080fe2000001009b */
[----:B------:R-:W-:Y:S01]  /*2e790*/  FFMA.FTZ R139, R154, R139, R153 ;  /* 0x0000008b9a8b7223 */ /* 0x000fe20000010099 */
[----:B--2---:R-:W-:-:S05]  /*2e7a0*/  FFMA.FTZ R71, R135, R75, R245 ;  /* 0x0000004b87477223 */ /* 0x004fca00000100f5 */
[----:B------:R-:W-:Y:S02]  /*2e7b0*/  F2FP.BF16.F32.PACK_AB R71, R134, R71 ;  /* 0x000000478647723e */ /* 0x000fe400000010ff */
[----:B------:R-:W0:Y:S02]  /*2e7c0*/  LDC.64 R134, c[0x0][0x2b8] ;  /* 0x0000ae00ff867b82 */ /* 0x000e240000000a00 */
[----:B0-----:R-:W-:-:S05]  /*2e7d0*/  IMAD.WIDE.U32 R134, R52, 0x10, R134 ;  /* 0x0000001034867825 */ /* 0x001fca00078e0086 */
[----:B------:R0:W-:Y:S02]  /*2e7e0*/  STG.E.128 desc[UR6][R134.64], R68 ;  /* 0x0000004486007986 */ /* 0x0001e4000c101d06 */
[----:B0-----:R-:W0:Y:S01]  /*2e7f0*/  LDC.64 R68, c[0x0][0x2c0] ;  /* 0x0000b000ff447b82 */ /* 0x001e220000000a00 */
[----:B---3--:R-:W-:-:S05]  /*2e800*/  FFMA.FTZ R75, R140, R75, R241 ;  /* 0x0000004b8c4b7223 */ /* 0x008fca00000100f1 */
[----:B------:R-:W-:Y:S01]  /*2e810*/  F2FP.BF16.F32.PACK_AB R75, R139, R75 ;  /* 0x0000004b8b4b723e */ /* 0x000fe200000010ff */
[----:B0-----:R-:W-:-:S05]  /*2e820*/  IMAD.WIDE.U32 R68, R52, 0x10, R68 ;  /* 0x0000001034447825 */ /* 0x001fca00078e0044 */
[----:B------:R0:W-:Y:S01]  /*2e830*/  STG.E.128 desc[UR6][R68.64], R72 ;  /* 0x0000004844007986 */ /* 0x0001e2000c101d06 */
[----:B------:R-:W-:-:S07]  /*2e840*/  VIADD R52, R52, 0x80 ;  /* 0x0000008034347836 */ /* 0x000fce0000000000 */
.L_x_1976:
[----:B------:R-:W-:Y:S05]  /*2e850*/  BSYNC B0 ;  /* 0x0000000000007941 */ /* 0x000fea0003800000 */
.L_x_1975:
        /* <DEDUP_REMOVED lines=59> */
[----:B------:R-:W-:-:S07]  /*2ec10*/  IADD3 R52, R52, 0x80, RZ ;  /* 0x0000008034347810 */ /* 0x000fce0007ffe0ff */
.L_x_1978:
[----:B------:R-:W-:Y:S05]  /*2ec20*/  BSYNC B0 ;  /* 0x0000000000007941 */ /* 0x000fea0003800000 */
.L_x_1977:
[----:B------:R-:W-:Y:S01]  /*2ec30*/  LOP3.LUT P0, RZ, R7, 0x40, RZ, 0xc0, !PT ;  /* 0x0000004007ff7812 */ /* 0x000fe2000780c0ff */
[----:B------:R-:W-:-:S12]  /*2ec40*/  BSSY B0, `(.L_x_1979) ;  /* 0x0000032000007945 */ /* 0x000fd80003800000 */
[----:B------:R-:W-:Y:S05]  /*2ec50*/  @!P0 BRA `(.L_x_1980) ;  /* 0x0000000000c08947 */ /* 0x000fea0003800000 */
[----:B------:R-:W-:-:S04]  /*2ec60*/  PLOP3.LUT P0, PT, PT, PT, UP0, 0x40, 0x0 ;  /* 0x000000000000781c */ /* 0x000fc80003f0e808 */
[----:B------:R-:W-:-:S05]  /*2ec70*/  FSEL R138, R138, RZ, P0 ;  /* 0x000000ff8a8a7208 */ /* 0x000fca0000000000 */
[--C-:B01234-:R-:W-:Y:S01]  /*2ec80*/  FADD.FTZ R72, R89, -R138.reuse ;  /* 0x8000008a59487221 */ /* 0x11ffe20000010000 */
[--C-:B------:R-:W-:Y:S01]  /*2ec90*/  FADD.FTZ R74, R90, -R138.reuse ;  /* 0x8000008a5a4a7221 */ /* 0x100fe20000010000 */
[--C-:B------:R-:W-:Y:S01]  /*2eca0*/  FADD.FTZ R73, R103, -R138.reuse ;  /* 0x8000008a67497221 */ /* 0x100fe20000010000 */
[----:B------:R-:W-:Y:S01]  /*2ecb0*/  FADD.FTZ R70, R104, -R138 ;  /* 0x8000008a68467221 */ /* 0x000fe20000010000 */
[----:B------:R-:W-:Y:S01]  /*2ecc0*/  FMUL.FTZ R72, R72, UR25 ;  /* 0x0000001948487c20 */ /* 0x000fe20008410000 */
[----:B------:R-:W-:Y:S01]  /*2ecd0*/  FMUL.FTZ R74, R74, UR25 ;  /* 0x000000194a4a7c20 */ /* 0x000fe20008410000 */
[----:B------:R-:W-:Y:S01]  /*2ece0*/  FMUL.FTZ R73, R73, UR25 ;  /* 0x0000001949497c20 */ /* 0x000fe20008410000 */
[----:B------:R-:W-:Y:S01]  /*2ecf0*/  FMUL.FTZ R70, R70, UR25 ;  /* 0x0000001946467c20 */ /* 0x000fe20008410000 */
[----:B------:R-:W-:Y:S01]  /*2ed00*/  FFMA.FTZ R68, R9, R72, R13 ;  /* 0x0000004809447223 */ /* 0x000fe2000001000d */
[----:B------:R-:W-:Y:S01]  /*2ed10*/  FFMA.FTZ R69, R34, R74, R35 ;  /* 0x0000004a22457223 */ /* 0x000fe20000010023 */
        /* <DEDUP_REMOVED lines=8> */
[----:B------:R-:W-:-:S02]  /*2eda0*/  FFMA.FTZ R73, R20, R73, R24 ;  /* 0x0000004914497223 */ /* 0x000fc40000010018 */
[----:B------:R-:W-:Y:S01]  /*2edb0*/  F2FP.BF16.F32.PACK_AB R69, R71, R69 ;  /* 0x000000454745723e */ /* 0x000fe200000010ff */
[----:B------:R-:W-:Y:S01]  /*2edc0*/  FADD.FTZ R71, R118, -R138 ;  /* 0x8000008a76477221 */ /* 0x000fe20000010000 */
[----:B------:R-:W-:Y:S01]  /*2edd0*/  FMUL.FTZ R74, R74, UR25 ;  /* 0x000000194a4a7c20 */ /* 0x000fe20008410000 */
[----:B------:R-:W-:Y:S02]  /*2ede0*/  F2FP.BF16.F32.PACK_AB R73, R70, R73 ;  /* 0x000000494649723e */ /* 0x000fe400000010ff */
[----:B------:R-:W-:Y:S01]  /*2edf0*/  FMUL.FTZ R71, R71, UR25 ;  /* 0x0000001947477c20 */ /* 0x000fe20008410000 */
[-C--:B------:R-:W-:Y:S01]  /*2ee00*/  FFMA.FTZ R70, R11, R74.reuse, R15 ;  /* 0x0000004a0b467223 */ /* 0x080fe2000001000f */
[----:B------:R-:W-:Y:S02]  /*2ee10*/  FFMA.FTZ R74, R21, R74, R25 ;  /* 0x0000004a154a7223 */ /* 0x000fe40000010019 */
[-C--:B------:R-:W-:Y:S01]  /*2ee20*/  FFMA.FTZ R75, R42, R71.reuse, R43 ;  /* 0x000000472a4b7223 */ /* 0x080fe2000001002b */
[----:B------:R-:W-:-:S04]  /*2ee30*/  FFMA.FTZ R71, R44, R71, R46 ;  /* 0x000000472c477223 */ /* 0x000fc8000001002e */
[----:B------:R-:W-:Y:S01]  /*2ee40*/  F2FP.BF16.F32.PACK_AB R70, R75, R70 ;  /* 0x000000464b46723e */ /* 0x000fe200000010ff */
[--C-:B------:R-:W-:Y:S01]  /*2ee50*/  FADD.FTZ R75, R132, -R138.reuse ;  /* 0x8000008a844b7221 */ /* 0x100fe20000010000 */
[----:B------:R-:W-:Y:S01]  /*2ee60*/  FADD.FTZ R138, R125, -R138 ;  /* 0x8000008a7d8a7221 */ /* 0x000fe20000010000 */
[----:B------:R-:W-:Y:S02]  /*2ee70*/  F2FP.BF16.F32.PACK_AB R74, R71, R74 ;  /* 0x0000004a474a723e */ /* 0x000fe400000010ff */
[----:B------:R-:W-:Y:S01]  /*2ee80*/  FMUL.FTZ R75, R75, UR25 ;  /* 0x000000194b4b7c20 */ /* 0x000fe20008410000 */
[----:B------:R-:W-:-:S03]  /*2ee90*/  FMUL.FTZ R138, R138, UR25 ;  /* 0x000000198a8a7c20 */ /* 0x000fc60008410000 */
[-C--:B------:R-:W-:Y:S01]  /*2eea0*/  FFMA.FTZ R71, R12, R75.reuse, R16 ;  /* 0x0000004b0c477223 */ /* 0x080fe20000010010 */
[-C--:B------:R-:W-:Y:S01]  /*2eeb0*/  FFMA.FTZ R134, R47, R138.reuse, R48 ;  /* 0x0000008a2f867223 */ /* 0x080fe20000010030 */
[----:B------:R-:W-:Y:S01]  /*2eec0*/  FFMA.FTZ R75, R22, R75, R26 ;  /* 0x0000004b164b7223 */ /* 0x000fe2000001001a */
[----:B------:R-:W-:-:S03]  /*2eed0*/  FFMA.FTZ R138, R49, R138, R50 ;  /* 0x0000008a318a7223 */ /* 0x000fc60000010032 */
[----:B------:R-:W-:Y:S02]  /*2eee0*/  F2FP.BF16.F32.PACK_AB R71, R134, R71 ;  /* 0x000000478647723e */ /* 0x000fe400000010ff */
[----:B------:R-:W0:Y:S01]  /*2eef0*/  LDC.64 R134, c[0x0][0x2b8] ;  /* 0x0000ae00ff867b82 */ /* 0x000e220000000a00 */
[----:B------:R-:W-:Y:S01]  /*2ef00*/  F2FP.BF16.F32.PACK_AB R75, R138, R75 ;  /* 0x0000004b8a4b723e */ /* 0x000fe200000010ff */
[----:B0-----:R-:W-:-:S05]  /*2ef10*/  IMAD.WIDE.U32 R134, R52, 0x10, R134 ;  /* 0x0000001034867825 */ /* 0x001fca00078e0086 */
[----:B------:R0:W-:Y:S02]  /*2ef20*/  STG.E.128 desc[UR6][R134.64], R68 ;  /* 0x0000004486007986 */ /* 0x0001e4000c101d06 */
[----:B0-----:R-:W0:Y:S02]  /*2ef30*/  LDC.64 R68, c[0x0][0x2c0] ;  /* 0x0000b000ff447b82 */ /* 0x001e240000000a00 */
[----:B0-----:R-:W-:-:S05]  /*2ef40*/  IMAD.WIDE.U32 R68, R52, 0x10, R68 ;  /* 0x0000001034447825 */ /* 0x001fca00078e0044 */
[----:B------:R0:W-:Y:S02]  /*2ef50*/  STG.E.128 desc[UR6][R68.64], R72 ;  /* 0x0000004844007986 */ /* 0x0001e4000c101d06 */
.L_x_1980:
[----:B------:R-:W-:Y:S05]  /*2ef60*/  BSYNC B0 ;  /* 0x0000000000007941 */ /* 0x000fea0003800000 */
.L_x_1979:
[----:B------:R-:W-:Y:S01]  /*2ef70*/  LOP3.LUT P0, RZ, R7, 0x1, RZ, 0xc0, !PT ;  /* 0x0000000107ff7812 */ /* 0x000fe2000780c0ff */
[----:B------:R-:W-:-:S03]  /*2ef80*/  VIADD R6, R6, UR34 ;  /* 0x0000002206067c36 */ /* 0x000fc60008000000 */
[----:B01234-:R-:W-:Y:S02]  /*2ef90*/  SEL R72, RZ, 0x1, P0 ;  /* 0x00000001ff487807 */ /* 0x01ffe40000000000 */
[----:B------:R-:W-:-:S13]  /*2efa0*/  ISETP.GE.AND P0, PT, R6, UR35, PT ;  /* 0x0000002306007c0c */ /* 0x000fda000bf06270 */
[----:B------:R-:W-:Y:S05]  /*2efb0*/  @!P0 BRA `(.L_x_1981) ;  /* 0xfffffd3c00f88947 */ /* 0x000fea000383ffff */
[----:B------:R-:W-:Y:S05]  /*2efc0*/  EXIT ;  /* 0x000000000000794d */ /* 0x000fea0003800000 */
.L_x_1966:
[----:B------:R-:W-:Y:S01]  /*2efd0*/  HFMA2.MMA R69, -RZ, RZ, 0, 5.9604644775390625e-08 ;  /* 0x00000001ff457435 */ /* 0x000fe200000001ff */
[----:B------:R-:W-:Y:S02]  /*2efe0*/  IMAD.MOV.U32 R134, RZ, RZ, R68 ;  /* 0x000000ffff867224 */ /* 0x000fe400078e0044 */
[----:B------:R-:W-:Y:S02]  /*2eff0*/  IMAD.MOV.U32 R72, RZ, RZ, 0x1f ;  /* 0x0000001fff487424 */ /* 0x000fe400078e00ff */
[----:B------:R-:W-:-:S07]  /*2f000*/  IMAD.MOV.U32 R73, RZ, RZ, -0x1 ;  /* 0xffffffffff497424 */ /* 0x000fce00078e00ff */
[----:B0-----:R-:W-:Y:S05]  /*2f010*/  WARPSYNC.COLLECTIVE R73, `(.L_x_1982) ;  /* 0x0000000049087348 */ /* 0x001fea0003c00000 */
[----:B------:R1:W2:Y:S02]  /*2f020*/  SHFL.BFLY P6, R75, R134, R69, R72 ;  /* 0x0c000045864b7389 */ /* 0x0002a400000c0048 */
[----:B012---:R-:W-:Y:S01]  /*2f030*/  ENDCOLLECTIVE ;  /* 0x000000000000791b */ /* 0x007fe20003800000 */
.L_x_1982:
[----:B------:R-:W-:Y:S02]  /*2f040*/  IMAD.MOV.U32 R69, RZ, RZ, 0x2 ;  /* 0x00000002ff457424 */ /* 0x000fe400078e00ff */
[----:B------:R-:W-:-:S05]  /*2f050*/  FADD.FTZ R68, R68, R75 ;  /* 0x0000004b44447221 */ /* 0x000fca0000010000 */
[----:B------:R-:W-:-:S07]  /*2f060*/  MOV R134, R68 ;  /* 0x0000004400867202 */ /* 0x000fce0000000f00 */
[----:B------:R-:W-:Y:S05]  /*2f070*/  WARPSYNC.COLLECTIVE R73, `(.L_x_1983) ;  /* 0x0000000049087348 */ /* 0x000fea0003c00000 */
[----:B------:R0:W1:Y:S02]  /*2f080*/  SHFL.BFLY P6, R75, R134, R69, R72 ;  /* 0x0c000045864b7389 */ /* 0x00006400000c0048 */
[----:B01----:R-:W-:Y:S01]  /*2f090*/  ENDCOLLECTIVE ;  /* 0x000000000000791b */ /* 0x003fe20003800000 */
.L_x_1983:
[----:B------:R-:W-:Y:S01]  /*2f0a0*/  HFMA2.MMA R69, -RZ, RZ, 0, 2.384185791015625e-07 ;  /* 0x00000004ff457435 */ /* 0x000fe200000001ff */
[----:B------:R-:W-:-:S04]  /*2f0b0*/  FADD.FTZ R68, R68, R75 ;  /* 0x0000004b44447221 */ /* 0x000fc80000010000 */
[----:B------:R-:W-:-:S07]  /*2f0c0*/  IMAD.MOV.U32 R134, RZ, RZ, R68 ;  /* 0x000000ffff867224 */ /* 0x000fce00078e0044 */
[----:B------:R-:W-:Y:S05]  /*2f0d0*/  WARPSYNC.COLLECTIVE R73, `(.L_x_1984) ;  /* 0x0000000049087348 */ /* 0x000fea0003c00000 */
[----:B------:R0:W1:Y:S02]  /*2f0e0*/  SHFL.BFLY P6, R75, R134, R69, R72 ;  /* 0x0c000045864b7389 */ /* 0x00006400000c0048 */
[----:B01----:R-:W-:Y:S01]  /*2f0f0*/  ENDCOLLECTIVE ;  /* 0x000000000000791b */ /* 0x003fe20003800000 */
.L_x_1984:
[----:B------:R-:W-:Y:S02]  /*2f100*/  IMAD.MOV.U32 R69, RZ, RZ, 0x8 ;  /* 0x00000008ff457424 */ /* 0x000fe400078e00ff */
[----:B------:R-:W-:-:S04]  /*2f110*/  FADD.FTZ R68, R68, R75 ;  /* 0x0000004b44447221 */ /* 0x000fc80000010000 */
[----:B------:R-:W-:-:S07]  /*2f120*/  IMAD.MOV.U32 R134, RZ, RZ, R68 ;  /* 0x000000ffff867224 */ /* 0x000fce00078e0044 */
[----:B------:R-:W-:Y:S05]  /*2f130*/  WARPSYNC.COLLECTIVE R73, `(.L_x_1985) ;  /* 0x0000000049087348 */ /* 0x000fea0003c00000 */
[----:B------:R0:W1:Y:S02]  /*2f140*/  SHFL.BFLY P6, R75, R134, R69, R72 ;  /* 0x0c000045864b7389 */ /* 0x00006400000c0048 */
[----:B01----:R-:W-:Y:S01]  /*2f150*/  ENDCOLLECTIVE ;  /* 0x000000000000791b */ /* 0x003fe20003800000 */
.L_x_1985:
[----:B------:R-:W-:Y:S02]  /*2f160*/  IMAD.MOV.U32 R69, RZ, RZ, 0x10 ;  /* 0x00000010ff457424 */ /* 0x000fe400078e00ff */
[----:B------:R-:W-:-:S05]  /*2f170*/  FADD.FTZ R68, R68, R75 ;  /* 0x0000004b44447221 */ /* 0x000fca0000010000 */
[----:B------:R-:W-:-:S07]  /*2f180*/  MOV R134, R68 ;  /* 0x0000004400867202 */ /* 0x000fce0000000f00 */
[----:B------:R-:W-:Y:S05]  /*2f190*/  WARPSYNC.COLLECTIVE R73, `(.L_x_1986) ;  /* 0x0000000049087348 */ /* 0x000fea0003c00000 */
[----:B------:R0:W1:Y:S02]  /*2f1a0*/  SHFL.BFLY P6, R75, R134, R69, R72 ;  /* 0x0c000045864b7389 */ /* 0x00006400000c0048 */
[----:B01----:R-:W-:Y:S01]  /*2f1b0*/  ENDCOLLECTIVE ;  /* 0x000000000000791b */ /* 0x003fe20003800000 */
.L_x_1986:
[----:B------:R-:W-:Y:S01]  /*2f1c0*/  FADD.FTZ R68, R68, R75 ;  /* 0x0000004b44447221 */ /* 0x000fe20000010000 */
[----:B------:R-:W-:-:S03]  /*2f1d0*/  LOP3.LUT P6, RZ, R7, 0x20, RZ, 0xc0, !PT ;  /* 0x0000002007ff7812 */ /* 0x000fc600078cc0ff */
        /* <DEDUP_REMOVED lines=120> */
.L_x_1987:
[----:B------:R-:W-:Y:S01]  /*2f960*/  MOV R69, 0x2 ;  /* 0x0000000200457802 */ /* 0x000fe20000000f00 */
[----:B------:R-:W-:-:S04]  /*2f970*/  FADD.FTZ R74, R74, R75 ;  /* 0x0000004b4a4a7221 */ /* 0x000fc80000010000 */
[----:B------:R-:W-:-:S07]  /*2f980*/  IMAD.MOV.U32 R134, RZ, RZ, R74 ;  /* 0x000000ffff867224 */ /* 0x000fce00078e004a */
[----:B------:R-:W-:Y:S05]  /*2f990*/  WARPSYNC.COLLECTIVE R73, `(.L_x_1988) ;  /* 0x0000000049087348 */ /* 0x000fea0003c00000 */
[----:B------:R0:W1:Y:S02]  /*2f9a0*/  SHFL.BFLY P6, R75, R134, R69, R72 ;  /* 0x0c000045864b7389 */ /* 0x00006400000c0048 */
[----:B01----:R-:W-:Y:S01]  /*2f9b0*/  ENDCOLLECTIVE ;  /* 0x000000000000791b */ /* 0x003fe20003800000 */
.L_x_1988:
[----:B------:R-:W-:Y:S02]  /*2f9c0*/  IMAD.MOV.U32 R69, RZ, RZ, 0x4 ;  /* 0x00000004ff457424 */ /* 0x000fe400078e00ff */
[----:B------:R-:W-:-:S04]  /*2f9d0*/  FADD.FTZ R74, R74, R75 ;  /* 0x0000004b4a4a7221 */ /* 0x000fc80000010000 */
[----:B------:R-:W-:-:S07]  /*2f9e0*/  IMAD.MOV.U32 R134, RZ, RZ, R74 ;  /* 0x000000ffff867224 */ /* 0x000fce00078e004a */
[----:B------:R-:W-:Y:S05]  /*2f9f0*/  WARPSYNC.COLLECTIVE R73, `(.L_x_1989) ;  /* 0x0000000049087348 */ /* 0x000fea0003c00000 */
[----:B------:R0:W1:Y:S02]  /*2fa00*/  SHFL.BFLY P6, R75, R134, R69, R72 ;  /* 0x0c000045864b7389 */ /* 0x00006400000c0048 */
[----:B01----:R-:W-:Y:S01]  /*2fa10*/  ENDCOLLECTIVE ;  /* 0x000000000000791b */ /* 0x003fe20003800000 */
.L_x_1989:
[----:B------:R-:W-:Y:S02]  /*2fa20*/  IMAD.MOV.U32 R69, RZ, RZ, 0x8 ;  /* 0x00000008ff457424 */ /* 0x000fe400078e00ff */
[----:B------:R-:W-:-:S05]  /*2fa30*/  FADD.FTZ R74, R74, R75 ;  /* 0x0000004b4a4a7221 */ /* 0x000fca0000010000 */
[----:B------:R-:W-:-:S07]  /*2fa40*/  MOV R134, R74 ;  /* 0x0000004a00867202 */ /* 0x000fce0000000f00 */
[----:B------:R-:W-:Y:S05]  /*2fa50*/  WARPSYNC.COLLECTIVE R73, `(.L_x_1990) ;  /* 0x0000000049087348 */ /* 0x000fea0003c00000 */
[----:B------:R0:W1:Y:S02]  /*2fa60*/  SHFL.BFLY P6, R75, R134, R69, R72 ;  /* 0x0c000045864b7389 */ /* 0x00006400000c0048 */
[----:B01----:R-:W-:Y:S01]  /*2fa70*/  ENDCOLLECTIVE ;  /* 0x000000000000791b */ /* 0x003fe20003800000 */
.L_x_1990:
[----:B------:R-:W-:Y:S01]  /*2fa80*/  HFMA2.MMA R69, -RZ, RZ, 0, 9.5367431640625e-07 ;  /* 0x00000010ff457435 */ /* 0x000fe200000001ff */
[----:B------:R-:W-:-:S04]  /*2fa90*/  FADD.FTZ R74, R74, R75 ;  /* 0x0000004b4a4a7221 */ /* 0x000fc80000010000 */
[----:B------:R-:W-:-:S07]  /*2faa0*/  IMAD.MOV.U32 R134, RZ, RZ, R74 ;  /* 0x000000ffff867224 */ /* 0x000fce00078e004a */
[----:B------:R-:W-:Y:S05]  /*2fab0*/  WARPSYNC.COLLECTIVE R73, `(.L_x_1991) ;  /* 0x0000000049087348 */ /* 0x000fea0003c00000 */
[----:B------:R0:W1:Y:S02]  /*2fac0*/  SHFL.BFLY P6, R75, R134, R69, R72 ;  /* 0x0c000045864b7389 */ /* 0x00006400000c0048 */
[----:B01----:R-:W-:Y:S01]  /*2fad0*/  ENDCOLLECTIVE ;  /* 0x000000000000791b */ /* 0x003fe20003800000 */
.L_x_1991:
[----:B------:R-:W-:Y:S01]  /*2fae0*/  IMAD.MOV.U32 R69, RZ, RZ, R75 ;  /* 0x000000ffff457224 */ /* 0x000fe200078e004b */
[----:B------:R-:W-:Y:S06]  /*2faf0*/  BRA `(.L_x_1992) ;  /* 0xffffffd400007947 */ /* 0x000fec000383ffff */
.L_x_1993:
        /* <DEDUP_REMOVED lines=16> */
.L_x_41592:


//--------------------- .text._ZN10layer_norm31ln_parallel_residual_fwd_kernelINS_13Kernel_traitsI13__nv_bfloat16S2_S2_S2_fjLj7168ELj1ELj1ELj4ELj16ENS_18Kernel_traits_baseILj7168ES2_S2_S2_S2_fjLj128EEEEELb1ELb0ELb1EEEvNS_9FwdParamsE --------------------------
	.section	.text._ZN10layer_norm31ln_parallel_residual_fwd_kernelINS_13Kernel_traitsI13__nv_bfloat16S2_S2_S2_fjLj7168ELj1ELj1ELj4ELj16ENS_18Kernel_traits_baseILj7168ES2_S2_S2_S2_fjLj128EEEEELb1ELb0ELb1EEEvNS_9FwdParamsE,"ax",@progbits
	.align	128
        .global         _ZN10layer_norm31ln_parallel_residual_fwd_kernelINS_13Kernel_traitsI13__nv_bfloat16S2_S2_S2_fjLj7168ELj1ELj1ELj4ELj16ENS_18Kernel_traits_baseILj7168ES2_S2_S2_S2_fjLj128EEEEELb1ELb0ELb1EEEvNS_9FwdParamsE
        .type           _ZN10layer_norm31ln_parallel_residual_fwd_kernelINS_13Kernel_traitsI13__nv_bfloat16S2_S2_S2_fjLj7168ELj1ELj1ELj4ELj16ENS_18Kernel_traits_baseILj7168ES2_S2_S2_S2_fjLj128EEEEELb1ELb0ELb1EEEvNS_9FwdParamsE,@function
        .size           _ZN10layer_norm31ln_parallel_residual_fwd_kernelINS_13Kernel_traitsI13__nv_bfloat16S2_S2_S2_fjLj7168ELj1ELj1ELj4ELj16ENS_18Kernel_traits_baseILj7168ES2_S2_S2_S2_fjLj128EEEEELb1ELb0ELb1EEEvNS_9FwdParamsE,(.L_x_41593 - _ZN10layer_norm31ln_parallel_residual_fwd_kernelINS_13Kernel_traitsI13__nv_bfloat16S2_S2_S2_fjLj7168ELj1ELj1ELj4ELj16ENS_18Kernel_traits_baseILj7168ES2_S2_S2_S2_fjLj128EEEEELb1ELb0ELb1EEEvNS_9FwdParamsE)
        .other          _ZN10layer_norm31ln_parallel_residual_fwd_kernelINS_13Kernel_traitsI13__nv_bfloat16S2_S2_S2_fjLj7168ELj1ELj1ELj4ELj16ENS_18Kernel_traits_baseILj7168ES2_S2_S2_S2_fjLj128EEEEELb1ELb0ELb1EEEvNS_9FwdParamsE,@"STO_CUDA_ENTRY STV_DEFAULT"
_ZN10layer_norm31ln_parallel_residual_fwd_kernelINS_13Kernel_traitsI13__nv_bfloat16S2_S2_S2_fjLj7168ELj1ELj1ELj4ELj16ENS_18Kernel_traits_baseILj7168ES2_S2_S2_S2_fjLj128EEEEELb1ELb0ELb1EEEvNS_9FwdParamsE:
.text._ZN10layer_norm31ln_parallel_residual_fwd_kernelINS_13Kernel_traitsI13__nv_bfloat16S2_S2_S2_fjLj7168ELj1ELj1ELj4ELj16ENS_18Kernel_traits_baseILj7168ES2_S2_S2_S2_fjLj128EEEEELb1ELb0ELb1EEEvNS_9FwdParamsE:
[----:B------:R-:W0:Y:S08]  /*0000*/  LDC R1, c[0x0][0x28] ;  /* 0x00000a00ff017b82 */ /* 0x000e300000000800 */
[----:B------:R-:W1:Y:S01]  /*0010*/  LDC R43, c[0x0][0x2ec] ;  /* 0x0000bb00ff2b7b82 */ /* 0x000e620000000800 */
[----:B------:R-:W-:Y:S01]  /*0020*/  ULDC.U8 UR4, c[0x0][0x2f4] ;  /* 0x0000bd0000047ab9 */ /* 0x000fe20000000000 */
[----:B------:R-:W-:Y:S01]  /*0030*/  ULDC.64 UR6, c[0x0][0x208] ;  /* 0x0000820000067ab9 */ /* 0x000fe20000000a00 */
[----:B------:R-:W-:Y:S01]  /*0040*/  ISETP.NE.AND P2, PT, RZ, UR4, PT ;  /* 0x00000004ff007c0c */ /* 0x000fe2000bf45270 */
[----:B0-----:R-:W-:-:S04]  /*0050*/  VIADD R1, R1, 0xffffffb0 ;  /* 0xffffffb001017836 */ /* 0x001fc80000000000 */
[----:B------:R-:W0:Y:S01]  /*0060*/  LDC R40, c[0x0][0x2e8] ;  /* 0x0000ba00ff287b82 */ /* 0x000e220000000800 */
[----:B------:R-:W-:Y:S01]  /*0070*/  ULDC.64 UR4, c[0x0][0x2e0] ;  /* 0x0000b80000047ab9 */ /* 0x000fe20000000a00 */
[----:B------:R-:W2:Y:S01]  /*0080*/  S2R R50, SR_TID.X ;  /* 0x0000000000327919 */ /* 0x000ea20000002100 */
[----:B------:R-:W-:Y:S01]  /*0090*/  MOV R2, UR4 ;  /* 0x0000000400027c02 */ /* 0x000fe20008000f00 */
[----:B------:R-:W-:Y:S01]  /*00a0*/  IMAD.U32 R3, RZ, RZ, UR5 ;  /* 0x00000005ff037e24 */ /* 0x000fe2000f8e00ff */
[----:B------:R-:W-:Y:S01]  /*00b0*/  ULDC.64 UR8, c[0x0][0x2c8] ;  /* 0x0000b20000087ab9 */ /* 0x000fe20000000a00 */
[----:B------:R-:W-:Y:S02]  /*00c0*/  ULDC.64 UR10, c[0x0][0x2d0] ;  /* 0x0000b400000a7ab9 */ /* 0x000fe40000000a00 */
[----:B------:R-:W3:Y:S02]  /*00d0*/  @P2 LDC R7, c[0x0][0x2f0] ;  /* 0x0000bc00ff072b82 */ /* 0x000ee40000000800 */
[----:B------:R-:W4:Y:S01]  /*00e0*/  @P2 LDG.E.64 R2, desc[UR6][R2.64] ;  /* 0x0000000602022981 */ /* 0x000f22000c1e1b00 */
[----:B-1----:R-:W-:Y:S01]  /*00f0*/  @P2 IMAD.MOV.U32 R41, RZ, RZ, R43 ;  /* 0x000000ffff292224 */ /* 0x002fe200078e002b */
[----:B------:R-:W1:Y:S04]  /*0100*/  S2R R51, SR_CTAID.X ;  /* 0x0000000000337919 */ /* 0x000e680000002500 */
[----:B------:R-:W3:Y:S01]  /*0110*/  LDC.64 R56, c[0x0][0x260] ;  /* 0x00009800ff387b82 */ /* 0x000ee20000000a00 */
[----:B0-----:R1:W3:Y:S01]  /*0120*/  @P2 LDG.E.64 R4, desc[UR6][R40.64] ;  /* 0x0000000628042981 */ /* 0x0012e2000c1e1b00 */
[----:B------:R-:W-:-:S04]  /*0130*/  ISETP.NE.U32.AND P0, PT, RZ, UR8, PT ;  /* 0x00000008ff007c0c */ /* 0x000fc8000bf05070 */
[----:B------:R-:W-:Y:S02]  /*0140*/  ISETP.NE.AND.EX P0, PT, RZ, UR9, PT, P0 ;  /* 0x00000009ff007c0c */ /* 0x000fe4000bf05300 */
[----:B--2---:R-:W-:-:S04]  /*0150*/  LOP3.LUT R0, R50, 0x7f, RZ, 0xc0, !PT ;  /* 0x0000007f32007812 */ /* 0x004fc800078ec0ff */
[----:B------:R-:W-:-:S07]  /*0160*/  LOP3.LUT R81, R0, 0x80, RZ, 0xfc, !PT ;  /* 0x0000008000517812 */ /* 0x000fce00078efcff */
[C---:B------:R-:W-:Y:S02]  /*0170*/  @P0 LEA R36, P1, R0.reuse, UR8, 0x4 ;  /* 0x0000000800240c11 */ /* 0x040fe4000f8220ff */
[----:B------:R-:W-:-:S03]  /*0180*/  LOP3.LUT R77, R0, 0x100, RZ, 0xfc, !PT ;  /* 0x00000100004d7812 */ /* 0x000fc600078efcff */
[----:B------:R-:W-:Y:S01]  /*0190*/  @P0 IMAD.X R37, RZ, RZ, UR9, P1 ;  /* 0x00000009ff250e24 */ /* 0x000fe200088e06ff */
[----:B------:R-:W-:-:S04]  /*01a0*/  @P0 LEA R236, P1, R81, UR8, 0x4 ;  /* 0x0000000851ec0c11 */ /* 0x000fc8000f8220ff */
[----:B------:R-:W-:Y:S02]  /*01b0*/  @P0 IADD3.X R237, RZ, UR9, RZ, P1, !PT ;  /* 0x00000009ffed0c10 */ /* 0x000fe40008ffe4ff */
[C---:B------:R-:W-:Y:S02]  /*01c0*/  LOP3.LUT R73, R0.reuse, 0x180, RZ, 0xfc, !PT ;  /* 0x0000018000497812 */ /* 0x040fe400078efcff */
[C---:B------:R-:W-:Y:S02]  /*01d0*/  LOP3.LUT R69, R0.reuse, 0x200, RZ, 0xfc, !PT ;  /* 0x0000020000457812 */ /* 0x040fe400078efcff */
[C---:B------:R-:W-:Y:S02]  /*01e0*/  LOP3.LUT R65, R0.reuse, 0x280, RZ, 0xfc, !PT ;  /* 0x0000028000417812 */ /* 0x040fe400078efcff */
[C---:B------:R-:W-:Y:S02]  /*01f0*/  LOP3.LUT R61, R0.reuse, 0x300, RZ, 0xfc, !PT ;  /* 0x00000300003d7812 */ /* 0x040fe400078efcff */
[----:B------:R-:W-:Y:S01]  /*0200*/  SHF.L.U32 R108, R0, 0x4, RZ ;  /* 0x00000004006c7819 */ /* 0x000fe200000006ff */
[----:B------:R-:W-:Y:S01]  /*0210*/  IMAD.SHL.U32 R104, R81, 0x10, RZ ;  /* 0x0000001051687824 */ /* 0x000fe200078e00ff */
[C---:B------:R-:W-:Y:S01]  /*0220*/  @P0 LEA R220, P1, R77.reuse, UR8, 0x4 ;  /* 0x000000084ddc0c11 */ /* 0x040fe2000f8220ff */
[----:B------:R-:W-:Y:S01]  /*0230*/  IMAD.SHL.U32 R100, R77, 0x10, RZ ;  /* 0x000000104d647824 */ /* 0x000fe200078e00ff */
[----:B------:R-:W5:Y:S03]  /*0240*/  @P0 LDG.E.128 R36, desc[UR6][R36.64] ;  /* 0x0000000624240981 */ /* 0x000f66000c1e1d00 */
[----:B------:R-:W-:Y:S01]  /*0250*/  @P0 IMAD.X R221, RZ, RZ, UR9, P1 ;  /* 0x00000009ffdd0e24 */ /* 0x000fe200088e06ff */
[----:B------:R-:W-:Y:S01]  /*0260*/  @P0 LEA R204, P1, R73, UR8, 0x4 ;  /* 0x0000000849cc0c11 */ /* 0x000fe2000f8220ff */
[----:B------:R-:W5:Y:S04]  /*0270*/  @P0 LDG.E.128 R236, desc[UR6][R236.64] ;  /* 0x00000006ecec0981 */ /* 0x000f68000c1e1d00 */
[----:B------:R-:W-:Y:S01]  /*0280*/  @P0 IMAD.X R205, RZ, RZ, UR9, P1 ;  /* 0x00000009ffcd0e24 */ /* 0x000fe200088e06ff */
[----:B------:R-:W-:-:S02]  /*0290*/  @P0 LEA R188, P1, R69, UR8, 0x4 ;  /* 0x0000000845bc0c11 */ /* 0x000fc4000f8220ff */
[----:B------:R-:W-:Y:S01]  /*02a0*/  SHF.L.U32 R92, R69, 0x4, RZ ;  /* 0x00000004455c7819 */ /* 0x000fe200000006ff */
[C---:B------:R-:W-:Y:S01]  /*02b0*/  IMAD.SHL.U32 R88, R65.reuse, 0x10, RZ ;  /* 0x0000001041587824 */ /* 0x040fe200078e00ff */
[----:B------:R-:W-:Y:S01]  /*02c0*/  @P0 IADD3.X R189, RZ, UR9, RZ, P1, !PT ;  /* 0x00000009ffbd0c10 */ /* 0x000fe20008ffe4ff */
[----:B------:R-:W5:Y:S01]  /*02d0*/  @P0 LDG.E.128 R220, desc[UR6][R220.64] ;  /* 0x00000006dcdc0981 */ /* 0x000f62000c1e1d00 */
[----:B------:R-:W-:Y:S02]  /*02e0*/  @P0 LEA R172, P1, R65, UR8, 0x4 ;  /* 0x0000000841ac0c11 */ /* 0x000fe4000f8220ff */
[----:B------:R-:W-:Y:S01]  /*02f0*/  @P0 LEA R32, P3, R61, UR8, 0x4 ;  /* 0x000000083d200c11 */ /* 0x000fe2000f8620ff */
[----:B------:R-:W5:Y:S02]  /*0300*/  @P0 LDG.E.128 R204, desc[UR6][R204.64] ;  /* 0x00000006cccc0981 */ /* 0x000f64000c1e1d00 */
[----:B------:R-:W-:Y:S01]  /*0310*/  @P0 IMAD.X R173, RZ, RZ, UR9, P1 ;  /* 0x00000009ffad0e24 */ /* 0x000fe200088e06ff */
[----:B------:R-:W-:Y:S01]  /*0320*/  ISETP.NE.U32.AND P1, PT, RZ, UR10, PT ;  /* 0x0000000aff007c0c */ /* 0x000fe2000bf25070 */
[----:B------:R-:W5:Y:S03]  /*0330*/  @P0 LDG.E.128 R188, desc[UR6][R188.64] ;  /* 0x00000006bcbc0981 */ /* 0x000f66000c1e1d00 */
[----:B------:R-:W-:Y:S01]  /*0340*/  ISETP.NE.AND.EX P1, PT, RZ, UR11, PT, P1 ;  /* 0x0000000bff007c0c */ /* 0x000fe2000bf25310 */
[----:B------:R-:W-:Y:S01]  /*0350*/  @P0 IMAD.X R33, RZ, RZ, UR9, P3 ;  /* 0x00000009ff210e24 */ /* 0x000fe200098e06ff */
[----:B------:R-:W-:Y:S01]  /*0360*/  ULDC UR8, c[0x0][0x0] ;  /* 0x0000000000087ab9 */ /* 0x000fe20000000800 */
[----:B------:R-:W-:Y:S01]  /*0370*/  SHF.L.U32 R96, R73, 0x4, RZ ;  /* 0x0000000449607819 */ /* 0x000fe200000006ff */
[----:B------:R-:W5:Y:S09]  /*0380*/  @P0 LDG.E.128 R172, desc[UR6][R172.64] ;  /* 0x00000006acac0981 */ /* 0x000f72000c1e1d00 */
[----:B------:R-:W-:Y:S01]  /*0390*/  @P1 IADD3 R28, P3, R108, UR10, RZ ;  /* 0x0000000a6c1c1c10 */ /* 0x000fe2000ff7e0ff */
[----:B------:R-:W0:Y:S01]  /*03a0*/  @P1 LDC.64 R48, c[0x0][0x2d0] ;  /* 0x0000b400ff301b82 */ /* 0x000e220000000a00 */
[----:B------:R-:W5:Y:S03]  /*03b0*/  @P0 LDG.E.128 R32, desc[UR6][R32.64] ;  /* 0x0000000620200981 */ /* 0x000f66000c1e1d00 */
[----:B------:R-:W-:Y:S01]  /*03c0*/  @P1 IMAD.X R29, RZ, RZ, UR11, P3 ;  /* 0x0000000bff1d1e24 */ /* 0x000fe200098e06ff */
[----:B------:R-:W-:-:S04]  /*03d0*/  @P1 IADD3 R24, P3, R104, UR10, RZ ;  /* 0x0000000a68181c10 */ /* 0x000fc8000ff7e0ff */
[----:B------:R-:W-:Y:S01]  /*03e0*/  @P1 IADD3.X R25, RZ, UR11, RZ, P3, !PT ;  /* 0x0000000bff191c10 */ /* 0x000fe20009ffe4ff */
[----:B-1----:R-:W-:Y:S01]  /*03f0*/  IMAD R41, R51, UR8, R50 ;  /* 0x0000000833297c24 */ /* 0x002fe2000f8e0232 */
[----:B------:R-:W-:Y:S01]  /*0400*/  @P1 IADD3 R20, P3, R100, UR10, RZ ;  /* 0x0000000a64141c10 */ /* 0x000fe2000ff7e0ff */
[----:B------:R-:W5:Y:S01]  /*0410*/  @P1 LDG.E.128 R28, desc[UR6][R28.64] ;  /* 0x000000061c1c1981 */ /* 0x000f62000c1e1d00 */
[----:B------:R-:W-:Y:S01]  /*0420*/  @P1 IADD3 R16, P4, R96, UR10, RZ ;  /* 0x0000000a60101c10 */ /* 0x000fe2000ff9e0ff */
[----:B------:R-:W-:Y:S02]  /*0430*/  ULDC.64 UR8, c[0x0][0x268] ;  /* 0x00009a0000087ab9 */ /* 0x000fe40000000a00 */
[----:B------:R-:W-:Y:S01]  /*0440*/  @P1 IMAD.X R21, RZ, RZ, UR11, P3 ;  /* 0x0000000bff151e24 */ /* 0x000fe200098e06ff */
[----:B------:R-:W5:Y:S01]  /*0450*/  @P1 LDG.E.128 R24, desc[UR6][R24.64] ;  /* 0x0000000618181981 */ /* 0x000f62000c1e1d00 */
[----:B------:R-:W-:-:S04]  /*0460*/  @P1 IMAD.X R17, RZ, RZ, UR11, P4 ;  /* 0x0000000bff111e24 */ /* 0x000fc8000a0e06ff */
[----:B------:R-:W5:Y:S04]  /*0470*/  @P1 LDG.E.128 R20, desc[UR6][R20.64] ;  /* 0x0000000614141981 */ /* 0x000f68000c1e1d00 */
[----:B------:R-:W5:Y:S01]  /*0480*/  @P1 LDG.E.128 R16, desc[UR6][R16.64] ;  /* 0x0000000610101981 */ /* 0x000f62000c1e1d00 */
[----:B----4-:R-:W-:Y:S02]  /*0490*/  @P2 R2UR UR4, R2 ;  /* 0x00000000020422ca */ /* 0x010fe400000e0000 */
[----:B------:R-:W-:Y:S02]  /*04a0*/  @P2 R2UR UR5, R3 ;  /* 0x00000000030522ca */ /* 0x000fe400000e0000 */
[----:B---3--:R-:W-:-:S05]  /*04b0*/  @P2 IADD3 R40, P3, R4, R7, RZ ;  /* 0x0000000704282210 */ /* 0x008fca0007f7e0ff */
[----:B------:R-:W-:-:S05]  /*04c0*/  @P2 IMAD.X R43, RZ, RZ, R5, P3 ;  /* 0x000000ffff2b2224 */ /* 0x000fca00018e0605 */
[--C-:B------:R-:W-:Y:S01]  /*04d0*/  SHF.R.U64 R42, R40, 0x2, R43.reuse ;  /* 0x00000002282a7819 */ /* 0x100fe2000000122b */
[----:B------:R-:W-:Y:S01]  /*04e0*/  IMAD.WIDE.U32 R4, R41, -0x326172a9, RZ ;  /* 0xcd9e8d5729047825 */ /* 0x000fe200078e00ff */
        /* <DEDUP_REMOVED lines=8> */
[----:B------:R-:W-:Y:S02]  /*0570*/  LOP3.LUT R46, R7, UR29, R2, 0x96, !PT ;  /* 0x0000001d072e7c12 */ /* 0x000fe4000f8e9602 */
[----:B------:R-:W-:Y:S02]  /*0580*/  @P1 IADD3 R12, P2, R92, UR10, RZ ;  /* 0x0000000a5c0c1c10 */ /* 0x000fe4000ff5e0ff */
[----:B------:R-:W-:Y:S01]  /*0590*/  LOP3.LUT R2, R45, UR28, R4, 0x96, !PT ;  /* 0x0000001c2d027c12 */ /* 0x000fe2000f8e9604 */
[----:B------:R-:W-:Y:S02]  /*05a0*/  UIADD3 UR31, UR5, 0x76cf5d0a, URZ ;  /* 0x76cf5d0a051f7890 */ /* 0x000fe4000fffe03f */
[----:B------:R-:W-:Y:S01]  /*05b0*/  @P1 IMAD.X R13, RZ, RZ, UR11, P2 ;  /* 0x0000000bff0d1e24 */ /* 0x000fe200090e06ff */
[----:B------:R-:W-:Y:S01]  /*05c0*/  @P1 IADD3 R8, P2, R88, UR10, RZ ;  /* 0x0000000a58081c10 */ /* 0x000fe2000ff5e0ff */
[----:B------:R-:W-:Y:S01]  /*05d0*/  IMAD.WIDE.U32 R2, R2, -0x2daee0ad, RZ ;  /* 0xd2511f5302027825 */ /* 0x000fe200078e00ff */
[----:B------:R-:W-:-:S02]  /*05e0*/  UIADD3 UR30, UR4, 0x3c6ef372, URZ ;  /* 0x3c6ef372041e7890 */ /* 0x000fc4000fffe03f */
[----:B------:R-:W-:Y:S01]  /*05f0*/  @P1 IADD3.X R9, RZ, UR11, RZ, P2, !PT ;  /* 0x0000000bff091c10 */ /* 0x000fe200097fe4ff */
[----:B0-----:R-:W-:Y:S01]  /*0600*/  @P1 IMAD.WIDE.U32 R4, R61, 0x10, R48 ;  /* 0x000000103d041825 */ /* 0x001fe200078e0030 */
[----:B------:R-:W-:Y:S01]  /*0610*/  LOP3.LUT R6, R3, UR31, R6, 0x96, !PT ;  /* 0x0000001f03067c12 */ /* 0x000fe2000f8e9606 */
[----:B------:R-:W5:Y:S01]  /*0620*/  @P1 LDG.E.128 R12, desc[UR6][R12.64] ;  /* 0x000000060c0c1981 */ /* 0x000f62000c1e1d00 */
[----:B------:R-:W-:Y:S01]  /*0630*/  UIADD3 UR33, UR5, 0x32370b8f, URZ ;  /* 0x32370b8f05217890 */ /* 0x000fe2000fffe03f */
[----:B------:R-:W-:Y:S01]  /*0640*/  IMAD.WIDE.U32 R46, R46, -0x326172a9, RZ ;  /* 0xcd9e8d572e2e7825 */ /* 0x000fe200078e00ff */
[----:B------:R-:W-:Y:S01]  /*0650*/  UIADD3 UR32, UR4, -0x255992d5, URZ ;  /* 0xdaa66d2b04207890 */ /* 0x000fe2000fffe03f */
[----:B------:R-:W5:Y:S01]  /*0660*/  @P1 LDG.E.128 R8, desc[UR6][R8.64] ;  /* 0x0000000608081981 */ /* 0x000f62000c1e1d00 */
[----:B------:R-:W-:Y:S01]  /*0670*/  UIADD3 UR34, UR4, 0x78dde6e4, URZ ;  /* 0x78dde6e404227890 */ /* 0x000fe2000fffe03f */
[----:B------:R-:W-:Y:S01]  /*0680*/  IMAD.WIDE.U32 R48, R6, -0x326172a9, RZ ;  /* 0xcd9e8d5706307825 */ /* 0x000fe200078e00ff */
[----:B------:R-:W-:Y:S01]  /*0690*/  UIADD3 UR35, UR5, -0x126145ec, URZ ;  /* 0xed9eba1405237890 */ /* 0x000fe2000fffe03f */
[----:B------:R-:W5:Y:S01]  /*06a0*/  @P1 LDG.E.128 R4, desc[UR6][R4.64] ;  /* 0x0000000604041981 */ /* 0x000f62000c1e1d00 */
[----:B------:R-:W-:Y:S01]  /*06b0*/  LOP3.LUT R44, R47, UR30, R44, 0x96, !PT ;  /* 0x0000001e2f2c7c12 */ /* 0x000fe2000f8e962c */
[----:B------:R-:W-:-:S02]  /*06c0*/  UIADD3 UR37, UR5, -0x56f99767, URZ ;  /* 0xa906689905257890 */ /* 0x000fc4000fffe03f */
[----:B------:R-:W-:Y:S02]  /*06d0*/  UIADD3 UR36, UR4, 0x1715609d, URZ ;  /* 0x1715609d04247890 */ /* 0x000fe4000fffe03f */
[----:B------:R-:W-:Y:S01]  /*06e0*/  IMAD.WIDE.U32 R44, R44, -0x2daee0ad, RZ ;  /* 0xd2511f532c2c7825 */ /* 0x000fe200078e00ff */
[----:B------:R-:W-:Y:S02]  /*06f0*/  UIADD3 UR38, UR4, -0x4ab325aa, URZ ;  /* 0xb54cda5604267890 */ /* 0x000fe4000fffe03f */
[----:B------:R-:W-:Y:S02]  /*0700*/  UIADD3 UR39, UR5, 0x646e171e, URZ ;  /* 0x646e171e05277890 */ /* 0x000fe4000fffe03f */
[----:B------:R-:W-:Y:S01]  /*0710*/  LOP3.LUT R47, R45, UR33, R2, 0x96, !PT ;  /* 0x000000212d2f7c12 */ /* 0x000fe2000f8e9602 */
[----:B------:R-:W-:Y:S01]  /*0720*/  UIADD3 UR40, UR4, 0x5384540f, URZ ;  /* 0x5384540f04287890 */ /* 0x000fe2000fffe03f */
[----:B------:R-:W-:Y:S01]  /*0730*/  LOP3.LUT R2, R49, UR32, R46, 0x96, !PT ;  /* 0x0000002031027c12 */ /* 0x000fe2000f8e962e */
[----:B------:R-:W-:-:S02]  /*0740*/  ULDC UR10, c[0x0][0x214] ;  /* 0x00008500000a7ab9 */ /* 0x000fc40000000800 */
[----:B------:R-:W-:-:S04]  /*0750*/  IMAD.WIDE.U32 R46, R47, -0x326172a9, RZ ;  /* 0xcd9e8d572f2e7825 */ /* 0x000fc800078e00ff */
[----:B------:R-:W-:Y:S01]  /*0760*/  IMAD.WIDE.U32 R2, R2, -0x2daee0ad, RZ ;  /* 0xd2511f5302027825 */ /* 0x000fe200078e00ff */
[----:B------:R-:W-:-:S04]  /*0770*/  LOP3.LUT R45, R47, UR34, R48, 0x96, !PT ;  /* 0x000000222f2d7c12 */ /* 0x000fc8000f8e9630 */
[----:B------:R-:W-:Y:S01]  /*0780*/  LOP3.LUT R48, R3, UR35, R44, 0x96, !PT ;  /* 0x0000002303307c12 */ /* 0x000fe2000f8e962c */
[----:B------:R-:W-:-:S04]  /*0790*/  IMAD.WIDE.U32 R44, R45, -0x2daee0ad, RZ ;  /* 0xd2511f532d2c7825 */ /* 0x000fc800078e00ff */
[----:B------:R-:W-:Y:S01]  /*07a0*/  IMAD.WIDE.U32 R48, R48, -0x326172a9, RZ ;  /* 0xcd9e8d5730307825 */ /* 0x000fe200078e00ff */
[----:B------:R-:W-:-:S04]  /*07b0*/  LOP3.LUT R47, R45, UR37, R2, 0x96, !PT ;  /* 0x000000252d2f7c12 */ /* 0x000fc8000f8e9602 */
[----:B------:R-:W-:Y:S01]  /*07c0*/  LOP3.LUT R2, R49, UR36, R46, 0x96, !PT ;  /* 0x0000002431027c12 */ /* 0x000fe2000f8e962e */
[----:B------:R-:W-:-:S04]  /*07d0*/  IMAD.WIDE.U32 R46, R47, -0x326172a9, RZ ;  /* 0xcd9e8d572f2e7825 */ /* 0x000fc800078e00ff */
[----:B------:R-:W-:Y:S01]  /*07e0*/  IMAD.WIDE.U32 R2, R2, -0x2daee0ad, RZ ;  /* 0xd2511f5302027825 */ /* 0x000fe200078e00ff */
[----:B------:R-:W-:-:S04]  /*07f0*/  LOP3.LUT R164, R47, UR38, R48, 0x96, !PT ;  /* 0x000000262fa47c12 */ /* 0x000fc8000f8e9630 */
[----:B------:R-:W-:-:S05]  /*0800*/  LOP3.LUT R48, R3, UR39, R44, 0x96, !PT ;  /* 0x0000002703307c12 */ /* 0x000fca000f8e962c */
[----:B------:R-:W-:Y:S01]  /*0810*/  IMAD.WIDE.U32 R48, R48, -0x326172a9, RZ ;  /* 0xcd9e8d5730307825 */ /* 0x000fe200078e00ff */
[----:B------:R-:W-:-:S04]  /*0820*/  LEA R84, P2, R61, UR8, 0x4 ;  /* 0x000000083d547c11 */ /* 0x000fc8000f8420ff */
[----:B------:R-:W-:Y:S02]  /*0830*/  LOP3.LUT R45, R49, UR40, R46, 0x96, !PT ;  /* 0x00000028312d7c12 */ /* 0x000fe4000f8e962e */
[----:B------:R-:W-:Y:S01]  /*0840*/  LEA.HI R46, R50, R51, RZ, 0x19 ;  /* 0x00000033322e7211 */ /* 0x000fe200078fc8ff */
[----:B------:R-:W-:Y:S01]  /*0850*/  UIADD3 UR41, UR5, 0x1fd5c5a3, URZ ;  /* 0x1fd5c5a305297890 */ /* 0x000fe2000fffe03f */
[----:B------:R-:W-:Y:S01]  /*0860*/  IADD3.X R85, RZ, UR9, RZ, P2, !PT ;  /* 0x00000009ff557c10 */ /* 0x000fe200097fe4ff */
[----:B------:R-:W-:Y:S01]  /*0870*/  IMAD.WIDE.U32 R164, R164, -0x2daee0ad, RZ ;  /* 0xd2511f53a4a47825 */ /* 0x000fe200078e00ff */
[----:B------:R-:W-:Y:S02]  /*0880*/  ISETP.GE.AND P2, PT, R46, UR10, PT ;  /* 0x0000000a2e007c0c */ /* 0x000fe4000bf46270 */
[----:B------:R-:W-:Y:S02]  /*0890*/  IADD3 R104, P3, R104, UR8, RZ ;  /* 0x0000000868687c10 */ /* 0x000fe4000ff7e0ff */
[----:B------:R-:W-:-:S02]  /*08a0*/  IADD3 R108, P6, R108, UR8, RZ ;  /* 0x000000086c6c7c10 */ /* 0x000fc4000ffde0ff */
[----:B------:R-:W-:Y:S01]  /*08b0*/  LOP3.LUT R44, R165, UR41, R2, 0x96, !PT ;  /* 0x00000029a52c7c12 */ /* 0x000fe2000f8e9602 */
[----:B------:R-:W-:Y:S01]  /*08c0*/  IMAD.X R105, RZ, RZ, UR9, P3 ;  /* 0x00000009ff697e24 */ /* 0x000fe200098e06ff */
[----:B------:R-:W-:Y:S01]  /*08d0*/  IADD3 R100, P4, R100, UR8, RZ ;  /* 0x0000000864647c10 */ /* 0x000fe2000ff9e0ff */
[----:B------:R-:W-:Y:S01]  /*08e0*/  IMAD.X R109, RZ, RZ, UR9, P6 ;  /* 0x00000009ff6d7e24 */ /* 0x000fe2000b0e06ff */
[----:B------:R-:W-:Y:S02]  /*08f0*/  IADD3 R96, P5, R96, UR8, RZ ;  /* 0x0000000860607c10 */ /* 0x000fe4000ffbe0ff */
[----:B------:R-:W-:Y:S01]  /*0900*/  IADD3 R88, P3, R88, UR8, RZ ;  /* 0x0000000858587c10 */ /* 0x000fe2000ff7e0ff */
[----:B------:R-:W-:Y:S01]  /*0910*/  UIADD3 UR42, UR4, -0xe443238, URZ ;  /* 0xf1bbcdc8042a7890 */ /* 0x000fe2000fffe03f */
[----:B------:R-:W-:Y:S01]  /*0920*/  IADD3 R92, P6, R92, UR8, RZ ;  /* 0x000000085c5c7c10 */ /* 0x000fe2000ffde0ff */
[----:B------:R-:W-:Y:S01]  /*0930*/  UIADD3 UR43, UR5, -0x24c28bd8, URZ ;  /* 0xdb3d7428052b7890 */ /* 0x000fe2000fffe03f */
[----:B------:R-:W-:-:S02]  /*0940*/  IMAD.HI.U32 R47, R44, -0x326172a9, RZ ;  /* 0xcd9e8d572c2f7827 */ /* 0x000fc400078e00ff */
[----:B------:R-:W-:Y:S02]  /*0950*/  IADD3.X R93, RZ, UR9, RZ, P6, !PT ;  /* 0x00000009ff5d7c10 */ /* 0x000fe4000b7fe4ff */
[----:B------:R-:W-:Y:S01]  /*0960*/  IMAD.HI.U32 R3, R45, -0x2daee0ad, RZ ;  /* 0xd2511f532d037827 */ /* 0x000fe200078e00ff */
[----:B------:R-:W-:-:S03]  /*0970*/  LOP3.LUT R47, R47, UR42, R48, 0x96, !PT ;  /* 0x0000002a2f2f7c12 */ /* 0x000fc6000f8e9630 */
[----:B------:R-:W-:Y:S02]  /*0980*/  IMAD.X R101, RZ, RZ, UR9, P4 ;  /* 0x00000009ff657e24 */ /* 0x000fe4000a0e06ff */
[----:B------:R-:W-:Y:S02]  /*0990*/  IMAD.X R97, RZ, RZ, UR9, P5 ;  /* 0x00000009ff617e24 */ /* 0x000fe4000a8e06ff */
[----:B------:R-:W-:Y:S01]  /*09a0*/  IMAD.X R89, RZ, RZ, UR9, P3 ;  /* 0x00000009ff597e24 */ /* 0x000fe200098e06ff */
[----:B------:R-:W-:Y:S01]  /*09b0*/  LOP3.LUT R164, R3, UR43, R164, 0x96, !PT ;  /* 0x0000002b03a47c12 */ /* 0x000fe2000f8e96a4 */
[----:B------:R-:W-:-:S04]  /*09c0*/  IMAD.WIDE.U32 R80, R81, 0x10, R56 ;  /* 0x0000001051507825 */ /* 0x000fc800078e0038 */
[----:B------:R-:W-:-:S04]  /*09d0*/  IMAD.WIDE.U32 R76, R77, 0x10, R56 ;  /* 0x000000104d4c7825 */ /* 0x000fc800078e0038 */
[----:B------:R-:W-:-:S04]  /*09e0*/  IMAD.WIDE.U32 R72, R73, 0x10, R56 ;  /* 0x0000001049487825 */ /* 0x000fc800078e0038 */
[----:B------:R-:W-:-:S04]  /*09f0*/  IMAD.WIDE.U32 R68, R69, 0x10, R56 ;  /* 0x0000001045447825 */ /* 0x000fc800078e0038 */
[----:B------:R-:W-:-:S04]  /*0a00*/  IMAD.WIDE.U32 R64, R65, 0x10, R56 ;  /* 0x0000001041407825 */ /* 0x000fc800078e0038 */
[----:B------:R-:W-:Y:S01]  /*0a10*/  IMAD.WIDE.U32 R60, R61, 0x10, R56 ;  /* 0x000000103d3c7825 */ /* 0x000fe200078e0038 */
[----:B------:R-:W-:Y:S06]  /*0a20*/  @P2 EXIT ;  /* 0x000000000000294d */ /* 0x000fec0003800000 */
[----:B------:R-:W-:Y:S01]  /*0a30*/  IMAD.WIDE.U32 R56, R0, 0x10, R56 ;  /* 0x0000001000387825 */ /* 0x000fe200078e0038 */
        /* <DEDUP_REMOVED lines=15> */
[----:B------:R-:W-:Y:S01]  /*0b30*/  @!P0 CS2R R236, SRZ ;  /* 0x0000000000ec8805 */ /* 0x000fe2000001ff00 */
[----:B------:R-:W5:Y:S01]  /*0b40*/  LDG.E.128 R56, desc[UR6][R56.64] ;  /* 0x0000000638387981 */ /* 0x000f62000c1e1d00 */
[----:B------:R-:W-:Y:S02]  /*0b50*/  @!P0 CS2R R32, SRZ ;  /* 0x0000000000208805 */ /* 0x000fe4000001ff00 */
[----:B------:R-:W-:Y:S01]  /*0b60*/  @!P0 CS2R R34, SRZ ;  /* 0x0000000000228805 */ /* 0x000fe2000001ff00 */
[----:B------:R-:W-:Y:S01]  /*0b70*/  IMAD.U32 R3, R36, 0x10000, RZ ;  /* 0x0001000024037824 */ /* 0x000fe200078e00ff */
[----:B------:R-:W-:Y:S02]  /*0b80*/  SHF.L.U32 R2, R37, 0x10, RZ ;  /* 0x0000001025027819 */ /* 0x000fe400000006ff */
[----:B------:R-:W-:-:S02]  /*0b90*/  @!P1 CS2R R28, SRZ ;  /* 0x00000000001c9805 */ /* 0x000fc4000001ff00 */
[----:B------:R-:W-:Y:S02]  /*0ba0*/  @!P0 CS2R R172, SRZ ;  /* 0x0000000000ac8805 */ /* 0x000fe4000001ff00 */
[C---:B------:R-:W-:Y:S01]  /*0bb0*/  PRMT R169, R32.reuse, 0x7632, R169 ;  /* 0x0000763220a97816 */ /* 0x040fe200000000a9 */
[----:B------:R0:W-:Y:S01]  /*0bc0*/  STL [R1+0x3c], R3 ;  /* 0x00003c0301007387 */ /* 0x0001e20000100800 */
[----:B------:R-:W-:Y:S01]  /*0bd0*/  IMAD.U32 R171, R32, 0x10000, RZ ;  /* 0x0001000020ab7824 */ /* 0x000fe200078e00ff */
[----:B------:R-:W-:Y:S02]  /*0be0*/  PRMT R32, R35, 0x7632, R32 ;  /* 0x0000763223207816 */ /* 0x000fe40000000020 */
[----:B------:R-:W-:Y:S01]  /*0bf0*/  @!P0 CS2R R174, SRZ ;  /* 0x0000000000ae8805 */ /* 0x000fe2000001ff00 */
[----:B------:R1:W-:Y:S01]  /*0c00*/  STL [R1+0x34], R2 ;  /* 0x0000340201007387 */ /* 0x0003e20000100800 */
[----:B------:R-:W-:Y:S02]  /*0c10*/  @!P1 CS2R R30, SRZ ;  /* 0x00000000001e9805 */ /* 0x000fe4000001ff00 */
[----:B------:R-:W-:-:S02]  /*0c20*/  PRMT R48, R36, 0x7632, R48 ;  /* 0x0000763224307816 */ /* 0x000fc40000000030 */
[----:B------:R-:W-:Y:S02]  /*0c30*/  @!P1 CS2R R10, SRZ ;  /* 0x00000000000a9805 */ /* 0x000fe4000001ff00 */
[----:B------:R-:W-:Y:S02]  /*0c40*/  PRMT R49, R37, 0x7632, R49 ;  /* 0x0000763225317816 */ /* 0x000fe40000000031 */
[----:B------:R-:W-:Y:S01]  /*0c50*/  @!P0 CS2R R188, SRZ ;  /* 0x0000000000bc8805 */ /* 0x000fe2000001ff00 */
[C---:B0-----:R-:W-:Y:S01]  /*0c60*/  IMAD.U32 R3, R38.reuse, 0x10000, RZ ;  /* 0x0001000026037824 */ /* 0x041fe200078e00ff */
[C---:B------:R-:W-:Y:S02]  /*0c70*/  PRMT R36, R33.reuse, 0x7632, R36 ;  /* 0x0000763221247816 */ /* 0x040fe40000000024 */
[----:B------:R-:W-:Y:S02]  /*0c80*/  @!P0 CS2R R190, SRZ ;  /* 0x0000000000be8805 */ /* 0x000fe4000001ff00 */
[----:B------:R-:W-:Y:S01]  /*0c90*/  SHF.L.U32 R167, R33, 0x10, RZ ;  /* 0x0000001021a77819 */ /* 0x000fe200000006ff */
[----:B-1----:R-:W-:Y:S01]  /*0ca0*/  IMAD.U32 R2, R39, 0x10000, RZ ;  /* 0x0001000027027824 */ /* 0x002fe200078e00ff */
[----:B------:R0:W-:Y:S01]  /*0cb0*/  STL [R1+0x2c], R3 ;  /* 0x00002c0301007387 */ /* 0x0001e20000100800 */
[----:B------:R-:W-:-:S02]  /*0cc0*/  PRMT R37, R38, 0x7632, R37 ;  /* 0x0000763226257816 */ /* 0x000fc40000000025 */
[----:B------:R-:W-:Y:S02]  /*0cd0*/  @!P1 CS2R R14, SRZ ;  /* 0x00000000000e9805 */ /* 0x000fe4000001ff00 */
        /* <DEDUP_REMOVED lines=8> */
[----:B------:R-:W-:-:S02]  /*0d60*/  SHF.L.U32 R35, R28, 0x10, RZ ;  /* 0x000000101c237819 */ /* 0x000fc400000006ff */
[----:B------:R-:W-:Y:S02]  /*0d70*/  @!P1 CS2R R12, SRZ ;  /* 0x00000000000c9805 */ /* 0x000fe4000001ff00 */
[----:B------:R-:W-:Y:S01]  /*0d80*/  SHF.L.U32 R179, R174, 0x10, RZ ;  /* 0x00000010aeb37819 */ /* 0x000fe200000006ff */
[C---:B------:R-:W-:Y:S01]  /*0d90*/  IMAD.U32 R174, R11.reuse, 0x10000, RZ ;  /* 0x000100000bae7824 */ /* 0x040fe200078e00ff */
[----:B-1----:R-:W-:Y:S02]  /*0da0*/  SHF.L.U32 R2, R236, 0x10, RZ ;  /* 0x00000010ec027819 */ /* 0x002fe400000006ff */
[----:B------:R-:W-:Y:S02]  /*0db0*/  @!P1 CS2R R4, SRZ ;  /* 0x0000000000049805 */ /* 0x000fe4000001ff00 */
[----:B------:R-:W-:Y:S01]  /*0dc0*/  PRMT R172, R11, 0x7632, R172 ;  /* 0x000076320bac7816 */ /* 0x000fe200000000ac */
[----:B------:R-:W-:Y:S01]  /*0dd0*/  IMAD.U32 R11, R48, 0x10000, RZ ;  /* 0x00010000300b7824 */ /* 0x000fe200078e00ff */
[C---:B------:R-:W-:Y:S01]  /*0de0*/  PRMT R201, R188.reuse, 0x7632, R201 ;  /* 0x00007632bcc97816 */ /* 0x040fe200000000c9 */
[----:B------:R0:W-:Y:S01]  /*0df0*/  STL [R1+0x1c], R2 ;  /* 0x00001c0201007387 */ /* 0x0001e20000100800 */
[----:B------:R-:W-:Y:S01]  /*0e00*/  SHF.L.U32 R203, R188, 0x10, RZ ;  /* 0x00000010bccb7819 */ /* 0x000fe200000006ff */
[C---:B------:R-:W-:Y:S01]  /*0e10*/  IMAD.U32 R195, R190.reuse, 0x10000, RZ ;  /* 0x00010000bec37824 */ /* 0x040fe200078e00ff */
[----:B------:R-:W-:Y:S01]  /*0e20*/  PRMT R193, R190, 0x7632, R193 ;  /* 0x00007632bec17816 */ /* 0x000fe200000000c1 */
[----:B------:R1:W-:Y:S01]  /*0e30*/  STL [R1+0x38], R35 ;  /* 0x0000382301007387 */ /* 0x0003e20000100800 */
[----:B------:R-:W-:-:S02]  /*0e40*/  @!P1 CS2R R6, SRZ ;  /* 0x0000000000069805 */ /* 0x000fc4000001ff00 */
[C---:B------:R-:W-:Y:S01]  /*0e50*/  PRMT R188, R15.reuse, 0x7632, R188 ;  /* 0x000076320fbc7816 */ /* 0x040fe200000000bc */
[----:B------:R-:W-:Y:S01]  /*0e60*/  IMAD.U32 R190, R15, 0x10000, RZ ;  /* 0x000100000fbe7824 */ /* 0x000fe200078e00ff */
[----:B------:R-:W-:Y:S01]  /*0e70*/  STL [R1+0x30], R39 ;  /* 0x0000302701007387 */ /* 0x000fe20000100800 */
[C---:B------:R-:W-:Y:S01]  /*0e80*/  PRMT R196, R13.reuse, 0x7632, R196 ;  /* 0x000076320dc47816 */ /* 0x040fe200000000c4 */
[----:B0-----:R-:W-:Y:S01]  /*0e90*/  IMAD.U32 R2, R34, 0x10000, RZ ;  /* 0x0001000022027824 */ /* 0x001fe200078e00ff */
[----:B------:R-:W-:Y:S01]  /*0ea0*/  PRMT R34, R28, 0x7632, R34 ;  /* 0x000076321c227816 */ /* 0x000fe20000000022 */
[----:B------:R-:W-:Y:S01]  /*0eb0*/  IMAD.U32 R198, R13, 0x10000, RZ ;  /* 0x000100000dc67824 */ /* 0x000fe200078e00ff */
[----:B------:R-:W-:Y:S01]  /*0ec0*/  PRMT R28, R29, 0x7632, R28 ;  /* 0x000076321d1c7816 */ /* 0x000fe2000000001c */
[C---:B-1----:R-:W-:Y:S01]  /*0ed0*/  IMAD.U32 R35, R30.reuse, 0x10000, RZ ;  /* 0x000100001e237824 */ /* 0x042fe200078e00ff */
[----:B------:R-:W-:Y:S02]  /*0ee0*/  PRMT R29, R30, 0x7632, R29 ;  /* 0x000076321e1d7816 */ /* 0x000fe4000000001d */
[----:B------:R-:W-:-:S02]  /*0ef0*/  @!P1 CS2R R8, SRZ ;  /* 0x0000000000089805 */ /* 0x000fc4000001ff00 */
[----:B------:R-:W-:Y:S01]  /*0f00*/  SHF.L.U32 R30, R31, 0x10, RZ ;  /* 0x000000101f1e7819 */ /* 0x000fe200000006ff */
[----:B------:R-:W-:Y:S01]  /*0f10*/  IMAD.U32 R15, R34, 0x10000, RZ ;  /* 0x00010000220f7824 */ /* 0x000fe200078e00ff */
[----:B------:R-:W-:Y:S01]  /*0f20*/  STL [R1+0x28], R35 ;  /* 0x0000282301007387 */ /* 0x000fe20000100800 */
[----:B------:R-:W-:Y:S02]  /*0f30*/  SHF.L.U32 R13, R49, 0x10, RZ ;  /* 0x00000010310d7819 */ /* 0x000fe400000006ff */
[----:B------:R-:W-:Y:S02]  /*0f40*/  @!P0 CS2R R220, SRZ ;  /* 0x0000000000dc8805 */ /* 0x000fe4000001ff00 */
[----:B------:R-:W-:Y:S01]  /*0f50*/  @!P0 CS2R R204, SRZ ;  /* 0x0000000000cc8805 */ /* 0x000fe2000001ff00 */
[----:B------:R-:W-:Y:S01]  /*0f60*/  STL [R1+0x20], R30 ;  /* 0x0000201e01007387 */ /* 0x000fe20000100800 */
[----:B------:R-:W-:Y:S02]  /*0f70*/  @!P1 CS2R R16, SRZ ;  /* 0x0000000000109805 */ /* 0x000fe4000001ff00 */
[----:B------:R-:W-:-:S02]  /*0f80*/  @!P0 CS2R R238, SRZ ;  /* 0x0000000000ee8805 */ /* 0x000fc4000001ff00 */
[----:B------:R-:W-:Y:S01]  /*0f90*/  @!P0 CS2R R222, SRZ ;  /* 0x0000000000de8805 */ /* 0x000fe2000001ff00 */
[----:B------:R0:W-:Y:S01]  /*0fa0*/  STL [R1+0x18], R11 ;  /* 0x0000180b01007387 */ /* 0x0001e20000100800 */
[----:B------:R-:W-:Y:S02]  /*0fb0*/  @!P0 CS2R R206, SRZ ;  /* 0x0000000000ce8805 */ /* 0x000fe4000001ff00 */
[----:B------:R-:W-:Y:S02]  /*0fc0*/  @!P1 CS2R R24, SRZ ;  /* 0x0000000000189805 */ /* 0x000fe4000001ff00 */
[----:B------:R-:W-:Y:S02]  /*0fd0*/  @!P1 CS2R R26, SRZ ;  /* 0x00000000001a9805 */ /* 0x000fe4000001ff00 */
[----:B------:R-:W-:Y:S02]  /*0fe0*/  @!P1 CS2R R20, SRZ ;  /* 0x0000000000149805 */ /* 0x000fe4000001ff00 */
[----:B------:R-:W-:-:S02]  /*0ff0*/  @!P1 CS2R R22, SRZ ;  /* 0x0000000000169805 */ /* 0x000fc4000001ff00 */
[----:B------:R-:W-:Y:S02]  /*1000*/  @!P1 CS2R R18, SRZ ;  /* 0x0000000000129805 */ /* 0x000fe4000001ff00 */
[C---:B------:R-:W-:Y:S01]  /*1010*/  PRMT R192, R14.reuse, 0x7632, R192 ;  /* 0x000076320ec07816 */ /* 0x040fe200000000c0 */
[----:B------:R-:W-:Y:S01]  /*1020*/  UIADD3 UR44, UR4, -0x700cb87f, URZ ;  /* 0x8ff34781042c7890 */ /* 0x000fe2000fffe03f */
[----:B------:R-:W-:Y:S01]  /*1030*/  SHF.L.U32 R194, R14, 0x10, RZ ;  /* 0x000000100ec27819 */ /* 0x000fe200000006ff */
[----:B0-----:R-:W-:Y:S01]  /*1040*/  IMAD.U32 R11, R28, 0x10000, RZ ;  /* 0x000100001c0b7824 */ /* 0x001fe200078e00ff */
[C---:B------:R-:W-:Y:S01]  /*1050*/  PRMT R168, R4.reuse, 0x7632, R168 ;  /* 0x0000763204a87816 */ /* 0x040fe200000000a8 */
[----:B------:R0:W-:Y:S01]  /*1060*/  STL [R1+0x14], R15 ;  /* 0x0000140f01007387 */ /* 0x0001e20000100800 */
[----:B------:R-:W-:Y:S01]  /*1070*/  SHF.L.U32 R170, R4, 0x10, RZ ;  /* 0x0000001004aa7819 */ /* 0x000fe200000006ff */
[C---:B------:R-:W-:Y:S01]  /*1080*/  IMAD.U32 R4, R6.reuse, 0x10000, RZ ;  /* 0x0001000006047824 */ /* 0x040fe200078e00ff */
[----:B------:R-:W-:Y:S01]  /*1090*/  PRMT R14, R6, 0x7632, R14 ;  /* 0x00007632060e7816 */ /* 0x000fe2000000000e */
[----:B------:R-:W-:Y:S01]  /*10a0*/  IMAD R6, R45, -0x2daee0ad, RZ ;  /* 0xd2511f532d067824 */ /* 0x000fe200078e02ff */
[C---:B------:R-:W-:Y:S01]  /*10b0*/  PRMT R180, R9.reuse, 0x7632, R180 ;  /* 0x0000763209b47816 */ /* 0x040fe200000000b4 */
[----:B------:R-:W-:Y:S01]  /*10c0*/  UIADD3 UR45, UR5, -0x695add53, URZ ;  /* 0x96a522ad052d7890 */ /* 0x000fe2000fffe03f */
[----:B------:R-:W-:Y:S01]  /*10d0*/  SHF.L.U32 R182, R9, 0x10, RZ ;  /* 0x0000001009b67819 */ /* 0x000fe200000006ff */
[----:B------:R-:W-:Y:S01]  /*10e0*/  IMAD R44, R44, -0x326172a9, RZ ;  /* 0xcd9e8d572c2c7824 */ /* 0x000fe200078e02ff */
[----:B------:R1:W-:Y:S01]  /*10f0*/  STL [R1+0x10], R13 ;  /* 0x0000100d01007387 */ /* 0x0003e20000100800 */
[----:B------:R-:W-:Y:S01]  /*1100*/  IMAD.HI.U32 R45, R164, -0x326172a9, RZ ;  /* 0xcd9e8d57a42d7827 */ /* 0x000fe200078e00ff */
[----:B------:R-:W-:Y:S01]  /*1110*/  PRMT R249, R236, 0x7632, R249 ;  /* 0x00007632ecf97816 */ /* 0x000fe200000000f9 */
[----:B------:R-:W-:Y:S01]  /*1120*/  ULDC.64 UR8, c[0x0][0x228] ;  /* 0x00008a0000087ab9 */ /* 0x000fe20000000a00 */
[----:B------:R2:W-:Y:S01]  /*1130*/  STL [R1+0xc], R11 ;  /* 0x00000c0b01007387 */ /* 0x0005e20000100800 */
[----:B0-----:R-:W-:Y:S01]  /*1140*/  IMAD.U32 R15, R37, 0x10000, RZ ;  /* 0x00010000250f7824 */ /* 0x001fe200078e00ff */
[----:B------:R-:W-:Y:S01]  /*1150*/  PRMT R229, R221, 0x7632, R229 ;  /* 0x00007632dde57816 */ /* 0x000fe200000000e5 */
[----:B------:R-:W-:Y:S01]  /*1160*/  IMAD.HI.U32 R9, R47, -0x2daee0ad, RZ ;  /* 0xd2511f532f097827 */ /* 0x000fe200078e00ff */
[C---:B------:R-:W-:Y:S01]  /*1170*/  PRMT R217, R204.reuse, 0x7632, R217 ;  /* 0x00007632ccd97816 */ /* 0x040fe200000000d9 */
[----:B------:R-:W-:Y:S01]  /*1180*/  ULDC UR25, c[0x0][0x218] ;  /* 0x0000860000197ab9 */ /* 0x000fe20000000800 */
[----:B-1----:R-:W-:Y:S01]  /*1190*/  SHF.L.U32 R13, R29, 0x10, RZ ;  /* 0x000000101d0d7819 */ /* 0x002fe200000006ff */
[----:B------:R-:W-:Y:S01]  /*11a0*/  IMAD.U32 R231, R221, 0x10000, RZ ;  /* 0x00010000dde77824 */ /* 0x000fe200078e00ff */
[C---:B------:R-:W-:Y:S01]  /*11b0*/  PRMT R213, R205.reuse, 0x7632, R213 ;  /* 0x00007632cdd57816 */ /* 0x040fe200000000d5 */
[----:B------:R-:W-:Y:S01]  /*11c0*/  IMAD.U32 R219, R204, 0x10000, RZ ;  /* 0x00010000ccdb7824 */ /* 0x000fe200078e00ff */
[----:B------:R-:W-:Y:S01]  /*11d0*/  SHF.L.U32 R215, R205, 0x10, RZ ;  /* 0x00000010cdd77819 */ /* 0x000fe200000006ff */
[C---:B------:R-:W-:Y:S01]  /*11e0*/  IMAD.U32 R183, R173.reuse, 0x10000, RZ ;  /* 0x00010000adb77824 */ /* 0x040fe200078e00ff */
[----:B------:R-:W-:Y:S01]  /*11f0*/  PRMT R181, R173, 0x7632, R181 ;  /* 0x00007632adb57816 */ /* 0x000fe200000000b5 */
[----:B------:R-:W-:Y:S01]  /*1200*/  IMAD.U32 R202, R12, 0x10000, RZ ;  /* 0x000100000cca7824 */ /* 0x000fe200078e00ff */
[----:B------:R-:W-:Y:S01]  /*1210*/  PRMT R216, R16, 0x7632, R216 ;  /* 0x0000763210d87816 */ /* 0x000fe200000000d8 */
[----:B--2---:R-:W-:Y:S01]  /*1220*/  IMAD.U32 R11, R38, 0x10000, RZ ;  /* 0x00010000260b7824 */ /* 0x004fe200078e00ff */
[----:B------:R-:W-:Y:S01]  /*1230*/  SHF.L.U32 R218, R16, 0x10, RZ ;  /* 0x0000001010da7819 */ /* 0x000fe200000006ff */
[C---:B------:R-:W-:Y:S01]  /*1240*/  IMAD.U32 R247, R237.reuse, 0x10000, RZ ;  /* 0x00010000edf77824 */ /* 0x040fe200078e00ff */
[----:B------:R-:W-:Y:S01]  /*1250*/  PRMT R200, R12, 0x7632, R200 ;  /* 0x000076320cc87816 */ /* 0x000fe200000000c8 */
[----:B------:R-:W-:Y:S01]  /*1260*/  IMAD.U32 R235, R220, 0x10000, RZ ;  /* 0x00010000dceb7824 */ /* 0x000fe200078e00ff */
[----:B------:R-:W-:Y:S01]  /*1270*/  PRMT R245, R237, 0x7632, R245 ;  /* 0x00007632edf57816 */ /* 0x000fe200000000f5 */
[----:B------:R-:W-:Y:S01]  /*1280*/  IMAD.U32 R199, R189, 0x10000, RZ ;  /* 0x00010000bdc77824 */ /* 0x000fe200078e00ff */
[----:B------:R-:W-:Y:S01]  /*1290*/  PRMT R241, R238, 0x7632, R241 ;  /* 0x00007632eef17816 */ /* 0x000fe200000000f1 */
        /* <DEDUP_REMOVED lines=10> */
[----:B------:R-:W-:Y:S01]  /*1340*/  IMAD.U32 R211, R206, 0x10000, RZ ;  /* 0x00010000ced37824 */ /* 0x000fe200078e00ff */
[----:B------:R-:W-:Y:S01]  /*1350*/  PRMT R173, R175, 0x7632, R173 ;  /* 0x00007632afad7816 */ /* 0x000fe200000000ad */
[----:B------:R-:W-:Y:S01]  /*1360*/  IMAD.U32 R186, R8, 0x10000, RZ ;  /* 0x0001000008ba7824 */ /* 0x000fe200078e00ff */
[----:B------:R-:W-:Y:S01]  /*1370*/  PRMT R252, R31, 0x7632, R252 ;  /* 0x000076321ffc7816 */ /* 0x000fe200000000fc */
[----:B------:R0:W-:Y:S01]  /*1380*/  STL [R1], R11 ;  /* 0x0000000b01007387 */ /* 0x0001e20000100800 */
        /* <DEDUP_REMOVED lines=15> */
[----:B------:R-:W-:Y:S01]  /*1480*/  HFMA2.MMA R10, -RZ, RZ, 0, 0 ;  /* 0x00000000ff0a7435 */ /* 0x000fe200000001ff */
[----:B------:R-:W-:Y:S01]  /*1490*/  PRMT R12, R5, 0x7632, R12 ;  /* 0x00007632050c7816 */ /* 0x000fe2000000000c */
[----:B------:R-:W-:Y:S01]  /*14a0*/  IMAD.U32 R226, R22, 0x10000, RZ ;  /* 0x0001000016e27824 */ /* 0x000fe200078e00ff */
[----:B------:R-:W-:Y:S01]  /*14b0*/  PRMT R16, R7, 0x7632, R16 ;  /* 0x0000763207107816 */ /* 0x000fe20000000010 */
[----:B------:R-:W-:Y:S01]  /*14c0*/  IMAD.U32 R214, R17, 0x10000, RZ ;  /* 0x0001000011d67824 */ /* 0x000fe200078e00ff */
[----:B------:R-:W-:Y:S01]  /*14d0*/  PRMT R237, R239, 0x7632, R237 ;  /* 0x00007632efed7816 */ /* 0x000fe200000000ed */
[----:B------:R-:W-:Y:S01]  /*14e0*/  IMAD.U32 R210, R18, 0x10000, RZ ;  /* 0x0001000012d27824 */ /* 0x000fe200078e00ff */
[----:B------:R-:W-:Y:S01]  /*14f0*/  PRMT R225, R222, 0x7632, R225 ;  /* 0x00007632dee17816 */ /* 0x000fe200000000e1 */
[----:B------:R-:W-:Y:S01]  /*1500*/  IMAD R164, R164, -0x326172a9, RZ ;  /* 0xcd9e8d57a4a47824 */ /* 0x000fe200078e02ff */
        /* <DEDUP_REMOVED lines=12> */
[----:B------:R-:W-:Y:S01]  /*15d0*/  LOP3.LUT R45, R45, UR44, R44, 0x96, !PT ;  /* 0x0000002c2d2d7c12 */ /* 0x000fe2000f8e962c */
[----:B------:R-:W-:Y:S01]  /*15e0*/  IMAD.U32 R236, R236, 0x10000, RZ ;  /* 0x00010000ecec7824 */ /* 0x000fe200078e00ff */
[----:B------:R-:W-:Y:S01]  /*15f0*/  ISETP.NE.U32.AND P0, PT, RZ, UR8, PT ;  /* 0x00000008ff007c0c */ /* 0x000fe2000bf05070 */
[----:B------:R-:W-:Y:S01]  /*1600*/  IMAD.U32 R233, R233, 0x10000, RZ ;  /* 0x00010000e9e97824 */ /* 0x000fe200078e00ff */
[----:B------:R-:W-:Y:S01]  /*1610*/  LOP3.LUT R44, R9, UR45, R6, 0x96, !PT ;  /* 0x0000002d092c7c12 */ /* 0x000fe2000f8e9606 */
[----:B------:R-:W-:Y:S01]  /*1620*/  IMAD.MOV.U32 R9, RZ, RZ, R46 ;  /* 0x000000ffff097224 */ /* 0x000fe200078e002e */
[----:B------:R-:W-:Y:S01]  /*1630*/  SHF.L.U32 R227, R222, 0x10, RZ ;  /* 0x00000010dee37819 */ /* 0x000fe200000006ff */
[----:B------:R-:W-:Y:S01]  /*1640*/  IMAD.U32 R222, R23, 0x10000, RZ ;  /* 0x0001000017de7824 */ /* 0x000fe200078e00ff */
[----:B------:R-:W-:Y:S01]  /*1650*/  SHF.L.U32 R5, R7, 0x10, RZ ;  /* 0x0000001007057819 */ /* 0x000fe200000006ff */
[----:B------:R-:W-:Y:S01]  /*1660*/  IMAD.MOV.U32 R6, RZ, RZ, R41 ;  /* 0x000000ffff067224 */ /* 0x000fe200078e0029 */
[----:B------:R-:W-:Y:S01]  /*1670*/  SHF.L.U32 R239, R239, 0x10, RZ ;  /* 0x00000010efef7819 */ /* 0x000fe200000006ff */
[----:B------:R-:W-:Y:S01]  /*1680*/  IMAD.MOV.U32 R7, RZ, RZ, R42 ;  /* 0x000000ffff077224 */ /* 0x000fe200078e002a */
[----:B------:R-:W-:Y:S01]  /*1690*/  SHF.L.U32 R191, R191, 0x10, RZ ;  /* 0x00000010bfbf7819 */ /* 0x000fe200000006ff */
[----:B------:R-:W-:Y:S01]  /*16a0*/  IMAD R46, R47, -0x2daee0ad, RZ ;  /* 0xd2511f532f2e7824 */ /* 0x000fe200078e02ff */
[----:B------:R-:W-:Y:S01]  /*16b0*/  SHF.L.U32 R242, R26, 0x10, RZ ;  /* 0x000000101af27819 */ /* 0x000fe200000006ff */
[----:B------:R-:W-:Y:S01]  /*16c0*/  IMAD.U32 R229, R229, 0x10000, RZ ;  /* 0x00010000e5e57824 */ /* 0x000fe200078e00ff */
[----:B------:R-:W-:Y:S01]  /*16d0*/  SHF.L.U32 R230, R21, 0x10, RZ ;  /* 0x0000001015e67819 */ /* 0x000fe200000006ff */
[----:B------:R-:W-:Y:S01]  /*16e0*/  IMAD.U32 R228, R228, 0x10000, RZ ;  /* 0x00010000e4e47824 */ /* 0x000fe200078e00ff */
[----:B------:R-:W-:Y:S01]  /*16f0*/  SHF.L.U32 R206, R19, 0x10, RZ ;  /* 0x0000001013ce7819 */ /* 0x000fe200000006ff */
[----:B------:R-:W-:Y:S01]  /*1700*/  IMAD.U32 R224, R224, 0x10000, RZ ;  /* 0x00010000e0e07824 */ /* 0x000fe200078e00ff */
[----:B------:R-:W-:Y:S01]  /*1710*/  MOV R8, R43 ;  /* 0x0000002b00087202 */ /* 0x000fe20000000f00 */
[----:B------:R-:W-:Y:S01]  /*1720*/  IMAD.U32 R221, R221, 0x10000, RZ ;  /* 0x00010000dddd7824 */ /* 0x000fe200078e00ff */
[----:B------:R-:W-:Y:S01]  /*1730*/  LOP3.LUT R165, R40, 0x3, RZ, 0xc0, !PT ;  /* 0x0000000328a57812 */ /* 0x000fe200078ec0ff */
[----:B------:R-:W-:Y:S01]  /*1740*/  IMAD.U32 R217, R217, 0x10000, RZ ;  /* 0x00010000d9d97824 */ /* 0x000fe200078e00ff */
        /* <DEDUP_REMOVED lines=30> */
[----:B------:R-:W-:Y:S01]  /*1930*/  SHF.L.U32 R14, R14, 0x10, RZ ;  /* 0x000000100e0e7819 */ /* 0x000fe200000006ff */
[----:B------:R-:W-:Y:S01]  /*1940*/  IMAD.U32 R169, R169, 0x10000, RZ ;  /* 0x00010000a9a97824 */ /* 0x000fe200078e00ff */
[----:B------:R-:W-:Y:S01]  /*1950*/  ISETP.NE.AND.EX P0, PT, RZ, UR9, PT, P0 ;  /* 0x00000009ff007c0c */ /* 0x000fe2000bf05300 */
[----:B------:R-:W-:Y:S01]  /*1960*/  IMAD.U32 R168, R168, 0x10000, RZ ;  /* 0x00010000a8a87824 */ /* 0x000fe200078e00ff */
[----:B------:R-:W-:Y:S01]  /*1970*/  ULDC.U8 UR26, c[0x0][0x2a0] ;  /* 0x0000a800001a7ab9 */ /* 0x000fe20000000000 */
[----:B------:R-:W-:Y:S01]  /*1980*/  IMAD.U32 R12, R12, 0x10000, RZ ;  /* 0x000100000c0c7824 */ /* 0x000fe200078e00ff */
[----:B------:R-:W-:Y:S01]  /*1990*/  ULDC UR27, c[0x0][0x290] ;  /* 0x0000a400001b7ab9 */ /* 0x000fe20000000800 */
[----:B------:R-:W-:Y:S01]  /*19a0*/  IMAD.U32 R13, R33, 0x10000, RZ ;  /* 0x00010000210d7824 */ /* 0x000fe200078e00ff */
[----:B------:R-:W-:Y:S01]  /*19b0*/  ULDC.64 UR8, c[0x0][0x228] ;  /* 0x00008a0000087ab9 */ /* 0x000fe20000000a00 */
[----:B------:R-:W-:Y:S01]  /*19c0*/  IMAD.U32 R15, R32, 0x10000, RZ ;  /* 0x00010000200f7824 */ /* 0x000fe200078e00ff */
[----:B------:R-:W-:Y:S01]  /*19d0*/  ULDC.64 UR10, c[0x0][0x230] ;  /* 0x00008c00000a7ab9 */ /* 0x000fe20000000a00 */
[----:B------:R-:W-:Y:S01]  /*19e0*/  IMAD.U32 R16, R16, 0x10000, RZ ;  /* 0x0001000010107824 */ /* 0x000fe200078e00ff */
[----:B------:R-:W-:Y:S01]  /*19f0*/  ULDC.64 UR12, c[0x0][0x238] ;  /* 0x00008e00000c7ab9 */ /* 0x000fe20000000a00 */
[----:B------:R-:W-:Y:S01]  /*1a00*/  ULDC.64 UR14, c[0x0][0x240] ;  /* 0x00009000000e7ab9 */ /* 0x000fe20000000a00 */
[----:B------:R-:W-:Y:S01]  /*1a10*/  ULDC.64 UR16, c[0x0][0x248] ;  /* 0x0000920000107ab9 */ /* 0x000fe20000000a00 */
[----:B------:R-:W-:Y:S01]  /*1a20*/  ULDC.64 UR18, c[0x0][0x2b8] ;  /* 0x0000ae0000127ab9 */ /* 0x000fe20000000a00 */
[----:B------:R-:W-:Y:S01]  /*1a30*/  ULDC.64 UR20, c[0x0][0x2c0] ;  /* 0x0000b00000147ab9 */ /* 0x000fe20000000a00 */
[----:B------:R-:W-:-:S05]  /*1a40*/  ULDC.64 UR22, c[0x0][0x210] ;  /* 0x0000840000167ab9 */ /* 0x000fca0000000a00 */
.L_x_2898:
[----:B0-----:R-:W0:Y:S01]  /*1a50*/  @P0 LDC.64 R26, c[0x0][0x228] ;  /* 0x00008a00ff1a0b82 */ /* 0x001e220000000a00 */
[----:B------:R-:W-:Y:S01]  /*1a60*/  ISETP.NE.U32.AND P1, PT, RZ, UR10, PT ;  /* 0x0000000aff007c0c */ /* 0x000fe2000bf25070 */
[----:B------:R-:W-:-:S03]  /*1a70*/  IMAD R28, R9, UR25, RZ ;  /* 0x00000019091c7c24 */ /* 0x000fc6000f8e02ff */
[----:B------:R-:W-:Y:S02]  /*1a80*/  ISETP.NE.AND.EX P1, PT, RZ, UR11, PT, P1 ;  /* 0x0000000bff007c0c */ /* 0x000fe4000bf25310 */
[----:B------:R-:W-:Y:S01]  /*1a90*/  SHF.R.S32.HI R29, RZ, 0x1f, R28 ;  /* 0x0000001fff1d7819 */ /* 0x000fe2000001141c */
[----:B------:R-:W1:Y:S03]  /*1aa0*/  LDC.64 R160, c[0x0][0x220] ;  /* 0x00008800ffa07b82 */ /* 0x000e660000000a00 */
[----:B------:R-:W-:-:S04]  /*1ab0*/  LEA.HI R29, R29, R28, RZ, 0x3 ;  /* 0x0000001c1d1d7211 */ /* 0x000fc800078f18ff */
[----:B-----5:R-:W-:-:S04]  /*1ac0*/  LEA.HI.SX32 R124, R29, R0, 0x1d ;  /* 0x000000001d7c7211 */ /* 0x020fc800078feaff */
[----:B------:R-:W-:-:S04]  /*1ad0*/  @P1 LEA R32, P3, R124, UR10, 0x4 ;  /* 0x0000000a7c201c11 */ /* 0x000fc8000f8620ff */
[C---:B------:R-:W-:Y:S02]  /*1ae0*/  @P1 LEA.HI.X R33, R124.reuse, UR11, RZ, 0x4, P3 ;  /* 0x0000000b7c211c11 */ /* 0x040fe400098f24ff */
[----:B0-----:R-:W-:-:S03]  /*1af0*/  @P0 LEA R26, P2, R124, R26, 0x4 ;  /* 0x0000001a7c1a0211 */ /* 0x001fc600078420ff */
[----:B-----5:R0:W5:Y:S01]  /*1b00*/  @P1 LDG.E.128 R52, desc[UR6][R32.64] ;  /* 0x0000000620341981 */ /* 0x020162000c1e1d00 */
[C---:B------:R-:W-:Y:S01]  /*1b10*/  @P0 LEA.HI.X R27, R124.reuse, R27, RZ, 0x4, P2 ;  /* 0x0000001b7c1b0211 */ /* 0x040fe200010f24ff */
[----:B-1----:R-:W-:-:S04]  /*1b20*/  IMAD.WIDE.U32 R28, R124, 0x10, R160 ;  /* 0x000000107c1c7825 */ /* 0x002fc800078e00a0 */
[----:B------:R0:W5:Y:S04]  /*1b30*/  @P0 LDG.E.128 R48, desc[UR6][R26.64] ;  /* 0x000000061a300981 */ /* 0x000168000c1e1d00 */
[----:B------:R-:W5:Y:S01]  /*1b40*/  LDG.E.128 R28, desc[UR6][R28.64] ;  /* 0x000000061c1c7981 */ /* 0x000f62000c1e1d00 */
[C---:B------:R-:W-:Y:S01]  /*1b50*/  ISETP.NE.AND P2, PT, R165.reuse, 0x1, PT ;  /* 0x00000001a500780c */ /* 0x040fe20003f45270 */
[----:B------:R-:W-:Y:S01]  /*1b60*/  BSSY B0, `(.L_x_1994) ;  /* 0x000000c000007945 */ /* 0x000fe20003800000 */
[----:B------:R-:W-:-:S11]  /*1b70*/  IADD3 R34, R165, 0x1, RZ ;  /* 0x00000001a5227810 */ /* 0x000fd60007ffe0ff */
[----:B0-----:R-:W-:Y:S05]  /*1b80*/  @!P2 BRA `(.L_x_1995) ;  /* 0x000000000020a947 */ /* 0x001fea0003800000 */
        /* <DEDUP_REMOVED lines=8> */
.L_x_1995:
[----:B------:R-:W-:-:S07]  /*1c10*/  IMAD.MOV.U32 R0, RZ, RZ, R164 ;  /* 0x000000ffff007224 */ /* 0x000fce00078e00a4 */
.L_x_1996:
[----:B------:R-:W-:Y:S05]  /*1c20*/  BSYNC B0 ;  /* 0x0000000000007941 */ /* 0x000fea0003800000 */
.L_x_1994:
        /* <DEDUP_REMOVED lines=16> */
.L_x_2000:
[----:B------:R-:W-:Y:S05]  /*1d30*/  BSYNC B1 ;  /* 0x0000000000017941 */ /* 0x000fea0003800000 */
.L_x_1999:
[----:B------:R-:W-:Y:S01]  /*1d40*/  IMAD.HI.U32 R27, R6, -0x326172a9, RZ ;  /* 0xcd9e8d57061b7827 */ /* 0x000fe200078e00ff */
[----:B------:R-:W-:-:S03]  /*1d50*/  LOP3.LUT R33, R33, UR5, R10, 0x96, !PT ;  /* 0x0000000521217c12 */ /* 0x000fc6000f8e960a */
        /* <DEDUP_REMOVED lines=33> */
[----:B------:R-:W-:Y:S01]  /*1f70*/  LOP3.LUT R164, R45, UR43, R34, 0x96, !PT ;  /* 0x0000002b2da47c12 */ /* 0x000fe2000f8e9622 */
[----:B------:R-:W-:-:S03]  /*1f80*/  HFMA2.MMA R34, -RZ, RZ, 0, 0 ;  /* 0x00000000ff227435 */ /* 0x000fc600000001ff */
[----:B------:R-:W-:Y:S01]  /*1f90*/  LOP3.LUT R46, R27, UR42, R32, 0x96, !PT ;  /* 0x0000002a1b2e7c12 */ /* 0x000fe2000f8e9620 */
[----:B------:R-:W-:-:S04]  /*1fa0*/  IMAD.WIDE.U32 R164, R164, -0x326172a9, RZ ;  /* 0xcd9e8d57a4a47825 */ /* 0x000fc800078e00ff */
[----:B------:R-:W-:Y:S01]  /*1fb0*/  IMAD.WIDE.U32 R46, R46, -0x2daee0ad, RZ ;  /* 0xd2511f532e2e7825 */ /* 0x000fe200078e00ff */
[----:B------:R-:W-:-:S04]  /*1fc0*/  LOP3.LUT R45, R165, UR44, R26, 0x96, !PT ;  /* 0x0000002ca52d7c12 */ /* 0x000fc8000f8e961a */
[----:B------:R-:W-:-:S07]  /*1fd0*/  LOP3.LUT R44, R47, UR45, R44, 0x96, !PT ;  /* 0x0000002d2f2c7c12 */ /* 0x000fce000f8e962c */
.L_x_1998:
[----:B------:R-:W-:Y:S05]  /*1fe0*/  BSYNC B0 ;  /* 0x0000000000007941 */ /* 0x000fea0003800000 */
.L_x_1997:
[----:B------:R-:W0:Y:S01]  /*1ff0*/  LDC R135, c[0x0][0x298] ;  /* 0x0000a600ff877b82 */ /* 0x000e220000000800 */
[----:B------:R-:W-:Y:S01]  /*2000*/  ISETP.NE.U32.AND P2, PT, RZ, UR8, PT ;  /* 0x00000008ff007c0c */ /* 0x000fe2000bf45070 */
[----:B------:R-:W-:Y:S01]  /*2010*/  IMAD.MOV.U32 R136, RZ, RZ, 0x2f800000 ;  /* 0x2f800000ff887424 */ /* 0x000fe200078e00ff */
[----:B------:R-:W-:Y:S01]  /*2020*/  I2FP.F32.U32 R27, R0 ;  /* 0x00000000001b7245 */ /* 0x000fe20000201000 */
[C---:B-----5:R-:W-:Y:S01]  /*2030*/  IMAD.U32 R0, R28.reuse, 0x10000, RZ ;  /* 0x000100001c007824 */ /* 0x060fe200078e00ff */
[----:B------:R-:W-:Y:S02]  /*2040*/  ISETP.NE.AND.EX P2, PT, RZ, UR9, PT, P2 ;  /* 0x00000009ff007c0c */ /* 0x000fe4000bf45320 */
[----:B------:R-:W-:Y:S01]  /*2050*/  PRMT R28, R28, 0x7632, R28 ;  /* 0x000076321c1c7816 */ /* 0x000fe2000000001c */
[----:B------:R-:W1:Y:S01]  /*2060*/  LDC R134, c[0x0][0x294] ;  /* 0x0000a500ff867b82 */ /* 0x000e620000000800 */
[----:B------:R-:W-:Y:S01]  /*2070*/  FFMA.FTZ R27, R27, R136, 1.1641532182693481445e-10 ;  /* 0x2f0000001b1b7423 */ /* 0x000fe20000010088 */
[----:B0-----:R-:W-:-:S04]  /*2080*/  FMUL.FTZ R132, R0, R135 ;  /* 0x0000008700847220 */ /* 0x001fc80000410000 */
[----:B-1----:R-:W-:-:S04]  /*2090*/  FSETP.GTU.FTZ.AND P3, PT, R27, R134, PT ;  /* 0x000000861b00720b */ /* 0x002fc80003f7c000 */
[----:B------:R-:W-:Y:S02]  /*20a0*/  P2R R0, PR, RZ, 0x8 ;  /* 0x00000008ff007803 */ /* 0x000fe40000000000 */
[----:B------:R-:W-:Y:S01]  /*20b0*/  FSEL R132, R132, RZ, !P3 ;  /* 0x000000ff84847208 */ /* 0x000fe20005800000 */
[----:B------:R-:W-:Y:S06]  /*20c0*/  @P2 BRA `(.L_x_2001) ;  /* 0x0000000000182947 */ /* 0x000fec0003800000 */
[----:B------:R-:W-:Y:S01]  /*20d0*/  MOV R26, R34 ;  /* 0x00000022001a7202 */ /* 0x000fe20000000f00 */
[----:B------:R-:W-:Y:S06]  /*20e0*/  @!P1 BRA `(.L_x_2002) ;  /* 0x0000000400609947 */ /* 0x000fec0003800000 */
[----:B------:R-:W-:Y:S02]  /*20f0*/  IMAD.U32 R27, R52, 0x10000, RZ ;  /* 0x00010000341b7824 */ /* 0x000fe400078e00ff */
[----:B------:R-:W-:Y:S02]  /*2100*/  IMAD.MOV.U32 R26, RZ, RZ, R34 ;  /* 0x000000ffff1a7224 */ /* 0x000fe400078e0022 */
[----:B------:R-:W-:Y:S01]  /*2110*/  FADD.FTZ R132, R132, R27 ;  /* 0x0000001b84847221 */ /* 0x000fe20000010000 */
[----:B------:R-:W-:Y:S06]  /*2120*/  BRA `(.L_x_2002) ;  /* 0x0000000400507947 */ /* 0x000fec0003800000 */
.L_x_2001:
        /* <DEDUP_REMOVED lines=12> */
.L_x_2004:
[----:B------:R-:W-:-:S07]  /*21f0*/  IMAD.MOV.U32 R17, RZ, RZ, R164 ;  /* 0x000000ffff117224 */ /* 0x000fce00078e00a4 */
.L_x_2005:
[----:B------:R-:W-:Y:S05]  /*2200*/  BSYNC B0 ;  /* 0x0000000000007941 */ /* 0x000fea0003800000 */
.L_x_2003:
        /* <DEDUP_REMOVED lines=16> */
.L_x_2009:
[----:B------:R-:W-:Y:S05]  /*2310*/  BSYNC B1 ;  /* 0x0000000000017941 */ /* 0x000fea0003800000 */
.L_x_2008:
        /* <DEDUP_REMOVED lines=41> */
[----:B------:R-:W-:-:S08]  /*25b0*/  LOP3.LUT R44, R47, UR45, R44, 0x96, !PT ;  /* 0x0000002d2f2c7c12 */ /* 0x000fd0000f8e962c */
.L_x_2007:
[----:B------:R-:W-:Y:S05]  /*25c0*/  BSYNC B0 ;  /* 0x0000000000007941 */ /* 0x000fea0003800000 */
.L_x_2006:
[----:B------:R-:W-:Y:S01]  /*25d0*/  I2FP.F32.U32 R17, R17 ;  /* 0x0000001100117245 */ /* 0x000fe20000201000 */
[----:B------:R-:W-:Y:S02]  /*25e0*/  IMAD.U32 R32, R48, 0x10000, RZ ;  /* 0x0001000030207824 */ /* 0x000fe400078e00ff */
[----:B------:R-:W-:Y:S02]  /*25f0*/  @P1 IMAD.U32 R33, R52, 0x10000, RZ ;  /* 0x0001000034211824 */ /* 0x000fe400078e00ff */
[----:B------:R-:W-:Y:S01]  /*2600*/  FFMA.FTZ R17, R17, R136, 1.1641532182693481445e-10 ;  /* 0x2f00000011117423 */ /* 0x000fe20000010088 */
[----:B------:R-:W-:-:S04]  /*2610*/  FMUL.FTZ R32, R32, R135 ;  /* 0x0000008720207220 */ /* 0x000fc80000410000 */
[----:B------:R-:W-:-:S04]  /*2620*/  FSETP.GTU.FTZ.AND P3, PT, R17, R134, PT ;  /* 0x000000861100720b */ /* 0x000fc80003f7c000 */
[----:B------:R-:W-:Y:S02]  /*2630*/  FSEL R27, R32, RZ, !P3 ;  /* 0x000000ff201b7208 */ /* 0x000fe40005800000 */
[----:B------:R-:W-:-:S03]  /*2640*/  SEL R17, RZ, 0x1, P3 ;  /* 0x00000001ff117807 */ /* 0x000fc60001800000 */
[----:B------:R-:W-:-:S04]  /*2650*/  FADD.FTZ R132, R132, R27 ;  /* 0x0000001b84847221 */ /* 0x000fc80000010000 */
[----:B------:R-:W-:-:S07]  /*2660*/  @P1 FADD.FTZ R132, R132, R33 ;  /* 0x0000002184841221 */ /* 0x000fce0000010000 */
.L_x_2002:
        /* <DEDUP_REMOVED lines=12> */
.L_x_2011:
[----:B------:R-:W-:-:S07]  /*2730*/  IMAD.MOV.U32 R38, RZ, RZ, R164 ;  /* 0x000000ffff267224 */ /* 0x000fce00078e00a4 */
.L_x_2012:
[----:B------:R-:W-:Y:S05]  /*2740*/  BSYNC B0 ;  /* 0x0000000000007941 */ /* 0x000fea0003800000 */
.L_x_2010:
        /* <DEDUP_REMOVED lines=16> */
.L_x_2016:
[----:B------:R-:W-:Y:S05]  /*2850*/  BSYNC B1 ;  /* 0x0000000000017941 */ /* 0x000fea0003800000 */
.L_x_2015:
        /* <DEDUP_REMOVED lines=37> */
[----:B------:R-:W-:Y:S01]  /*2ab0*/  IMAD.WIDE.U32 R164, R164, -0x326172a9, RZ ;  /* 0xcd9e8d57a4a47825 */ /* 0x000fe200078e00ff */
[----:B------:R-:W-:-:S03]  /*2ac0*/  HFMA2.MMA R27, -RZ, RZ, 0, 0 ;  /* 0x00000000ff1b7435 */ /* 0x000fc600000001ff */
[----:B------:R-:W-:Y:S01]  /*2ad0*/  IMAD.WIDE.U32 R46, R46, -0x2daee0ad, RZ ;  /* 0xd2511f532e2e7825 */ /* 0x000fe200078e00ff */
[----:B------:R-:W-:-:S04]  /*2ae0*/  LOP3.LUT R45, R165, UR44, R26, 0x96, !PT ;  /* 0x0000002ca52d7c12 */ /* 0x000fc8000f8e961a */
[----:B------:R-:W-:-:S07]  /*2af0*/  LOP3.LUT R44, R47, UR45, R44, 0x96, !PT ;  /* 0x0000002d2f2c7c12 */ /* 0x000fce000f8e962c */
.L_x_2014:
[----:B------:R-:W-:Y:S05]  /*2b00*/  BSYNC B0 ;  /* 0x0000000000007941 */ /* 0x000fea0003800000 */
.L_x_2013:
[----:B------:R-:W-:Y:S01]  /*2b10*/  I2FP.F32.U32 R33, R38 ;  /* 0x0000002600217245 */ /* 0x000fe20000201000 */
[----:B------:R-:W-:-:S04]  /*2b20*/  IMAD.U32 R28, R28, 0x10000, RZ ;  /* 0x000100001c1c7824 */ /* 0x000fc800078e00ff */
[----:B------:R-:W-:Y:S01]  /*2b30*/  FFMA.FTZ R33, R33, R136, 1.1641532182693481445e-10 ;  /* 0x2f00000021217423 */ /* 0x000fe20000010088 */
[----:B------:R-:W-:-:S04]  /*2b40*/  FMUL.FTZ R28, R28, R135 ;  /* 0x000000871c1c7220 */ /* 0x000fc80000410000 */
[----:B------:R-:W-:-:S04]  /*2b50*/  FSETP.GTU.FTZ.AND P3, PT, R33, R134, PT ;  /* 0x000000862100720b */ /* 0x000fc80003f7c000 */
[----:B------:R-:W-:Y:S02]  /*2b60*/  P2R R26, PR, RZ, 0x8 ;  /* 0x00000008ff1a7803 */ /* 0x000fe40000000000 */
[----:B------:R-:W-:Y:S01]  /*2b70*/  FSEL R131, R28, RZ, !P3 ;  /* 0x000000ff1c837208 */ /* 0x000fe20005800000 */
[----:B------:R-:W-:Y:S06]  /*2b80*/  @P2 BRA `(.L_x_2017) ;  /* 0x00000000001c2947 */ /* 0x000fec0003800000 */
[----:B------:R-:W-:Y:S01]  /*2b90*/  IMAD.MOV.U32 R28, RZ, RZ, R27 ;  /* 0x000000ffff1c7224 */ /* 0x000fe200078e001b */
[----:B------:R-:W-:Y:S06]  /*2ba0*/  @!P1 BRA `(.L_x_2018) ;  /* 0x00000004006c9947 */ /* 0x000fec0003800000 */
[----:B------:R-:W-:-:S04]  /*2bb0*/  PRMT R28, R52, 0x7632, R28 ;  /* 0x00007632341c7816 */ /* 0x000fc8000000001c */
[----:B------:R-:W-:Y:S01]  /*2bc0*/  SHF.L.U32 R32, R28, 0x10, RZ ;  /* 0x000000101c207819 */ /* 0x000fe200000006ff */
[----:B------:R-:W-:-:S04]  /*2bd0*/  IMAD.MOV.U32 R28, RZ, RZ, R27 ;  /* 0x000000ffff1c7224 */ /* 0x000fc800078e001b */
[----:B------:R-:W-:Y:S01]  /*2be0*/  FADD.FTZ R131, R131, R32 ;  /* 0x0000002083837221 */ /* 0x000fe20000010000 */
[----:B------:R-:W-:Y:S06]  /*2bf0*/  BRA `(.L_x_2018) ;  /* 0x0000000400587947 */ /* 0x000fec0003800000 */
.L_x_2017:
        /* <DEDUP_REMOVED lines=12> */
.L_x_2020:
[----:B------:R-:W-:-:S07]  /*2cc0*/  MOV R18, R164 ;  /* 0x000000a400127202 */ /* 0x000fce0000000f00 */
.L_x_2021:
[----:B------:R-:W-:Y:S05]  /*2cd0*/  BSYNC B0 ;  /* 0x0000000000007941 */ /* 0x000fea0003800000 */
.L_x_2019:
        /* <DEDUP_REMOVED lines=16> */
.L_x_2025:
[----:B------:R-:W-:Y:S05]  /*2de0*/  BSYNC B1 ;  /* 0x0000000000017941 */ /* 0x000fea0003800000 */
.L_x_2024:
        /* <DEDUP_REMOVED lines=8> */
[----:B------:R-:W-:Y:S01]  /*2e70*/  IMAD.MOV.U32 R28, RZ, RZ, RZ ;  /* 0x000000ffff1c7224 */ /* 0x000fe200078e00ff */
        /* <DEDUP_REMOVED lines=32> */
[----:B------:R-:W-:-:S07]  /*3080*/  LOP3.LUT R44, R47, UR45, R44, 0x96, !PT ;  /* 0x0000002d2f2c7c12 */ /* 0x000fce000f8e962c */
.L_x_2023:
[----:B------:R-:W-:Y:S05]  /*3090*/  BSYNC B0 ;  /* 0x0000000000007941 */ /* 0x000fea0003800000 */
.L_x_2022:
[----:B------:R-:W-:Y:S02]  /*30a0*/  I2FP.F32.U32 R27, R18 ;  /* 0x00000012001b7245 */ /* 0x000fe40000201000 */
[----:B------:R-:W-:-:S03]  /*30b0*/  PRMT R18, R48, 0x7632, R18 ;  /* 0x0000763230127816 */ /* 0x000fc60000000012 */
[----:B------:R-:W-:Y:S01]  /*30c0*/  FFMA.FTZ R27, R27, R136, 1.1641532182693481445e-10 ;  /* 0x2f0000001b1b7423 */ /* 0x000fe20000010088 */
[----:B------:R-:W-:-:S04]  /*30d0*/  SHF.L.U32 R18, R18, 0x10, RZ ;  /* 0x0000001012127819 */ /* 0x000fc800000006ff */
[----:B------:R-:W-:Y:S01]  /*30e0*/  FSETP.GTU.FTZ.AND P3, PT, R27, R134, PT ;  /* 0x000000861b00720b */ /* 0x000fe20003f7c000 */
[----:B------:R-:W-:Y:S01]  /*30f0*/  FMUL.FTZ R18, R18, R135 ;  /* 0x0000008712127220 */ /* 0x000fe20000410000 */
[----:B------:R-:W-:-:S04]  /*3100*/  @P1 PRMT R27, R52, 0x7632, R27 ;  /* 0x00007632341b1816 */ /* 0x000fc8000000001b */
[----:B------:R-:W-:Y:S01]  /*3110*/  FSEL R32, R18, RZ, !P3 ;  /* 0x000000ff12207208 */ /* 0x000fe20005800000 */
[----:B------:R-:W-:Y:S01]  /*3120*/  @P1 IMAD.U32 R34, R27, 0x10000, RZ ;  /* 0x000100001b221824 */ /* 0x000fe200078e00ff */
[----:B------:R-:W-:-:S03]  /*3130*/  SEL R18, RZ, 0x1, P3 ;  /* 0x00000001ff127807 */ /* 0x000fc60001800000 */
[----:B------:R-:W-:-:S04]  /*3140*/  FADD.FTZ R131, R131, R32 ;  /* 0x0000002083837221 */ /* 0x000fc80000010000 */
[----:B------:R-:W-:-:S07]  /*3150*/  @P1 FADD.FTZ R131, R131, R34 ;  /* 0x0000002283831221 */ /* 0x000fce0000010000 */
.L_x_2018:
        /* <DEDUP_REMOVED lines=12> */
.L_x_2027:
[----:B------:R-:W-:-:S07]  /*3220*/  MOV R27, R164 ;  /* 0x000000a4001b7202 */ /* 0x000fce0000000f00 */
.L_x_2028:
[----:B------:R-:W-:Y:S05]  /*3230*/  BSYNC B0 ;  /* 0x0000000000007941 */ /* 0x000fea0003800000 */
.L_x_2026:
        /* <DEDUP_REMOVED lines=16> */
.L_x_2032:
[----:B------:R-:W-:Y:S05]  /*3340*/  BSYNC B1 ;  /* 0x0000000000017941 */ /* 0x000fea0003800000 */
.L_x_2031:
        /* <DEDUP_REMOVED lines=39> */
[----:B------:R-:W-:-:S03]  /*35c0*/  LOP3.LUT R45, R165, UR44, R32, 0x96, !PT ;  /* 0x0000002ca52d7c12 */ /* 0x000fc6000f8e9620 */
[----:B------:R-:W-:Y:S01]  /*35d0*/  IMAD.MOV.U32 R32, RZ, RZ, RZ ;  /* 0x000000ffff207224 */ /* 0x000fe200078e00ff */
[----:B------:R-:W-:-:S07]  /*35e0*/  LOP3.LUT R44, R47, UR45, R44, 0x96, !PT ;  /* 0x0000002d2f2c7c12 */ /* 0x000fce000f8e962c */
.L_x_2030:
[----:B------:R-:W-:Y:S05]  /*35f0*/  BSYNC B0 ;  /* 0x0000000000007941 */ /* 0x000fea0003800000 */
.L_x_2029:
[----:B------:R-:W-:Y:S02]  /*3600*/  I2FP.F32.U32 R27, R27 ;  /* 0x0000001b001b7245 */ /* 0x000fe40000201000 */
[C---:B------:R-:W-:Y:S02]  /*3610*/  SHF.L.U32 R28, R29.reuse, 0x10, RZ ;  /* 0x000000101d1c7819 */ /* 0x040fe400000006ff */
[----:B------:R-:W-:Y:S01]  /*3620*/  PRMT R29, R29, 0x7632, R29 ;  /* 0x000076321d1d7816 */ /* 0x000fe2000000001d */
[----:B------:R-:W-:Y:S02]  /*3630*/  FFMA.FTZ R27, R27, R136, 1.1641532182693481445e-10 ;  /* 0x2f0000001b1b7423 */ /* 0x000fe40000010088 */
[----:B------:R-:W-:-:S03]  /*3640*/  FMUL.FTZ R130, R28, R135 ;  /* 0x000000871c827220 */ /* 0x000fc60000410000 */
[----:B------:R-:W-:-:S04]  /*3650*/  FSETP.GTU.FTZ.AND P3, PT, R27, R134, PT ;  /* 0x000000861b00720b */ /* 0x000fc80003f7c000 */
[----:B------:R-:W-:Y:S02]  /*3660*/  P2R R28, PR, RZ, 0x8 ;  /* 0x00000008ff1c7803 */ /* 0x000fe40000000000 */
[----:B------:R-:W-:Y:S01]  /*3670*/  FSEL R130, R130, RZ, !P3 ;  /* 0x000000ff82827208 */ /* 0x000fe20005800000 */
[----:B------:R-:W-:Y:S06]  /*3680*/  @P2 BRA `(.L_x_2033) ;  /* 0x0000000000182947 */ /* 0x000fec0003800000 */
[----:B------:R-:W-:Y:S01]  /*3690*/  IMAD.MOV.U32 R33, RZ, RZ, R32 ;  /* 0x000000ffff217224 */ /* 0x000fe200078e0020 */
[----:B------:R-:W-:Y:S06]  /*36a0*/  @!P1 BRA `(.L_x_2034) ;  /* 0x0000000400609947 */ /* 0x000fec0003800000 */
[----:B------:R-:W-:Y:S01]  /*36b0*/  IMAD.U32 R27, R53, 0x10000, RZ ;  /* 0x00010000351b7824 */ /* 0x000fe200078e00ff */
[----:B------:R-:W-:-:S03]  /*36c0*/  MOV R33, R32 ;  /* 0x0000002000217202 */ /* 0x000fc60000000f00 */
[----:B------:R-:W-:Y:S01]  /*36d0*/  FADD.FTZ R130, R130, R27 ;  /* 0x0000001b82827221 */ /* 0x000fe20000010000 */
[----:B------:R-:W-:Y:S06]  /*36e0*/  BRA `(.L_x_2034) ;  /* 0x0000000400507947 */ /* 0x000fec0003800000 */
.L_x_2033:
        /* <DEDUP_REMOVED lines=12> */
.L_x_2036:
[----:B------:R-:W-:-:S07]  /*37b0*/  IMAD.MOV.U32 R19, RZ, RZ, R164 ;  /* 0x000000ffff137224 */ /* 0x000fce00078e00a4 */
.L_x_2037:
[----:B------:R-:W-:Y:S05]  /*37c0*/  BSYNC B0 ;  /* 0x0000000000007941 */ /* 0x000fea0003800000 */
.L_x_2035:
        /* <DEDUP_REMOVED lines=16> */
.L_x_2041:
[----:B------:R-:W-:Y:S05]  /*38d0*/  BSYNC B1 ;  /* 0x0000000000017941 */ /* 0x000fea0003800000 */
.L_x_2040:
[----:B------:R-:W-:Y:S01]  /*38e0*/  IMAD.HI.U32 R27, R6, -0x326172a9, RZ ;  /* 0xcd9e8d57061b7827 */ /* 0x000fe200078e00ff */
[----:B------:R-:W-:-:S03]  /*38f0*/  LOP3.LUT R33, R33, UR5, R10, 0x96, !PT ;  /* 0x0000000521217c12 */ /* 0x000fc6000f8e960a */
[----:B------:R-:W-:Y:S01]  /*3900*/  IMAD R39, R6, -0x326172a9, RZ ;  /* 0xcd9e8d5706277824 */ /* 0x000fe200078e02ff */
[----:B------:R-:W-:Y:S01]  /*3910*/  LOP3.LUT R27, R27, UR4, R8, 0x96, !PT ;  /* 0x000000041b1b7c12 */ /* 0x000fe2000f8e9608 */
[----:B------:R-:W-:-:S04]  /*3920*/  IMAD.WIDE.U32 R34, R33, -0x326172a9, RZ ;  /* 0xcd9e8d5721227825 */ /* 0x000fc800078e00ff */
[----:B------:R-:W-:Y:S01]  /*3930*/  IMAD R33, R7, -0x2daee0ad, RZ ;  /* 0xd2511f5307217824 */ /* 0x000fe200078e02ff */
        /* <DEDUP_REMOVED lines=36> */
.L_x_2039:
[----:B------:R-:W-:Y:S05]  /*3b80*/  BSYNC B0 ;  /* 0x0000000000007941 */ /* 0x000fea0003800000 */
.L_x_2038:
[----:B------:R-:W-:Y:S01]  /*3b90*/  I2FP.F32.U32 R19, R19 ;  /* 0x0000001300137245 */ /* 0x000fe20000201000 */
[----:B------:R-:W-:Y:S01]  /*3ba0*/  IMAD.U32 R32, R49, 0x10000, RZ ;  /* 0x0001000031207824 */ /* 0x000fe200078e00ff */
[----:B------:R-:W-:-:S03]  /*3bb0*/  @P1 SHF.L.U32 R35, R53, 0x10, RZ ;  /* 0x0000001035231819 */ /* 0x000fc600000006ff */
[----:B------:R-:W-:Y:S01]  /*3bc0*/  FFMA.FTZ R19, R19, R136, 1.1641532182693481445e-10 ;  /* 0x2f00000013137423 */ /* 0x000fe20000010088 */
[----:B------:R-:W-:-:S04]  /*3bd0*/  FMUL.FTZ R32, R32, R135 ;  /* 0x0000008720207220 */ /* 0x000fc80000410000 */
[----:B------:R-:W-:-:S04]  /*3be0*/  FSETP.GTU.FTZ.AND P3, PT, R19, R134, PT ;  /* 0x000000861300720b */ /* 0x000fc80003f7c000 */
[----:B------:R-:W-:Y:S02]  /*3bf0*/  FSEL R27, R32, RZ, !P3 ;  /* 0x000000ff201b7208 */ /* 0x000fe40005800000 */
[----:B------:R-:W-:-:S03]  /*3c00*/  SEL R19, RZ, 0x1, P3 ;  /* 0x00000001ff137807 */ /* 0x000fc60001800000 */
[----:B------:R-:W-:-:S04]  /*3c10*/  FADD.FTZ R130, R130, R27 ;  /* 0x0000001b82827221 */ /* 0x000fc80000010000 */
[----:B------:R-:W-:-:S07]  /*3c20*/  @P1 FADD.FTZ R130, R130, R35 ;  /* 0x0000002382821221 */ /* 0x000fce0000010000 */
.L_x_2034:
        /* <DEDUP_REMOVED lines=12> */
.L_x_2043:
[----:B------:R-:W-:-:S07]  /*3cf0*/  IMAD.MOV.U32 R27, RZ, RZ, R164 ;  /* 0x000000ffff1b7224 */ /* 0x000fce00078e00a4 */
.L_x_2044:
[----:B------:R-:W-:Y:S05]  /*3d00*/  BSYNC B0 ;  /* 0x0000000000007941 */ /* 0x000fea0003800000 */
.L_x_2042:
        /* <DEDUP_REMOVED lines=16> */
.L_x_2048:
[----:B------:R-:W-:Y:S05]  /*3e10*/  BSYNC B1 ;  /* 0x0000000000017941 */ /* 0x000fea0003800000 */
.L_x_2047:
        /* <DEDUP_REMOVED lines=42> */
.L_x_2046:
[----:B------:R-:W-:Y:S05]  /*40c0*/  BSYNC B0 ;  /* 0x0000000000007941 */ /* 0x000fea0003800000 */
.L_x_2045:
        /* <DEDUP_REMOVED lines=15> */
.L_x_2049:
        /* <DEDUP_REMOVED lines=12> */
.L_x_2052:
[----:B------:R-:W-:-:S07]  /*4280*/  IMAD.MOV.U32 R20, RZ, RZ, R164 ;  /* 0x000000ffff147224 */ /* 0x000fce00078e00a4 */
.L_x_2053:
[----:B------:R-:W-:Y:S05]  /*4290*/  BSYNC B0 ;  /* 0x0000000000007941 */ /* 0x000fea0003800000 */
.L_x_2051:
        /* <DEDUP_REMOVED lines=16> */
.L_x_2057:
[----:B------:R-:W-:Y:S05]  /*43a0*/  BSYNC B1 ;  /* 0x0000000000017941 */ /* 0x000fea0003800000 */
.L_x_2056:
        /* <DEDUP_REMOVED lines=42> */
.L_x_2055:
[----:B------:R-:W-:Y:S05]  /*4650*/  BSYNC B0 ;  /* 0x0000000000007941 */ /* 0x000fea0003800000 */
.L_x_2054:
[----:B------:R-:W-:Y:S02]  /*4660*/  I2FP.F32.U32 R29, R20 ;  /* 0x00000014001d7245 */ /* 0x000fe40000201000 */
[----:B------:R-:W-:-:S03]  /*4670*/  PRMT R20, R49, 0x7632, R20 ;  /* 0x0000763231147816 */ /* 0x000fc60000000014 */
[----:B------:R-:W-:Y:S02]  /*4680*/  FFMA.FTZ R29, R29, R136, 1.1641532182693481445e-10 ;  /* 0x2f0000001d1d7423 */ /* 0x000fe40000010088 */
[----:B------:R-:W-:-:S03]  /*4690*/  IMAD.U32 R20, R20, 0x10000, RZ ;  /* 0x0001000014147824 */ /* 0x000fc600078e00ff */
        /* <DEDUP_REMOVED lines=8> */
.L_x_2050:
        /* <DEDUP_REMOVED lines=12> */
.L_x_2059:
[----:B------:R-:W-:-:S07]  /*47e0*/  IMAD.MOV.U32 R29, RZ, RZ, R164 ;  /* 0x000000ffff1d7224 */ /* 0x000fce00078e00a4 */
.L_x_2060:
[----:B------:R-:W-:Y:S05]  /*47f0*/  BSYNC B0 ;  /* 0x0000000000007941 */ /* 0x000fea0003800000 */
.L_x_2058:
        /* <DEDUP_REMOVED lines=16> */
.L_x_2064:
[----:B------:R-:W-:Y:S05]  /*4900*/  BSYNC B1 ;  /* 0x0000000000017941 */ /* 0x000fea0003800000 */
.L_x_2063:
        /* <DEDUP_REMOVED lines=42> */
.L_x_2062:
[----:B------:R-:W-:Y:S05]  /*4bb0*/  BSYNC B0 ;  /* 0x0000000000007941 */ /* 0x000fea0003800000 */
.L_x_2061:
[----:B------:R-:W-:Y:S01]  /*4bc0*/  I2FP.F32.U32 R29, R29 ;  /* 0x0000001d001d7245 */ /* 0x000fe20000201000 */
[C---:B------:R-:W-:Y:S01]  /*4bd0*/  IMAD.U32 R34, R30.reuse, 0x10000, RZ ;  /* 0x000100001e227824 */ /* 0x040fe200078e00ff */
[----:B------:R-:W-:-:S03]  /*4be0*/  PRMT R30, R30, 0x7632, R30 ;  /* 0x000076321e1e7816 */ /* 0x000fc6000000001e */
        /* <DEDUP_REMOVED lines=8> */
[----:B------:R-:W-:Y:S01]  /*4c70*/  SHF.L.U32 R34, R54, 0x10, RZ ;  /* 0x0000001036227819 */ /* 0x000fe200000006ff */
[----:B------:R-:W-:-:S04]  /*4c80*/  IMAD.MOV.U32 R33, RZ, RZ, R32 ;  /* 0x000000ffff217224 */ /* 0x000fc800078e0020 */
[----:B------:R-:W-:Y:S01]  /*4c90*/  FADD.FTZ R127, R127, R34 ;  /* 0x000000227f7f7221 */ /* 0x000fe20000010000 */
[----:B------:R-:W-:Y:S06]  /*4ca0*/  BRA `(.L_x_2066) ;  /* 0x0000000400507947 */ /* 0x000fec0003800000 */
.L_x_2065:
        /* <DEDUP_REMOVED lines=12> */
.L_x_2068:
[----:B------:R-:W-:-:S07]  /*4d70*/  MOV R21, R164 ;  /* 0x000000a400157202 */ /* 0x000fce0000000f00 */
.L_x_2069:
[----:B------:R-:W-:Y:S05]  /*4d80*/  BSYNC B0 ;  /* 0x0000000000007941 */ /* 0x000fea0003800000 */
.L_x_2067:
        /* <DEDUP_REMOVED lines=16> */
.L_x_2073:
[----:B------:R-:W-:Y:S05]  /*4e90*/  BSYNC B1 ;  /* 0x0000000000017941 */ /* 0x000fea0003800000 */
.L_x_2072:
        /* <DEDUP_REMOVED lines=42> */
.L_x_2071:
[----:B------:R-:W-:Y:S05]  /*5140*/  BSYNC B0 ;  /* 0x0000000000007941 */ /* 0x000fea0003800000 */
.L_x_2070:
[----:B------:R-:W-:Y:S01]  /*5150*/  I2FP.F32.U32 R21, R21 ;  /* 0x0000001500157245 */ /* 0x000fe20000201000 */
[----:B------:R-:W-:Y:S01]  /*5160*/  @P1 IMAD.U32 R34, R54, 0x10000, RZ ;  /* 0x0001000036221824 */ /* 0x000fe200078e00ff */
[----:B------:R-:W-:-:S03]  /*5170*/  SHF.L.U32 R32, R50, 0x10, RZ ;  /* 0x0000001032207819 */ /* 0x000fc600000006ff */
[----:B------:R-:W-:Y:S02]  /*5180*/  FFMA.FTZ R21, R21, R136, 1.1641532182693481445e-10 ;  /* 0x2f00000015157423 */ /* 0x000fe40000010088 */
[----:B------:R-:W-:-:S03]  /*5190*/  FMUL.FTZ R32, R32, R135 ;  /* 0x0000008720207220 */ /* 0x000fc60000410000 */
[----:B------:R-:W-:-:S04]  /*51a0*/  FSETP.GTU.FTZ.AND P3, PT, R21, R134, PT ;  /* 0x000000861500720b */ /* 0x000fc80003f7c000 */
[----:B------:R-:W-:Y:S02]  /*51b0*/  FSEL R32, R32, RZ, !P3 ;  /* 0x000000ff20207208 */ /* 0x000fe40005800000 */
[----:B------:R-:W-:-:S03]  /*51c0*/  SEL R21, RZ, 0x1, P3 ;  /* 0x00000001ff157807 */ /* 0x000fc60001800000 */
[----:B------:R-:W-:-:S04]  /*51d0*/  FADD.FTZ R127, R127, R32 ;  /* 0x000000207f7f7221 */ /* 0x000fc80000010000 */
[----:B------:R-:W-:-:S07]  /*51e0*/  @P1 FADD.FTZ R127, R127, R34 ;  /* 0x000000227f7f1221 */ /* 0x000fce0000010000 */
.L_x_2066:
        /* <DEDUP_REMOVED lines=12> */
.L_x_2075:
[----:B------:R-:W-:-:S07]  /*52b0*/  MOV R40, R164 ;  /* 0x000000a400287202 */ /* 0x000fce0000000f00 */
.L_x_2076:
[----:B------:R-:W-:Y:S05]  /*52c0*/  BSYNC B0 ;  /* 0x0000000000007941 */ /* 0x000fea0003800000 */
.L_x_2074:
        /* <DEDUP_REMOVED lines=16> */
.L_x_2080:
[----:B------:R-:W-:Y:S05]  /*53d0*/  BSYNC B1 ;  /* 0x0000000000017941 */ /* 0x000fea0003800000 */
.L_x_2079:
        /* <DEDUP_REMOVED lines=42> */
.L_x_2078:
[----:B------:R-:W-:Y:S05]  /*5680*/  BSYNC B0 ;  /* 0x0000000000007941 */ /* 0x000fea0003800000 */
.L_x_2077:
        /* <DEDUP_REMOVED lines=14> */
.L_x_2081:
        /* <DEDUP_REMOVED lines=12> */
.L_x_2084:
[----:B------:R-:W-:-:S07]  /*5830*/  IMAD.MOV.U32 R22, RZ, RZ, R164 ;  /* 0x000000ffff167224 */ /* 0x000fce00078e00a4 */
.L_x_2085:
[----:B------:R-:W-:Y:S05]  /*5840*/  BSYNC B0 ;  /* 0x0000000000007941 */ /* 0x000fea0003800000 */
.L_x_2083:
        /* <DEDUP_REMOVED lines=11> */
[----:B------:R-:W-:Y:S01]  /*5900*/  @!P4 IADD3 R30, R10, 0x1, RZ ;  /* 0x000000010a1ec810 */ /* 0x000fe20007ffe0ff */
[----:B------:R-:W-:-:S03]  /*5910*/  @!P4 IMAD.MOV.U32 R8, RZ, RZ, RZ ;  /* 0x000000ffff08c224 */ /* 0x000fc600078e00ff */
[----:B------:R-:W-:-:S13]  /*5920*/  ISETP.NE.AND P5, PT, R6, RZ, !P4 ;  /* 0x000000ff0600720c */ /* 0x000fda00067a5270 */
[----:B------:R-:W-:-:S05]  /*5930*/  @P5 IMAD.MOV R30, RZ, RZ, R10 ;  /* 0x000000ffff1e5224 */ /* 0x000fca00078e020a */
[----:B------:R-:W-:-:S07]  /*5940*/  @!P4 MOV R10, R30 ;  /* 0x0000001e000ac202 */ /* 0x000fce0000000f00 */
.L_x_2089:
[----:B------:R-:W-:Y:S05]  /*5950*/  BSYNC B1 ;  /* 0x0000000000017941 */ /* 0x000fea0003800000 */
.L_x_2088:
        /* <DEDUP_REMOVED lines=42> */
.L_x_2087:
[----:B------:R-:W-:Y:S05]  /*5c00*/  BSYNC B0 ;  /* 0x0000000000007941 */ /* 0x000fea0003800000 */
.L_x_2086:
[----:B------:R-:W-:Y:S02]  /*5c10*/  I2FP.F32.U32 R35, R22 ;  /* 0x0000001600237245 */ /* 0x000fe40000201000 */
[----:B------:R-:W-:Y:S02]  /*5c20*/  PRMT R22, R50, 0x7632, R22 ;  /* 0x0000763232167816 */ /* 0x000fe40000000016 */
[----:B------:R-:W-:Y:S01]  /*5c30*/  @P1 PRMT R30, R54, 0x7632, R30 ;  /* 0x00007632361e1816 */ /* 0x000fe2000000001e */
[----:B------:R-:W-:Y:S02]  /*5c40*/  FFMA.FTZ R35, R35, R136, 1.1641532182693481445e-10 ;  /* 0x2f00000023237423 */ /* 0x000fe40000010088 */
[----:B------:R-:W-:Y:S01]  /*5c50*/  IMAD.U32 R22, R22, 0x10000, RZ ;  /* 0x0001000016167824 */ /* 0x000fe200078e00ff */
[----:B------:R-:W-:Y:S02]  /*5c60*/  @P1 SHF.L.U32 R37, R30, 0x10, RZ ;  /* 0x000000101e251819 */ /* 0x000fe400000006ff */
[----:B------:R-:W-:Y:S01]  /*5c70*/  FSETP.GTU.FTZ.AND P4, PT, R35, R134, PT ;  /* 0x000000862300720b */ /* 0x000fe20003f9c000 */
[----:B------:R-:W-:-:S05]  /*5c80*/  FMUL.FTZ R22, R22, R135 ;  /* 0x0000008716167220 */ /* 0x000fca0000410000 */
[----:B------:R-:W-:Y:S02]  /*5c90*/  FSEL R35, R22, RZ, !P4 ;  /* 0x000000ff16237208 */ /* 0x000fe40006000000 */
[----:B------:R-:W-:-:S03]  /*5ca0*/  SEL R22, RZ, 0x1, P4 ;  /* 0x00000001ff167807 */ /* 0x000fc60002000000 */
[----:B------:R-:W-:-:S04]  /*5cb0*/  FADD.FTZ R128, R128, R35 ;  /* 0x0000002380807221 */ /* 0x000fc80000010000 */
[----:B------:R-:W-:-:S07]  /*5cc0*/  @P1 FADD.FTZ R128, R128, R37 ;  /* 0x0000002580801221 */ /* 0x000fce0000010000 */
.L_x_2082:
        /* <DEDUP_REMOVED lines=12> */
.L_x_2091:
[----:B------:R-:W-:-:S07]  /*5d90*/  IMAD.MOV.U32 R30, RZ, RZ, R164 ;  /* 0x000000ffff1e7224 */ /* 0x000fce00078e00a4 */
.L_x_2092:
[----:B------:R-:W-:Y:S05]  /*5da0*/  BSYNC B0 ;  /* 0x0000000000007941 */ /* 0x000fea0003800000 */
.L_x_2090:
        /* <DEDUP_REMOVED lines=16> */
.L_x_2096:
[----:B------:R-:W-:Y:S05]  /*5eb0*/  BSYNC B1 ;  /* 0x0000000000017941 */ /* 0x000fea0003800000 */
.L_x_2095:
        /* <DEDUP_REMOVED lines=42> */
.L_x_2094:
[----:B------:R-:W-:Y:S05]  /*6160*/  BSYNC B0 ;  /* 0x0000000000007941 */ /* 0x000fea0003800000 */
.L_x_2093:
[----:B------:R-:W-:Y:S01]  /*6170*/  I2FP.F32.U32 R33, R30 ;  /* 0x0000001e00217245 */ /* 0x000fe20000201000 */
[C---:B------:R-:W-:Y:S01]  /*6180*/  IMAD.U32 R30, R31.reuse, 0x10000, RZ ;  /* 0x000100001f1e7824 */ /* 0x040fe200078e00ff */
[----:B------:R-:W-:-:S03]  /*6190*/  PRMT R38, R31, 0x7632, R38 ;  /* 0x000076321f267816 */ /* 0x000fc60000000026 */
[----:B------:R-:W-:Y:S01]  /*61a0*/  FFMA.FTZ R33, R33, R136, 1.1641532182693481445e-10 ;  /* 0x2f00000021217423 */ /* 0x000fe20000010088 */
[----:B------:R-:W-:-:S04]  /*61b0*/  FMUL.FTZ R30, R30, R135 ;  /* 0x000000871e1e7220 */ /* 0x000fc80000410000 */
[----:B------:R-:W-:-:S04]  /*61c0*/  FSETP.GTU.FTZ.AND P4, PT, R33, R134, PT ;  /* 0x000000862100720b */ /* 0x000fc80003f9c000 */
[----:B------:R-:W-:Y:S01]  /*61d0*/  FSEL R125, R30, RZ, !P4 ;  /* 0x000000ff1e7d7208 */ /* 0x000fe20006000000 */
[----:B------:R-:W-:Y:S08]  /*61e0*/  @P2 BRA `(.L_x_2097) ;  /* 0x0000000000182947 */ /* 0x000ff00003800000 */
[----:B------:R-:W-:Y:S01]  /*61f0*/  MOV R30, R32 ;  /* 0x00000020001e7202 */ /* 0x000fe20000000f00 */
[----:B------:R-:W-:Y:S06]  /*6200*/  @!P1 BRA `(.L_x_2098) ;  /* 0x0000000400609947 */ /* 0x000fec0003800000 */
[----:B------:R-:W-:Y:S02]  /*6210*/  IMAD.U32 R34, R55, 0x10000, RZ ;  /* 0x0001000037227824 */ /* 0x000fe400078e00ff */
[----:B------:R-:W-:Y:S02]  /*6220*/  IMAD.MOV.U32 R30, RZ, RZ, R32 ;  /* 0x000000ffff1e7224 */ /* 0x000fe400078e0020 */
[----:B------:R-:W-:Y:S01]  /*6230*/  FADD.FTZ R125, R125, R34 ;  /* 0x000000227d7d7221 */ /* 0x000fe20000010000 */
[----:B------:R-:W-:Y:S06]  /*6240*/  BRA `(.L_x_2098) ;  /* 0x0000000400507947 */ /* 0x000fec0003800000 */
.L_x_2097:
        /* <DEDUP_REMOVED lines=12> */
.L_x_2100:
[----:B------:R-:W-:-:S07]  /*6310*/  IMAD.MOV.U32 R23, RZ, RZ, R164 ;  /* 0x000000ffff177224 */ /* 0x000fce00078e00a4 */
.L_x_2101:
[----:B------:R-:W-:Y:S05]  /*6320*/  BSYNC B0 ;  /* 0x0000000000007941 */ /* 0x000fea0003800000 */
.L_x_2099:
        /* <DEDUP_REMOVED lines=16> */
.L_x_2105:
[----:B------:R-:W-:Y:S05]  /*6430*/  BSYNC B1 ;  /* 0x0000000000017941 */ /* 0x000fea0003800000 */
.L_x_2104:
        /* <DEDUP_REMOVED lines=42> */
.L_x_2103:
[----:B------:R-:W-:Y:S05]  /*66e0*/  BSYNC B0 ;  /* 0x0000000000007941 */ /* 0x000fea0003800000 */
.L_x_2102:
        /* <DEDUP_REMOVED lines=10> */
.L_x_2098:
        /* <DEDUP_REMOVED lines=12> */
.L_x_2107:
[----:B------:R-:W-:-:S07]  /*6850*/  IMAD.MOV.U32 R39, RZ, RZ, R164 ;  /* 0x000000ffff277224 */ /* 0x000fce00078e00a4 */
.L_x_2108:
[----:B------:R-:W-:Y:S05]  /*6860*/  BSYNC B0 ;  /* 0x0000000000007941 */ /* 0x000fea0003800000 */
.L_x_2106:
        /* <DEDUP_REMOVED lines=16> */
.L_x_2112:
[----:B------:R-:W-:Y:S05]  /*6970*/  BSYNC B1 ;  /* 0x0000000000017941 */ /* 0x000fea0003800000 */
.L_x_2111:
        /* <DEDUP_REMOVED lines=42> */
.L_x_2110:
[----:B------:R-:W-:Y:S05]  /*6c20*/  BSYNC B0 ;  /* 0x0000000000007941 */ /* 0x000fea0003800000 */
.L_x_2109:
        /* <DEDUP_REMOVED lines=14> */
.L_x_2113:
        /* <DEDUP_REMOVED lines=12> */
.L_x_2116:
[----:B------:R-:W-:-:S07]  /*6dd0*/  MOV R24, R164 ;  /* 0x000000a400187202 */ /* 0x000fce0000000f00 */
.L_x_2117:
[----:B------:R-:W-:Y:S05]  /*6de0*/  BSYNC B0 ;  /* 0x0000000000007941 */ /* 0x000fea0003800000 */
.L_x_2115:
        /* <DEDUP_REMOVED lines=8> */
[----:B------:R-:W-:Y:S01]  /*6e70*/  VIADD R8, R8, 0x1 ;  /* 0x0000000108087836 */ /* 0x000fe20000000000 */
[----:B------:R-:W-:-:S04]  /*6e80*/  P2R R30, PR, RZ, 0x1 ;  /* 0x00000001ff1e7803 */ /* 0x000fc80000000000 */
[----:B------:R-:W-:-:S13]  /*6e90*/  ISETP.NE.AND P6, PT, R8, RZ, PT ;  /* 0x000000ff0800720c */ /* 0x000fda0003fc5270 */
[----:B------:R-:W-:Y:S01]  /*6ea0*/  @!P6 IADD3 R6, R6, 0x1, RZ ;  /* 0x000000010606e810 */ /* 0x000fe20007ffe0ff */
[----:B------:R-:W-:Y:S01]  /*6eb0*/  @!P6 VIADD R31, R10, 0x1 ;  /* 0x000000010a1fe836 */ /* 0x000fe20000000000 */
[----:B------:R-:W-:Y:S02]  /*6ec0*/  @!P6 MOV R8, RZ ;  /* 0x000000ff0008e202 */ /* 0x000fe40000000f00 */
[----:B------:R-:W-:-:S13]  /*6ed0*/  ISETP.NE.AND P0, PT, R6, RZ, !P6 ;  /* 0x000000ff0600720c */ /* 0x000fda0007705270 */
[----:B------:R-:W-:Y:S01]  /*6ee0*/  @P0 IMAD.MOV R31, RZ, RZ, R10 ;  /* 0x000000ffff1f0224 */ /* 0x000fe200078e020a */
[----:B------:R-:W-:-:S03]  /*6ef0*/  ISETP.NE.AND P0, PT, R30, RZ, PT ;  /* 0x000000ff1e00720c */ /* 0x000fc60003f05270 */
[----:B------:R-:W-:-:S10]  /*6f00*/  @!P6 IMAD.MOV.U32 R10, RZ, RZ, R31 ;  /* 0x000000ffff0ae224 */ /* 0x000fd400078e001f */
.L_x_2121:
[----:B------:R-:W-:Y:S05]  /*6f10*/  BSYNC B1 ;  /* 0x0000000000017941 */ /* 0x000fea0003800000 */
.L_x_2120:
        /* <DEDUP_REMOVED lines=42> */
.L_x_2119:
[----:B------:R-:W-:Y:S05]  /*71c0*/  BSYNC B0 ;  /* 0x0000000000007941 */ /* 0x000fea0003800000 */
.L_x_2118:
[----:B------:R-:W-:Y:S02]  /*71d0*/  I2FP.F32.U32 R31, R24 ;  /* 0x00000018001f7245 */ /* 0x000fe40000201000 */
[----:B------:R-:W-:Y:S02]  /*71e0*/  PRMT R24, R51, 0x7632, R24 ;  /* 0x0000763233187816 */ /* 0x000fe40000000018 */
[----:B------:R-:W-:Y:S01]  /*71f0*/  @P1 PRMT R30, R55, 0x7632, R30 ;  /* 0x00007632371e1816 */ /* 0x000fe2000000001e */
[----:B------:R-:W-:Y:S01]  /*7200*/  FFMA.FTZ R31, R31, R136, 1.1641532182693481445e-10 ;  /* 0x2f0000001f1f7423 */ /* 0x000fe20000010088 */
[----:B------:R-:W-:-:S03]  /*7210*/  SHF.L.U32 R24, R24, 0x10, RZ ;  /* 0x0000001018187819 */ /* 0x000fc600000006ff */
[----:B------:R-:W-:Y:S01]  /*7220*/  @P1 IMAD.U32 R33, R30, 0x10000, RZ ;  /* 0x000100001e211824 */ /* 0x000fe200078e00ff */
[----:B------:R-:W-:Y:S01]  /*7230*/  FSETP.GTU.FTZ.AND P6, PT, R31, R134, PT ;  /* 0x000000861f00720b */ /* 0x000fe20003fdc000 */
[----:B------:R-:W-:-:S05]  /*7240*/  FMUL.FTZ R24, R24, R135 ;  /* 0x0000008718187220 */ /* 0x000fca0000410000 */
[----:B------:R-:W-:Y:S02]  /*7250*/  FSEL R31, R24, RZ, !P6 ;  /* 0x000000ff181f7208 */ /* 0x000fe40007000000 */
[----:B------:R-:W-:-:S03]  /*7260*/  SEL R24, RZ, 0x1, P6 ;  /* 0x00000001ff187807 */ /* 0x000fc60003000000 */
[----:B------:R-:W-:-:S04]  /*7270*/  FADD.FTZ R126, R126, R31 ;  /* 0x0000001f7e7e7221 */ /* 0x000fc80000010000 */
[----:B------:R-:W-:-:S07]  /*7280*/  @P1 FADD.FTZ R126, R126, R33 ;  /* 0x000000217e7e1221 */ /* 0x000fce0000010000 */
.L_x_2114:
[----:B------:R-:W-:Y:S01]  /*7290*/  P2R R31, PR, RZ, 0x4 ;  /* 0x00000004ff1f7803 */ /* 0x000fe20000000000 */
[----:B------:R-:W-:Y:S01]  /*72a0*/  IMAD.SHL.U32 R40, R124, 0x8, RZ ;  /* 0x000000087c287824 */ /* 0x000fe200078e00ff */
[----:B------:R-:W-:Y:S01]  /*72b0*/  ISETP.NE.AND P6, PT, R0, RZ, PT ;  /* 0x000000ff0000720c */ /* 0x000fe20003fc5270 */
[----:B------:R-:W0:Y:S01]  /*72c0*/  @P0 LDC.64 R32, c[0x0][0x228] ;  /* 0x00008a00ff200b82 */ /* 0x000e220000000a00 */
[----:B------:R-:W-:Y:S02]  /*72d0*/  ISETP.NE.AND P2, PT, R29, RZ, PT ;  /* 0x000000ff1d00720c */ /* 0x000fe40003f45270 */
[----:B------:R-:W-:Y:S02]  /*72e0*/  SEL R0, RZ, 0x100, P3 ;  /* 0x00000100ff007807 */ /* 0x000fe40001800000 */
[----:B------:R-:W-:Y:S02]  /*72f0*/  SEL R30, RZ, 0x1000000, P5 ;  /* 0x01000000ff1e7807 */ /* 0x000fe40002800000 */
[----:B------:R-:W-:Y:S01]  /*7300*/  SEL R29, RZ, 0x10000, P4 ;  /* 0x00010000ff1d7807 */ /* 0x000fe20002000000 */
[----:B------:R-:W1:Y:S01]  /*7310*/  @P1 LDC.64 R34, c[0x0][0x230] ;  /* 0x00008c00ff221b82 */ /* 0x000e620000000a00 */
[----:B------:R-:W-:-:S02]  /*7320*/  ISETP.NE.AND P3, PT, R27, RZ, PT ;  /* 0x000000ff1b00720c */ /* 0x000fc40003f65270 */
[----:B------:R-:W-:Y:S02]  /*7330*/  ISETP.NE.AND P5, PT, R26, RZ, PT ;  /* 0x000000ff1a00720c */ /* 0x000fe40003fa5270 */
[----:B------:R-:W-:Y:S02]  /*7340*/  ISETP.NE.AND P4, PT, R28, RZ, PT ;  /* 0x000000ff1c00720c */ /* 0x000fe40003f85270 */
[----:B------:R-:W-:Y:S02]  /*7350*/  SEL R28, RZ, 0x1, P3 ;  /* 0x00000001ff1c7807 */ /* 0x000fe40001800000 */
[----:B------:R-:W-:Y:S02]  /*7360*/  SEL R26, RZ, 0x1, P4 ;  /* 0x00000001ff1a7807 */ /* 0x000fe40002000000 */
[----:B------:R-:W-:Y:S02]  /*7370*/  SEL R38, RZ, 0x1, P5 ;  /* 0x00000001ff267807 */ /* 0x000fe40002800000 */
[----:B------:R-:W-:Y:S01]  /*7380*/  LOP3.LUT R0, R0, R30, R29, 0xfe, !PT ;  /* 0x0000001e00007212 */ /* 0x000fe200078efe1d */
[----:B------:R-:W-:Y:S01]  /*7390*/  IMAD.WIDE.U32 R28, R28, 0x1000000, RZ ;  /* 0x010000001c1c7825 */ /* 0x000fe200078e00ff */
[----:B------:R-:W-:-:S02]  /*73a0*/  SEL R47, RZ, 0x1, P2 ;  /* 0x00000001ff2f7807 */ /* 0x000fc40001000000 */
[----:B------:R-:W-:Y:S01]  /*73b0*/  LEA R36, P3, R124, UR12, 0x4 ;  /* 0x0000000c7c247c11 */ /* 0x000fe2000f8620ff */
[----:B------:R-:W-:Y:S01]  /*73c0*/  IMAD.WIDE.U32 R26, R26, 0x10000, RZ ;  /* 0x000100001a1a7825 */ /* 0x000fe200078e00ff */
[----:B------:R-:W-:Y:S02]  /*73d0*/  LOP3.LUT R47, R29, R0, R47, 0xfe, !PT ;  /* 0x000000001d2f7212 */ /* 0x000fe400078efe2f */
[----:B------:R-:W-:Y:S01]  /*73e0*/  ISETP.NE.AND P2, PT, R31, RZ, PT ;  /* 0x000000ff1f00720c */ /* 0x000fe20003f45270 */
[----:B------:R-:W-:Y:S01]  /*73f0*/  IMAD.WIDE.U32 R38, R38, 0x100, RZ ;  /* 0x0000010026267825 */ /* 0x000fe200078e00ff */
[----:B------:R-:W-:Y:S02]  /*7400*/  F2FP.BF16.F32.PACK_AB R31, R126, R125 ;  /* 0x0000007d7e1f723e */ /* 0x000fe400000010ff */
[----:B------:R-:W-:Y:S02]  /*7410*/  F2FP.BF16.F32.PACK_AB R30, R128, R127 ;  /* 0x0000007f801e723e */ /* 0x000fe400000010ff */
[----:B------:R-:W-:-:S02]  /*7420*/  LOP3.LUT R0, R38, R28, R26, 0xfe, !PT ;  /* 0x0000001c26007212 */ /* 0x000fc400078efe1a */
[----:B------:R-:W-:Y:S02]  /*7430*/  F2FP.BF16.F32.PACK_AB R29, R129, R130 ;  /* 0x00000082811d723e */ /* 0x000fe400000010ff */
[----:B------:R-:W-:Y:S02]  /*7440*/  LEA.HI.X R37, R124, UR13, RZ, 0x4, P3 ;  /* 0x0000000d7c257c11 */ /* 0x000fe400098f24ff */
[----:B------:R-:W-:Y:S02]  /*7450*/  F2FP.BF16.F32.PACK_AB R28, R131, R132 ;  /* 0x00000084831c723e */ /* 0x000fe400000010ff */
[----:B------:R-:W-:Y:S02]  /*7460*/  SEL R43, RZ, 0x1, P6 ;  /* 0x00000001ff2b7807 */ /* 0x000fe40003000000 */
[----:B------:R-:W-:Y:S01]  /*7470*/  SHF.R.U32.HI R41, RZ, 0x1d, R124 ;  /* 0x0000001dff297819 */ /* 0x000fe2000001167c */
[----:B------:R2:W-:Y:S01]  /*7480*/  STG.E.128 desc[UR6][R36.64], R28 ;  /* 0x0000001c24007986 */ /* 0x0005e2000c101d06 */
[----:B------:R-:W-:-:S02]  /*7490*/  IADD3 R38, P3, R40, UR14, RZ ;  /* 0x0000000e28267c10 */ /* 0x000fc4000ff7e0ff */
[----:B------:R-:W-:-:S05]  /*74a0*/  IADD3 R26, R124, 0x80, RZ ;  /* 0x000000807c1a7810 */ /* 0x000fca0007ffe0ff */
[----:B0-----:R-:W-:-:S04]  /*74b0*/  @P0 IMAD.WIDE.U32 R32, R26, 0x10, R32 ;  /* 0x000000101a200825 */ /* 0x001fc800078e0020 */
[----:B-1----:R-:W-:Y:S01]  /*74c0*/  @P1 IMAD.WIDE.U32 R34, R26, 0x10, R34 ;  /* 0x000000101a221825 */ /* 0x002fe200078e0022 */
[----:B--2---:R-:W-:-:S03]  /*74d0*/  LOP3.LUT R31, R39, R47, R27, 0xfe, !PT ;  /* 0x0000002f271f7212 */ /* 0x004fc600078efe1b */
[----:B------:R-:W-:Y:S01]  /*74e0*/  IMAD.WIDE.U32 R28, R26, 0x10, R160 ;  /* 0x000000101a1c7825 */ /* 0x000fe200078e00a0 */
[----:B------:R-:W-:Y:S02]  /*74f0*/  IADD3.X R39, R41, UR15, RZ, P3, !PT ;  /* 0x0000000f29277c10 */ /* 0x000fe40009ffe4ff */
[----:B------:R-:W-:-:S05]  /*7500*/  LOP3.LUT R30, R0, R43, RZ, 0xfc, !PT ;  /* 0x0000002b001e7212 */ /* 0x000fca00078efcff */
[----:B------:R0:W-:Y:S01]  /*7510*/  STG.E.64 desc[UR6][R38.64], R30 ;  /* 0x0000001e26007986 */ /* 0x0001e2000c101b06 */
[----:B------:R-:W-:Y:S05]  /*7520*/  @!P0 BRA `(.L_x_2122) ;  /* 0x0000000000508947 */ /* 0x000fea0003800000 */
[----:B------:R-:W-:Y:S01]  /*7530*/  IMAD.U32 R27, R23, 0x10000, RZ ;  /* 0x00010000171b7824 */ /* 0x000fe200078e00ff */
[----:B------:R-:W-:Y:S02]  /*7540*/  LOP3.LUT R0, R24, 0xffff, RZ, 0xc0, !PT ;  /* 0x0000ffff18007812 */ /* 0x000fe400078ec0ff */
[----:B0-----:R-:W-:Y:S02]  /*7550*/  LOP3.LUT R30, R20, 0xff, RZ, 0xc0, !PT ;  /* 0x000000ff141e7812 */ /* 0x001fe400078ec0ff */
[----:B------:R-:W-:Y:S02]  /*7560*/  LOP3.LUT R31, R27, 0xff0000, RZ, 0xc0, !PT ;  /* 0x00ff00001b1f7812 */ /* 0x000fe400078ec0ff */
[----:B------:R-:W-:Y:S02]  /*7570*/  PRMT R27, R22, 0x7104, RZ ;  /* 0x00007104161b7816 */ /* 0x000fe400000000ff */
[----:B------:R-:W-:Y:S01]  /*7580*/  PRMT R0, R31, 0x4210, R0 ;  /* 0x000042101f007816 */ /* 0x000fe20000000000 */
[----:B------:R-:W-:Y:S01]  /*7590*/  IMAD.WIDE.U32 R30, R30, 0x1000000, RZ ;  /* 0x010000001e1e7825 */ /* 0x000fe200078e00ff */
[----:B------:R-:W-:-:S02]  /*75a0*/  LOP3.LUT R36, R19, 0xff, RZ, 0xc0, !PT ;  /* 0x000000ff13247812 */ /* 0x000fc400078ec0ff */
[----:B------:R-:W-:Y:S02]  /*75b0*/  LOP3.LUT R38, R18, 0xff, RZ, 0xc0, !PT ;  /* 0x000000ff12267812 */ /* 0x000fe400078ec0ff */
[----:B------:R-:W-:Y:S01]  /*75c0*/  LOP3.LUT R0, R0, 0xff00, R27, 0xf8, !PT ;  /* 0x0000ff0000007812 */ /* 0x000fe200078ef81b */
[----:B------:R-:W-:Y:S01]  /*75d0*/  IMAD.WIDE.U32 R36, R36, 0x10000, RZ ;  /* 0x0001000024247825 */ /* 0x000fe200078e00ff */
[----:B------:R-:W-:Y:S02]  /*75e0*/  IADD3 R40, P3, R40, UR16, RZ ;  /* 0x0000001028287c10 */ /* 0x000fe4000ff7e0ff */
[----:B------:R-:W-:Y:S01]  /*75f0*/  LOP3.LUT R27, R0, 0xff, R21, 0xf8, !PT ;  /* 0x000000ff001b7812 */ /* 0x000fe200078ef815 */
[----:B------:R-:W-:Y:S01]  /*7600*/  IMAD.WIDE.U32 R38, R38, 0x100, RZ ;  /* 0x0000010026267825 */ /* 0x000fe200078e00ff */
[----:B------:R-:W-:Y:S02]  /*7610*/  IADD3.X R41, R41, UR17, RZ, P3, !PT ;  /* 0x0000001129297c10 */ /* 0x000fe40009ffe4ff */
[----:B------:R-:W-:-:S02]  /*7620*/  LOP3.LUT R31, R37, R27, R31, 0xfe, !PT ;  /* 0x0000001b251f7212 */ /* 0x000fc400078efe1f */
[----:B------:R-:W-:Y:S02]  /*7630*/  LOP3.LUT R30, R38, R30, R36, 0xfe, !PT ;  /* 0x0000001e261e7212 */ /* 0x000fe400078efe24 */
[----:B------:R-:W-:Y:S02]  /*7640*/  LOP3.LUT R31, R31, R39, RZ, 0xfc, !PT ;  /* 0x000000271f1f7212 */ /* 0x000fe400078efcff */
[----:B------:R-:W-:-:S05]  /*7650*/  LOP3.LUT R30, R30, 0xff, R17, 0xf8, !PT ;  /* 0x000000ff1e1e7812 */ /* 0x000fca00078ef811 */
[----:B------:R1:W-:Y:S02]  /*7660*/  STG.E.64 desc[UR6][R40.64], R30 ;  /* 0x0000001e28007986 */ /* 0x0003e4000c101b06 */
.L_x_2122:
[----:B------:R2:W5:Y:S04]  /*7670*/  @P0 LDG.E.128 R48, desc[UR6][R32.64] ;  /* 0x0000000620300981 */ /* 0x000568000c1e1d00 */
[----:B------:R2:W5:Y:S04]  /*7680*/  @P1 LDG.E.128 R52, desc[UR6][R34.64] ;  /* 0x0000000622341981 */ /* 0x000568000c1e1d00 */
[----:B------:R2:W5:Y:S01]  /*7690*/  LDG.E.128 R32, desc[UR6][R28.64] ;  /* 0x000000061c207981 */ /* 0x000562000c1e1d00 */
[C---:B------:R-:W-:Y:S01]  /*76a0*/  ISETP.NE.AND P3, PT, R42.reuse, 0x1, PT ;  /* 0x000000012a00780c */ /* 0x040fe20003f65270 */
[----:B------:R-:W-:Y:S01]  /*76b0*/  BSSY B0, `(.L_x_2123) ;  /* 0x000000e000007945 */ /* 0x000fe20003800000 */
[----:B01----:R-:W-:Y:S01]  /*76c0*/  VIADD R30, R42, 0x1 ;  /* 0x000000012a1e7836 */ /* 0x003fe20000000000 */
[----:B------:R-:W0:Y:S02]  /*76d0*/  S2R R251, SR_TID.X ;  /* 0x0000000000fb7919 */ /* 0x000e240000002100 */
[----:B0-----:R-:W-:-:S08]  /*76e0*/  LOP3.LUT R0, R251, 0x7f, RZ, 0xc0, !PT ;  /* 0x0000007ffb007812 */ /* 0x001fd000078ec0ff */
        /* <DEDUP_REMOVED lines=9> */
.L_x_2124:
[----:B------:R-:W-:-:S07]  /*7780*/  MOV R27, R164 ;  /* 0x000000a4001b7202 */ /* 0x000fce0000000f00 */
.L_x_2125:
[----:B------:R-:W-:Y:S05]  /*7790*/  BSYNC B0 ;  /* 0x0000000000007941 */ /* 0x000fea0003800000 */
.L_x_2123:
        /* <DEDUP_REMOVED lines=16> */
.L_x_2129:
[----:B------:R-:W-:Y:S05]  /*78a0*/  BSYNC B1 ;  /* 0x0000000000017941 */ /* 0x000fea0003800000 */
.L_x_2128:
        /* <DEDUP_REMOVED lines=42> */
.L_x_2127:
[----:B------:R-:W-:Y:S05]  /*7b50*/  BSYNC B0 ;  /* 0x0000000000007941 */ /* 0x000fea0003800000 */
.L_x_2126:
[----:B------:R-:W-:Y:S02]  /*7b60*/  I2FP.F32.U32 R27, R27 ;  /* 0x0000001b001b7245 */ /* 0x000fe40000201000 */
[C---:B-----5:R-:W-:Y:S02]  /*7b70*/  SHF.L.U32 R28, R32.reuse, 0x10, RZ ;  /* 0x00000010201c7819 */ /* 0x060fe400000006ff */
        /* <DEDUP_REMOVED lines=13> */
.L_x_2130:
        /* <DEDUP_REMOVED lines=12> */
.L_x_2133:
[----:B------:R-:W-:-:S07]  /*7d10*/  IMAD.MOV.U32 R17, RZ, RZ, R164 ;  /* 0x000000ffff117224 */ /* 0x000fce00078e00a4 */
.L_x_2134:
[----:B------:R-:W-:Y:S05]  /*7d20*/  BSYNC B0 ;  /* 0x0000000000007941 */ /* 0x000fea0003800000 */
.L_x_2132:
        /* <DEDUP_REMOVED lines=16> */
.L_x_2138:
[----:B------:R-:W-:Y:S05]  /*7e30*/  BSYNC B1 ;  /* 0x0000000000017941 */ /* 0x000fea0003800000 */
.L_x_2137:
        /* <DEDUP_REMOVED lines=42> */
.L_x_2136:
[----:B------:R-:W-:Y:S05]  /*80e0*/  BSYNC B0 ;  /* 0x0000000000007941 */ /* 0x000fea0003800000 */
.L_x_2135:
        /* <DEDUP_REMOVED lines=10> */
.L_x_2131:
        /* <DEDUP_REMOVED lines=12> */
.L_x_2140:
[----:B------:R-:W-:-:S07]  /*8250*/  IMAD.MOV.U32 R29, RZ, RZ, R164 ;  /* 0x000000ffff1d7224 */ /* 0x000fce00078e00a4 */
.L_x_2141:
[----:B------:R-:W-:Y:S05]  /*8260*/  BSYNC B0 ;  /* 0x0000000000007941 */ /* 0x000fea0003800000 */
.L_x_2139:
        /* <DEDUP_REMOVED lines=16> */
.L_x_2145:
[----:B------:R-:W-:Y:S05]  /*8370*/  BSYNC B1 ;  /* 0x0000000000017941 */ /* 0x000fea0003800000 */
.L_x_2144:
        /* <DEDUP_REMOVED lines=42> */
.L_x_2143:
[----:B------:R-:W-:Y:S05]  /*8620*/  BSYNC B0 ;  /* 0x0000000000007941 */ /* 0x000fea0003800000 */
.L_x_2142:
[----:B------:R-:W-:Y:S01]  /*8630*/  I2FP.F32.U32 R29, R29 ;  /* 0x0000001d001d7245 */ /* 0x000fe20000201000 */
[----:B------:R-:W-:-:S04]  /*8640*/  IMAD.U32 R32, R32, 0x10000, RZ ;  /* 0x0001000020207824 */ /* 0x000fc800078e00ff */
[----:B------:R-:W-:-:S05]  /*8650*/  FFMA.FTZ R29, R29, R136, 1.1641532182693481445e-10 ;  /* 0x2f0000001d1d7423 */ /* 0x000fca0000010088 */
[----:B------:R-:W-:Y:S01]  /*8660*/  FSETP.GTU.FTZ.AND P3, PT, R29, R134, PT ;  /* 0x000000861d00720b */ /* 0x000fe20003f7c000 */
[----:B------:R-:W-:-:S03]  /*8670*/  FMUL.FTZ R29, R32, R135 ;  /* 0x00000087201d7220 */ /* 0x000fc60000410000 */
[----:B------:R-:W-:Y:S02]  /*8680*/  P2R R32, PR, RZ, 0x8 ;  /* 0x00000008ff207803 */ /* 0x000fe40000000000 */
[----:B------:R-:W-:Y:S01]  /*8690*/  FSEL R29, R29, RZ, !P3 ;  /* 0x000000ff1d1d7208 */ /* 0x000fe20005800000 */
[----:B------:R-:W-:Y:S06]  /*86a0*/  @P2 BRA `(.L_x_2146) ;  /* 0x00000000001c2947 */ /* 0x000fec0003800000 */
[----:B------:R-:W-:Y:S01]  /*86b0*/  MOV R31, R30 ;  /* 0x0000001e001f7202 */ /* 0x000fe20000000f00 */
[----:B------:R-:W-:Y:S06]  /*86c0*/  @!P1 BRA `(.L_x_2147) ;  /* 0x00000004006c9947 */ /* 0x000fec0003800000 */
[----:B------:R-:W-:-:S05]  /*86d0*/  PRMT R31, R52, 0x7632, R31 ;  /* 0x00007632341f7816 */ /* 0x000fca000000001f */
[----:B------:R-:W-:Y:S02]  /*86e0*/  IMAD.U32 R36, R31, 0x10000, RZ ;  /* 0x000100001f247824 */ /* 0x000fe400078e00ff */
[----:B------:R-:W-:Y:S02]  /*86f0*/  IMAD.MOV.U32 R31, RZ, RZ, R30 ;  /* 0x000000ffff1f7224 */ /* 0x000fe400078e001e */
[----:B------:R-:W-:Y:S01]  /*8700*/  FADD.FTZ R29, R29, R36 ;  /* 0x000000241d1d7221 */ /* 0x000fe20000010000 */
[----:B------:R-:W-:Y:S06]  /*8710*/  BRA `(.L_x_2147) ;  /* 0x0000000400587947 */ /* 0x000fec0003800000 */
.L_x_2146:
        /* <DEDUP_REMOVED lines=12> */
.L_x_2149:
[----:B------:R-:W-:-:S07]  /*87e0*/  IMAD.MOV.U32 R18, RZ, RZ, R164 ;  /* 0x000000ffff127224 */ /* 0x000fce00078e00a4 */
.L_x_2150:
[----:B------:R-:W-:Y:S05]  /*87f0*/  BSYNC B0 ;  /* 0x0000000000007941 */ /* 0x000fea0003800000 */
.L_x_2148:
        /* <DEDUP_REMOVED lines=16> */
.L_x_2154:
[----:B------:R-:W-:Y:S05]  /*8900*/  BSYNC B1 ;  /* 0x0000000000017941 */ /* 0x000fea0003800000 */
.L_x_2153:
        /* <DEDUP_REMOVED lines=42> */
.L_x_2152:
[----:B------:R-:W-:Y:S05]  /*8bb0*/  BSYNC B0 ;  /* 0x0000000000007941 */ /* 0x000fea0003800000 */
.L_x_2151:
[----:B------:R-:W-:Y:S02]  /*8bc0*/  I2FP.F32.U32 R37, R18 ;  /* 0x0000001200257245 */ /* 0x000fe40000201000 */
[----:B------:R-:W-:Y:S02]  /*8bd0*/  PRMT R18, R48, 0x7632, R18 ;  /* 0x0000763230127816 */ /* 0x000fe40000000012 */
[----:B------:R-:W-:Y:S01]  /*8be0*/  @P1 PRMT R36, R52, 0x7632, R36 ;  /* 0x0000763234241816 */ /* 0x000fe20000000024 */
[----:B------:R-:W-:Y:S02]  /*8bf0*/  FFMA.FTZ R37, R37, R136, 1.1641532182693481445e-10 ;  /* 0x2f00000025257423 */ /* 0x000fe40000010088 */
[----:B------:R-:W-:Y:S02]  /*8c00*/  IMAD.U32 R18, R18, 0x10000, RZ ;  /* 0x0001000012127824 */ /* 0x000fe400078e00ff */
[----:B------:R-:W-:Y:S01]  /*8c10*/  @P1 IMAD.U32 R36, R36, 0x10000, RZ ;  /* 0x0001000024241824 */ /* 0x000fe200078e00ff */
[----:B------:R-:W-:Y:S01]  /*8c20*/  FSETP.GTU.FTZ.AND P3, PT, R37, R134, PT ;  /* 0x000000862500720b */ /* 0x000fe20003f7c000 */
[----:B------:R-:W-:-:S05]  /*8c30*/  FMUL.FTZ R18, R18, R135 ;  /* 0x0000008712127220 */ /* 0x000fca0000410000 */
[----:B------:R-:W-:Y:S02]  /*8c40*/  FSEL R30, R18, RZ, !P3 ;  /* 0x000000ff121e7208 */ /* 0x000fe40005800000 */
[----:B------:R-:W-:-:S03]  /*8c50*/  SEL R18, RZ, 0x1, P3 ;  /* 0x00000001ff127807 */ /* 0x000fc60001800000 */
[----:B------:R-:W-:-:S04]  /*8c60*/  FADD.FTZ R29, R29, R30 ;  /* 0x0000001e1d1d7221 */ /* 0x000fc80000010000 */
[----:B------:R-:W-:-:S07]  /*8c70*/  @P1 FADD.FTZ R29, R29, R36 ;  /* 0x000000241d1d1221 */ /* 0x000fce0000010000 */
.L_x_2147:
        /* <DEDUP_REMOVED lines=12> */
.L_x_2156:
[----:B------:R-:W-:-:S07]  /*8d40*/  IMAD.MOV.U32 R42, RZ, RZ, R164 ;  /* 0x000000ffff2a7224 */ /* 0x000fce00078e00a4 */
.L_x_2157:
[----:B------:R-:W-:Y:S05]  /*8d50*/  BSYNC B0 ;  /* 0x0000000000007941 */ /* 0x000fea0003800000 */
.L_x_2155:
        /* <DEDUP_REMOVED lines=16> */
.L_x_2161:
[----:B------:R-:W-:Y:S05]  /*8e60*/  BSYNC B1 ;  /* 0x0000000000017941 */ /* 0x000fea0003800000 */
.L_x_2160:
        /* <DEDUP_REMOVED lines=42> */
.L_x_2159:
[----:B------:R-:W-:Y:S05]  /*9110*/  BSYNC B0 ;  /* 0x0000000000007941 */ /* 0x000fea0003800000 */
.L_x_2158:
        /* <DEDUP_REMOVED lines=15> */
.L_x_2162:
        /* <DEDUP_REMOVED lines=12> */
.L_x_2165:
[----:B------:R-:W-:-:S07]  /*92d0*/  MOV R19, R164 ;  /* 0x000000a400137202 */ /* 0x000fce0000000f00 */
.L_x_2166:
[----:B------:R-:W-:Y:S05]  /*92e0*/  BSYNC B0 ;  /* 0x0000000000007941 */ /* 0x000fea0003800000 */
.L_x_2164:
        /* <DEDUP_REMOVED lines=16> */
.L_x_2170:
[----:B------:R-:W-:Y:S05]  /*93f0*/  BSYNC B1 ;  /* 0x0000000000017941 */ /* 0x000fea0003800000 */
.L_x_2169:
        /* <DEDUP_REMOVED lines=42> */
.L_x_2168:
[----:B------:R-:W-:Y:S05]  /*96a0*/  BSYNC B0 ;  /* 0x0000000000007941 */ /* 0x000fea0003800000 */
.L_x_2167:
        /* <DEDUP_REMOVED lines=10> */
.L_x_2163:
        /* <DEDUP_REMOVED lines=12> */
.L_x_2172:
[----:B------:R-:W-:-:S07]  /*9810*/  MOV R31, R164 ;  /* 0x000000a4001f7202 */ /* 0x000fce0000000f00 */
.L_x_2173:
[----:B------:R-:W-:Y:S05]  /*9820*/  BSYNC B0 ;  /* 0x0000000000007941 */ /* 0x000fea0003800000 */
.L_x_2171:
        /* <DEDUP_REMOVED lines=16> */
.L_x_2177:
[----:B------:R-:W-:Y:S05]  /*9930*/  BSYNC B1 ;  /* 0x0000000000017941 */ /* 0x000fea0003800000 */
.L_x_2176:
        /* <DEDUP_REMOVED lines=42> */
.L_x_2175:
[----:B------:R-:W-:Y:S05]  /*9be0*/  BSYNC B0 ;  /* 0x0000000000007941 */ /* 0x000fea0003800000 */
.L_x_2174:
[----:B------:R-:W-:Y:S02]  /*9bf0*/  I2FP.F32.U32 R31, R31 ;  /* 0x0000001f001f7245 */ /* 0x000fe40000201000 */
[----:B------:R-:W-:-:S03]  /*9c00*/  SHF.L.U32 R38, R33, 0x10, RZ ;  /* 0x0000001021267819 */ /* 0x000fc600000006ff */
        /* <DEDUP_REMOVED lines=8> */
[----:B------:R-:W-:-:S05]  /*9c90*/  PRMT R37, R53, 0x7632, R37 ;  /* 0x0000763235257816 */ /* 0x000fca0000000025 */
[----:B------:R-:W-:Y:S01]  /*9ca0*/  IMAD.U32 R38, R37, 0x10000, RZ ;  /* 0x0001000025267824 */ /* 0x000fe200078e00ff */
[----:B------:R-:W-:-:S03]  /*9cb0*/  MOV R37, R36 ;  /* 0x0000002400257202 */ /* 0x000fc60000000f00 */
[----:B------:R-:W-:Y:S01]  /*9cc0*/  FADD.FTZ R31, R31, R38 ;  /* 0x000000261f1f7221 */ /* 0x000fe20000010000 */
[----:B------:R-:W-:Y:S06]  /*9cd0*/  BRA `(.L_x_2179) ;  /* 0x0000000400587947 */ /* 0x000fec0003800000 */
.L_x_2178:
        /* <DEDUP_REMOVED lines=12> */
.L_x_2181:
[----:B------:R-:W-:-:S07]  /*9da0*/  IMAD.MOV.U32 R20, RZ, RZ, R164 ;  /* 0x000000ffff147224 */ /* 0x000fce00078e00a4 */
.L_x_2182:
[----:B------:R-:W-:Y:S05]  /*9db0*/  BSYNC B0 ;  /* 0x0000000000007941 */ /* 0x000fea0003800000 */
.L_x_2180:
        /* <DEDUP_REMOVED lines=16> */
.L_x_2186:
[----:B------:R-:W-:Y:S05]  /*9ec0*/  BSYNC B1 ;  /* 0x0000000000017941 */ /* 0x000fea0003800000 */
.L_x_2185:
        /* <DEDUP_REMOVED lines=42> */
.L_x_2184:
[----:B------:R-:W-:Y:S05]  /*a170*/  BSYNC B0 ;  /* 0x0000000000007941 */ /* 0x000fea0003800000 */
.L_x_2183:
        /* <DEDUP_REMOVED lines=12> */
.L_x_2179:
        /* <DEDUP_REMOVED lines=12> */
.L_x_2188:
[----:B------:R-:W-:-:S07]  /*a300*/  IMAD.MOV.U32 R41, RZ, RZ, R164 ;  /* 0x000000ffff297224 */ /* 0x000fce00078e00a4 */
.L_x_2189:
[----:B------:R-:W-:Y:S05]  /*a310*/  BSYNC B0 ;  /* 0x0000000000007941 */ /* 0x000fea0003800000 */
.L_x_2187:
        /* <DEDUP_REMOVED lines=16> */
.L_x_2193:
[----:B------:R-:W-:Y:S05]  /*a420*/  BSYNC B1 ;  /* 0x0000000000017941 */ /* 0x000fea0003800000 */
.L_x_2192:
        /* <DEDUP_REMOVED lines=42> */
.L_x_2191:
[----:B------:R-:W-:Y:S05]  /*a6d0*/  BSYNC B0 ;  /* 0x0000000000007941 */ /* 0x000fea0003800000 */
.L_x_2190:
[----:B------:R-:W-:Y:S01]  /*a6e0*/  I2FP.F32.U32 R37, R41 ;  /* 0x0000002900257245 */ /* 0x000fe20000201000 */
[----:B------:R-:W-:-:S04]  /*a6f0*/  IMAD.U32 R36, R34, 0x10000, RZ ;  /* 0x0001000022247824 */ /* 0x000fc800078e00ff */
[----:B------:R-:W-:Y:S01]  /*a700*/  FFMA.FTZ R39, R37, R136, 1.1641532182693481445e-10 ;  /* 0x2f00000025277423 */ /* 0x000fe20000010088 */
[----:B------:R-:W-:Y:S01]  /*a710*/  FMUL.FTZ R36, R36, R135 ;  /* 0x0000008724247220 */ /* 0x000fe20000410000 */
[----:B------:R-:W-:-:S03]  /*a720*/  PRMT R37, R34, 0x7632, R37 ;  /* 0x0000763222257816 */ /* 0x000fc60000000025 */
[----:B------:R-:W-:-:S04]  /*a730*/  FSETP.GTU.FTZ.AND P3, PT, R39, R134, PT ;  /* 0x000000862700720b */ /* 0x000fc80003f7c000 */
        /* <DEDUP_REMOVED lines=9> */
.L_x_2194:
        /* <DEDUP_REMOVED lines=12> */
.L_x_2197:
[----:B------:R-:W-:-:S07]  /*a890*/  IMAD.MOV.U32 R21, RZ, RZ, R164 ;  /* 0x000000ffff157224 */ /* 0x000fce00078e00a4 */
.L_x_2198:
[----:B------:R-:W-:Y:S05]  /*a8a0*/  BSYNC B0 ;  /* 0x0000000000007941 */ /* 0x000fea0003800000 */
.L_x_2196:
        /* <DEDUP_REMOVED lines=16> */
.L_x_2202:
[----:B------:R-:W-:Y:S05]  /*a9b0*/  BSYNC B1 ;  /* 0x0000000000017941 */ /* 0x000fea0003800000 */
.L_x_2201:
        /* <DEDUP_REMOVED lines=42> */
.L_x_2200:
[----:B------:R-:W-:Y:S05]  /*ac60*/  BSYNC B0 ;  /* 0x0000000000007941 */ /* 0x000fea0003800000 */
.L_x_2199:
        /* <DEDUP_REMOVED lines=10> */
.L_x_2195:
        /* <DEDUP_REMOVED lines=12> */
.L_x_2204:
[----:B------:R-:W-:-:S07]  /*add0*/  IMAD.MOV.U32 R41, RZ, RZ, R164 ;  /* 0x000000ffff297224 */ /* 0x000fce00078e00a4 */
.L_x_2205:
[----:B------:R-:W-:Y:S05]  /*ade0*/  BSYNC B0 ;  /* 0x0000000000007941 */ /* 0x000fea0003800000 */
.L_x_2203:
        /* <DEDUP_REMOVED lines=16> */
.L_x_2209:
[----:B------:R-:W-:Y:S05]  /*aef0*/  BSYNC B1 ;  /* 0x0000000000017941 */ /* 0x000fea0003800000 */
.L_x_2208:
        /* <DEDUP_REMOVED lines=42> */
.L_x_2207:
[----:B------:R-:W-:Y:S05]  /*b1a0*/  BSYNC B0 ;  /* 0x0000000000007941 */ /* 0x000fea0003800000 */
.L_x_2206:
        /* <DEDUP_REMOVED lines=10> */
[----:B------:R-:W-:Y:S01]  /*b250*/  SHF.L.U32 R42, R39, 0x10, RZ ;  /* 0x00000010272a7819 */ /* 0x000fe200000006ff */
[----:B------:R-:W-:-:S04]  /*b260*/  IMAD.MOV.U32 R39, RZ, RZ, R38 ;  /* 0x000000ffff277224 */ /* 0x000fc800078e0026 */
[----:B------:R-:W-:Y:S01]  /*b270*/  FADD.FTZ R37, R37, R42 ;  /* 0x0000002a25257221 */ /* 0x000fe20000010000 */
[----:B------:R-:W-:Y:S06]  /*b280*/  BRA `(.L_x_2211) ;  /* 0x0000000400587947 */ /* 0x000fec0003800000 */
.L_x_2210:
        /* <DEDUP_REMOVED lines=12> */
.L_x_2213:
[----:B------:R-:W-:-:S07]  /*b350*/  MOV R22, R164 ;  /* 0x000000a400167202 */ /* 0x000fce0000000f00 */
.L_x_2214:
[----:B------:R-:W-:Y:S05]  /*b360*/  BSYNC B0 ;  /* 0x0000000000007941 */ /* 0x000fea0003800000 */
.L_x_2212:
        /* <DEDUP_REMOVED lines=16> */
.L_x_2218:
[----:B------:R-:W-:Y:S05]  /*b470*/  BSYNC B1 ;  /* 0x0000000000017941 */ /* 0x000fea0003800000 */
.L_x_2217:
        /* <DEDUP_REMOVED lines=42> */
.L_x_2216:
[----:B------:R-:W-:Y:S05]  /*b720*/  BSYNC B0 ;  /* 0x0000000000007941 */ /* 0x000fea0003800000 */
.L_x_2215:
        /* <DEDUP_REMOVED lines=12> */
.L_x_2211:
        /* <DEDUP_REMOVED lines=12> */
.L_x_2220:
[----:B------:R-:W-:-:S07]  /*b8b0*/  MOV R41, R164 ;  /* 0x000000a400297202 */ /* 0x000fce0000000f00 */
.L_x_2221:
[----:B------:R-:W-:Y:S05]  /*b8c0*/  BSYNC B0 ;  /* 0x0000000000007941 */ /* 0x000fea0003800000 */
.L_x_2219:
        /* <DEDUP_REMOVED lines=16> */
.L_x_2225:
[----:B------:R-:W-:Y:S05]  /*b9d0*/  BSYNC B1 ;  /* 0x0000000000017941 */ /* 0x000fea0003800000 */
.L_x_2224:
        /* <DEDUP_REMOVED lines=42> */
.L_x_2223:
[----:B------:R-:W-:Y:S05]  /*bc80*/  BSYNC B0 ;  /* 0x0000000000007941 */ /* 0x000fea0003800000 */
.L_x_2222:
[----:B------:R-:W-:Y:S02]  /*bc90*/  I2FP.F32.U32 R39, R41 ;  /* 0x0000002900277245 */ /* 0x000fe40000201000 */
[C---:B------:R-:W-:Y:S02]  /*bca0*/  SHF.L.U32 R38, R35.reuse, 0x10, RZ ;  /* 0x0000001023267819 */ /* 0x040fe400000006ff */
[----:B------:R-:W-:Y:S01]  /*bcb0*/  PRMT R35, R35, 0x7632, R35 ;  /* 0x0000763223237816 */ /* 0x000fe20000000023 */
[----:B------:R-:W-:Y:S02]  /*bcc0*/  FFMA.FTZ R39, R39, R136, 1.1641532182693481445e-10 ;  /* 0x2f00000027277423 */ /* 0x000fe40000010088 */
[----:B------:R-:W-:-:S03]  /*bcd0*/  FMUL.FTZ R38, R38, R135 ;  /* 0x0000008726267220 */ /* 0x000fc60000410000 */
[----:B------:R-:W-:-:S04]  /*bce0*/  FSETP.GTU.FTZ.AND P4, PT, R39, R134, PT ;  /* 0x000000862700720b */ /* 0x000fc80003f9c000 */
[----:B------:R-:W-:Y:S01]  /*bcf0*/  FSEL R38, R38, RZ, !P4 ;  /* 0x000000ff26267208 */ /* 0x000fe20006000000 */
[----:B------:R-:W-:Y:S08]  /*bd00*/  @P2 BRA `(.L_x_2226) ;  /* 0x0000000000182947 */ /* 0x000ff00003800000 */
[----:B------:R-:W-:Y:S01]  /*bd10*/  IMAD.MOV.U32 R41, RZ, RZ, R42 ;  /* 0x000000ffff297224 */ /* 0x000fe200078e002a */
[----:B------:R-:W-:Y:S06]  /*bd20*/  @!P1 BRA `(.L_x_2227) ;  /* 0x0000000400609947 */ /* 0x000fec0003800000 */
[----:B------:R-:W-:Y:S01]  /*bd30*/  IMAD.U32 R39, R55, 0x10000, RZ ;  /* 0x0001000037277824 */ /* 0x000fe200078e00ff */
[----:B------:R-:W-:-:S03]  /*bd40*/  MOV R41, R42 ;  /* 0x0000002a00297202 */ /* 0x000fc60000000f00 */
[----:B------:R-:W-:Y:S01]  /*bd50*/  FADD.FTZ R38, R39, R38 ;  /* 0x0000002627267221 */ /* 0x000fe20000010000 */
[----:B------:R-:W-:Y:S06]  /*bd60*/  BRA `(.L_x_2227) ;  /* 0x0000000400507947 */ /* 0x000fec0003800000 */
.L_x_2226:
        /* <DEDUP_REMOVED lines=12> */
.L_x_2229:
[----:B------:R-:W-:-:S07]  /*be30*/  IMAD.MOV.U32 R23, RZ, RZ, R164 ;  /* 0x000000ffff177224 */ /* 0x000fce00078e00a4 */
.L_x_2230:
[----:B------:R-:W-:Y:S05]  /*be40*/  BSYNC B0 ;  /* 0x0000000000007941 */ /* 0x000fea0003800000 */
.L_x_2228:
        /* <DEDUP_REMOVED lines=16> */
.L_x_2234:
[----:B------:R-:W-:Y:S05]  /*bf50*/  BSYNC B1 ;  /* 0x0000000000017941 */ /* 0x000fea0003800000 */
.L_x_2233:
        /* <DEDUP_REMOVED lines=42> */
.L_x_2232:
[----:B------:R-:W-:Y:S05]  /*c200*/  BSYNC B0 ;  /* 0x0000000000007941 */ /* 0x000fea0003800000 */
.L_x_2231:
        /* <DEDUP_REMOVED lines=10> */
.L_x_2227:
        /* <DEDUP_REMOVED lines=12> */
.L_x_2236:
[----:B------:R-:W-:-:S07]  /*c370*/  IMAD.MOV.U32 R39, RZ, RZ, R164 ;  /* 0x000000ffff277224 */ /* 0x000fce00078e00a4 */
.L_x_2237:
[----:B------:R-:W-:Y:S05]  /*c380*/  BSYNC B0 ;  /* 0x0000000000007941 */ /* 0x000fea0003800000 */
.L_x_2235:
        /* <DEDUP_REMOVED lines=16> */
.L_x_2241:
[----:B------:R-:W-:Y:S05]  /*c490*/  BSYNC B1 ;  /* 0x0000000000017941 */ /* 0x000fea0003800000 */
.L_x_2240:
        /* <DEDUP_REMOVED lines=42> */
.L_x_2239:
[----:B------:R-:W-:Y:S05]  /*c740*/  BSYNC B0 ;  /* 0x0000000000007941 */ /* 0x000fea0003800000 */
.L_x_2238:
        /* <DEDUP_REMOVED lines=14> */
.L_x_2242:
        /* <DEDUP_REMOVED lines=12> */
.L_x_2245:
[----:B------:R-:W-:-:S07]  /*c8f0*/  IMAD.MOV.U32 R24, RZ, RZ, R164 ;  /* 0x000000ffff187224 */ /* 0x000fce00078e00a4 */
.L_x_2246:
[----:B------:R-:W-:Y:S05]  /*c900*/  BSYNC B0 ;  /* 0x0000000000007941 */ /* 0x000fea0003800000 */
.L_x_2244:
        /* <DEDUP_REMOVED lines=8> */
[----:B------:R-:W-:Y:S02]  /*c990*/  IADD3 R8, R8, 0x1, RZ ;  /* 0x0000000108087810 */ /* 0x000fe40007ffe0ff */
[----:B------:R-:W-:Y:S02]  /*c9a0*/  P2R R35, PR, RZ, 0x1 ;  /* 0x00000001ff237803 */ /* 0x000fe40000000000 */
[----:B------:R-:W-:-:S13]  /*c9b0*/  ISETP.NE.AND P6, PT, R8, RZ, PT ;  /* 0x000000ff0800720c */ /* 0x000fda0003fc5270 */
[----:B------:R-:W-:Y:S02]  /*c9c0*/  @!P6 VIADD R6, R6, 0x1 ;  /* 0x000000010606e836 */ /* 0x000fe40000000000 */
[----:B------:R-:W-:Y:S02]  /*c9d0*/  @!P6 VIADD R42, R10, 0x1 ;  /* 0x000000010a2ae836 */ /* 0x000fe40000000000 */
[----:B------:R-:W-:Y:S01]  /*c9e0*/  @!P6 IMAD.MOV.U32 R8, RZ, RZ, RZ ;  /* 0x000000ffff08e224 */ /* 0x000fe200078e00ff */
[----:B------:R-:W-:-:S13]  /*c9f0*/  ISETP.NE.AND P0, PT, R6, RZ, !P6 ;  /* 0x000000ff0600720c */ /* 0x000fda0007705270 */
[----:B------:R-:W-:Y:S02]  /*ca00*/  @P0 IADD3 R42, R10, RZ, RZ ;  /* 0x000000ff0a2a0210 */ /* 0x000fe40007ffe0ff */
[----:B------:R-:W-:-:S03]  /*ca10*/  ISETP.NE.AND P0, PT, R35, RZ, PT ;  /* 0x000000ff2300720c */ /* 0x000fc60003f05270 */
[----:B------:R-:W-:-:S10]  /*ca20*/  @!P6 IMAD.MOV.U32 R10, RZ, RZ, R42 ;  /* 0x000000ffff0ae224 */ /* 0x000fd400078e002a */
.L_x_2250:
[----:B------:R-:W-:Y:S05]  /*ca30*/  BSYNC B1 ;  /* 0x0000000000017941 */ /* 0x000fea0003800000 */
.L_x_2249:
        /* <DEDUP_REMOVED lines=41> */
[----:B------:R-:W-:-:S11]  /*ccd0*/  HFMA2.MMA R47, -RZ, RZ, 0, 0 ;  /* 0x00000000ff2f7435 */ /* 0x000fd600000001ff */
.L_x_2248:
[----:B------:R-:W-:Y:S05]  /*cce0*/  BSYNC B0 ;  /* 0x0000000000007941 */ /* 0x000fea0003800000 */
.L_x_2247:
        /* <DEDUP_REMOVED lines=12> */
.L_x_2243:
[----:B------:R-:W0:Y:S01]  /*cdb0*/  LDC.64 R156, c[0x0][0x238] ;  /* 0x00008e00ff9c7b82 */ /* 0x000e220000000a00 */
[----:B------:R-:W-:Y:S02]  /*cdc0*/  ISETP.NE.AND P6, PT, R27, RZ, PT ;  /* 0x000000ff1b00720c */ /* 0x000fe40003fc5270 */
[----:B------:R-:W-:Y:S02]  /*cdd0*/  P2R R35, PR, RZ, 0x4 ;  /* 0x00000004ff237803 */ /* 0x000fe40000000000 */
[----:B------:R-:W-:Y:S02]  /*cde0*/  SEL R27, RZ, 0x1000000, P5 ;  /* 0x01000000ff1b7807 */ /* 0x000fe40002800000 */
[----:B------:R-:W-:Y:S01]  /*cdf0*/  ISETP.NE.AND P2, PT, R34, RZ, PT ;  /* 0x000000ff2200720c */ /* 0x000fe20003f45270 */
[----:B------:R-:W1:Y:S01]  /*ce00*/  LDC.64 R162, c[0x0][0x240] ;  /* 0x00009000ffa27b82 */ /* 0x000e620000000a00 */
[----:B------:R-:W-:Y:S02]  /*ce10*/  ISETP.NE.AND P5, PT, R32, RZ, PT ;  /* 0x000000ff2000720c */ /* 0x000fe40003fa5270 */
[----:B------:R-:W-:-:S02]  /*ce20*/  SEL R32, RZ, 0x10000, P4 ;  /* 0x00010000ff207807 */ /* 0x000fc40002000000 */
[----:B------:R-:W-:Y:S02]  /*ce30*/  SEL R43, RZ, 0x100, P3 ;  /* 0x00000100ff2b7807 */ /* 0x000fe40001800000 */
[----:B------:R-:W-:Y:S02]  /*ce40*/  ISETP.NE.AND P3, PT, R33, RZ, PT ;  /* 0x000000ff2100720c */ /* 0x000fe40003f65270 */
[----:B------:R-:W-:Y:S02]  /*ce50*/  SEL R115, RZ, 0x1, P2 ;  /* 0x00000001ff737807 */ /* 0x000fe40001000000 */
[----:B------:R-:W-:Y:S02]  /*ce60*/  ISETP.NE.AND P4, PT, R40, RZ, PT ;  /* 0x000000ff2800720c */ /* 0x000fe40003f85270 */
[----:B------:R-:W-:Y:S02]  /*ce70*/  ISETP.NE.AND P2, PT, R35, RZ, PT ;  /* 0x000000ff2300720c */ /* 0x000fe40003f45270 */
[----:B------:R-:W-:Y:S01]  /*ce80*/  LOP3.LUT R43, R43, R27, R32, 0xfe, !PT ;  /* 0x0000001b2b2b7212 */ /* 0x000fe200078efe20 */
[----:B0-----:R-:W-:Y:S01]  /*ce90*/  IMAD.WIDE.U32 R40, R26, 0x10, R156 ;  /* 0x000000101a287825 */ /* 0x001fe200078e009c */
[----:B------:R-:W-:-:S02]  /*cea0*/  F2FP.BF16.F32.PACK_AB R35, R39, R38 ;  /* 0x000000262723723e */ /* 0x000fc400000010ff */
[----:B------:R-:W-:Y:S02]  /*ceb0*/  F2FP.BF16.F32.PACK_AB R34, R37, R36 ;  /* 0x000000242522723e */ /* 0x000fe400000010ff */
[----:B------:R-:W-:Y:S02]  /*cec0*/  F2FP.BF16.F32.PACK_AB R33, R31, R30 ;  /* 0x0000001e1f21723e */ /* 0x000fe400000010ff */
[----:B------:R-:W-:Y:S02]  /*ced0*/  F2FP.BF16.F32.PACK_AB R32, R29, R28 ;  /* 0x0000001c1d20723e */ /* 0x000fe400000010ff */
[----:B------:R-:W-:Y:S02]  /*cee0*/  SEL R27, RZ, 0x1, P3 ;  /* 0x00000001ff1b7807 */ /* 0x000fe40001800000 */
[----:B------:R-:W-:Y:S01]  /*cef0*/  SEL R42, RZ, 0x1, P4 ;  /* 0x00000001ff2a7807 */ /* 0x000fe20002000000 */
[----:B------:R0:W-:Y:S01]  /*cf00*/  STG.E.128 desc[UR6][R40.64], R32 ;  /* 0x0000002028007986 */ /* 0x0001e2000c101d06 */
[----:B------:R-:W-:-:S05]  /*cf10*/  SEL R112, RZ, 0x1, P5 ;  /* 0x00000001ff707807 */ /* 0x000fca0002800000 */
[----:B------:R-:W-:Y:S01]  /*cf20*/  IMAD.WIDE.U32 R112, R112, 0x100, RZ ;  /* 0x0000010070707825 */ /* 0x000fe200078e00ff */
[----:B0-----:R-:W0:Y:S03]  /*cf30*/  @P0 LDC.64 R32, c[0x0][0x228] ;  /* 0x00008a00ff200b82 */ /* 0x001e260000000a00 */
[----:B------:R-:W-:-:S05]  /*cf40*/  IMAD.WIDE.U32 R40, R27, 0x1000000, RZ ;  /* 0x010000001b287825 */ /* 0x000fca00078e00ff */
[----:B------:R-:W-:Y:S01]  /*cf50*/  LOP3.LUT R115, R41, R43, R115, 0xfe, !PT ;  /* 0x0000002b29737212 */ /* 0x000fe200078efe73 */
[----:B------:R-:W-:Y:S01]  /*cf60*/  IMAD.WIDE.U32 R42, R42, 0x10000, RZ ;  /* 0x000100002a2a7825 */ /* 0x000fe200078e00ff */
[----:B------:R-:W2:Y:S02]  /*cf70*/  @P1 LDC.64 R34, c[0x0][0x230] ;  /* 0x00008c00ff221b82 */ /* 0x000ea40000000a00 */
[----:B------:R-:W-:Y:S02]  /*cf80*/  LOP3.LUT R27, R112, R40, R42, 0xfe, !PT ;  /* 0x00000028701b7212 */ /* 0x000fe400078efe2a */
[----:B------:R-:W-:Y:S02]  /*cf90*/  SEL R40, RZ, 0x1, P6 ;  /* 0x00000001ff287807 */ /* 0x000fe40003000000 */
[----:B------:R-:W-:Y:S02]  /*cfa0*/  LOP3.LUT R43, R113, R115, R43, 0xfe, !PT ;  /* 0x00000073712b7212 */ /* 0x000fe400078efe2b */
[----:B------:R-:W-:Y:S01]  /*cfb0*/  LOP3.LUT R42, R27, R40, RZ, 0xfc, !PT ;  /* 0x000000281b2a7212 */ /* 0x000fe200078efcff */
[----:B-1----:R-:W-:Y:S01]  /*cfc0*/  IMAD.WIDE.U32 R40, R26, 0x8, R162 ;  /* 0x000000081a287825 */ /* 0x002fe200078e00a2 */
[----:B------:R-:W-:-:S04]  /*cfd0*/  IADD3 R27, R124, 0x100, RZ ;  /* 0x000001007c1b7810 */ /* 0x000fc80007ffe0ff */
[----:B------:R1:W-:Y:S01]  /*cfe0*/  STG.E.64 desc[UR6][R40.64], R42 ;  /* 0x0000002a28007986 */ /* 0x0003e2000c101b06 */
[----:B0-----:R-:W-:-:S04]  /*cff0*/  @P0 IMAD.WIDE.U32 R32, R27, 0x10, R32 ;  /* 0x000000101b200825 */ /* 0x001fc800078e0020 */
[----:B--2---:R-:W-:-:S04]  /*d000*/  @P1 IMAD.WIDE.U32 R34, R27, 0x10, R34 ;  /* 0x000000101b221825 */ /* 0x004fc800078e0022 */
[----:B-1----:R-:W-:Y:S01]  /*d010*/  IMAD.WIDE.U32 R40, R27, 0x10, R160 ;  /* 0x000000101b287825 */ /* 0x002fe200078e00a0 */
[----:B------:R-:W-:Y:S06]  /*d020*/  @!P0 BRA `(.L_x_2251) ;  /* 0x0000000000508947 */ /* 0x000fec0003800000 */
[----:B------:R-:W-:Y:S01]  /*d030*/  IMAD.U32 R43, R23, 0x10000, RZ ;  /* 0x00010000172b7824 */ /* 0x000fe200078e00ff */
[----:B------:R-:W-:Y:S01]  /*d040*/  LOP3.LUT R42, R24, 0xffff, RZ, 0xc0, !PT ;  /* 0x0000ffff182a7812 */ /* 0x000fe200078ec0ff */
[----:B------:R-:W0:Y:S01]  /*d050*/  LDC.64 R116, c[0x0][0x248] ;  /* 0x00009200ff747b82 */ /* 0x000e220000000a00 */
[----:B------:R-:W-:Y:S02]  /*d060*/  LOP3.LUT R112, R19, 0xff, RZ, 0xc0, !PT ;  /* 0x000000ff13707812 */ /* 0x000fe400078ec0ff */
[----:B------:R-:W-:Y:S02]  /*d070*/  LOP3.LUT R43, R43, 0xff0000, RZ, 0xc0, !PT ;  /* 0x00ff00002b2b7812 */ /* 0x000fe400078ec0ff */
[----:B------:R-:W-:Y:S01]  /*d080*/  LOP3.LUT R114, R18, 0xff, RZ, 0xc0, !PT ;  /* 0x000000ff12727812 */ /* 0x000fe200078ec0ff */
[----:B------:R-:W-:Y:S01]  /*d090*/  IMAD.WIDE.U32 R112, R112, 0x10000, RZ ;  /* 0x0001000070707825 */ /* 0x000fe200078e00ff */
[----:B------:R-:W-:Y:S02]  /*d0a0*/  PRMT R42, R43, 0x4210, R42 ;  /* 0x000042102b2a7816 */ /* 0x000fe4000000002a */
[----:B------:R-:W-:Y:S01]  /*d0b0*/  PRMT R43, R22, 0x7104, RZ ;  /* 0x00007104162b7816 */ /* 0x000fe200000000ff */
[----:B------:R-:W-:-:S03]  /*d0c0*/  IMAD.WIDE.U32 R114, R114, 0x100, RZ ;  /* 0x0000010072727825 */ /* 0x000fc600078e00ff */
[----:B------:R-:W-:Y:S02]  /*d0d0*/  LOP3.LUT R42, R42, 0xff00, R43, 0xf8, !PT ;  /* 0x0000ff002a2a7812 */ /* 0x000fe400078ef82b */
[----:B------:R-:W-:Y:S02]  /*d0e0*/  LOP3.LUT R43, R20, 0xff, RZ, 0xc0, !PT ;  /* 0x000000ff142b7812 */ /* 0x000fe400078ec0ff */
[----:B------:R-:W-:-:S03]  /*d0f0*/  LOP3.LUT R119, R42, 0xff, R21, 0xf8, !PT ;  /* 0x000000ff2a777812 */ /* 0x000fc600078ef815 */
[----:B------:R-:W-:-:S03]  /*d100*/  IMAD.WIDE.U32 R42, R43, 0x1000000, RZ ;  /* 0x010000002b2a7825 */ /* 0x000fc600078e00ff */
[----:B------:R-:W-:Y:S02]  /*d110*/  LOP3.LUT R42, R114, R42, R112, 0xfe, !PT ;  /* 0x0000002a722a7212 */ /* 0x000fe400078efe70 */
[----:B------:R-:W-:Y:S02]  /*d120*/  LOP3.LUT R119, R113, R119, R43, 0xfe, !PT ;  /* 0x0000007771777212 */ /* 0x000fe400078efe2b */
[----:B------:R-:W-:Y:S01]  /*d130*/  LOP3.LUT R114, R42, 0xff, R17, 0xf8, !PT ;  /* 0x000000ff2a727812 */ /* 0x000fe200078ef811 */
[----:B0-----:R-:W-:Y:S01]  /*d140*/  IMAD.WIDE.U32 R42, R26, 0x8, R116 ;  /* 0x000000081a2a7825 */ /* 0x001fe200078e0074 */
[----:B------:R-:W-:-:S05]  /*d150*/  LOP3.LUT R115, R119, R115, RZ, 0xfc, !PT ;  /* 0x0000007377737212 */ /* 0x000fca00078efcff */
[----:B------:R0:W-:Y:S02]  /*d160*/  STG.E.64 desc[UR6][R42.64], R114 ;  /* 0x000000722a007986 */ /* 0x0001e4000c101b06 */
.L_x_2251:
[----:B------:R1:W5:Y:S04]  /*d170*/  @P0 LDG.E.128 R48, desc[UR6][R32.64] ;  /* 0x0000000620300981 */ /* 0x000368000c1e1d00 */
[----:B------:R1:W5:Y:S04]  /*d180*/  @P1 LDG.E.128 R52, desc[UR6][R34.64] ;  /* 0x0000000622341981 */ /* 0x000368000c1e1d00 */
[----:B0-----:R-:W5:Y:S01]  /*d190*/  LDG.E.128 R40, desc[UR6][R40.64] ;  /* 0x0000000628287981 */ /* 0x001f62000c1e1d00 */
[C---:B------:R-:W-:Y:S01]  /*d1a0*/  ISETP.NE.AND P3, PT, R47.reuse, 0x1, PT ;  /* 0x000000012f00780c */ /* 0x040fe20003f65270 */
[----:B------:R-:W-:Y:S01]  /*d1b0*/  BSSY B0, `(.L_x_2252) ;  /* 0x000000c000007945 */ /* 0x000fe20003800000 */
[----:B------:R-:W-:-:S11]  /*d1c0*/  VIADD R113, R47, 0x1 ;  /* 0x000000012f717836 */ /* 0x000fd60000000000 */
[----:B-1----:R-:W-:Y:S05]  /*d1d0*/  @!P3 BRA `(.L_x_2253) ;  /* 0x000000000020b947 */ /* 0x002fea0003800000 */
        /* <DEDUP_REMOVED lines=8> */
.L_x_2253:
[----:B------:R-:W-:-:S07]  /*d260*/  MOV R112, R164 ;  /* 0x000000a400707202 */ /* 0x000fce0000000f00 */
.L_x_2254:
[----:B------:R-:W-:Y:S05]  /*d270*/  BSYNC B0 ;  /* 0x0000000000007941 */ /* 0x000fea0003800000 */
.L_x_2252:
        /* <DEDUP_REMOVED lines=16> */
.L_x_2258:
[----:B------:R-:W-:Y:S05]  /*d380*/  BSYNC B1 ;  /* 0x0000000000017941 */ /* 0x000fea0003800000 */
.L_x_2257:
        /* <DEDUP_REMOVED lines=42> */
.L_x_2256:
[----:B------:R-:W-:Y:S05]  /*d630*/  BSYNC B0 ;  /* 0x0000000000007941 */ /* 0x000fea0003800000 */
.L_x_2255:
[----:B------:R-:W-:Y:S02]  /*d640*/  I2FP.F32.U32 R33, R112 ;  /* 0x0000007000217245 */ /* 0x000fe40000201000 */
[C---:B-----5:R-:W-:Y:S02]  /*d650*/  SHF.L.U32 R32, R40.reuse, 0x10, RZ ;  /* 0x0000001028207819 */ /* 0x060fe400000006ff */
        /* <DEDUP_REMOVED lines=14> */
.L_x_2259:
        /* <DEDUP_REMOVED lines=12> */
.L_x_2262:
[----:B------:R-:W-:-:S07]  /*d800*/  IMAD.MOV.U32 R17, RZ, RZ, R164 ;  /* 0x000000ffff117224 */ /* 0x000fce00078e00a4 */
.L_x_2263:
[----:B------:R-:W-:Y:S05]  /*d810*/  BSYNC B0 ;  /* 0x0000000000007941 */ /* 0x000fea0003800000 */
.L_x_2261:
        /* <DEDUP_REMOVED lines=16> */
.L_x_2267:
[----:B------:R-:W-:Y:S05]  /*d920*/  BSYNC B1 ;  /* 0x0000000000017941 */ /* 0x000fea0003800000 */
.L_x_2266:
        /* <DEDUP_REMOVED lines=42> */
.L_x_2265:
[----:B------:R-:W-:Y:S05]  /*dbd0*/  BSYNC B0 ;  /* 0x0000000000007941 */ /* 0x000fea0003800000 */
.L_x_2264:
        /* <DEDUP_REMOVED lines=10> */
.L_x_2260:
        /* <DEDUP_REMOVED lines=12> */
.L_x_2269:
[----:B------:R-:W-:-:S07]  /*dd40*/  IMAD.MOV.U32 R33, RZ, RZ, R164 ;  /* 0x000000ffff217224 */ /* 0x000fce00078e00a4 */
.L_x_2270:
[----:B------:R-:W-:Y:S05]  /*dd50*/  BSYNC B0 ;  /* 0x0000000000007941 */ /* 0x000fea0003800000 */
.L_x_2268:
        /* <DEDUP_REMOVED lines=16> */
.L_x_2274:
[----:B------:R-:W-:Y:S05]  /*de60*/  BSYNC B1 ;  /* 0x0000000000017941 */ /* 0x000fea0003800000 */
.L_x_2273:
        /* <DEDUP_REMOVED lines=42> */
.L_x_2272:
[----:B------:R-:W-:Y:S05]  /*e110*/  BSYNC B0 ;  /* 0x0000000000007941 */ /* 0x000fea0003800000 */
.L_x_2271:
        /* <DEDUP_REMOVED lines=16> */
.L_x_2275:
        /* <DEDUP_REMOVED lines=12> */
.L_x_2278:
[----:B------:R-:W-:-:S07]  /*e2e0*/  IMAD.MOV.U32 R18, RZ, RZ, R164 ;  /* 0x000000ffff127224 */ /* 0x000fce00078e00a4 */
.L_x_2279:
[----:B------:R-:W-:Y:S05]  /*e2f0*/  BSYNC B0 ;  /* 0x0000000000007941 */ /* 0x000fea0003800000 */
.L_x_2277:
        /* <DEDUP_REMOVED lines=16> */
.L_x_2283:
[----:B------:R-:W-:Y:S05]  /*e400*/  BSYNC B1 ;  /* 0x0000000000017941 */ /* 0x000fea0003800000 */
.L_x_2282:
        /* <DEDUP_REMOVED lines=42> */
.L_x_2281:
[----:B------:R-:W-:Y:S05]  /*e6b0*/  BSYNC B0 ;  /* 0x0000000000007941 */ /* 0x000fea0003800000 */
.L_x_2280:
        /* <DEDUP_REMOVED lines=12> */
.L_x_2276:
        /* <DEDUP_REMOVED lines=12> */
.L_x_2285:
[----:B------:R-:W-:-:S07]  /*e840*/  IMAD.MOV.U32 R40, RZ, RZ, R164 ;  /* 0x000000ffff287224 */ /* 0x000fce00078e00a4 */
.L_x_2286:
[----:B------:R-:W-:Y:S05]  /*e850*/  BSYNC B0 ;  /* 0x0000000000007941 */ /* 0x000fea0003800000 */
.L_x_2284:
        /* <DEDUP_REMOVED lines=16> */
.L_x_2290:
[----:B------:R-:W-:Y:S05]  /*e960*/  BSYNC B1 ;  /* 0x0000000000017941 */ /* 0x000fea0003800000 */
.L_x_2289:
        /* <DEDUP_REMOVED lines=42> */
.L_x_2288:
[----:B------:R-:W-:Y:S05]  /*ec10*/  BSYNC B0 ;  /* 0x0000000000007941 */ /* 0x000fea0003800000 */
.L_x_2287:
        /* <DEDUP_REMOVED lines=16> */
.L_x_2291:
        /* <DEDUP_REMOVED lines=12> */
.L_x_2294:
[----:B------:R-:W-:-:S07]  /*ede0*/  MOV R19, R164 ;  /* 0x000000a400137202 */ /* 0x000fce0000000f00 */
.L_x_2295:
[----:B------:R-:W-:Y:S05]  /*edf0*/  BSYNC B0 ;  /* 0x0000000000007941 */ /* 0x000fea0003800000 */
.L_x_2293:
        /* <DEDUP_REMOVED lines=16> */
.L_x_2299:
[----:B------:R-:W-:Y:S05]  /*ef00*/  BSYNC B1 ;  /* 0x0000000000017941 */ /* 0x000fea0003800000 */
.L_x_2298:
        /* <DEDUP_REMOVED lines=42> */
.L_x_2297:
[----:B------:R-:W-:Y:S05]  /*f1b0*/  BSYNC B0 ;  /* 0x0000000000007941 */ /* 0x000fea0003800000 */
.L_x_2296:
        /* <DEDUP_REMOVED lines=10> */
.L_x_2292:
        /* <DEDUP_REMOVED lines=12> */
.L_x_2301:
[----:B------:R-:W-:-:S07]  /*f320*/  MOV R114, R164 ;  /* 0x000000a400727202 */ /* 0x000fce0000000f00 */
.L_x_2302:
[----:B------:R-:W-:Y:S05]  /*f330*/  BSYNC B0 ;  /* 0x0000000000007941 */ /* 0x000fea0003800000 */
.L_x_2300:
        /* <DEDUP_REMOVED lines=16> */
.L_x_2306:
[----:B------:R-:W-:Y:S05]  /*f440*/  BSYNC B1 ;  /* 0x0000000000017941 */ /* 0x000fea0003800000 */
.L_x_2305:
        /* <DEDUP_REMOVED lines=42> */
.L_x_2304:
[----:B------:R-:W-:Y:S05]  /*f6f0*/  BSYNC B0 ;  /* 0x0000000000007941 */ /* 0x000fea0003800000 */
.L_x_2303:
        /* <DEDUP_REMOVED lines=15> */
.L_x_2307:
        /* <DEDUP_REMOVED lines=12> */
.L_x_2310:
[----:B------:R-:W-:-:S07]  /*f8b0*/  IMAD.MOV.U32 R20, RZ, RZ, R164 ;  /* 0x000000ffff147224 */ /* 0x000fce00078e00a4 */
.L_x_2311:
[----:B------:R-:W-:Y:S05]  /*f8c0*/  BSYNC B0 ;  /* 0x0000000000007941 */ /* 0x000fea0003800000 */
.L_x_2309:
        /* <DEDUP_REMOVED lines=16> */
.L_x_2315:
[----:B------:R-:W-:Y:S05]  /*f9d0*/  BSYNC B1 ;  /* 0x0000000000017941 */ /* 0x000fea0003800000 */
.L_x_2314:
        /* <DEDUP_REMOVED lines=42> */
.L_x_2313:
[----:B------:R-:W-:Y:S05]  /*fc80*/  BSYNC B0 ;  /* 0x0000000000007941 */ /* 0x000fea0003800000 */
.L_x_2312:
[----:B------:R-:W-:Y:S02]  /*fc90*/  I2FP.F32.U32 R41, R20 ;  /* 0x0000001400297245 */ /* 0x000fe40000201000 */
[----:B------:R-:W-:-:S03]  /*fca0*/  PRMT R20, R49, 0x7632, R20 ;  /* 0x0000763231147816 */ /* 0x000fc60000000014 */
[----:B------:R-:W-:Y:S02]  /*fcb0*/  FFMA.FTZ R41, R41, R136, 1.1641532182693481445e-10 ;  /* 0x2f00000029297423 */ /* 0x000fe40000010088 */
[----:B------:R-:W-:-:S03]  /*fcc0*/  IMAD.U32 R20, R20, 0x10000, RZ ;  /* 0x0001000014147824 */ /* 0x000fc600078e00ff */
[----:B------:R-:W-:Y:S01]  /*fcd0*/  FSETP.GTU.FTZ.AND P3, PT, R41, R134, PT ;  /* 0x000000862900720b */ /* 0x000fe20003f7c000 */
[----:B------:R-:W-:Y:S01]  /*fce0*/  FMUL.FTZ R20, R20, R135 ;  /* 0x0000008714147220 */ /* 0x000fe20000410000 */
[----:B------:R-:W-:-:S04]  /*fcf0*/  @P1 PRMT R41, R53, 0x7632, R41 ;  /* 0x0000763235291816 */ /* 0x000fc80000000029 */
[----:B------:R-:W-:Y:S02]  /*fd00*/  FSEL R114, R20, RZ, !P3 ;  /* 0x000000ff14727208 */ /* 0x000fe40005800000 */
[----:B------:R-:W-:Y:S02]  /*fd10*/  @P1 SHF.L.U32 R116, R41, 0x10, RZ ;  /* 0x0000001029741819 */ /* 0x000fe400000006ff */
[----:B------:R-:W-:Y:S01]  /*fd20*/  SEL R20, RZ, 0x1, P3 ;  /* 0x00000001ff147807 */ /* 0x000fe20001800000 */
[----:B------:R-:W-:-:S04]  /*fd30*/  FADD.FTZ R35, R35, R114 ;  /* 0x0000007223237221 */ /* 0x000fc80000010000 */
[----:B------:R-:W-:-:S07]  /*fd40*/  @P1 FADD.FTZ R35, R35, R116 ;  /* 0x0000007423231221 */ /* 0x000fce0000010000 */
.L_x_2308:
        /* <DEDUP_REMOVED lines=12> */
.L_x_2317:
[----:B------:R-:W-:-:S07]  /*fe10*/  IMAD.MOV.U32 R113, RZ, RZ, R164 ;  /* 0x000000ffff717224 */ /* 0x000fce00078e00a4 */
.L_x_2318:
[----:B------:R-:W-:Y:S05]  /*fe20*/  BSYNC B0 ;  /* 0x0000000000007941 */ /* 0x000fea0003800000 */
.L_x_2316:
        /* <DEDUP_REMOVED lines=16> */
.L_x_2322:
[----:B------:R-:W-:Y:S05]  /*ff30*/  BSYNC B1 ;  /* 0x0000000000017941 */ /* 0x000fea0003800000 */
.L_x_2321:
        /* <DEDUP_REMOVED lines=42> */
.L_x_2320:
[----:B------:R-:W-:Y:S05]  /*101e0*/  BSYNC B0 ;  /* 0x0000000000007941 */ /* 0x000fea0003800000 */
.L_x_2319:
        /* <DEDUP_REMOVED lines=16> */
.L_x_2323:
        /* <DEDUP_REMOVED lines=12> */
.L_x_2326:
[----:B------:R-:W-:-:S07]  /*103b0*/  IMAD.MOV.U32 R21, RZ, RZ, R164 ;  /* 0x000000ffff157224 */ /* 0x000fce00078e00a4 */
.L_x_2327:
[----:B------:R-:W-:Y:S05]  /*103c0*/  BSYNC B0 ;  /* 0x0000000000007941 */ /* 0x000fea0003800000 */
.L_x_2325:
        /* <DEDUP_REMOVED lines=16> */
.L_x_2331:
[----:B------:R-:W-:Y:S05]  /*104d0*/  BSYNC B1 ;  /* 0x0000000000017941 */ /* 0x000fea0003800000 */
.L_x_2330:
        /* <DEDUP_REMOVED lines=42> */
.L_x_2329:
[----:B------:R-:W-:Y:S05]  /*10780*/  BSYNC B0 ;  /* 0x0000000000007941 */ /* 0x000fea0003800000 */
.L_x_2328:
[----:B------:R-:W-:Y:S01]  /*10790*/  I2FP.F32.U32 R21, R21 ;  /* 0x0000001500157245 */ /* 0x000fe20000201000 */
[----:B------:R-:W-:-:S04]  /*107a0*/  IMAD.U32 R114, R50, 0x10000, RZ ;  /* 0x0001000032727824 */ /* 0x000fc800078e00ff */
[----:B------:R-:W-:Y:S01]  /*107b0*/  FFMA.FTZ R21, R21, R136, 1.1641532182693481445e-10 ;  /* 0x2f00000015157423 */ /* 0x000fe20000010088 */
[----:B------:R-:W-:-:S04]  /*107c0*/  FMUL.FTZ R41, R114, R135 ;  /* 0x0000008772297220 */ /* 0x000fc80000410000 */
[----:B------:R-:W-:-:S04]  /*107d0*/  FSETP.GTU.FTZ.AND P3, PT, R21, R134, PT ;  /* 0x000000861500720b */ /* 0x000fc80003f7c000 */
[----:B------:R-:W-:Y:S02]  /*107e0*/  FSEL R41, R41, RZ, !P3 ;  /* 0x000000ff29297208 */ /* 0x000fe40005800000 */
[----:B------:R-:W-:-:S03]  /*107f0*/  SEL R21, RZ, 0x1, P3 ;  /* 0x00000001ff157807 */ /* 0x000fc60001800000 */
[----:B------:R-:W-:Y:S01]  /*10800*/  FADD.FTZ R40, R40, R41 ;  /* 0x0000002928287221 */ /* 0x000fe20000010000 */
[----:B------:R-:W-:-:S04]  /*10810*/  @P1 IMAD.U32 R41, R54, 0x10000, RZ ;  /* 0x0001000036291824 */ /* 0x000fc800078e00ff */
[----:B------:R-:W-:-:S07]  /*10820*/  @P1 FADD.FTZ R40, R41, R40 ;  /* 0x0000002829281221 */ /* 0x000fce0000010000 */
.L_x_2324:
        /* <DEDUP_REMOVED lines=12> */
.L_x_2333:
[----:B------:R-:W-:-:S07]  /*108f0*/  IMAD.MOV.U32 R41, RZ, RZ, R164 ;  /* 0x000000ffff297224 */ /* 0x000fce00078e00a4 */
.L_x_2334:
[----:B------:R-:W-:Y:S05]  /*10900*/  BSYNC B0 ;  /* 0x0000000000007941 */ /* 0x000fea0003800000 */
.L_x_2332:
        /* <DEDUP_REMOVED lines=16> */
.L_x_2338:
[----:B------:R-:W-:Y:S05]  /*10a10*/  BSYNC B1 ;  /* 0x0000000000017941 */ /* 0x000fea0003800000 */
.L_x_2337:
[----:B------:R-:W-:Y:S01]  /*10a20*/  LOP3.LUT R47, R47, UR5, R10, 0x96, !PT ;  /* 0x000000052f2f7c12 */ /* 0x000fe2000f8e960a */
[----:B------:R-:W-:-:S04]  /*10a30*/  IMAD.HI.U32 R45, R6, -0x326172a9, RZ ;  /* 0xcd9e8d57062d7827 */ /* 0x000fc800078e00ff */
[----:B------:R-:W-:Y:S01]  /*10a40*/  IMAD R113, R6, -0x326172a9, RZ ;  /* 0xcd9e8d5706717824 */ /* 0x000fe200078e02ff */
[----:B------:R-:W-:Y:S01]  /*10a50*/  LOP3.LUT R45, R45, UR4, R8, 0x96, !PT ;  /* 0x000000042d2d7c12 */ /* 0x000fe2000f8e9608 */
[----:B------:R-:W-:-:S04]  /*10a60*/  IMAD.WIDE.U32 R114, R47, -0x326172a9, RZ ;  /* 0xcd9e8d572f727825 */ /* 0x000fc800078e00ff */
[----:B------:R-:W-:Y:S01]  /*10a70*/  IMAD R117, R7, -0x2daee0ad, RZ ;  /* 0xd2511f5307757824 */ /* 0x000fe200078e02ff */
[----:B------:R-:W-:Y:S01]  /*10a80*/  LOP3.LUT R44, R115, UR28, R113, 0x96, !PT ;  /* 0x0000001c732c7c12 */ /* 0x000fe2000f8e9671 */
[----:B------:R-:W-:Y:S01]  /*10a90*/  IMAD.WIDE.U32 R46, R45, -0x2daee0ad, RZ ;  /* 0xd2511f532d2e7825 */ /* 0x000fe200078e00ff */
[----:B------:R-:W-:-:S03]  /*10aa0*/  HFMA2.MMA R113, -RZ, RZ, 0, 0 ;  /* 0x00000000ff717435 */ /* 0x000fc600000001ff */
[----:B------:R-:W-:Y:S01]  /*10ab0*/  IMAD.WIDE.U32 R44, R44, -0x2daee0ad, RZ ;  /* 0xd2511f532c2c7825 */ /* 0x000fe200078e00ff */
[----:B------:R-:W-:-:S04]  /*10ac0*/  LOP3.LUT R47, R47, UR29, R117, 0x96, !PT ;  /* 0x0000001d2f2f7c12 */ /* 0x000fc8000f8e9675 */
[----:B------:R-:W-:Y:S01]  /*10ad0*/  LOP3.LUT R115, R45, UR31, R46, 0x96, !PT ;  /* 0x0000001f2d737c12 */ /* 0x000fe2000f8e962e */
[----:B------:R-:W-:-:S05]  /*10ae0*/  IMAD.WIDE.U32 R46, R47, -0x326172a9, RZ ;  /* 0xcd9e8d572f2e7825 */ /* 0x000fca00078e00ff */
        /* <DEDUP_REMOVED lines=23> */
[----:B------:R-:W-:-:S04]  /*10c60*/  IMAD.WIDE.U32 R46, R47, -0x326172a9, RZ ;  /* 0xcd9e8d572f2e7825 */ /* 0x000fc800078e00ff */
[----:B------:R-:W-:Y:S01]  /*10c70*/  IMAD.WIDE.U32 R164, R164, -0x326172a9, RZ ;  /* 0xcd9e8d57a4a47825 */ /* 0x000fe200078e00ff */
[----:B------:R-:W-:-:S04]  /*10c80*/  LOP3.LUT R47, R47, UR42, R114, 0x96, !PT ;  /* 0x0000002a2f2f7c12 */ /* 0x000fc8000f8e9672 */
[----:B------:R-:W-:Y:S01]  /*10c90*/  LOP3.LUT R45, R165, UR44, R46, 0x96, !PT ;  /* 0x0000002ca52d7c12 */ /* 0x000fe2000f8e962e */
[----:B------:R-:W-:-:S05]  /*10ca0*/  IMAD.WIDE.U32 R46, R47, -0x2daee0ad, RZ ;  /* 0xd2511f532f2e7825 */ /* 0x000fca00078e00ff */
[----:B------:R-:W-:-:S07]  /*10cb0*/  LOP3.LUT R44, R47, UR45, R44, 0x96, !PT ;  /* 0x0000002d2f2c7c12 */ /* 0x000fce000f8e962c */
.L_x_2336:
[----:B------:R-:W-:Y:S05]  /*10cc0*/  BSYNC B0 ;  /* 0x0000000000007941 */ /* 0x000fea0003800000 */
.L_x_2335:
        /* <DEDUP_REMOVED lines=14> */
.L_x_2339:
        /* <DEDUP_REMOVED lines=12> */
.L_x_2342:
[----:B------:R-:W-:-:S07]  /*10e70*/  MOV R22, R164 ;  /* 0x000000a400167202 */ /* 0x000fce0000000f00 */
.L_x_2343:
[----:B------:R-:W-:Y:S05]  /*10e80*/  BSYNC B0 ;  /* 0x0000000000007941 */ /* 0x000fea0003800000 */
.L_x_2341:
        /* <DEDUP_REMOVED lines=16> */
.L_x_2347:
[----:B------:R-:W-:Y:S05]  /*10f90*/  BSYNC B1 ;  /* 0x0000000000017941 */ /* 0x000fea0003800000 */
.L_x_2346:
        /* <DEDUP_REMOVED lines=41> */
[----:B------:R-:W-:-:S07]  /*11230*/  IMAD.MOV.U32 R47, RZ, RZ, RZ ;  /* 0x000000ffff2f7224 */ /* 0x000fce00078e00ff */
.L_x_2345:
[----:B------:R-:W-:Y:S05]  /*11240*/  BSYNC B0 ;  /* 0x0000000000007941 */ /* 0x000fea0003800000 */
.L_x_2344:
[----:B------:R-:W-:Y:S02]  /*11250*/  I2FP.F32.U32 R113, R22 ;  /* 0x0000001600717245 */ /* 0x000fe40000201000 */
[----:B------:R-:W-:-:S03]  /*11260*/  PRMT R22, R50, 0x7632, R22 ;  /* 0x0000763232167816 */ /* 0x000fc60000000016 */
[----:B------:R-:W-:Y:S01]  /*11270*/  FFMA.FTZ R113, R113, R136, 1.1641532182693481445e-10 ;  /* 0x2f00000071717423 */ /* 0x000fe20000010088 */
[----:B------:R-:W-:-:S04]  /*11280*/  SHF.L.U32 R22, R22, 0x10, RZ ;  /* 0x0000001016167819 */ /* 0x000fc800000006ff */
[----:B------:R-:W-:Y:S01]  /*11290*/  FSETP.GTU.FTZ.AND P4, PT, R113, R134, PT ;  /* 0x000000867100720b */ /* 0x000fe20003f9c000 */
[----:B------:R-:W-:Y:S01]  /*112a0*/  FMUL.FTZ R22, R22, R135 ;  /* 0x0000008716167220 */ /* 0x000fe20000410000 */
[----:B------:R-:W-:-:S04]  /*112b0*/  @P1 PRMT R113, R54, 0x7632, R113 ;  /* 0x0000763236711816 */ /* 0x000fc80000000071 */
[----:B------:R-:W-:Y:S02]  /*112c0*/  FSEL R42, R22, RZ, !P4 ;  /* 0x000000ff162a7208 */ /* 0x000fe40006000000 */
[----:B------:R-:W-:-:S03]  /*112d0*/  SEL R22, RZ, 0x1, P4 ;  /* 0x00000001ff167807 */ /* 0x000fc60002000000 */
[----:B------:R-:W-:Y:S01]  /*112e0*/  FADD.FTZ R41, R41, R42 ;  /* 0x0000002a29297221 */ /* 0x000fe20000010000 */
[----:B------:R-:W-:-:S04]  /*112f0*/  @P1 IMAD.U32 R42, R113, 0x10000, RZ ;  /* 0x00010000712a1824 */ /* 0x000fc800078e00ff */
[----:B------:R-:W-:-:S07]  /*11300*/  @P1 FADD.FTZ R41, R41, R42 ;  /* 0x0000002a29291221 */ /* 0x000fce0000010000 */
.L_x_2340:
        /* <DEDUP_REMOVED lines=12> */
.L_x_2349:
[----:B------:R-:W-:-:S07]  /*113d0*/  MOV R42, R164 ;  /* 0x000000a4002a7202 */ /* 0x000fce0000000f00 */
.L_x_2350:
[----:B------:R-:W-:Y:S05]  /*113e0*/  BSYNC B0 ;  /* 0x0000000000007941 */ /* 0x000fea0003800000 */
.L_x_2348:
        /* <DEDUP_REMOVED lines=16> */
.L_x_2354:
[----:B------:R-:W-:Y:S05]  /*114f0*/  BSYNC B1 ;  /* 0x0000000000017941 */ /* 0x000fea0003800000 */
.L_x_2353:
        /* <DEDUP_REMOVED lines=42> */
.L_x_2352:
[----:B------:R-:W-:Y:S05]  /*117a0*/  BSYNC B0 ;  /* 0x0000000000007941 */ /* 0x000fea0003800000 */
.L_x_2351:
        /* <DEDUP_REMOVED lines=14> */
.L_x_2355:
        /* <DEDUP_REMOVED lines=12> */
.L_x_2358:
[----:B------:R-:W-:-:S07]  /*11950*/  IMAD.MOV.U32 R23, RZ, RZ, R164 ;  /* 0x000000ffff177224 */ /* 0x000fce00078e00a4 */
.L_x_2359:
[----:B------:R-:W-:Y:S05]  /*11960*/  BSYNC B0 ;  /* 0x0000000000007941 */ /* 0x000fea0003800000 */
.L_x_2357:
        /* <DEDUP_REMOVED lines=16> */
.L_x_2363:
[----:B------:R-:W-:Y:S05]  /*11a70*/  BSYNC B1 ;  /* 0x0000000000017941 */ /* 0x000fea0003800000 */
.L_x_2362:
        /* <DEDUP_REMOVED lines=40> */
[----:B------:R-:W-:Y:S01]  /*11d00*/  LOP3.LUT R44, R47, UR45, R44, 0x96, !PT ;  /* 0x0000002d2f2c7c12 */ /* 0x000fe2000f8e962c */
[----:B------:R-:W-:-:S07]  /*11d10*/  IMAD.MOV.U32 R47, RZ, RZ, RZ ;  /* 0x000000ffff2f7224 */ /* 0x000fce00078e00ff */
.L_x_2361:
[----:B------:R-:W-:Y:S05]  /*11d20*/  BSYNC B0 ;  /* 0x0000000000007941 */ /* 0x000fea0003800000 */
.L_x_2360:
        /* <DEDUP_REMOVED lines=8> */
[----:B------:R-:W-:-:S05]  /*11db0*/  @P1 SHF.L.U32 R113, R55, 0x10, RZ ;  /* 0x0000001037711819 */ /* 0x000fca00000006ff */
[----:B------:R-:W-:-:S07]  /*11dc0*/  @P1 FADD.FTZ R42, R113, R42 ;  /* 0x0000002a712a1221 */ /* 0x000fce0000010000 */
.L_x_2356:
        /* <DEDUP_REMOVED lines=12> */
.L_x_2365:
[----:B------:R-:W-:-:S07]  /*11e90*/  IMAD.MOV.U32 R113, RZ, RZ, R164 ;  /* 0x000000ffff717224 */ /* 0x000fce00078e00a4 */
.L_x_2366:
[----:B------:R-:W-:Y:S05]  /*11ea0*/  BSYNC B0 ;  /* 0x0000000000007941 */ /* 0x000fea0003800000 */
.L_x_2364:
        /* <DEDUP_REMOVED lines=16> */
.L_x_2370:
[----:B------:R-:W-:Y:S05]  /*11fb0*/  BSYNC B1 ;  /* 0x0000000000017941 */ /* 0x000fea0003800000 */
.L_x_2369:
[----:B------:R-:W-:Y:S01]  /*11fc0*/  LOP3.LUT R114, R45, UR5, R10, 0x96, !PT ;  /* 0x000000052d727c12 */ /* 0x000fe2000f8e960a */
[----:B------:R-:W-:-:S04]  /*11fd0*/  IMAD.HI.U32 R45, R6, -0x326172a9, RZ ;  /* 0xcd9e8d57062d7827 */ /* 0x000fc800078e00ff */
[----:B------:R-:W-:Y:S01]  /*11fe0*/  IMAD R47, R6, -0x326172a9, RZ ;  /* 0xcd9e8d57062f7824 */ /* 0x000fe200078e02ff */
[----:B------:R-:W-:Y:S01]  /*11ff0*/  LOP3.LUT R45, R45, UR4, R8, 0x96, !PT ;  /* 0x000000042d2d7c12 */ /* 0x000fe2000f8e9608 */
[----:B------:R-:W-:-:S05]  /*12000*/  IMAD.WIDE.U32 R114, R114, -0x326172a9, RZ ;  /* 0xcd9e8d5772727825 */ /* 0x000fca00078e00ff */
[----:B------:R-:W-:Y:S01]  /*12010*/  LOP3.LUT R44, R115, UR28, R47, 0x96, !PT ;  /* 0x0000001c732c7c12 */ /* 0x000fe2000f8e962f */
[----:B------:R-:W-:Y:S02]  /*12020*/  IMAD R115, R7, -0x2daee0ad, RZ ;  /* 0xd2511f5307737824 */ /* 0x000fe400078e02ff */
        /* <DEDUP_REMOVED lines=30> */
[----:B------:R-:W-:-:S03]  /*12210*/  LOP3.LUT R47, R47, UR42, R114, 0x96, !PT ;  /* 0x0000002a2f2f7c12 */ /* 0x000fc6000f8e9672 */
[----:B------:R-:W-:Y:S01]  /*12220*/  IMAD.MOV.U32 R114, RZ, RZ, RZ ;  /* 0x000000ffff727224 */ /* 0x000fe200078e00ff */
[----:B------:R-:W-:Y:S01]  /*12230*/  LOP3.LUT R45, R165, UR44, R46, 0x96, !PT ;  /* 0x0000002ca52d7c12 */ /* 0x000fe2000f8e962e */
[----:B------:R-:W-:-:S05]  /*12240*/  IMAD.WIDE.U32 R46, R47, -0x2daee0ad, RZ ;  /* 0xd2511f532f2e7825 */ /* 0x000fca00078e00ff */
[----:B------:R-:W-:-:S07]  /*12250*/  LOP3.LUT R44, R47, UR45, R44, 0x96, !PT ;  /* 0x0000002d2f2c7c12 */ /* 0x000fce000f8e962c */
.L_x_2368:
[----:B------:R-:W-:Y:S05]  /*12260*/  BSYNC B0 ;  /* 0x0000000000007941 */ /* 0x000fea0003800000 */
.L_x_2367:
        /* <DEDUP_REMOVED lines=14> */
.L_x_2371:
        /* <DEDUP_REMOVED lines=12> */
.L_x_2374:
[----:B------:R-:W-:-:S07]  /*12410*/  IMAD.MOV.U32 R24, RZ, RZ, R164 ;  /* 0x000000ffff187224 */ /* 0x000fce00078e00a4 */
.L_x_2375:
[----:B------:R-:W-:Y:S05]  /*12420*/  BSYNC B0 ;  /* 0x0000000000007941 */ /* 0x000fea0003800000 */
.L_x_2373:
        /* <DEDUP_REMOVED lines=18> */
.L_x_2379:
[----:B------:R-:W-:Y:S05]  /*12550*/  BSYNC B1 ;  /* 0x0000000000017941 */ /* 0x000fea0003800000 */
.L_x_2378:
        /* <DEDUP_REMOVED lines=42> */
.L_x_2377:
[----:B------:R-:W-:Y:S05]  /*12800*/  BSYNC B0 ;  /* 0x0000000000007941 */ /* 0x000fea0003800000 */
.L_x_2376:
        /* <DEDUP_REMOVED lines=12> */
.L_x_2372:
[----:B------:R-:W-:Y:S01]  /*128d0*/  P2R R113, PR, RZ, 0x4 ;  /* 0x00000004ff717803 */ /* 0x000fe20000000000 */
[----:B------:R-:W-:Y:S01]  /*128e0*/  IMAD.WIDE.U32 R116, R27, 0x10, R156 ;  /* 0x000000101b747825 */ /* 0x000fe200078e009c */
[----:B------:R-:W-:Y:S02]  /*128f0*/  ISETP.NE.AND P2, PT, R112, RZ, PT ;  /* 0x000000ff7000720c */ /* 0x000fe40003f45270 */
[----:B------:R-:W-:Y:S02]  /*12900*/  F2FP.BF16.F32.PACK_AB R115, R43, R42 ;  /* 0x0000002a2b73723e */ /* 0x000fe400000010ff */
[----:B------:R-:W-:Y:S02]  /*12910*/  SEL R47, RZ, 0x1, P2 ;  /* 0x00000001ff2f7807 */ /* 0x000fe40001000000 */
[----:B------:R-:W-:Y:S02]  /*12920*/  ISETP.NE.AND P2, PT, R113, RZ, PT ;  /* 0x000000ff7100720c */ /* 0x000fe40003f45270 */
[----:B------:R-:W-:-:S02]  /*12930*/  F2FP.BF16.F32.PACK_AB R114, R41, R40 ;  /* 0x000000282972723e */ /* 0x000fc400000010ff */
[----:B------:R-:W-:Y:S02]  /*12940*/  F2FP.BF16.F32.PACK_AB R113, R35, R34 ;  /* 0x000000222371723e */ /* 0x000fe400000010ff */
[----:B------:R-:W-:Y:S02]  /*12950*/  F2FP.BF16.F32.PACK_AB R112, R33, R32 ;  /* 0x000000202170723e */ /* 0x000fe400000010ff */
[----:B------:R-:W-:Y:S02]  /*12960*/  SEL R120, RZ, 0x1000000, P5 ;  /* 0x01000000ff787807 */ /* 0x000fe40002800000 */
[----:B------:R-:W-:Y:S01]  /*12970*/  SEL R119, RZ, 0x10000, P4 ;  /* 0x00010000ff777807 */ /* 0x000fe20002000000 */
[----:B------:R0:W-:Y:S01]  /*12980*/  STG.E.128 desc[UR6][R116.64], R112 ;  /* 0x0000007074007986 */ /* 0x0001e2000c101d06 */
[----:B------:R-:W-:Y:S02]  /*12990*/  SEL R118, RZ, 0x100, P3 ;  /* 0x00000100ff767807 */ /* 0x000fe40001800000 */
[----:B------:R-:W-:-:S02]  /*129a0*/  LOP3.LUT P3, RZ, R25, 0x2, RZ, 0xc0, !PT ;  /* 0x0000000219ff7812 */ /* 0x000fc4000786c0ff */
[----:B------:R-:W-:Y:S02]  /*129b0*/  LOP3.LUT R118, R118, R120, R119, 0xfe, !PT ;  /* 0x0000007876767212 */ /* 0x000fe400078efe77 */
[----:B------:R-:W-:Y:S02]  /*129c0*/  SEL R119, RZ, 0x1, P3 ;  /* 0x00000001ff777807 */ /* 0x000fe40001800000 */
[C---:B------:R-:W-:Y:S02]  /*129d0*/  LOP3.LUT P5, RZ, R25.reuse, 0x10, RZ, 0xc0, !PT ;  /* 0x0000001019ff7812 */ /* 0x040fe400078ac0ff */
[C---:B------:R-:W-:Y:S02]  /*129e0*/  LOP3.LUT P4, RZ, R25.reuse, 0x8, RZ, 0xc0, !PT ;  /* 0x0000000819ff7812 */ /* 0x040fe4000788c0ff */
[----:B------:R-:W-:Y:S01]  /*129f0*/  LOP3.LUT P6, RZ, R25, 0x20, RZ, 0xc0, !PT ;  /* 0x0000002019ff7812 */ /* 0x000fe200078cc0ff */
[----:B0-----:R-:W-:Y:S01]  /*12a00*/  IMAD.WIDE.U32 R112, R47, 0x1000000, RZ ;  /* 0x010000002f707825 */ /* 0x001fe200078e00ff */
[----:B------:R-:W-:-:S04]  /*12a10*/  SEL R47, RZ, 0x1, P4 ;  /* 0x00000001ff2f7807 */ /* 0x000fc80002000000 */
[----:B------:R-:W-:Y:S01]  /*12a20*/  LOP3.LUT R119, R113, R118, R119, 0xfe, !PT ;  /* 0x0000007671777212 */ /* 0x000fe200078efe77 */
[----:B------:R-:W-:Y:S01]  /*12a30*/  IMAD.WIDE.U32 R114, R47, 0x10000, RZ ;  /* 0x000100002f727825 */ /* 0x000fe200078e00ff */
[----:B------:R-:W-:-:S05]  /*12a40*/  SEL R118, RZ, 0x1, P5 ;  /* 0x00000001ff767807 */ /* 0x000fca0002800000 */
[----:B------:R-:W-:-:S03]  /*12a50*/  IMAD.WIDE.U32 R116, R118, 0x100, RZ ;  /* 0x0000010076747825 */ /* 0x000fc600078e00ff */
[----:B------:R-:W-:Y:S02]  /*12a60*/  LOP3.LUT R47, R116, R112, R114, 0xfe, !PT ;  /* 0x00000070742f7212 */ /* 0x000fe400078efe72 */
[----:B------:R-:W-:Y:S02]  /*12a70*/  SEL R112, RZ, 0x1, P6 ;  /* 0x00000001ff707807 */ /* 0x000fe40003000000 */
[----:B------:R-:W-:Y:S02]  /*12a80*/  LOP3.LUT R115, R117, R119, R115, 0xfe, !PT ;  /* 0x0000007775737212 */ /* 0x000fe400078efe73 */
[----:B------:R-:W-:Y:S01]  /*12a90*/  LOP3.LUT R114, R47, R112, RZ, 0xfc, !PT ;  /* 0x000000702f727212 */ /* 0x000fe200078efcff */
[----:B------:R-:W-:Y:S01]  /*12aa0*/  IMAD.WIDE.U32 R112, R27, 0x8, R162 ;  /* 0x000000081b707825 */ /* 0x000fe200078e00a2 */
[----:B------:R-:W-:-:S04]  /*12ab0*/  IADD3 R47, R124, 0x180, RZ ;  /* 0x000001807c2f7810 */ /* 0x000fc80007ffe0ff */
[----:B------:R0:W-:Y:S02]  /*12ac0*/  STG.E.64 desc[UR6][R112.64], R114 ;  /* 0x0000007270007986 */ /* 0x0001e4000c101b06 */
[----:B0-----:R-:W0:Y:S08]  /*12ad0*/  @P0 LDC.64 R114, c[0x0][0x228] ;  /* 0x00008a00ff720b82 */ /* 0x001e300000000a00 */
[----:B------:R-:W1:Y:S01]  /*12ae0*/  @P1 LDC.64 R112, c[0x0][0x230] ;  /* 0x00008c00ff701b82 */ /* 0x000e620000000a00 */
[----:B0-----:R-:W-:Y:S01]  /*12af0*/  @P0 IMAD.WIDE.U32 R114, R47, 0x10, R114 ;  /* 0x000000102f720825 */ /* 0x001fe200078e0072 */
[----:B------:R-:W-:Y:S06]  /*12b00*/  @!P0 BRA `(.L_x_2380) ;  /* 0x0000000000508947 */ /* 0x000fec0003800000 */
[----:B------:R-:W-:Y:S01]  /*12b10*/  IMAD.U32 R116, R23, 0x10000, RZ ;  /* 0x0001000017747824 */ /* 0x000fe200078e00ff */
[----:B------:R-:W0:Y:S01]  /*12b20*/  LDC.64 R138, c[0x0][0x248] ;  /* 0x00009200ff8a7b82 */ /* 0x000e220000000a00 */
[----:B------:R-:W-:Y:S02]  /*12b30*/  LOP3.LUT R118, R19, 0xff, RZ, 0xc0, !PT ;  /* 0x000000ff13767812 */ /* 0x000fe400078ec0ff */
[----:B------:R-:W-:Y:S02]  /*12b40*/  LOP3.LUT R120, R18, 0xff, RZ, 0xc0, !PT ;  /* 0x000000ff12787812 */ /* 0x000fe400078ec0ff */
[----:B------:R-:W-:Y:S01]  /*12b50*/  LOP3.LUT R117, R116, 0xff0000, RZ, 0xc0, !PT ;  /* 0x00ff000074757812 */ /* 0x000fe200078ec0ff */
[----:B------:R-:W-:Y:S01]  /*12b60*/  IMAD.WIDE.U32 R118, R118, 0x10000, RZ ;  /* 0x0001000076767825 */ /* 0x000fe200078e00ff */
[----:B------:R-:W-:-:S03]  /*12b70*/  LOP3.LUT R116, R24, 0xffff, RZ, 0xc0, !PT ;  /* 0x0000ffff18747812 */ /* 0x000fc600078ec0ff */
[----:B------:R-:W-:Y:S01]  /*12b80*/  IMAD.WIDE.U32 R120, R120, 0x100, RZ ;  /* 0x0000010078787825 */ /* 0x000fe200078e00ff */
[----:B------:R-:W-:Y:S02]  /*12b90*/  PRMT R116, R117, 0x4210, R116 ;  /* 0x0000421075747816 */ /* 0x000fe40000000074 */
[----:B------:R-:W-:-:S04]  /*12ba0*/  PRMT R117, R22, 0x7104, RZ ;  /* 0x0000710416757816 */ /* 0x000fc800000000ff */
        /* <DEDUP_REMOVED lines=10> */
.L_x_2380:
[C---:B-1----:R-:W-:Y:S01]  /*12c50*/  @P1 IMAD.WIDE.U32 R112, R47.reuse, 0x10, R112 ;  /* 0x000000102f701825 */ /* 0x042fe200078e0070 */
[----:B------:R-:W5:Y:S04]  /*12c60*/  @P0 LDG.E.128 R48, desc[UR6][R114.64] ;  /* 0x0000000672300981 */ /* 0x000f68000c1e1d00 */
[----:B------:R1:W5:Y:S02]  /*12c70*/  @P1 LDG.E.128 R52, desc[UR6][R112.64] ;  /* 0x0000000670341981 */ /* 0x000364000c1e1d00 */
[----:B-1----:R-:W-:-:S06]  /*12c80*/  IMAD.WIDE.U32 R112, R47, 0x10, R160 ;  /* 0x000000102f707825 */ /* 0x002fcc00078e00a0 */
[----:B------:R-:W5:Y:S01]  /*12c90*/  LDG.E.128 R112, desc[UR6][R112.64] ;  /* 0x0000000670707981 */ /* 0x000f62000c1e1d00 */
[C---:B------:R-:W-:Y:S01]  /*12ca0*/  ISETP.NE.AND P3, PT, R122.reuse, 0x1, PT ;  /* 0x000000017a00780c */ /* 0x040fe20003f65270 */
[----:B------:R-:W-:Y:S01]  /*12cb0*/  BSSY B0, `(.L_x_2381) ;  /* 0x000000c000007945 */ /* 0x000fe20003800000 */
[----:B0-----:R-:W-:-:S11]  /*12cc0*/  VIADD R117, R122, 0x1 ;  /* 0x000000017a757836 */ /* 0x001fd60000000000 */
        /* <DEDUP_REMOVED lines=9> */
.L_x_2382:
[----:B------:R-:W-:-:S07]  /*12d60*/  MOV R120, R164 ;  /* 0x000000a400787202 */ /* 0x000fce0000000f00 */
.L_x_2383:
[----:B------:R-:W-:Y:S05]  /*12d70*/  BSYNC B0 ;  /* 0x0000000000007941 */ /* 0x000fea0003800000 */
.L_x_2381:
        /* <DEDUP_REMOVED lines=16> */
.L_x_2387:
[----:B------:R-:W-:Y:S05]  /*12e80*/  BSYNC B1 ;  /* 0x0000000000017941 */ /* 0x000fea0003800000 */
.L_x_2386:
        /* <DEDUP_REMOVED lines=40> */
[----:B------:R-:W-:Y:S01]  /*13110*/  IMAD.MOV.U32 R46, RZ, RZ, R116 ;  /* 0x000000ffff2e7224 */ /* 0x000fe200078e0074 */
[----:B------:R-:W-:Y:S01]  /*13120*/  LOP3.LUT R44, R117, UR45, R44, 0x96, !PT ;  /* 0x0000002d752c7c12 */ /* 0x000fe2000f8e962c */
[----:B------:R-:W-:-:S11]  /*13130*/  HFMA2.MMA R117, -RZ, RZ, 0, 0 ;  /* 0x00000000ff757435 */ /* 0x000fd600000001ff */
.L_x_2385:
[----:B------:R-:W-:Y:S05]  /*13140*/  BSYNC B0 ;  /* 0x0000000000007941 */ /* 0x000fea0003800000 */
.L_x_2384:
[----:B------:R-:W-:Y:S01]  /*13150*/  I2FP.F32.U32 R119, R120 ;  /* 0x0000007800777245 */ /* 0x000fe20000201000 */
[C---:B-----5:R-:W-:Y:S01]  /*13160*/  IMAD.U32 R116, R112.reuse, 0x10000, RZ ;  /* 0x0001000070747824 */ /* 0x060fe200078e00ff */
        /* <DEDUP_REMOVED lines=14> */
.L_x_2388:
        /* <DEDUP_REMOVED lines=12> */
.L_x_2391:
[----:B------:R-:W-:-:S07]  /*13310*/  MOV R17, R164 ;  /* 0x000000a400117202 */ /* 0x000fce0000000f00 */
.L_x_2392:
[----:B------:R-:W-:Y:S05]  /*13320*/  BSYNC B0 ;  /* 0x0000000000007941 */ /* 0x000fea0003800000 */
.L_x_2390:
        /* <DEDUP_REMOVED lines=16> */
.L_x_2396:
[----:B------:R-:W-:Y:S05]  /*13430*/  BSYNC B1 ;  /* 0x0000000000017941 */ /* 0x000fea0003800000 */
.L_x_2395:
[----:B------:R-:W-:Y:S01]  /*13440*/  LOP3.LUT R120, R45, UR5, R10, 0x96, !PT ;  /* 0x000000052d787c12 */ /* 0x000fe2000f8e960a */
[----:B------:R-:W-:-:S04]  /*13450*/  IMAD.HI.U32 R45, R6, -0x326172a9, RZ ;  /* 0xcd9e8d57062d7827 */ /* 0x000fc800078e00ff */
[----:B------:R-:W-:Y:S01]  /*13460*/  IMAD R117, R6, -0x326172a9, RZ ;  /* 0xcd9e8d5706757824 */ /* 0x000fe200078e02ff */
[----:B------:R-:W-:Y:S01]  /*13470*/  LOP3.LUT R45, R45, UR4, R8, 0x96, !PT ;  /* 0x000000042d2d7c12 */ /* 0x000fe2000f8e9608 */
[----:B------:R-:W-:-:S04]  /*13480*/  IMAD.WIDE.U32 R120, R120, -0x326172a9, RZ ;  /* 0xcd9e8d5778787825 */ /* 0x000fc800078e00ff */
[----:B------:R-:W-:Y:S01]  /*13490*/  IMAD.WIDE.U32 R118, R45, -0x2daee0ad, RZ ;  /* 0xd2511f532d767825 */ /* 0x000fe200078e00ff */
[----:B------:R-:W-:-:S03]  /*134a0*/  LOP3.LUT R44, R121, UR28, R117, 0x96, !PT ;  /* 0x0000001c792c7c12 */ /* 0x000fc6000f8e9675 */
[----:B------:R-:W-:Y:S02]  /*134b0*/  IMAD R117, R7, -0x2daee0ad, RZ ;  /* 0xd2511f5307757824 */ /* 0x000fe400078e02ff */
[----:B------:R-:W-:-:S03]  /*134c0*/  IMAD.WIDE.U32 R44, R44, -0x2daee0ad, RZ ;  /* 0xd2511f532c2c7825 */ /* 0x000fc600078e00ff */
[----:B------:R-:W-:Y:S02]  /*134d0*/  LOP3.LUT R117, R119, UR29, R117, 0x96, !PT ;  /* 0x0000001d77757c12 */ /* 0x000fe4000f8e9675 */
[----:B------:R-:W-:-:S03]  /*134e0*/  LOP3.LUT R121, R45, UR31, R118, 0x96, !PT ;  /* 0x0000001f2d797c12 */ /* 0x000fc6000f8e9676 */
        /* <DEDUP_REMOVED lines=30> */
[----:B------:R-:W-:Y:S01]  /*136d0*/  HFMA2.MMA R118, -RZ, RZ, 0, 0 ;  /* 0x00000000ff767435 */ /* 0x000fe200000001ff */
[----:B------:R-:W-:-:S10]  /*136e0*/  LOP3.LUT R44, R119, UR45, R44, 0x96, !PT ;  /* 0x0000002d772c7c12 */ /* 0x000fd4000f8e962c */
.L_x_2394:
[----:B------:R-:W-:Y:S05]  /*136f0*/  BSYNC B0 ;  /* 0x0000000000007941 */ /* 0x000fea0003800000 */
.L_x_2393:
[----:B------:R-:W-:Y:S01]  /*13700*/  I2FP.F32.U32 R17, R17 ;  /* 0x0000001100117245 */ /* 0x000fe20000201000 */
[----:B------:R-:W-:-:S04]  /*13710*/  IMAD.U32 R120, R48, 0x10000, RZ ;  /* 0x0001000030787824 */ /* 0x000fc800078e00ff */
[----:B------:R-:W-:-:S05]  /*13720*/  FFMA.FTZ R17, R17, R136, 1.1641532182693481445e-10 ;  /* 0x2f00000011117423 */ /* 0x000fca0000010088 */
[----:B------:R-:W-:Y:S01]  /*13730*/  FSETP.GTU.FTZ.AND P3, PT, R17, R134, PT ;  /* 0x000000861100720b */ /* 0x000fe20003f7c000 */
[----:B------:R-:W-:-:S05]  /*13740*/  FMUL.FTZ R17, R120, R135 ;  /* 0x0000008778117220 */ /* 0x000fca0000410000 */
[----:B------:R-:W-:-:S05]  /*13750*/  FSEL R17, R17, RZ, !P3 ;  /* 0x000000ff11117208 */ /* 0x000fca0005800000 */
[----:B------:R-:W-:Y:S01]  /*13760*/  FADD.FTZ R116, R116, R17 ;  /* 0x0000001174747221 */ /* 0x000fe20000010000 */
[----:B------:R-:W-:-:S04]  /*13770*/  @P1 IMAD.U32 R17, R52, 0x10000, RZ ;  /* 0x0001000034111824 */ /* 0x000fc800078e00ff */
[----:B------:R-:W-:Y:S01]  /*13780*/  @P1 FADD.FTZ R116, R17, R116 ;  /* 0x0000007411741221 */ /* 0x000fe20000010000 */
[----:B------:R-:W-:-:S07]  /*13790*/  SEL R17, RZ, 0x1, P3 ;  /* 0x00000001ff117807 */ /* 0x000fce0001800000 */
.L_x_2389:
        /* <DEDUP_REMOVED lines=12> */
.L_x_2398:
[----:B------:R-:W-:-:S07]  /*13860*/  IMAD.MOV.U32 R117, RZ, RZ, R164 ;  /* 0x000000ffff757224 */ /* 0x000fce00078e00a4 */
.L_x_2399:
[----:B------:R-:W-:Y:S05]  /*13870*/  BSYNC B0 ;  /* 0x0000000000007941 */ /* 0x000fea0003800000 */
.L_x_2397:
        /* <DEDUP_REMOVED lines=16> */
.L_x_2403:
[----:B------:R-:W-:Y:S05]  /*13980*/  BSYNC B1 ;  /* 0x0000000000017941 */ /* 0x000fea0003800000 */
.L_x_2402:
        /* <DEDUP_REMOVED lines=41> */
[----:B------:R-:W-:Y:S01]  /*13c20*/  IMAD.MOV.U32 R119, RZ, RZ, RZ ;  /* 0x000000ffff777224 */ /* 0x000fe200078e00ff */
[----:B------:R-:W-:-:S07]  /*13c30*/  MOV R46, R118 ;  /* 0x00000076002e7202 */ /* 0x000fce0000000f00 */
.L_x_2401:
[----:B------:R-:W-:Y:S05]  /*13c40*/  BSYNC B0 ;  /* 0x0000000000007941 */ /* 0x000fea0003800000 */
.L_x_2400:
        /* <DEDUP_REMOVED lines=16> */
.L_x_2404:
        /* <DEDUP_REMOVED lines=12> */
.L_x_2407:
[----:B------:R-:W-:-:S07]  /*13e10*/  IMAD.MOV.U32 R18, RZ, RZ, R164 ;  /* 0x000000ffff127224 */ /* 0x000fce00078e00a4 */
.L_x_2408:
[----:B------:R-:W-:Y:S05]  /*13e20*/  BSYNC B0 ;  /* 0x0000000000007941 */ /* 0x000fea0003800000 */
.L_x_2406:
        /* <DEDUP_REMOVED lines=16> */
.L_x_2412:
[----:B------:R-:W-:Y:S05]  /*13f30*/  BSYNC B1 ;  /* 0x0000000000017941 */ /* 0x000fea0003800000 */
.L_x_2411:
        /* <DEDUP_REMOVED lines=39> */
[----:B------:R-:W-:-:S03]  /*141b0*/  IMAD.WIDE.U32 R118, R119, -0x2daee0ad, RZ ;  /* 0xd2511f5377767825 */ /* 0x000fc600078e00ff */
[----:B------:R-:W-:Y:S01]  /*141c0*/  MOV R46, R118 ;  /* 0x00000076002e7202 */ /* 0x000fe20000000f00 */
[----:B------:R-:W-:Y:S01]  /*141d0*/  IMAD.MOV.U32 R118, RZ, RZ, RZ ;  /* 0x000000ffff767224 */ /* 0x000fe200078e00ff */
[----:B------:R-:W-:-:S07]  /*141e0*/  LOP3.LUT R44, R119, UR45, R44, 0x96, !PT ;  /* 0x0000002d772c7c12 */ /* 0x000fce000f8e962c */
.L_x_2410:
[----:B------:R-:W-:Y:S05]  /*141f0*/  BSYNC B0 ;  /* 0x0000000000007941 */ /* 0x000fea0003800000 */
.L_x_2409:
[----:B------:R-:W-:Y:S02]  /*14200*/  I2FP.F32.U32 R119, R18 ;  /* 0x0000001200777245 */ /* 0x000fe40000201000 */
[----:B------:R-:W-:-:S03]  /*14210*/  PRMT R18, R48, 0x7632, R18 ;  /* 0x0000763230127816 */ /* 0x000fc60000000012 */
[----:B------:R-:W-:Y:S02]  /*14220*/  FFMA.FTZ R119, R119, R136, 1.1641532182693481445e-10 ;  /* 0x2f00000077777423 */ /* 0x000fe40000010088 */
[----:B------:R-:W-:-:S03]  /*14230*/  IMAD.U32 R18, R18, 0x10000, RZ ;  /* 0x0001000012127824 */ /* 0x000fc600078e00ff */
[----:B------:R-:W-:Y:S01]  /*14240*/  FSETP.GTU.FTZ.AND P3, PT, R119, R134, PT ;  /* 0x000000867700720b */ /* 0x000fe20003f7c000 */
[----:B------:R-:W-:-:S05]  /*14250*/  FMUL.FTZ R18, R18, R135 ;  /* 0x0000008712127220 */ /* 0x000fca0000410000 */
[----:B------:R-:W-:-:S05]  /*14260*/  FSEL R18, R18, RZ, !P3 ;  /* 0x000000ff12127208 */ /* 0x000fca0005800000 */
[--C-:B------:R-:W-:Y:S01]  /*14270*/  FADD.FTZ R117, R117, R18.reuse ;  /* 0x0000001275757221 */ /* 0x100fe20000010000 */
[----:B------:R-:W-:-:S04]  /*14280*/  @P1 PRMT R18, R52, 0x7632, R18 ;  /* 0x0000763234121816 */ /* 0x000fc80000000012 */
[----:B------:R-:W-:-:S05]  /*14290*/  @P1 SHF.L.U32 R18, R18, 0x10, RZ ;  /* 0x0000001012121819 */ /* 0x000fca00000006ff */
[----:B------:R-:W-:Y:S01]  /*142a0*/  @P1 FADD.FTZ R117, R117, R18 ;  /* 0x0000001275751221 */ /* 0x000fe20000010000 */
[----:B------:R-:W-:-:S07]  /*142b0*/  SEL R18, RZ, 0x1, P3 ;  /* 0x00000001ff127807 */ /* 0x000fce0001800000 */
.L_x_2405:
        /* <DEDUP_REMOVED lines=12> */
.L_x_2414:
[----:B------:R-:W-:-:S07]  /*14380*/  IMAD.MOV.U32 R112, RZ, RZ, R164 ;  /* 0x000000ffff707224 */ /* 0x000fce00078e00a4 */
.L_x_2415:
[----:B------:R-:W-:Y:S05]  /*14390*/  BSYNC B0 ;  /* 0x0000000000007941 */ /* 0x000fea0003800000 */
.L_x_2413:
        /* <DEDUP_REMOVED lines=16> */
.L_x_2419:
[----:B------:R-:W-:Y:S05]  /*144a0*/  BSYNC B1 ;  /* 0x0000000000017941 */ /* 0x000fea0003800000 */
.L_x_2418:
        /* <DEDUP_REMOVED lines=40> */
[----:B------:R-:W-:-:S04]  /*14730*/  IMAD.WIDE.U32 R118, R119, -0x2daee0ad, RZ ;  /* 0xd2511f5377767825 */ /* 0x000fc800078e00ff */
[----:B------:R-:W-:Y:S01]  /*14740*/  IMAD.MOV.U32 R46, RZ, RZ, R118 ;  /* 0x000000ffff2e7224 */ /* 0x000fe200078e0076 */
[----:B------:R-:W-:-:S07]  /*14750*/  LOP3.LUT R44, R119, UR45, R44, 0x96, !PT ;  /* 0x0000002d772c7c12 */ /* 0x000fce000f8e962c */
.L_x_2417:
[----:B------:R-:W-:Y:S05]  /*14760*/  BSYNC B0 ;  /* 0x0000000000007941 */ /* 0x000fea0003800000 */
.L_x_2416:
        /* <DEDUP_REMOVED lines=16> */
.L_x_2420:
        /* <DEDUP_REMOVED lines=12> */
.L_x_2423:
[----:B------:R-:W-:-:S07]  /*14930*/  IMAD.MOV.U32 R19, RZ, RZ, R164 ;  /* 0x000000ffff137224 */ /* 0x000fce00078e00a4 */
.L_x_2424:
[----:B------:R-:W-:Y:S05]  /*14940*/  BSYNC B0 ;  /* 0x0000000000007941 */ /* 0x000fea0003800000 */
.L_x_2422:
        /* <DEDUP_REMOVED lines=16> */
.L_x_2428:
[----:B------:R-:W-:Y:S05]  /*14a50*/  BSYNC B1 ;  /* 0x0000000000017941 */ /* 0x000fea0003800000 */
.L_x_2427:
        /* <DEDUP_REMOVED lines=42> */
[----:B------:R-:W-:-:S07]  /*14d00*/  IMAD.MOV.U32 R112, RZ, RZ, RZ ;  /* 0x000000ffff707224 */ /* 0x000fce00078e00ff */
.L_x_2426:
[----:B------:R-:W-:Y:S05]  /*14d10*/  BSYNC B0 ;  /* 0x0000000000007941 */ /* 0x000fea0003800000 */
.L_x_2425:
[----:B------:R-:W-:Y:S02]  /*14d20*/  I2FP.F32.U32 R19, R19 ;  /* 0x0000001300137245 */ /* 0x000fe40000201000 */
[----:B------:R-:W-:-:S03]  /*14d30*/  SHF.L.U32 R120, R49, 0x10, RZ ;  /* 0x0000001031787819 */ /* 0x000fc600000006ff */
        /* <DEDUP_REMOVED lines=8> */
.L_x_2421:
        /* <DEDUP_REMOVED lines=12> */
.L_x_2430:
[----:B------:R-:W-:-:S07]  /*14e80*/  MOV R122, R164 ;  /* 0x000000a4007a7202 */ /* 0x000fce0000000f00 */
.L_x_2431:
[----:B------:R-:W-:Y:S05]  /*14e90*/  BSYNC B0 ;  /* 0x0000000000007941 */ /* 0x000fea0003800000 */
.L_x_2429:
        /* <DEDUP_REMOVED lines=16> */
.L_x_2435:
[----:B------:R-:W-:Y:S05]  /*14fa0*/  BSYNC B1 ;  /* 0x0000000000017941 */ /* 0x000fea0003800000 */
.L_x_2434:
        /* <DEDUP_REMOVED lines=43> */
.L_x_2433:
[----:B------:R-:W-:Y:S05]  /*15260*/  BSYNC B0 ;  /* 0x0000000000007941 */ /* 0x000fea0003800000 */
.L_x_2432:
        /* <DEDUP_REMOVED lines=11> */
[----:B------:R-:W-:-:S04]  /*15320*/  PRMT R112, R53, 0x7632, R112 ;  /* 0x0000763235707816 */ /* 0x000fc80000000070 */
[----:B------:R-:W-:-:S05]  /*15330*/  SHF.L.U32 R112, R112, 0x10, RZ ;  /* 0x0000001070707819 */ /* 0x000fca00000006ff */
[----:B------:R-:W-:Y:S01]  /*15340*/  FADD.FTZ R119, R119, R112 ;  /* 0x0000007077777221 */ /* 0x000fe20000010000 */
[----:B------:R-:W-:Y:S01]  /*15350*/  IMAD.MOV.U32 R112, RZ, RZ, R113 ;  /* 0x000000ffff707224 */ /* 0x000fe200078e0071 */
[----:B------:R-:W-:Y:S06]  /*15360*/  BRA `(.L_x_2437) ;  /* 0x00000004005c7947 */ /* 0x000fec0003800000 */
.L_x_2436:
        /* <DEDUP_REMOVED lines=12> */
.L_x_2439:
[----:B------:R-:W-:-:S07]  /*15430*/  MOV R20, R164 ;  /* 0x000000a400147202 */ /* 0x000fce0000000f00 */
.L_x_2440:
[----:B------:R-:W-:Y:S05]  /*15440*/  BSYNC B0 ;  /* 0x0000000000007941 */ /* 0x000fea0003800000 */
.L_x_2438:
        /* <DEDUP_REMOVED lines=16> */
.L_x_2444:
[----:B------:R-:W-:Y:S05]  /*15550*/  BSYNC B1 ;  /* 0x0000000000017941 */ /* 0x000fea0003800000 */
.L_x_2443:
        /* <DEDUP_REMOVED lines=43> */
.L_x_2442:
[----:B------:R-:W-:Y:S05]  /*15810*/  BSYNC B0 ;  /* 0x0000000000007941 */ /* 0x000fea0003800000 */
.L_x_2441:
        /* <DEDUP_REMOVED lines=12> */
.L_x_2437:
        /* <DEDUP_REMOVED lines=12> */
.L_x_2446:
[----:B------:R-:W-:-:S07]  /*159a0*/  IMAD.MOV.U32 R122, RZ, RZ, R164 ;  /* 0x000000ffff7a7224 */ /* 0x000fce00078e00a4 */
.L_x_2447:
[----:B------:R-:W-:Y:S05]  /*159b0*/  BSYNC B0 ;  /* 0x0000000000007941 */ /* 0x000fea0003800000 */
.L_x_2445:
        /* <DEDUP_REMOVED lines=16> */
.L_x_2451:
[----:B------:R-:W-:Y:S05]  /*15ac0*/  BSYNC B1 ;  /* 0x0000000000017941 */ /* 0x000fea0003800000 */
.L_x_2450:
        /* <DEDUP_REMOVED lines=41> */
[----:B------:R-:W-:Y:S02]  /*15d60*/  LOP3.LUT R44, R113, UR45, R44, 0x96, !PT ;  /* 0x0000002d712c7c12 */ /* 0x000fe4000f8e962c */
[----:B------:R-:W-:-:S07]  /*15d70*/  MOV R46, R112 ;  /* 0x00000070002e7202 */ /* 0x000fce0000000f00 */
.L_x_2449:
[----:B------:R-:W-:Y:S05]  /*15d80*/  BSYNC B0 ;  /* 0x0000000000007941 */ /* 0x000fea0003800000 */
.L_x_2448:
        /* <DEDUP_REMOVED lines=16> */
.L_x_2452:
        /* <DEDUP_REMOVED lines=12> */
.L_x_2455:
[----:B------:R-:W-:-:S07]  /*15f50*/  IMAD.MOV.U32 R21, RZ, RZ, R164 ;  /* 0x000000ffff157224 */ /* 0x000fce00078e00a4 */
.L_x_2456:
[----:B------:R-:W-:Y:S05]  /*15f60*/  BSYNC B0 ;  /* 0x0000000000007941 */ /* 0x000fea0003800000 */
.L_x_2454:
        /* <DEDUP_REMOVED lines=16> */
.L_x_2460:
[----:B------:R-:W-:Y:S05]  /*16070*/  BSYNC B1 ;  /* 0x0000000000017941 */ /* 0x000fea0003800000 */
.L_x_2459:
        /* <DEDUP_REMOVED lines=43> */
.L_x_2458:
[----:B------:R-:W-:Y:S05]  /*16330*/  BSYNC B0 ;  /* 0x0000000000007941 */ /* 0x000fea0003800000 */
.L_x_2457:
        /* <DEDUP_REMOVED lines=10> */
.L_x_2453:
        /* <DEDUP_REMOVED lines=12> */
.L_x_2462:
[----:B------:R-:W-:-:S07]  /*164a0*/  IMAD.MOV.U32 R121, RZ, RZ, R164 ;  /* 0x000000ffff797224 */ /* 0x000fce00078e00a4 */
.L_x_2463:
[----:B------:R-:W-:Y:S05]  /*164b0*/  BSYNC B0 ;  /* 0x0000000000007941 */ /* 0x000fea0003800000 */
.L_x_2461:
        /* <DEDUP_REMOVED lines=16> */
.L_x_2467:
[----:B------:R-:W-:Y:S05]  /*165c0*/  BSYNC B1 ;  /* 0x0000000000017941 */ /* 0x000fea0003800000 */
.L_x_2466:
        /* <DEDUP_REMOVED lines=43> */
.L_x_2465:
[----:B------:R-:W-:Y:S05]  /*16880*/  BSYNC B0 ;  /* 0x0000000000007941 */ /* 0x000fea0003800000 */
.L_x_2464:
        /* <DEDUP_REMOVED lines=10> */
[----:B------:R-:W-:Y:S01]  /*16930*/  IMAD.U32 R114, R113, 0x10000, RZ ;  /* 0x0001000071727824 */ /* 0x000fe200078e00ff */
[----:B------:R-:W-:-:S03]  /*16940*/  MOV R113, R112 ;  /* 0x0000007000717202 */ /* 0x000fc60000000f00 */
[----:B------:R-:W-:Y:S01]  /*16950*/  FADD.FTZ R121, R121, R114 ;  /* 0x0000007279797221 */ /* 0x000fe20000010000 */
[----:B------:R-:W-:Y:S06]  /*16960*/  BRA `(.L_x_2469) ;  /* 0x00000004005c7947 */ /* 0x000fec0003800000 */
.L_x_2468:
        /* <DEDUP_REMOVED lines=12> */
.L_x_2471:
[----:B------:R-:W-:-:S07]  /*16a30*/  IMAD.MOV.U32 R22, RZ, RZ, R164 ;  /* 0x000000ffff167224 */ /* 0x000fce00078e00a4 */
.L_x_2472:
[----:B------:R-:W-:Y:S05]  /*16a40*/  BSYNC B0 ;  /* 0x0000000000007941 */ /* 0x000fea0003800000 */
.L_x_2470:
        /* <DEDUP_REMOVED lines=16> */
.L_x_2476:
[----:B------:R-:W-:Y:S05]  /*16b50*/  BSYNC B1 ;  /* 0x0000000000017941 */ /* 0x000fea0003800000 */
.L_x_2475:
        /* <DEDUP_REMOVED lines=43> */
.L_x_2474:
[----:B------:R-:W-:Y:S05]  /*16e10*/  BSYNC B0 ;  /* 0x0000000000007941 */ /* 0x000fea0003800000 */
.L_x_2473:
[----:B------:R-:W-:Y:S02]  /*16e20*/  I2FP.F32.U32 R123, R22 ;  /* 0x00000016007b7245 */ /* 0x000fe40000201000 */
[----:B------:R-:W-:-:S03]  /*16e30*/  PRMT R22, R50, 0x7632, R22 ;  /* 0x0000763232167816 */ /* 0x000fc60000000016 */
[----:B------:R-:W-:Y:S01]  /*16e40*/  FFMA.FTZ R123, R123, R136, 1.1641532182693481445e-10 ;  /* 0x2f0000007b7b7423 */ /* 0x000fe20000010088 */
[----:B------:R-:W-:-:S04]  /*16e50*/  SHF.L.U32 R22, R22, 0x10, RZ ;  /* 0x0000001016167819 */ /* 0x000fc800000006ff */
[----:B------:R-:W-:Y:S01]  /*16e60*/  FSETP.GTU.FTZ.AND P4, PT, R123, R134, PT ;  /* 0x000000867b00720b */ /* 0x000fe20003f9c000 */
[----:B------:R-:W-:-:S05]  /*16e70*/  FMUL.FTZ R22, R22, R135 ;  /* 0x0000008716167220 */ /* 0x000fca0000410000 */
[----:B------:R-:W-:Y:S02]  /*16e80*/  FSEL R112, R22, RZ, !P4 ;  /* 0x000000ff16707208 */ /* 0x000fe40006000000 */
[----:B------:R-:W-:-:S03]  /*16e90*/  SEL R22, RZ, 0x1, P4 ;  /* 0x00000001ff167807 */ /* 0x000fc60002000000 */
[--C-:B------:R-:W-:Y:S01]  /*16ea0*/  FADD.FTZ R121, R121, R112.reuse ;  /* 0x0000007079797221 */ /* 0x100fe20000010000 */
[----:B------:R-:W-:-:S05]  /*16eb0*/  @P1 PRMT R112, R54, 0x7632, R112 ;  /* 0x0000763236701816 */ /* 0x000fca0000000070 */
[----:B------:R-:W-:-:S04]  /*16ec0*/  @P1 IMAD.U32 R112, R112, 0x10000, RZ ;  /* 0x0001000070701824 */ /* 0x000fc800078e00ff */
[----:B------:R-:W-:-:S07]  /*16ed0*/  @P1 FADD.FTZ R121, R121, R112 ;  /* 0x0000007079791221 */ /* 0x000fce0000010000 */
.L_x_2469:
        /* <DEDUP_REMOVED lines=12> */
.L_x_2478:
[----:B------:R-:W-:-:S07]  /*16fa0*/  MOV R114, R164 ;  /* 0x000000a400727202 */ /* 0x000fce0000000f00 */
.L_x_2479:
[----:B------:R-:W-:Y:S05]  /*16fb0*/  BSYNC B0 ;  /* 0x0000000000007941 */ /* 0x000fea0003800000 */
.L_x_2477:
        /* <DEDUP_REMOVED lines=16> */
.L_x_2483:
[----:B------:R-:W-:Y:S05]  /*170c0*/  BSYNC B1 ;  /* 0x0000000000017941 */ /* 0x000fea0003800000 */
.L_x_2482:
        /* <DEDUP_REMOVED lines=43> */
.L_x_2481:
[----:B------:R-:W-:Y:S05]  /*17380*/  BSYNC B0 ;  /* 0x0000000000007941 */ /* 0x000fea0003800000 */
.L_x_2480:
        /* <DEDUP_REMOVED lines=8> */
[----:B------:R-:W-:Y:S01]  /*17410*/  IMAD.MOV.U32 R113, RZ, RZ, R112 ;  /* 0x000000ffff717224 */ /* 0x000fe200078e0070 */
[----:B------:R-:W-:Y:S06]  /*17420*/  @!P1 BRA `(.L_x_2485) ;  /* 0x0000000400649947 */ /* 0x000fec0003800000 */
[----:B------:R-:W-:Y:S01]  /*17430*/  SHF.L.U32 R114, R55, 0x10, RZ ;  /* 0x0000001037727819 */ /* 0x000fe200000006ff */
[----:B------:R-:W-:-:S04]  /*17440*/  IMAD.MOV.U32 R113, RZ, RZ, R112 ;  /* 0x000000ffff717224 */ /* 0x000fc800078e0070 */
[----:B------:R-:W-:Y:S01]  /*17450*/  FADD.FTZ R123, R114, R123 ;  /* 0x0000007b727b7221 */ /* 0x000fe20000010000 */
[----:B------:R-:W-:Y:S06]  /*17460*/  BRA `(.L_x_2485) ;  /* 0x0000000400547947 */ /* 0x000fec0003800000 */
.L_x_2484:
        /* <DEDUP_REMOVED lines=12> */
.L_x_2487:
[----:B------:R-:W-:-:S07]  /*17530*/  MOV R23, R164 ;  /* 0x000000a400177202 */ /* 0x000fce0000000f00 */
.L_x_2488:
[----:B------:R-:W-:Y:S05]  /*17540*/  BSYNC B0 ;  /* 0x0000000000007941 */ /* 0x000fea0003800000 */
.L_x_2486:
        /* <DEDUP_REMOVED lines=16> */
.L_x_2492:
[----:B------:R-:W-:Y:S05]  /*17650*/  BSYNC B1 ;  /* 0x0000000000017941 */ /* 0x000fea0003800000 */
.L_x_2491:
        /* <DEDUP_REMOVED lines=43> */
.L_x_2490:
[----:B------:R-:W-:Y:S05]  /*17910*/  BSYNC B0 ;  /* 0x0000000000007941 */ /* 0x000fea0003800000 */
.L_x_2489:
        /* <DEDUP_REMOVED lines=10> */
.L_x_2485:
        /* <DEDUP_REMOVED lines=12> */
.L_x_2494:
[----:B------:R-:W-:-:S07]  /*17a80*/  IMAD.MOV.U32 R137, RZ, RZ, R164 ;  /* 0x000000ffff897224 */ /* 0x000fce00078e00a4 */
.L_x_2495:
[----:B------:R-:W-:Y:S05]  /*17a90*/  BSYNC B0 ;  /* 0x0000000000007941 */ /* 0x000fea0003800000 */
.L_x_2493:
        /* <DEDUP_REMOVED lines=16> */
.L_x_2499:
[----:B------:R-:W-:Y:S05]  /*17ba0*/  BSYNC B1 ;  /* 0x0000000000017941 */ /* 0x000fea0003800000 */
.L_x_2498:
        /* <DEDUP_REMOVED lines=43> */
.L_x_2497:
[----:B------:R-:W-:Y:S05]  /*17e60*/  BSYNC B0 ;  /* 0x0000000000007941 */ /* 0x000fea0003800000 */
.L_x_2496:
        /* <DEDUP_REMOVED lines=14> */
.L_x_2500:
        /* <DEDUP_REMOVED lines=12> */
.L_x_2503:
[----:B------:R-:W-:-:S07]  /*18010*/  IMAD.MOV.U32 R24, RZ, RZ, R164 ;  /* 0x000000ffff187224 */ /* 0x000fce00078e00a4 */
.L_x_2504:
[----:B------:R-:W-:Y:S05]  /*18020*/  BSYNC B0 ;  /* 0x0000000000007941 */ /* 0x000fea0003800000 */
.L_x_2502:
        /* <DEDUP_REMOVED lines=18> */
.L_x_2508:
[----:B------:R-:W-:Y:S05]  /*18150*/  BSYNC B1 ;  /* 0x0000000000017941 */ /* 0x000fea0003800000 */
.L_x_2507:
[----:B------:R-:W-:Y:S01]  /*18160*/  LOP3.LUT R114, R45, UR5, R10, 0x96, !PT ;  /* 0x000000052d727c12 */ /* 0x000fe2000f8e960a */
[----:B------:R-:W-:-:S04]  /*18170*/  IMAD.HI.U32 R45, R6, -0x326172a9, RZ ;  /* 0xcd9e8d57062d7827 */ /* 0x000fc800078e00ff */
[----:B------:R-:W-:Y:S01]  /*18180*/  IMAD R113, R6, -0x326172a9, RZ ;  /* 0xcd9e8d5706717824 */ /* 0x000fe200078e02ff */
[----:B------:R-:W-:Y:S01]  /*18190*/  LOP3.LUT R45, R45, UR4, R8, 0x96, !PT ;  /* 0x000000042d2d7c12 */ /* 0x000fe2000f8e9608 */
[----:B------:R-:W-:-:S04]  /*181a0*/  IMAD.WIDE.U32 R114, R114, -0x326172a9, RZ ;  /* 0xcd9e8d5772727825 */ /* 0x000fc800078e00ff */
[----:B------:R-:W-:Y:S01]  /*181b0*/  IMAD.MOV.U32 R140, RZ, RZ, RZ ;  /* 0x000000ffff8c7224 */ /* 0x000fe200078e00ff */
        /* <DEDUP_REMOVED lines=37> */
.L_x_2506:
[----:B------:R-:W-:Y:S05]  /*18410*/  BSYNC B0 ;  /* 0x0000000000007941 */ /* 0x000fea0003800000 */
.L_x_2505:
[----:B------:R-:W-:Y:S02]  /*18420*/  I2FP.F32.U32 R113, R24 ;  /* 0x0000001800717245 */ /* 0x000fe40000201000 */
[----:B------:R-:W-:Y:S02]  /*18430*/  PRMT R24, R51, 0x7632, R24 ;  /* 0x0000763233187816 */ /* 0x000fe40000000018 */
[----:B------:R-:W-:Y:S01]  /*18440*/  @P1 PRMT R112, R55, 0x7632, R112 ;  /* 0x0000763237701816 */ /* 0x000fe20000000070 */
[----:B------:R-:W-:Y:S02]  /*18450*/  FFMA.FTZ R113, R113, R136, 1.1641532182693481445e-10 ;  /* 0x2f00000071717423 */ /* 0x000fe40000010088 */
[----:B------:R-:W-:-:S03]  /*18460*/  IMAD.U32 R24, R24, 0x10000, RZ ;  /* 0x0001000018187824 */ /* 0x000fc600078e00ff */
[----:B------:R-:W-:Y:S01]  /*18470*/  FSETP.GTU.FTZ.AND P6, PT, R113, R134, PT ;  /* 0x000000867100720b */ /* 0x000fe20003fdc000 */
[----:B------:R-:W-:-:S05]  /*18480*/  FMUL.FTZ R24, R24, R135 ;  /* 0x0000008718187220 */ /* 0x000fca0000410000 */
[----:B------:R-:W-:Y:S02]  /*18490*/  FSEL R113, R24, RZ, !P6 ;  /* 0x000000ff18717208 */ /* 0x000fe40007000000 */
[----:B------:R-:W-:-:S03]  /*184a0*/  SEL R24, RZ, 0x1, P6 ;  /* 0x00000001ff187807 */ /* 0x000fc60003000000 */
[----:B------:R-:W-:Y:S01]  /*184b0*/  FADD.FTZ R122, R122, R113 ;  /* 0x000000717a7a7221 */ /* 0x000fe20000010000 */
[----:B------:R-:W-:-:S05]  /*184c0*/  @P1 SHF.L.U32 R113, R112, 0x10, RZ ;  /* 0x0000001070711819 */ /* 0x000fca00000006ff */
[----:B------:R-:W-:-:S07]  /*184d0*/  @P1 FADD.FTZ R122, R122, R113 ;  /* 0x000000717a7a1221 */ /* 0x000fce0000010000 */
.L_x_2501:
[----:B------:R-:W-:Y:S01]  /*184e0*/  LOP3.LUT R25, R25, 0xffffffbf, RZ, 0xc0, !PT ;  /* 0xffffffbf19197812 */ /* 0x000fe200078ec0ff */
[----:B------:R-:W-:Y:S01]  /*184f0*/  IMAD.WIDE.U32 R138, R47, 0x10, R156 ;  /* 0x000000102f8a7825 */ /* 0x000fe200078e009c */
[----:B------:R-:W-:Y:S02]  /*18500*/  F2FP.BF16.F32.PACK_AB R115, R122, R123 ;  /* 0x0000007b7a73723e */ /* 0x000fe400000010ff */
[----:B------:R-:W-:Y:S02]  /*18510*/  @P1 LOP3.LUT R25, R25, 0x40, RZ, 0xfc, !PT ;  /* 0x0000004019191812 */ /* 0x000fe400078efcff */
[----:B------:R-:W-:Y:S02]  /*18520*/  F2FP.BF16.F32.PACK_AB R114, R121, R120 ;  /* 0x000000787972723e */ /* 0x000fe400000010ff */
[----:B------:R-:W-:Y:S02]  /*18530*/  LOP3.LUT P1, RZ, R25, 0x4, RZ, 0xc0, !PT ;  /* 0x0000000419ff7812 */ /* 0x000fe4000782c0ff */
[----:B------:R-:W-:-:S02]  /*18540*/  F2FP.BF16.F32.PACK_AB R113, R119, R118 ;  /* 0x000000767771723e */ /* 0x000fc400000010ff */
[----:B------:R-:W-:Y:S02]  /*18550*/  F2FP.BF16.F32.PACK_AB R112, R117, R116 ;  /* 0x000000747570723e */ /* 0x000fe400000010ff */
[----:B------:R-:W-:Y:S02]  /*18560*/  SEL R141, RZ, 0x1, P1 ;  /* 0x00000001ff8d7807 */ /* 0x000fe40000800000 */
[----:B------:R-:W-:Y:S01]  /*18570*/  SEL R137, RZ, 0x1000000, P5 ;  /* 0x01000000ff897807 */ /* 0x000fe20002800000 */
[----:B------:R0:W-:Y:S01]  /*18580*/  STG.E.128 desc[UR6][R138.64], R112 ;  /* 0x000000708a007986 */ /* 0x0001e2000c101d06 */
[----:B------:R-:W-:Y:S02]  /*18590*/  SEL R143, RZ, 0x10000, P4 ;  /* 0x00010000ff8f7807 */ /* 0x000fe40002000000 */
[----:B------:R-:W-:Y:S02]  /*185a0*/  SEL R142, RZ, 0x100, P3 ;  /* 0x00000100ff8e7807 */ /* 0x000fe40001800000 */
[----:B------:R-:W-:-:S02]  /*185b0*/  LOP3.LUT P3, RZ, R25, 0x2, RZ, 0xc0, !PT ;  /* 0x0000000219ff7812 */ /* 0x000fc4000786c0ff */
[----:B------:R-:W-:Y:S02]  /*185c0*/  LOP3.LUT R142, R142, R137, R143, 0xfe, !PT ;  /* 0x000000898e8e7212 */ /* 0x000fe400078efe8f */
[----:B------:R-:W-:Y:S02]  /*185d0*/  SEL R137, RZ, 0x1, P3 ;  /* 0x00000001ff897807 */ /* 0x000fe40001800000 */
[C---:B------:R-:W-:Y:S02]  /*185e0*/  LOP3.LUT P5, RZ, R25.reuse, 0x10, RZ, 0xc0, !PT ;  /* 0x0000001019ff7812 */ /* 0x040fe400078ac0ff */
[C---:B------:R-:W-:Y:S02]  /*185f0*/  LOP3.LUT P4, RZ, R25.reuse, 0x8, RZ, 0xc0, !PT ;  /* 0x0000000819ff7812 */ /* 0x040fe4000788c0ff */
[C---:B------:R-:W-:Y:S02]  /*18600*/  LOP3.LUT P6, RZ, R25.reuse, 0x20, RZ, 0xc0, !PT ;  /* 0x0000002019ff7812 */ /* 0x040fe400078cc0ff */
[----:B------:R-:W-:Y:S01]  /*18610*/  LOP3.LUT P1, RZ, R25, 0x40, RZ, 0xc0, !PT ;  /* 0x0000004019ff7812 */ /* 0x000fe2000782c0ff */
[----:B0-----:R-:W-:Y:S01]  /*18620*/  IMAD.WIDE.U32 R112, R141, 0x1000000, RZ ;  /* 0x010000008d707825 */ /* 0x001fe200078e00ff */
[----:B------:R-:W-:-:S04]  /*18630*/  SEL R141, RZ, 0x1, P4 ;  /* 0x00000001ff8d7807 */ /* 0x000fc80002000000 */
[----:B------:R-:W-:Y:S01]  /*18640*/  LOP3.LUT R137, R113, R142, R137, 0xfe, !PT ;  /* 0x0000008e71897212 */ /* 0x000fe200078efe89 */
[----:B------:R-:W-:Y:S01]  /*18650*/  IMAD.WIDE.U32 R114, R141, 0x10000, RZ ;  /* 0x000100008d727825 */ /* 0x000fe200078e00ff */
[----:B------:R-:W-:Y:S02]  /*18660*/  SEL R142, RZ, 0x1, P5 ;  /* 0x00000001ff8e7807 */ /* 0x000fe40002800000 */
[----:B------:R-:W-:-:S03]  /*18670*/  SEL R113, RZ, 0x1, P6 ;  /* 0x00000001ff717807 */ /* 0x000fc60003000000 */
[----:B------:R-:W-:-:S03]  /*18680*/  IMAD.WIDE.U32 R138, R142, 0x100, RZ ;  /* 0x000001008e8a7825 */ /* 0x000fc600078e00ff */
[----:B------:R-:W-:Y:S02]  /*18690*/  LOP3.LUT R112, R138, R112, R114, 0xfe, !PT ;  /* 0x000000708a707212 */ /* 0x000fe400078efe72 */
[----:B------:R-:W-:Y:S02]  /*186a0*/  LOP3.LUT R115, R139, R137, R115, 0xfe, !PT ;  /* 0x000000898b737212 */ /* 0x000fe400078efe73 */
[----:B------:R-:W-:Y:S01]  /*186b0*/  LOP3.LUT R114, R112, R113, RZ, 0xfc, !PT ;  /* 0x0000007170727212 */ /* 0x000fe200078efcff */
[----:B------:R-:W-:-:S05]  /*186c0*/  IMAD.WIDE.U32 R112, R47, 0x8, R162 ;  /* 0x000000082f707825 */ /* 0x000fca00078e00a2 */
[----:B------:R0:W-:Y:S01]  /*186d0*/  STG.E.64 desc[UR6][R112.64], R114 ;  /* 0x0000007270007986 */ /* 0x0001e2000c101b06 */
[----:B------:R-:W-:Y:S05]  /*186e0*/  @!P0 BRA `(.L_x_2509) ;  /* 0x0000000000508947 */ /* 0x000fea0003800000 */
[----:B0-----:R-:W-:Y:S01]  /*186f0*/  IMAD.U32 R112, R23, 0x10000, RZ ;  /* 0x0001000017707824 */ /* 0x001fe200078e00ff */
        /* <DEDUP_REMOVED lines=11> */
[----:B------:R-:W-:-:S05]  /*187b0*/  IMAD.WIDE.U32 R112, R113, 0x1000000, RZ ;  /* 0x0100000071707825 */ /* 0x000fca00078e00ff */
[----:B------:R-:W-:Y:S02]  /*187c0*/  LOP3.LUT R137, R115, R137, R113, 0xfe, !PT ;  /* 0x0000008973897212 */ /* 0x000fe400078efe71 */
[----:B------:R-:W-:Y:S02]  /*187d0*/  LOP3.LUT R114, R138, R112, R114, 0xfe, !PT ;  /* 0x000000708a727212 */ /* 0x000fe400078efe72 */
[----:B------:R-:W0:Y:S01]  /*187e0*/  LDC.64 R112, c[0x0][0x248] ;  /* 0x00009200ff707b82 */ /* 0x000e220000000a00 */
[----:B------:R-:W-:Y:S02]  /*187f0*/  LOP3.LUT R139, R137, R139, RZ, 0xfc, !PT ;  /* 0x0000008b898b7212 */ /* 0x000fe400078efcff */
[----:B------:R-:W-:Y:S01]  /*18800*/  LOP3.LUT R138, R114, 0xff, R17, 0xf8, !PT ;  /* 0x000000ff728a7812 */ /* 0x000fe200078ef811 */
[----:B0-----:R-:W-:-:S05]  /*18810*/  IMAD.WIDE.U32 R112, R47, 0x8, R112 ;  /* 0x000000082f707825 */ /* 0x001fca00078e0070 */
[----:B------:R1:W-:Y:S02]  /*18820*/  STG.E.64 desc[UR6][R112.64], R138 ;  /* 0x0000008a70007986 */ /* 0x0003e4000c101b06 */
.L_x_2509:
[----:B01----:R-:W0:Y:S01]  /*18830*/  @P1 LDC.64 R112, c[0x0][0x230] ;  /* 0x00008c00ff701b82 */ /* 0x003e220000000a00 */
[----:B------:R-:W-:-:S07]  /*18840*/  VIADD R137, R124, 0x200 ;  /* 0x000002007c897836 */ /* 0x000fce0000000000 */
[----:B------:R-:W1:Y:S01]  /*18850*/  @P0 LDC.64 R114, c[0x0][0x228] ;  /* 0x00008a00ff720b82 */ /* 0x000e620000000a00 */
[----:B0-----:R-:W-:-:S05]  /*18860*/  @P1 IMAD.WIDE.U32 R112, R137, 0x10, R112 ;  /* 0x0000001089701825 */ /* 0x001fca00078e0070 */
[----:B------:R0:W5:Y:S01]  /*18870*/  @P1 LDG.E.128 R52, desc[UR6][R112.64] ;  /* 0x0000000670341981 */ /* 0x000162000c1e1d00 */
[----:B-1----:R-:W-:-:S05]  /*18880*/  @P0 IMAD.WIDE.U32 R114, R137, 0x10, R114 ;  /* 0x0000001089720825 */ /* 0x002fca00078e0072 */
[----:B------:R1:W5:Y:S01]  /*18890*/  @P0 LDG.E.128 R48, desc[UR6][R114.64] ;  /* 0x0000000672300981 */ /* 0x000362000c1e1d00 */
[----:B0-----:R-:W-:-:S06]  /*188a0*/  IMAD.WIDE.U32 R112, R137, 0x10, R160 ;  /* 0x0000001089707825 */ /* 0x001fcc00078e00a0 */
[----:B------:R-:W5:Y:S01]  /*188b0*/  LDG.E.128 R112, desc[UR6][R112.64] ;  /* 0x0000000670707981 */ /* 0x000f62000c1e1d00 */
[C---:B------:R-:W-:Y:S01]  /*188c0*/  ISETP.NE.AND P3, PT, R140.reuse, 0x1, PT ;  /* 0x000000018c00780c */ /* 0x040fe20003f65270 */
[----:B------:R-:W-:Y:S01]  /*188d0*/  BSSY B0, `(.L_x_2510) ;  /* 0x000000c000007945 */ /* 0x000fe20003800000 */
[----:B------:R-:W-:-:S11]  /*188e0*/  IADD3 R139, R140, 0x1, RZ ;  /* 0x000000018c8b7810 */ /* 0x000fd60007ffe0ff */
[----:B-1----:R-:W-:Y:S05]  /*188f0*/  @!P3 BRA `(.L_x_2511) ;  /* 0x000000000020b947 */ /* 0x002fea0003800000 */
        /* <DEDUP_REMOVED lines=8> */
.L_x_2511:
[----:B------:R-:W-:-:S07]  /*18980*/  IMAD.MOV.U32 R142, RZ, RZ, R164 ;  /* 0x000000ffff8e7224 */ /* 0x000fce00078e00a4 */
.L_x_2512:
[----:B------:R-:W-:Y:S05]  /*18990*/  BSYNC B0 ;  /* 0x0000000000007941 */ /* 0x000fea0003800000 */
.L_x_2510:
        /* <DEDUP_REMOVED lines=16> */
.L_x_2516:
[----:B------:R-:W-:Y:S05]  /*18aa0*/  BSYNC B1 ;  /* 0x0000000000017941 */ /* 0x000fea0003800000 */
.L_x_2515:
        /* <DEDUP_REMOVED lines=41> */
[----:B------:R-:W-:Y:S02]  /*18d40*/  LOP3.LUT R44, R141, UR45, R44, 0x96, !PT ;  /* 0x0000002d8d2c7c12 */ /* 0x000fe4000f8e962c */
[----:B------:R-:W-:-:S07]  /*18d50*/  MOV R46, R140 ;  /* 0x0000008c002e7202 */ /* 0x000fce0000000f00 */
.L_x_2514:
[----:B------:R-:W-:Y:S05]  /*18d60*/  BSYNC B0 ;  /* 0x0000000000007941 */ /* 0x000fea0003800000 */
.L_x_2513:
        /* <DEDUP_REMOVED lines=16> */
.L_x_2517:
        /* <DEDUP_REMOVED lines=12> */
.L_x_2520:
[----:B------:R-:W-:-:S07]  /*18f30*/  IMAD.MOV.U32 R17, RZ, RZ, R164 ;  /* 0x000000ffff117224 */ /* 0x000fce00078e00a4 */
.L_x_2521:
[----:B------:R-:W-:Y:S05]  /*18f40*/  BSYNC B0 ;  /* 0x0000000000007941 */ /* 0x000fea0003800000 */
.L_x_2519:
        /* <DEDUP_REMOVED lines=16> */
.L_x_2525:
[----:B------:R-:W-:Y:S05]  /*19050*/  BSYNC B1 ;  /* 0x0000000000017941 */ /* 0x000fea0003800000 */
.L_x_2524:
        /* <DEDUP_REMOVED lines=43> */
.L_x_2523:
[----:B------:R-:W-:Y:S05]  /*19310*/  BSYNC B0 ;  /* 0x0000000000007941 */ /* 0x000fea0003800000 */
.L_x_2522:
[----:B------:R-:W-:Y:S01]  /*19320*/  I2FP.F32.U32 R17, R17 ;  /* 0x0000001100117245 */ /* 0x000fe20000201000 */
[----:B------:R-:W-:-:S04]  /*19330*/  IMAD.U32 R140, R48, 0x10000, RZ ;  /* 0x00010000308c7824 */ /* 0x000fc800078e00ff */
[----:B------:R-:W-:-:S05]  /*19340*/  FFMA.FTZ R17, R17, R136, 1.1641532182693481445e-10 ;  /* 0x2f00000011117423 */ /* 0x000fca0000010088 */
[----:B------:R-:W-:Y:S01]  /*19350*/  FSETP.GTU.FTZ.AND P3, PT, R17, R134, PT ;  /* 0x000000861100720b */ /* 0x000fe20003f7c000 */
[----:B------:R-:W-:-:S05]  /*19360*/  FMUL.FTZ R17, R140, R135 ;  /* 0x000000878c117220 */ /* 0x000fca0000410000 */
[----:B------:R-:W-:-:S05]  /*19370*/  FSEL R17, R17, RZ, !P3 ;  /* 0x000000ff11117208 */ /* 0x000fca0005800000 */
[----:B------:R-:W-:Y:S01]  /*19380*/  FADD.FTZ R138, R138, R17 ;  /* 0x000000118a8a7221 */ /* 0x000fe20000010000 */
[----:B------:R-:W-:-:S05]  /*19390*/  @P1 SHF.L.U32 R17, R52, 0x10, RZ ;  /* 0x0000001034111819 */ /* 0x000fca00000006ff */
[----:B------:R-:W-:Y:S01]  /*193a0*/  @P1 FADD.FTZ R138, R17, R138 ;  /* 0x0000008a118a1221 */ /* 0x000fe20000010000 */
[----:B------:R-:W-:-:S07]  /*193b0*/  SEL R17, RZ, 0x1, P3 ;  /* 0x00000001ff117807 */ /* 0x000fce0001800000 */
.L_x_2518:
        /* <DEDUP_REMOVED lines=12> */
.L_x_2527:
[----:B------:R-:W-:-:S07]  /*19480*/  IMAD.MOV.U32 R139, RZ, RZ, R164 ;  /* 0x000000ffff8b7224 */ /* 0x000fce00078e00a4 */
.L_x_2528:
[----:B------:R-:W-:Y:S05]  /*19490*/  BSYNC B0 ;  /* 0x0000000000007941 */ /* 0x000fea0003800000 */
.L_x_2526:
        /* <DEDUP_REMOVED lines=16> */
.L_x_2532:
[----:B------:R-:W-:Y:S05]  /*195a0*/  BSYNC B1 ;  /* 0x0000000000017941 */ /* 0x000fea0003800000 */
.L_x_2531:
        /* <DEDUP_REMOVED lines=43> */
.L_x_2530:
[----:B------:R-:W-:Y:S05]  /*19860*/  BSYNC B0 ;  /* 0x0000000000007941 */ /* 0x000fea0003800000 */
.L_x_2529:
        /* <DEDUP_REMOVED lines=16> */
.L_x_2533:
        /* <DEDUP_REMOVED lines=12> */
.L_x_2536:
[----:B------:R-:W-:-:S07]  /*19a30*/  IMAD.MOV.U32 R18, RZ, RZ, R164 ;  /* 0x000000ffff127224 */ /* 0x000fce00078e00a4 */
.L_x_2537:
[----:B------:R-:W-:Y:S05]  /*19a40*/  BSYNC B0 ;  /* 0x0000000000007941 */ /* 0x000fea0003800000 */
.L_x_2535:
        /* <DEDUP_REMOVED lines=16> */
.L_x_2541:
[----:B------:R-:W-:Y:S05]  /*19b50*/  BSYNC B1 ;  /* 0x0000000000017941 */ /* 0x000fea0003800000 */
.L_x_2540:
        /* <DEDUP_REMOVED lines=43> */
.L_x_2539:
[----:B------:R-:W-:Y:S05]  /*19e10*/  BSYNC B0 ;  /* 0x0000000000007941 */ /* 0x000fea0003800000 */
.L_x_2538:
[----:B------:R-:W-:Y:S02]  /*19e20*/  I2FP.F32.U32 R143, R18 ;  /* 0x00000012008f7245 */ /* 0x000fe40000201000 */
[----:B------:R-:W-:-:S03]  /*19e30*/  PRMT R18, R48, 0x7632, R18 ;  /* 0x0000763230127816 */ /* 0x000fc60000000012 */
[----:B------:R-:W-:Y:S01]  /*19e40*/  FFMA.FTZ R143, R143, R136, 1.1641532182693481445e-10 ;  /* 0x2f0000008f8f7423 */ /* 0x000fe20000010088 */
[----:B------:R-:W-:-:S04]  /*19e50*/  SHF.L.U32 R18, R18, 0x10, RZ ;  /* 0x0000001012127819 */ /* 0x000fc800000006ff */
[----:B------:R-:W-:Y:S01]  /*19e60*/  FSETP.GTU.FTZ.AND P3, PT, R143, R134, PT ;  /* 0x000000868f00720b */ /* 0x000fe20003f7c000 */
[----:B------:R-:W-:-:S05]  /*19e70*/  FMUL.FTZ R18, R18, R135 ;  /* 0x0000008712127220 */ /* 0x000fca0000410000 */
[----:B------:R-:W-:-:S05]  /*19e80*/  FSEL R18, R18, RZ, !P3 ;  /* 0x000000ff12127208 */ /* 0x000fca0005800000 */
[--C-:B------:R-:W-:Y:S01]  /*19e90*/  FADD.FTZ R139, R139, R18.reuse ;  /* 0x000000128b8b7221 */ /* 0x100fe20000010000 */
[----:B------:R-:W-:-:S05]  /*19ea0*/  @P1 PRMT R18, R52, 0x7632, R18 ;  /* 0x0000763234121816 */ /* 0x000fca0000000012 */
[----:B------:R-:W-:-:S04]  /*19eb0*/  @P1 IMAD.U32 R18, R18, 0x10000, RZ ;  /* 0x0001000012121824 */ /* 0x000fc800078e00ff */
[----:B------:R-:W-:Y:S01]  /*19ec0*/  @P1 FADD.FTZ R139, R139, R18 ;  /* 0x000000128b8b1221 */ /* 0x000fe20000010000 */
[----:B------:R-:W-:-:S07]  /*19ed0*/  SEL R18, RZ, 0x1, P3 ;  /* 0x00000001ff127807 */ /* 0x000fce0001800000 */
.L_x_2534:
        /* <DEDUP_REMOVED lines=12> */
.L_x_2543:
[----:B------:R-:W-:-:S07]  /*19fa0*/  MOV R112, R164 ;  /* 0x000000a400707202 */ /* 0x000fce0000000f00 */
.L_x_2544:
[----:B------:R-:W-:Y:S05]  /*19fb0*/  BSYNC B0 ;  /* 0x0000000000007941 */ /* 0x000fea0003800000 */
.L_x_2542:
        /* <DEDUP_REMOVED lines=16> */
.L_x_2548:
[----:B------:R-:W-:Y:S05]  /*1a0c0*/  BSYNC B1 ;  /* 0x0000000000017941 */ /* 0x000fea0003800000 */
.L_x_2547:
        /* <DEDUP_REMOVED lines=43> */
.L_x_2546:
[----:B------:R-:W-:Y:S05]  /*1a380*/  BSYNC B0 ;  /* 0x0000000000007941 */ /* 0x000fea0003800000 */
.L_x_2545:
        /* <DEDUP_REMOVED lines=16> */
.L_x_2549:
        /* <DEDUP_REMOVED lines=12> */
.L_x_2552:
[----:B------:R-:W-:-:S07]  /*1a550*/  MOV R19, R164 ;  /* 0x000000a400137202 */ /* 0x000fce0000000f00 */
.L_x_2553:
[----:B------:R-:W-:Y:S05]  /*1a560*/  BSYNC B0 ;  /* 0x0000000000007941 */ /* 0x000fea0003800000 */
.L_x_2551:
        /* <DEDUP_REMOVED lines=16> */
.L_x_2557:
[----:B------:R-:W-:Y:S05]  /*1a670*/  BSYNC B1 ;  /* 0x0000000000017941 */ /* 0x000fea0003800000 */
.L_x_2556:
        /* <DEDUP_REMOVED lines=39> */
[----:B------:R-:W-:Y:S01]  /*1a8f0*/  IMAD.WIDE.U32 R142, R142, -0x2daee0ad, RZ ;  /* 0xd2511f538e8e7825 */ /* 0x000fe200078e00ff */
[----:B------:R-:W-:-:S03]  /*1a900*/  HFMA2.MMA R112, -RZ, RZ, 0, 0 ;  /* 0x00000000ff707435 */ /* 0x000fc600000001ff */
[----:B------:R-:W-:Y:S01]  /*1a910*/  IMAD.MOV.U32 R46, RZ, RZ, R142 ;  /* 0x000000ffff2e7224 */ /* 0x000fe200078e008e */
[----:B------:R-:W-:-:S07]  /*1a920*/  LOP3.LUT R44, R143, UR45, R44, 0x96, !PT ;  /* 0x0000002d8f2c7c12 */ /* 0x000fce000f8e962c */
.L_x_2555:
[----:B------:R-:W-:Y:S05]  /*1a930*/  BSYNC B0 ;  /* 0x0000000000007941 */ /* 0x000fea0003800000 */
.L_x_2554:
        /* <DEDUP_REMOVED lines=10> */
.L_x_2550:
        /* <DEDUP_REMOVED lines=12> */
.L_x_2559:
[----:B------:R-:W-:-:S07]  /*1aaa0*/  IMAD.MOV.U32 R144, RZ, RZ, R164 ;  /* 0x000000ffff907224 */ /* 0x000fce00078e00a4 */
.L_x_2560:
[----:B------:R-:W-:Y:S05]  /*1aab0*/  BSYNC B0 ;  /* 0x0000000000007941 */ /* 0x000fea0003800000 */
.L_x_2558:
        /* <DEDUP_REMOVED lines=16> */
.L_x_2564:
[----:B------:R-:W-:Y:S05]  /*1abc0*/  BSYNC B1 ;  /* 0x0000000000017941 */ /* 0x000fea0003800000 */
.L_x_2563:
[----:B------:R-:W-:Y:S01]  /*1abd0*/  LOP3.LUT R142, R45, UR5, R10, 0x96, !PT ;  /* 0x000000052d8e7c12 */ /* 0x000fe2000f8e960a */
[----:B------:R-:W-:-:S04]  /*1abe0*/  IMAD.HI.U32 R45, R6, -0x326172a9, RZ ;  /* 0xcd9e8d57062d7827 */ /* 0x000fc800078e00ff */
[----:B------:R-:W-:Y:S01]  /*1abf0*/  IMAD R113, R6, -0x326172a9, RZ ;  /* 0xcd9e8d5706717824 */ /* 0x000fe200078e02ff */
[----:B------:R-:W-:Y:S01]  /*1ac00*/  LOP3.LUT R112, R45, UR4, R8, 0x96, !PT ;  /* 0x000000042d707c12 */ /* 0x000fe2000f8e9608 */
[----:B------:R-:W-:-:S04]  /*1ac10*/  IMAD.WIDE.U32 R142, R142, -0x326172a9, RZ ;  /* 0xcd9e8d578e8e7825 */ /* 0x000fc800078e00ff */
[----:B------:R-:W-:Y:S01]  /*1ac20*/  IMAD R45, R7, -0x2daee0ad, RZ ;  /* 0xd2511f53072d7824 */ /* 0x000fe200078e02ff */
[----:B------:R-:W-:Y:S01]  /*1ac30*/  LOP3.LUT R44, R143, UR28, R113, 0x96, !PT ;  /* 0x0000001c8f2c7c12 */ /* 0x000fe2000f8e9671 */
[----:B------:R-:W-:-:S05]  /*1ac40*/  IMAD.WIDE.U32 R112, R112, -0x2daee0ad, RZ ;  /* 0xd2511f5370707825 */ /* 0x000fca00078e00ff */
[----:B------:R-:W-:Y:S01]  /*1ac50*/  LOP3.LUT R113, R113, UR29, R45, 0x96, !PT ;  /* 0x0000001d71717c12 */ /* 0x000fe2000f8e962d */
        /* <DEDUP_REMOVED lines=34> */
.L_x_2562:
[----:B------:R-:W-:Y:S05]  /*1ae80*/  BSYNC B0 ;  /* 0x0000000000007941 */ /* 0x000fea0003800000 */
.L_x_2561:
        /* <DEDUP_REMOVED lines=16> */
.L_x_2565:
        /* <DEDUP_REMOVED lines=12> */
.L_x_2568:
[----:B------:R-:W-:-:S07]  /*1b050*/  IMAD.MOV.U32 R20, RZ, RZ, R164 ;  /* 0x000000ffff147224 */ /* 0x000fce00078e00a4 */
.L_x_2569:
[----:B------:R-:W-:Y:S05]  /*1b060*/  BSYNC B0 ;  /* 0x0000000000007941 */ /* 0x000fea0003800000 */
.L_x_2567:
        /* <DEDUP_REMOVED lines=16> */
.L_x_2573:
[----:B------:R-:W-:Y:S05]  /*1b170*/  BSYNC B1 ;  /* 0x0000000000017941 */ /* 0x000fea0003800000 */
.L_x_2572:
        /* <DEDUP_REMOVED lines=43> */
.L_x_2571:
[----:B------:R-:W-:Y:S05]  /*1b430*/  BSYNC B0 ;  /* 0x0000000000007941 */ /* 0x000fea0003800000 */
.L_x_2570:
        /* <DEDUP_REMOVED lines=12> */
.L_x_2566:
        /* <DEDUP_REMOVED lines=12> */
.L_x_2575:
[----:B------:R-:W-:-:S07]  /*1b5c0*/  IMAD.MOV.U32 R144, RZ, RZ, R164 ;  /* 0x000000ffff907224 */ /* 0x000fce00078e00a4 */
.L_x_2576:
[----:B------:R-:W-:Y:S05]  /*1b5d0*/  BSYNC B0 ;  /* 0x0000000000007941 */ /* 0x000fea0003800000 */
.L_x_2574:
        /* <DEDUP_REMOVED lines=16> */
.L_x_2580:
[----:B------:R-:W-:Y:S05]  /*1b6e0*/  BSYNC B1 ;  /* 0x0000000000017941 */ /* 0x000fea0003800000 */
.L_x_2579:
        /* <DEDUP_REMOVED lines=43> */
.L_x_2578:
[----:B------:R-:W-:Y:S05]  /*1b9a0*/  BSYNC B0 ;  /* 0x0000000000007941 */ /* 0x000fea0003800000 */
.L_x_2577:
        /* <DEDUP_REMOVED lines=16> */
.L_x_2581:
        /* <DEDUP_REMOVED lines=12> */
.L_x_2584:
[----:B------:R-:W-:-:S07]  /*1bb70*/  IMAD.MOV.U32 R21, RZ, RZ, R164 ;  /* 0x000000ffff157224 */ /* 0x000fce00078e00a4 */
.L_x_2585:
[----:B------:R-:W-:Y:S05]  /*1bb80*/  BSYNC B0 ;  /* 0x0000000000007941 */ /* 0x000fea0003800000 */
.L_x_2583:
        /* <DEDUP_REMOVED lines=16> */
.L_x_2589:
[----:B------:R-:W-:Y:S05]  /*1bc90*/  BSYNC B1 ;  /* 0x0000000000017941 */ /* 0x000fea0003800000 */
.L_x_2588:
        /* <DEDUP_REMOVED lines=43> */
.L_x_2587:
[----:B------:R-:W-:Y:S05]  /*1bf50*/  BSYNC B0 ;  /* 0x0000000000007941 */ /* 0x000fea0003800000 */
.L_x_2586:
        /* <DEDUP_REMOVED lines=10> */
.L_x_2582:
        /* <DEDUP_REMOVED lines=12> */
.L_x_2591:
[----:B------:R-:W-:-:S07]  /*1c0c0*/  MOV R143, R164 ;  /* 0x000000a4008f7202 */ /* 0x000fce0000000f00 */
.L_x_2592:
[----:B------:R-:W-:Y:S05]  /*1c0d0*/  BSYNC B0 ;  /* 0x0000000000007941 */ /* 0x000fea0003800000 */
.L_x_2590:
        /* <DEDUP_REMOVED lines=16> */
.L_x_2596:
[----:B------:R-:W-:Y:S05]  /*1c1e0*/  BSYNC B1 ;  /* 0x0000000000017941 */ /* 0x000fea0003800000 */
.L_x_2595:
[----:B------:R-:W-:Y:S01]  /*1c1f0*/  LOP3.LUT R144, R45, UR5, R10, 0x96, !PT ;  /* 0x000000052d907c12 */ /* 0x000fe2000f8e960a */
[----:B------:R-:W-:-:S04]  /*1c200*/  IMAD.HI.U32 R113, R6, -0x326172a9, RZ ;  /* 0xcd9e8d5706717827 */ /* 0x000fc800078e00ff */
[----:B------:R-:W-:Y:S01]  /*1c210*/  IMAD R45, R6, -0x326172a9, RZ ;  /* 0xcd9e8d57062d7824 */ /* 0x000fe200078e02ff */
[----:B------:R-:W-:Y:S01]  /*1c220*/  LOP3.LUT R112, R113, UR4, R8, 0x96, !PT ;  /* 0x0000000471707c12 */ /* 0x000fe2000f8e9608 */
[----:B------:R-:W-:-:S04]  /*1c230*/  IMAD.WIDE.U32 R144, R144, -0x326172a9, RZ ;  /* 0xcd9e8d5790907825 */ /* 0x000fc800078e00ff */
[----:B------:R-:W-:Y:S01]  /*1c240*/  IMAD.WIDE.U32 R112, R112, -0x2daee0ad, RZ ;  /* 0xd2511f5370707825 */ /* 0x000fe200078e00ff */
[----:B------:R-:W-:-:S03]  /*1c250*/  LOP3.LUT R44, R145, UR28, R45, 0x96, !PT ;  /* 0x0000001c912c7c12 */ /* 0x000fc6000f8e962d */
[----:B------:R-:W-:-:S05]  /*1c260*/  IMAD R45, R7, -0x2daee0ad, RZ ;  /* 0xd2511f53072d7824 */ /* 0x000fca00078e02ff */
        /* <DEDUP_REMOVED lines=35> */
.L_x_2594:
[----:B------:R-:W-:Y:S05]  /*1c4a0*/  BSYNC B0 ;  /* 0x0000000000007941 */ /* 0x000fea0003800000 */
.L_x_2593:
        /* <DEDUP_REMOVED lines=14> */
.L_x_2597:
        /* <DEDUP_REMOVED lines=12> */
.L_x_2600:
[----:B------:R-:W-:-:S07]  /*1c650*/  MOV R22, R164 ;  /* 0x000000a400167202 */ /* 0x000fce0000000f00 */
.L_x_2601:
[----:B------:R-:W-:Y:S05]  /*1c660*/  BSYNC B0 ;  /* 0x0000000000007941 */ /* 0x000fea0003800000 */
.L_x_2599:
        /* <DEDUP_REMOVED lines=16> */
.L_x_2605:
[----:B------:R-:W-:Y:S05]  /*1c770*/  BSYNC B1 ;  /* 0x0000000000017941 */ /* 0x000fea0003800000 */
.L_x_2604:
        /* <DEDUP_REMOVED lines=37> */
[----:B------:R-:W-:Y:S01]  /*1c9d0*/  LOP3.LUT R144, R113, UR42, R144, 0x96, !PT ;  /* 0x0000002a71907c12 */ /* 0x000fe2000f8e9690 */
[----:B------:R-:W-:-:S03]  /*1c9e0*/  HFMA2.MMA R113, -RZ, RZ, 0, 0 ;  /* 0x00000000ff717435 */ /* 0x000fc600000001ff */
[----:B------:R-:W-:Y:S01]  /*1c9f0*/  LOP3.LUT R45, R165, UR44, R112, 0x96, !PT ;  /* 0x0000002ca52d7c12 */ /* 0x000fe2000f8e9670 */
[----:B------:R-:W-:-:S04]  /*1ca00*/  IMAD.WIDE.U32 R144, R144, -0x2daee0ad, RZ ;  /* 0xd2511f5390907825 */ /* 0x000fc800078e00ff */
[----:B------:R-:W-:Y:S01]  /*1ca10*/  IMAD.MOV.U32 R46, RZ, RZ, R144 ;  /* 0x000000ffff2e7224 */ /* 0x000fe200078e0090 */
[----:B------:R-:W-:-:S07]  /*1ca20*/  LOP3.LUT R44, R145, UR45, R44, 0x96, !PT ;  /* 0x0000002d912c7c12 */ /* 0x000fce000f8e962c */
.L_x_2603:
[----:B------:R-:W-:Y:S05]  /*1ca30*/  BSYNC B0 ;  /* 0x0000000000007941 */ /* 0x000fea0003800000 */
.L_x_2602:
        /* <DEDUP_REMOVED lines=12> */
.L_x_2598:
        /* <DEDUP_REMOVED lines=12> */
.L_x_2607:
[----:B------:R-:W-:-:S07]  /*1cbc0*/  IMAD.MOV.U32 R114, RZ, RZ, R164 ;  /* 0x000000ffff727224 */ /* 0x000fce00078e00a4 */
.L_x_2608:
[----:B------:R-:W-:Y:S05]  /*1cbd0*/  BSYNC B0 ;  /* 0x0000000000007941 */ /* 0x000fea0003800000 */
.L_x_2606:
        /* <DEDUP_REMOVED lines=16> */
.L_x_2612:
[----:B------:R-:W-:Y:S05]  /*1cce0*/  BSYNC B1 ;  /* 0x0000000000017941 */ /* 0x000fea0003800000 */
.L_x_2611:
        /* <DEDUP_REMOVED lines=40> */
[----:B------:R-:W-:Y:S01]  /*1cf70*/  IMAD.MOV.U32 R112, RZ, RZ, RZ ;  /* 0x000000ffff707224 */ /* 0x000fe200078e00ff */
[----:B------:R-:W-:Y:S02]  /*1cf80*/  LOP3.LUT R44, R145, UR45, R44, 0x96, !PT ;  /* 0x0000002d912c7c12 */ /* 0x000fe4000f8e962c */
[----:B------:R-:W-:-:S07]  /*1cf90*/  MOV R46, R144 ;  /* 0x00000090002e7202 */ /* 0x000fce0000000f00 */
.L_x_2610:
[----:B------:R-:W-:Y:S05]  /*1cfa0*/  BSYNC B0 ;  /* 0x0000000000007941 */ /* 0x000fea0003800000 */
.L_x_2609:
        /* <DEDUP_REMOVED lines=14> */
.L_x_2613:
        /* <DEDUP_REMOVED lines=12> */
.L_x_2616:
[----:B------:R-:W-:-:S07]  /*1d150*/  IMAD.MOV.U32 R23, RZ, RZ, R164 ;  /* 0x000000ffff177224 */ /* 0x000fce00078e00a4 */
.L_x_2617:
[----:B------:R-:W-:Y:S05]  /*1d160*/  BSYNC B0 ;  /* 0x0000000000007941 */ /* 0x000fea0003800000 */
.L_x_2615:
        /* <DEDUP_REMOVED lines=16> */
.L_x_2621:
[----:B------:R-:W-:Y:S05]  /*1d270*/  BSYNC B1 ;  /* 0x0000000000017941 */ /* 0x000fea0003800000 */
.L_x_2620:
        /* <DEDUP_REMOVED lines=43> */
.L_x_2619:
[----:B------:R-:W-:Y:S05]  /*1d530*/  BSYNC B0 ;  /* 0x0000000000007941 */ /* 0x000fea0003800000 */
.L_x_2618:
        /* <DEDUP_REMOVED lines=10> */
.L_x_2614:
        /* <DEDUP_REMOVED lines=12> */
.L_x_2623:
[----:B------:R-:W-:-:S07]  /*1d6a0*/  IMAD.MOV.U32 R146, RZ, RZ, R164 ;  /* 0x000000ffff927224 */ /* 0x000fce00078e00a4 */
.L_x_2624:
[----:B------:R-:W-:Y:S05]  /*1d6b0*/  BSYNC B0 ;  /* 0x0000000000007941 */ /* 0x000fea0003800000 */
.L_x_2622:
        /* <DEDUP_REMOVED lines=16> */
.L_x_2628:
[----:B------:R-:W-:Y:S05]  /*1d7c0*/  BSYNC B1 ;  /* 0x0000000000017941 */ /* 0x000fea0003800000 */
.L_x_2627:
        /* <DEDUP_REMOVED lines=43> */
.L_x_2626:
[----:B------:R-:W-:Y:S05]  /*1da80*/  BSYNC B0 ;  /* 0x0000000000007941 */ /* 0x000fea0003800000 */
.L_x_2625:
        /* <DEDUP_REMOVED lines=14> */
.L_x_2629:
        /* <DEDUP_REMOVED lines=12> */
.L_x_2632:
[----:B------:R-:W-:-:S07]  /*1dc30*/  IMAD.MOV.U32 R24, RZ, RZ, R164 ;  /* 0x000000ffff187224 */ /* 0x000fce00078e00a4 */
.L_x_2633:
[----:B------:R-:W-:Y:S05]  /*1dc40*/  BSYNC B0 ;  /* 0x0000000000007941 */ /* 0x000fea0003800000 */
.L_x_2631:
        /* <DEDUP_REMOVED lines=8> */
[----:B------:R-:W-:Y:S01]  /*1dcd0*/  VIADD R8, R8, 0x1 ;  /* 0x0000000108087836 */ /* 0x000fe20000000000 */
[----:B------:R-:W-:-:S04]  /*1dce0*/  LOP3.LUT R25, R25, 0xffffffbf, RZ, 0xc0, !PT ;  /* 0xffffffbf19197812 */ /* 0x000fc800078ec0ff */
[----:B------:R-:W-:Y:S02]  /*1dcf0*/  ISETP.NE.AND P6, PT, R8, RZ, PT ;  /* 0x000000ff0800720c */ /* 0x000fe40003fc5270 */
[----:B------:R-:W-:-:S11]  /*1dd00*/  @P0 LOP3.LUT R25, R25, 0x40, RZ, 0xfc, !PT ;  /* 0x0000004019190812 */ /* 0x000fd600078efcff */
[----:B------:R-:W-:Y:S01]  /*1dd10*/  @!P6 VIADD R6, R6, 0x1 ;  /* 0x000000010606e836 */ /* 0x000fe20000000000 */
[----:B------:R-:W-:Y:S02]  /*1dd20*/  @!P6 IADD3 R44, R10, 0x1, RZ ;  /* 0x000000010a2ce810 */ /* 0x000fe40007ffe0ff */
[----:B------:R-:W-:Y:S02]  /*1dd30*/  @!P6 MOV R8, RZ ;  /* 0x000000ff0008e202 */ /* 0x000fe40000000f00 */
[----:B------:R-:W-:-:S13]  /*1dd40*/  ISETP.NE.AND P0, PT, R6, RZ, !P6 ;  /* 0x000000ff0600720c */ /* 0x000fda0007705270 */
[----:B------:R-:W-:Y:S01]  /*1dd50*/  @P0 IMAD.MOV R44, RZ, RZ, R10 ;  /* 0x000000ffff2c0224 */ /* 0x000fe200078e020a */
[----:B------:R-:W-:-:S03]  /*1dd60*/  LOP3.LUT P0, RZ, R25, 0x40, RZ, 0xc0, !PT ;  /* 0x0000004019ff7812 */ /* 0x000fc6000780c0ff */
[----:B------:R-:W-:-:S10]  /*1dd70*/  @!P6 IMAD.MOV.U32 R10, RZ, RZ, R44 ;  /* 0x000000ffff0ae224 */ /* 0x000fd400078e002c */
.L_x_2637:
[----:B------:R-:W-:Y:S05]  /*1dd80*/  BSYNC B1 ;  /* 0x0000000000017941 */ /* 0x000fea0003800000 */
.L_x_2636:
        /* <DEDUP_REMOVED lines=8> */
[----:B------:R-:W-:-:S03]  /*1de10*/  IMAD.MOV.U32 R148, RZ, RZ, RZ ;  /* 0x000000ffff947224 */ /* 0x000fc600078e00ff */
        /* <DEDUP_REMOVED lines=33> */
[----:B------:R-:W-:-:S07]  /*1e030*/  LOP3.LUT R44, R115, UR45, R44, 0x96, !PT ;  /* 0x0000002d732c7c12 */ /* 0x000fce000f8e962c */
.L_x_2635:
[----:B------:R-:W-:Y:S05]  /*1e040*/  BSYNC B0 ;  /* 0x0000000000007941 */ /* 0x000fea0003800000 */
.L_x_2634:
        /* <DEDUP_REMOVED lines=12> */
.L_x_2630:
[----:B------:R-:W-:Y:S01]  /*1e110*/  LOP3.LUT R25, R25, 0xffffffbf, RZ, 0xc0, !PT ;  /* 0xffffffbf19197812 */ /* 0x000fe200078ec0ff */
[----:B------:R-:W-:Y:S01]  /*1e120*/  IMAD.WIDE.U32 R146, R137, 0x10, R156 ;  /* 0x0000001089927825 */ /* 0x000fe200078e009c */
[----:B------:R-:W-:Y:S02]  /*1e130*/  F2FP.BF16.F32.PACK_AB R115, R145, R144 ;  /* 0x000000909173723e */ /* 0x000fe400000010ff */
[----:B------:R-:W-:Y:S02]  /*1e140*/  @P1 LOP3.LUT R25, R25, 0x40, RZ, 0xfc, !PT ;  /* 0x0000004019191812 */ /* 0x000fe400078efcff */
[----:B------:R-:W-:Y:S02]  /*1e150*/  F2FP.BF16.F32.PACK_AB R114, R143, R142 ;  /* 0x0000008e8f72723e */ /* 0x000fe400000010ff */
[----:B------:R-:W-:Y:S02]  /*1e160*/  F2FP.BF16.F32.PACK_AB R113, R141, R140 ;  /* 0x0000008c8d71723e */ /* 0x000fe400000010ff */
[----:B------:R-:W-:-:S02]  /*1e170*/  F2FP.BF16.F32.PACK_AB R112, R139, R138 ;  /* 0x0000008a8b70723e */ /* 0x000fc400000010ff */
[C---:B------:R-:W-:Y:S02]  /*1e180*/  LOP3.LUT P1, RZ, R25.reuse, 0x4, RZ, 0xc0, !PT ;  /* 0x0000000419ff7812 */ /* 0x040fe4000782c0ff */
[----:B------:R-:W-:Y:S01]  /*1e190*/  SEL R149, RZ, 0x1000000, P5 ;  /* 0x01000000ff957807 */ /* 0x000fe20002800000 */
[----:B------:R0:W-:Y:S01]  /*1e1a0*/  STG.E.128 desc[UR6][R146.64], R112 ;  /* 0x0000007092007986 */ /* 0x0001e2000c101d06 */
[C---:B------:R-:W-:Y:S02]  /*1e1b0*/  LOP3.LUT P5, RZ, R25.reuse, 0x10, RZ, 0xc0, !PT ;  /* 0x0000001019ff7812 */ /* 0x040fe400078ac0ff */
[----:B------:R-:W-:Y:S02]  /*1e1c0*/  LOP3.LUT P6, RZ, R25, 0x20, RZ, 0xc0, !PT ;  /* 0x0000002019ff7812 */ /* 0x000fe400078cc0ff */
[----:B0-----:R-:W-:Y:S02]  /*1e1d0*/  SEL R112, RZ, 0x10000, P4 ;  /* 0x00010000ff707807 */ /* 0x001fe40002000000 */
[----:B------:R-:W-:-:S02]  /*1e1e0*/  SEL R113, RZ, 0x100, P3 ;  /* 0x00000100ff717807 */ /* 0x000fc40001800000 */
[----:B------:R-:W-:Y:S02]  /*1e1f0*/  SEL R114, RZ, 0x1, P1 ;  /* 0x00000001ff727807 */ /* 0x000fe40000800000 */
[----:B------:R-:W-:Y:S02]  /*1e200*/  LOP3.LUT P3, RZ, R25, 0x2, RZ, 0xc0, !PT ;  /* 0x0000000219ff7812 */ /* 0x000fe4000786c0ff */
[----:B------:R-:W-:Y:S01]  /*1e210*/  LOP3.LUT R149, R113, R149, R112, 0xfe, !PT ;  /* 0x0000009571957212 */ /* 0x000fe200078efe70 */
[----:B------:R-:W-:Y:S01]  /*1e220*/  IMAD.WIDE.U32 R112, R114, 0x1000000, RZ ;  /* 0x0100000072707825 */ /* 0x000fe200078e00ff */
[----:B------:R-:W-:Y:S02]  /*1e230*/  SEL R114, RZ, 0x1, P3 ;  /* 0x00000001ff727807 */ /* 0x000fe40001800000 */
[----:B------:R-:W-:Y:S02]  /*1e240*/  LOP3.LUT P4, RZ, R25, 0x8, RZ, 0xc0, !PT ;  /* 0x0000000819ff7812 */ /* 0x000fe4000788c0ff */
[----:B------:R-:W-:-:S02]  /*1e250*/  LOP3.LUT R113, R113, R149, R114, 0xfe, !PT ;  /* 0x0000009571717212 */ /* 0x000fc400078efe72 */
[----:B------:R-:W-:Y:S02]  /*1e260*/  SEL R114, RZ, 0x1, P4 ;  /* 0x00000001ff727807 */ /* 0x000fe40002000000 */
[----:B------:R-:W-:Y:S02]  /*1e270*/  SEL R146, RZ, 0x1, P5 ;  /* 0x00000001ff927807 */ /* 0x000fe40002800000 */
[----:B------:R-:W-:Y:S01]  /*1e280*/  LOP3.LUT P1, RZ, R25, 0x40, RZ, 0xc0, !PT ;  /* 0x0000004019ff7812 */ /* 0x000fe2000782c0ff */
[----:B------:R-:W-:-:S04]  /*1e290*/  IMAD.WIDE.U32 R114, R114, 0x10000, RZ ;  /* 0x0001000072727825 */ /* 0x000fc800078e00ff */
[----:B------:R-:W-:-:S05]  /*1e2a0*/  IMAD.WIDE.U32 R146, R146, 0x100, RZ ;  /* 0x0000010092927825 */ /* 0x000fca00078e00ff */
[----:B------:R-:W-:Y:S02]  /*1e2b0*/  LOP3.LUT R115, R147, R113, R115, 0xfe, !PT ;  /* 0x0000007193737212 */ /* 0x000fe400078efe73 */
[----:B------:R-:W-:Y:S02]  /*1e2c0*/  LOP3.LUT R112, R146, R112, R114, 0xfe, !PT ;  /* 0x0000007092707212 */ /* 0x000fe400078efe72 */
[----:B------:R-:W-:-:S04]  /*1e2d0*/  SEL R113, RZ, 0x1, P6 ;  /* 0x00000001ff717807 */ /* 0x000fc80003000000 */
[----:B------:R-:W-:Y:S01]  /*1e2e0*/  LOP3.LUT R114, R112, R113, RZ, 0xfc, !PT ;  /* 0x0000007170727212 */ /* 0x000fe200078efcff */
[----:B------:R-:W-:-:S05]  /*1e2f0*/  IMAD.WIDE.U32 R112, R137, 0x8, R162 ;  /* 0x0000000889707825 */ /* 0x000fca00078e00a2 */
[----:B------:R0:W-:Y:S01]  /*1e300*/  STG.E.64 desc[UR6][R112.64], R114 ;  /* 0x0000007270007986 */ /* 0x0001e2000c101b06 */
[----:B------:R-:W-:Y:S05]  /*1e310*/  @!P0 BRA `(.L_x_2638) ;  /* 0x0000000000508947 */ /* 0x000fea0003800000 */
[----:B0-----:R-:W-:Y:S01]  /*1e320*/  IMAD.U32 R112, R23, 0x10000, RZ ;  /* 0x0001000017707824 */ /* 0x001fe200078e00ff */
        /* <DEDUP_REMOVED lines=19> */
.L_x_2638:
[----:B01----:R-:W0:Y:S01]  /*1e460*/  @P1 LDC.64 R112, c[0x0][0x230] ;  /* 0x00008c00ff701b82 */ /* 0x003e220000000a00 */
[----:B------:R-:W-:-:S07]  /*1e470*/  IADD3 R146, R124, 0x280, RZ ;  /* 0x000002807c927810 */ /* 0x000fce0007ffe0ff */
        /* <DEDUP_REMOVED lines=9> */
[----:B------:R-:W-:-:S11]  /*1e510*/  VIADD R149, R148, 0x1 ;  /* 0x0000000194957836 */ /* 0x000fd60000000000 */
[----:B-1----:R-:W-:Y:S05]  /*1e520*/  @!P3 BRA `(.L_x_2640) ;  /* 0x000000000020b947 */ /* 0x002fea0003800000 */
        /* <DEDUP_REMOVED lines=8> */
.L_x_2640:
[----:B------:R-:W-:-:S07]  /*1e5b0*/  IMAD.MOV.U32 R147, RZ, RZ, R164 ;  /* 0x000000ffff937224 */ /* 0x000fce00078e00a4 */
.L_x_2641:
[----:B------:R-:W-:Y:S05]  /*1e5c0*/  BSYNC B0 ;  /* 0x0000000000007941 */ /* 0x000fea0003800000 */
.L_x_2639:
        /* <DEDUP_REMOVED lines=16> */
.L_x_2645:
[----:B------:R-:W-:Y:S05]  /*1e6d0*/  BSYNC B1 ;  /* 0x0000000000017941 */ /* 0x000fea0003800000 */
.L_x_2644:
        /* <DEDUP_REMOVED lines=43> */
.L_x_2643:
[----:B------:R-:W-:Y:S05]  /*1e990*/  BSYNC B0 ;  /* 0x0000000000007941 */ /* 0x000fea0003800000 */
.L_x_2642:
[----:B------:R-:W-:Y:S02]  /*1e9a0*/  I2FP.F32.U32 R147, R147 ;  /* 0x0000009300937245 */ /* 0x000fe40000201000 */
[----:B------:R-:W-:-:S03]  /*1e9b0*/  LOP3.LUT R25, R25, 0xffffffdf, RZ, 0xc0, !PT ;  /* 0xffffffdf19197812 */ /* 0x000fc600078ec0ff */
[----:B------:R-:W-:-:S05]  /*1e9c0*/  FFMA.FTZ R147, R147, R136, 1.1641532182693481445e-10 ;  /* 0x2f00000093937423 */ /* 0x000fca0000010088 */
[----:B------:R-:W-:Y:S02]  /*1e9d0*/  FSETP.GTU.FTZ.AND P3, PT, R147, R134, PT ;  /* 0x000000869300720b */ /* 0x000fe40003f7c000 */
[C---:B-----5:R-:W-:Y:S02]  /*1e9e0*/  SHF.L.U32 R147, R112.reuse, 0x10, RZ ;  /* 0x0000001070937819 */ /* 0x060fe400000006ff */
[----:B------:R-:W-:-:S03]  /*1e9f0*/  PRMT R112, R112, 0x7632, R112 ;  /* 0x0000763270707816 */ /* 0x000fc60000000070 */
[----:B------:R-:W-:-:S05]  /*1ea00*/  FMUL.FTZ R147, R147, R135 ;  /* 0x0000008793937220 */ /* 0x000fca0000410000 */
[----:B------:R-:W-:Y:S02]  /*1ea10*/  FSEL R147, R147, RZ, !P3 ;  /* 0x000000ff93937208 */ /* 0x000fe40005800000 */
        /* <DEDUP_REMOVED lines=8> */
.L_x_2646:
        /* <DEDUP_REMOVED lines=12> */
.L_x_2649:
[----:B------:R-:W-:-:S07]  /*1eb60*/  IMAD.MOV.U32 R17, RZ, RZ, R164 ;  /* 0x000000ffff117224 */ /* 0x000fce00078e00a4 */
.L_x_2650:
[----:B------:R-:W-:Y:S05]  /*1eb70*/  BSYNC B0 ;  /* 0x0000000000007941 */ /* 0x000fea0003800000 */
.L_x_2648:
        /* <DEDUP_REMOVED lines=16> */
.L_x_2654:
[----:B------:R-:W-:Y:S05]  /*1ec80*/  BSYNC B1 ;  /* 0x0000000000017941 */ /* 0x000fea0003800000 */
.L_x_2653:
        /* <DEDUP_REMOVED lines=43> */
.L_x_2652:
[----:B------:R-:W-:Y:S05]  /*1ef40*/  BSYNC B0 ;  /* 0x0000000000007941 */ /* 0x000fea0003800000 */
.L_x_2651:
        /* <DEDUP_REMOVED lines=10> */
.L_x_2647:
        /* <DEDUP_REMOVED lines=12> */
.L_x_2656:
[----:B------:R-:W-:-:S07]  /*1f0b0*/  MOV R152, R164 ;  /* 0x000000a400987202 */ /* 0x000fce0000000f00 */
.L_x_2657:
[----:B------:R-:W-:Y:S05]  /*1f0c0*/  BSYNC B0 ;  /* 0x0000000000007941 */ /* 0x000fea0003800000 */
.L_x_2655:
        /* <DEDUP_REMOVED lines=16> */
.L_x_2661:
[----:B------:R-:W-:Y:S05]  /*1f1d0*/  BSYNC B1 ;  /* 0x0000000000017941 */ /* 0x000fea0003800000 */
.L_x_2660:
        /* <DEDUP_REMOVED lines=43> */
.L_x_2659:
[----:B------:R-:W-:Y:S05]  /*1f490*/  BSYNC B0 ;  /* 0x0000000000007941 */ /* 0x000fea0003800000 */
.L_x_2658:
        /* <DEDUP_REMOVED lines=16> */
.L_x_2662:
        /* <DEDUP_REMOVED lines=12> */
.L_x_2665:
[----:B------:R-:W-:-:S07]  /*1f660*/  MOV R18, R164 ;  /* 0x000000a400127202 */ /* 0x000fce0000000f00 */
.L_x_2666:
[----:B------:R-:W-:Y:S05]  /*1f670*/  BSYNC B0 ;  /* 0x0000000000007941 */ /* 0x000fea0003800000 */
.L_x_2664:
        /* <DEDUP_REMOVED lines=16> */
.L_x_2670:
[----:B------:R-:W-:Y:S05]  /*1f780*/  BSYNC B1 ;  /* 0x0000000000017941 */ /* 0x000fea0003800000 */
.L_x_2669:
        /* <DEDUP_REMOVED lines=43> */
.L_x_2668:
[----:B------:R-:W-:Y:S05]  /*1fa40*/  BSYNC B0 ;  /* 0x0000000000007941 */ /* 0x000fea0003800000 */
.L_x_2667:
[----:B------:R-:W-:-:S05]  /*1fa50*/  I2FP.F32.U32 R18, R18 ;  /* 0x0000001200127245 */ /* 0x000fca0000201000 */
[----:B------:R-:W-:-:S05]  /*1fa60*/  FFMA.FTZ R18, R18, R136, 1.1641532182693481445e-10 ;  /* 0x2f00000012127423 */ /* 0x000fca0000010088 */
[----:B------:R-:W-:Y:S02]  /*1fa70*/  FSETP.GTU.FTZ.AND P3, PT, R18, R134, PT ;  /* 0x000000861200720b */ /* 0x000fe40003f7c000 */
[----:B------:R-:W-:-:S05]  /*1fa80*/  PRMT R18, R48, 0x7632, R18 ;  /* 0x0000763230127816 */ /* 0x000fca0000000012 */
[----:B------:R-:W-:-:S04]  /*1fa90*/  IMAD.U32 R18, R18, 0x10000, RZ ;  /* 0x0001000012127824 */ /* 0x000fc800078e00ff */
[----:B------:R-:W-:-:S05]  /*1faa0*/  FMUL.FTZ R18, R18, R135 ;  /* 0x0000008712127220 */ /* 0x000fca0000410000 */
[----:B------:R-:W-:-:S05]  /*1fab0*/  FSEL R18, R18, RZ, !P3 ;  /* 0x000000ff12127208 */ /* 0x000fca0005800000 */
[--C-:B------:R-:W-:Y:S01]  /*1fac0*/  FADD.FTZ R148, R148, R18.reuse ;  /* 0x0000001294947221 */ /* 0x100fe20000010000 */
[----:B------:R-:W-:-:S05]  /*1fad0*/  @P1 PRMT R18, R52, 0x7632, R18 ;  /* 0x0000763234121816 */ /* 0x000fca0000000012 */
[----:B------:R-:W-:-:S04]  /*1fae0*/  @P1 IMAD.U32 R18, R18, 0x10000, RZ ;  /* 0x0001000012121824 */ /* 0x000fc800078e00ff */
[----:B------:R-:W-:Y:S01]  /*1faf0*/  @P1 FADD.FTZ R148, R148, R18 ;  /* 0x0000001294941221 */ /* 0x000fe20000010000 */
[----:B------:R-:W-:-:S07]  /*1fb00*/  SEL R18, RZ, 0x1, P3 ;  /* 0x00000001ff127807 */ /* 0x000fce0001800000 */
.L_x_2663:
        /* <DEDUP_REMOVED lines=12> */
.L_x_2672:
[----:B------:R-:W-:-:S07]  /*1fbd0*/  IMAD.MOV.U32 R112, RZ, RZ, R164 ;  /* 0x000000ffff707224 */ /* 0x000fce00078e00a4 */
.L_x_2673:
[----:B------:R-:W-:Y:S05]  /*1fbe0*/  BSYNC B0 ;  /* 0x0000000000007941 */ /* 0x000fea0003800000 */
.L_x_2671:
        /* <DEDUP_REMOVED lines=16> */
.L_x_2677:
[----:B------:R-:W-:Y:S05]  /*1fcf0*/  BSYNC B1 ;  /* 0x0000000000017941 */ /* 0x000fea0003800000 */
.L_x_2676:
        /* <DEDUP_REMOVED lines=43> */
.L_x_2675:
[----:B------:R-:W-:Y:S05]  /*1ffb0*/  BSYNC B0 ;  /* 0x0000000000007941 */ /* 0x000fea0003800000 */
.L_x_2674:
[----:B------:R-:W-:Y:S01]  /*1ffc0*/  I2FP.F32.U32 R112, R112 ;  /* 0x0000007000707245 */ /* 0x000fe20000201000 */
[----:B------:R-:W-:Y:S01]  /*1ffd0*/  IMAD.U32 R149, R113, 0x10000, RZ ;  /* 0x0001000071957824 */ /* 0x000fe200078e00ff */
        /* <DEDUP_REMOVED lines=14> */
.L_x_2678:
        /* <DEDUP_REMOVED lines=12> */
.L_x_2681:
[----:B------:R-:W-:-:S07]  /*20180*/  IMAD.MOV.U32 R19, RZ, RZ, R164 ;  /* 0x000000ffff137224 */ /* 0x000fce00078e00a4 */
.L_x_2682:
[----:B------:R-:W-:Y:S05]  /*20190*/  BSYNC B0 ;  /* 0x0000000000007941 */ /* 0x000fea0003800000 */
.L_x_2680:
        /* <DEDUP_REMOVED lines=16> */
.L_x_2686:
[----:B------:R-:W-:Y:S05]  /*202a0*/  BSYNC B1 ;  /* 0x0000000000017941 */ /* 0x000fea0003800000 */
.L_x_2685:
        /* <DEDUP_REMOVED lines=43> */
.L_x_2684:
[----:B------:R-:W-:Y:S05]  /*20560*/  BSYNC B0 ;  /* 0x0000000000007941 */ /* 0x000fea0003800000 */
.L_x_2683:
        /* <DEDUP_REMOVED lines=10> */
.L_x_2679:
        /* <DEDUP_REMOVED lines=12> */
.L_x_2688:
[----:B------:R-:W-:-:S07]  /*206d0*/  IMAD.MOV.U32 R153, RZ, RZ, R164 ;  /* 0x000000ffff997224 */ /* 0x000fce00078e00a4 */
.L_x_2689:
[----:B------:R-:W-:Y:S05]  /*206e0*/  BSYNC B0 ;  /* 0x0000000000007941 */ /* 0x000fea0003800000 */
.L_x_2687:
        /* <DEDUP_REMOVED lines=16> */
.L_x_2693:
[----:B------:R-:W-:Y:S05]  /*207f0*/  BSYNC B1 ;  /* 0x0000000000017941 */ /* 0x000fea0003800000 */
.L_x_2692:
        /* <DEDUP_REMOVED lines=43> */
.L_x_2691:
[----:B------:R-:W-:Y:S05]  /*20ab0*/  BSYNC B0 ;  /* 0x0000000000007941 */ /* 0x000fea0003800000 */
.L_x_2690:
        /* <DEDUP_REMOVED lines=11> */
[----:B------:R-:W-:-:S05]  /*20b70*/  PRMT R113, R53, 0x7632, R113 ;  /* 0x0000763235717816 */ /* 0x000fca0000000071 */
[----:B------:R-:W-:-:S04]  /*20b80*/  IMAD.U32 R113, R113, 0x10000, RZ ;  /* 0x0001000071717824 */ /* 0x000fc800078e00ff */
[----:B------:R-:W-:Y:S01]  /*20b90*/  FADD.FTZ R150, R150, R113 ;  /* 0x0000007196967221 */ /* 0x000fe20000010000 */
[----:B------:R-:W-:Y:S01]  /*20ba0*/  MOV R113, R112 ;  /* 0x0000007000717202 */ /* 0x000fe20000000f00 */
[----:B------:R-:W-:Y:S06]  /*20bb0*/  BRA `(.L_x_2695) ;  /* 0x00000004005c7947 */ /* 0x000fec0003800000 */
.L_x_2694:
        /* <DEDUP_REMOVED lines=12> */
.L_x_2697:
[----:B------:R-:W-:-:S07]  /*20c80*/  IMAD.MOV.U32 R20, RZ, RZ, R164 ;  /* 0x000000ffff147224 */ /* 0x000fce00078e00a4 */
.L_x_2698:
[----:B------:R-:W-:Y:S05]  /*20c90*/  BSYNC B0 ;  /* 0x0000000000007941 */ /* 0x000fea0003800000 */
.L_x_2696:
        /* <DEDUP_REMOVED lines=16> */
.L_x_2702:
[----:B------:R-:W-:Y:S05]  /*20da0*/  BSYNC B1 ;  /* 0x0000000000017941 */ /* 0x000fea0003800000 */
.L_x_2701:
        /* <DEDUP_REMOVED lines=43> */
.L_x_2700:
[----:B------:R-:W-:Y:S05]  /*21060*/  BSYNC B0 ;  /* 0x0000000000007941 */ /* 0x000fea0003800000 */
.L_x_2699:
[----:B------:R-:W-:-:S05]  /*21070*/  I2FP.F32.U32 R20, R20 ;  /* 0x0000001400147245 */ /* 0x000fca0000201000 */
[----:B------:R-:W-:-:S05]  /*21080*/  FFMA.FTZ R20, R20, R136, 1.1641532182693481445e-10 ;  /* 0x2f00000014147423 */ /* 0x000fca0000010088 */
[----:B------:R-:W-:Y:S02]  /*21090*/  FSETP.GTU.FTZ.AND P3, PT, R20, R134, PT ;  /* 0x000000861400720b */ /* 0x000fe40003f7c000 */
[----:B------:R-:W-:-:S04]  /*210a0*/  PRMT R20, R49, 0x7632, R20 ;  /* 0x0000763231147816 */ /* 0x000fc80000000014 */
[----:B------:R-:W-:-:S05]  /*210b0*/  SHF.L.U32 R20, R20, 0x10, RZ ;  /* 0x0000001014147819 */ /* 0x000fca00000006ff */
[----:B------:R-:W-:-:S05]  /*210c0*/  FMUL.FTZ R20, R20, R135 ;  /* 0x0000008714147220 */ /* 0x000fca0000410000 */
[----:B------:R-:W-:-:S05]  /*210d0*/  FSEL R20, R20, RZ, !P3 ;  /* 0x000000ff14147208 */ /* 0x000fca0005800000 */
[--C-:B------:R-:W-:Y:S01]  /*210e0*/  FADD.FTZ R150, R150, R20.reuse ;  /* 0x0000001496967221 */ /* 0x100fe20000010000 */
[----:B------:R-:W-:-:S05]  /*210f0*/  @P1 PRMT R20, R53, 0x7632, R20 ;  /* 0x0000763235141816 */ /* 0x000fca0000000014 */
[----:B------:R-:W-:-:S04]  /*21100*/  @P1 IMAD.U32 R20, R20, 0x10000, RZ ;  /* 0x0001000014141824 */ /* 0x000fc800078e00ff */
[----:B------:R-:W-:Y:S01]  /*21110*/  @P1 FADD.FTZ R150, R150, R20 ;  /* 0x0000001496961221 */ /* 0x000fe20000010000 */
[----:B------:R-:W-:-:S07]  /*21120*/  SEL R20, RZ, 0x1, P3 ;  /* 0x00000001ff147807 */ /* 0x000fce0001800000 */
.L_x_2695:
        /* <DEDUP_REMOVED lines=12> */
.L_x_2704:
[----:B------:R-:W-:-:S07]  /*211f0*/  MOV R151, R164 ;  /* 0x000000a400977202 */ /* 0x000fce0000000f00 */
.L_x_2705:
[----:B------:R-:W-:Y:S05]  /*21200*/  BSYNC B0 ;  /* 0x0000000000007941 */ /* 0x000fea0003800000 */
.L_x_2703:
        /* <DEDUP_REMOVED lines=16> */
.L_x_2709:
[----:B------:R-:W-:Y:S05]  /*21310*/  BSYNC B1 ;  /* 0x0000000000017941 */ /* 0x000fea0003800000 */
.L_x_2708:
        /* <DEDUP_REMOVED lines=43> */
.L_x_2707:
[----:B------:R-:W-:Y:S05]  /*215d0*/  BSYNC B0 ;  /* 0x0000000000007941 */ /* 0x000fea0003800000 */
.L_x_2706:
        /* <DEDUP_REMOVED lines=16> */
.L_x_2710:
        /* <DEDUP_REMOVED lines=12> */
.L_x_2713:
[----:B------:R-:W-:-:S07]  /*217a0*/  MOV R21, R164 ;  /* 0x000000a400157202 */ /* 0x000fce0000000f00 */
.L_x_2714:
[----:B------:R-:W-:Y:S05]  /*217b0*/  BSYNC B0 ;  /* 0x0000000000007941 */ /* 0x000fea0003800000 */
.L_x_2712:
        /* <DEDUP_REMOVED lines=16> */
.L_x_2718:
[----:B------:R-:W-:Y:S05]  /*218c0*/  BSYNC B1 ;  /* 0x0000000000017941 */ /* 0x000fea0003800000 */
.L_x_2717:
        /* <DEDUP_REMOVED lines=43> */
.L_x_2716:
[----:B------:R-:W-:Y:S05]  /*21b80*/  BSYNC B0 ;  /* 0x0000000000007941 */ /* 0x000fea0003800000 */
.L_x_2715:
        /* <DEDUP_REMOVED lines=10> */
.L_x_2711:
        /* <DEDUP_REMOVED lines=12> */
.L_x_2720:
[----:B------:R-:W-:-:S07]  /*21cf0*/  IMAD.MOV.U32 R154, RZ, RZ, R164 ;  /* 0x000000ffff9a7224 */ /* 0x000fce00078e00a4 */
.L_x_2721:
[----:B------:R-:W-:Y:S05]  /*21d00*/  BSYNC B0 ;  /* 0x0000000000007941 */ /* 0x000fea0003800000 */
.L_x_2719:
        /* <DEDUP_REMOVED lines=16> */
.L_x_2725:
[----:B------:R-:W-:Y:S05]  /*21e10*/  BSYNC B1 ;  /* 0x0000000000017941 */ /* 0x000fea0003800000 */
.L_x_2724:
        /* <DEDUP_REMOVED lines=43> */
.L_x_2723:
[----:B------:R-:W-:Y:S05]  /*220d0*/  BSYNC B0 ;  /* 0x0000000000007941 */ /* 0x000fea0003800000 */
.L_x_2722:
        /* <DEDUP_REMOVED lines=14> */
.L_x_2726:
        /* <DEDUP_REMOVED lines=12> */
.L_x_2729:
[----:B------:R-:W-:-:S07]  /*22280*/  IMAD.MOV.U32 R22, RZ, RZ, R164 ;  /* 0x000000ffff167224 */ /* 0x000fce00078e00a4 */
.L_x_2730:
[----:B------:R-:W-:Y:S05]  /*22290*/  BSYNC B0 ;  /* 0x0000000000007941 */ /* 0x000fea0003800000 */
.L_x_2728:
        /* <DEDUP_REMOVED lines=16> */
.L_x_2734:
[----:B------:R-:W-:Y:S05]  /*223a0*/  BSYNC B1 ;  /* 0x0000000000017941 */ /* 0x000fea0003800000 */
.L_x_2733:
        /* <DEDUP_REMOVED lines=43> */
.L_x_2732:
[----:B------:R-:W-:Y:S05]  /*22660*/  BSYNC B0 ;  /* 0x0000000000007941 */ /* 0x000fea0003800000 */
.L_x_2731:
        /* <DEDUP_REMOVED lines=8> */
[----:B------:R-:W-:-:S04]  /*226f0*/  @P1 PRMT R22, R54, 0x7632, R22 ;  /* 0x0000763236161816 */ /* 0x000fc80000000016 */
[----:B------:R-:W-:-:S05]  /*22700*/  @P1 SHF.L.U32 R22, R22, 0x10, RZ ;  /* 0x0000001016161819 */ /* 0x000fca00000006ff */
[----:B------:R-:W-:Y:S01]  /*22710*/  @P1 FADD.FTZ R152, R152, R22 ;  /* 0x0000001698981221 */ /* 0x000fe20000010000 */
[----:B------:R-:W-:-:S07]  /*22720*/  SEL R22, RZ, 0x1, P4 ;  /* 0x00000001ff167807 */ /* 0x000fce0002000000 */
.L_x_2727:
        /* <DEDUP_REMOVED lines=12> */
.L_x_2736:
[----:B------:R-:W-:-:S07]  /*227f0*/  IMAD.MOV.U32 R114, RZ, RZ, R164 ;  /* 0x000000ffff727224 */ /* 0x000fce00078e00a4 */
.L_x_2737:
[----:B------:R-:W-:Y:S05]  /*22800*/  BSYNC B0 ;  /* 0x0000000000007941 */ /* 0x000fea0003800000 */
.L_x_2735:
        /* <DEDUP_REMOVED lines=16> */
.L_x_2741:
[----:B------:R-:W-:Y:S05]  /*22910*/  BSYNC B1 ;  /* 0x0000000000017941 */ /* 0x000fea0003800000 */
.L_x_2740:
        /* <DEDUP_REMOVED lines=43> */
.L_x_2739:
[----:B------:R-:W-:Y:S05]  /*22bd0*/  BSYNC B0 ;  /* 0x0000000000007941 */ /* 0x000fea0003800000 */
.L_x_2738:
        /* <DEDUP_REMOVED lines=14> */
.L_x_2742:
        /* <DEDUP_REMOVED lines=12> */
.L_x_2745:
[----:B------:R-:W-:-:S07]  /*22d80*/  IMAD.MOV.U32 R23, RZ, RZ, R164 ;  /* 0x000000ffff177224 */ /* 0x000fce00078e00a4 */
.L_x_2746:
[----:B------:R-:W-:Y:S05]  /*22d90*/  BSYNC B0 ;  /* 0x0000000000007941 */ /* 0x000fea0003800000 */
.L_x_2744:
        /* <DEDUP_REMOVED lines=16> */
.L_x_2750:
[----:B------:R-:W-:Y:S05]  /*22ea0*/  BSYNC B1 ;  /* 0x0000000000017941 */ /* 0x000fea0003800000 */
.L_x_2749:
        /* <DEDUP_REMOVED lines=43> */
.L_x_2748:
[----:B------:R-:W-:Y:S05]  /*23160*/  BSYNC B0 ;  /* 0x0000000000007941 */ /* 0x000fea0003800000 */
.L_x_2747:
        /* <DEDUP_REMOVED lines=10> */
.L_x_2743:
        /* <DEDUP_REMOVED lines=12> */
.L_x_2752:
[----:B------:R-:W-:-:S07]  /*232d0*/  MOV R155, R164 ;  /* 0x000000a4009b7202 */ /* 0x000fce0000000f00 */
.L_x_2753:
[----:B------:R-:W-:Y:S05]  /*232e0*/  BSYNC B0 ;  /* 0x0000000000007941 */ /* 0x000fea0003800000 */
.L_x_2751:
        /* <DEDUP_REMOVED lines=16> */
.L_x_2757:
[----:B------:R-:W-:Y:S05]  /*233f0*/  BSYNC B1 ;  /* 0x0000000000017941 */ /* 0x000fea0003800000 */
.L_x_2756:
        /* <DEDUP_REMOVED lines=43> */
.L_x_2755:
[----:B------:R-:W-:Y:S05]  /*236b0*/  BSYNC B0 ;  /* 0x0000000000007941 */ /* 0x000fea0003800000 */
.L_x_2754:
        /* <DEDUP_REMOVED lines=14> */
.L_x_2758:
        /* <DEDUP_REMOVED lines=12> */
.L_x_2761:
[----:B------:R-:W-:-:S07]  /*23860*/  MOV R24, R164 ;  /* 0x000000a400187202 */ /* 0x000fce0000000f00 */
.L_x_2762:
[----:B------:R-:W-:Y:S05]  /*23870*/  BSYNC B0 ;  /* 0x0000000000007941 */ /* 0x000fea0003800000 */
.L_x_2760:
        /* <DEDUP_REMOVED lines=9> */
[----:B------:R-:W-:-:S04]  /*23910*/  LOP3.LUT R25, R25, 0xffffffbf, RZ, 0xc0, !PT ;  /* 0xffffffbf19197812 */ /* 0x000fc800078ec0ff */
[----:B------:R-:W-:Y:S02]  /*23920*/  ISETP.NE.AND P6, PT, R8, RZ, PT ;  /* 0x000000ff0800720c */ /* 0x000fe40003fc5270 */
[----:B------:R-:W-:-:S11]  /*23930*/  @P0 LOP3.LUT R25, R25, 0x40, RZ, 0xfc, !PT ;  /* 0x0000004019190812 */ /* 0x000fd600078efcff */
[----:B------:R-:W-:Y:S01]  /*23940*/  @!P6 IADD3 R6, R6, 0x1, RZ ;  /* 0x000000010606e810 */ /* 0x000fe20007ffe0ff */
[----:B------:R-:W-:Y:S02]  /*23950*/  @!P6 VIADD R44, R10, 0x1 ;  /* 0x000000010a2ce836 */ /* 0x000fe40000000000 */
[----:B------:R-:W-:Y:S01]  /*23960*/  @!P6 IMAD.MOV.U32 R8, RZ, RZ, RZ ;  /* 0x000000ffff08e224 */ /* 0x000fe200078e00ff */
[----:B------:R-:W-:-:S13]  /*23970*/  ISETP.NE.AND P0, PT, R6, RZ, !P6 ;  /* 0x000000ff0600720c */ /* 0x000fda0007705270 */
[----:B------:R-:W-:Y:S01]  /*23980*/  @P0 IMAD.MOV R44, RZ, RZ, R10 ;  /* 0x000000ffff2c0224 */ /* 0x000fe200078e020a */
[----:B------:R-:W-:-:S04]  /*23990*/  LOP3.LUT P0, RZ, R25, 0x40, RZ, 0xc0, !PT ;  /* 0x0000004019ff7812 */ /* 0x000fc8000780c0ff */
[----:B------:R-:W-:-:S09]  /*239a0*/  @!P6 MOV R10, R44 ;  /* 0x0000002c000ae202 */ /* 0x000fd20000000f00 */
.L_x_2766:
[----:B------:R-:W-:Y:S05]  /*239b0*/  BSYNC B1 ;  /* 0x0000000000017941 */ /* 0x000fea0003800000 */
.L_x_2765:
[----:B------:R-:W-:Y:S01]  /*239c0*/  IMAD.HI.U32 R112, R6, -0x326172a9, RZ ;  /* 0xcd9e8d5706707827 */ /* 0x000fe200078e00ff */
[----:B------:R-:W-:Y:S01]  /*239d0*/  LOP3.LUT R114, R114, UR5, R10, 0x96, !PT ;  /* 0x0000000572727c12 */ /* 0x000fe2000f8e960a */
[----:B------:R-:W-:Y:S02]  /*239e0*/  HFMA2.MMA R158, -RZ, RZ, 0, 0 ;  /* 0x00000000ff9e7435 */ /* 0x000fe400000001ff */
        /* <DEDUP_REMOVED lines=40> */
.L_x_2764:
[----:B------:R-:W-:Y:S05]  /*23c70*/  BSYNC B0 ;  /* 0x0000000000007941 */ /* 0x000fea0003800000 */
.L_x_2763:
        /* <DEDUP_REMOVED lines=12> */
.L_x_2759:
        /* <DEDUP_REMOVED lines=15> */
[C---:B------:R-:W-:Y:S02]  /*23e30*/  LOP3.LUT P3, RZ, R25.reuse, 0x2, RZ, 0xc0, !PT ;  /* 0x0000000219ff7812 */ /* 0x040fe4000786c0ff */
        /* <DEDUP_REMOVED lines=17> */
[----:B0-----:R-:W-:Y:S02]  /*23f50*/  SHF.L.U32 R112, R23, 0x10, RZ ;  /* 0x0000001017707819 */ /* 0x001fe400000006ff */
        /* <DEDUP_REMOVED lines=14> */
[----:B------:R-:W0:Y:S01]  /*24040*/  LDC.64 R114, c[0x0][0x248] ;  /* 0x00009200ff727b82 */ /* 0x000e220000000a00 */
[----:B------:R-:W-:Y:S02]  /*24050*/  LOP3.LUT R157, R155, R157, RZ, 0xfc, !PT ;  /* 0x0000009d9b9d7212 */ /* 0x000fe400078efcff */
[----:B------:R-:W-:Y:S01]  /*24060*/  LOP3.LUT R156, R112, 0xff, R17, 0xf8, !PT ;  /* 0x000000ff709c7812 */ /* 0x000fe200078ef811 */
[----:B0-----:R-:W-:-:S05]  /*24070*/  IMAD.WIDE.U32 R112, R146, 0x8, R114 ;  /* 0x0000000892707825 */ /* 0x001fca00078e0072 */
[----:B------:R1:W-:Y:S02]  /*24080*/  STG.E.64 desc[UR6][R112.64], R156 ;  /* 0x0000009c70007986 */ /* 0x0003e4000c101b06 */
.L_x_2767:
        /* <DEDUP_REMOVED lines=21> */
.L_x_2769:
[----:B------:R-:W-:-:S07]  /*241e0*/  MOV R160, R164 ;  /* 0x000000a400a07202 */ /* 0x000fce0000000f00 */
.L_x_2770:
[----:B------:R-:W-:Y:S05]  /*241f0*/  BSYNC B0 ;  /* 0x0000000000007941 */ /* 0x000fea0003800000 */
.L_x_2768:
        /* <DEDUP_REMOVED lines=16> */
.L_x_2774:
[----:B------:R-:W-:Y:S05]  /*24300*/  BSYNC B1 ;  /* 0x0000000000017941 */ /* 0x000fea0003800000 */
.L_x_2773:
        /* <DEDUP_REMOVED lines=43> */
.L_x_2772:
[----:B------:R-:W-:Y:S05]  /*245c0*/  BSYNC B0 ;  /* 0x0000000000007941 */ /* 0x000fea0003800000 */
.L_x_2771:
[----:B------:R-:W-:Y:S02]  /*245d0*/  I2FP.F32.U32 R156, R160 ;  /* 0x000000a0009c7245 */ /* 0x000fe40000201000 */
[----:B------:R-:W-:-:S03]  /*245e0*/  LOP3.LUT R25, R25, 0xffffffef, RZ, 0xc0, !PT ;  /* 0xffffffef19197812 */ /* 0x000fc600078ec0ff */
[----:B------:R-:W-:-:S05]  /*245f0*/  FFMA.FTZ R156, R156, R136, 1.1641532182693481445e-10 ;  /* 0x2f0000009c9c7423 */ /* 0x000fca0000010088 */
[----:B------:R-:W-:Y:S01]  /*24600*/  FSETP.GTU.FTZ.AND P3, PT, R156, R134, PT ;  /* 0x000000869c00720b */ /* 0x000fe20003f7c000 */
[C---:B-----5:R-:W-:Y:S01]  /*24610*/  IMAD.U32 R156, R112.reuse, 0x10000, RZ ;  /* 0x00010000709c7824 */ /* 0x060fe200078e00ff */
[----:B------:R-:W-:-:S03]  /*24620*/  PRMT R112, R112, 0x7632, R112 ;  /* 0x0000763270707816 */ /* 0x000fc60000000070 */
[----:B------:R-:W-:-:S05]  /*24630*/  FMUL.FTZ R156, R156, R135 ;  /* 0x000000879c9c7220 */ /* 0x000fca0000410000 */
[----:B------:R-:W-:-:S03]  /*24640*/  FSEL R156, R156, RZ, !P3 ;  /* 0x000000ff9c9c7208 */ /* 0x000fc60005800000 */
        /* <DEDUP_REMOVED lines=8> */
.L_x_2775:
        /* <DEDUP_REMOVED lines=12> */
.L_x_2778:
[----:B------:R-:W-:-:S07]  /*24790*/  MOV R17, R164 ;  /* 0x000000a400117202 */ /* 0x000fce0000000f00 */
.L_x_2779:
[----:B------:R-:W-:Y:S05]  /*247a0*/  BSYNC B0 ;  /* 0x0000000000007941 */ /* 0x000fea0003800000 */
.L_x_2777:
        /* <DEDUP_REMOVED lines=16> */
.L_x_2783:
[----:B------:R-:W-:Y:S05]  /*248b0*/  BSYNC B1 ;  /* 0x0000000000017941 */ /* 0x000fea0003800000 */
.L_x_2782:
        /* <DEDUP_REMOVED lines=43> */
.L_x_2781:
[----:B------:R-:W-:Y:S05]  /*24b70*/  BSYNC B0 ;  /* 0x0000000000007941 */ /* 0x000fea0003800000 */
.L_x_2780:
        /* <DEDUP_REMOVED lines=10> */
.L_x_2776:
        /* <DEDUP_REMOVED lines=12> */
.L_x_2785:
[----:B------:R-:W-:-:S07]  /*24ce0*/  IMAD.MOV.U32 R157, RZ, RZ, R164 ;  /* 0x000000ffff9d7224 */ /* 0x000fce00078e00a4 */
.L_x_2786:
[----:B------:R-:W-:Y:S05]  /*24cf0*/  BSYNC B0 ;  /* 0x0000000000007941 */ /* 0x000fea0003800000 */
.L_x_2784:
        /* <DEDUP_REMOVED lines=16> */
.L_x_2790:
[----:B------:R-:W-:Y:S05]  /*24e00*/  BSYNC B1 ;  /* 0x0000000000017941 */ /* 0x000fea0003800000 */
.L_x_2789:
        /* <DEDUP_REMOVED lines=43> */
.L_x_2788:
[----:B------:R-:W-:Y:S05]  /*250c0*/  BSYNC B0 ;  /* 0x0000000000007941 */ /* 0x000fea0003800000 */
.L_x_2787:
        /* <DEDUP_REMOVED lines=16> */
.L_x_2791:
        /* <DEDUP_REMOVED lines=12> */
.L_x_2794:
[----:B------:R-:W-:-:S07]  /*25290*/  IMAD.MOV.U32 R18, RZ, RZ, R164 ;  /* 0x000000ffff127224 */ /* 0x000fce00078e00a4 */
.L_x_2795:
[----:B------:R-:W-:Y:S05]  /*252a0*/  BSYNC B0 ;  /* 0x0000000000007941 */ /* 0x000fea0003800000 */
.L_x_2793:
        /* <DEDUP_REMOVED lines=16> */
.L_x_2799:
[----:B------:R-:W-:Y:S05]  /*253b0*/  BSYNC B1 ;  /* 0x0000000000017941 */ /* 0x000fea0003800000 */
.L_x_2798:
        /* <DEDUP_REMOVED lines=43> */
.L_x_2797:
[----:B------:R-:W-:Y:S05]  /*25670*/  BSYNC B0 ;  /* 0x0000000000007941 */ /* 0x000fea0003800000 */
.L_x_2796:
        /* <DEDUP_REMOVED lines=12> */
.L_x_2792:
        /* <DEDUP_REMOVED lines=12> */
.L_x_2801:
[----:B------:R-:W-:-:S07]  /*25800*/  IMAD.MOV.U32 R112, RZ, RZ, R164 ;  /* 0x000000ffff707224 */ /* 0x000fce00078e00a4 */
.L_x_2802:
[----:B------:R-:W-:Y:S05]  /*25810*/  BSYNC B0 ;  /* 0x0000000000007941 */ /* 0x000fea0003800000 */
.L_x_2800:
        /* <DEDUP_REMOVED lines=16> */
.L_x_2806:
[----:B------:R-:W-:Y:S05]  /*25920*/  BSYNC B1 ;  /* 0x0000000000017941 */ /* 0x000fea0003800000 */
.L_x_2805:
        /* <DEDUP_REMOVED lines=43> */
.L_x_2804:
[----:B------:R-:W-:Y:S05]  /*25be0*/  BSYNC B0 ;  /* 0x0000000000007941 */ /* 0x000fea0003800000 */
.L_x_2803:
[----:B------:R-:W-:Y:S02]  /*25bf0*/  I2FP.F32.U32 R112, R112 ;  /* 0x0000007000707245 */ /* 0x000fe40000201000 */
[----:B------:R-:W-:Y:S02]  /*25c00*/  SHF.L.U32 R158, R113, 0x10, RZ ;  /* 0x00000010719e7819 */ /* 0x000fe400000006ff */
        /* <DEDUP_REMOVED lines=14> */
.L_x_2807:
        /* <DEDUP_REMOVED lines=12> */
.L_x_2810:
[----:B------:R-:W-:-:S07]  /*25db0*/  IMAD.MOV.U32 R19, RZ, RZ, R164 ;  /* 0x000000ffff137224 */ /* 0x000fce00078e00a4 */
.L_x_2811:
[----:B------:R-:W-:Y:S05]  /*25dc0*/  BSYNC B0 ;  /* 0x0000000000007941 */ /* 0x000fea0003800000 */
.L_x_2809:
        /* <DEDUP_REMOVED lines=16> */
.L_x_2815:
[----:B------:R-:W-:Y:S05]  /*25ed0*/  BSYNC B1 ;  /* 0x0000000000017941 */ /* 0x000fea0003800000 */
.L_x_2814:
        /* <DEDUP_REMOVED lines=43> */
.L_x_2813:
[----:B------:R-:W-:Y:S05]  /*26190*/  BSYNC B0 ;  /* 0x0000000000007941 */ /* 0x000fea0003800000 */
.L_x_2812:
        /* <DEDUP_REMOVED lines=10> */
.L_x_2808:
        /* <DEDUP_REMOVED lines=12> */
.L_x_2817:
[----:B------:R-:W-:-:S07]  /*26300*/  MOV R162, R164 ;  /* 0x000000a400a27202 */ /* 0x000fce0000000f00 */
.L_x_2818:
[----:B------:R-:W-:Y:S05]  /*26310*/  BSYNC B0 ;  /* 0x0000000000007941 */ /* 0x000fea0003800000 */
.L_x_2816:
        /* <DEDUP_REMOVED lines=16> */
.L_x_2822:
[----:B------:R-:W-:Y:S05]  /*26420*/  BSYNC B1 ;  /* 0x0000000000017941 */ /* 0x000fea0003800000 */
.L_x_2821:
        /* <DEDUP_REMOVED lines=43> */
.L_x_2820:
[----:B------:R-:W-:Y:S05]  /*266e0*/  BSYNC B0 ;  /* 0x0000000000007941 */ /* 0x000fea0003800000 */
.L_x_2819:
        /* <DEDUP_REMOVED lines=16> */
.L_x_2823:
        /* <DEDUP_REMOVED lines=12> */
.L_x_2826:
[----:B------:R-:W-:-:S07]  /*268b0*/  MOV R20, R164 ;  /* 0x000000a400147202 */ /* 0x000fce0000000f00 */
.L_x_2827:
[----:B------:R-:W-:Y:S05]  /*268c0*/  BSYNC B0 ;  /* 0x0000000000007941 */ /* 0x000fea0003800000 */
.L_x_2825:
        /* <DEDUP_REMOVED lines=16> */
.L_x_2831:
[----:B------:R-:W-:Y:S05]  /*269d0*/  BSYNC B1 ;  /* 0x0000000000017941 */ /* 0x000fea0003800000 */
.L_x_2830:
        /* <DEDUP_REMOVED lines=43> */
.L_x_2829:
[----:B------:R-:W-:Y:S05]  /*26c90*/  BSYNC B0 ;  /* 0x0000000000007941 */ /* 0x000fea0003800000 */
.L_x_2828:
        /* <DEDUP_REMOVED lines=12> */
.L_x_2824:
        /* <DEDUP_REMOVED lines=12> */
.L_x_2833:
[----:B------:R-:W-:-:S07]  /*26e20*/  IMAD.MOV.U32 R162, RZ, RZ, R164 ;  /* 0x000000ffffa27224 */ /* 0x000fce00078e00a4 */
.L_x_2834:
[----:B------:R-:W-:Y:S05]  /*26e30*/  BSYNC B0 ;  /* 0x0000000000007941 */ /* 0x000fea0003800000 */
.L_x_2832:
        /* <DEDUP_REMOVED lines=16> */
.L_x_2838:
[----:B------:R-:W-:Y:S05]  /*26f40*/  BSYNC B1 ;  /* 0x0000000000017941 */ /* 0x000fea0003800000 */
.L_x_2837:
        /* <DEDUP_REMOVED lines=43> */
.L_x_2836:
[----:B------:R-:W-:Y:S05]  /*27200*/  BSYNC B0 ;  /* 0x0000000000007941 */ /* 0x000fea0003800000 */
.L_x_2835:
        /* <DEDUP_REMOVED lines=16> */
.L_x_2839:
        /* <DEDUP_REMOVED lines=12> */
.L_x_2842:
[----:B------:R-:W-:-:S07]  /*273d0*/  IMAD.MOV.U32 R21, RZ, RZ, R164 ;  /* 0x000000ffff157224 */ /* 0x000fce00078e00a4 */
.L_x_2843:
[----:B------:R-:W-:Y:S05]  /*273e0*/  BSYNC B0 ;  /* 0x0000000000007941 */ /* 0x000fea0003800000 */
.L_x_2841:
        /* <DEDUP_REMOVED lines=16> */
.L_x_2847:
[----:B------:R-:W-:Y:S05]  /*274f0*/  BSYNC B1 ;  /* 0x0000000000017941 */ /* 0x000fea0003800000 */
.L_x_2846:
        /* <DEDUP_REMOVED lines=43> */
.L_x_2845:
[----:B------:R-:W-:Y:S05]  /*277b0*/  BSYNC B0 ;  /* 0x0000000000007941 */ /* 0x000fea0003800000 */
.L_x_2844:
        /* <DEDUP_REMOVED lines=10> */
.L_x_2840:
        /* <DEDUP_REMOVED lines=12> */
.L_x_2849:
[----:B------:R-:W-:-:S07]  /*27920*/  IMAD.MOV.U32 R163, RZ, RZ, R164 ;  /* 0x000000ffffa37224 */ /* 0x000fce00078e00a4 */
.L_x_2850:
[----:B------:R-:W-:Y:S05]  /*27930*/  BSYNC B0 ;  /* 0x0000000000007941 */ /* 0x000fea0003800000 */
.L_x_2848:
        /* <DEDUP_REMOVED lines=16> */
.L_x_2854:
[----:B------:R-:W-:Y:S05]  /*27a40*/  BSYNC B1 ;  /* 0x0000000000017941 */ /* 0x000fea0003800000 */
.L_x_2853:
        /* <DEDUP_REMOVED lines=42> */
[----:B------:R-:W-:Y:S01]  /*27cf0*/  HFMA2.MMA R112, -RZ, RZ, 0, 0 ;  /* 0x00000000ff707435 */ /* 0x000fe200000001ff */
[----:B------:R-:W-:-:S10]  /*27d00*/  LOP3.LUT R45, R113, UR44, R160, 0x96, !PT ;  /* 0x0000002c712d7c12 */ /* 0x000fd4000f8e96a0 */
.L_x_2852:
[----:B------:R-:W-:Y:S05]  /*27d10*/  BSYNC B0 ;  /* 0x0000000000007941 */ /* 0x000fea0003800000 */
.L_x_2851:
        /* <DEDUP_REMOVED lines=12> */
[----:B------:R-:W-:Y:S01]  /*27de0*/  MOV R113, R112 ;  /* 0x0000007000717202 */ /* 0x000fe20000000f00 */
[----:B------:R-:W-:Y:S06]  /*27df0*/  BRA `(.L_x_2856) ;  /* 0x0000000400607947 */ /* 0x000fec0003800000 */
.L_x_2855:
        /* <DEDUP_REMOVED lines=10> */
[----:B------:R-:W-:Y:S01]  /*27ea0*/  MOV R22, R46 ;  /* 0x0000002e00167202 */ /* 0x000fe20000000f00 */
[----:B------:R-:W-:Y:S06]  /*27eb0*/  BRA `(.L_x_2859) ;  /* 0x0000000000047947 */ /* 0x000fec0003800000 */
.L_x_2858:
[----:B------:R-:W-:-:S07]  /*27ec0*/  IMAD.MOV.U32 R22, RZ, RZ, R164 ;  /* 0x000000ffff167224 */ /* 0x000fce00078e00a4 */
.L_x_2859:
[----:B------:R-:W-:Y:S05]  /*27ed0*/  BSYNC B0 ;  /* 0x0000000000007941 */ /* 0x000fea0003800000 */
.L_x_2857:
        /* <DEDUP_REMOVED lines=10> */
[----:B------:R-:W-:Y:S01]  /*27f80*/  @!P4 IADD3 R6, R6, 0x1, RZ ;  /* 0x000000010606c810 */ /* 0x000fe20007ffe0ff */
[----:B------:R-:W-:Y:S01]  /*27f90*/  @!P4 VIADD R44, R10, 0x1 ;  /* 0x000000010a2cc836 */ /* 0x000fe20000000000 */
[----:B------:R-:W-:Y:S02]  /*27fa0*/  @!P4 MOV R8, RZ ;  /* 0x000000ff0008c202 */ /* 0x000fe40000000f00 */
[----:B------:R-:W-:-:S13]  /*27fb0*/  ISETP.NE.AND P5, PT, R6, RZ, !P4 ;  /* 0x000000ff0600720c */ /* 0x000fda00067a5270 */
[----:B------:R-:W-:-:S05]  /*27fc0*/  @P5 IADD3 R44, R10, RZ, RZ ;  /* 0x000000ff0a2c5210 */ /* 0x000fca0007ffe0ff */
[----:B------:R-:W-:-:S07]  /*27fd0*/  @!P4 IMAD.MOV.U32 R10, RZ, RZ, R44 ;  /* 0x000000ffff0ac224 */ /* 0x000fce00078e002c */
.L_x_2863:
[----:B------:R-:W-:Y:S05]  /*27fe0*/  BSYNC B1 ;  /* 0x0000000000017941 */ /* 0x000fea0003800000 */
.L_x_2862:
        /* <DEDUP_REMOVED lines=44> */
.L_x_2861:
[----:B------:R-:W-:Y:S05]  /*282b0*/  BSYNC B0 ;  /* 0x0000000000007941 */ /* 0x000fea0003800000 */
.L_x_2860:
        /* <DEDUP_REMOVED lines=12> */
.L_x_2856:
[C---:B------:R-:W-:Y:S01]  /*28380*/  ISETP.NE.AND P4, PT, R113.reuse, 0x1, PT ;  /* 0x000000017100780c */ /* 0x040fe20003f85270 */
[----:B------:R-:W-:Y:S01]  /*28390*/  BSSY B0, `(.L_x_2864) ;  /* 0x000000c000007945 */ /* 0x000fe20003800000 */
[----:B------:R-:W-:-:S11]  /*283a0*/  IADD3 R112, R113, 0x1, RZ ;  /* 0x0000000171707810 */ /* 0x000fd60007ffe0ff */
        /* <DEDUP_REMOVED lines=9> */
.L_x_2865:
[----:B------:R-:W-:-:S07]  /*28440*/  MOV R114, R164 ;  /* 0x000000a400727202 */ /* 0x000fce0000000f00 */
.L_x_2866:
[----:B------:R-:W-:Y:S05]  /*28450*/  BSYNC B0 ;  /* 0x0000000000007941 */ /* 0x000fea0003800000 */
.L_x_2864:
        /* <DEDUP_REMOVED lines=10> */
[----:B------:R-:W-:Y:S01]  /*28500*/  @!P4 VIADD R6, R6, 0x1 ;  /* 0x000000010606c836 */ /* 0x000fe20000000000 */
[----:B------:R-:W-:Y:S01]  /*28510*/  @!P4 IADD3 R44, R10, 0x1, RZ ;  /* 0x000000010a2cc810 */ /* 0x000fe20007ffe0ff */
[----:B------:R-:W-:-:S03]  /*28520*/  @!P4 IMAD.MOV.U32 R8, RZ, RZ, RZ ;  /* 0x000000ffff08c224 */ /* 0x000fc600078e00ff */
[----:B------:R-:W-:-:S13]  /*28530*/  ISETP.NE.AND P5, PT, R6, RZ, !P4 ;  /* 0x000000ff0600720c */ /* 0x000fda00067a5270 */
[----:B------:R-:W-:-:S05]  /*28540*/  @P5 IMAD.MOV R44, RZ, RZ, R10 ;  /* 0x000000ffff2c5224 */ /* 0x000fca00078e020a */
[----:B------:R-:W-:-:S07]  /*28550*/  @!P4 MOV R10, R44 ;  /* 0x0000002c000ac202 */ /* 0x000fce0000000f00 */
.L_x_2870:
[----:B------:R-:W-:Y:S05]  /*28560*/  BSYNC B1 ;  /* 0x0000000000017941 */ /* 0x000fea0003800000 */
.L_x_2869:
        /* <DEDUP_REMOVED lines=44> */
.L_x_2868:
[----:B------:R-:W-:Y:S05]  /*28830*/  BSYNC B0 ;  /* 0x0000000000007941 */ /* 0x000fea0003800000 */
.L_x_2867:
        /* <DEDUP_REMOVED lines=12> */
[----:B------:R-:W-:Y:S01]  /*28900*/  MOV R113, R112 ;  /* 0x0000007000717202 */ /* 0x000fe20000000f00 */
[----:B------:R-:W-:Y:S06]  /*28910*/  BRA `(.L_x_2872) ;  /* 0x0000000400587947 */ /* 0x000fec0003800000 */
.L_x_2871:
        /* <DEDUP_REMOVED lines=12> */
.L_x_2874:
[----:B------:R-:W-:-:S07]  /*289e0*/  IMAD.MOV.U32 R23, RZ, RZ, R164 ;  /* 0x000000ffff177224 */ /* 0x000fce00078e00a4 */
.L_x_2875:
[----:B------:R-:W-:Y:S05]  /*289f0*/  BSYNC B0 ;  /* 0x0000000000007941 */ /* 0x000fea0003800000 */
.L_x_2873:
        /* <DEDUP_REMOVED lines=16> */
.L_x_2879:
[----:B------:R-:W-:Y:S05]  /*28b00*/  BSYNC B1 ;  /* 0x0000000000017941 */ /* 0x000fea0003800000 */
.L_x_2878:
        /* <DEDUP_REMOVED lines=44> */
.L_x_2877:
[----:B------:R-:W-:Y:S05]  /*28dd0*/  BSYNC B0 ;  /* 0x0000000000007941 */ /* 0x000fea0003800000 */
.L_x_2876:
        /* <DEDUP_REMOVED lines=10> */
.L_x_2872:
        /* <DEDUP_REMOVED lines=12> */
.L_x_2881:
[----:B------:R-:W-:-:S07]  /*28f40*/  MOV R165, R164 ;  /* 0x000000a400a57202 */ /* 0x000fce0000000f00 */
.L_x_2882:
[----:B------:R-:W-:Y:S05]  /*28f50*/  BSYNC B0 ;  /* 0x0000000000007941 */ /* 0x000fea0003800000 */
.L_x_2880:
        /* <DEDUP_REMOVED lines=16> */
.L_x_2886:
[----:B------:R-:W-:Y:S05]  /*29060*/  BSYNC B1 ;  /* 0x0000000000017941 */ /* 0x000fea0003800000 */
.L_x_2885:
        /* <DEDUP_REMOVED lines=44> */
.L_x_2884:
[----:B------:R-:W-:Y:S05]  /*29330*/  BSYNC B0 ;  /* 0x0000000000007941 */ /* 0x000fea0003800000 */
.L_x_2883:
        /* <DEDUP_REMOVED lines=9> */
[----:B------:R-:W-:Y:S02]  /*293d0*/  PRMT R113, R55, 0x7632, R113 ;  /* 0x0000763237717816 */ /* 0x000fe40000000071 */
[----:B------:R-:W-:-:S03]  /*293e0*/  MOV R165, R112 ;  /* 0x0000007000a57202 */ /* 0x000fc60000000f00 */
[----:B------:R-:W-:-:S04]  /*293f0*/  IMAD.U32 R113, R113, 0x10000, RZ ;  /* 0x0001000071717824 */ /* 0x000fc800078e00ff */
[----:B------:R-:W-:Y:S01]  /*29400*/  FADD.FTZ R161, R161, R113 ;  /* 0x00000071a1a17221 */ /* 0x000fe20000010000 */
[----:B------:R-:W-:Y:S06]  /*29410*/  BRA `(.L_x_2888) ;  /* 0x0000000400607947 */ /* 0x000fec0003800000 */
.L_x_2887:
        /* <DEDUP_REMOVED lines=12> */
.L_x_2890:
[----:B------:R-:W-:-:S07]  /*294e0*/  IMAD.MOV.U32 R24, RZ, RZ, R164 ;  /* 0x000000ffff187224 */ /* 0x000fce00078e00a4 */
.L_x_2891:
[----:B------:R-:W-:Y:S05]  /*294f0*/  BSYNC B0 ;  /* 0x0000000000007941 */ /* 0x000fea0003800000 */
.L_x_2889:
        /* <DEDUP_REMOVED lines=16> */
.L_x_2895:
[----:B------:R-:W-:Y:S05]  /*29600*/  BSYNC B1 ;  /* 0x0000000000017941 */ /* 0x000fea0003800000 */
.L_x_2894:
        /* <DEDUP_REMOVED lines=44> */
.L_x_2893:
[----:B------:R-:W-:Y:S05]  /*298d0*/  BSYNC B0 ;  /* 0x0000000000007941 */ /* 0x000fea0003800000 */
.L_x_2892:
        /* <DEDUP_REMOVED lines=12> */
.L_x_2888:
[----:B------:R-:W0:Y:S01]  /*299a0*/  LDC.64 R112, c[0x0][0x238] ;  /* 0x00008e00ff707b82 */ /* 0x000e220000000a00 */
[----:B------:R-:W-:Y:S02]  /*299b0*/  F2FP.BF16.F32.PACK_AB R115, R161, R160 ;  /* 0x000000a0a173723e */ /* 0x000fe400000010ff */
[----:B------:R-:W-:Y:S02]  /*299c0*/  F2FP.BF16.F32.PACK_AB R114, R163, R162 ;  /* 0x000000a2a372723e */ /* 0x000fe400000010ff */
[C---:B------:R-:W-:Y:S02]  /*299d0*/  LOP3.LUT P6, RZ, R25.reuse, 0x4, RZ, 0xc0, !PT ;  /* 0x0000000419ff7812 */ /* 0x040fe400078cc0ff */
[C---:B------:R-:W-:Y:S02]  /*299e0*/  LOP3.LUT P2, RZ, R25.reuse, 0x8, RZ, 0xc0, !PT ;  /* 0x0000000819ff7812 */ /* 0x040fe4000784c0ff */
[----:B------:R-:W-:Y:S01]  /*299f0*/  LOP3.LUT P1, RZ, R25, 0x10, RZ, 0xc0, !PT ;  /* 0x0000001019ff7812 */ /* 0x000fe2000782c0ff */
[----:B0-----:R-:W-:Y:S01]  /*29a00*/  IMAD.WIDE.U32 R134, R155, 0x10, R112 ;  /* 0x000000109b867825 */ /* 0x001fe200078e0070 */
[----:B------:R-:W-:-:S02]  /*29a10*/  F2FP.BF16.F32.PACK_AB R113, R159, R158 ;  /* 0x0000009e9f71723e */ /* 0x000fc400000010ff */
[----:B------:R-:W-:-:S05]  /*29a20*/  F2FP.BF16.F32.PACK_AB R112, R157, R156 ;  /* 0x0000009c9d70723e */ /* 0x000fca00000010ff */
[----:B------:R0:W-:Y:S02]  /*29a30*/  STG.E.128 desc[UR6][R134.64], R112 ;  /* 0x0000007086007986 */ /* 0x0001e4000c101d06 */
[----:B0-----:R-:W-:Y:S02]  /*29a40*/  SEL R114, RZ, 0x1000000, P5 ;  /* 0x01000000ff727807 */ /* 0x001fe40002800000 */
[----:B------:R-:W-:Y:S02]  /*29a50*/  SEL R112, RZ, 0x10000, P4 ;  /* 0x00010000ff707807 */ /* 0x000fe40002000000 */
[----:B------:R-:W-:Y:S02]  /*29a60*/  SEL R113, RZ, 0x100, P3 ;  /* 0x00000100ff717807 */ /* 0x000fe40001800000 */
[----:B------:R-:W-:Y:S02]  /*29a70*/  LOP3.LUT P4, RZ, R25, 0x2, RZ, 0xc0, !PT ;  /* 0x0000000219ff7812 */ /* 0x000fe4000788c0ff */
[----:B------:R-:W-:-:S02]  /*29a80*/  LOP3.LUT R114, R113, R114, R112, 0xfe, !PT ;  /* 0x0000007271727212 */ /* 0x000fc400078efe70 */
[----:B------:R-:W-:Y:S02]  /*29a90*/  SEL R112, RZ, 0x1, P4 ;  /* 0x00000001ff707807 */ /* 0x000fe40002000000 */
[----:B------:R-:W-:Y:S02]  /*29aa0*/  LOP3.LUT P5, RZ, R25, 0x1, RZ, 0xc0, !PT ;  /* 0x0000000119ff7812 */ /* 0x000fe400078ac0ff */
[----:B------:R-:W-:Y:S01]  /*29ab0*/  SEL R134, RZ, 0x1, P2 ;  /* 0x00000001ff867807 */ /* 0x000fe20001000000 */
[----:B------:R-:W-:Y:S01]  /*29ac0*/  IMAD.WIDE.U32 R112, R112, 0x1000000, RZ ;  /* 0x0100000070707825 */ /* 0x000fe200078e00ff */
[----:B------:R-:W-:-:S03]  /*29ad0*/  SEL R115, RZ, 0x1, P5 ;  /* 0x00000001ff737807 */ /* 0x000fc60002800000 */
[----:B------:R-:W-:Y:S01]  /*29ae0*/  IMAD.WIDE.U32 R134, R134, 0x100, RZ ;  /* 0x0000010086867825 */ /* 0x000fe200078e00ff */
[----:B------:R-:W-:Y:S02]  /*29af0*/  LOP3.LUT R113, R113, R114, R115, 0xfe, !PT ;  /* 0x0000007271717212 */ /* 0x000fe400078efe73 */
[----:B------:R-:W-:-:S05]  /*29b00*/  SEL R114, RZ, 0x1, P6 ;  /* 0x00000001ff727807 */ /* 0x000fca0003000000 */
[----:B------:R-:W-:-:S03]  /*29b10*/  IMAD.WIDE.U32 R114, R114, 0x10000, RZ ;  /* 0x0001000072727825 */ /* 0x000fc600078e00ff */
[----:B------:R-:W-:Y:S02]  /*29b20*/  LOP3.LUT R112, R134, R112, R114, 0xfe, !PT ;  /* 0x0000007086707212 */ /* 0x000fe400078efe72 */
[----:B------:R-:W-:Y:S02]  /*29b30*/  LOP3.LUT R115, R135, R113, R115, 0xfe, !PT ;  /* 0x0000007187737212 */ /* 0x000fe400078efe73 */
[----:B------:R-:W0:Y:S01]  /*29b40*/  LDC.64 R134, c[0x0][0x240] ;  /* 0x00009000ff867b82 */ /* 0x000e220000000a00 */
[----:B------:R-:W-:Y:S02]  /*29b50*/  SEL R113, RZ, 0x1, P1 ;  /* 0x00000001ff717807 */ /* 0x000fe40000800000 */
[----:B------:R-:W-:Y:S02]  /*29b60*/  LOP3.LUT P1, RZ, R133, 0xff, RZ, 0xc0, !PT ;  /* 0x000000ff85ff7812 */ /* 0x000fe4000782c0ff */
[----:B------:R-:W-:Y:S01]  /*29b70*/  LOP3.LUT R114, R112, R113, RZ, 0xfc, !PT ;  /* 0x0000007170727212 */ /* 0x000fe200078efcff */
[----:B0-----:R-:W-:-:S05]  /*29b80*/  IMAD.WIDE.U32 R112, R155, 0x8, R134 ;  /* 0x000000089b707825 */ /* 0x001fca00078e0086 */
[----:B------:R0:W-:Y:S02]  /*29b90*/  STG.E.64 desc[UR6][R112.64], R114 ;  /* 0x0000007270007986 */ /* 0x0001e4000c101b06 */
[----:B0-----:R-:W-:-:S04]  /*29ba0*/  FADD.FTZ R112, RZ, R132 ;  /* 0x00000084ff707221 */ /* 0x001fc80000010000 */
        /* <DEDUP_REMOVED lines=52> */
[----:B------:R-:W-:Y:S06]  /*29ef0*/  @!P0 BRA `(.L_x_2896) ;  /* 0x0000000000508947 */ /* 0x000fec0003800000 */
[----:B------:R-:W-:Y:S02]  /*29f00*/  SHF.L.U32 R112, R23, 0x10, RZ ;  /* 0x0000001017707819 */ /* 0x000fe400000006ff */
        /* <DEDUP_REMOVED lines=19> */
.L_x_2896:
[----:B------:R-:W-:Y:S01]  /*2a040*/  SHF.R.U32.HI R115, RZ, 0x5, R251 ;  /* 0x00000005ff737819 */ /* 0x000fe200000116fb */
[----:B0-----:R-:W-:Y:S01]  /*2a050*/  FADD.FTZ R112, R133, R163 ;  /* 0x000000a385707221 */ /* 0x001fe20000010000 */
[----:B------:R-:W-:Y:S01]  /*2a060*/  UMOV UR24, 0xffffffff ;  /* 0xffffffff00187882 */ /* 0x000fe20000000000 */
[----:B------:R-:W-:Y:S02]  /*2a070*/  LOP3.LUT P2, RZ, R251, 0x1f, RZ, 0xc0, !PT ;  /* 0x0000001ffbff7812 */ /* 0x000fe4000784c0ff */
[----:B------:R-:W-:Y:S01]  /*2a080*/  LOP3.LUT R114, R115, 0x7fffffc, RZ, 0xc0, !PT ;  /* 0x07fffffc73727812 */ /* 0x000fe200078ec0ff */
[----:B------:R-:W-:-:S04]  /*2a090*/  FADD.FTZ R112, R112, R160 ;  /* 0x000000a070707221 */ /* 0x000fc80000010000 */
[----:B------:R-:W-:Y:S02]  /*2a0a0*/  @!P1 VIADD R114, R114, 0x4 ;  /* 0x0000000472729836 */ /* 0x000fe40000000000 */
        /* <DEDUP_REMOVED lines=134> */
.L_x_2909:
[----:B------:R-:W2:Y:S01]  /*2a910*/  @!P2 S2R R133, SR_CgaCtaId ;  /* 0x000000000085a919 */ /* 0x000ea20000008800 */
[----:B------:R-:W-:Y:S01]  /*2a920*/  @!P2 MOV R134, 0x400 ;  /* 0x000004000086a802 */ /* 0x000fe20000000f00 */
[----:B-1----:R-:W-:Y:S01]  /*2a930*/  FADD.FTZ R113, R135, R113 ;  /* 0x0000007187717221 */ /* 0x002fe20000010000 */
[----:B------:R-:W-:Y:S01]  /*2a940*/  LOP3.LUT R115, R115, 0x3, RZ, 0xc0, !PT ;  /* 0x0000000373737812 */ /* 0x000fe200078ec0ff */
[----:B------:R-:W1:Y:S01]  /*2a950*/  S2R R136, SR_TID.X ;  /* 0x0000000000887919 */ /* 0x000e620000002100 */
[----:B------:R-:W-:Y:S05]  /*2a960*/  WARPSYNC.ALL ;  /* 0x0000000000007948 */ /* 0x000fea0003800000 */
[----:B------:R3:W-:Y:S04]  /*2a970*/  STL [R1+0x48], R7 ;  /* 0x0000480701007387 */ /* 0x0007e80000100800 */
[----:B------:R4:W-:Y:S04]  /*2a980*/  STL [R1+0x44], R6 ;  /* 0x0000440601007387 */ /* 0x0009e80000100800 */
[----:B------:R0:W-:Y:S04]  /*2a990*/  STL [R1+0x40], R0 ;  /* 0x0000400001007387 */ /* 0x0001e80000100800 */
[----:B---3--:R-:W3:Y:S04]  /*2a9a0*/  LDL R7, [R1+0x18] ;  /* 0x0000180001077983 */ /* 0x008ee80000100800 */
[----:B----4-:R-:W4:Y:S04]  /*2a9b0*/  LDL R6, [R1+0x3c] ;  /* 0x00003c0001067983 */ /* 0x010f280000100800 */
[----:B0-----:R-:W4:Y:S01]  /*2a9c0*/  LDL R0, [R1+0x34] ;  /* 0x0000340001007983 */ /* 0x001f220000100800 */
[----:B--2---:R-:W-:-:S02]  /*2a9d0*/  @!P2 LEA R133, R133, R134, 0x18 ;  /* 0x000000868585a211 */ /* 0x004fc400078ec0ff */
[----:B------:R-:W-:Y:S01]  /*2a9e0*/  @!P2 IADD3 R134, R114, R115, RZ ;  /* 0x000000737286a210 */ /* 0x000fe20007ffe0ff */
[----:B------:R-:W2:Y:S04]  /*2a9f0*/  LDL R251, [R1+0x8] ;  /* 0x0000080001fb7983 */ /* 0x000ea80000100800 */
[----:B------:R-:W-:-:S05]  /*2aa00*/  @!P2 IMAD R133, R134, 0x8, R133 ;  /* 0x000000088685a824 */ /* 0x000fca00078e0285 */
[----:B------:R0:W-:Y:S01]  /*2aa10*/  @!P2 STS.64 [R133], R112 ;  /* 0x000000708500a388 */ /* 0x0001e20000000a00 */
[----:B------:R-:W-:Y:S01]  /*2aa20*/  BAR.SYNC.DEFER_BLOCKING 0x0 ;  /* 0x0000000000007b1d */ /* 0x000fe20000010000 */
[----:B-1----:R-:W-:Y:S02]  /*2aa30*/  LOP3.LUT P2, RZ, R115, 0x1f, R136, 0xf8, !PT ;  /* 0x0000001f73ff7812 */ /* 0x002fe4000784f888 */
[----:B0-----:R-:W-:-:S03]  /*2aa40*/  LOP3.LUT R113, R136, 0x1f, RZ, 0xc0, !PT ;  /* 0x0000001f88717812 */ /* 0x001fc600078ec0ff */
[----:B------:R-:W2:Y:S01]  /*2aa50*/  LDL R136, [R1+0x2c] ;  /* 0x00002c0001887983 */ /* 0x000ea20000100800 */
[----:B------:R-:W-:-:S13]  /*2aa60*/  ISETP.GT.U32.AND P3, PT, R113, 0x3, PT ;  /* 0x000000037100780c */ /* 0x000fda0003f64070 */
[----:B------:R-:W0:Y:S01]  /*2aa70*/  @!P3 S2R R112, SR_CgaCtaId ;  /* 0x000000000070b919 */ /* 0x000e220000008800 */
[----:B------:R-:W-:Y:S02]  /*2aa80*/  @!P3 IADD3 R113, R114, R113, RZ ;  /* 0x000000717271b210 */ /* 0x000fe40007ffe0ff */
[----:B------:R-:W-:-:S04]  /*2aa90*/  @!P3 MOV R114, 0x400 ;  /* 0x000004000072b802 */ /* 0x000fc80000000f00 */
[----:B0-----:R-:W-:-:S05]  /*2aaa0*/  @!P3 LEA R114, R112, R114, 0x18 ;  /* 0x000000727072b211 */ /* 0x001fca00078ec0ff */
[----:B------:R-:W-:Y:S01]  /*2aab0*/  @!P3 IMAD R114, R113, 0x8, R114 ;  /* 0x000000087172b824 */ /* 0x000fe200078e0272 */
[----:B------:R-:W-:-:S06]  /*2aac0*/  CS2R R112, SRZ ;  /* 0x0000000000707805 */ /* 0x000fcc000001ff00 */
[----:B------:R0:W1:Y:S02]  /*2aad0*/  @!P3 LDS.64 R112, [R114] ;  /* 0x000000007270b984 */ /* 0x0000640000000a00 */
[----:B0-----:R-:W-:-:S06]  /*2aae0*/  HFMA2.MMA R114, -RZ, RZ, 0, 0 ;  /* 0x00000000ff727435 */ /* 0x001fcc00000001ff */
[----:B------:R-:W-:-:S05]  /*2aaf0*/  @!P3 IMAD.MOV.U32 R114, RZ, RZ, 0x700 ;  /* 0x00000700ff72b424 */ /* 0x000fca00078e00ff */
[----:B------:R-:W0:Y:S04]  /*2ab00*/  SHFL.DOWN PT, R135, R114, 0x2, 0x1f ;  /* 0x08401f0072877f89 */ /* 0x000e2800000e0000 */
[----:B-1----:R-:W1:Y:S01]  /*2ab10*/  SHFL.DOWN PT, R133, R112, 0x2, 0x1f ;  /* 0x08401f0070857f89 */ /* 0x002e6200000e0000 */
[-C--:B------:R-:W-:Y:S02]  /*2ab20*/  I2FP.F32.S32 R134, R114.reuse ;  /* 0x0000007200867245 */ /* 0x080fe40000201400 */
[----:B0-----:R-:W-:Y:S02]  /*2ab30*/  IADD3 R114, R135, R114, RZ ;  /* 0x0000007287727210 */ /* 0x001fe40007ffe0ff */
[----:B------:R-:W-:Y:S01]  /*2ab40*/  I2FP.F32.S32 R135, R135 ;  /* 0x0000008700877245 */ /* 0x000fe20000201400 */
[----:B-1----:R-:W-:-:S04]  /*2ab50*/  FADD.FTZ R115, -R133, R112 ;  /* 0x0000007085737221 */ /* 0x002fc80000010100 */
[----:B------:R-:W-:Y:S01]  /*2ab60*/  FMUL.FTZ R133, R133, R135 ;  /* 0x0000008785857220 */ /* 0x000fe20000410000 */
[----:B------:R-:W-:-:S04]  /*2ab70*/  FMUL.FTZ R115, R115, R115 ;  /* 0x0000007373737220 */ /* 0x000fc80000410000 */
[----:B------:R-:W-:Y:S01]  /*2ab80*/  FMUL.FTZ R115, R115, R134 ;  /* 0x0000008673737220 */ /* 0x000fe20000410000 */
[----:B------:R-:W-:Y:S02]  /*2ab90*/  FFMA.FTZ R134, R134, R112, R133 ;  /* 0x0000007086867223 */ /* 0x000fe40000010085 */
[----:B------:R-:W0:Y:S01]  /*2aba0*/  SHFL.DOWN PT, R133, R113, 0x2, 0x1f ;  /* 0x08401f0071857f89 */ /* 0x000e2200000e0000 */
[----:B------:R-:W-:Y:S01]  /*2abb0*/  I2FP.F32.S32 R112, R114 ;  /* 0x0000007200707245 */ /* 0x000fe20000201400 */
[----:B------:R-:W-:-:S03]  /*2abc0*/  FMUL.FTZ R115, R115, R135 ;  /* 0x0000008773737220 */ /* 0x000fc60000410000 */
[----:B------:R-:W1:Y:S01]  /*2abd0*/  MUFU.RCP R135, R112 ;  /* 0x0000007000877308 */ /* 0x000e620000001000 */
[----:B0-----:R-:W-:Y:S01]  /*2abe0*/  FADD.FTZ R133, R133, R113 ;  /* 0x0000007185857221 */ /* 0x001fe20000010000 */
[----:B-1----:R-:W-:-:S05]  /*2abf0*/  FMUL.FTZ R113, R135, R134 ;  /* 0x0000008687717220 */ /* 0x002fca0000410000 */
[----:B------:R-:W0:Y:S01]  /*2ac00*/  SHFL.DOWN PT, R134, R113, 0x1, 0x1f ;  /* 0x08201f0071867f89 */ /* 0x000e2200000e0000 */
[----:B------:R-:W-:-:S03]  /*2ac10*/  FFMA.FTZ R115, R135, R115, R133 ;  /* 0x0000007387737223 */ /* 0x000fc60000010085 */
[----:B------:R-:W1:Y:S01]  /*2ac20*/  SHFL.DOWN PT, R135, R114, 0x1, 0x1f ;  /* 0x08201f0072877f89 */ /* 0x000e6200000e0000 */
[----:B0-----:R-:W-:-:S04]  /*2ac30*/  FADD.FTZ R133, R113, -R134 ;  /* 0x8000008671857221 */ /* 0x001fc80000010000 */
[----:B------:R-:W-:Y:S01]  /*2ac40*/  FMUL.FTZ R133, R133, R133 ;  /* 0x0000008585857220 */ /* 0x000fe20000410000 */
[----:B-1----:R-:W-:Y:S01]  /*2ac50*/  IMAD.IADD R114, R114, 0x1, R135 ;  /* 0x0000000172727824 */ /* 0x002fe200078e0287 */
[----:B------:R-:W-:Y:S02]  /*2ac60*/  I2FP.F32.S32 R135, R135 ;  /* 0x0000008700877245 */ /* 0x000fe40000201400 */
[----:B------:R-:W-:-:S03]  /*2ac70*/  FMUL.FTZ R133, R112, R133 ;  /* 0x0000008570857220 */ /* 0x000fc60000410000 */
[-C--:B------:R-:W-:Y:S01]  /*2ac80*/  FMUL.FTZ R134, R134, R135.reuse ;  /* 0x0000008786867220 */ /* 0x080fe20000410000 */
[----:B------:R-:W-:Y:S02]  /*2ac90*/  FMUL.FTZ R133, R133, R135 ;  /* 0x0000008785857220 */ /* 0x000fe40000410000 */
[----:B------:R-:W2:Y:S01]  /*2aca0*/  LDL R135, [R1+0x10] ;  /* 0x0000100001877983 */ /* 0x000ea20000100800 */
[----:B------:R-:W-:Y:S01]  /*2acb0*/  I2FP.F32.S32 R114, R114 ;  /* 0x0000007200727245 */ /* 0x000fe20000201400 */
[----:B------:R-:W-:Y:S02]  /*2acc0*/  FFMA.FTZ R134, R112, R113, R134 ;  /* 0x0000007170867223 */ /* 0x000fe40000010086 */
[----:B------:R-:W0:Y:S01]  /*2acd0*/  SHFL.DOWN PT, R112, R115, 0x1, 0x1f ;  /* 0x08201f0073707f89 */ /* 0x000e2200000e0000 */
[----:B------:R-:W1:Y:S02]  /*2ace0*/  LDC R113, c[0x0][0x2d8] ;  /* 0x0000b600ff717b82 */ /* 0x000e640000000800 */
[----:B------:R-:W0:Y:S02]  /*2acf0*/  MUFU.RCP R114, R114 ;  /* 0x0000007200727308 */ /* 0x000e240000001000 */
[----:B0-----:R-:W-:Y:S01]  /*2ad00*/  FMUL.FTZ R134, R114, R134 ;  /* 0x0000008672867220 */ /* 0x001fe20000410000 */
[----:B------:R-:W-:-:S05]  /*2ad10*/  FADD.FTZ R112, R115, R112 ;  /* 0x0000007073707221 */ /* 0x000fca0000010000 */
[----:B------:R-:W0:Y:S01]  /*2ad20*/  SHFL.IDX PT, R134, R134, RZ, 0x1f ;  /* 0x00001fff86867589 */ /* 0x000e2200000e0000 */
[----:B------:R-:W-:Y:S01]  /*2ad30*/  FFMA.FTZ R112, R114, R133, R112 ;  /* 0x0000008572707223 */ /* 0x000fe20000010070 */
[----:B------:R-:W-:Y:S01]  /*2ad40*/  ISETP.NE.AND P3, PT, RZ, UR26, PT ;  /* 0x0000001aff007c0c */ /* 0x000fe2000bf65270 */
[----:B------:R-:W3:Y:S03]  /*2ad50*/  @!P2 LDC.64 R114, c[0x0][0x250] ;  /* 0x00009400ff72ab82 */ /* 0x000ee60000000a00 */
[----:B------:R0:W1:Y:S02]  /*2ad60*/  SHFL.IDX PT, R133, R112, RZ, 0x1f ;  /* 0x00001fff70857589 */ /* 0x00006400000e0000 */
[----:B0-----:R-:W-:-:S05]  /*2ad70*/  FMUL.FTZ R112, R134, R134 ;  /* 0x0000008686707220 */ /* 0x001fca0000410000 */
[----:B------:R-:W-:Y:S01]  /*2ad80*/  FSEL R112, R112, RZ, P3 ;  /* 0x000000ff70707208 */ /* 0x000fe20001800000 */
[----:B-1----:R-:W-:-:S04]  /*2ad90*/  FFMA.FTZ R133, R133, UR27, R113 ;  /* 0x0000001b85857c23 */ /* 0x002fc80008010071 */
[----:B------:R-:W-:Y:S02]  /*2ada0*/  FADD.FTZ R133, R133, R112 ;  /* 0x0000007085857221 */ /* 0x000fe40000010000 */
[----:B------:R-:W0:Y:S04]  /*2adb0*/  @!P2 LDC.64 R112, c[0x0][0x258] ;  /* 0x00009600ff70ab82 */ /* 0x000e280000000a00 */
[----:B------:R-:W1:Y:S01]  /*2adc0*/  MUFU.RSQ R133, R133 ;  /* 0x0000008500857308 */ /* 0x000e620000001400 */
[----:B---3--:R-:W-:-:S05]  /*2add0*/  @!P2 IMAD.WIDE R114, R9, 0x4, R114 ;  /* 0x000000040972a825 */ /* 0x008fca00078e0272 */
[----:B------:R3:W-:Y:S02]  /*2ade0*/  @!P2 STG.E desc[UR6][R114.64], R134 ;  /* 0x000000867200a986 */ /* 0x0007e4000c101906 */
[----:B---3--:R-:W-:Y:S01]  /*2adf0*/  FSEL R134, R134, RZ, !P3 ;  /* 0x000000ff86867208 */ /* 0x008fe20005800000 */
[----:B0-----:R-:W-:-:S04]  /*2ae00*/  @!P2 IMAD.WIDE R112, R9, 0x4, R112 ;  /* 0x000000040970a825 */ /* 0x001fc800078e0270 */
[C---:B------:R-:W-:Y:S01]  /*2ae10*/  FADD.FTZ R132, -R134.reuse, R132 ;  /* 0x0000008486847221 */ /* 0x040fe20000010100 */
[C---:B------:R-:W-:Y:S01]  /*2ae20*/  FADD.FTZ R131, -R134.reuse, R131 ;  /* 0x0000008386837221 */ /* 0x040fe20000010100 */
[----:B-1----:R0:W-:Y:S01]  /*2ae30*/  @!P2 STG.E desc[UR6][R112.64], R133 ;  /* 0x000000857000a986 */ /* 0x0021e2000c101906 */
[----:B------:R-:W-:Y:S01]  /*2ae40*/  FADD.FTZ R114, -R134, R129 ;  /* 0x0000008186727221 */ /* 0x000fe20000010100 */
[C---:B------:R-:W-:Y:S01]  /*2ae50*/  FMUL.FTZ R129, R133.reuse, R132 ;  /* 0x0000008485817220 */ /* 0x040fe20000410000 */
[C---:B------:R-:W-:Y:S01]  /*2ae60*/  FMUL.FTZ R132, R133.reuse, R131 ;  /* 0x0000008385847220 */ /* 0x040fe20000410000 */
[----:B------:R-:W-:Y:S01]  /*2ae70*/  SHF.L.U32 R115, R56, 0x10, RZ ;  /* 0x0000001038737819 */ /* 0x000fe200000006ff */
[----:B------:R-:W-:Y:S01]  /*2ae80*/  FMUL.FTZ R131, R133, R114 ;  /* 0x0000007285837220 */ /* 0x000fe20000410000 */
[----:B------:R-:W-:Y:S01]  /*2ae90*/  FADD.FTZ R130, -R134, R130 ;  /* 0x0000008286827221 */ /* 0x000fe20000010100 */
[----:B0-----:R-:W-:Y:S02]  /*2aea0*/  PRMT R112, R56, 0x7632, R112 ;  /* 0x0000763238707816 */ /* 0x001fe40000000070 */
[----:B------:R-:W-:-:S02]  /*2aeb0*/  PRMT R113, R57, 0x7632, R113 ;  /* 0x0000763239717816 */ /* 0x000fc40000000071 */
[----:B------:R-:W-:Y:S01]  /*2aec0*/  SHF.L.U32 R112, R112, 0x10, RZ ;  /* 0x0000001070707819 */ /* 0x000fe200000006ff */
[----:B------:R-:W-:Y:S02]  /*2aed0*/  FADD.FTZ R127, -R134, R127 ;  /* 0x0000007f867f7221 */ /* 0x000fe40000010100 */
[----:B------:R-:W-:Y:S02]  /*2aee0*/  IMAD.U32 R113, R113, 0x10000, RZ ;  /* 0x0001000071717824 */ /* 0x000fe400078e00ff */
[----:B------:R-:W-:Y:S01]  /*2aef0*/  FMUL.FTZ R130, R133, R130 ;  /* 0x0000008285827220 */ /* 0x000fe20000410000 */
[----:B------:R-:W-:Y:S01]  /*2af00*/  FFMA.FTZ R112, R132, R112, R7 ;  /* 0x0000007084707223 */ /* 0x000fe20000010007 */
[----:B------:R-:W-:Y:S01]  /*2af10*/  IMAD.U32 R114, R57, 0x10000, RZ ;  /* 0x0001000039727824 */ /* 0x000fe200078e00ff */
[----:B------:R0:W5:Y:S01]  /*2af20*/  LDL.LU R7, [R1+0x48] ;  /* 0x0000480001077983 */ /* 0x0001620000300800 */
[----:B----4-:R-:W-:-:S03]  /*2af30*/  FFMA.FTZ R115, R129, R115, R6 ;  /* 0x0000007381737223 */ /* 0x010fc60000010006 */
[----:B------:R0:W5:Y:S01]  /*2af40*/  LDL.LU R6, [R1+0x44] ;  /* 0x0000440001067983 */ /* 0x0001620000300800 */
[----:B------:R-:W-:-:S03]  /*2af50*/  FFMA.FTZ R114, R130, R114, R0 ;  /* 0x0000007282727223 */ /* 0x000fc60000010000 */
[----:B------:R-:W3:Y:S01]  /*2af60*/  LDL R0, [R1+0x24] ;  /* 0x0000240001007983 */ /* 0x000ee20000100800 */
[----:B--2---:R-:W-:Y:S01]  /*2af70*/  FFMA.FTZ R113, R131, R113, R135 ;  /* 0x0000007183717223 */ /* 0x004fe20000010087 */
[----:B------:R-:W-:Y:S01]  /*2af80*/  FADD.FTZ R135, -R134, R128 ;  /* 0x0000008086877221 */ /* 0x000fe20000010100 */
[----:B------:R-:W-:Y:S02]  /*2af90*/  FMUL.FTZ R128, R133, R127 ;  /* 0x0000007f85807220 */ /* 0x000fe40000410000 */
[----:B------:R-:W2:Y:S01]  /*2afa0*/  LDL R127, [R1] ;  /* 0x00000000017f7983 */ /* 0x000ea20000100800 */
[----:B------:R-:W-:Y:S02]  /*2afb0*/  F2FP.BF16.F32.PACK_AB R113, R113, R114 ;  /* 0x000000727171723e */ /* 0x000fe400000010ff */
[----:B------:R-:W-:Y:S01]  /*2afc0*/  PRMT R114, R58, 0x7632, R114 ;  /* 0x000076323a727816 */ /* 0x000fe20000000072 */
[----:B------:R-:W-:Y:S01]  /*2afd0*/  FMUL.FTZ R135, R133, R135 ;  /* 0x0000008785877220 */ /* 0x000fe20000410000 */
[----:B------:R-:W-:Y:S01]  /*2afe0*/  F2FP.BF16.F32.PACK_AB R112, R112, R115 ;  /* 0x000000737070723e */ /* 0x000fe200000010ff */
[----:B------:R-:W-:Y:S01]  /*2aff0*/  IMAD.U32 R115, R58, 0x10000, RZ ;  /* 0x000100003a737824 */ /* 0x000fe200078e00ff */
[----:B------:R-:W-:-:S03]  /*2b000*/  SHF.L.U32 R114, R114, 0x10, RZ ;  /* 0x0000001072727819 */ /* 0x000fc600000006ff */
[----:B------:R-:W-:Y:S02]  /*2b010*/  FFMA.FTZ R115, R128, R115, R136 ;  /* 0x0000007380737223 */ /* 0x000fe40000010088 */
[----:B------:R-:W-:Y:S01]  /*2b020*/  FFMA.FTZ R114, R135, R114, R251 ;  /* 0x0000007287727223 */ /* 0x000fe200000100fb */
[----:B------:R-:W-:-:S04]  /*2b030*/  FADD.FTZ R251, -R134, R126 ;  /* 0x0000007e86fb7221 */ /* 0x000fc80000010100 */
[----:B------:R-:W-:Y:S02]  /*2b040*/  F2FP.BF16.F32.PACK_AB R114, R114, R115 ;  /* 0x000000737272723e */ /* 0x000fe400000010ff */
[----:B------:R-:W-:Y:S01]  /*2b050*/  PRMT R115, R59, 0x7632, R115 ;  /* 0x000076323b737816 */ /* 0x000fe20000000073 */
[----:B------:R-:W-:Y:S01]  /*2b060*/  FADD.FTZ R136, -R134, R125 ;  /* 0x0000007d86887221 */ /* 0x000fe20000010100 */
[----:B------:R-:W-:Y:S02]  /*2b070*/  FMUL.FTZ R251, R133, R251 ;  /* 0x000000fb85fb7220 */ /* 0x000fe40000410000 */
[----:B------:R-:W-:Y:S01]  /*2b080*/  SHF.L.U32 R115, R115, 0x10, RZ ;  /* 0x0000001073737819 */ /* 0x000fe200000006ff */
[----:B------:R-:W-:Y:S01]  /*2b090*/  FMUL.FTZ R136, R133, R136 ;  /* 0x0000008885887220 */ /* 0x000fe20000410000 */
[----:B------:R-:W-:Y:S01]  /*2b0a0*/  IMAD.U32 R125, R59, 0x10000, RZ ;  /* 0x000100003b7d7824 */ /* 0x000fe200078e00ff */
[----:B------:R-:W-:-:S03]  /*2b0b0*/  SHF.R.U32.HI R126, RZ, 0x1c, R124 ;  /* 0x0000001cff7e7819 */ /* 0x000fc6000001167c */
[----:B---3--:R-:W-:Y:S02]  /*2b0c0*/  FFMA.FTZ R125, R136, R125, R0 ;  /* 0x0000007d887d7223 */ /* 0x008fe40000010000 */
[----:B------:R-:W3:Y:S01]  /*2b0d0*/  LDL R0, [R1+0x28] ;  /* 0x0000280001007983 */ /* 0x000ee20000100800 */
[----:B--2---:R-:W-:Y:S01]  /*2b0e0*/  FFMA.FTZ R115, R251, R115, R127 ;  /* 0x00000073fb737223 */ /* 0x004fe2000001007f */
[----:B------:R-:W-:-:S04]  /*2b0f0*/  SHF.L.U32 R127, R124, 0x4, RZ ;  /* 0x000000047c7f7819 */ /* 0x000fc800000006ff */
[----:B------:R-:W-:Y:S02]  /*2b100*/  IADD3 R124, P2, R127, UR18, RZ ;  /* 0x000000127f7c7c10 */ /* 0x000fe4000ff5e0ff */
[----:B------:R-:W-:Y:S02]  /*2b110*/  F2FP.BF16.F32.PACK_AB R115, R115, R125 ;  /* 0x0000007d7373723e */ /* 0x000fe400000010ff */
[----:B------:R-:W-:-:S05]  /*2b120*/  IADD3.X R125, R126, UR19, RZ, P2, !PT ;  /* 0x000000137e7d7c10 */ /* 0x000fca00097fe4ff */
[----:B------:R1:W-:Y:S04]  /*2b130*/  STG.E.128 desc[UR6][R124.64], R112 ;  /* 0x000000707c007986 */ /* 0x0003e8000c101d06 */
[----:B-1----:R-:W2:Y:S04]  /*2b140*/  LDL R124, [R1+0x20] ;  /* 0x00002000017c7983 */ /* 0x002ea80000100800 */
[----:B------:R-:W4:Y:S01]  /*2b150*/  LDL R125, [R1+0x4] ;  /* 0x00000400017d7983 */ /* 0x000f220000100800 */
[C---:B------:R-:W-:Y:S01]  /*2b160*/  PRMT R115, R111.reuse, 0x7632, R115 ;  /* 0x000076326f737816 */ /* 0x040fe20000000073 */
[----:B------:R-:W-:Y:S01]  /*2b170*/  IMAD.U32 R112, R111, 0x10000, RZ ;  /* 0x000100006f707824 */ /* 0x000fe200078e00ff */
[----:B------:R-:W-:-:S03]  /*2b180*/  PRMT R114, R110, 0x7632, R114 ;  /* 0x000076326e727816 */ /* 0x000fc60000000072 */
[----:B------:R-:W-:Y:S01]  /*2b190*/  IMAD.U32 R115, R115, 0x10000, RZ ;  /* 0x0001000073737824 */ /* 0x000fe200078e00ff */
[----:B------:R-:W-:-:S03]  /*2b1a0*/  SHF.L.U32 R114, R114, 0x10, RZ ;  /* 0x0000001072727819 */ /* 0x000fc600000006ff */
[----:B------:R-:W-:Y:S02]  /*2b1b0*/  FFMA.FTZ R115, R251, R115, R252 ;  /* 0x00000073fb737223 */ /* 0x000fe400000100fc */
[----:B------:R-:W3:Y:S01]  /*2b1c0*/  LDL R251, [R1+0x30] ;  /* 0x0000300001fb7983 */ /* 0x000ee20000100800 */
[----:B--2---:R-:W-:Y:S01]  /*2b1d0*/  FFMA.FTZ R136, R136, R112, R124 ;  /* 0x0000007088887223 */ /* 0x004fe2000001007c */
[----:B------:R-:W-:Y:S01]  /*2b1e0*/  SHF.L.U32 R124, R110, 0x10, RZ ;  /* 0x000000106e7c7819 */ /* 0x000fe200000006ff */
[----:B----4-:R-:W-:Y:S02]  /*2b1f0*/  FFMA.FTZ R114, R135, R114, R125 ;  /* 0x0000007287727223 */ /* 0x010fe4000001007d */
[----:B------:R-:W2:Y:S02]  /*2b200*/  LDL R135, [R1+0x14] ;  /* 0x0000140001877983 */ /* 0x000ea40000100800 */
[----:B---3--:R-:W-:Y:S02]  /*2b210*/  FFMA.FTZ R128, R128, R124, R0 ;  /* 0x0000007c80807223 */ /* 0x008fe40000010000 */
[----:B------:R-:W3:Y:S04]  /*2b220*/  LDL R125, [R1+0x38] ;  /* 0x00003800017d7983 */ /* 0x000ee80000100800 */
[----:B------:R0:W5:Y:S04]  /*2b230*/  LDL.LU R0, [R1+0x40] ;  /* 0x0000400001007983 */ /* 0x0001680000300800 */
[----:B------:R-:W4:Y:S01]  /*2b240*/  LDL R124, [R1+0xc] ;  /* 0x00000c00017c7983 */ /* 0x000f220000100800 */
[----:B------:R-:W-:-:S05]  /*2b250*/  PRMT R113, R109, 0x7632, R113 ;  /* 0x000076326d717816 */ /* 0x000fca0000000071 */
[----:B------:R-:W-:Y:S01]  /*2b260*/  IMAD.U32 R113, R113, 0x10000, RZ ;  /* 0x0001000071717824 */ /* 0x000fe200078e00ff */
[----:B------:R-:W-:-:S04]  /*2b270*/  PRMT R112, R108, 0x7632, R112 ;  /* 0x000076326c707816 */ /* 0x000fc80000000070 */
[----:B------:R-:W-:Y:S02]  /*2b280*/  SHF.L.U32 R112, R112, 0x10, RZ ;  /* 0x0000001070707819 */ /* 0x000fe400000006ff */
[----:B------:R-:W-:Y:S02]  /*2b290*/  F2FP.BF16.F32.PACK_AB R115, R115, R136 ;  /* 0x000000887373723e */ /* 0x000fe400000010ff */
[----:B------:R-:W-:Y:S01]  /*2b2a0*/  F2FP.BF16.F32.PACK_AB R114, R114, R128 ;  /* 0x000000807272723e */ /* 0x000fe200000010ff */
[----:B----4-:R-:W-:Y:S02]  /*2b2b0*/  FFMA.FTZ R113, R131, R113, R124 ;  /* 0x0000007183717223 */ /* 0x010fe4000001007c */
[----:B------:R-:W4:Y:S01]  /*2b2c0*/  LDL R131, [R1+0x1c] ;  /* 0x00001c0001837983 */ /* 0x000f220000100800 */
[----:B------:R-:W-:-:S04]  /*2b2d0*/  IMAD.U32 R124, R109, 0x10000, RZ ;  /* 0x000100006d7c7824 */ /* 0x000fc800078e00ff */
[----:B------:R-:W-:Y:S01]  /*2b2e0*/  FFMA.FTZ R130, R130, R124, R251 ;  /* 0x0000007c82827223 */ /* 0x000fe200000100fb */
[----:B------:R-:W-:Y:S01]  /*2b2f0*/  SHF.L.U32 R124, R108, 0x10, RZ ;  /* 0x000000106c7c7819 */ /* 0x000fe200000006ff */
[----:B--2---:R-:W-:-:S04]  /*2b300*/  FFMA.FTZ R112, R132, R112, R135 ;  /* 0x0000007084707223 */ /* 0x004fc80000010087 */
[----:B---3--:R-:W-:Y:S01]  /*2b310*/  FFMA.FTZ R129, R129, R124, R125 ;  /* 0x0000007c81817223 */ /* 0x008fe2000001007d */
[----:B------:R-:W-:Y:S02]  /*2b320*/  IADD3 R124, P2, R127, UR20, RZ ;  /* 0x000000147f7c7c10 */ /* 0x000fe4000ff5e0ff */
[----:B------:R-:W-:Y:S02]  /*2b330*/  F2FP.BF16.F32.PACK_AB R113, R113, R130 ;  /* 0x000000827171723e */ /* 0x000fe400000010ff */
[----:B------:R-:W-:Y:S02]  /*2b340*/  F2FP.BF16.F32.PACK_AB R112, R112, R129 ;  /* 0x000000817070723e */ /* 0x000fe400000010ff */
[----:B------:R-:W-:-:S05]  /*2b350*/  IADD3.X R125, R126, UR21, RZ, P2, !PT ;  /* 0x000000157e7d7c10 */ /* 0x000fca00097fe4ff */
[----:B------:R1:W-:Y:S01]  /*2b360*/  STG.E.128 desc[UR6][R124.64], R112 ;  /* 0x000000707c007986 */ /* 0x0003e2000c101d06 */
[C---:B------:R-:W-:Y:S01]  /*2b370*/  FADD.FTZ R127, -R134.reuse, R37 ;  /* 0x00000025867f7221 */ /* 0x040fe20000010100 */
[----:B------:R-:W-:Y:S01]  /*2b380*/  PRMT R126, R81, 0x7632, R126 ;  /* 0x00007632517e7816 */ /* 0x000fe2000000007e */
[--C-:B-1----:R-:W-:Y:S01]  /*2b390*/  FADD.FTZ R112, -R134, R28.reuse ;  /* 0x0000001c86707221 */ /* 0x102fe20000010100 */
[----:B------:R-:W-:Y:S01]  /*2b3a0*/  PRMT R28, R80, 0x7632, R28 ;  /* 0x00007632501c7816 */ /* 0x000fe2000000001c */
[----:B------:R-:W-:Y:S01]  /*2b3b0*/  FADD.FTZ R113, -R134, R29 ;  /* 0x0000001d86717221 */ /* 0x000fe20000010100 */
[----:B------:R-:W-:Y:S01]  /*2b3c0*/  SHF.L.U32 R29, R80, 0x10, RZ ;  /* 0x00000010501d7819 */ /* 0x000fe200000006ff */
[----:B------:R-:W-:Y:S01]  /*2b3d0*/  FADD.FTZ R115, -R134, R36 ;  /* 0x0000002486737221 */ /* 0x000fe20000010100 */
[C---:B------:R-:W-:Y:S01]  /*2b3e0*/  FMUL.FTZ R112, R133.reuse, R112 ;  /* 0x0000007085707220 */ /* 0x040fe20000410000 */
[----:B------:R-:W-:Y:S02]  /*2b3f0*/  IMAD.U32 R28, R28, 0x10000, RZ ;  /* 0x000100001c1c7824 */ /* 0x000fe400078e00ff */
[----:B------:R-:W-:Y:S01]  /*2b400*/  FMUL.FTZ R113, R133, R113 ;  /* 0x0000007185717220 */ /* 0x000fe20000410000 */
[----:B------:R-:W1:Y:S03]  /*2b410*/  LDC.64 R36, c[0x0][0x2b8] ;  /* 0x0000ae00ff247b82 */ /* 0x000e660000000a00 */
[----:B------:R-:W-:Y:S01]  /*2b420*/  FFMA.FTZ R28, R113, R28, R249 ;  /* 0x0000001c711c7223 */ /* 0x000fe200000100f9 */
[----:B------:R-:W-:Y:S01]  /*2b430*/  PRMT R125, R82, 0x7632, R125 ;  /* 0x00007632527d7816 */ /* 0x000fe2000000007d */
[C---:B------:R-:W-:Y:S01]  /*2b440*/  FADD.FTZ R114, -R134.reuse, R30 ;  /* 0x0000001e86727221 */ /* 0x040fe20000010100 */
[C---:B------:R-:W-:Y:S01]  /*2b450*/  FADD.FTZ R128, -R134.reuse, R31 ;  /* 0x0000001f86807221 */ /* 0x040fe20000010100 */
[C---:B------:R-:W-:Y:S01]  /*2b460*/  FADD.FTZ R124, -R134.reuse, R38 ;  /* 0x00000026867c7221 */ /* 0x040fe20000010100 */
[----:B------:R-:W-:Y:S01]  /*2b470*/  FADD.FTZ R129, -R134, R39 ;  /* 0x0000002786817221 */ /* 0x000fe20000010100 */
[----:B------:R-:W-:Y:S01]  /*2b480*/  SHF.L.U32 R125, R125, 0x10, RZ ;  /* 0x000000107d7d7819 */ /* 0x000fe200000006ff */
[----:B------:R-:W-:Y:S01]  /*2b490*/  IMAD.U32 R126, R126, 0x10000, RZ ;  /* 0x000100007e7e7824 */ /* 0x000fe200078e00ff */
[----:B------:R-:W-:Y:S01]  /*2b4a0*/  SHF.L.U32 R39, R81, 0x10, RZ ;  /* 0x0000001051277819 */ /* 0x000fe200000006ff */
[C---:B------:R-:W-:Y:S01]  /*2b4b0*/  FMUL.FTZ R114, R133.reuse, R114 ;  /* 0x0000007285727220 */ /* 0x040fe20000410000 */
[C---:B------:R-:W-:Y:S01]  /*2b4c0*/  FMUL.FTZ R128, R133.reuse, R128 ;  /* 0x0000008085807220 */ /* 0x040fe20000410000 */
[C---:B------:R-:W-:Y:S01]  /*2b4d0*/  FMUL.FTZ R115, R133.reuse, R115 ;  /* 0x0000007385737220 */ /* 0x040fe20000410000 */
[----:B------:R-:W-:Y:S01]  /*2b4e0*/  FMUL.FTZ R127, R133, R127 ;  /* 0x0000007f857f7220 */ /* 0x000fe20000410000 */
[----:B------:R-:W-:Y:S01]  /*2b4f0*/  IMAD.U32 R38, R82, 0x10000, RZ ;  /* 0x0001000052267824 */ /* 0x000fe200078e00ff */
[----:B------:R-:W-:Y:S01]  /*2b500*/  SHF.L.U32 R130, R83, 0x10, RZ ;  /* 0x0000001053827819 */ /* 0x000fe200000006ff */
[C---:B------:R-:W-:Y:S01]  /*2b510*/  FMUL.FTZ R124, R133.reuse, R124 ;  /* 0x0000007c857c7220 */ /* 0x040fe20000410000 */
[----:B------:R-:W-:Y:S01]  /*2b520*/  FMUL.FTZ R129, R133, R129 ;  /* 0x0000008185817220 */ /* 0x000fe20000410000 */
[----:B------:R-:W-:Y:S01]  /*2b530*/  FFMA.FTZ R126, R128, R126, R245 ;  /* 0x0000007e807e7223 */ /* 0x000fe200000100f5 */
[----:B------:R-:W-:Y:S01]  /*2b540*/  FFMA.FTZ R39, R114, R39, R247 ;  /* 0x0000002772277223 */ /* 0x000fe200000100f7 */
[----:B------:R-:W-:Y:S01]  /*2b550*/  FFMA.FTZ R30, R127, R125, R241 ;  /* 0x0000007d7f1e7223 */ /* 0x000fe200000100f1 */
[----:B------:R-:W-:Y:S01]  /*2b560*/  FFMA.FTZ R38, R115, R38, R243 ;  /* 0x0000002673267223 */ /* 0x000fe200000100f3 */
[----:B------:R-:W-:-:S04]  /*2b570*/  FFMA.FTZ R130, R124, R130, R239 ;  /* 0x000000827c827223 */ /* 0x000fc800000100ef */
[----:B------:R-:W-:Y:S01]  /*2b580*/  F2FP.BF16.F32.PACK_AB R30, R30, R38 ;  /* 0x000000261e1e723e */ /* 0x000fe200000010ff */
[----:B------:R-:W-:-:S04]  /*2b590*/  IMAD.U32 R125, R107, 0x10000, RZ ;  /* 0x000100006b7d7824 */ /* 0x000fc800078e00ff */
[----:B------:R-:W-:Y:S01]  /*2b5a0*/  FFMA.FTZ R124, R124, R125, R238 ;  /* 0x0000007d7c7c7223 */ /* 0x000fe200000100ee */
[----:B------:R-:W-:-:S04]  /*2b5b0*/  IMAD.U32 R125, R105, 0x10000, RZ ;  /* 0x00010000697d7824 */ /* 0x000fc800078e00ff */
[----:B------:R-:W-:Y:S01]  /*2b5c0*/  FFMA.FTZ R114, R114, R125, R246 ;  /* 0x0000007d72727223 */ /* 0x000fe200000100f6 */
[C---:B------:R-:W-:Y:S01]  /*2b5d0*/  FADD.FTZ R34, -R134.reuse, R34 ;  /* 0x0000002286227221 */ /* 0x040fe20000010100 */
[C---:B------:R-:W-:Y:S01]  /*2b5e0*/  FADD.FTZ R40, -R134.reuse, R40 ;  /* 0x0000002886287221 */ /* 0x040fe20000010100 */
[C---:B------:R-:W-:Y:S01]  /*2b5f0*/  FADD.FTZ R41, -R134.reuse, R41 ;  /* 0x0000002986297221 */ /* 0x040fe20000010100 */
[----:B------:R-:W-:-:S04]  /*2b600*/  FADD.FTZ R42, -R134, R42 ;  /* 0x0000002a862a7221 */ /* 0x000fc80000010100 */
[----:B------:R-:W-:Y:S01]  /*2b610*/  FMUL.FTZ R42, R133, R42 ;  /* 0x0000002a852a7220 */ /* 0x000fe20000410000 */
[----:B------:R-:W-:-:S04]  /*2b620*/  FADD.FTZ R122, -R134, R122 ;  /* 0x0000007a867a7221 */ /* 0x000fc80000010100 */
[----:B------:R-:W-:Y:S01]  /*2b630*/  FMUL.FTZ R122, R133, R122 ;  /* 0x0000007a857a7220 */ /* 0x000fe20000410000 */
[----:B------:R-:W-:-:S04]  /*2b640*/  FADD.FTZ R119, -R134, R119 ;  /* 0x0000007786777221 */ /* 0x000fc80000010100 */
[----:B------:R-:W-:Y:S01]  /*2b650*/  FMUL.FTZ R119, R133, R119 ;  /* 0x0000007785777220 */ /* 0x000fe20000410000 */
[C---:B------:R-:W-:Y:S01]  /*2b660*/  FADD.FTZ R121, -R134.reuse, R121 ;  /* 0x0000007986797221 */ /* 0x040fe20000010100 */
[----:B------:R-:W-:-:S03]  /*2b670*/  FADD.FTZ R117, -R134, R117 ;  /* 0x0000007586757221 */ /* 0x000fc60000010100 */
[C---:B------:R-:W-:Y:S01]  /*2b680*/  FMUL.FTZ R121, R133.reuse, R121 ;  /* 0x0000007985797220 */ /* 0x040fe20000410000 */
[C---:B------:R-:W-:Y:S01]  /*2b690*/  FMUL.FTZ R117, R133.reuse, R117 ;  /* 0x0000007585757220 */ /* 0x040fe20000410000 */
[C---:B------:R-:W-:Y:S01]  /*2b6a0*/  FADD.FTZ R118, -R134.reuse, R118 ;  /* 0x0000007686767221 */ /* 0x040fe20000010100 */
[C---:B------:R-:W-:Y:S01]  /*2b6b0*/  FADD.FTZ R143, -R134.reuse, R143 ;  /* 0x0000008f868f7221 */ /* 0x040fe20000010100 */
[C---:B------:R-:W-:Y:S02]  /*2b6c0*/  FADD.FTZ R116, -R134.reuse, R116 ;  /* 0x0000007486747221 */ /* 0x040fe40000010100 */
[C---:B------:R-:W-:Y:S01]  /*2b6d0*/  FMUL.FTZ R118, R133.reuse, R118 ;  /* 0x0000007685767220 */ /* 0x040fe20000410000 */
[C---:B------:R-:W-:Y:S01]  /*2b6e0*/  FMUL.FTZ R143, R133.reuse, R143 ;  /* 0x0000008f858f7220 */ /* 0x040fe20000410000 */
[----:B------:R-:W-:Y:S01]  /*2b6f0*/  FMUL.FTZ R116, R133, R116 ;  /* 0x0000007485747220 */ /* 0x000fe20000410000 */
[C---:B------:R-:W-:Y:S01]  /*2b700*/  FADD.FTZ R120, -R134.reuse, R120 ;  /* 0x0000007886787221 */ /* 0x040fe20000010100 */
[----:B------:R-:W-:-:S03]  /*2b710*/  FADD.FTZ R123, -R134, R123 ;  /* 0x0000007b867b7221 */ /* 0x000fc60000010100 */
[C---:B------:R-:W-:Y:S01]  /*2b720*/  FMUL.FTZ R120, R133.reuse, R120 ;  /* 0x0000007885787220 */ /* 0x040fe20000410000 */
[----:B------:R-:W-:Y:S01]  /*2b730*/  FMUL.FTZ R123, R133, R123 ;  /* 0x0000007b857b7220 */ /* 0x000fe20000410000 */
[----:B----4-:R-:W-:-:S05]  /*2b740*/  FFMA.FTZ R29, R112, R29, R131 ;  /* 0x0000001d701d7223 */ /* 0x010fca0000010083 */
[----:B------:R-:W-:Y:S02]  /*2b750*/  F2FP.BF16.F32.PACK_AB R28, R28, R29 ;  /* 0x0000001d1c1c723e */ /* 0x000fe400000010ff */
[----:B------:R-:W-:-:S05]  /*2b760*/  PRMT R29, R83, 0x7632, R29 ;  /* 0x00007632531d7816 */ /* 0x000fca000000001d */
[----:B------:R-:W-:-:S04]  /*2b770*/  IMAD.U32 R29, R29, 0x10000, RZ ;  /* 0x000100001d1d7824 */ /* 0x000fc800078e00ff */
[----:B------:R-:W-:Y:S01]  /*2b780*/  FFMA.FTZ R31, R129, R29, R237 ;  /* 0x0000001d811f7223 */ /* 0x000fe200000100ed */
[----:B------:R-:W-:Y:S01]  /*2b790*/  F2FP.BF16.F32.PACK_AB R29, R126, R39 ;  /* 0x000000277e1d723e */ /* 0x000fe200000010ff */
[----:B-1----:R-:W-:-:S03]  /*2b7a0*/  IMAD.WIDE.U32 R38, R26, 0x10, R36 ;  /* 0x000000101a267825 */ /* 0x002fc600078e0024 */
[----:B------:R-:W-:-:S05]  /*2b7b0*/  F2FP.BF16.F32.PACK_AB R31, R31, R130 ;  /* 0x000000821f1f723e */ /* 0x000fca00000010ff */
[----:B------:R1:W-:Y:S02]  /*2b7c0*/  STG.E.128 desc[UR6][R38.64], R28 ;  /* 0x0000001c26007986 */ /* 0x0003e4000c101d06 */
[----:B-1----:R-:W-:Y:S01]  /*2b7d0*/  PRMT R28, R107, 0x7632, R28 ;  /* 0x000076326b1c7816 */ /* 0x002fe2000000001c */
[----:B------:R-:W1:Y:S04]  /*2b7e0*/  LDC.64 R38, c[0x0][0x2c0] ;  /* 0x0000b000ff267b82 */ /* 0x000e680000000a00 */
[----:B------:R-:W-:-:S04]  /*2b7f0*/  IMAD.U32 R28, R28, 0x10000, RZ ;  /* 0x000100001c1c7824 */ /* 0x000fc800078e00ff */
[----:B------:R-:W-:Y:S01]  /*2b800*/  FFMA.FTZ R31, R129, R28, R236 ;  /* 0x0000001c811f7223 */ /* 0x000fe200000100ec */
[----:B------:R-:W-:-:S04]  /*2b810*/  PRMT R28, R104, 0x7632, R28 ;  /* 0x00007632681c7816 */ /* 0x000fc8000000001c */
[----:B------:R-:W-:-:S05]  /*2b820*/  SHF.L.U32 R28, R28, 0x10, RZ ;  /* 0x000000101c1c7819 */ /* 0x000fca00000006ff */
[----:B------:R-:W-:Y:S01]  /*2b830*/  FFMA.FTZ R28, R113, R28, R248 ;  /* 0x0000001c711c7223 */ /* 0x000fe200000100f8 */
[C---:B------:R-:W-:Y:S02]  /*2b840*/  SHF.L.U32 R113, R106.reuse, 0x10, RZ ;  /* 0x000000106a717819 */ /* 0x040fe400000006ff */
[----:B------:R-:W-:Y:S02]  /*2b850*/  PRMT R30, R106, 0x7632, R30 ;  /* 0x000076326a1e7816 */ /* 0x000fe4000000001e */
[----:B------:R-:W-:Y:S01]  /*2b860*/  PRMT R29, R105, 0x7632, R29 ;  /* 0x00007632691d7816 */ /* 0x000fe2000000001d */
[----:B------:R-:W-:Y:S01]  /*2b870*/  FFMA.FTZ R115, R115, R113, R242 ;  /* 0x0000007173737223 */ /* 0x000fe200000100f2 */
[----:B------:R-:W-:Y:S02]  /*2b880*/  SHF.L.U32 R113, R104, 0x10, RZ ;  /* 0x0000001068717819 */ /* 0x000fe400000006ff */
[----:B------:R-:W-:Y:S01]  /*2b890*/  SHF.L.U32 R30, R30, 0x10, RZ ;  /* 0x000000101e1e7819 */ /* 0x000fe200000006ff */
[----:B------:R-:W-:-:S02]  /*2b8a0*/  IMAD.U32 R29, R29, 0x10000, RZ ;  /* 0x000100001d1d7824 */ /* 0x000fc400078e00ff */
[----:B------:R-:W-:Y:S02]  /*2b8b0*/  FFMA.FTZ R112, R112, R113, R250 ;  /* 0x0000007170707223 */ /* 0x000fe400000100fa */
[----:B------:R-:W-:Y:S01]  /*2b8c0*/  FFMA.FTZ R30, R127, R30, R240 ;  /* 0x0000001e7f1e7223 */ /* 0x000fe200000100f0 */
[----:B------:R-:W-:Y:S01]  /*2b8d0*/  FFMA.FTZ R29, R128, R29, R244 ;  /* 0x0000001d801d7223 */ /* 0x000fe200000100f4 */
[----:B------:R-:W-:Y:S02]  /*2b8e0*/  F2FP.BF16.F32.PACK_AB R31, R31, R124 ;  /* 0x0000007c1f1f723e */ /* 0x000fe400000010ff */
[----:B------:R-:W-:Y:S01]  /*2b8f0*/  F2FP.BF16.F32.PACK_AB R28, R28, R112 ;  /* 0x000000701c1c723e */ /* 0x000fe200000010ff */
[----:B-1----:R-:W-:Y:S01]  /*2b900*/  IMAD.WIDE.U32 R112, R26, 0x10, R38 ;  /* 0x000000101a707825 */ /* 0x002fe200078e0026 */
[----:B------:R-:W-:Y:S02]  /*2b910*/  F2FP.BF16.F32.PACK_AB R30, R30, R115 ;  /* 0x000000731e1e723e */ /* 0x000fe400000010ff */
[----:B------:R-:W-:Y:S01]  /*2b920*/  F2FP.BF16.F32.PACK_AB R29, R29, R114 ;  /* 0x000000721d1d723e */ /* 0x000fe200000010ff */
[----:B------:R-:W-:Y:S01]  /*2b930*/  FADD.FTZ R124, -R134, R33 ;  /* 0x00000021867c7221 */ /* 0x000fe20000010100 */
[----:B------:R-:W-:Y:S01]  /*2b940*/  PRMT R114, R76, 0x7632, R114 ;  /* 0x000076324c727816 */ /* 0x000fe20000000072 */
[----:B------:R-:W-:Y:S01]  /*2b950*/  FADD.FTZ R26, -R134, R32 ;  /* 0x00000020861a7221 */ /* 0x000fe20000010100 */
[----:B------:R-:W-:Y:S01]  /*2b960*/  SHF.L.U32 R32, R76, 0x10, RZ ;  /* 0x000000104c207819 */ /* 0x000fe200000006ff */
[----:B------:R1:W-:Y:S02]  /*2b970*/  STG.E.128 desc[UR6][R112.64], R28 ;  /* 0x0000001c70007986 */ /* 0x0003e4000c101d06 */
[----:B------:R-:W-:-:S02]  /*2b980*/  IMAD.U32 R114, R114, 0x10000, RZ ;  /* 0x0001000072727824 */ /* 0x000fc400078e00ff */
[----:B------:R-:W-:-:S04]  /*2b990*/  FMUL.FTZ R26, R133, R26 ;  /* 0x0000001a851a7220 */ /* 0x000fc80000410000 */
[----:B------:R-:W-:Y:S01]  /*2b9a0*/  FFMA.FTZ R32, R26, R32, R235 ;  /* 0x000000201a207223 */ /* 0x000fe200000100eb */
[----:B-1----:R-:W-:-:S04]  /*2b9b0*/  FMUL.FTZ R112, R133, R124 ;  /* 0x0000007c85707220 */ /* 0x002fc80000410000 */
[----:B------:R-:W-:Y:S01]  /*2b9c0*/  FFMA.FTZ R33, R112, R114, R233 ;  /* 0x0000007270217223 */ /* 0x000fe200000100e9 */
[----:B------:R-:W-:-:S04]  /*2b9d0*/  PRMT R29, R77, 0x7632, R29 ;  /* 0x000076324d1d7816 */ /* 0x000fc8000000001d */
[----:B------:R-:W-:Y:S01]  /*2b9e0*/  F2FP.BF16.F32.PACK_AB R28, R33, R32 ;  /* 0x00000020211c723e */ /* 0x000fe200000010ff */
[C---:B------:R-:W-:Y:S01]  /*2b9f0*/  FADD.FTZ R32, -R134.reuse, R35 ;  /* 0x0000002386207221 */ /* 0x040fe20000010100 */
[----:B------:R-:W-:Y:S01]  /*2ba00*/  FADD.FTZ R33, -R134, R43 ;  /* 0x0000002b86217221 */ /* 0x000fe20000010100 */
[----:B------:R-:W-:Y:S02]  /*2ba10*/  IMAD.U32 R29, R29, 0x10000, RZ ;  /* 0x000100001d1d7824 */ /* 0x000fe400078e00ff */
[C---:B------:R-:W-:Y:S01]  /*2ba20*/  FMUL.FTZ R35, R133.reuse, R34 ;  /* 0x0000002285237220 */ /* 0x040fe20000410000 */
[----:B------:R-:W-:Y:S01]  /*2ba30*/  FMUL.FTZ R43, R133, R32 ;  /* 0x00000020852b7220 */ /* 0x000fe20000410000 */
[----:B------:R-:W-:Y:S01]  /*2ba40*/  SHF.L.U32 R32, R77, 0x10, RZ ;  /* 0x000000104d207819 */ /* 0x000fe200000006ff */
[C---:B------:R-:W-:Y:S01]  /*2ba50*/  FMUL.FTZ R34, R133.reuse, R40 ;  /* 0x0000002885227220 */ /* 0x040fe20000410000 */
[----:B------:R-:W-:Y:S01]  /*2ba60*/  PRMT R30, R78, 0x7632, R30 ;  /* 0x000076324e1e7816 */ /* 0x000fe2000000001e */
[----:B------:R-:W-:Y:S01]  /*2ba70*/  FMUL.FTZ R40, R133, R41 ;  /* 0x0000002985287220 */ /* 0x000fe20000410000 */
[----:B------:R-:W-:Y:S01]  /*2ba80*/  PRMT R31, R79, 0x7632, R31 ;  /* 0x000076324f1f7816 */ /* 0x000fe2000000001f */
[----:B------:R-:W-:Y:S01]  /*2ba90*/  FMUL.FTZ R41, R133, R33 ;  /* 0x0000002185297220 */ /* 0x000fe20000410000 */
[----:B------:R-:W-:Y:S01]  /*2baa0*/  FFMA.FTZ R33, R43, R29, R229 ;  /* 0x0000001d2b217223 */ /* 0x000fe200000100e5 */
[----:B------:R-:W-:Y:S01]  /*2bab0*/  SHF.L.U32 R30, R30, 0x10, RZ ;  /* 0x000000101e1e7819 */ /* 0x000fe200000006ff */
[----:B------:R-:W-:Y:S01]  /*2bac0*/  FFMA.FTZ R29, R35, R32, R231 ;  /* 0x00000020231d7223 */ /* 0x000fe200000100e7 */
[----:B------:R-:W-:Y:S01]  /*2bad0*/  IMAD.U32 R32, R78, 0x10000, RZ ;  /* 0x000100004e207824 */ /* 0x000fe200078e00ff */
[----:B------:R-:W-:Y:S01]  /*2bae0*/  SHF.L.U32 R113, R79, 0x10, RZ ;  /* 0x000000104f717819 */ /* 0x000fe200000006ff */
[----:B------:R-:W-:-:S02]  /*2baf0*/  IMAD.U32 R31, R31, 0x10000, RZ ;  /* 0x000100001f1f7824 */ /* 0x000fc400078e00ff */
[----:B------:R-:W-:Y:S01]  /*2bb00*/  FFMA.FTZ R30, R40, R30, R225 ;  /* 0x0000001e281e7223 */ /* 0x000fe200000100e1 */
[----:B------:R-:W-:Y:S01]  /*2bb10*/  FFMA.FTZ R32, R34, R32, R227 ;  /* 0x0000002022207223 */ /* 0x000fe200000100e3 */
[----:B------:R-:W-:Y:S01]  /*2bb20*/  FFMA.FTZ R31, R41, R31, R221 ;  /* 0x0000001f291f7223 */ /* 0x000fe200000100dd */
[----:B------:R-:W-:Y:S01]  /*2bb30*/  FFMA.FTZ R113, R42, R113, R223 ;  /* 0x000000712a717223 */ /* 0x000fe200000100df */
[----:B------:R-:W-:Y:S02]  /*2bb40*/  F2FP.BF16.F32.PACK_AB R29, R33, R29 ;  /* 0x0000001d211d723e */ /* 0x000fe400000010ff */
[----:B------:R-:W-:Y:S01]  /*2bb50*/  F2FP.BF16.F32.PACK_AB R30, R30, R32 ;  /* 0x000000201e1e723e */ /* 0x000fe200000010ff */
[----:B------:R-:W-:Y:S01]  /*2bb60*/  IMAD.WIDE.U32 R32, R27, 0x10, R36 ;  /* 0x000000101b207825 */ /* 0x000fe200078e0024 */
[----:B------:R-:W-:-:S05]  /*2bb70*/  F2FP.BF16.F32.PACK_AB R31, R31, R113 ;  /* 0x000000711f1f723e */ /* 0x000fca00000010ff */
[----:B------:R1:W-:Y:S02]  /*2bb80*/  STG.E.128 desc[UR6][R32.64], R28 ;  /* 0x0000001c20007986 */ /* 0x0003e4000c101d06 */
[----:B-1----:R-:W-:Y:S02]  /*2bb90*/  PRMT R28, R103, 0x7632, R28 ;  /* 0x00007632671c7816 */ /* 0x002fe4000000001c */
[----:B------:R-:W-:-:S03]  /*2bba0*/  PRMT R29, R102, 0x7632, R29 ;  /* 0x00007632661d7816 */ /* 0x000fc6000000001d */
[----:B------:R-:W-:Y:S01]  /*2bbb0*/  IMAD.U32 R28, R28, 0x10000, RZ ;  /* 0x000100001c1c7824 */ /* 0x000fe200078e00ff */
[----:B------:R-:W-:Y:S02]  /*2bbc0*/  PRMT R30, R101, 0x7632, R30 ;  /* 0x00007632651e7816 */ /* 0x000fe4000000001e */
[----:B------:R-:W-:Y:S01]  /*2bbd0*/  SHF.L.U32 R33, R29, 0x10, RZ ;  /* 0x000000101d217819 */ /* 0x000fe200000006ff */
[----:B------:R-:W-:Y:S01]  /*2bbe0*/  FFMA.FTZ R31, R41, R28, R220 ;  /* 0x0000001c291f7223 */ /* 0x000fe200000100dc */
[----:B------:R-:W-:Y:S01]  /*2bbf0*/  PRMT R28, R100, 0x7632, R28 ;  /* 0x00007632641c7816 */ /* 0x000fe2000000001c */
[----:B------:R-:W-:Y:S01]  /*2bc00*/  IMAD.U32 R29, R30, 0x10000, RZ ;  /* 0x000100001e1d7824 */ /* 0x000fe200078e00ff */
[----:B------:R-:W-:Y:S01]  /*2bc10*/  PRMT R32, R75, 0x7632, R32 ;  /* 0x000076324b207816 */ /* 0x000fe20000000020 */
[----:B------:R-:W-:Y:S01]  /*2bc20*/  FFMA.FTZ R30, R40, R33, R224 ;  /* 0x00000021281e7223 */ /* 0x000fe200000100e0 */
[----:B------:R-:W-:-:S03]  /*2bc30*/  SHF.L.U32 R33, R28, 0x10, RZ ;  /* 0x000000101c217819 */ /* 0x000fc600000006ff */
[----:B------:R-:W-:Y:S01]  /*2bc40*/  IMAD.U32 R41, R32, 0x10000, RZ ;  /* 0x0001000020297824 */ /* 0x000fe200078e00ff */
[----:B------:R-:W-:Y:S01]  /*2bc50*/  PRMT R114, R73, 0x7632, R114 ;  /* 0x0000763249727816 */ /* 0x000fe20000000072 */
[----:B------:R-:W-:Y:S02]  /*2bc60*/  FFMA.FTZ R28, R112, R33, R232 ;  /* 0x00000021701c7223 */ /* 0x000fe400000100e8 */
[----:B------:R-:W-:Y:S01]  /*2bc70*/  FFMA.FTZ R112, R122, R41, R205 ;  /* 0x000000297a707223 */ /* 0x000fe200000100cd */
[----:B------:R-:W-:Y:S01]  /*2bc80*/  PRMT R41, R97, 0x7632, R41 ;  /* 0x0000763261297816 */ /* 0x000fe20000000029 */
[----:B------:R-:W-:Y:S01]  /*2bc90*/  IMAD.U32 R114, R114, 0x10000, RZ ;  /* 0x0001000072727824 */ /* 0x000fe200078e00ff */
[----:B------:R-:W-:Y:S02]  /*2bca0*/  PRMT R40, R99, 0x7632, R40 ;  /* 0x0000763263287816 */ /* 0x000fe40000000028 */
[----:B------:R-:W-:Y:S01]  /*2bcb0*/  SHF.L.U32 R41, R41, 0x10, RZ ;  /* 0x0000001029297819 */ /* 0x000fe200000006ff */
[----:B------:R-:W-:Y:S01]  /*2bcc0*/  FFMA.FTZ R29, R43, R29, R228 ;  /* 0x0000001d2b1d7223 */ /* 0x000fe200000100e4 */
[----:B------:R-:W-:Y:S01]  /*2bcd0*/  SHF.L.U32 R43, R40, 0x10, RZ ;  /* 0x00000010282b7819 */ /* 0x000fe200000006ff */
[----:B------:R-:W-:-:S02]  /*2bce0*/  FFMA.FTZ R114, R119, R114, R213 ;  /* 0x0000007277727223 */ /* 0x000fc400000100d5 */
[----:B------:R-:W-:Y:S01]  /*2bcf0*/  FFMA.FTZ R119, R119, R41, R212 ;  /* 0x0000002977777223 */ /* 0x000fe200000100d4 */
[----:B------:R-:W-:Y:S01]  /*2bd00*/  IMAD.U32 R41, R103, 0x10000, RZ ;  /* 0x0001000067297824 */ /* 0x000fe200078e00ff */
[----:B------:R-:W-:Y:S01]  /*2bd10*/  PRMT R32, R74, 0x7632, R32 ;  /* 0x000076324a207816 */ /* 0x000fe20000000020 */
[----:B------:R-:W-:Y:S01]  /*2bd20*/  FFMA.FTZ R33, R122, R43, R204 ;  /* 0x0000002b7a217223 */ /* 0x000fe200000100cc */
[----:B------:R-:W-:Y:S01]  /*2bd30*/  PRMT R43, R98, 0x7632, R43 ;  /* 0x00007632622b7816 */ /* 0x000fe2000000002b */
[----:B------:R-:W-:Y:S01]  /*2bd40*/  FFMA.FTZ R42, R42, R41, R222 ;  /* 0x000000292a2a7223 */ /* 0x000fe200000100de */
[----:B------:R-:W-:Y:S02]  /*2bd50*/  PRMT R122, R72, 0x7632, R122 ;  /* 0x00007632487a7816 */ /* 0x000fe4000000007a */
[----:B------:R-:W-:Y:S01]  /*2bd60*/  PRMT R41, R96, 0x7632, R41 ;  /* 0x0000763260297816 */ /* 0x000fe20000000029 */
[----:B------:R-:W-:Y:S01]  /*2bd70*/  IMAD.U32 R32, R32, 0x10000, RZ ;  /* 0x0001000020207824 */ /* 0x000fe200078e00ff */
[----:B------:R-:W-:-:S02]  /*2bd80*/  SHF.L.U32 R43, R43, 0x10, RZ ;  /* 0x000000102b2b7819 */ /* 0x000fc400000006ff */
[----:B------:R-:W-:Y:S01]  /*2bd90*/  SHF.L.U32 R122, R122, 0x10, RZ ;  /* 0x000000107a7a7819 */ /* 0x000fe200000006ff */
[----:B------:R-:W-:Y:S02]  /*2bda0*/  IMAD.U32 R41, R41, 0x10000, RZ ;  /* 0x0001000029297824 */ /* 0x000fe400078e00ff */
[C---:B------:R-:W-:Y:S01]  /*2bdb0*/  FFMA.FTZ R113, R121.reuse, R32, R209 ;  /* 0x0000002079717223 */ /* 0x040fe200000100d1 */
[----:B------:R-:W-:Y:S01]  /*2bdc0*/  FFMA.FTZ R32, R121, R43, R208 ;  /* 0x0000002b79207223 */ /* 0x000fe200000100d0 */
[----:B------:R-:W-:Y:S01]  /*2bdd0*/  SHF.L.U32 R121, R102, 0x10, RZ ;  /* 0x0000001066797819 */ /* 0x000fe200000006ff */
[C---:B------:R-:W-:Y:S01]  /*2bde0*/  FFMA.FTZ R115, R117.reuse, R122, R217 ;  /* 0x0000007a75737223 */ /* 0x040fe200000100d9 */
[----:B------:R-:W-:Y:S01]  /*2bdf0*/  FFMA.FTZ R117, R117, R41, R216 ;  /* 0x0000002975757223 */ /* 0x000fe200000100d8 */
[----:B------:R-:W-:Y:S02]  /*2be00*/  IMAD.U32 R41, R101, 0x10000, RZ ;  /* 0x0001000065297824 */ /* 0x000fe400078e00ff */
[----:B------:R-:W-:-:S02]  /*2be10*/  FFMA.FTZ R121, R34, R121, R226 ;  /* 0x0000007922797223 */ /* 0x000fc400000100e2 */
[----:B------:R-:W-:Y:S01]  /*2be20*/  FFMA.FTZ R34, R35, R41, R230 ;  /* 0x0000002923227223 */ /* 0x000fe200000100e6 */
[----:B------:R-:W-:-:S04]  /*2be30*/  SHF.L.U32 R35, R100, 0x10, RZ ;  /* 0x0000001064237819 */ /* 0x000fc800000006ff */
[----:B------:R-:W-:Y:S01]  /*2be40*/  F2FP.BF16.F32.PACK_AB R29, R29, R34 ;  /* 0x000000221d1d723e */ /* 0x000fe200000010ff */
[----:B------:R-:W-:Y:S01]  /*2be50*/  FFMA.FTZ R35, R26, R35, R234 ;  /* 0x000000231a237223 */ /* 0x000fe200000100ea */
[----:B------:R-:W-:Y:S02]  /*2be60*/  PRMT R26, R70, 0x7632, R26 ;  /* 0x00007632461a7816 */ /* 0x000fe4000000001a */
[----:B------:R-:W-:Y:S02]  /*2be70*/  PRMT R34, R94, 0x7632, R34 ;  /* 0x000076325e227816 */ /* 0x000fe40000000022 */
[----:B------:R-:W-:Y:S02]  /*2be80*/  F2FP.BF16.F32.PACK_AB R30, R30, R121 ;  /* 0x000000791e1e723e */ /* 0x000fe400000010ff */
[----:B------:R-:W-:Y:S01]  /*2be90*/  F2FP.BF16.F32.PACK_AB R31, R31, R42 ;  /* 0x0000002a1f1f723e */ /* 0x000fe200000010ff */
[----:B------:R-:W-:Y:S01]  /*2bea0*/  IMAD.U32 R42, R26, 0x10000, RZ ;  /* 0x000100001a2a7824 */ /* 0x000fe200078e00ff */
[----:B------:R-:W-:-:S02]  /*2beb0*/  F2FP.BF16.F32.PACK_AB R28, R28, R35 ;  /* 0x000000231c1c723e */ /* 0x000fc400000010ff */
[----:B------:R-:W-:Y:S01]  /*2bec0*/  SHF.L.U32 R121, R73, 0x10, RZ ;  /* 0x0000001049797819 */ /* 0x000fe200000006ff */
[----:B------:R-:W-:Y:S01]  /*2bed0*/  IMAD.U32 R122, R72, 0x10000, RZ ;  /* 0x00010000487a7824 */ /* 0x000fe200078e00ff */
[----:B------:R-:W-:Y:S01]  /*2bee0*/  SHF.L.U32 R35, R34, 0x10, RZ ;  /* 0x0000001022237819 */ /* 0x000fe200000006ff */
[----:B------:R-:W-:-:S04]  /*2bef0*/  IMAD.WIDE.U32 R26, R27, 0x10, R38 ;  /* 0x000000101b1a7825 */ /* 0x000fc800078e0026 */
[----:B------:R-:W-:Y:S01]  /*2bf00*/  FFMA.FTZ R34, R143, R42, R193 ;  /* 0x0000002a8f227223 */ /* 0x000fe200000100c1 */
[----:B------:R-:W-:Y:S01]  /*2bf10*/  FFMA.FTZ R121, R118, R121, R215 ;  /* 0x0000007976797223 */ /* 0x000fe200000100d7 */
[----:B------:R-:W-:Y:S01]  /*2bf20*/  SHF.L.U32 R124, R75, 0x10, RZ ;  /* 0x000000104b7c7819 */ /* 0x000fe200000006ff */
[----:B------:R-:W-:Y:S01]  /*2bf30*/  FFMA.FTZ R42, R143, R35, R192 ;  /* 0x000000238f2a7223 */ /* 0x000fe200000100c0 */
[----:B------:R-:W-:Y:S01]  /*2bf40*/  FFMA.FTZ R122, R116, R122, R219 ;  /* 0x0000007a747a7223 */ /* 0x000fe200000100db */
[----:B------:R-:W-:Y:S01]  /*2bf50*/  IMAD.U32 R35, R74, 0x10000, RZ ;  /* 0x000100004a237824 */ /* 0x000fe200078e00ff */
[----:B------:R1:W-:Y:S01]  /*2bf60*/  STG.E.128 desc[UR6][R26.64], R28 ;  /* 0x0000001c1a007986 */ /* 0x0003e2000c101d06 */
[C---:B------:R-:W-:Y:S01]  /*2bf70*/  FADD.FTZ R154, -R134.reuse, R154 ;  /* 0x0000009a869a7221 */ /* 0x040fe20000010100 */
[----:B------:R-:W-:-:S03]  /*2bf80*/  FADD.FTZ R139, -R134, R139 ;  /* 0x0000008b868b7221 */ /* 0x000fc60000010100 */
[C---:B------:R-:W-:Y:S01]  /*2bf90*/  FMUL.FTZ R154, R133.reuse, R154 ;  /* 0x0000009a859a7220 */ /* 0x040fe20000410000 */
[----:B------:R-:W-:Y:S01]  /*2bfa0*/  FMUL.FTZ R139, R133, R139 ;  /* 0x0000008b858b7220 */ /* 0x000fe20000410000 */
[----:B-1----:R-:W-:Y:S01]  /*2bfb0*/  F2FP.BF16.F32.PACK_AB R29, R114, R121 ;  /* 0x00000079721d723e */ /* 0x002fe200000010ff */
[----:B------:R-:W-:Y:S01]  /*2bfc0*/  FFMA.FTZ R30, R120, R35, R211 ;  /* 0x00000023781e7223 */ /* 0x000fe200000100d3 */
[----:B------:R-:W-:Y:S01]  /*2bfd0*/  FFMA.FTZ R31, R123, R124, R207 ;  /* 0x0000007c7b1f7223 */ /* 0x000fe200000100cf */
[----:B------:R-:W-:Y:S02]  /*2bfe0*/  F2FP.BF16.F32.PACK_AB R28, R115, R122 ;  /* 0x0000007a731c723e */ /* 0x000fe400000010ff */
[----:B------:R-:W-:Y:S02]  /*2bff0*/  PRMT R114, R67, 0x7632, R114 ;  /* 0x0000763243727816 */ /* 0x000fe40000000072 */
[----:B------:R-:W-:Y:S02]  /*2c000*/  PRMT R26, R68, 0x7632, R26 ;  /* 0x00007632441a7816 */ /* 0x000fe4000000001a */
[----:B------:R-:W-:-:S02]  /*2c010*/  PRMT R115, R91, 0x7632, R115 ;  /* 0x000076325b737816 */ /* 0x000fc40000000073 */
[----:B------:R-:W-:Y:S01]  /*2c020*/  PRMT R27, R92, 0x7632, R27 ;  /* 0x000076325c1b7816 */ /* 0x000fe2000000001b */
[----:B------:R-:W-:Y:S01]  /*2c030*/  IMAD.U32 R114, R114, 0x10000, RZ ;  /* 0x0001000072727824 */ /* 0x000fe200078e00ff */
[----:B------:R-:W-:Y:S02]  /*2c040*/  F2FP.BF16.F32.PACK_AB R30, R113, R30 ;  /* 0x0000001e711e723e */ /* 0x000fe400000010ff */
[----:B------:R-:W-:Y:S01]  /*2c050*/  F2FP.BF16.F32.PACK_AB R31, R112, R31 ;  /* 0x0000001f701f723e */ /* 0x000fe200000010ff */
[----:B------:R-:W-:Y:S01]  /*2c060*/  IMAD.U32 R112, R26, 0x10000, RZ ;  /* 0x000100001a707824 */ /* 0x000fe200078e00ff */
[----:B------:R-:W-:Y:S02]  /*2c070*/  SHF.L.U32 R121, R115, 0x10, RZ ;  /* 0x0000001073797819 */ /* 0x000fe400000006ff */
[----:B------:R-:W-:Y:S01]  /*2c080*/  SHF.L.U32 R113, R27, 0x10, RZ ;  /* 0x000000101b717819 */ /* 0x000fe200000006ff */
[----:B------:R-:W-:Y:S01]  /*2c090*/  FFMA.FTZ R115, R154, R114, R173 ;  /* 0x000000729a737223 */ /* 0x000fe200000100ad */
[----:B------:R-:W-:-:S04]  /*2c0a0*/  IMAD.WIDE.U32 R26, R47, 0x10, R36 ;  /* 0x000000102f1a7825 */ /* 0x000fc800078e0024 */
[----:B------:R-:W-:Y:S01]  /*2c0b0*/  FFMA.FTZ R112, R139, R112, R201 ;  /* 0x000000708b707223 */ /* 0x000fe200000100c9 */
[----:B------:R-:W-:Y:S01]  /*2c0c0*/  FFMA.FTZ R154, R154, R121, R172 ;  /* 0x000000799a9a7223 */ /* 0x000fe200000100ac */
[----:B------:R-:W-:Y:S01]  /*2c0d0*/  PRMT R126, R69, 0x7632, R126 ;  /* 0x00007632457e7816 */ /* 0x000fe2000000007e */
[----:B------:R-:W-:Y:S01]  /*2c0e0*/  FFMA.FTZ R139, R139, R113, R200 ;  /* 0x000000718b8b7223 */ /* 0x000fe200000100c8 */
[----:B------:R-:W-:Y:S01]  /*2c0f0*/  PRMT R121, R64, 0x7632, R121 ;  /* 0x0000763240797816 */ /* 0x000fe20000000079 */
[C---:B------:R-:W-:Y:S01]  /*2c100*/  FADD.FTZ R141, -R134.reuse, R141 ;  /* 0x0000008d868d7221 */ /* 0x040fe20000010100 */
[----:B------:R-:W-:Y:S01]  /*2c110*/  FADD.FTZ R148, -R134, R148 ;  /* 0x0000009486947221 */ /* 0x000fe20000010100 */
[----:B------:R-:W-:Y:S01]  /*2c120*/  PRMT R113, R88, 0x7632, R113 ;  /* 0x0000763258717816 */ /* 0x000fe20000000071 */
[----:B------:R1:W-:Y:S01]  /*2c130*/  STG.E.128 desc[UR6][R26.64], R28 ;  /* 0x0000001c1a007986 */ /* 0x0003e2000c101d06 */
[C---:B------:R-:W-:Y:S01]  /*2c140*/  FMUL.FTZ R141, R133.reuse, R141 ;  /* 0x0000008d858d7220 */ /* 0x040fe20000410000 */
[----:B------:R-:W-:Y:S01]  /*2c150*/  FMUL.FTZ R148, R133, R148 ;  /* 0x0000009485947220 */ /* 0x000fe20000410000 */
[----:B------:R-:W-:Y:S01]  /*2c160*/  IMAD.U32 R126, R126, 0x10000, RZ ;  /* 0x000100007e7e7824 */ /* 0x000fe200078e00ff */
[----:B------:R-:W-:Y:S01]  /*2c170*/  PRMT R124, R66, 0x7632, R124 ;  /* 0x00007632427c7816 */ /* 0x000fe2000000007c */
[----:B------:R-:W-:-:S02]  /*2c180*/  IMAD.U32 R121, R121, 0x10000, RZ ;  /* 0x0001000079797824 */ /* 0x000fc400078e00ff */
[----:B------:R-:W-:Y:S01]  /*2c190*/  FADD.FTZ R152, -R134, R152 ;  /* 0x0000009886987221 */ /* 0x000fe20000010100 */
[----:B------:R-:W-:Y:S01]  /*2c1a0*/  FFMA.FTZ R35, R141, R126, R197 ;  /* 0x0000007e8d237223 */ /* 0x000fe200000100c5 */
[----:B------:R-:W-:Y:S02]  /*2c1b0*/  PRMT R114, R65, 0x7632, R114 ;  /* 0x0000763241727816 */ /* 0x000fe40000000072 */
[----:B------:R-:W-:Y:S01]  /*2c1c0*/  SHF.L.U32 R126, R124, 0x10, RZ ;  /* 0x000000107c7e7819 */ /* 0x000fe200000006ff */
[----:B------:R-:W-:Y:S01]  /*2c1d0*/  FMUL.FTZ R152, R133, R152 ;  /* 0x0000009885987220 */ /* 0x000fe20000410000 */
[----:B-1----:R-:W-:Y:S01]  /*2c1e0*/  SHF.L.U32 R27, R113, 0x10, RZ ;  /* 0x00000010711b7819 */ /* 0x002fe200000006ff */
[----:B------:R-:W-:Y:S01]  /*2c1f0*/  FFMA.FTZ R26, R148, R121, R185 ;  /* 0x00000079941a7223 */ /* 0x000fe200000100b9 */
[----:B------:R-:W-:-:S03]  /*2c200*/  PRMT R28, R86, 0x7632, R28 ;  /* 0x00007632561c7816 */ /* 0x000fc6000000001c */
[----:B------:R-:W-:Y:S01]  /*2c210*/  FFMA.FTZ R148, R148, R27, R184 ;  /* 0x0000001b94947223 */ /* 0x000fe200000100b8 */
[----:B------:R-:W-:Y:S01]  /*2c220*/  PRMT R27, R62, 0x7632, R27 ;  /* 0x000076323e1b7816 */ /* 0x000fe2000000001b */
[----:B------:R-:W-:Y:S01]  /*2c230*/  FADD.FTZ R163, -R134, R163 ;  /* 0x000000a386a37221 */ /* 0x000fe20000010100 */
[----:B------:R-:W-:Y:S01]  /*2c240*/  SHF.L.U32 R124, R114, 0x10, RZ ;  /* 0x00000010727c7819 */ /* 0x000fe200000006ff */
[----:B------:R-:W-:Y:S01]  /*2c250*/  FFMA.FTZ R114, R152, R126, R177 ;  /* 0x0000007e98727223 */ /* 0x000fe200000100b1 */
[----:B------:R-:W-:Y:S01]  /*2c260*/  FADD.FTZ R150, -R134, R150 ;  /* 0x0000009686967221 */ /* 0x000fe20000010100 */
[----:B------:R-:W-:Y:S01]  /*2c270*/  PRMT R122, R89, 0x7632, R122 ;  /* 0x00007632597a7816 */ /* 0x000fe2000000007a */
[----:B------:R-:W-:Y:S01]  /*2c280*/  IMAD.U32 R126, R27, 0x10000, RZ ;  /* 0x000100001b7e7824 */ /* 0x000fe200078e00ff */
[----:B------:R-:W-:Y:S01]  /*2c290*/  SHF.L.U32 R27, R28, 0x10, RZ ;  /* 0x000000101c1b7819 */ /* 0x000fe200000006ff */
[C---:B------:R-:W-:Y:S01]  /*2c2a0*/  FMUL.FTZ R163, R133.reuse, R163 ;  /* 0x000000a385a37220 */ /* 0x040fe20000410000 */
[----:B------:R-:W-:Y:S01]  /*2c2b0*/  FMUL.FTZ R150, R133, R150 ;  /* 0x0000009685967220 */ /* 0x000fe20000410000 */
[----:B------:R-:W-:Y:S01]  /*2c2c0*/  IMAD.U32 R29, R122, 0x10000, RZ ;  /* 0x000100007a1d7824 */ /* 0x000fe200078e00ff */
[----:B------:R-:W-:Y:S01]  /*2c2d0*/  PRMT R128, R60, 0x7632, R128 ;  /* 0x000076323c807816 */ /* 0x000fe20000000080 */
[----:B------:R-:W-:Y:S01]  /*2c2e0*/  FFMA.FTZ R122, R163, R27, R14 ;  /* 0x0000001ba37a7223 */ /* 0x000fe2000001000e */
        /* <DEDUP_REMOVED lines=15> */
[----:B------:R-:W-:Y:S01]  /*2c3e0*/  PRMT R30, R87, 0x7632, R30 ;  /* 0x00007632571e7816 */ /* 0x000fe2000000001e */
[----:B------:R-:W-:Y:S01]  /*2c3f0*/  FADD.FTZ R134, -R134, R161 ;  /* 0x000000a186867221 */ /* 0x000fe20000010100 */
[----:B------:R-:W-:Y:S01]  /*2c400*/  PRMT R27, R84, 0x7632, R27 ;  /* 0x00007632541b7816 */ /* 0x000fe2000000001b */
[----:B------:R-:W-:Y:S01]  /*2c410*/  FFMA.FTZ R113, R150, R124, R181 ;  /* 0x0000007c96717223 */ /* 0x000fe200000100b5 */
[----:B------:R-:W-:Y:S01]  /*2c420*/  PRMT R125, R90, 0x7632, R125 ;  /* 0x000076325a7d7816 */ /* 0x000fe2000000007d */
[----:B------:R-:W-:Y:S01]  /*2c430*/  FFMA.FTZ R150, R150, R29, R180 ;  /* 0x0000001d96967223 */ /* 0x000fe200000100b4 */
[----:B------:R-:W-:Y:S01]  /*2c440*/  PRMT R29, R63, 0x7632, R29 ;  /* 0x000076323f1d7816 */ /* 0x000fe2000000001d */
[----:B------:R-:W-:Y:S01]  /*2c450*/  FMUL.FTZ R157, R133, R157 ;  /* 0x0000009d859d7220 */ /* 0x000fe20000410000 */
[----:B------:R-:W-:Y:S01]  /*2c460*/  SHF.L.U32 R31, R30, 0x10, RZ ;  /* 0x000000101e1f7819 */ /* 0x000fe200000006ff */
[----:B------:R-:W-:Y:S01]  /*2c470*/  IMAD.U32 R128, R128, 0x10000, RZ ;  /* 0x0001000080807824 */ /* 0x000fe200078e00ff */
[----:B------:R-:W-:Y:S01]  /*2c480*/  SHF.L.U32 R27, R27, 0x10, RZ ;  /* 0x000000101b1b7819 */ /* 0x000fe200000006ff */
[----:B------:R-:W-:Y:S01]  /*2c490*/  FMUL.FTZ R134, R133, R134 ;  /* 0x0000008685867220 */ /* 0x000fe20000410000 */
[----:B------:R-:W-:Y:S01]  /*2c4a0*/  IMAD.U32 R125, R125, 0x10000, RZ ;  /* 0x000100007d7d7824 */ /* 0x000fe200078e00ff */
[----:B------:R-:W-:Y:S01]  /*2c4b0*/  PRMT R28, R61, 0x7632, R28 ;  /* 0x000076323d1c7816 */ /* 0x000fe2000000001c */
[----:B------:R-:W-:-:S02]  /*2c4c0*/  IMAD.U32 R29, R29, 0x10000, RZ ;  /* 0x000100001d1d7824 */ /* 0x000fc400078e00ff */
[C---:B------:R-:W-:Y:S01]  /*2c4d0*/  FFMA.FTZ R128, R157.reuse, R128, R169 ;  /* 0x000000809d807223 */ /* 0x040fe200000100a9 */
[----:B------:R-:W-:Y:S01]  /*2c4e0*/  FFMA.FTZ R124, R134, R31, R16 ;  /* 0x0000001f867c7223 */ /* 0x000fe20000010010 */
[----:B------:R-:W-:Y:S01]  /*2c4f0*/  FFMA.FTZ R157, R157, R27, R168 ;  /* 0x0000001b9d9d7223 */ /* 0x000fe200000100a8 */
[----:B------:R-:W-:Y:S01]  /*2c500*/  IMAD.U32 R30, R99, 0x10000, RZ ;  /* 0x00010000631e7824 */ /* 0x000fe200078e00ff */
[----:B------:R-:W-:Y:S01]  /*2c510*/  SHF.L.U32 R27, R98, 0x10, RZ ;  /* 0x00000010621b7819 */ /* 0x000fe200000006ff */
[----:B------:R-:W-:Y:S02]  /*2c520*/  IMAD.U32 R31, R97, 0x10000, RZ ;  /* 0x00010000611f7824 */ /* 0x000fe400078e00ff */
[----:B------:R-:W-:Y:S01]  /*2c530*/  FFMA.FTZ R152, R152, R125, R176 ;  /* 0x0000007d98987223 */ /* 0x000fe200000100b0 */
[----:B------:R-:W-:Y:S01]  /*2c540*/  FFMA.FTZ R125, R134, R29, R15 ;  /* 0x0000001d867d7223 */ /* 0x000fe2000001000f */
[----:B------:R-:W-:Y:S01]  /*2c550*/  FMUL.FTZ R159, R133, R159 ;  /* 0x0000009f859f7220 */ /* 0x000fe20000410000 */
[----:B------:R-:W-:Y:S01]  /*2c560*/  IMAD.U32 R28, R28, 0x10000, RZ ;  /* 0x000100001c1c7824 */ /* 0x000fe200078e00ff */
[----:B------:R-:W-:Y:S01]  /*2c570*/  SHF.L.U32 R29, R96, 0x10, RZ ;  /* 0x00000010601d7819 */ /* 0x000fe200000006ff */
[----:B------:R-:W-:Y:S01]  /*2c580*/  FFMA.FTZ R30, R123, R30, R206 ;  /* 0x0000001e7b1e7223 */ /* 0x000fe200000100ce */
[----:B------:R-:W-:Y:S01]  /*2c590*/  FFMA.FTZ R118, R118, R31, R214 ;  /* 0x0000001f76767223 */ /* 0x000fe200000100d6 */
[----:B------:R-:W-:Y:S01]  /*2c5a0*/  FFMA.FTZ R27, R120, R27, R210 ;  /* 0x0000001b781b7223 */ /* 0x000fe200000100d2 */
[----:B------:R-:W-:Y:S01]  /*2c5b0*/  FFMA.FTZ R127, R159, R28, R11 ;  /* 0x0000001c9f7f7223 */ /* 0x000fe2000001000b */
[----:B------:R-:W-:Y:S01]  /*2c5c0*/  FFMA.FTZ R28, R116, R29, R218 ;  /* 0x0000001d741c7223 */ /* 0x000fe200000100da */
[----:B------:R-:W-:Y:S01]  /*2c5d0*/  F2FP.BF16.F32.PACK_AB R31, R33, R30 ;  /* 0x0000001e211f723e */ /* 0x000fe200000010ff */
[----:B------:R-:W-:Y:S01]  /*2c5e0*/  FMUL.FTZ R142, R133, R142 ;  /* 0x0000008e858e7220 */ /* 0x000fe20000410000 */
[----:B------:R-:W-:Y:S01]  /*2c5f0*/  F2FP.BF16.F32.PACK_AB R29, R119, R118 ;  /* 0x00000076771d723e */ /* 0x000fe200000010ff */
[----:B------:R-:W-:Y:S01]  /*2c600*/  IMAD.U32 R119, R70, 0x10000, RZ ;  /* 0x0001000046777824 */ /* 0x000fe200078e00ff */
[----:B------:R-:W-:Y:S01]  /*2c610*/  F2FP.BF16.F32.PACK_AB R30, R32, R27 ;  /* 0x0000001b201e723e */ /* 0x000fe200000010ff */
[----:B------:R-:W-:Y:S01]  /*2c620*/  FMUL.FTZ R144, R133, R144 ;  /* 0x0000009085907220 */ /* 0x000fe20000410000 */
[----:B------:R-:W-:Y:S01]  /*2c630*/  SHF.L.U32 R33, R94, 0x10, RZ ;  /* 0x000000105e217819 */ /* 0x000fe200000006ff */
[----:B------:R-:W-:Y:S01]  /*2c640*/  IMAD.U32 R27, R71, 0x10000, RZ ;  /* 0x00010000471b7824 */ /* 0x000fe200078e00ff */
[----:B------:R-:W-:Y:S01]  /*2c650*/  SHF.L.U32 R116, R69, 0x10, RZ ;  /* 0x0000001045747819 */ /* 0x000fe200000006ff */
[----:B------:R-:W-:Y:S01]  /*2c660*/  FMUL.FTZ R140, R133, R140 ;  /* 0x0000008c858c7220 */ /* 0x000fe20000410000 */
[----:B------:R-:W-:Y:S01]  /*2c670*/  FFMA.FTZ R119, R142, R119, R195 ;  /* 0x000000778e777223 */ /* 0x000fe200000100c3 */
[----:B------:R-:W-:Y:S01]  /*2c680*/  PRMT R40, R71, 0x7632, R40 ;  /* 0x0000763247287816 */ /* 0x000fe20000000028 */
[----:B------:R-:W-:Y:S01]  /*2c690*/  FFMA.FTZ R118, R144, R27, R191 ;  /* 0x0000001b90767223 */ /* 0x000fe200000100bf */
[----:B------:R-:W-:Y:S01]  /*2c6a0*/  FFMA.FTZ R142, R142, R33, R194 ;  /* 0x000000218e8e7223 */ /* 0x000fe200000100c2 */
[C---:B------:R-:W-:Y:S01]  /*2c6b0*/  FMUL.FTZ R138, R133.reuse, R138 ;  /* 0x0000008a858a7220 */ /* 0x040fe20000410000 */
[----:B------:R-:W-:Y:S01]  /*2c6c0*/  IMAD.U32 R27, R68, 0x10000, RZ ;  /* 0x00010000441b7824 */ /* 0x000fe200078e00ff */
[----:B------:R-:W-:Y:S01]  /*2c6d0*/  SHF.L.U32 R33, R92, 0x10, RZ ;  /* 0x000000105c217819 */ /* 0x000fe200000006ff */
[----:B------:R-:W-:Y:S01]  /*2c6e0*/  FFMA.FTZ R116, R140, R116, R199 ;  /* 0x000000748c747223 */ /* 0x000fe200000100c7 */
[----:B------:R-:W-:Y:S01]  /*2c6f0*/  SHF.L.U32 R40, R40, 0x10, RZ ;  /* 0x0000001028287819 */ /* 0x000fe200000006ff */
[----:B------:R-:W-:Y:S01]  /*2c700*/  FMUL.FTZ R145, R133, R145 ;  /* 0x0000009185917220 */ /* 0x000fe20000410000 */
[C---:B------:R-:W-:Y:S01]  /*2c710*/  FFMA.FTZ R27, R138.reuse, R27, R203 ;  /* 0x0000001b8a1b7223 */ /* 0x040fe200000100cb */
[----:B------:R-:W-:Y:S01]  /*2c720*/  FFMA.FTZ R138, R138, R33, R202 ;  /* 0x000000218a8a7223 */ /* 0x000fe200000100ca */
[----:B------:R-:W-:Y:S01]  /*2c730*/  F2FP.BF16.F32.PACK_AB R28, R117, R28 ;  /* 0x0000001c751c723e */ /* 0x000fe200000010ff */
[----:B------:R-:W-:Y:S01]  /*2c740*/  FMUL.FTZ R151, R133, R151 ;  /* 0x0000009785977220 */ /* 0x000fe20000410000 */
[----:B------:R-:W-:Y:S01]  /*2c750*/  F2FP.BF16.F32.PACK_AB R33, R35, R116 ;  /* 0x000000742321723e */ /* 0x000fe200000010ff */
[----:B------:R-:W-:Y:S01]  /*2c760*/  IMAD.U32 R117, R93, 0x10000, RZ ;  /* 0x000100005d757824 */ /* 0x000fe200078e00ff */
[----:B------:R-:W-:Y:S01]  /*2c770*/  SHF.L.U32 R35, R90, 0x10, RZ ;  /* 0x000000105a237819 */ /* 0x000fe200000006ff */
[----:B------:R-:W-:-:S02]  /*2c780*/  IMAD.U32 R116, R66, 0x10000, RZ ;  /* 0x0001000042747824 */ /* 0x000fc400078e00ff */
[----:B------:R-:W-:Y:S01]  /*2c790*/  FFMA.FTZ R40, R145, R40, R189 ;  /* 0x0000002891287223 */ /* 0x000fe200000100bd */
[----:B------:R-:W-:Y:S01]  /*2c7a0*/  FFMA.FTZ R140, R140, R117, R198 ;  /* 0x000000758c8c7223 */ /* 0x000fe200000100c6 */
[----:B------:R-:W-:Y:S01]  /*2c7b0*/  F2FP.BF16.F32.PACK_AB R32, R112, R27 ;  /* 0x0000001b7020723e */ /* 0x000fe200000010ff */
[----:B------:R-:W-:Y:S01]  /*2c7c0*/  FFMA.FTZ R116, R151, R116, R179 ;  /* 0x0000007497747223 */ /* 0x000fe200000100b3 */
[----:B------:R-:W-:Y:S01]  /*2c7d0*/  FMUL.FTZ R153, R133, R153 ;  /* 0x0000009985997220 */ /* 0x000fe20000410000 */
[----:B------:R-:W-:Y:S01]  /*2c7e0*/  IMAD.U32 R112, R67, 0x10000, RZ ;  /* 0x0001000043707824 */ /* 0x000fe200078e00ff */
[----:B------:R-:W-:Y:S01]  /*2c7f0*/  SHF.L.U32 R117, R91, 0x10, RZ ;  /* 0x000000105b757819 */ /* 0x000fe200000006ff */
[----:B------:R-:W-:Y:S01]  /*2c800*/  FFMA.FTZ R151, R151, R35, R178 ;  /* 0x0000002397977223 */ /* 0x000fe200000100b2 */
[----:B------:R-:W-:Y:S01]  /*2c810*/  F2FP.BF16.F32.PACK_AB R34, R34, R119 ;  /* 0x000000772222723e */ /* 0x000fe200000010ff */
[----:B------:R-:W-:Y:S01]  /*2c820*/  FMUL.FTZ R149, R133, R149 ;  /* 0x0000009585957220 */ /* 0x000fe20000410000 */
[----:B------:R-:W-:Y:S01]  /*2c830*/  F2FP.BF16.F32.PACK_AB R35, R40, R118 ;  /* 0x000000762823723e */ /* 0x000fe200000010ff */
[----:B------:R-:W-:Y:S01]  /*2c840*/  IMAD.U32 R40, R65, 0x10000, RZ ;  /* 0x0001000041287824 */ /* 0x000fe200078e00ff */
[----:B------:R-:W-:Y:S01]  /*2c850*/  SHF.L.U32 R119, R89, 0x10, RZ ;  /* 0x0000001059777819 */ /* 0x000fe200000006ff */
[C---:B------:R-:W-:Y:S01]  /*2c860*/  FFMA.FTZ R27, R153.reuse, R112, R175 ;  /* 0x00000070991b7223 */ /* 0x040fe200000100af */
[----:B------:R-:W-:Y:S01]  /*2c870*/  FFMA.FTZ R153, R153, R117, R174 ;  /* 0x0000007599997223 */ /* 0x000fe200000100ae */
[----:B------:R-:W-:Y:S01]  /*2c880*/  PRMT R43, R95, 0x7632, R43 ;  /* 0x000076325f2b7816 */ /* 0x000fe2000000002b */
[----:B------:R-:W-:Y:S01]  /*2c890*/  FFMA.FTZ R117, R149, R40, R183 ;  /* 0x0000002895757223 */ /* 0x000fe200000100b7 */
[----:B------:R-:W-:Y:S01]  /*2c8a0*/  PRMT R41, R93, 0x7632, R41 ;  /* 0x000076325d297816 */ /* 0x000fe20000000029 */
[----:B------:R-:W-:Y:S01]  /*2c8b0*/  FMUL.FTZ R147, R133, R147 ;  /* 0x0000009385937220 */ /* 0x000fe20000410000 */
[----:B------:R-:W-:-:S02]  /*2c8c0*/  IMAD.U32 R112, R64, 0x10000, RZ ;  /* 0x0001000040707824 */ /* 0x000fc400078e00ff */
[----:B------:R-:W-:Y:S01]  /*2c8d0*/  FFMA.FTZ R149, R149, R119, R182 ;  /* 0x0000007795957223 */ /* 0x000fe200000100b6 */
[----:B------:R-:W-:Y:S01]  /*2c8e0*/  FMUL.FTZ R162, R133, R162 ;  /* 0x000000a285a27220 */ /* 0x000fe20000410000 */
[----:B------:R-:W-:Y:S01]  /*2c8f0*/  IMAD.U32 R129, R62, 0x10000, RZ ;  /* 0x000100003e817824 */ /* 0x000fe200078e00ff */
[----:B------:R-:W-:Y:S01]  /*2c900*/  SHF.L.U32 R119, R86, 0x10, RZ ;  /* 0x0000001056777819 */ /* 0x000fe200000006ff */
[----:B------:R-:W-:Y:S01]  /*2c910*/  IMAD.U32 R43, R43, 0x10000, RZ ;  /* 0x000100002b2b7824 */ /* 0x000fe200078e00ff */
[----:B------:R-:W-:Y:S01]  /*2c920*/  SHF.L.U32 R41, R41, 0x10, RZ ;  /* 0x0000001029297819 */ /* 0x000fe200000006ff */
[----:B------:R-:W-:Y:S01]  /*2c930*/  FFMA.FTZ R112, R147, R112, R187 ;  /* 0x0000007093707223 */ /* 0x000fe200000100bb */
[----:B------:R-:W-:Y:S01]  /*2c940*/  SHF.L.U32 R123, R95, 0x10, RZ ;  /* 0x000000105f7b7819 */ /* 0x000fe200000006ff */
[C---:B------:R-:W-:Y:S01]  /*2c950*/  FFMA.FTZ R129, R162.reuse, R129, R2 ;  /* 0x00000081a2817223 */ /* 0x040fe20000010002 */
[----:B------:R-:W-:Y:S01]  /*2c960*/  FFMA.FTZ R162, R162, R119, R4 ;  /* 0x00000077a2a27223 */ /* 0x000fe20000010004 */
[C---:B------:R-:W-:Y:S01]  /*2c970*/  FMUL.FTZ R156, R133.reuse, R156 ;  /* 0x0000009c859c7220 */ /* 0x040fe20000410000 */
[----:B------:R-:W-:Y:S01]  /*2c980*/  FMUL.FTZ R160, R133, R160 ;  /* 0x000000a085a07220 */ /* 0x000fe20000410000 */
[----:B------:R-:W-:Y:S01]  /*2c990*/  PRMT R121, R85, 0x7632, R121 ;  /* 0x0000763255797816 */ /* 0x000fe20000000079 */
[----:B------:R-:W-:Y:S01]  /*2c9a0*/  IMAD.U32 R120, R63, 0x10000, RZ ;  /* 0x000100003f787824 */ /* 0x000fe200078e00ff */
[----:B------:R-:W-:Y:S01]  /*2c9b0*/  SHF.L.U32 R40, R87, 0x10, RZ ;  /* 0x0000001057287819 */ /* 0x000fe200000006ff */
[----:B------:R-:W-:Y:S01]  /*2c9c0*/  IMAD.U32 R131, R60, 0x10000, RZ ;  /* 0x000100003c837824 */ /* 0x000fe200078e00ff */
[----:B------:R-:W-:Y:S01]  /*2c9d0*/  SHF.L.U32 R119, R84, 0x10, RZ ;  /* 0x0000001054777819 */ /* 0x000fe200000006ff */
[----:B------:R-:W-:Y:S01]  /*2c9e0*/  FFMA.FTZ R43, R145, R43, R188 ;  /* 0x0000002b912b7223 */ /* 0x000fe200000100bc */
[----:B------:R-:W-:Y:S01]  /*2c9f0*/  FFMA.FTZ R41, R141, R41, R196 ;  /* 0x000000298d297223 */ /* 0x000fe200000100c4 */
[----:B------:R-:W-:Y:S01]  /*2ca00*/  FFMA.FTZ R144, R144, R123, R190 ;  /* 0x0000007b90907223 */ /* 0x000fe200000100be */
[----:B------:R-:W-:Y:S01]  /*2ca10*/  SHF.L.U32 R123, R88, 0x10, RZ ;  /* 0x00000010587b7819 */ /* 0x000fe200000006ff */
[----:B------:R-:W-:Y:S01]  /*2ca20*/  FMUL.FTZ R158, R133, R158 ;  /* 0x0000009e859e7220 */ /* 0x000fe20000410000 */
[----:B------:R-:W-:-:S02]  /*2ca30*/  F2FP.BF16.F32.PACK_AB R112, R26, R112 ;  /* 0x000000701a70723e */ /* 0x000fc400000010ff */
[----:B------:R-:W-:Y:S01]  /*2ca40*/  F2FP.BF16.F32.PACK_AB R115, R115, R27 ;  /* 0x0000001b7373723e */ /* 0x000fe200000010ff */
[----:B------:R-:W-:Y:S01]  /*2ca50*/  IMAD.WIDE.U32 R26, R47, 0x10, R38 ;  /* 0x000000102f1a7825 */ /* 0x000fe200078e0026 */
[----:B------:R-:W-:-:S03]  /*2ca60*/  F2FP.BF16.F32.PACK_AB R113, R113, R117 ;  /* 0x000000757171723e */ /* 0x000fc600000010ff */
[----:B------:R-:W-:Y:S01]  /*2ca70*/  FFMA.FTZ R120, R160, R120, R3 ;  /* 0x00000078a0787223 */ /* 0x000fe20000010003 */
[----:B------:R-:W-:Y:S01]  /*2ca80*/  F2FP.BF16.F32.PACK_AB R114, R114, R116 ;  /* 0x000000747272723e */ /* 0x000fe200000010ff */
[----:B------:R-:W-:Y:S01]  /*2ca90*/  IMAD.U32 R130, R61, 0x10000, RZ ;  /* 0x000100003d827824 */ /* 0x000fe200078e00ff */
[----:B------:R-:W-:Y:S01]  /*2caa0*/  SHF.L.U32 R121, R121, 0x10, RZ ;  /* 0x0000001079797819 */ /* 0x000fe200000006ff */
[----:B------:R-:W-:Y:S01]  /*2cab0*/  FFMA.FTZ R131, R156, R131, R171 ;  /* 0x000000839c837223 */ /* 0x000fe200000100ab */
[----:B------:R-:W-:Y:S01]  /*2cac0*/  SHF.L.U32 R133, R85, 0x10, RZ ;  /* 0x0000001055857819 */ /* 0x000fe200000006ff */
[----:B------:R-:W-:-:S04]  /*2cad0*/  IMAD.WIDE.U32 R116, R137, 0x10, R36 ;  /* 0x0000001089747825 */ /* 0x000fc800078e0024 */
[----:B------:R-:W-:Y:S01]  /*2cae0*/  FFMA.FTZ R160, R160, R40, R5 ;  /* 0x00000028a0a07223 */ /* 0x000fe20000010005 */
[----:B------:R-:W-:Y:S01]  /*2caf0*/  FFMA.FTZ R156, R156, R119, R170 ;  /* 0x000000779c9c7223 */ /* 0x000fe200000100aa */
[----:B------:R-:W-:Y:S01]  /*2cb00*/  IMAD.SHL.U32 R47, R155, 0x10, RZ ;  /* 0x000000109b2f7824 */ /* 0x000fe200078e00ff */
[----:B------:R-:W-:Y:S01]  /*2cb10*/  F2FP.BF16.F32.PACK_AB R43, R43, R144 ;  /* 0x000000902b2b723e */ /* 0x000fe200000010ff */
[----:B------:R-:W-:Y:S01]  /*2cb20*/  IMAD.WIDE.U32 R118, R137, 0x10, R38 ;  /* 0x0000001089767825 */ /* 0x000fe200078e0026 */
[----:B------:R-:W-:-:S03]  /*2cb30*/  F2FP.BF16.F32.PACK_AB R42, R42, R142 ;  /* 0x0000008e2a2a723e */ /* 0x000fc600000010ff */
[----:B------:R-:W-:Y:S01]  /*2cb40*/  FFMA.FTZ R123, R147, R123, R186 ;  /* 0x0000007b937b7223 */ /* 0x000fe200000100ba */
[----:B------:R-:W-:Y:S01]  /*2cb50*/  F2FP.BF16.F32.PACK_AB R41, R41, R140 ;  /* 0x0000008c2929723e */ /* 0x000fe200000010ff */
[----:B------:R-:W-:Y:S01]  /*2cb60*/  IMAD.WIDE.U32 R36, R146, 0x10, R36 ;  /* 0x0000001092247825 */ /* 0x000fe200078e0024 */
[----:B------:R-:W-:-:S03]  /*2cb70*/  F2FP.BF16.F32.PACK_AB R40, R139, R138 ;  /* 0x0000008a8b28723e */ /* 0x000fc600000010ff */
[----:B------:R-:W-:Y:S01]  /*2cb80*/  FFMA.FTZ R126, R163, R126, R13 ;  /* 0x0000007ea37e7223 */ /* 0x000fe2000001000d */
[C---:B------:R-:W-:Y:S01]  /*2cb90*/  FFMA.FTZ R130, R158.reuse, R130, R167 ;  /* 0x000000829e827223 */ /* 0x040fe200000100a7 */
[----:B------:R1:W-:Y:S01]  /*2cba0*/  STG.E.128 desc[UR6][R26.64], R28 ;  /* 0x0000001c1a007986 */ /* 0x0003e2000c101d06 */
[----:B------:R-:W-:Y:S01]  /*2cbb0*/  FFMA.FTZ R121, R159, R121, R12 ;  /* 0x000000799f797223 */ /* 0x000fe2000001000c */
[----:B------:R-:W-:Y:S01]  /*2cbc0*/  FFMA.FTZ R158, R158, R133, R166 ;  /* 0x000000859e9e7223 */ /* 0x000fe200000100a6 */
[----:B------:R-:W-:Y:S01]  /*2cbd0*/  SHF.R.U32.HI R155, RZ, 0x1c, R155 ;  /* 0x0000001cff9b7819 */ /* 0x000fe2000001169b */
[----:B------:R2:W-:Y:S01]  /*2cbe0*/  STG.E.128 desc[UR6][R116.64], R32 ;  /* 0x0000002074007986 */ /* 0x0005e2000c101d06 */
[----:B------:R-:W-:Y:S01]  /*2cbf0*/  IMAD.WIDE.U32 R146, R146, 0x10, R38 ;  /* 0x0000001092927825 */ /* 0x000fe200078e0026 */
[----:B------:R-:W-:Y:S02]  /*2cc00*/  F2FP.BF16.F32.PACK_AB R38, R126, R129 ;  /* 0x000000817e26723e */ /* 0x000fe400000010ff */
[----:B------:R3:W-:Y:S01]  /*2cc10*/  STG.E.128 desc[UR6][R118.64], R40 ;  /* 0x0000002876007986 */ /* 0x0007e2000c101d06 */
[----:B------:R-:W-:-:S03]  /*2cc20*/  F2FP.BF16.F32.PACK_AB R39, R125, R120 ;  /* 0x000000787d27723e */ /* 0x000fc600000010ff */
[----:B------:R4:W-:Y:S01]  /*2cc30*/  STG.E.128 desc[UR6][R36.64], R112 ;  /* 0x0000007024007986 */ /* 0x0009e2000c101d06 */
[C---:B-1----:R-:W-:Y:S02]  /*2cc40*/  IADD3 R26, P2, R47.reuse, UR18, RZ ;  /* 0x000000122f1a7c10 */ /* 0x042fe4000ff5e0ff */
[----:B--2---:R-:W-:Y:S02]  /*2cc50*/  IADD3 R32, P3, R47, UR20, RZ ;  /* 0x000000142f207c10 */ /* 0x004fe4000ff7e0ff */
[----:B------:R-:W-:Y:S02]  /*2cc60*/  F2FP.BF16.F32.PACK_AB R117, R150, R149 ;  /* 0x000000959675723e */ /* 0x000fe400000010ff */
[----:B---3--:R-:W-:Y:S02]  /*2cc70*/  F2FP.BF16.F32.PACK_AB R119, R154, R153 ;  /* 0x000000999a77723e */ /* 0x008fe400000010ff */
[----:B------:R-:W-:Y:S02]  /*2cc80*/  F2FP.BF16.F32.PACK_AB R118, R152, R151 ;  /* 0x000000979876723e */ /* 0x000fe400000010ff */
[----:B------:R-:W-:-:S02]  /*2cc90*/  F2FP.BF16.F32.PACK_AB R116, R148, R123 ;  /* 0x0000007b9474723e */ /* 0x000fc400000010ff */
[----:B----4-:R-:W-:Y:S02]  /*2cca0*/  F2FP.BF16.F32.PACK_AB R36, R128, R131 ;  /* 0x000000838024723e */ /* 0x010fe400000010ff */
[----:B------:R-:W-:Y:S02]  /*2ccb0*/  F2FP.BF16.F32.PACK_AB R37, R127, R130 ;  /* 0x000000827f25723e */ /* 0x000fe400000010ff */
[----:B------:R-:W-:Y:S02]  /*2ccc0*/  IADD3.X R27, R155, UR19, RZ, P2, !PT ;  /* 0x000000139b1b7c10 */ /* 0x000fe400097fe4ff */
[----:B------:R-:W-:Y:S02]  /*2ccd0*/  F2FP.BF16.F32.PACK_AB R31, R124, R160 ;  /* 0x000000a07c1f723e */ /* 0x000fe400000010ff */
[----:B------:R-:W-:Y:S02]  /*2cce0*/  F2FP.BF16.F32.PACK_AB R30, R122, R162 ;  /* 0x000000a27a1e723e */ /* 0x000fe400000010ff */
[----:B------:R-:W-:-:S02]  /*2ccf0*/  F2FP.BF16.F32.PACK_AB R29, R121, R158 ;  /* 0x0000009e791d723e */ /* 0x000fc400000010ff */
[----:B------:R-:W-:Y:S02]  /*2cd00*/  IADD3.X R33, R155, UR21, RZ, P3, !PT ;  /* 0x000000159b217c10 */ /* 0x000fe40009ffe4ff */
[----:B------:R-:W-:Y:S01]  /*2cd10*/  F2FP.BF16.F32.PACK_AB R28, R157, R156 ;  /* 0x0000009c9d1c723e */ /* 0x000fe200000010ff */
[----:B------:R0:W-:Y:S01]  /*2cd20*/  STG.E.128 desc[UR6][R146.64], R116 ;  /* 0x0000007492007986 */ /* 0x0001e2000c101d06 */
[----:B------:R-:W-:-:S03]  /*2cd30*/  IADD3 R9, R9, UR22, RZ ;  /* 0x0000001609097c10 */ /* 0x000fc6000fffe0ff */
[----:B------:R0:W-:Y:S04]  /*2cd40*/  STG.E.128 desc[UR6][R26.64], R36 ;  /* 0x000000241a007986 */ /* 0x0001e8000c101d06 */
[----:B------:R0:W-:Y:S01]  /*2cd50*/  STG.E.128 desc[UR6][R32.64], R28 ;  /* 0x0000001c20007986 */ /* 0x0001e2000c101d06 */
[----:B------:R-:W-:Y:S02]  /*2cd60*/  ISETP.GE.AND P2, PT, R9, UR23, PT ;  /* 0x0000001709007c0c */ /* 0x000fe4000bf46270 */
[----:B------:R-:W-:-:S11]  /*2cd70*/  SEL R133, RZ, 0x1, P1 ;  /* 0x00000001ff857807 */ /* 0x000fd60000800000 */
[----:B------:R-:W-:Y:S05]  /*2cd80*/  @!P2 BRA `(.L_x_2898) ;  /* 0xfffffd4c0030a947 */ /* 0x000fea000383ffff */
[----:B------:R-:W-:Y:S05]  /*2cd90*/  EXIT ;  /* 0x000000000000794d */ /* 0x000fea0003800000 */
.L_x_2897:
[----:B------:R-:W-:Y:S01]  /*2cda0*/  IMAD.MOV.U32 R251, RZ, RZ, R112 ;  /* 0x000000fffffb7224 */ /* 0x000fe200078e0070 */
[----:B------:R-:W-:Y:S01]  /*2cdb0*/  MOV R113, 0x1 ;  /* 0x0000000100717802 */ /* 0x000fe20000000f00 */
[----:B------:R-:W-:Y:S01]  /*2cdc0*/  IMAD.MOV.U32 R133, RZ, RZ, 0x1f ;  /* 0x0000001fff857424 */ /* 0x000fe200078e00ff */
[----:B------:R-:W-:-:S07]  /*2cdd0*/  MOV R134, 0xffffffff ;  /* 0xffffffff00867802 */ /* 0x000fce0000000f00 */
[----:B------:R-:W-:Y:S05]  /*2cde0*/  WARPSYNC.COLLECTIVE R134, `(.L_x_2899) ;  /* 0x0000000086087348 */ /* 0x000fea0003c00000 */
[----:B------:R0:W1:Y:S02]  /*2cdf0*/  SHFL.BFLY P3, R136, R251, R113, R133 ;  /* 0x0c000071fb887389 */ /* 0x0000640000060085 */
[----:B01----:R-:W-:Y:S01]  /*2ce00*/  ENDCOLLECTIVE ;  /* 0x000000000000791b */ /* 0x003fe20003800000 */
.L_x_2899:
[----:B------:R-:W-:Y:S01]  /*2ce10*/  HFMA2.MMA R113, -RZ, RZ, 0, 1.1920928955078125e-07 ;  /* 0x00000002ff717435 */ /* 0x000fe200000001ff */
[----:B------:R-:W-:-:S04]  /*2ce20*/  FADD.FTZ R112, R112, R136 ;  /* 0x0000008870707221 */ /* 0x000fc80000010000 */
[----:B------:R-:W-:-:S07]  /*2ce30*/  IMAD.MOV.U32 R251, RZ, RZ, R112 ;  /* 0x000000fffffb7224 */ /* 0x000fce00078e0070 */
[----:B------:R-:W-:Y:S05]  /*2ce40*/  WARPSYNC.COLLECTIVE R134, `(.L_x_2900) ;  /* 0x0000000086087348 */ /* 0x000fea0003c00000 */
[----:B------:R0:W1:Y:S02]  /*2ce50*/  SHFL.BFLY P3, R136, R251, R113, R133 ;  /* 0x0c000071fb887389 */ /* 0x0000640000060085 */
[----:B01----:R-:W-:Y:S01]  /*2ce60*/  ENDCOLLECTIVE ;  /* 0x000000000000791b */ /* 0x003fe20003800000 */
.L_x_2900:
[----:B------:R-:W-:Y:S01]  /*2ce70*/  MOV R113, 0x4 ;  /* 0x0000000400717802 */ /* 0x000fe20000000f00 */
[----:B------:R-:W-:-:S04]  /*2ce80*/  FADD.FTZ R112, R112, R136 ;  /* 0x0000008870707221 */ /* 0x000fc80000010000 */
[----:B------:R-:W-:-:S07]  /*2ce90*/  IMAD.MOV.U32 R251, RZ, RZ, R112 ;  /* 0x000000fffffb7224 */ /* 0x000fce00078e0070 */
[----:B------:R-:W-:Y:S05]  /*2cea0*/  WARPSYNC.COLLECTIVE R134, `(.L_x_2901) ;  /* 0x0000000086087348 */ /* 0x000fea0003c00000 */
[----:B------:R0:W1:Y:S02]  /*2ceb0*/  SHFL.BFLY P3, R136, R251, R113, R133 ;  /* 0x0c000071fb887389 */ /* 0x0000640000060085 */
[----:B01----:R-:W-:Y:S01]  /*2cec0*/  ENDCOLLECTIVE ;  /* 0x000000000000791b */ /* 0x003fe20003800000 */
.L_x_2901:
[----:B------:R-:W-:Y:S01]  /*2ced0*/  HFMA2.MMA R113, -RZ, RZ, 0, 4.76837158203125e-07 ;  /* 0x00000008ff717435 */ /* 0x000fe200000001ff */
[----:B------:R-:W-:-:S04]  /*2cee0*/  FADD.FTZ R112, R112, R136 ;  /* 0x0000008870707221 */ /* 0x000fc80000010000 */
[----:B------:R-:W-:-:S07]  /*2cef0*/  IMAD.MOV.U32 R251, RZ, RZ, R112 ;  /* 0x000000fffffb7224 */ /* 0x000fce00078e0070 */
[----:B------:R-:W-:Y:S05]  /*2cf00*/  WARPSYNC.COLLECTIVE R134, `(.L_x_2902) ;  /* 0x0000000086087348 */ /* 0x000fea0003c00000 */
[----:B------:R0:W1:Y:S02]  /*2cf10*/  SHFL.BFLY P3, R136, R251, R113, R133 ;  /* 0x0c000071fb887389 */ /* 0x0000640000060085 */
[----:B01----:R-:W-:Y:S01]  /*2cf20*/  ENDCOLLECTIVE ;  /* 0x000000000000791b */ /* 0x003fe20003800000 */
.L_x_2902:
[----:B------:R-:W-:Y:S01]  /*2cf30*/  MOV R113, 0x10 ;  /* 0x0000001000717802 */ /* 0x000fe20000000f00 */
[----:B------:R-:W-:-:S04]  /*2cf40*/  FADD.FTZ R112, R112, R136 ;  /* 0x0000008870707221 */ /* 0x000fc80000010000 */
[----:B------:R-:W-:-:S07]  /*2cf50*/  IMAD.MOV.U32 R251, RZ, RZ, R112 ;  /* 0x000000fffffb7224 */ /* 0x000fce00078e0070 */
[----:B------:R-:W-:Y:S05]  /*2cf60*/  WARPSYNC.COLLECTIVE R134, `(.L_x_2903) ;  /* 0x0000000086087348 */ /* 0x000fea0003c00000 */
[----:B------:R0:W1:Y:S02]  /*2cf70*/  SHFL.BFLY P3, R136, R251, R113, R133 ;  /* 0x0c000071fb887389 */ /* 0x0000640000060085 */
[----:B01----:R-:W-:Y:S01]  /*2cf80*/  ENDCOLLECTIVE ;  /* 0x000000000000791b */ /* 0x003fe20003800000 */
.L_x_2903:
[----:B------:R-:W-:-:S04]  /*2cf90*/  FADD.FTZ R112, R112, R136 ;  /* 0x0000008870707221 */ /* 0x000fc80000010000 */
[----:B------:R-:W-:-:S04]  /*2cfa0*/  FMUL.FTZ R112, R112, 0.0005580357392318546772 ;  /* 0x3a12492570707820 */ /* 0x000fc80000410000 */
[C---:B------:R-:W-:Y:S01]  /*2cfb0*/  FADD.FTZ R113, -R112.reuse, R132 ;  /* 0x0000008470717221 */ /* 0x040fe20000010100 */
[----:B------:R-:W-:-:S03]  /*2cfc0*/  FADD.FTZ R135, -R112, R161 ;  /* 0x000000a170877221 */ /* 0x000fc60000010100 */
[----:B------:R-:W-:Y:S01]  /*2cfd0*/  FFMA.FTZ R136, R113, R113, RZ ;  /* 0x0000007171887223 */ /* 0x000fe200000100ff */
        /* <DEDUP_REMOVED lines=108> */
[----:B------:R-:W-:-:S03]  /*2d6a0*/  IMAD.MOV.U32 R133, RZ, RZ, 0x1f ;  /* 0x0000001fff857424 */ /* 0x000fc600078e00ff */
[----:B------:R-:W-:Y:S01]  /*2d6b0*/  FFMA.FTZ R135, R135, R135, R113 ;  /* 0x0000008787877223 */ /* 0x000fe20000010071 */
[----:B------:R-:W-:-:S03]  /*2d6c0*/  HFMA2.MMA R113, -RZ, RZ, 0, 5.9604644775390625e-08 ;  /* 0x00000001ff717435 */ /* 0x000fc600000001ff */
[----:B------:R-:W-:-:S08]  /*2d6d0*/  IMAD.MOV.U32 R251, RZ, RZ, R135 ;  /* 0x000000fffffb7224 */ /* 0x000fd000078e0087 */
[----:B------:R-:W-:Y:S05]  /*2d6e0*/  WARPSYNC.COLLECTIVE R134, `(.L_x_2904) ;  /* 0x0000000086087348 */ /* 0x000fea0003c00000 */
[----:B------:R0:W1:Y:S02]  /*2d6f0*/  SHFL.BFLY P3, R136, R251, R113, R133 ;  /* 0x0c000071fb887389 */ /* 0x0000640000060085 */
[----:B01----:R-:W-:Y:S01]  /*2d700*/  ENDCOLLECTIVE ;  /* 0x000000000000791b */ /* 0x003fe20003800000 */
.L_x_2904:
[----:B------:R-:W-:Y:S02]  /*2d710*/  IMAD.MOV.U32 R113, RZ, RZ, 0x2 ;  /* 0x00000002ff717424 */ /* 0x000fe400078e00ff */
[----:B------:R-:W-:-:S05]  /*2d720*/  FADD.FTZ R135, R135, R136 ;  /* 0x0000008887877221 */ /* 0x000fca0000010000 */
[----:B------:R-:W-:-:S07]  /*2d730*/  MOV R251, R135 ;  /* 0x0000008700fb7202 */ /* 0x000fce0000000f00 */
[----:B------:R-:W-:Y:S05]  /*2d740*/  WARPSYNC.COLLECTIVE R134, `(.L_x_2905) ;  /* 0x0000000086087348 */ /* 0x000fea0003c00000 */
[----:B------:R0:W1:Y:S02]  /*2d750*/  SHFL.BFLY P3, R136, R251, R113, R133 ;  /* 0x0c000071fb887389 */ /* 0x0000640000060085 */
[----:B01----:R-:W-:Y:S01]  /*2d760*/  ENDCOLLECTIVE ;  /* 0x000000000000791b */ /* 0x003fe20003800000 */
.L_x_2905:
[----:B------:R-:W-:Y:S02]  /*2d770*/  IMAD.MOV.U32 R113, RZ, RZ, 0x4 ;  /* 0x00000004ff717424 */ /* 0x000fe400078e00ff */
[----:B------:R-:W-:-:S05]  /*2d780*/  FADD.FTZ R135, R135, R136 ;  /* 0x0000008887877221 */ /* 0x000fca0000010000 */
[----:B------:R-:W-:-:S07]  /*2d790*/  MOV R251, R135 ;  /* 0x0000008700fb7202 */ /* 0x000fce0000000f00 */
[----:B------:R-:W-:Y:S05]  /*2d7a0*/  WARPSYNC.COLLECTIVE R134, `(.L_x_2906) ;  /* 0x0000000086087348 */ /* 0x000fea0003c00000 */
[----:B------:R0:W1:Y:S02]  /*2d7b0*/  SHFL.BFLY P3, R136, R251, R113, R133 ;  /* 0x0c000071fb887389 */ /* 0x0000640000060085 */
[----:B01----:R-:W-:Y:S01]  /*2d7c0*/  ENDCOLLECTIVE ;  /* 0x000000000000791b */ /* 0x003fe20003800000 */
.L_x_2906:
[----:B------:R-:W-:Y:S02]  /*2d7d0*/  IMAD.MOV.U32 R113, RZ, RZ, 0x8 ;  /* 0x00000008ff717424 */ /* 0x000fe400078e00ff */
[----:B------:R-:W-:-:S05]  /*2d7e0*/  FADD.FTZ R135, R135, R136 ;  /* 0x0000008887877221 */ /* 0x000fca0000010000 */
[----:B------:R-:W-:-:S07]  /*2d7f0*/  MOV R251, R135 ;  /* 0x0000008700fb7202 */ /* 0x000fce0000000f00 */
[----:B------:R-:W-:Y:S05]  /*2d800*/  WARPSYNC.COLLECTIVE R134, `(.L_x_2907) ;  /* 0x0000000086087348 */ /* 0x000fea0003c00000 */
[----:B------:R0:W1:Y:S02]  /*2d810*/  SHFL.BFLY P3, R136, R251, R113, R133 ;  /* 0x0c000071fb887389 */ /* 0x0000640000060085 */
[----:B01----:R-:W-:Y:S01]  /*2d820*/  ENDCOLLECTIVE ;  /* 0x000000000000791b */ /* 0x003fe20003800000 */
.L_x_2907:
[----:B------:R-:W-:Y:S02]  /*2d830*/  IMAD.MOV.U32 R113, RZ, RZ, 0x10 ;  /* 0x00000010ff717424 */ /* 0x000fe400078e00ff */
[----:B------:R-:W-:-:S05]  /*2d840*/  FADD.FTZ R135, R135, R136 ;  /* 0x0000008887877221 */ /* 0x000fca0000010000 */
[----:B------:R-:W-:-:S07]  /*2d850*/  MOV R251, R135 ;  /* 0x0000008700fb7202 */ /* 0x000fce0000000f00 */
[----:B------:R-:W-:Y:S05]  /*2d860*/  WARPSYNC.COLLECTIVE R134, `(.L_x_2908) ;  /* 0x0000000086087348 */ /* 0x000fea0003c00000 */
[----:B------:R0:W1:Y:S02]  /*2d870*/  SHFL.BFLY P3, R136, R251, R113, R133 ;  /* 0x0c000071fb887389 */ /* 0x0000640000060085 */
[----:B01----:R-:W-:Y:S01]  /*2d880*/  ENDCOLLECTIVE ;  /* 0x000000000000791b */ /* 0x003fe20003800000 */
.L_x_2908:
[----:B------:R-:W-:Y:S01]  /*2d890*/  MOV R113, R136 ;  /* 0x0000008800717202 */ /* 0x000fe20000000f00 */
[----:B------:R-:W-:Y:S06]  /*2d8a0*/  BRA `(.L_x_2909) ;  /* 0xffffffd000187947 */ /* 0x000fec000383ffff */
.L_x_2910:
        /* <DEDUP_REMOVED lines=13> */
.L_x_41593:


//--------------------- .text._ZN10layer_norm31ln_parallel_residual_fwd_kernelINS_13Kernel_traitsI13__nv_bfloat16S2_S2_S2_fjLj7168ELj1ELj1ELj4ELj16ENS_18Kernel_traits_baseILj7168ES2_S2_S2_S2_fjLj128EEEEELb1ELb1ELb0EEEvNS_9FwdParamsE --------------------------
	.section	.text._ZN10layer_norm31ln_parallel_residual_fwd_kernelINS_13Kernel_traitsI13__nv_bfloat16S2_S2_S2_fjLj7168ELj1ELj1ELj4ELj16ENS_18Kernel_traits_baseILj7168ES2_S2_S2_S2_fjLj128EEEEELb1ELb1ELb0EEEvNS_9FwdParamsE,"ax",@progbits
	.align	128
        .global         _ZN10layer_norm31ln_parallel_residual_fwd_kernelINS_13Kernel_traitsI13__nv_bfloat16S2_S2_S2_fjLj7168ELj1ELj1ELj4ELj16ENS_18Kernel_traits_baseILj7168ES2_S2_S2_S2_fjLj128EEEEELb1ELb1ELb0EEEvNS_9FwdParamsE
        .type           _ZN10layer_norm31ln_parallel_residual_fwd_kernelINS_13Kernel_traitsI13__nv_bfloat16S2_S2_S2_fjLj7168ELj1ELj1ELj4ELj16ENS_18Kernel_traits_baseILj7168ES2_S2_S2_S2_fjLj128EEEEELb1ELb1ELb0EEEvNS_9FwdParamsE,@function
        .size           _ZN10layer_norm31ln_parallel_residual_fwd_kernelINS_13Kernel_traitsI13__nv_bfloat16S2_S2_S2_fjLj7168ELj1ELj1ELj4ELj16ENS_18Kernel_traits_baseILj7168ES2_S2_S2_S2_fjLj128EEEEELb1ELb1ELb0EEEvNS_9FwdParamsE,(.L_x_41594 - _ZN10layer_norm31ln_parallel_residual_fwd_kernelINS_13Kernel_traitsI13__nv_bfloat16S2_S2_S2_fjLj7168ELj1ELj1ELj4ELj16ENS_18Kernel_traits_baseILj7168ES2_S2_S2_S2_fjLj128EEEEELb1ELb1ELb0EEEvNS_9FwdParamsE)
        .other          _ZN10layer_norm31ln_parallel_residual_fwd_kernelINS_13Kernel_traitsI13__nv_bfloat16S2_S2_S2_fjLj7168ELj1ELj1ELj4ELj16ENS_18Kernel_traits_baseILj7168ES2_S2_S2_S2_fjLj128EEEEELb1ELb1ELb0EEEvNS_9FwdParamsE,@"STO_CUDA_ENTRY STV_DEFAULT"
_ZN10layer_norm31ln_parallel_residual_fwd_kernelINS_13Kernel_traitsI13__nv_bfloat16S2_S2_S2_fjLj7168ELj1ELj1ELj4ELj16ENS_18Kernel_traits_baseILj7168ES2_S2_S2_S2_fjLj128EEEEELb1ELb1ELb0EEEvNS_9FwdParamsE:
.text._ZN10layer_norm31ln_parallel_residual_fwd_kernelINS_13Kernel_traitsI13__nv_bfloat16S2_S2_S2_fjLj7168ELj1ELj1ELj4ELj16ENS_18Kernel_traits_baseILj7168ES2_S2_S2_S2_fjLj128EEEEELb1ELb1ELb0EEEvNS_9FwdParamsE:
[----:B------:R-:W-:Y:S08]  /*0000*/  LDC R1, c[0x0][0x28] ;  /* 0x00000a00ff017b82 */ /* 0x000ff00000000800 */
[----:B------:R-:W0:Y:S01]  /*0010*/  LDC R80, c[0x0][0x2e8] ;  /* 0x0000ba00ff507b82 */ /* 0x000e220000000800 */
[----:B------:R-:W-:Y:S01]  /*0020*/  ULDC.U8 UR4, c[0x0][0x2f4] ;  /* 0x0000bd0000047ab9 */ /* 0x000fe20000000000 */
[----:B------:R-:W-:Y:S01]  /*0030*/  ULDC.64 UR6, c[0x0][0x2e0] ;  /* 0x0000b80000067ab9 */ /* 0x000fe20000000a00 */
[----:B------:R-:W-:Y:S01]  /*0040*/  ISETP.NE.AND P0, PT, RZ, UR4, PT ;  /* 0x00000004ff007c0c */ /* 0x000fe2000bf05270 */
[----:B------:R-:W-:Y:S01]  /*0050*/  ULDC.64 UR4, c[0x0][0x208] ;  /* 0x0000820000047ab9 */ /* 0x000fe20000000a00 */
[----:B------:R-:W-:-:S02]  /*0060*/  IMAD.U32 R2, RZ, RZ, UR6 ;  /* 0x00000006ff027e24 */ /* 0x000fc4000f8e00ff */
[----:B------:R-:W-:Y:S01]  /*0070*/  IMAD.U32 R3, RZ, RZ, UR7 ;  /* 0x00000007ff037e24 */ /* 0x000fe2000f8e00ff */
[----:B------:R-:W1:Y:S08]  /*0080*/  LDC R81, c[0x0][0x2ec] ;  /* 0x0000bb00ff517b82 */ /* 0x000e700000000800 */
[----:B------:R-:W2:Y:S01]  /*0090*/  @P0 LDG.E.64 R2, desc[UR4][R2.64] ;  /* 0x0000000402020981 */ /* 0x000ea2000c1e1b00 */
[----:B------:R-:W3:Y:S01]  /*00a0*/  @P0 LDC R7, c[0x0][0x2f0] ;  /* 0x0000bc00ff070b82 */ /* 0x000ee20000000800 */
[----:B0-----:R-:W-:Y:S01]  /*00b0*/  @P0 IMAD.MOV.U32 R4, RZ, RZ, R80 ;  /* 0x000000ffff040224 */ /* 0x001fe200078e0050 */
[----:B------:R-:W0:Y:S06]  /*00c0*/  S2R R72, SR_TID.X ;  /* 0x0000000000487919 */ /* 0x000e2c0000002100 */
[----:B------:R-:W0:Y:S01]  /*00d0*/  S2UR UR8, SR_CTAID.X ;  /* 0x00000000000879c3 */ /* 0x000e220000002500 */
[----:B-1----:R-:W-:-:S07]  /*00e0*/  @P0 MOV R5, R81 ;  /* 0x0000005100050202 */ /* 0x002fce0000000f00 */
[----:B------:R-:W0:Y:S01]  /*00f0*/  LDC R59, c[0x0][RZ] ;  /* 0x00000000ff3b7b82 */ /* 0x000e220000000800 */
[----:B------:R-:W3:Y:S07]  /*0100*/  @P0 LDG.E.64 R4, desc[UR4][R4.64] ;  /* 0x0000000404040981 */ /* 0x000eee000c1e1b00 */
[----:B------:R-:W1:Y:S01]  /*0110*/  LDC R75, c[0x0][0x218] ;  /* 0x00008600ff4b7b82 */ /* 0x000e620000000800 */
[----:B0-----:R-:W-:Y:S01]  /*0120*/  IMAD R59, R59, UR8, R72 ;  /* 0x000000083b3b7c24 */ /* 0x001fe2000f8e0248 */
[----:B------:R-:W-:-:S05]  /*0130*/  LOP3.LUT R56, R72, 0x7f, RZ, 0xc0, !PT ;  /* 0x0000007f48387812 */ /* 0x000fca00078ec0ff */
[----:B------:R-:W-:Y:S01]  /*0140*/  IMAD.MOV.U32 R51, RZ, RZ, R56 ;  /* 0x000000ffff337224 */ /* 0x000fe200078e0038 */
[----:B-1----:R-:W-:-:S04]  /*0150*/  SHF.R.S32.HI R0, RZ, 0x1f, R75 ;  /* 0x0000001fff007819 */ /* 0x002fc8000001144b */
[----:B------:R-:W-:Y:S02]  /*0160*/  LEA.HI R75, R0, R75, RZ, 0x3 ;  /* 0x0000004b004b7211 */ /* 0x000fe400078f18ff */
[----:B------:R-:W-:-:S04]  /*0170*/  LOP3.LUT R0, R51, 0x7f, RZ, 0x3c, !PT ;  /* 0x0000007f33007812 */ /* 0x000fc800078e3cff */
[----:B------:R-:W-:-:S04]  /*0180*/  LEA.HI.SX32 R55, R75, R0, 0x1d ;  /* 0x000000004b377211 */ /* 0x000fc800078feaff */
[C---:B------:R-:W-:Y:S02]  /*0190*/  LOP3.LUT P6, RZ, R55.reuse, 0xffffff80, RZ, 0xc0, !PT ;  /* 0xffffff8037ff7812 */ /* 0x040fe400078cc0ff */
[----:B------:R-:W-:Y:S02]  /*01a0*/  ISETP.GE.U32.AND P5, PT, R55, 0x100, PT ;  /* 0x000001003700780c */ /* 0x000fe40003fa6070 */
[----:B------:R-:W-:Y:S02]  /*01b0*/  LOP3.LUT R53, R53, 0xffffffdf, RZ, 0xc0, !PT ;  /* 0xffffffdf35357812 */ /* 0x000fe400078ec0ff */
[----:B------:R-:W-:-:S07]  /*01c0*/  ISETP.GE.U32.AND P4, PT, R55, 0x180, PT ;  /* 0x000001803700780c */ /* 0x000fce0003f86070 */
[----:B------:R-:W-:-:S04]  /*01d0*/  @P6 LOP3.LUT R53, R53, 0x20, RZ, 0xfc, !PT ;  /* 0x0000002035356812 */ /* 0x000fc800078efcff */
[----:B------:R-:W-:-:S04]  /*01e0*/  LOP3.LUT R53, R53, 0xfffff7ff, RZ, 0xc0, !PT ;  /* 0xfffff7ff35357812 */ /* 0x000fc800078ec0ff */
[----:B------:R-:W-:Y:S02]  /*01f0*/  @P5 LOP3.LUT R53, R53, 0x800, RZ, 0xfc, !PT ;  /* 0x0000080035355812 */ /* 0x000fe400078efcff */
[----:B------:R-:W-:Y:S02]  /*0200*/  ISETP.GE.U32.AND P3, PT, R55, 0x200, PT ;  /* 0x000002003700780c */ /* 0x000fe40003f66070 */
[----:B------:R-:W-:-:S04]  /*0210*/  LOP3.LUT R53, R53, 0xfffffbff, RZ, 0xc0, !PT ;  /* 0xfffffbff35357812 */ /* 0x000fc800078ec0ff */
[----:B------:R-:W-:Y:S02]  /*0220*/  @P4 LOP3.LUT R53, R53, 0x400, RZ, 0xfc, !PT ;  /* 0x0000040035354812 */ /* 0x000fe400078efcff */
[----:B------:R-:W-:Y:S02]  /*0230*/  ISETP.GE.U32.AND P2, PT, R55, 0x280, PT ;  /* 0x000002803700780c */ /* 0x000fe40003f46070 */
[----:B------:R-:W-:-:S04]  /*0240*/  LOP3.LUT R53, R53, 0xfffffdff, RZ, 0xc0, !PT ;  /* 0xfffffdff35357812 */ /* 0x000fc800078ec0ff */
[----:B------:R-:W-:Y:S01]  /*0250*/  @P3 LOP3.LUT R53, R53, 0x200, RZ, 0xfc, !PT ;  /* 0x0000020035353812 */ /* 0x000fe200078efcff */
[----:B------:R-:W-:Y:S01]  /*0260*/  BSSY B0, `(.L_x_2911) ;  /* 0x0000048000007945 */ /* 0x000fe20003800000 */
[----:B------:R-:W-:Y:S02]  /*0270*/  LEA.HI R54, R72, UR8, RZ, 0x19 ;  /* 0x0000000848367c11 */ /* 0x000fe4000f8fc8ff */
[----:B------:R-:W-:-:S04]  /*0280*/  LOP3.LUT R53, R53, 0xfffffeff, RZ, 0xc0, !PT ;  /* 0xfffffeff35357812 */ /* 0x000fc800078ec0ff */
[----:B------:R-:W-:Y:S02]  /*0290*/  @P2 LOP3.LUT R53, R53, 0x100, RZ, 0xfc, !PT ;  /* 0x0000010035352812 */ /* 0x000fe400078efcff */
[----:B--2---:R-:W-:Y:S02]  /*02a0*/  @P0 R2UR UR6, R2 ;  /* 0x00000000020602ca */ /* 0x004fe400000e0000 */
        /* <DEDUP_REMOVED lines=13> */
[----:B------:R-:W-:Y:S01]  /*0380*/  LOP3.LUT R5, R7, UR21, R2, 0x96, !PT ;  /* 0x0000001507057c12 */ /* 0x000fe2000f8e9602 */
[----:B------:R-:W-:-:S03]  /*0390*/  UIADD3 UR22, UR6, 0x3c6ef372, URZ ;  /* 0x3c6ef37206167890 */ /* 0x000fc6000fffe03f */
[----:B------:R-:W-:Y:S01]  /*03a0*/  LOP3.LUT R2, R9, UR20, R4, 0x96, !PT ;  /* 0x0000001409027c12 */ /* 0x000fe2000f8e9604 */
[----:B------:R-:W-:Y:S01]  /*03b0*/  IMAD.WIDE.U32 R4, R5, -0x326172a9, RZ ;  /* 0xcd9e8d5705047825 */ /* 0x000fe200078e00ff */
[----:B------:R-:W-:-:S03]  /*03c0*/  UIADD3 UR23, UR7, 0x76cf5d0a, URZ ;  /* 0x76cf5d0a07177890 */ /* 0x000fc6000fffe03f */
[----:B------:R-:W-:Y:S01]  /*03d0*/  IMAD.WIDE.U32 R2, R2, -0x2daee0ad, RZ ;  /* 0xd2511f5302027825 */ /* 0x000fe200078e00ff */
[----:B------:R-:W-:Y:S01]  /*03e0*/  LOP3.LUT R7, R5, UR22, R8, 0x96, !PT ;  /* 0x0000001605077c12 */ /* 0x000fe2000f8e9608 */
[----:B------:R-:W-:-:S03]  /*03f0*/  UIADD3 UR25, UR7, 0x32370b8f, URZ ;  /* 0x32370b8f07197890 */ /* 0x000fc6000fffe03f */
[----:B------:R-:W-:Y:S01]  /*0400*/  LOP3.LUT R8, R3, UR23, R6, 0x96, !PT ;  /* 0x0000001703087c12 */ /* 0x000fe2000f8e9606 */
[----:B------:R-:W-:Y:S01]  /*0410*/  IMAD.WIDE.U32 R6, R7, -0x2daee0ad, RZ ;  /* 0xd2511f5307067825 */ /* 0x000fe200078e00ff */
[----:B------:R-:W-:-:S03]  /*0420*/  UIADD3 UR24, UR6, -0x255992d5, URZ ;  /* 0xdaa66d2b06187890 */ /* 0x000fc6000fffe03f */
        /* <DEDUP_REMOVED lines=8> */
[----:B------:R-:W-:-:S03]  /*04b0*/  UIADD3 UR29, UR7, -0x56f99767, URZ ;  /* 0xa9066899071d7890 */ /* 0x000fc6000fffe03f */
[----:B------:R-:W-:Y:S01]  /*04c0*/  LOP3.LUT R8, R3, UR27, R6, 0x96, !PT ;  /* 0x0000001b03087c12 */ /* 0x000fe2000f8e9606 */
[----:B------:R-:W-:Y:S01]  /*04d0*/  UIADD3 UR28, UR6, 0x1715609d, URZ ;  /* 0x1715609d061c7890 */ /* 0x000fe2000fffe03f */
[----:B------:R-:W-:-:S04]  /*04e0*/  IMAD.WIDE.U32 R6, R7, -0x2daee0ad, RZ ;  /* 0xd2511f5307067825 */ /* 0x000fc800078e00ff */
[----:B------:R-:W-:Y:S01]  /*04f0*/  IMAD.WIDE.U32 R8, R8, -0x326172a9, RZ ;  /* 0xcd9e8d5708087825 */ /* 0x000fe200078e00ff */
[----:B------:R-:W-:-:S04]  /*0500*/  LOP3.LUT R44, R7, UR29, R2, 0x96, !PT ;  /* 0x0000001d072c7c12 */ /* 0x000fc8000f8e9602 */
[----:B------:R-:W-:Y:S01]  /*0510*/  LOP3.LUT R2, R9, UR28, R4, 0x96, !PT ;  /* 0x0000001c09027c12 */ /* 0x000fe2000f8e9604 */
[----:B------:R-:W-:Y:S01]  /*0520*/  UIADD3 UR30, UR6, -0x4ab325aa, URZ ;  /* 0xb54cda56061e7890 */ /* 0x000fe2000fffe03f */
[----:B------:R-:W-:Y:S01]  /*0530*/  IMAD.WIDE.U32 R44, R44, -0x326172a9, RZ ;  /* 0xcd9e8d572c2c7825 */ /* 0x000fe200078e00ff */
[----:B------:R-:W-:-:S03]  /*0540*/  UIADD3 UR31, UR7, 0x646e171e, URZ ;  /* 0x646e171e071f7890 */ /* 0x000fc6000fffe03f */
[----:B------:R-:W-:Y:S01]  /*0550*/  IMAD.WIDE.U32 R2, R2, -0x2daee0ad, RZ ;  /* 0xd2511f5302027825 */ /* 0x000fe200078e00ff */
[----:B------:R-:W-:Y:S02]  /*0560*/  UIADD3 UR32, UR6, 0x5384540f, URZ ;  /* 0x5384540f06207890 */ /* 0x000fe4000fffe03f */
[----:B------:R-:W-:Y:S02]  /*0570*/  UIADD3 UR33, UR7, 0x1fd5c5a3, URZ ;  /* 0x1fd5c5a307217890 */ /* 0x000fe4000fffe03f */
[----:B------:R-:W-:Y:S02]  /*0580*/  UIADD3 UR34, UR6, -0xe443238, URZ ;  /* 0xf1bbcdc806227890 */ /* 0x000fe4000fffe03f */
[----:B------:R-:W-:Y:S02]  /*0590*/  UIADD3 UR35, UR7, -0x24c28bd8, URZ ;  /* 0xdb3d742807237890 */ /* 0x000fe4000fffe03f */
[----:B------:R-:W-:Y:S01]  /*05a0*/  UIADD3 UR36, UR6, -0x700cb87f, URZ ;  /* 0x8ff3478106247890 */ /* 0x000fe2000fffe03f */
[----:B------:R-:W-:-:S02]  /*05b0*/  LOP3.LUT R0, R45, UR30, R8, 0x96, !PT ;  /* 0x0000001e2d007c12 */ /* 0x000fc4000f8e9608 */
[----:B------:R-:W-:Y:S01]  /*05c0*/  LOP3.LUT R48, R3, UR31, R6, 0x96, !PT ;  /* 0x0000001f03307c12 */ /* 0x000fe2000f8e9606 */
[----:B------:R-:W-:Y:S08]  /*05d0*/  @!P6 BRA `(.L_x_2912) ;  /* 0x000000000040e947 */ /* 0x000ff00003800000 */
        /* <DEDUP_REMOVED lines=16> */
.L_x_2912:
[----:B------:R-:W-:Y:S05]  /*06e0*/  BSYNC B0 ;  /* 0x0000000000007941 */ /* 0x000fea0003800000 */
.L_x_2911:
        /* <DEDUP_REMOVED lines=18> */
.L_x_2914:
[----:B------:R-:W-:Y:S05]  /*0810*/  BSYNC B0 ;  /* 0x0000000000007941 */ /* 0x000fea0003800000 */
.L_x_2913:
        /* <DEDUP_REMOVED lines=18> */
.L_x_2916:
[----:B------:R-:W-:Y:S05]  /*0940*/  BSYNC B0 ;  /* 0x0000000000007941 */ /* 0x000fea0003800000 */
.L_x_2915:
        /* <DEDUP_REMOVED lines=18> */
.L_x_2918:
[----:B------:R-:W-:Y:S05]  /*0a70*/  BSYNC B0 ;  /* 0x0000000000007941 */ /* 0x000fea0003800000 */
.L_x_2917:
[----:B------:R-:W-:Y:S04]  /*0a80*/  BSSY B0, `(.L_x_2919) ;  /* 0x0000012000007945 */ /* 0x000fe80003800000 */
[----:B------:R-:W-:Y:S05]  /*0a90*/  @!P2 BRA `(.L_x_2920) ;  /* 0x000000000040a947 */ /* 0x000fea0003800000 */
        /* <DEDUP_REMOVED lines=16> */
.L_x_2920:
[----:B------:R-:W-:Y:S05]  /*0ba0*/  BSYNC B0 ;  /* 0x0000000000007941 */ /* 0x000fea0003800000 */
.L_x_2919:
        /* <DEDUP_REMOVED lines=25> */
.L_x_2922:
[----:B------:R-:W-:Y:S05]  /*0d40*/  BSYNC B0 ;  /* 0x0000000000007941 */ /* 0x000fea0003800000 */
.L_x_2921:
        /* <DEDUP_REMOVED lines=20> */
.L_x_2924:
[----:B------:R-:W-:Y:S05]  /*0e90*/  BSYNC B0 ;  /* 0x0000000000007941 */ /* 0x000fea0003800000 */
.L_x_2923:
[----:B------:R-:W-:Y:S01]  /*0ea0*/  ULDC UR8, c[0x0][0x214] ;  /* 0x0000850000087ab9 */ /* 0x000fe20000000800 */
[----:B------:R-:W-:Y:S02]  /*0eb0*/  LOP3.LUT R122, R45, UR35, R46, 0x96, !PT ;  /* 0x000000232d7a7c12 */ /* 0x000fe4000f8e962e */
[----:B------:R-:W-:-:S13]  /*0ec0*/  ISETP.GE.AND P0, PT, R54, UR8, PT ;  /* 0x0000000836007c0c */ /* 0x000fda000bf06270 */
[----:B------:R-:W-:Y:S05]  /*0ed0*/  @P0 EXIT ;  /* 0x000000000000094d */ /* 0x000fea0003800000 */
[----:B------:R-:W-:Y:S01]  /*0ee0*/  SHF.L.U32 R52, R40, 0x10, RZ ;  /* 0x0000001028347819 */ /* 0x000fe200000006ff */
[----:B-----5:R-:W-:Y:S01]  /*0ef0*/  IMAD.U32 R74, R61, 0x10000, RZ ;  /* 0x000100003d4a7824 */ /* 0x020fe200078e00ff */
        /* <DEDUP_REMOVED lines=16> */
[----:B------:R-:W-:Y:S01]  /*1000*/  SHF.L.U32 R12, R4, 0x10, RZ ;  /* 0x00000010040c7819 */ /* 0x000fe200000006ff */
[----:B------:R-:W-:Y:S01]  /*1010*/  IMAD.U32 R33, R27, 0x10000, RZ ;  /* 0x000100001b217824 */ /* 0x000fe200078e00ff */
[----:B------:R-:W-:Y:S01]  /*1020*/  SHF.R.S32.HI R60, RZ, 0x3, R75 ;  /* 0x00000003ff3c7819 */ /* 0x000fe2000001144b */
[----:B------:R-:W-:Y:S01]  /*1030*/  IMAD.U32 R75, R62, 0x10000, RZ ;  /* 0x000100003e4b7824 */ /* 0x000fe200078e00ff */
[----:B------:R-:W-:Y:S01]  /*1040*/  PRMT R92, R64, 0x7632, R92 ;  /* 0x00007632405c7816 */ /* 0x000fe2000000005c */
[----:B------:R-:W-:Y:S01]  /*1050*/  IMAD.U32 R2, R66, 0x10000, RZ ;  /* 0x0001000042027824 */ /* 0x000fe200078e00ff */
[----:B------:R-:W-:Y:S01]  /*1060*/  SHF.L.U32 R4, R64, 0x10, RZ ;  /* 0x0000001040047819 */ /* 0x000fe200000006ff */
[----:B------:R-:W-:Y:S01]  /*1070*/  IMAD.SHL.U32 R64, R72, 0x20, RZ ;  /* 0x0000002048407824 */ /* 0x000fe200078e00ff */
[----:B------:R-:W-:Y:S01]  /*1080*/  PRMT R89, R61, 0x7632, R89 ;  /* 0x000076323d597816 */ /* 0x000fe20000000059 */
[----:B------:R-:W-:Y:S01]  /*1090*/  IMAD.U32 R27, R21, 0x10000, RZ ;  /* 0x00010000151b7824 */ /* 0x000fe200078e00ff */
[----:B------:R-:W-:Y:S01]  /*10a0*/  PRMT R87, R62, 0x7632, R87 ;  /* 0x000076323e577816 */ /* 0x000fe20000000057 */
[----:B------:R-:W-:Y:S01]  /*10b0*/  IMAD.U32 R26, R22, 0x10000, RZ ;  /* 0x00010000161a7824 */ /* 0x000fe200078e00ff */
[----:B------:R-:W-:Y:S01]  /*10c0*/  LOP3.LUT R62, R72, 0x60, RZ, 0xc0, !PT ;  /* 0x00000060483e7812 */ /* 0x000fe200078ec0ff */
[----:B------:R-:W-:Y:S01]  /*10d0*/  IMAD.U32 R25, R23, 0x10000, RZ ;  /* 0x0001000017197824 */ /* 0x000fe200078e00ff */
[----:B------:R-:W-:Y:S01]  /*10e0*/  LOP3.LUT R61, R60, 0x7f, RZ, 0xc0, !PT ;  /* 0x0000007f3c3d7812 */ /* 0x000fe200078ec0ff */
[----:B------:R-:W-:Y:S01]  /*10f0*/  IMAD.HI.U32 R149, R122, -0x326172a9, RZ ;  /* 0xcd9e8d577a957827 */ /* 0x000fe200078e00ff */
[----:B------:R-:W-:Y:S01]  /*1100*/  LOP3.LUT R64, R64, 0x3e0, RZ, 0xc0, !PT ;  /* 0x000003e040407812 */ /* 0x000fe200078ec0ff */
[----:B------:R-:W-:Y:S01]  /*1110*/  HFMA2.MMA R118, -RZ, RZ, 0, 0 ;  /* 0x00000000ff767435 */ /* 0x000fe200000001ff */
[C---:B------:R-:W-:Y:S01]  /*1120*/  VIADDMNMX R62, R61.reuse, -R62, RZ, !PT ;  /* 0x8000003e3d3e7246 */ /* 0x040fe200078001ff */
[----:B------:R-:W-:Y:S01]  /*1130*/  IMAD.HI.U32 R148, R120, -0x2daee0ad, RZ ;  /* 0xd2511f5378947827 */ /* 0x000fe200078e00ff */
[----:B------:R-:W-:Y:S01]  /*1140*/  SHF.R.U32.HI R60, RZ, 0x2, R60 ;  /* 0x00000002ff3c7819 */ /* 0x000fe2000001163c */
[----:B------:R-:W-:Y:S01]  /*1150*/  ULDC.U8 UR14, c[0x0][0x2a0] ;  /* 0x0000a800000e7ab9 */ /* 0x000fe20000000000 */
[----:B------:R-:W-:Y:S01]  /*1160*/  VIADDMNMX R64, R61, -R64, RZ, !PT ;  /* 0x800000403d407246 */ /* 0x000fe200078001ff */
[----:B------:R-:W-:Y:S01]  /*1170*/  IMAD.U32 R47, R37, 0x10000, RZ ;  /* 0x00010000252f7824 */ /* 0x000fe200078e00ff */
[----:B------:R-:W-:Y:S01]  /*1180*/  LOP3.LUT R61, R60, 0x3fffffe0, RZ, 0xc0, !PT ;  /* 0x3fffffe03c3d7812 */ /* 0x000fe200078ec0ff */
[----:B------:R-:W-:Y:S01]  /*1190*/  IMAD.U32 R46, R38, 0x10000, RZ ;  /* 0x00010000262e7824 */ /* 0x000fe200078e00ff */
[----:B------:R-:W-:Y:S01]  /*11a0*/  VIMNMX R62, R62, 0x20, PT ;  /* 0x000000203e3e7848 */ /* 0x000fe20003fe0100 */
[----:B------:R-:W-:Y:S01]  /*11b0*/  IMAD.U32 R45, R39, 0x10000, RZ ;  /* 0x00010000272d7824 */ /* 0x000fe200078e00ff */
[----:B------:R-:W-:Y:S01]  /*11c0*/  VIMNMX R64, R64, 0x20, PT ;  /* 0x0000002040407848 */ /* 0x000fe20003fe0100 */
[----:B------:R-:W-:Y:S01]  /*11d0*/  IMAD.U32 R39, R29, 0x10000, RZ ;  /* 0x000100001d277824 */ /* 0x000fe200078e00ff */
[----:B------:R-:W-:Y:S01]  /*11e0*/  PRMT R88, R66, 0x7632, R88 ;  /* 0x0000763242587816 */ /* 0x000fe20000000058 */
[----:B------:R-:W-:Y:S01]  /*11f0*/  IMAD.IADD R62, R62, 0x1, R61 ;  /* 0x000000013e3e7824 */ /* 0x000fe200078e023d */
[C---:B------:R-:W-:Y:S01]  /*1200*/  PRMT R85, R63.reuse, 0x7632, R85 ;  /* 0x000076323f557816 */ /* 0x040fe20000000055 */
[----:B------:R-:W-:Y:S01]  /*1210*/  IMAD R66, R82, -0x326172a9, RZ ;  /* 0xcd9e8d5752427824 */ /* 0x000fe200078e02ff */
[----:B------:R-:W-:Y:S01]  /*1220*/  SHF.L.U32 R150, R63, 0x10, RZ ;  /* 0x000000103f967819 */ /* 0x000fe200000006ff */
[----:B------:R-:W-:Y:S01]  /*1230*/  IMAD.SHL.U32 R62, R62, 0x8, RZ ;  /* 0x000000083e3e7824 */ /* 0x000fe200078e00ff */
[----:B------:R-:W-:Y:S01]  /*1240*/  PRMT R116, R21, 0x7632, R116 ;  /* 0x0000763215747816 */ /* 0x000fe20000000074 */
[----:B------:R-:W-:Y:S01]  /*1250*/  IMAD R63, R81, -0x2daee0ad, RZ ;  /* 0xd2511f53513f7824 */ /* 0x000fe200078e02ff */
[----:B------:R-:W-:Y:S01]  /*1260*/  PRMT R115, R22, 0x7632, R115 ;  /* 0x0000763216737816 */ /* 0x000fe20000000073 */
[----:B------:R-:W-:Y:S01]  /*1270*/  IMAD.U32 R22, R18, 0x10000, RZ ;  /* 0x0001000012167824 */ /* 0x000fe200078e00ff */
[----:B------:R-:W-:Y:S01]  /*1280*/  I2FP.F32.U32 R62, R62 ;  /* 0x0000003e003e7245 */ /* 0x000fe20000201000 */
[----:B------:R-:W-:Y:S01]  /*1290*/  IMAD.U32 R21, R19, 0x10000, RZ ;  /* 0x0001000013157824 */ /* 0x000fe200078e00ff */
[----:B------:R-:W-:Y:S01]  /*12a0*/  PRMT R114, R23, 0x7632, R114 ;  /* 0x0000763217727816 */ /* 0x000fe20000000072 */
[----:B------:R-:W-:Y:S01]  /*12b0*/  IMAD.U32 R23, R17, 0x10000, RZ ;  /* 0x0001000011177824 */ /* 0x000fe200078e00ff */
[----:B------:R0:W1:Y:S01]  /*12c0*/  MUFU.RCP R93, R62 ;  /* 0x0000003e005d7308 */ /* 0x0000620000001000 */
[----:B------:R-:W-:Y:S01]  /*12d0*/  PRMT R113, R16, 0x7632, R113 ;  /* 0x0000763210717816 */ /* 0x000fe20000000071 */
[----:B------:R-:W-:Y:S01]  /*12e0*/  IMAD.IADD R64, R61, 0x1, R64 ;  /* 0x000000013d407824 */ /* 0x000fe200078e0240 */
        /* <DEDUP_REMOVED lines=28> */
[----:B------:R-:W-:Y:S01]  /*14b0*/  PRMT R106, R15, 0x7632, R106 ;  /* 0x000076320f6a7816 */ /* 0x000fe2000000006a */
[----:B------:R-:W-:Y:S01]  /*14c0*/  IMAD.U32 R15, R9, 0x10000, RZ ;  /* 0x00010000090f7824 */ /* 0x000fe200078e00ff */
[C---:B------:R-:W-:Y:S01]  /*14d0*/  PRMT R102, R11.reuse, 0x7632, R102 ;  /* 0x000076320b667816 */ /* 0x040fe20000000066 */
[----:B------:R-:W-:Y:S01]  /*14e0*/  IMAD.U32 R13, R11, 0x10000, RZ ;  /* 0x000100000b0d7824 */ /* 0x000fe200078e00ff */
[----:B------:R-:W-:Y:S01]  /*14f0*/  PRMT R99, R6, 0x7632, R99 ;  /* 0x0000763206637816 */ /* 0x000fe20000000063 */
[----:B------:R-:W-:Y:S01]  /*1500*/  IMAD.U32 R11, R5, 0x10000, RZ ;  /* 0x00010000050b7824 */ /* 0x000fe200078e00ff */
[C---:B------:R-:W-:Y:S01]  /*1510*/  PRMT R95, R70.reuse, 0x7632, R95 ;  /* 0x00007632465f7816 */ /* 0x040fe2000000005f */
[----:B------:R-:W-:Y:S01]  /*1520*/  IMAD.U32 R9, R7, 0x10000, RZ ;  /* 0x0001000007097824 */ /* 0x000fe200078e00ff */
[----:B------:R-:W-:Y:S01]  /*1530*/  PRMT R90, R65, 0x7632, R90 ;  /* 0x00007632415a7816 */ /* 0x000fe2000000005a */
[----:B------:R-:W-:Y:S01]  /*1540*/  IMAD.U32 R7, R69, 0x10000, RZ ;  /* 0x0001000045077824 */ /* 0x000fe200078e00ff */
[----:B------:R-:W-:Y:S01]  /*1550*/  PRMT R86, R67, 0x7632, R86 ;  /* 0x0000763243567816 */ /* 0x000fe20000000056 */
        /* <DEDUP_REMOVED lines=13> */
[----:B------:R-:W-:Y:S01]  /*1630*/  LOP3.LUT R149, R149, UR36, R66, 0x96, !PT ;  /* 0x0000002495957c12 */ /* 0x000fe2000f8e9642 */
[----:B------:R-:W-:Y:S01]  /*1640*/  IMAD.U32 R136, R136, 0x10000, RZ ;  /* 0x0001000088887824 */ /* 0x000fe200078e00ff */
[----:B------:R-:W-:Y:S01]  /*1650*/  LOP3.LUT R148, R148, UR37, R63, 0x96, !PT ;  /* 0x0000002594947c12 */ /* 0x000fe2000f8e963f */
        /* <DEDUP_REMOVED lines=20> */
[----:B------:R-:W-:Y:S01]  /*17a0*/  IMAD R122, R122, -0x326172a9, RZ ;  /* 0xcd9e8d577a7a7824 */ /* 0x000fe200078e02ff */
[----:B------:R-:W-:Y:S01]  /*17b0*/  SHF.L.U32 R102, R102, 0x10, RZ ;  /* 0x0000001066667819 */ /* 0x000fe200000006ff */
[----:B------:R-:W-:Y:S01]  /*17c0*/  IMAD R120, R120, -0x2daee0ad, RZ ;  /* 0xd2511f5378787824 */ /* 0x000fe200078e02ff */
[----:B------:R-:W-:Y:S01]  /*17d0*/  SHF.L.U32 R99, R99, 0x10, RZ ;  /* 0x0000001063637819 */ /* 0x000fe200000006ff */
[----:B------:R-:W-:Y:S01]  /*17e0*/  IMAD.MOV.U32 R208, RZ, RZ, 0x1 ;  /* 0x00000001ffd07424 */ /* 0x000fe200078e00ff */
[----:B------:R-:W-:Y:S01]  /*17f0*/  SHF.L.U32 R95, R95, 0x10, RZ ;  /* 0x000000105f5f7819 */ /* 0x000fe200000006ff */
[----:B------:R-:W-:Y:S01]  /*1800*/  IMAD.U32 R117, R117, 0x10000, RZ ;  /* 0x0001000075757824 */ /* 0x000fe200078e00ff */
[----:B------:R-:W-:Y:S01]  /*1810*/  SHF.L.U32 R90, R90, 0x10, RZ ;  /* 0x000000105a5a7819 */ /* 0x000fe200000006ff */
[----:B------:R-:W-:Y:S01]  /*1820*/  IMAD.U32 R116, R116, 0x10000, RZ ;  /* 0x0001000074747824 */ /* 0x000fe200078e00ff */
[----:B------:R-:W-:Y:S01]  /*1830*/  SHF.L.U32 R86, R86, 0x10, RZ ;  /* 0x0000001056567819 */ /* 0x000fe200000006ff */
[----:B------:R-:W-:Y:S01]  /*1840*/  IMAD.U32 R115, R115, 0x10000, RZ ;  /* 0x0001000073737824 */ /* 0x000fe200078e00ff */
[----:B------:R-:W-:Y:S01]  /*1850*/  ULDC UR38, c[0x0][0x218] ;  /* 0x0000860000267ab9 */ /* 0x000fe20000000800 */
        /* <DEDUP_REMOVED lines=8> */
[----:B------:R-:W-:Y:S01]  /*18e0*/  IMAD.U32 R108, R108, 0x10000, RZ ;  /* 0x000100006c6c7824 */ /* 0x000fe200078e00ff */
[----:B------:R-:W-:Y:S01]  /*18f0*/  UISETP.NE.AND UP0, UPT, UR14, URZ, UPT ;  /* 0x0000003f0e00728c */ /* 0x000fe2000bf05270 */
[----:B------:R-:W-:Y:S01]  /*1900*/  IMAD.U32 R107, R107, 0x10000, RZ ;  /* 0x000100006b6b7824 */ /* 0x000fe200078e00ff */
[----:B------:R-:W-:Y:S01]  /*1910*/  ULDC.64 UR16, c[0x0][0x248] ;  /* 0x0000920000107ab9 */ /* 0x000fe20000000a00 */
[----:B------:R-:W-:Y:S01]  /*1920*/  IMAD.U32 R105, R105, 0x10000, RZ ;  /* 0x0001000069697824 */ /* 0x000fe200078e00ff */
[----:B------:R-:W-:Y:S01]  /*1930*/  ULDC.64 UR18, c[0x0][0x210] ;  /* 0x0000840000127ab9 */ /* 0x000fe20000000a00 */
[----:B------:R-:W-:-:S02]  /*1940*/  IMAD.U32 R104, R104, 0x10000, RZ ;  /* 0x0001000068687824 */ /* 0x000fc400078e00ff */
[----:B------:R-:W-:Y:S02]  /*1950*/  IMAD.U32 R103, R103, 0x10000, RZ ;  /* 0x0001000067677824 */ /* 0x000fe400078e00ff */
[----:B------:R-:W-:Y:S02]  /*1960*/  IMAD.U32 R101, R101, 0x10000, RZ ;  /* 0x0001000065657824 */ /* 0x000fe400078e00ff */
[----:B------:R-:W-:Y:S02]  /*1970*/  IMAD.U32 R100, R100, 0x10000, RZ ;  /* 0x0001000064647824 */ /* 0x000fe400078e00ff */
[----:B------:R-:W-:Y:S02]  /*1980*/  IMAD.U32 R98, R98, 0x10000, RZ ;  /* 0x0001000062627824 */ /* 0x000fe400078e00ff */
[----:B------:R-:W-:Y:S02]  /*1990*/  IMAD.U32 R97, R97, 0x10000, RZ ;  /* 0x0001000061617824 */ /* 0x000fe400078e00ff */
        /* <DEDUP_REMOVED lines=8> */
[----:B01----:R-:W-:-:S07]  /*1a20*/  IMAD.SHL.U32 R84, R64, 0x8, RZ ;  /* 0x0000000840547824 */ /* 0x003fce00078e00ff */
.L_x_3856:
[----:B01234-:R-:W-:Y:S01]  /*1a30*/  IMAD R68, R54, UR38, RZ ;  /* 0x0000002636447c24 */ /* 0x01ffe2000f8e02ff */
[----:B------:R-:W-:Y:S01]  /*1a40*/  LOP3.LUT P0, RZ, R53, 0x20, RZ, 0xc0, !PT ;  /* 0x0000002035ff7812 */ /* 0x000fe2000780c0ff */
[----:B------:R-:W-:Y:S03]  /*1a50*/  BSSY B0, `(.L_x_2925) ;  /* 0x00005e2000007945 */ /* 0x000fe60003800000 */
[----:B------:R-:W-:-:S04]  /*1a60*/  SHF.R.S32.HI R69, RZ, 0x1f, R68 ;  /* 0x0000001fff457819 */ /* 0x000fc80000011444 */
[----:B------:R-:W-:-:S04]  /*1a70*/  LEA.HI R69, R69, R68, RZ, 0x3 ;  /* 0x0000004445457211 */ /* 0x000fc800078f18ff */
[----:B------:R-:W-:-:S05]  /*1a80*/  LEA.HI.SX32 R179, R69, R56, 0x1d ;  /* 0x0000003845b37211 */ /* 0x000fca00078feaff */
[----:B------:R-:W-:Y:S01]  /*1a90*/  IMAD.MOV.U32 R209, RZ, RZ, R179 ;  /* 0x000000ffffd17224 */ /* 0x000fe200078e00b3 */
[----:B------:R-:W-:Y:S06]  /*1aa0*/  @!P0 BRA `(.L_x_2926) ;  /* 0x0000005c00708947 */ /* 0x000fec0003800000 */
[----:B------:R-:W0:Y:S01]  /*1ab0*/  LDC.64 R132, c[0x0][0x228] ;  /* 0x00008a00ff847b82 */ /* 0x000e220000000a00 */
[----:B------:R-:W-:-:S04]  /*1ac0*/  ISETP.NE.U32.AND P0, PT, RZ, UR8, PT ;  /* 0x00000008ff007c0c */ /* 0x000fc8000bf05070 */
[----:B------:R-:W-:-:S03]  /*1ad0*/  ISETP.NE.AND.EX P0, PT, RZ, UR9, PT, P0 ;  /* 0x00000009ff007c0c */ /* 0x000fc6000bf05300 */
[----:B------:R-:W1:Y:S10]  /*1ae0*/  LDC.64 R68, c[0x0][0x220] ;  /* 0x00008800ff447b82 */ /* 0x000e740000000a00 */
[----:B------:R-:W-:-:S04]  /*1af0*/  @P0 LEA R158, P1, R179, UR8, 0x4 ;  /* 0x00000008b39e0c11 */ /* 0x000fc8000f8220ff */
[----:B------:R-:W-:Y:S02]  /*1b00*/  @P0 LEA.HI.X R159, R179, UR9, RZ, 0x4, P1 ;  /* 0x00000009b39f0c11 */ /* 0x000fe400088f24ff */
[----:B0-----:R-:W-:-:S03]  /*1b10*/  ISETP.NE.U32.AND P1, PT, R132, RZ, PT ;  /* 0x000000ff8400720c */ /* 0x001fc60003f25070 */
[----:B------:R0:W5:Y:S01]  /*1b20*/  @P0 LDG.E.128 R64, desc[UR4][R158.64] ;  /* 0x000000049e400981 */ /* 0x000162000c1e1d00 */
[----:B------:R-:W-:Y:S01]  /*1b30*/  ISETP.NE.AND.EX P1, PT, R133, RZ, PT, P1 ;  /* 0x000000ff8500720c */ /* 0x000fe20003f25310 */
[----:B-1----:R-:W-:-:S06]  /*1b40*/  IMAD.WIDE.U32 R68, R179, 0x10, R68 ;  /* 0x00000010b3447825 */ /* 0x002fcc00078e0044 */
[----:B------:R-:W5:Y:S06]  /*1b50*/  LDG.E.128 R68, desc[UR4][R68.64] ;  /* 0x0000000444447981 */ /* 0x000f6c000c1e1d00 */
[----:B------:R-:W-:-:S04]  /*1b60*/  @P1 LEA R180, P2, R179, R132, 0x4 ;  /* 0x00000084b3b41211 */ /* 0x000fc800078420ff */
[----:B------:R-:W-:-:S05]  /*1b70*/  @P1 LEA.HI.X R181, R179, R133, RZ, 0x4, P2 ;  /* 0x00000085b3b51211 */ /* 0x000fca00010f24ff */
[----:B------:R0:W5:Y:S01]  /*1b80*/  @P1 LDG.E.128 R60, desc[UR4][R180.64] ;  /* 0x00000004b43c1981 */ /* 0x000162000c1e1d00 */
        /* <DEDUP_REMOVED lines=12> */
.L_x_2928:
[----:B------:R-:W-:-:S07]  /*1c50*/  MOV R165, R122 ;  /* 0x0000007a00a57202 */ /* 0x000fce0000000f00 */
.L_x_2929:
[----:B------:R-:W-:Y:S05]  /*1c60*/  BSYNC B1 ;  /* 0x0000000000017941 */ /* 0x000fea0003800000 */
.L_x_2927:
        /* <DEDUP_REMOVED lines=16> */
.L_x_2933:
[----:B------:R-:W-:Y:S05]  /*1d70*/  BSYNC B2 ;  /* 0x0000000000027941 */ /* 0x000fea0003800000 */
.L_x_2932:
        /* <DEDUP_REMOVED lines=40> */
[----:B------:R-:W-:Y:S02]  /*2000*/  LOP3.LUT R149, R181, UR36, R194, 0x96, !PT ;  /* 0x00000024b5957c12 */ /* 0x000fe4000f8e96c2 */
[----:B------:R-:W-:Y:S01]  /*2010*/  MOV R122, R180 ;  /* 0x000000b4007a7202 */ /* 0x000fe20000000f00 */
[----:B------:R-:W-:Y:S01]  /*2020*/  IMAD.MOV.U32 R120, RZ, RZ, R158 ;  /* 0x000000ffff787224 */ /* 0x000fe200078e009e */
[----:B------:R-:W-:-:S07]  /*2030*/  LOP3.LUT R148, R159, UR37, R148, 0x96, !PT ;  /* 0x000000259f947c12 */ /* 0x000fce000f8e9694 */
.L_x_2931:
[----:B------:R-:W-:Y:S05]  /*2040*/  BSYNC B1 ;  /* 0x0000000000017941 */ /* 0x000fea0003800000 */
.L_x_2930:
[----:B------:R-:W0:Y:S01]  /*2050*/  LDC R210, c[0x0][0x294] ;  /* 0x0000a500ffd27b82 */ /* 0x000e220000000800 */
[----:B------:R-:W-:Y:S01]  /*2060*/  I2FP.F32.U32 R158, R165 ;  /* 0x000000a5009e7245 */ /* 0x000fe20000201000 */
[----:B------:R-:W-:Y:S01]  /*2070*/  IMAD.MOV.U32 R211, RZ, RZ, 0x2f800000 ;  /* 0x2f800000ffd37424 */ /* 0x000fe200078e00ff */
[----:B------:R-:W-:Y:S02]  /*2080*/  ISETP.NE.U32.AND P2, PT, R132, RZ, PT ;  /* 0x000000ff8400720c */ /* 0x000fe40003f45070 */
[----:B-----5:R-:W-:Y:S01]  /*2090*/  SHF.L.U32 R180, R68, 0x10, RZ ;  /* 0x0000001044b47819 */ /* 0x020fe200000006ff */
[----:B------:R-:W-:Y:S01]  /*20a0*/  FFMA.FTZ R147, R158, R211, 1.1641532182693481445e-10 ;  /* 0x2f0000009e937423 */ /* 0x000fe200000100d3 */
[----:B------:R-:W-:Y:S01]  /*20b0*/  ISETP.NE.AND.EX P2, PT, R133, RZ, PT, P2 ;  /* 0x000000ff8500720c */ /* 0x000fe20003f45320 */
[----:B------:R-:W1:Y:S01]  /*20c0*/  LDC R209, c[0x0][0x298] ;  /* 0x0000a600ffd17b82 */ /* 0x000e620000000800 */
[----:B------:R-:W-:Y:S02]  /*20d0*/  LOP3.LUT R53, R53, 0xffffffef, RZ, 0xc0, !PT ;  /* 0xffffffef35357812 */ /* 0x000fe400078ec0ff */
[----:B------:R-:W-:-:S02]  /*20e0*/  PRMT R68, R68, 0x7632, R68 ;  /* 0x0000763244447816 */ /* 0x000fc40000000044 */
[----:B0-----:R-:W-:Y:S01]  /*20f0*/  FSETP.GTU.FTZ.AND P3, PT, R147, R210, PT ;  /* 0x000000d29300720b */ /* 0x001fe20003f7c000 */
[----:B-1----:R-:W-:-:S12]  /*2100*/  FMUL.FTZ R180, R180, R209 ;  /* 0x000000d1b4b47220 */ /* 0x002fd80000410000 */
        /* <DEDUP_REMOVED lines=9> */
.L_x_2934:
        /* <DEDUP_REMOVED lines=12> */
.L_x_2937:
[----:B------:R-:W-:-:S07]  /*2260*/  MOV R83, R122 ;  /* 0x0000007a00537202 */ /* 0x000fce0000000f00 */
.L_x_2938:
[----:B------:R-:W-:Y:S05]  /*2270*/  BSYNC B1 ;  /* 0x0000000000017941 */ /* 0x000fea0003800000 */
.L_x_2936:
        /* <DEDUP_REMOVED lines=16> */
.L_x_2942:
[----:B------:R-:W-:Y:S05]  /*2380*/  BSYNC B2 ;  /* 0x0000000000027941 */ /* 0x000fea0003800000 */
.L_x_2941:
        /* <DEDUP_REMOVED lines=42> */
[----:B------:R-:W-:Y:S01]  /*2630*/  LOP3.LUT R148, R133, UR37, R148, 0x96, !PT ;  /* 0x0000002585947c12 */ /* 0x000fe2000f8e9694 */
[----:B------:R-:W-:-:S07]  /*2640*/  IMAD.MOV.U32 R132, RZ, RZ, RZ ;  /* 0x000000ffff847224 */ /* 0x000fce00078e00ff */
.L_x_2940:
[----:B------:R-:W-:Y:S05]  /*2650*/  BSYNC B1 ;  /* 0x0000000000017941 */ /* 0x000fea0003800000 */
.L_x_2939:
[----:B------:R-:W-:Y:S01]  /*2660*/  I2FP.F32.U32 R158, R83 ;  /* 0x00000053009e7245 */ /* 0x000fe20000201000 */
[----:B------:R-:W-:-:S04]  /*2670*/  IMAD.U32 R166, R60, 0x10000, RZ ;  /* 0x000100003ca67824 */ /* 0x000fc800078e00ff */
[----:B------:R-:W-:Y:S01]  /*2680*/  FFMA.FTZ R83, R158, R211, 1.1641532182693481445e-10 ;  /* 0x2f0000009e537423 */ /* 0x000fe200000100d3 */
[----:B------:R-:W-:Y:S01]  /*2690*/  FMUL.FTZ R166, R166, R209 ;  /* 0x000000d1a6a67220 */ /* 0x000fe20000410000 */
[----:B------:R-:W-:-:S03]  /*26a0*/  @P0 SHF.L.U32 R158, R64, 0x10, RZ ;  /* 0x00000010409e0819 */ /* 0x000fc600000006ff */
[----:B------:R-:W-:-:S04]  /*26b0*/  FSETP.GTU.FTZ.AND P3, PT, R83, R210, PT ;  /* 0x000000d25300720b */ /* 0x000fc80003f7c000 */
[----:B------:R-:W-:Y:S02]  /*26c0*/  FSEL R166, R166, RZ, !P3 ;  /* 0x000000ffa6a67208 */ /* 0x000fe40005800000 */
[----:B------:R-:W-:-:S03]  /*26d0*/  SEL R83, RZ, 0x1, P3 ;  /* 0x00000001ff537807 */ /* 0x000fc60001800000 */
[----:B------:R-:W-:-:S04]  /*26e0*/  FADD.FTZ R159, R166, R159 ;  /* 0x0000009fa69f7221 */ /* 0x000fc80000010000 */
[----:B------:R-:W-:-:S07]  /*26f0*/  @P0 FADD.FTZ R159, R158, R159 ;  /* 0x0000009f9e9f0221 */ /* 0x000fce0000010000 */
.L_x_2935:
        /* <DEDUP_REMOVED lines=12> */
.L_x_2944:
[----:B------:R-:W-:-:S07]  /*27c0*/  IMAD.MOV.U32 R147, RZ, RZ, R122 ;  /* 0x000000ffff937224 */ /* 0x000fce00078e007a */
.L_x_2945:
[----:B------:R-:W-:Y:S05]  /*27d0*/  BSYNC B1 ;  /* 0x0000000000017941 */ /* 0x000fea0003800000 */
.L_x_2943:
        /* <DEDUP_REMOVED lines=16> */
.L_x_2949:
[----:B------:R-:W-:Y:S05]  /*28e0*/  BSYNC B2 ;  /* 0x0000000000027941 */ /* 0x000fea0003800000 */
.L_x_2948:
        /* <DEDUP_REMOVED lines=40> */
[----:B------:R-:W-:Y:S01]  /*2b70*/  IMAD.MOV.U32 R122, RZ, RZ, R180 ;  /* 0x000000ffff7a7224 */ /* 0x000fe200078e00b4 */
[----:B------:R-:W-:Y:S01]  /*2b80*/  LOP3.LUT R148, R133, UR37, R148, 0x96, !PT ;  /* 0x0000002585947c12 */ /* 0x000fe2000f8e9694 */
[----:B------:R-:W-:Y:S02]  /*2b90*/  IMAD.MOV.U32 R120, RZ, RZ, R132 ;  /* 0x000000ffff787224 */ /* 0x000fe400078e0084 */
[----:B------:R-:W-:-:S07]  /*2ba0*/  IMAD.MOV.U32 R133, RZ, RZ, RZ ;  /* 0x000000ffff857224 */ /* 0x000fce00078e00ff */
.L_x_2947:
[----:B------:R-:W-:Y:S05]  /*2bb0*/  BSYNC B1 ;  /* 0x0000000000017941 */ /* 0x000fea0003800000 */
.L_x_2946:
        /* <DEDUP_REMOVED lines=16> */
.L_x_2950:
        /* <DEDUP_REMOVED lines=12> */
.L_x_2953:
[----:B------:R-:W-:-:S07]  /*2d80*/  MOV R68, R122 ;  /* 0x0000007a00447202 */ /* 0x000fce0000000f00 */
.L_x_2954:
[----:B------:R-:W-:Y:S05]  /*2d90*/  BSYNC B1 ;  /* 0x0000000000017941 */ /* 0x000fea0003800000 */
.L_x_2952:
        /* <DEDUP_REMOVED lines=16> */
.L_x_2958:
[----:B------:R-:W-:Y:S05]  /*2ea0*/  BSYNC B2 ;  /* 0x0000000000027941 */ /* 0x000fea0003800000 */
.L_x_2957:
        /* <DEDUP_REMOVED lines=41> */
[----:B------:R-:W-:Y:S01]  /*3140*/  HFMA2.MMA R132, -RZ, RZ, 0, 0 ;  /* 0x00000000ff847435 */ /* 0x000fe200000001ff */
[----:B------:R-:W-:Y:S01]  /*3150*/  IMAD.MOV.U32 R122, RZ, RZ, R180 ;  /* 0x000000ffff7a7224 */ /* 0x000fe200078e00b4 */
[----:B------:R-:W-:-:S09]  /*3160*/  LOP3.LUT R148, R133, UR37, R148, 0x96, !PT ;  /* 0x0000002585947c12 */ /* 0x000fd2000f8e9694 */
.L_x_2956:
[----:B------:R-:W-:Y:S05]  /*3170*/  BSYNC B1 ;  /* 0x0000000000017941 */ /* 0x000fea0003800000 */
.L_x_2955:
[----:B------:R-:W-:Y:S02]  /*3180*/  I2FP.F32.U32 R68, R68 ;  /* 0x0000004400447245 */ /* 0x000fe40000201000 */
[----:B------:R-:W-:-:S03]  /*3190*/  PRMT R82, R60, 0x7632, R82 ;  /* 0x000076323c527816 */ /* 0x000fc60000000052 */
[----:B------:R-:W-:Y:S01]  /*31a0*/  FFMA.FTZ R133, R68, R211, 1.1641532182693481445e-10 ;  /* 0x2f00000044857423 */ /* 0x000fe200000100d3 */
[----:B------:R-:W-:Y:S01]  /*31b0*/  @P0 PRMT R68, R64, 0x7632, R68 ;  /* 0x0000763240440816 */ /* 0x000fe20000000044 */
[----:B------:R-:W-:-:S03]  /*31c0*/  IMAD.U32 R82, R82, 0x10000, RZ ;  /* 0x0001000052527824 */ /* 0x000fc600078e00ff */
[----:B------:R-:W-:Y:S01]  /*31d0*/  FSETP.GTU.FTZ.AND P3, PT, R133, R210, PT ;  /* 0x000000d28500720b */ /* 0x000fe20003f7c000 */
[----:B------:R-:W-:Y:S01]  /*31e0*/  FMUL.FTZ R82, R82, R209 ;  /* 0x000000d152527220 */ /* 0x000fe20000410000 */
[----:B------:R-:W-:-:S04]  /*31f0*/  @P0 IMAD.U32 R147, R68, 0x10000, RZ ;  /* 0x0001000044930824 */ /* 0x000fc800078e00ff */
[----:B------:R-:W-:Y:S02]  /*3200*/  FSEL R133, R82, RZ, !P3 ;  /* 0x000000ff52857208 */ /* 0x000fe40005800000 */
[----:B------:R-:W-:-:S03]  /*3210*/  SEL R82, RZ, 0x1, P3 ;  /* 0x00000001ff527807 */ /* 0x000fc60001800000 */
[----:B------:R-:W-:-:S04]  /*3220*/  FADD.FTZ R158, R133, R158 ;  /* 0x0000009e859e7221 */ /* 0x000fc80000010000 */
[----:B------:R-:W-:-:S07]  /*3230*/  @P0 FADD.FTZ R158, R147, R158 ;  /* 0x0000009e939e0221 */ /* 0x000fce0000010000 */
.L_x_2951:
        /* <DEDUP_REMOVED lines=12> */
.L_x_2960:
[----:B------:R-:W-:-:S07]  /*3300*/  IMAD.MOV.U32 R68, RZ, RZ, R122 ;  /* 0x000000ffff447224 */ /* 0x000fce00078e007a */
.L_x_2961:
[----:B------:R-:W-:Y:S05]  /*3310*/  BSYNC B1 ;  /* 0x0000000000017941 */ /* 0x000fea0003800000 */
.L_x_2959:
        /* <DEDUP_REMOVED lines=16> */
.L_x_2965:
[----:B------:R-:W-:Y:S05]  /*3420*/  BSYNC B2 ;  /* 0x0000000000027941 */ /* 0x000fea0003800000 */
.L_x_2964:
        /* <DEDUP_REMOVED lines=44> */
.L_x_2963:
[----:B------:R-:W-:Y:S05]  /*36f0*/  BSYNC B1 ;  /* 0x0000000000017941 */ /* 0x000fea0003800000 */
.L_x_2962:
        /* <DEDUP_REMOVED lines=16> */
.L_x_2966:
        /* <DEDUP_REMOVED lines=12> */
.L_x_2969:
[----:B------:R-:W-:-:S07]  /*38c0*/  IMAD.MOV.U32 R81, RZ, RZ, R122 ;  /* 0x000000ffff517224 */ /* 0x000fce00078e007a */
.L_x_2970:
[----:B------:R-:W-:Y:S05]  /*38d0*/  BSYNC B1 ;  /* 0x0000000000017941 */ /* 0x000fea0003800000 */
.L_x_2968:
        /* <DEDUP_REMOVED lines=16> */
.L_x_2974:
[----:B------:R-:W-:Y:S05]  /*39e0*/  BSYNC B2 ;  /* 0x0000000000027941 */ /* 0x000fea0003800000 */
.L_x_2973:
        /* <DEDUP_REMOVED lines=44> */
.L_x_2972:
[----:B------:R-:W-:Y:S05]  /*3cb0*/  BSYNC B1 ;  /* 0x0000000000017941 */ /* 0x000fea0003800000 */
.L_x_2971:
[----:B------:R-:W-:Y:S01]  /*3cc0*/  I2FP.F32.U32 R132, R81 ;  /* 0x0000005100847245 */ /* 0x000fe20000201000 */
[----:B------:R-:W-:-:S04]  /*3cd0*/  IMAD.U32 R166, R61, 0x10000, RZ ;  /* 0x000100003da67824 */ /* 0x000fc800078e00ff */
[----:B------:R-:W-:Y:S01]  /*3ce0*/  FFMA.FTZ R69, R132, R211, 1.1641532182693481445e-10 ;  /* 0x2f00000084457423 */ /* 0x000fe200000100d3 */
[----:B------:R-:W-:Y:S01]  /*3cf0*/  FMUL.FTZ R166, R166, R209 ;  /* 0x000000d1a6a67220 */ /* 0x000fe20000410000 */
[----:B------:R-:W-:-:S03]  /*3d00*/  @P0 IMAD.U32 R132, R65, 0x10000, RZ ;  /* 0x0001000041840824 */ /* 0x000fc600078e00ff */
[----:B------:R-:W-:-:S04]  /*3d10*/  FSETP.GTU.FTZ.AND P3, PT, R69, R210, PT ;  /* 0x000000d24500720b */ /* 0x000fc80003f7c000 */
[----:B------:R-:W-:Y:S02]  /*3d20*/  FSEL R166, R166, RZ, !P3 ;  /* 0x000000ffa6a67208 */ /* 0x000fe40005800000 */
[----:B------:R-:W-:-:S03]  /*3d30*/  SEL R81, RZ, 0x1, P3 ;  /* 0x00000001ff517807 */ /* 0x000fc60001800000 */
[----:B------:R-:W-:-:S04]  /*3d40*/  FADD.FTZ R165, R166, R165 ;  /* 0x000000a5a6a57221 */ /* 0x000fc80000010000 */
[----:B------:R-:W-:-:S07]  /*3d50*/  @P0 FADD.FTZ R165, R132, R165 ;  /* 0x000000a584a50221 */ /* 0x000fce0000010000 */
.L_x_2967:
        /* <DEDUP_REMOVED lines=12> */
.L_x_2976:
[----:B------:R-:W-:-:S07]  /*3e20*/  IMAD.MOV.U32 R166, RZ, RZ, R122 ;  /* 0x000000ffffa67224 */ /* 0x000fce00078e007a */
.L_x_2977:
[----:B------:R-:W-:Y:S05]  /*3e30*/  BSYNC B1 ;  /* 0x0000000000017941 */ /* 0x000fea0003800000 */
.L_x_2975:
        /* <DEDUP_REMOVED lines=16> */
.L_x_2981:
[----:B------:R-:W-:Y:S05]  /*3f40*/  BSYNC B2 ;  /* 0x0000000000027941 */ /* 0x000fea0003800000 */
.L_x_2980:
        /* <DEDUP_REMOVED lines=44> */
.L_x_2979:
[----:B------:R-:W-:Y:S05]  /*4210*/  BSYNC B1 ;  /* 0x0000000000017941 */ /* 0x000fea0003800000 */
.L_x_2978:
        /* <DEDUP_REMOVED lines=16> */
.L_x_2982:
        /* <DEDUP_REMOVED lines=12> */
.L_x_2985:
[----:B------:R-:W-:-:S07]  /*43e0*/  IMAD.MOV.U32 R80, RZ, RZ, R122 ;  /* 0x000000ffff507224 */ /* 0x000fce00078e007a */
.L_x_2986:
[----:B------:R-:W-:Y:S05]  /*43f0*/  BSYNC B1 ;  /* 0x0000000000017941 */ /* 0x000fea0003800000 */
.L_x_2984:
        /* <DEDUP_REMOVED lines=16> */
.L_x_2990:
[----:B------:R-:W-:Y:S05]  /*4500*/  BSYNC B2 ;  /* 0x0000000000027941 */ /* 0x000fea0003800000 */
.L_x_2989:
        /* <DEDUP_REMOVED lines=44> */
.L_x_2988:
[----:B------:R-:W-:Y:S05]  /*47d0*/  BSYNC B1 ;  /* 0x0000000000017941 */ /* 0x000fea0003800000 */
.L_x_2987:
[----:B------:R-:W-:Y:S02]  /*47e0*/  PRMT R69, R61, 0x7632, R69 ;  /* 0x000076323d457816 */ /* 0x000fe40000000045 */
[----:B------:R-:W-:-:S03]  /*47f0*/  I2FP.F32.U32 R80, R80 ;  /* 0x0000005000507245 */ /* 0x000fc60000201000 */
[----:B------:R-:W-:Y:S02]  /*4800*/  IMAD.U32 R132, R69, 0x10000, RZ ;  /* 0x0001000045847824 */ /* 0x000fe400078e00ff */
[----:B------:R-:W-:Y:S02]  /*4810*/  FFMA.FTZ R69, R80, R211, 1.1641532182693481445e-10 ;  /* 0x2f00000050457423 */ /* 0x000fe400000100d3 */
[----:B------:R-:W-:-:S03]  /*4820*/  FMUL.FTZ R132, R132, R209 ;  /* 0x000000d184847220 */ /* 0x000fc60000410000 */
[----:B------:R-:W-:-:S04]  /*4830*/  FSETP.GTU.FTZ.AND P3, PT, R69, R210, PT ;  /* 0x000000d24500720b */ /* 0x000fc80003f7c000 */
[----:B------:R-:W-:Y:S02]  /*4840*/  FSEL R69, R132, RZ, !P3 ;  /* 0x000000ff84457208 */ /* 0x000fe40005800000 */
[----:B------:R-:W-:Y:S02]  /*4850*/  @P0 PRMT R132, R65, 0x7632, R132 ;  /* 0x0000763241840816 */ /* 0x000fe40000000084 */
[----:B------:R-:W-:Y:S01]  /*4860*/  SEL R80, RZ, 0x1, P3 ;  /* 0x00000001ff507807 */ /* 0x000fe20001800000 */
[----:B------:R-:W-:Y:S02]  /*4870*/  FADD.FTZ R166, R69, R166 ;  /* 0x000000a645a67221 */ /* 0x000fe40000010000 */
[----:B------:R-:W-:-:S04]  /*4880*/  @P0 IMAD.U32 R133, R132, 0x10000, RZ ;  /* 0x0001000084850824 */ /* 0x000fc800078e00ff */
[----:B------:R-:W-:-:S07]  /*4890*/  @P0 FADD.FTZ R166, R133, R166 ;  /* 0x000000a685a60221 */ /* 0x000fce0000010000 */
.L_x_2983:
        /* <DEDUP_REMOVED lines=12> */
.L_x_2992:
[----:B------:R-:W-:-:S07]  /*4960*/  IMAD.MOV.U32 R147, RZ, RZ, R122 ;  /* 0x000000ffff937224 */ /* 0x000fce00078e007a */
.L_x_2993:
[----:B------:R-:W-:Y:S05]  /*4970*/  BSYNC B1 ;  /* 0x0000000000017941 */ /* 0x000fea0003800000 */
.L_x_2991:
        /* <DEDUP_REMOVED lines=16> */
.L_x_2997:
[----:B------:R-:W-:Y:S05]  /*4a80*/  BSYNC B2 ;  /* 0x0000000000027941 */ /* 0x000fea0003800000 */
.L_x_2996:
        /* <DEDUP_REMOVED lines=44> */
.L_x_2995:
[----:B------:R-:W-:Y:S05]  /*4d50*/  BSYNC B1 ;  /* 0x0000000000017941 */ /* 0x000fea0003800000 */
.L_x_2994:
        /* <DEDUP_REMOVED lines=16> */
.L_x_2998:
        /* <DEDUP_REMOVED lines=12> */
.L_x_3001:
[----:B------:R-:W-:-:S07]  /*4f20*/  IMAD.MOV.U32 R79, RZ, RZ, R122 ;  /* 0x000000ffff4f7224 */ /* 0x000fce00078e007a */
.L_x_3002:
[----:B------:R-:W-:Y:S05]  /*4f30*/  BSYNC B1 ;  /* 0x0000000000017941 */ /* 0x000fea0003800000 */
.L_x_3000:
        /* <DEDUP_REMOVED lines=16> */
.L_x_3006:
[----:B------:R-:W-:Y:S05]  /*5040*/  BSYNC B2 ;  /* 0x0000000000027941 */ /* 0x000fea0003800000 */
.L_x_3005:
        /* <DEDUP_REMOVED lines=44> */
.L_x_3004:
[----:B------:R-:W-:Y:S05]  /*5310*/  BSYNC B1 ;  /* 0x0000000000017941 */ /* 0x000fea0003800000 */
.L_x_3003:
        /* <DEDUP_REMOVED lines=10> */
.L_x_2999:
        /* <DEDUP_REMOVED lines=12> */
.L_x_3008:
[----:B------:R-:W-:-:S07]  /*5480*/  IMAD.MOV.U32 R147, RZ, RZ, R122 ;  /* 0x000000ffff937224 */ /* 0x000fce00078e007a */
.L_x_3009:
[----:B------:R-:W-:Y:S05]  /*5490*/  BSYNC B1 ;  /* 0x0000000000017941 */ /* 0x000fea0003800000 */
.L_x_3007:
        /* <DEDUP_REMOVED lines=16> */
.L_x_3013:
[----:B------:R-:W-:Y:S05]  /*55a0*/  BSYNC B2 ;  /* 0x0000000000027941 */ /* 0x000fea0003800000 */
.L_x_3012:
        /* <DEDUP_REMOVED lines=44> */
.L_x_3011:
[----:B------:R-:W-:Y:S05]  /*5870*/  BSYNC B1 ;  /* 0x0000000000017941 */ /* 0x000fea0003800000 */
.L_x_3010:
        /* <DEDUP_REMOVED lines=14> */
.L_x_3014:
        /* <DEDUP_REMOVED lines=12> */
.L_x_3017:
[----:B------:R-:W-:-:S07]  /*5a20*/  IMAD.MOV.U32 R70, RZ, RZ, R122 ;  /* 0x000000ffff467224 */ /* 0x000fce00078e007a */
.L_x_3018:
[----:B------:R-:W-:Y:S05]  /*5a30*/  BSYNC B1 ;  /* 0x0000000000017941 */ /* 0x000fea0003800000 */
.L_x_3016:
        /* <DEDUP_REMOVED lines=16> */
.L_x_3022:
[----:B------:R-:W-:Y:S05]  /*5b40*/  BSYNC B2 ;  /* 0x0000000000027941 */ /* 0x000fea0003800000 */
.L_x_3021:
        /* <DEDUP_REMOVED lines=44> */
.L_x_3020:
[----:B------:R-:W-:Y:S05]  /*5e10*/  BSYNC B1 ;  /* 0x0000000000017941 */ /* 0x000fea0003800000 */
.L_x_3019:
[----:B------:R-:W-:Y:S02]  /*5e20*/  PRMT R69, R62, 0x7632, R69 ;  /* 0x000076323e457816 */ /* 0x000fe40000000045 */
[----:B------:R-:W-:-:S03]  /*5e30*/  I2FP.F32.U32 R70, R70 ;  /* 0x0000004600467245 */ /* 0x000fc60000201000 */
[----:B------:R-:W-:Y:S02]  /*5e40*/  IMAD.U32 R78, R69, 0x10000, RZ ;  /* 0x00010000454e7824 */ /* 0x000fe400078e00ff */
[----:B------:R-:W-:Y:S02]  /*5e50*/  FFMA.FTZ R69, R70, R211, 1.1641532182693481445e-10 ;  /* 0x2f00000046457423 */ /* 0x000fe400000100d3 */
[----:B------:R-:W-:-:S03]  /*5e60*/  FMUL.FTZ R78, R78, R209 ;  /* 0x000000d14e4e7220 */ /* 0x000fc60000410000 */
[----:B------:R-:W-:Y:S02]  /*5e70*/  FSETP.GTU.FTZ.AND P4, PT, R69, R210, PT ;  /* 0x000000d24500720b */ /* 0x000fe40003f9c000 */
[----:B------:R-:W-:Y:S02]  /*5e80*/  @P0 PRMT R69, R66, 0x7632, R69 ;  /* 0x0000763242450816 */ /* 0x000fe40000000045 */
[----:B------:R-:W-:Y:S02]  /*5e90*/  FSEL R70, R78, RZ, !P4 ;  /* 0x000000ff4e467208 */ /* 0x000fe40006000000 */
[----:B------:R-:W-:Y:S01]  /*5ea0*/  SEL R78, RZ, 0x1, P4 ;  /* 0x00000001ff4e7807 */ /* 0x000fe20002000000 */
[----:B------:R-:W-:Y:S02]  /*5eb0*/  @P0 IMAD.U32 R132, R69, 0x10000, RZ ;  /* 0x0001000045840824 */ /* 0x000fe400078e00ff */
[----:B------:R-:W-:-:S04]  /*5ec0*/  FADD.FTZ R181, R70, R181 ;  /* 0x000000b546b57221 */ /* 0x000fc80000010000 */
[----:B------:R-:W-:-:S07]  /*5ed0*/  @P0 FADD.FTZ R181, R132, R181 ;  /* 0x000000b584b50221 */ /* 0x000fce0000010000 */
.L_x_3015:
        /* <DEDUP_REMOVED lines=12> */
.L_x_3024:
[----:B------:R-:W-:-:S07]  /*5fa0*/  IMAD.MOV.U32 R70, RZ, RZ, R122 ;  /* 0x000000ffff467224 */ /* 0x000fce00078e007a */
.L_x_3025:
[----:B------:R-:W-:Y:S05]  /*5fb0*/  BSYNC B1 ;  /* 0x0000000000017941 */ /* 0x000fea0003800000 */
.L_x_3023:
        /* <DEDUP_REMOVED lines=16> */
.L_x_3029:
[----:B------:R-:W-:Y:S05]  /*60c0*/  BSYNC B2 ;  /* 0x0000000000027941 */ /* 0x000fea0003800000 */
.L_x_3028:
        /* <DEDUP_REMOVED lines=44> */
.L_x_3027:
[----:B------:R-:W-:Y:S05]  /*6390*/  BSYNC B1 ;  /* 0x0000000000017941 */ /* 0x000fea0003800000 */
.L_x_3026:
        /* <DEDUP_REMOVED lines=14> */
.L_x_3030:
        /* <DEDUP_REMOVED lines=12> */
.L_x_3033:
[----:B------:R-:W-:-:S07]  /*6540*/  IMAD.MOV.U32 R77, RZ, RZ, R122 ;  /* 0x000000ffff4d7224 */ /* 0x000fce00078e007a */
.L_x_3034:
[----:B------:R-:W-:Y:S05]  /*6550*/  BSYNC B1 ;  /* 0x0000000000017941 */ /* 0x000fea0003800000 */
.L_x_3032:
        /* <DEDUP_REMOVED lines=16> */
.L_x_3038:
[----:B------:R-:W-:Y:S05]  /*6660*/  BSYNC B2 ;  /* 0x0000000000027941 */ /* 0x000fea0003800000 */
.L_x_3037:
        /* <DEDUP_REMOVED lines=44> */
.L_x_3036:
[----:B------:R-:W-:Y:S05]  /*6930*/  BSYNC B1 ;  /* 0x0000000000017941 */ /* 0x000fea0003800000 */
.L_x_3035:
        /* <DEDUP_REMOVED lines=10> */
.L_x_3031:
        /* <DEDUP_REMOVED lines=12> */
.L_x_3040:
[----:B------:R-:W-:-:S07]  /*6aa0*/  IMAD.MOV.U32 R195, RZ, RZ, R122 ;  /* 0x000000ffffc37224 */ /* 0x000fce00078e007a */
.L_x_3041:
[----:B------:R-:W-:Y:S05]  /*6ab0*/  BSYNC B1 ;  /* 0x0000000000017941 */ /* 0x000fea0003800000 */
.L_x_3039:
        /* <DEDUP_REMOVED lines=16> */
.L_x_3045:
[----:B------:R-:W-:Y:S05]  /*6bc0*/  BSYNC B2 ;  /* 0x0000000000027941 */ /* 0x000fea0003800000 */
.L_x_3044:
        /* <DEDUP_REMOVED lines=44> */
.L_x_3043:
[----:B------:R-:W-:Y:S05]  /*6e90*/  BSYNC B1 ;  /* 0x0000000000017941 */ /* 0x000fea0003800000 */
.L_x_3042:
        /* <DEDUP_REMOVED lines=14> */
.L_x_3046:
        /* <DEDUP_REMOVED lines=12> */
.L_x_3049:
[----:B------:R-:W-:-:S07]  /*7040*/  IMAD.MOV.U32 R76, RZ, RZ, R122 ;  /* 0x000000ffff4c7224 */ /* 0x000fce00078e007a */
.L_x_3050:
[----:B------:R-:W-:Y:S05]  /*7050*/  BSYNC B1 ;  /* 0x0000000000017941 */ /* 0x000fea0003800000 */
.L_x_3048:
        /* <DEDUP_REMOVED lines=16> */
.L_x_3054:
[----:B------:R-:W-:Y:S05]  /*7160*/  BSYNC B2 ;  /* 0x0000000000027941 */ /* 0x000fea0003800000 */
.L_x_3053:
        /* <DEDUP_REMOVED lines=9> */
[----:B------:R-:W-:Y:S01]  /*7200*/  LOP3.LUT R132, R71, UR21, R147, 0x96, !PT ;  /* 0x0000001547847c12 */ /* 0x000fe2000f8e9693 */
[----:B------:R-:W-:-:S03]  /*7210*/  HFMA2.MMA R147, -RZ, RZ, 0, 0 ;  /* 0x00000000ff937435 */ /* 0x000fc600000001ff */
        /* <DEDUP_REMOVED lines=32> */
[----:B------:R-:W-:-:S07]  /*7420*/  IMAD.MOV.U32 R120, RZ, RZ, R68 ;  /* 0x000000ffff787224 */ /* 0x000fce00078e0044 */
.L_x_3052:
[----:B------:R-:W-:Y:S05]  /*7430*/  BSYNC B1 ;  /* 0x0000000000017941 */ /* 0x000fea0003800000 */
.L_x_3051:
[----:B------:R-:W-:Y:S02]  /*7440*/  I2FP.F32.U32 R68, R76 ;  /* 0x0000004c00447245 */ /* 0x000fe40000201000 */
[----:B------:R-:W-:-:S03]  /*7450*/  PRMT R69, R63, 0x7632, R69 ;  /* 0x000076323f457816 */ /* 0x000fc60000000045 */
[----:B------:R-:W-:Y:S01]  /*7460*/  FFMA.FTZ R211, R68, R211, 1.1641532182693481445e-10 ;  /* 0x2f00000044d37423 */ /* 0x000fe200000100d3 */
[----:B------:R-:W-:Y:S01]  /*7470*/  @P0 PRMT R68, R67, 0x7632, R68 ;  /* 0x0000763243440816 */ /* 0x000fe20000000044 */
[----:B------:R-:W-:-:S03]  /*7480*/  IMAD.U32 R70, R69, 0x10000, RZ ;  /* 0x0001000045467824 */ /* 0x000fc600078e00ff */
[----:B------:R-:W-:Y:S01]  /*7490*/  FSETP.GTU.FTZ.AND P2, PT, R211, R210, PT ;  /* 0x000000d2d300720b */ /* 0x000fe20003f5c000 */
[----:B------:R-:W-:Y:S01]  /*74a0*/  FMUL.FTZ R70, R70, R209 ;  /* 0x000000d146467220 */ /* 0x000fe20000410000 */
[----:B------:R-:W-:Y:S02]  /*74b0*/  @P0 IMAD.U32 R68, R68, 0x10000, RZ ;  /* 0x0001000044440824 */ /* 0x000fe400078e00ff */
[----:B------:R-:W-:Y:S02]  /*74c0*/  SEL R76, RZ, 0x1, P2 ;  /* 0x00000001ff4c7807 */ /* 0x000fe40001000000 */
[----:B------:R-:W-:-:S05]  /*74d0*/  FSEL R70, R70, RZ, !P2 ;  /* 0x000000ff46467208 */ /* 0x000fca0005000000 */
[----:B------:R-:W-:-:S04]  /*74e0*/  FADD.FTZ R195, R70, R195 ;  /* 0x000000c346c37221 */ /* 0x000fc80000010000 */
[----:B------:R-:W-:-:S07]  /*74f0*/  @P0 FADD.FTZ R195, R68, R195 ;  /* 0x000000c344c30221 */ /* 0x000fce0000010000 */
.L_x_3047:
[----:B------:R-:W-:Y:S02]  /*7500*/  SEL R71, RZ, 0x1000000, P5 ;  /* 0x01000000ff477807 */ /* 0x000fe40002800000 */
[C---:B------:R-:W-:Y:S02]  /*7510*/  LOP3.LUT P6, RZ, R53.reuse, 0x4, RZ, 0xc0, !PT ;  /* 0x0000000435ff7812 */ /* 0x040fe400078cc0ff */
[C---:B------:R-:W-:Y:S02]  /*7520*/  LOP3.LUT P2, RZ, R53.reuse, 0x8, RZ, 0xc0, !PT ;  /* 0x0000000835ff7812 */ /* 0x040fe4000784c0ff */
[C---:B------:R-:W-:Y:S02]  /*7530*/  LOP3.LUT P5, RZ, R53.reuse, 0x2, RZ, 0xc0, !PT ;  /* 0x0000000235ff7812 */ /* 0x040fe400078ac0ff */
[----:B------:R-:W-:Y:S02]  /*7540*/  LOP3.LUT P0, RZ, R53, 0x10, RZ, 0xc0, !PT ;  /* 0x0000001035ff7812 */ /* 0x000fe4000780c0ff */
[----:B------:R-:W-:-:S02]  /*7550*/  SEL R69, RZ, 0x10000, P4 ;  /* 0x00010000ff457807 */ /* 0x000fc40002000000 */
[----:B------:R-:W-:Y:S02]  /*7560*/  SEL R70, RZ, 0x100, P3 ;  /* 0x00000100ff467807 */ /* 0x000fe40001800000 */
[----:B------:R-:W-:Y:S02]  /*7570*/  SEL R68, RZ, 0x1, P5 ;  /* 0x00000001ff447807 */ /* 0x000fe40002800000 */
[----:B------:R-:W-:Y:S02]  /*7580*/  SEL R214, RZ, 0x1, P6 ;  /* 0x00000001ffd67807 */ /* 0x000fe40003000000 */
[----:B------:R-:W-:Y:S02]  /*7590*/  SEL R212, RZ, 0x1, P2 ;  /* 0x00000001ffd47807 */ /* 0x000fe40001000000 */
[----:B------:R-:W-:Y:S01]  /*75a0*/  LOP3.LUT P4, RZ, R53, 0x1, RZ, 0xc0, !PT ;  /* 0x0000000135ff7812 */ /* 0x000fe2000788c0ff */
[----:B------:R-:W-:Y:S01]  /*75b0*/  IMAD.WIDE.U32 R214, R214, 0x10000, RZ ;  /* 0x00010000d6d67825 */ /* 0x000fe200078e00ff */
[----:B------:R-:W-:-:S02]  /*75c0*/  SEL R216, RZ, 0x1, P0 ;  /* 0x00000001ffd87807 */ /* 0x000fc40000000000 */
[----:B------:R-:W-:Y:S01]  /*75d0*/  LOP3.LUT R70, R70, R71, R69, 0xfe, !PT ;  /* 0x0000004746467212 */ /* 0x000fe200078efe45 */
[----:B------:R-:W-:Y:S01]  /*75e0*/  IMAD.WIDE.U32 R68, R68, 0x1000000, RZ ;  /* 0x0100000044447825 */ /* 0x000fe200078e00ff */
[C---:B------:R-:W-:Y:S02]  /*75f0*/  LEA R210, P0, R179.reuse, UR10, 0x4 ;  /* 0x0000000ab3d27c11 */ /* 0x040fe4000f8020ff */
[----:B------:R-:W-:Y:S01]  /*7600*/  SEL R217, RZ, 0x1, P4 ;  /* 0x00000001ffd97807 */ /* 0x000fe20002000000 */
[----:B------:R-:W-:Y:S01]  /*7610*/  IMAD.WIDE.U32 R212, R212, 0x100, RZ ;  /* 0x00000100d4d47825 */ /* 0x000fe200078e00ff */
[C---:B------:R-:W-:Y:S02]  /*7620*/  SHF.L.U32 R218, R179.reuse, 0x3, RZ ;  /* 0x00000003b3da7819 */ /* 0x040fe400000006ff */
[C---:B------:R-:W-:Y:S02]  /*7630*/  LEA.HI.X R211, R179.reuse, UR11, RZ, 0x4, P0 ;  /* 0x0000000bb3d37c11 */ /* 0x040fe400080f24ff */
[----:B------:R-:W-:-:S02]  /*7640*/  SHF.L.U64.HI R219, R179, 0x3, RZ ;  /* 0x00000003b3db7819 */ /* 0x000fc400000102ff */
[----:B------:R-:W-:Y:S02]  /*7650*/  IADD3 R132, P0, R218, UR12, RZ ;  /* 0x0000000cda847c10 */ /* 0x000fe4000ff1e0ff */
[----:B------:R-:W-:Y:S02]  /*7660*/  LOP3.LUT R217, R69, R70, R217, 0xfe, !PT ;  /* 0x0000004645d97212 */ /* 0x000fe400078efed9 */
[----:B------:R-:W-:Y:S02]  /*7670*/  LOP3.LUT R209, R212, R68, R214, 0xfe, !PT ;  /* 0x00000044d4d17212 */ /* 0x000fe400078efed6 */
[----:B------:R-:W-:Y:S02]  /*7680*/  F2FP.BF16.F32.PACK_AB R71, R195, R194 ;  /* 0x000000c2c347723e */ /* 0x000fe400000010ff */
[----:B------:R-:W-:Y:S02]  /*7690*/  F2FP.BF16.F32.PACK_AB R70, R181, R180 ;  /* 0x000000b4b546723e */ /* 0x000fe400000010ff */
[----:B------:R-:W-:-:S02]  /*76a0*/  F2FP.BF16.F32.PACK_AB R69, R166, R165 ;  /* 0x000000a5a645723e */ /* 0x000fc400000010ff */
[----:B------:R-:W-:Y:S02]  /*76b0*/  F2FP.BF16.F32.PACK_AB R68, R158, R159 ;  /* 0x0000009f9e44723e */ /* 0x000fe400000010ff */
[----:B------:R-:W-:Y:S02]  /*76c0*/  IADD3.X R133, R219, UR13, RZ, P0, !PT ;  /* 0x0000000ddb857c10 */ /* 0x000fe400087fe4ff */
[----:B------:R-:W-:Y:S01]  /*76d0*/  LOP3.LUT R213, R213, R217, R215, 0xfe, !PT ;  /* 0x000000d9d5d57212 */ /* 0x000fe200078efed7 */
[----:B------:R0:W-:Y:S01]  /*76e0*/  STG.E.128 desc[UR4][R210.64], R68 ;  /* 0x00000044d2007986 */ /* 0x0001e2000c101d04 */
[----:B------:R-:W-:-:S05]  /*76f0*/  LOP3.LUT R212, R209, R216, RZ, 0xfc, !PT ;  /* 0x000000d8d1d47212 */ /* 0x000fca00078efcff */
[----:B------:R0:W-:Y:S01]  /*7700*/  STG.E.64 desc[UR4][R132.64], R212 ;  /* 0x000000d484007986 */ /* 0x0001e2000c101b04 */
[----:B------:R-:W-:Y:S05]  /*7710*/  @!P1 BRA `(.L_x_3055) ;  /* 0x0000000000509947 */ /* 0x000fea0003800000 */
[----:B0-----:R-:W-:Y:S01]  /*7720*/  IMAD.U32 R71, R77, 0x10000, RZ ;  /* 0x000100004d477824 */ /* 0x001fe200078e00ff */
[----:B------:R-:W-:Y:S02]  /*7730*/  LOP3.LUT R70, R76, 0xffff, RZ, 0xc0, !PT ;  /* 0x0000ffff4c467812 */ /* 0x000fe400078ec0ff */
[----:B------:R-:W-:Y:S02]  /*7740*/  LOP3.LUT R210, R80, 0xff, RZ, 0xc0, !PT ;  /* 0x000000ff50d27812 */ /* 0x000fe400078ec0ff */
[----:B------:R-:W-:Y:S02]  /*7750*/  LOP3.LUT R133, R71, 0xff0000, RZ, 0xc0, !PT ;  /* 0x00ff000047857812 */ /* 0x000fe400078ec0ff */
[----:B------:R-:W-:Y:S01]  /*7760*/  PRMT R71, R78, 0x7104, RZ ;  /* 0x000071044e477816 */ /* 0x000fe200000000ff */
[----:B------:R-:W-:Y:S01]  /*7770*/  IMAD.WIDE.U32 R210, R210, 0x1000000, RZ ;  /* 0x01000000d2d27825 */ /* 0x000fe200078e00ff */
[----:B------:R-:W-:Y:S02]  /*7780*/  PRMT R212, R133, 0x4210, R70 ;  /* 0x0000421085d47816 */ /* 0x000fe40000000046 */
        /* <DEDUP_REMOVED lines=13> */
.L_x_3055:
[----:B------:R-:W-:-:S07]  /*7860*/  VIADD R209, R179, 0x80 ;  /* 0x00000080b3d17836 */ /* 0x000fce0000000000 */
.L_x_2926:
[----:B------:R-:W-:Y:S05]  /*7870*/  BSYNC B0 ;  /* 0x0000000000007941 */ /* 0x000fea0003800000 */
.L_x_2925:
[----:B------:R-:W-:Y:S01]  /*7880*/  LOP3.LUT P0, RZ, R53, 0x800, RZ, 0xc0, !PT ;  /* 0x0000080035ff7812 */ /* 0x000fe2000780c0ff */
[----:B------:R-:W-:-:S12]  /*7890*/  BSSY B0, `(.L_x_3056) ;  /* 0x00005de000007945 */ /* 0x000fd80003800000 */
[----:B------:R-:W-:Y:S05]  /*78a0*/  @!P0 BRA `(.L_x_3057) ;  /* 0x0000005c00708947 */ /* 0x000fea0003800000 */
[----:B0-----:R-:W0:Y:S01]  /*78b0*/  LDC.64 R132, c[0x0][0x228] ;  /* 0x00008a00ff847b82 */ /* 0x001e220000000a00 */
[----:B------:R-:W-:-:S04]  /*78c0*/  ISETP.NE.U32.AND P0, PT, RZ, UR8, PT ;  /* 0x00000008ff007c0c */ /* 0x000fc8000bf05070 */
[----:B------:R-:W-:-:S03]  /*78d0*/  ISETP.NE.AND.EX P0, PT, RZ, UR9, PT, P0 ;  /* 0x00000009ff007c0c */ /* 0x000fc6000bf05300 */
[----:B-1----:R-:W1:Y:S10]  /*78e0*/  LDC.64 R68, c[0x0][0x220] ;  /* 0x00008800ff447b82 */ /* 0x002e740000000a00 */
        /* <DEDUP_REMOVED lines=22> */
.L_x_3059:
[----:B------:R-:W-:-:S07]  /*7a50*/  IMAD.MOV.U32 R167, RZ, RZ, R122 ;  /* 0x000000ffffa77224 */ /* 0x000fce00078e007a */
.L_x_3060:
[----:B------:R-:W-:Y:S05]  /*7a60*/  BSYNC B1 ;  /* 0x0000000000017941 */ /* 0x000fea0003800000 */
.L_x_3058:
        /* <DEDUP_REMOVED lines=16> */
.L_x_3064:
[----:B------:R-:W-:Y:S05]  /*7b70*/  BSYNC B2 ;  /* 0x0000000000027941 */ /* 0x000fea0003800000 */
.L_x_3063:
        /* <DEDUP_REMOVED lines=44> */
.L_x_3062:
[----:B------:R-:W-:Y:S05]  /*7e40*/  BSYNC B1 ;  /* 0x0000000000017941 */ /* 0x000fea0003800000 */
.L_x_3061:
[----:B------:R-:W0:Y:S01]  /*7e50*/  LDC R211, c[0x0][0x294] ;  /* 0x0000a500ffd37b82 */ /* 0x000e220000000800 */
[----:B------:R-:W-:Y:S01]  /*7e60*/  HFMA2.MMA R212, -RZ, RZ, 0.1171875, 0 ;  /* 0x2f800000ffd47435 */ /* 0x000fe200000001ff */
[----:B------:R-:W-:Y:S01]  /*7e70*/  I2FP.F32.U32 R147, R167 ;  /* 0x000000a700937245 */ /* 0x000fe20000201000 */
[----:B-----5:R-:W-:Y:S01]  /*7e80*/  IMAD.U32 R157, R68, 0x10000, RZ ;  /* 0x00010000449d7824 */ /* 0x020fe200078e00ff */
[----:B------:R-:W-:Y:S02]  /*7e90*/  ISETP.NE.U32.AND P2, PT, R132, RZ, PT ;  /* 0x000000ff8400720c */ /* 0x000fe40003f45070 */
[----:B------:R-:W-:Y:S02]  /*7ea0*/  LOP3.LUT R53, R53, 0xffffffef, RZ, 0xc0, !PT ;  /* 0xffffffef35357812 */ /* 0x000fe400078ec0ff */
[----:B------:R-:W1:Y:S01]  /*7eb0*/  LDC R210, c[0x0][0x298] ;  /* 0x0000a600ffd27b82 */ /* 0x000e620000000800 */
[----:B------:R-:W-:Y:S02]  /*7ec0*/  ISETP.NE.AND.EX P2, PT, R133, RZ, PT, P2 ;  /* 0x000000ff8500720c */ /* 0x000fe40003f45320 */
[----:B------:R-:W-:Y:S01]  /*7ed0*/  FFMA.FTZ R156, R147, R212, 1.1641532182693481445e-10 ;  /* 0x2f000000939c7423 */ /* 0x000fe200000100d4 */
[----:B------:R-:W-:-:S04]  /*7ee0*/  PRMT R68, R68, 0x7632, R68 ;  /* 0x0000763244447816 */ /* 0x000fc80000000044 */
[----:B0-----:R-:W-:Y:S01]  /*7ef0*/  FSETP.GTU.FTZ.AND P3, PT, R156, R211, PT ;  /* 0x000000d39c00720b */ /* 0x001fe20003f7c000 */
[----:B-1----:R-:W-:-:S12]  /*7f00*/  FMUL.FTZ R157, R157, R210 ;  /* 0x000000d29d9d7220 */ /* 0x002fd80000410000 */
[----:B------:R-:W-:Y:S02]  /*7f10*/  @P3 LOP3.LUT R53, R53, 0x10, RZ, 0xfc, !PT ;  /* 0x0000001035353812 */ /* 0x000fe400078efcff */
        /* <DEDUP_REMOVED lines=8> */
.L_x_3065:
        /* <DEDUP_REMOVED lines=12> */
.L_x_3068:
[----:B------:R-:W-:-:S07]  /*8060*/  MOV R83, R122 ;  /* 0x0000007a00537202 */ /* 0x000fce0000000f00 */
.L_x_3069:
[----:B------:R-:W-:Y:S05]  /*8070*/  BSYNC B1 ;  /* 0x0000000000017941 */ /* 0x000fea0003800000 */
.L_x_3067:
        /* <DEDUP_REMOVED lines=16> */
.L_x_3073:
[----:B------:R-:W-:Y:S05]  /*8180*/  BSYNC B2 ;  /* 0x0000000000027941 */ /* 0x000fea0003800000 */
.L_x_3072:
        /* <DEDUP_REMOVED lines=41> */
[----:B------:R-:W-:Y:S01]  /*8420*/  MOV R120, R132 ;  /* 0x0000008400787202 */ /* 0x000fe20000000f00 */
[----:B------:R-:W-:Y:S01]  /*8430*/  IMAD.MOV.U32 R132, RZ, RZ, RZ ;  /* 0x000000ffff847224 */ /* 0x000fe200078e00ff */
[----:B------:R-:W-:-:S07]  /*8440*/  LOP3.LUT R148, R133, UR37, R148, 0x96, !PT ;  /* 0x0000002585947c12 */ /* 0x000fce000f8e9694 */
.L_x_3071:
[----:B------:R-:W-:Y:S05]  /*8450*/  BSYNC B1 ;  /* 0x0000000000017941 */ /* 0x000fea0003800000 */
.L_x_3070:
        /* <DEDUP_REMOVED lines=10> */
.L_x_3066:
        /* <DEDUP_REMOVED lines=12> */
.L_x_3075:
[----:B------:R-:W-:-:S07]  /*85c0*/  IMAD.MOV.U32 R147, RZ, RZ, R122 ;  /* 0x000000ffff937224 */ /* 0x000fce00078e007a */
.L_x_3076:
[----:B------:R-:W-:Y:S05]  /*85d0*/  BSYNC B1 ;  /* 0x0000000000017941 */ /* 0x000fea0003800000 */
.L_x_3074:
        /* <DEDUP_REMOVED lines=16> */
.L_x_3080:
[----:B------:R-:W-:Y:S05]  /*86e0*/  BSYNC B2 ;  /* 0x0000000000027941 */ /* 0x000fea0003800000 */
.L_x_3079:
        /* <DEDUP_REMOVED lines=42> */
[----:B------:R-:W-:Y:S01]  /*8990*/  HFMA2.MMA R133, -RZ, RZ, 0, 0 ;  /* 0x00000000ff857435 */ /* 0x000fe200000001ff */
[----:B------:R-:W-:-:S10]  /*89a0*/  IMAD.MOV.U32 R120, RZ, RZ, R132 ;  /* 0x000000ffff787224 */ /* 0x000fd400078e0084 */
.L_x_3078:
[----:B------:R-:W-:Y:S05]  /*89b0*/  BSYNC B1 ;  /* 0x0000000000017941 */ /* 0x000fea0003800000 */
.L_x_3077:
        /* <DEDUP_REMOVED lines=16> */
.L_x_3081:
        /* <DEDUP_REMOVED lines=12> */
.L_x_3084:
[----:B------:R-:W-:-:S07]  /*8b80*/  MOV R68, R122 ;  /* 0x0000007a00447202 */ /* 0x000fce0000000f00 */
.L_x_3085:
[----:B------:R-:W-:Y:S05]  /*8b90*/  BSYNC B1 ;  /* 0x0000000000017941 */ /* 0x000fea0003800000 */
.L_x_3083:
        /* <DEDUP_REMOVED lines=16> */
.L_x_3089:
[----:B------:R-:W-:Y:S05]  /*8ca0*/  BSYNC B2 ;  /* 0x0000000000027941 */ /* 0x000fea0003800000 */
.L_x_3088:
        /* <DEDUP_REMOVED lines=44> */
.L_x_3087:
[----:B------:R-:W-:Y:S05]  /*8f70*/  BSYNC B1 ;  /* 0x0000000000017941 */ /* 0x000fea0003800000 */
.L_x_3086:
[----:B------:R-:W-:Y:S02]  /*8f80*/  I2FP.F32.U32 R133, R68 ;  /* 0x0000004400857245 */ /* 0x000fe40000201000 */
[----:B------:R-:W-:-:S05]  /*8f90*/  PRMT R68, R60, 0x7632, R68 ;  /* 0x000076323c447816 */ /* 0x000fca0000000044 */
[----:B------:R-:W-:Y:S02]  /*8fa0*/  IMAD.U32 R147, R68, 0x10000, RZ ;  /* 0x0001000044937824 */ /* 0x000fe400078e00ff */
[----:B------:R-:W-:Y:S02]  /*8fb0*/  FFMA.FTZ R68, R133, R212, 1.1641532182693481445e-10 ;  /* 0x2f00000085447423 */ /* 0x000fe400000100d4 */
[----:B------:R-:W-:-:S03]  /*8fc0*/  FMUL.FTZ R147, R147, R210 ;  /* 0x000000d293937220 */ /* 0x000fc60000410000 */
[----:B------:R-:W-:Y:S02]  /*8fd0*/  FSETP.GTU.FTZ.AND P3, PT, R68, R211, PT ;  /* 0x000000d34400720b */ /* 0x000fe40003f7c000 */
[----:B------:R-:W-:Y:S02]  /*8fe0*/  @P0 PRMT R68, R64, 0x7632, R68 ;  /* 0x0000763240440816 */ /* 0x000fe40000000044 */
[----:B------:R-:W-:Y:S02]  /*8ff0*/  FSEL R147, R147, RZ, !P3 ;  /* 0x000000ff93937208 */ /* 0x000fe40005800000 */
[----:B------:R-:W-:Y:S02]  /*9000*/  @P0 SHF.L.U32 R133, R68, 0x10, RZ ;  /* 0x0000001044850819 */ /* 0x000fe400000006ff */
[----:B------:R-:W-:Y:S01]  /*9010*/  SEL R82, RZ, 0x1, P3 ;  /* 0x00000001ff527807 */ /* 0x000fe20001800000 */
[----:B------:R-:W-:-:S04]  /*9020*/  FADD.FTZ R156, R147, R156 ;  /* 0x0000009c939c7221 */ /* 0x000fc80000010000 */
[----:B------:R-:W-:-:S07]  /*9030*/  @P0 FADD.FTZ R156, R133, R156 ;  /* 0x0000009c859c0221 */ /* 0x000fce0000010000 */
.L_x_3082:
        /* <DEDUP_REMOVED lines=12> */
.L_x_3091:
[----:B------:R-:W-:-:S07]  /*9100*/  IMAD.MOV.U32 R68, RZ, RZ, R122 ;  /* 0x000000ffff447224 */ /* 0x000fce00078e007a */
.L_x_3092:
[----:B------:R-:W-:Y:S05]  /*9110*/  BSYNC B1 ;  /* 0x0000000000017941 */ /* 0x000fea0003800000 */
.L_x_3090:
        /* <DEDUP_REMOVED lines=16> */
.L_x_3096:
[----:B------:R-:W-:Y:S05]  /*9220*/  BSYNC B2 ;  /* 0x0000000000027941 */ /* 0x000fea0003800000 */
.L_x_3095:
        /* <DEDUP_REMOVED lines=44> */
.L_x_3094:
[----:B------:R-:W-:Y:S05]  /*94f0*/  BSYNC B1 ;  /* 0x0000000000017941 */ /* 0x000fea0003800000 */
.L_x_3093:
[----:B------:R-:W-:Y:S01]  /*9500*/  I2FP.F32.U32 R147, R68 ;  /* 0x0000004400937245 */ /* 0x000fe20000201000 */
[----:B------:R-:W-:Y:S01]  /*9510*/  IMAD.U32 R167, R69, 0x10000, RZ ;  /* 0x0001000045a77824 */ /* 0x000fe200078e00ff */
[----:B------:R-:W-:-:S03]  /*9520*/  LOP3.LUT R53, R53, 0xfffffffb, RZ, 0xc0, !PT ;  /* 0xfffffffb35357812 */ /* 0x000fc600078ec0ff */
[----:B------:R-:W-:Y:S01]  /*9530*/  FFMA.FTZ R68, R147, R212, 1.1641532182693481445e-10 ;  /* 0x2f00000093447423 */ /* 0x000fe200000100d4 */
[----:B------:R-:W-:Y:S01]  /*9540*/  FMUL.FTZ R167, R167, R210 ;  /* 0x000000d2a7a77220 */ /* 0x000fe20000410000 */
[----:B------:R-:W-:-:S03]  /*9550*/  PRMT R147, R69, 0x7632, R147 ;  /* 0x0000763245937816 */ /* 0x000fc60000000093 */
        /* <DEDUP_REMOVED lines=10> */
.L_x_3097:
        /* <DEDUP_REMOVED lines=12> */
.L_x_3100:
[----:B------:R-:W-:-:S07]  /*96c0*/  MOV R81, R122 ;  /* 0x0000007a00517202 */ /* 0x000fce0000000f00 */
.L_x_3101:
[----:B------:R-:W-:Y:S05]  /*96d0*/  BSYNC B1 ;  /* 0x0000000000017941 */ /* 0x000fea0003800000 */
.L_x_3099:
        /* <DEDUP_REMOVED lines=16> */
.L_x_3105:
[----:B------:R-:W-:Y:S05]  /*97e0*/  BSYNC B2 ;  /* 0x0000000000027941 */ /* 0x000fea0003800000 */
.L_x_3104:
        /* <DEDUP_REMOVED lines=44> */
.L_x_3103:
[----:B------:R-:W-:Y:S05]  /*9ab0*/  BSYNC B1 ;  /* 0x0000000000017941 */ /* 0x000fea0003800000 */
.L_x_3102:
        /* <DEDUP_REMOVED lines=10> */
.L_x_3098:
        /* <DEDUP_REMOVED lines=12> */
.L_x_3107:
[----:B------:R-:W-:-:S07]  /*9c20*/  IMAD.MOV.U32 R168, RZ, RZ, R122 ;  /* 0x000000ffffa87224 */ /* 0x000fce00078e007a */
.L_x_3108:
[----:B------:R-:W-:Y:S05]  /*9c30*/  BSYNC B1 ;  /* 0x0000000000017941 */ /* 0x000fea0003800000 */
.L_x_3106:
        /* <DEDUP_REMOVED lines=16> */
.L_x_3112:
[----:B------:R-:W-:Y:S05]  /*9d40*/  BSYNC B2 ;  /* 0x0000000000027941 */ /* 0x000fea0003800000 */
.L_x_3111:
        /* <DEDUP_REMOVED lines=44> */
.L_x_3110:
[----:B------:R-:W-:Y:S05]  /*a010*/  BSYNC B1 ;  /* 0x0000000000017941 */ /* 0x000fea0003800000 */
.L_x_3109:
        /* <DEDUP_REMOVED lines=16> */
.L_x_3113:
        /* <DEDUP_REMOVED lines=12> */
.L_x_3116:
[----:B------:R-:W-:-:S07]  /*a1e0*/  MOV R80, R122 ;  /* 0x0000007a00507202 */ /* 0x000fce0000000f00 */
.L_x_3117:
[----:B------:R-:W-:Y:S05]  /*a1f0*/  BSYNC B1 ;  /* 0x0000000000017941 */ /* 0x000fea0003800000 */
.L_x_3115:
        /* <DEDUP_REMOVED lines=16> */
.L_x_3121:
[----:B------:R-:W-:Y:S05]  /*a300*/  BSYNC B2 ;  /* 0x0000000000027941 */ /* 0x000fea0003800000 */
.L_x_3120:
        /* <DEDUP_REMOVED lines=44> */
.L_x_3119:
[----:B------:R-:W-:Y:S05]  /*a5d0*/  BSYNC B1 ;  /* 0x0000000000017941 */ /* 0x000fea0003800000 */
.L_x_3118:
[----:B------:R-:W-:Y:S02]  /*a5e0*/  I2FP.F32.U32 R69, R80 ;  /* 0x0000005000457245 */ /* 0x000fe40000201000 */
[----:B------:R-:W-:-:S05]  /*a5f0*/  PRMT R80, R61, 0x7632, R80 ;  /* 0x000076323d507816 */ /* 0x000fca0000000050 */
[----:B------:R-:W-:Y:S02]  /*a600*/  IMAD.U32 R133, R80, 0x10000, RZ ;  /* 0x0001000050857824 */ /* 0x000fe400078e00ff */
[----:B------:R-:W-:Y:S01]  /*a610*/  FFMA.FTZ R80, R69, R212, 1.1641532182693481445e-10 ;  /* 0x2f00000045507423 */ /* 0x000fe200000100d4 */
[----:B------:R-:W-:Y:S01]  /*a620*/  @P0 PRMT R69, R65, 0x7632, R69 ;  /* 0x0000763241450816 */ /* 0x000fe20000000045 */
[----:B------:R-:W-:-:S03]  /*a630*/  FMUL.FTZ R133, R133, R210 ;  /* 0x000000d285857220 */ /* 0x000fc60000410000 */
[----:B------:R-:W-:Y:S02]  /*a640*/  FSETP.GTU.FTZ.AND P3, PT, R80, R211, PT ;  /* 0x000000d35000720b */ /* 0x000fe40003f7c000 */
[----:B------:R-:W-:Y:S02]  /*a650*/  @P0 SHF.L.U32 R69, R69, 0x10, RZ ;  /* 0x0000001045450819 */ /* 0x000fe400000006ff */
[----:B------:R-:W-:Y:S02]  /*a660*/  FSEL R133, R133, RZ, !P3 ;  /* 0x000000ff85857208 */ /* 0x000fe40005800000 */
[----:B------:R-:W-:-:S03]  /*a670*/  SEL R80, RZ, 0x1, P3 ;  /* 0x00000001ff507807 */ /* 0x000fc60001800000 */
[----:B------:R-:W-:-:S04]  /*a680*/  FADD.FTZ R168, R133, R168 ;  /* 0x000000a885a87221 */ /* 0x000fc80000010000 */
[----:B------:R-:W-:-:S07]  /*a690*/  @P0 FADD.FTZ R168, R69, R168 ;  /* 0x000000a845a80221 */ /* 0x000fce0000010000 */
.L_x_3114:
        /* <DEDUP_REMOVED lines=12> */
.L_x_3123:
[----:B------:R-:W-:-:S07]  /*a760*/  IMAD.MOV.U32 R147, RZ, RZ, R122 ;  /* 0x000000ffff937224 */ /* 0x000fce00078e007a */
.L_x_3124:
[----:B------:R-:W-:Y:S05]  /*a770*/  BSYNC B1 ;  /* 0x0000000000017941 */ /* 0x000fea0003800000 */
.L_x_3122:
        /* <DEDUP_REMOVED lines=16> */
.L_x_3128:
[----:B------:R-:W-:Y:S05]  /*a880*/  BSYNC B2 ;  /* 0x0000000000027941 */ /* 0x000fea0003800000 */
.L_x_3127:
        /* <DEDUP_REMOVED lines=44> */
.L_x_3126:
[----:B------:R-:W-:Y:S05]  /*ab50*/  BSYNC B1 ;  /* 0x0000000000017941 */ /* 0x000fea0003800000 */
.L_x_3125:
        /* <DEDUP_REMOVED lines=16> */
.L_x_3129:
        /* <DEDUP_REMOVED lines=12> */
.L_x_3132:
[----:B------:R-:W-:-:S07]  /*ad20*/  MOV R79, R122 ;  /* 0x0000007a004f7202 */ /* 0x000fce0000000f00 */
.L_x_3133:
[----:B------:R-:W-:Y:S05]  /*ad30*/  BSYNC B1 ;  /* 0x0000000000017941 */ /* 0x000fea0003800000 */
.L_x_3131:
        /* <DEDUP_REMOVED lines=16> */
.L_x_3137:
[----:B------:R-:W-:Y:S05]  /*ae40*/  BSYNC B2 ;  /* 0x0000000000027941 */ /* 0x000fea0003800000 */
.L_x_3136:
        /* <DEDUP_REMOVED lines=44> */
.L_x_3135:
[----:B------:R-:W-:Y:S05]  /*b110*/  BSYNC B1 ;  /* 0x0000000000017941 */ /* 0x000fea0003800000 */
.L_x_3134:
        /* <DEDUP_REMOVED lines=10> */
.L_x_3130:
        /* <DEDUP_REMOVED lines=12> */
.L_x_3139:
[----:B------:R-:W-:-:S07]  /*b280*/  IMAD.MOV.U32 R147, RZ, RZ, R122 ;  /* 0x000000ffff937224 */ /* 0x000fce00078e007a */
.L_x_3140:
[----:B------:R-:W-:Y:S05]  /*b290*/  BSYNC B1 ;  /* 0x0000000000017941 */ /* 0x000fea0003800000 */
.L_x_3138:
        /* <DEDUP_REMOVED lines=16> */
.L_x_3144:
[----:B------:R-:W-:Y:S05]  /*b3a0*/  BSYNC B2 ;  /* 0x0000000000027941 */ /* 0x000fea0003800000 */
.L_x_3143:
        /* <DEDUP_REMOVED lines=44> */
.L_x_3142:
[----:B------:R-:W-:Y:S05]  /*b670*/  BSYNC B1 ;  /* 0x0000000000017941 */ /* 0x000fea0003800000 */
.L_x_3141:
        /* <DEDUP_REMOVED lines=14> */
.L_x_3145:
        /* <DEDUP_REMOVED lines=12> */
.L_x_3148:
[----:B------:R-:W-:-:S07]  /*b820*/  MOV R70, R122 ;  /* 0x0000007a00467202 */ /* 0x000fce0000000f00 */
.L_x_3149:
[----:B------:R-:W-:Y:S05]  /*b830*/  BSYNC B1 ;  /* 0x0000000000017941 */ /* 0x000fea0003800000 */
.L_x_3147:
        /* <DEDUP_REMOVED lines=16> */
.L_x_3153:
[----:B------:R-:W-:Y:S05]  /*b940*/  BSYNC B2 ;  /* 0x0000000000027941 */ /* 0x000fea0003800000 */
.L_x_3152:
        /* <DEDUP_REMOVED lines=44> */
.L_x_3151:
[----:B------:R-:W-:Y:S05]  /*bc10*/  BSYNC B1 ;  /* 0x0000000000017941 */ /* 0x000fea0003800000 */
.L_x_3150:
        /* <DEDUP_REMOVED lines=12> */
.L_x_3146:
        /* <DEDUP_REMOVED lines=12> */
.L_x_3155:
[----:B------:R-:W-:-:S07]  /*bda0*/  IMAD.MOV.U32 R70, RZ, RZ, R122 ;  /* 0x000000ffff467224 */ /* 0x000fce00078e007a */
.L_x_3156:
[----:B------:R-:W-:Y:S05]  /*bdb0*/  BSYNC B1 ;  /* 0x0000000000017941 */ /* 0x000fea0003800000 */
.L_x_3154:
        /* <DEDUP_REMOVED lines=16> */
.L_x_3160:
[----:B------:R-:W-:Y:S05]  /*bec0*/  BSYNC B2 ;  /* 0x0000000000027941 */ /* 0x000fea0003800000 */
.L_x_3159:
        /* <DEDUP_REMOVED lines=44> */
.L_x_3158:
[----:B------:R-:W-:Y:S05]  /*c190*/  BSYNC B1 ;  /* 0x0000000000017941 */ /* 0x000fea0003800000 */
.L_x_3157:
        /* <DEDUP_REMOVED lines=14> */
.L_x_3161:
        /* <DEDUP_REMOVED lines=12> */
.L_x_3164:
[----:B------:R-:W-:-:S07]  /*c340*/  MOV R77, R122 ;  /* 0x0000007a004d7202 */ /* 0x000fce0000000f00 */
.L_x_3165:
[----:B------:R-:W-:Y:S05]  /*c350*/  BSYNC B1 ;  /* 0x0000000000017941 */ /* 0x000fea0003800000 */
.L_x_3163:
        /* <DEDUP_REMOVED lines=16> */
.L_x_3169:
[----:B------:R-:W-:Y:S05]  /*c460*/  BSYNC B2 ;  /* 0x0000000000027941 */ /* 0x000fea0003800000 */
.L_x_3168:
        /* <DEDUP_REMOVED lines=44> */
.L_x_3167:
[----:B------:R-:W-:Y:S05]  /*c730*/  BSYNC B1 ;  /* 0x0000000000017941 */ /* 0x000fea0003800000 */
.L_x_3166:
        /* <DEDUP_REMOVED lines=10> */
.L_x_3162:
        /* <DEDUP_REMOVED lines=12> */
.L_x_3171:
[----:B------:R-:W-:-:S07]  /*c8a0*/  IMAD.MOV.U32 R197, RZ, RZ, R122 ;  /* 0x000000ffffc57224 */ /* 0x000fce00078e007a */
.L_x_3172:
[----:B------:R-:W-:Y:S05]  /*c8b0*/  BSYNC B1 ;  /* 0x0000000000017941 */ /* 0x000fea0003800000 */
.L_x_3170:
        /* <DEDUP_REMOVED lines=16> */
.L_x_3176:
[----:B------:R-:W-:Y:S05]  /*c9c0*/  BSYNC B2 ;  /* 0x0000000000027941 */ /* 0x000fea0003800000 */
.L_x_3175:
        /* <DEDUP_REMOVED lines=44> */
.L_x_3174:
[----:B------:R-:W-:Y:S05]  /*cc90*/  BSYNC B1 ;  /* 0x0000000000017941 */ /* 0x000fea0003800000 */
.L_x_3173:
        /* <DEDUP_REMOVED lines=14> */
.L_x_3177:
        /* <DEDUP_REMOVED lines=12> */
.L_x_3180:
[----:B------:R-:W-:-:S07]  /*ce40*/  MOV R76, R122 ;  /* 0x0000007a004c7202 */ /* 0x000fce0000000f00 */
.L_x_3181:
[----:B------:R-:W-:Y:S05]  /*ce50*/  BSYNC B1 ;  /* 0x0000000000017941 */ /* 0x000fea0003800000 */
.L_x_3179:
        /* <DEDUP_REMOVED lines=16> */
.L_x_3185:
[----:B------:R-:W-:Y:S05]  /*cf60*/  BSYNC B2 ;  /* 0x0000000000027941 */ /* 0x000fea0003800000 */
.L_x_3184:
        /* <DEDUP_REMOVED lines=42> */
[----:B------:R-:W-:Y:S02]  /*d210*/  LOP3.LUT R148, R69, UR37, R148, 0x96, !PT ;  /* 0x0000002545947c12 */ /* 0x000fe4000f8e9694 */
[----:B------:R-:W-:-:S07]  /*d220*/  MOV R120, R68 ;  /* 0x0000004400787202 */ /* 0x000fce0000000f00 */
.L_x_3183:
[----:B------:R-:W-:Y:S05]  /*d230*/  BSYNC B1 ;  /* 0x0000000000017941 */ /* 0x000fea0003800000 */
.L_x_3182:
[----:B------:R-:W-:Y:S02]  /*d240*/  I2FP.F32.U32 R69, R76 ;  /* 0x0000004c00457245 */ /* 0x000fe40000201000 */
[----:B------:R-:W-:-:S03]  /*d250*/  PRMT R68, R63, 0x7632, R68 ;  /* 0x000076323f447816 */ /* 0x000fc60000000044 */
[----:B------:R-:W-:Y:S01]  /*d260*/  FFMA.FTZ R212, R69, R212, 1.1641532182693481445e-10 ;  /* 0x2f00000045d47423 */ /* 0x000fe200000100d4 */
[----:B------:R-:W-:Y:S01]  /*d270*/  @P0 PRMT R69, R67, 0x7632, R69 ;  /* 0x0000763243450816 */ /* 0x000fe20000000045 */
[----:B------:R-:W-:-:S03]  /*d280*/  IMAD.U32 R71, R68, 0x10000, RZ ;  /* 0x0001000044477824 */ /* 0x000fc600078e00ff */
[----:B------:R-:W-:Y:S01]  /*d290*/  FSETP.GTU.FTZ.AND P2, PT, R212, R211, PT ;  /* 0x000000d3d400720b */ /* 0x000fe20003f5c000 */
[----:B------:R-:W-:Y:S01]  /*d2a0*/  FMUL.FTZ R71, R71, R210 ;  /* 0x000000d247477220 */ /* 0x000fe20000410000 */
[----:B------:R-:W-:Y:S02]  /*d2b0*/  @P0 SHF.L.U32 R70, R69, 0x10, RZ ;  /* 0x0000001045460819 */ /* 0x000fe400000006ff */
[----:B------:R-:W-:Y:S02]  /*d2c0*/  SEL R76, RZ, 0x1, P2 ;  /* 0x00000001ff4c7807 */ /* 0x000fe40001000000 */
[----:B------:R-:W-:-:S05]  /*d2d0*/  FSEL R68, R71, RZ, !P2 ;  /* 0x000000ff47447208 */ /* 0x000fca0005000000 */
[----:B------:R-:W-:-:S04]  /*d2e0*/  FADD.FTZ R197, R68, R197 ;  /* 0x000000c544c57221 */ /* 0x000fc80000010000 */
[----:B------:R-:W-:-:S07]  /*d2f0*/  @P0 FADD.FTZ R197, R70, R197 ;  /* 0x000000c546c50221 */ /* 0x000fce0000010000 */
.L_x_3178:
[----:B------:R-:W-:Y:S01]  /*d300*/  SEL R71, RZ, 0x1000000, P5 ;  /* 0x01000000ff477807 */ /* 0x000fe20002800000 */
[----:B------:R-:W-:Y:S01]  /*d310*/  IMAD.SHL.U32 R216, R209, 0x8, RZ ;  /* 0x00000008d1d87824 */ /* 0x000fe200078e00ff */
        /* <DEDUP_REMOVED lines=17> */
[C---:B------:R-:W-:Y:S02]  /*d430*/  LEA.HI.X R211, R209.reuse, UR11, RZ, 0x4, P0 ;  /* 0x0000000bd1d37c11 */ /* 0x040fe400080f24ff */
[----:B------:R-:W-:Y:S02]  /*d440*/  SHF.L.U64.HI R218, R209, 0x3, RZ ;  /* 0x00000003d1da7819 */ /* 0x000fe400000102ff */
[----:B------:R-:W-:-:S02]  /*d450*/  IADD3 R132, P0, R216, UR12, RZ ;  /* 0x0000000cd8847c10 */ /* 0x000fc4000ff1e0ff */
[----:B------:R-:W-:Y:S02]  /*d460*/  LOP3.LUT R219, R69, R70, R219, 0xfe, !PT ;  /* 0x0000004645db7212 */ /* 0x000fe400078efedb */
[----:B------:R-:W-:Y:S02]  /*d470*/  LOP3.LUT R212, R212, R68, R214, 0xfe, !PT ;  /* 0x00000044d4d47212 */ /* 0x000fe400078efed6 */
[----:B------:R-:W-:Y:S02]  /*d480*/  F2FP.BF16.F32.PACK_AB R71, R197, R196 ;  /* 0x000000c4c547723e */ /* 0x000fe400000010ff */
[----:B------:R-:W-:Y:S02]  /*d490*/  F2FP.BF16.F32.PACK_AB R70, R183, R182 ;  /* 0x000000b6b746723e */ /* 0x000fe400000010ff */
[----:B------:R-:W-:Y:S02]  /*d4a0*/  F2FP.BF16.F32.PACK_AB R69, R168, R167 ;  /* 0x000000a7a845723e */ /* 0x000fe400000010ff */
[----:B------:R-:W-:-:S02]  /*d4b0*/  F2FP.BF16.F32.PACK_AB R68, R156, R157 ;  /* 0x0000009d9c44723e */ /* 0x000fc400000010ff */
        /* <DEDUP_REMOVED lines=14> */
[----:B------:R-:W-:-:S02]  /*d5a0*/  LOP3.LUT R69, R82, 0xff, RZ, 0xc0, !PT ;  /* 0x000000ff52457812 */ /* 0x000fc400078ec0ff */
[----:B------:R-:W-:Y:S01]  /*d5b0*/  LOP3.LUT R212, R68, 0xff00, R71, 0xf8, !PT ;  /* 0x0000ff0044d47812 */ /* 0x000fe200078ef847 */
[----:B------:R-:W-:Y:S01]  /*d5c0*/  IMAD.WIDE.U32 R70, R70, 0x10000, RZ ;  /* 0x0001000046467825 */ /* 0x000fe200078e00ff */
[----:B------:R-:W-:Y:S02]  /*d5d0*/  IADD3 R210, P0, R216, UR16, RZ ;  /* 0x00000010d8d27c10 */ /* 0x000fe4000ff1e0ff */
[----:B------:R-:W-:Y:S01]  /*d5e0*/  LOP3.LUT R213, R212, 0xff, R79, 0xf8, !PT ;  /* 0x000000ffd4d57812 */ /* 0x000fe200078ef84f */
[----:B------:R-:W-:Y:S01]  /*d5f0*/  IMAD.WIDE.U32 R68, R69, 0x100, RZ ;  /* 0x0000010045447825 */ /* 0x000fe200078e00ff */
[----:B------:R-:W-:Y:S02]  /*d600*/  IADD3.X R211, R218, UR17, RZ, P0, !PT ;  /* 0x00000011dad37c10 */ /* 0x000fe400087fe4ff */
[----:B------:R-:W-:Y:S02]  /*d610*/  LOP3.LUT R213, R71, R213, R133, 0xfe, !PT ;  /* 0x000000d547d57212 */ /* 0x000fe400078efe85 */
[----:B------:R-:W-:-:S02]  /*d620*/  LOP3.LUT R68, R68, R132, R70, 0xfe, !PT ;  /* 0x0000008444447212 */ /* 0x000fc400078efe46 */
[----:B------:R-:W-:Y:S02]  /*d630*/  LOP3.LUT R69, R213, R69, RZ, 0xfc, !PT ;  /* 0x00000045d5457212 */ /* 0x000fe400078efcff */
[----:B------:R-:W-:-:S05]  /*d640*/  LOP3.LUT R68, R68, 0xff, R83, 0xf8, !PT ;  /* 0x000000ff44447812 */ /* 0x000fca00078ef853 */
[----:B------:R1:W-:Y:S02]  /*d650*/  STG.E.64 desc[UR4][R210.64], R68 ;  /* 0x00000044d2007986 */ /* 0x0003e4000c101b04 */
.L_x_3186:
[----:B------:R-:W-:-:S07]  /*d660*/  IADD3 R209, R209, 0x80, RZ ;  /* 0x00000080d1d17810 */ /* 0x000fce0007ffe0ff */
.L_x_3057:
[----:B------:R-:W-:Y:S05]  /*d670*/  BSYNC B0 ;  /* 0x0000000000007941 */ /* 0x000fea0003800000 */
.L_x_3056:
        /* <DEDUP_REMOVED lines=19> */
[----:B------:R-:W-:-:S11]  /*d7b0*/  VIADD R170, R147, 0x1 ;  /* 0x0000000193aa7836 */ /* 0x000fd60000000000 */
[----:B0-----:R-:W-:Y:S05]  /*d7c0*/  @!P2 BRA `(.L_x_3190) ;  /* 0x000000000020a947 */ /* 0x001fea0003800000 */
        /* <DEDUP_REMOVED lines=8> */
.L_x_3190:
[----:B------:R-:W-:-:S07]  /*d850*/  IMAD.MOV.U32 R169, RZ, RZ, R122 ;  /* 0x000000ffffa97224 */ /* 0x000fce00078e007a */
.L_x_3191:
[----:B------:R-:W-:Y:S05]  /*d860*/  BSYNC B1 ;  /* 0x0000000000017941 */ /* 0x000fea0003800000 */
.L_x_3189:
        /* <DEDUP_REMOVED lines=16> */
.L_x_3195:
[----:B------:R-:W-:Y:S05]  /*d970*/  BSYNC B2 ;  /* 0x0000000000027941 */ /* 0x000fea0003800000 */
.L_x_3194:
        /* <DEDUP_REMOVED lines=44> */
.L_x_3193:
[----:B------:R-:W-:Y:S05]  /*dc40*/  BSYNC B1 ;  /* 0x0000000000017941 */ /* 0x000fea0003800000 */
.L_x_3192:
[----:B------:R-:W0:Y:S01]  /*dc50*/  LDC R211, c[0x0][0x294] ;  /* 0x0000a500ffd37b82 */ /* 0x000e220000000800 */
[----:B------:R-:W-:Y:S01]  /*dc60*/  I2FP.F32.U32 R147, R169 ;  /* 0x000000a900937245 */ /* 0x000fe20000201000 */
[----:B------:R-:W-:Y:S01]  /*dc70*/  IMAD.MOV.U32 R212, RZ, RZ, 0x2f800000 ;  /* 0x2f800000ffd47424 */ /* 0x000fe200078e00ff */
[----:B------:R-:W-:Y:S01]  /*dc80*/  ISETP.NE.U32.AND P2, PT, R132, RZ, PT ;  /* 0x000000ff8400720c */ /* 0x000fe20003f45070 */
[C---:B-----5:R-:W-:Y:S01]  /*dc90*/  IMAD.U32 R155, R68.reuse, 0x10000, RZ ;  /* 0x00010000449b7824 */ /* 0x060fe200078e00ff */
[----:B------:R-:W-:Y:S01]  /*dca0*/  LOP3.LUT R53, R53, 0xffffffef, RZ, 0xc0, !PT ;  /* 0xffffffef35357812 */ /* 0x000fe200078ec0ff */
[----:B------:R-:W-:Y:S01]  /*dcb0*/  FFMA.FTZ R154, R147, R212, 1.1641532182693481445e-10 ;  /* 0x2f000000939a7423 */ /* 0x000fe200000100d4 */
[----:B------:R-:W-:Y:S01]  /*dcc0*/  ISETP.NE.AND.EX P2, PT, R133, RZ, PT, P2 ;  /* 0x000000ff8500720c */ /* 0x000fe20003f45320 */
[----:B------:R-:W1:Y:S01]  /*dcd0*/  LDC R210, c[0x0][0x298] ;  /* 0x0000a600ffd27b82 */ /* 0x000e620000000800 */
[----:B------:R-:W-:Y:S02]  /*dce0*/  PRMT R68, R68, 0x7632, R68 ;  /* 0x0000763244447816 */ /* 0x000fe40000000044 */
[----:B0-----:R-:W-:Y:S01]  /*dcf0*/  FSETP.GTU.FTZ.AND P3, PT, R154, R211, PT ;  /* 0x000000d39a00720b */ /* 0x001fe20003f7c000 */
[----:B-1----:R-:W-:-:S12]  /*dd00*/  FMUL.FTZ R155, R155, R210 ;  /* 0x000000d29b9b7220 */ /* 0x002fd80000410000 */
[----:B------:R-:W-:Y:S02]  /*dd10*/  @P3 LOP3.LUT R53, R53, 0x10, RZ, 0xfc, !PT ;  /* 0x0000001035353812 */ /* 0x000fe400078efcff */
        /* <DEDUP_REMOVED lines=8> */
.L_x_3196:
        /* <DEDUP_REMOVED lines=12> */
.L_x_3199:
[----:B------:R-:W-:-:S07]  /*de60*/  IMAD.MOV.U32 R83, RZ, RZ, R122 ;  /* 0x000000ffff537224 */ /* 0x000fce00078e007a */
.L_x_3200:
[----:B------:R-:W-:Y:S05]  /*de70*/  BSYNC B1 ;  /* 0x0000000000017941 */ /* 0x000fea0003800000 */
.L_x_3198:
        /* <DEDUP_REMOVED lines=16> */
.L_x_3204:
[----:B------:R-:W-:Y:S05]  /*df80*/  BSYNC B2 ;  /* 0x0000000000027941 */ /* 0x000fea0003800000 */
.L_x_3203:
        /* <DEDUP_REMOVED lines=44> */
.L_x_3202:
[----:B------:R-:W-:Y:S05]  /*e250*/  BSYNC B1 ;  /* 0x0000000000017941 */ /* 0x000fea0003800000 */
.L_x_3201:
        /* <DEDUP_REMOVED lines=10> */
.L_x_3197:
        /* <DEDUP_REMOVED lines=12> */
.L_x_3206:
[----:B------:R-:W-:-:S07]  /*e3c0*/  MOV R147, R122 ;  /* 0x0000007a00937202 */ /* 0x000fce0000000f00 */
.L_x_3207:
[----:B------:R-:W-:Y:S05]  /*e3d0*/  BSYNC B1 ;  /* 0x0000000000017941 */ /* 0x000fea0003800000 */
.L_x_3205:
        /* <DEDUP_REMOVED lines=16> */
.L_x_3211:
[----:B------:R-:W-:Y:S05]  /*e4e0*/  BSYNC B2 ;  /* 0x0000000000027941 */ /* 0x000fea0003800000 */
.L_x_3210:
        /* <DEDUP_REMOVED lines=42> */
[----:B------:R-:W-:Y:S01]  /*e790*/  IMAD.MOV.U32 R133, RZ, RZ, RZ ;  /* 0x000000ffff857224 */ /* 0x000fe200078e00ff */
[----:B------:R-:W-:-:S07]  /*e7a0*/  MOV R120, R132 ;  /* 0x0000008400787202 */ /* 0x000fce0000000f00 */
.L_x_3209:
[----:B------:R-:W-:Y:S05]  /*e7b0*/  BSYNC B1 ;  /* 0x0000000000017941 */ /* 0x000fea0003800000 */
.L_x_3208:
        /* <DEDUP_REMOVED lines=16> */
.L_x_3212:
        /* <DEDUP_REMOVED lines=12> */
.L_x_3215:
[----:B------:R-:W-:-:S07]  /*e980*/  IMAD.MOV.U32 R68, RZ, RZ, R122 ;  /* 0x000000ffff447224 */ /* 0x000fce00078e007a */
.L_x_3216:
[----:B------:R-:W-:Y:S05]  /*e990*/  BSYNC B1 ;  /* 0x0000000000017941 */ /* 0x000fea0003800000 */
.L_x_3214:
        /* <DEDUP_REMOVED lines=16> */
.L_x_3220:
[----:B------:R-:W-:Y:S05]  /*eaa0*/  BSYNC B2 ;  /* 0x0000000000027941 */ /* 0x000fea0003800000 */
.L_x_3219:
        /* <DEDUP_REMOVED lines=44> */
.L_x_3218:
[----:B------:R-:W-:Y:S05]  /*ed70*/  BSYNC B1 ;  /* 0x0000000000017941 */ /* 0x000fea0003800000 */
.L_x_3217:
[----:B------:R-:W-:Y:S02]  /*ed80*/  I2FP.F32.U32 R133, R68 ;  /* 0x0000004400857245 */ /* 0x000fe40000201000 */
[----:B------:R-:W-:-:S04]  /*ed90*/  PRMT R68, R60, 0x7632, R68 ;  /* 0x000076323c447816 */ /* 0x000fc80000000044 */
[----:B------:R-:W-:Y:S01]  /*eda0*/  SHF.L.U32 R147, R68, 0x10, RZ ;  /* 0x0000001044937819 */ /* 0x000fe200000006ff */
[----:B------:R-:W-:-:S04]  /*edb0*/  FFMA.FTZ R68, R133, R212, 1.1641532182693481445e-10 ;  /* 0x2f00000085447423 */ /* 0x000fc800000100d4 */
[----:B------:R-:W-:Y:S01]  /*edc0*/  FMUL.FTZ R147, R147, R210 ;  /* 0x000000d293937220 */ /* 0x000fe20000410000 */
[----:B------:R-:W-:Y:S02]  /*edd0*/  FSETP.GTU.FTZ.AND P3, PT, R68, R211, PT ;  /* 0x000000d34400720b */ /* 0x000fe40003f7c000 */
[----:B------:R-:W-:Y:S02]  /*ede0*/  @P0 PRMT R68, R64, 0x7632, R68 ;  /* 0x0000763240440816 */ /* 0x000fe40000000044 */
[----:B------:R-:W-:Y:S02]  /*edf0*/  FSEL R147, R147, RZ, !P3 ;  /* 0x000000ff93937208 */ /* 0x000fe40005800000 */
[----:B------:R-:W-:Y:S01]  /*ee00*/  SEL R82, RZ, 0x1, P3 ;  /* 0x00000001ff527807 */ /* 0x000fe20001800000 */
[----:B------:R-:W-:Y:S02]  /*ee10*/  @P0 IMAD.U32 R133, R68, 0x10000, RZ ;  /* 0x0001000044850824 */ /* 0x000fe400078e00ff */
[----:B------:R-:W-:-:S04]  /*ee20*/  FADD.FTZ R154, R147, R154 ;  /* 0x0000009a939a7221 */ /* 0x000fc80000010000 */
[----:B------:R-:W-:-:S07]  /*ee30*/  @P0 FADD.FTZ R154, R133, R154 ;  /* 0x0000009a859a0221 */ /* 0x000fce0000010000 */
.L_x_3213:
        /* <DEDUP_REMOVED lines=12> */
.L_x_3222:
[----:B------:R-:W-:-:S07]  /*ef00*/  MOV R68, R122 ;  /* 0x0000007a00447202 */ /* 0x000fce0000000f00 */
.L_x_3223:
[----:B------:R-:W-:Y:S05]  /*ef10*/  BSYNC B1 ;  /* 0x0000000000017941 */ /* 0x000fea0003800000 */
.L_x_3221:
        /* <DEDUP_REMOVED lines=16> */
.L_x_3227:
[----:B------:R-:W-:Y:S05]  /*f020*/  BSYNC B2 ;  /* 0x0000000000027941 */ /* 0x000fea0003800000 */
.L_x_3226:
        /* <DEDUP_REMOVED lines=44> */
.L_x_3225:
[----:B------:R-:W-:Y:S05]  /*f2f0*/  BSYNC B1 ;  /* 0x0000000000017941 */ /* 0x000fea0003800000 */
.L_x_3224:
        /* <DEDUP_REMOVED lines=16> */
.L_x_3228:
        /* <DEDUP_REMOVED lines=12> */
.L_x_3231:
[----:B------:R-:W-:-:S07]  /*f4c0*/  IMAD.MOV.U32 R81, RZ, RZ, R122 ;  /* 0x000000ffff517224 */ /* 0x000fce00078e007a */
.L_x_3232:
[----:B------:R-:W-:Y:S05]  /*f4d0*/  BSYNC B1 ;  /* 0x0000000000017941 */ /* 0x000fea0003800000 */
.L_x_3230:
        /* <DEDUP_REMOVED lines=16> */
.L_x_3236:
[----:B------:R-:W-:Y:S05]  /*f5e0*/  BSYNC B2 ;  /* 0x0000000000027941 */ /* 0x000fea0003800000 */
.L_x_3235:
        /* <DEDUP_REMOVED lines=44> */
.L_x_3234:
[----:B------:R-:W-:Y:S05]  /*f8b0*/  BSYNC B1 ;  /* 0x0000000000017941 */ /* 0x000fea0003800000 */
.L_x_3233:
        /* <DEDUP_REMOVED lines=10> */
.L_x_3229:
        /* <DEDUP_REMOVED lines=12> */
.L_x_3238:
[----:B------:R-:W-:-:S07]  /*fa20*/  MOV R170, R122 ;  /* 0x0000007a00aa7202 */ /* 0x000fce0000000f00 */
.L_x_3239:
[----:B------:R-:W-:Y:S05]  /*fa30*/  BSYNC B1 ;  /* 0x0000000000017941 */ /* 0x000fea0003800000 */
.L_x_3237:
        /* <DEDUP_REMOVED lines=16> */
.L_x_3243:
[----:B------:R-:W-:Y:S05]  /*fb40*/  BSYNC B2 ;  /* 0x0000000000027941 */ /* 0x000fea0003800000 */
.L_x_3242:
        /* <DEDUP_REMOVED lines=44> */
.L_x_3241:
[----:B------:R-:W-:Y:S05]  /*fe10*/  BSYNC B1 ;  /* 0x0000000000017941 */ /* 0x000fea0003800000 */
.L_x_3240:
        /* <DEDUP_REMOVED lines=16> */
.L_x_3244:
        /* <DEDUP_REMOVED lines=12> */
.L_x_3247:
[----:B------:R-:W-:-:S07]  /*ffe0*/  IMAD.MOV.U32 R80, RZ, RZ, R122 ;  /* 0x000000ffff507224 */ /* 0x000fce00078e007a */
.L_x_3248:
[----:B------:R-:W-:Y:S05]  /*fff0*/  BSYNC B1 ;  /* 0x0000000000017941 */ /* 0x000fea0003800000 */
.L_x_3246:
        /* <DEDUP_REMOVED lines=16> */
.L_x_3252:
[----:B------:R-:W-:Y:S05]  /*10100*/  BSYNC B2 ;  /* 0x0000000000027941 */ /* 0x000fea0003800000 */
.L_x_3251:
        /* <DEDUP_REMOVED lines=44> */
.L_x_3250:
[----:B------:R-:W-:Y:S05]  /*103d0*/  BSYNC B1 ;  /* 0x0000000000017941 */ /* 0x000fea0003800000 */
.L_x_3249:
[----:B------:R-:W-:Y:S02]  /*103e0*/  I2FP.F32.U32 R69, R80 ;  /* 0x0000005000457245 */ /* 0x000fe40000201000 */
[----:B------:R-:W-:-:S04]  /*103f0*/  PRMT R80, R61, 0x7632, R80 ;  /* 0x000076323d507816 */ /* 0x000fc80000000050 */
[----:B------:R-:W-:Y:S01]  /*10400*/  SHF.L.U32 R133, R80, 0x10, RZ ;  /* 0x0000001050857819 */ /* 0x000fe200000006ff */
[----:B------:R-:W-:Y:S01]  /*10410*/  FFMA.FTZ R80, R69, R212, 1.1641532182693481445e-10 ;  /* 0x2f00000045507423 */ /* 0x000fe200000100d4 */
[----:B------:R-:W-:-:S03]  /*10420*/  @P0 PRMT R69, R65, 0x7632, R69 ;  /* 0x0000763241450816 */ /* 0x000fc60000000045 */
[----:B------:R-:W-:Y:S01]  /*10430*/  FMUL.FTZ R133, R133, R210 ;  /* 0x000000d285857220 */ /* 0x000fe20000410000 */
[----:B------:R-:W-:Y:S01]  /*10440*/  FSETP.GTU.FTZ.AND P3, PT, R80, R211, PT ;  /* 0x000000d35000720b */ /* 0x000fe20003f7c000 */
[----:B------:R-:W-:-:S03]  /*10450*/  @P0 IMAD.U32 R69, R69, 0x10000, RZ ;  /* 0x0001000045450824 */ /* 0x000fc600078e00ff */
[----:B------:R-:W-:Y:S02]  /*10460*/  FSEL R133, R133, RZ, !P3 ;  /* 0x000000ff85857208 */ /* 0x000fe40005800000 */
[----:B------:R-:W-:-:S03]  /*10470*/  SEL R80, RZ, 0x1, P3 ;  /* 0x00000001ff507807 */ /* 0x000fc60001800000 */
[----:B------:R-:W-:-:S04]  /*10480*/  FADD.FTZ R170, R133, R170 ;  /* 0x000000aa85aa7221 */ /* 0x000fc80000010000 */
[----:B------:R-:W-:-:S07]  /*10490*/  @P0 FADD.FTZ R170, R69, R170 ;  /* 0x000000aa45aa0221 */ /* 0x000fce0000010000 */
.L_x_3245:
        /* <DEDUP_REMOVED lines=12> */
.L_x_3254:
[----:B------:R-:W-:-:S07]  /*10560*/  MOV R147, R122 ;  /* 0x0000007a00937202 */ /* 0x000fce0000000f00 */
.L_x_3255:
[----:B------:R-:W-:Y:S05]  /*10570*/  BSYNC B1 ;  /* 0x0000000000017941 */ /* 0x000fea0003800000 */
.L_x_3253:
        /* <DEDUP_REMOVED lines=16> */
.L_x_3259:
[----:B------:R-:W-:Y:S05]  /*10680*/  BSYNC B2 ;  /* 0x0000000000027941 */ /* 0x000fea0003800000 */
.L_x_3258:
        /* <DEDUP_REMOVED lines=44> */
.L_x_3257:
[----:B------:R-:W-:Y:S05]  /*10950*/  BSYNC B1 ;  /* 0x0000000000017941 */ /* 0x000fea0003800000 */
.L_x_3256:
        /* <DEDUP_REMOVED lines=16> */
.L_x_3260:
        /* <DEDUP_REMOVED lines=12> */
.L_x_3263:
[----:B------:R-:W-:-:S07]  /*10b20*/  IMAD.MOV.U32 R79, RZ, RZ, R122 ;  /* 0x000000ffff4f7224 */ /* 0x000fce00078e007a */
.L_x_3264:
[----:B------:R-:W-:Y:S05]  /*10b30*/  BSYNC B1 ;  /* 0x0000000000017941 */ /* 0x000fea0003800000 */
.L_x_3262:
        /* <DEDUP_REMOVED lines=16> */
.L_x_3268:
[----:B------:R-:W-:Y:S05]  /*10c40*/  BSYNC B2 ;  /* 0x0000000000027941 */ /* 0x000fea0003800000 */
.L_x_3267:
        /* <DEDUP_REMOVED lines=44> */
.L_x_3266:
[----:B------:R-:W-:Y:S05]  /*10f10*/  BSYNC B1 ;  /* 0x0000000000017941 */ /* 0x000fea0003800000 */
.L_x_3265:
        /* <DEDUP_REMOVED lines=10> */
.L_x_3261:
        /* <DEDUP_REMOVED lines=12> */
.L_x_3270:
[----:B------:R-:W-:-:S07]  /*11080*/  MOV R147, R122 ;  /* 0x0000007a00937202 */ /* 0x000fce0000000f00 */
.L_x_3271:
[----:B------:R-:W-:Y:S05]  /*11090*/  BSYNC B1 ;  /* 0x0000000000017941 */ /* 0x000fea0003800000 */
.L_x_3269:
        /* <DEDUP_REMOVED lines=16> */
.L_x_3275:
[----:B------:R-:W-:Y:S05]  /*111a0*/  BSYNC B2 ;  /* 0x0000000000027941 */ /* 0x000fea0003800000 */
.L_x_3274:
        /* <DEDUP_REMOVED lines=44> */
.L_x_3273:
[----:B------:R-:W-:Y:S05]  /*11470*/  BSYNC B1 ;  /* 0x0000000000017941 */ /* 0x000fea0003800000 */
.L_x_3272:
        /* <DEDUP_REMOVED lines=10> */
[----:B------:R-:W-:Y:S02]  /*11520*/  IMAD.U32 R70, R68, 0x10000, RZ ;  /* 0x0001000044467824 */ /* 0x000fe400078e00ff */
[----:B------:R-:W-:Y:S02]  /*11530*/  IMAD.MOV.U32 R68, RZ, RZ, R69 ;  /* 0x000000ffff447224 */ /* 0x000fe400078e0045 */
[----:B------:R-:W-:Y:S01]  /*11540*/  FADD.FTZ R185, R70, R185 ;  /* 0x000000b946b97221 */ /* 0x000fe20000010000 */
[----:B------:R-:W-:Y:S06]  /*11550*/  BRA `(.L_x_3277) ;  /* 0x0000000400607947 */ /* 0x000fec0003800000 */
.L_x_3276:
        /* <DEDUP_REMOVED lines=12> */
.L_x_3279:
[----:B------:R-:W-:-:S07]  /*11620*/  IMAD.MOV.U32 R70, RZ, RZ, R122 ;  /* 0x000000ffff467224 */ /* 0x000fce00078e007a */
.L_x_3280:
[----:B------:R-:W-:Y:S05]  /*11630*/  BSYNC B1 ;  /* 0x0000000000017941 */ /* 0x000fea0003800000 */
.L_x_3278:
        /* <DEDUP_REMOVED lines=16> */
.L_x_3284:
[----:B------:R-:W-:Y:S05]  /*11740*/  BSYNC B2 ;  /* 0x0000000000027941 */ /* 0x000fea0003800000 */
.L_x_3283:
        /* <DEDUP_REMOVED lines=44> */
.L_x_3282:
[----:B------:R-:W-:Y:S05]  /*11a10*/  BSYNC B1 ;  /* 0x0000000000017941 */ /* 0x000fea0003800000 */
.L_x_3281:
        /* <DEDUP_REMOVED lines=12> */
.L_x_3277:
        /* <DEDUP_REMOVED lines=12> */
.L_x_3286:
[----:B------:R-:W-:-:S07]  /*11ba0*/  MOV R70, R122 ;  /* 0x0000007a00467202 */ /* 0x000fce0000000f00 */
.L_x_3287:
[----:B------:R-:W-:Y:S05]  /*11bb0*/  BSYNC B1 ;  /* 0x0000000000017941 */ /* 0x000fea0003800000 */
.L_x_3285:
        /* <DEDUP_REMOVED lines=16> */
.L_x_3291:
[----:B------:R-:W-:Y:S05]  /*11cc0*/  BSYNC B2 ;  /* 0x0000000000027941 */ /* 0x000fea0003800000 */
.L_x_3290:
        /* <DEDUP_REMOVED lines=44> */
.L_x_3289:
[----:B------:R-:W-:Y:S05]  /*11f90*/  BSYNC B1 ;  /* 0x0000000000017941 */ /* 0x000fea0003800000 */
.L_x_3288:
        /* <DEDUP_REMOVED lines=14> */
.L_x_3292:
        /* <DEDUP_REMOVED lines=12> */
.L_x_3295:
[----:B------:R-:W-:-:S07]  /*12140*/  IMAD.MOV.U32 R77, RZ, RZ, R122 ;  /* 0x000000ffff4d7224 */ /* 0x000fce00078e007a */
.L_x_3296:
[----:B------:R-:W-:Y:S05]  /*12150*/  BSYNC B1 ;  /* 0x0000000000017941 */ /* 0x000fea0003800000 */
.L_x_3294:
        /* <DEDUP_REMOVED lines=16> */
.L_x_3300:
[----:B------:R-:W-:Y:S05]  /*12260*/  BSYNC B2 ;  /* 0x0000000000027941 */ /* 0x000fea0003800000 */
.L_x_3299:
        /* <DEDUP_REMOVED lines=44> */
.L_x_3298:
[----:B------:R-:W-:Y:S05]  /*12530*/  BSYNC B1 ;  /* 0x0000000000017941 */ /* 0x000fea0003800000 */
.L_x_3297:
[----:B------:R-:W-:Y:S02]  /*12540*/  I2FP.F32.U32 R69, R77 ;  /* 0x0000004d00457245 */ /* 0x000fe40000201000 */
[----:B------:R-:W-:-:S03]  /*12550*/  SHF.L.U32 R71, R63, 0x10, RZ ;  /* 0x000000103f477819 */ /* 0x000fc600000006ff */
[----:B------:R-:W-:Y:S02]  /*12560*/  FFMA.FTZ R70, R69, R212, 1.1641532182693481445e-10 ;  /* 0x2f00000045467423 */ /* 0x000fe400000100d4 */
[----:B------:R-:W-:Y:S01]  /*12570*/  FMUL.FTZ R69, R71, R210 ;  /* 0x000000d247457220 */ /* 0x000fe20000410000 */
[----:B------:R-:W-:Y:S02]  /*12580*/  @P0 IMAD.U32 R71, R67, 0x10000, RZ ;  /* 0x0001000043470824 */ /* 0x000fe400078e00ff */
[----:B------:R-:W-:-:S04]  /*12590*/  FSETP.GTU.FTZ.AND P5, PT, R70, R211, PT ;  /* 0x000000d34600720b */ /* 0x000fc80003fbc000 */
[----:B------:R-:W-:Y:S02]  /*125a0*/  FSEL R69, R69, RZ, !P5 ;  /* 0x000000ff45457208 */ /* 0x000fe40006800000 */
[----:B------:R-:W-:-:S03]  /*125b0*/  SEL R77, RZ, 0x1, P5 ;  /* 0x00000001ff4d7807 */ /* 0x000fc60002800000 */
[----:B------:R-:W-:-:S04]  /*125c0*/  FADD.FTZ R198, R69, R198 ;  /* 0x000000c645c67221 */ /* 0x000fc80000010000 */
[----:B------:R-:W-:-:S07]  /*125d0*/  @P0 FADD.FTZ R198, R71, R198 ;  /* 0x000000c647c60221 */ /* 0x000fce0000010000 */
.L_x_3293:
        /* <DEDUP_REMOVED lines=12> */
.L_x_3302:
[----:B------:R-:W-:-:S07]  /*126a0*/  MOV R199, R122 ;  /* 0x0000007a00c77202 */ /* 0x000fce0000000f00 */
.L_x_3303:
[----:B------:R-:W-:Y:S05]  /*126b0*/  BSYNC B1 ;  /* 0x0000000000017941 */ /* 0x000fea0003800000 */
.L_x_3301:
        /* <DEDUP_REMOVED lines=16> */
.L_x_3307:
[----:B------:R-:W-:Y:S05]  /*127c0*/  BSYNC B2 ;  /* 0x0000000000027941 */ /* 0x000fea0003800000 */
.L_x_3306:
        /* <DEDUP_REMOVED lines=44> */
.L_x_3305:
[----:B------:R-:W-:Y:S05]  /*12a90*/  BSYNC B1 ;  /* 0x0000000000017941 */ /* 0x000fea0003800000 */
.L_x_3304:
        /* <DEDUP_REMOVED lines=14> */
.L_x_3308:
        /* <DEDUP_REMOVED lines=12> */
.L_x_3311:
[----:B------:R-:W-:-:S07]  /*12c40*/  IMAD.MOV.U32 R76, RZ, RZ, R122 ;  /* 0x000000ffff4c7224 */ /* 0x000fce00078e007a */
.L_x_3312:
[----:B------:R-:W-:Y:S05]  /*12c50*/  BSYNC B1 ;  /* 0x0000000000017941 */ /* 0x000fea0003800000 */
.L_x_3310:
        /* <DEDUP_REMOVED lines=16> */
.L_x_3316:
[----:B------:R-:W-:Y:S05]  /*12d60*/  BSYNC B2 ;  /* 0x0000000000027941 */ /* 0x000fea0003800000 */
.L_x_3315:
        /* <DEDUP_REMOVED lines=44> */
.L_x_3314:
[----:B------:R-:W-:Y:S05]  /*13030*/  BSYNC B1 ;  /* 0x0000000000017941 */ /* 0x000fea0003800000 */
.L_x_3313:
[----:B------:R-:W-:Y:S02]  /*13040*/  I2FP.F32.U32 R69, R76 ;  /* 0x0000004c00457245 */ /* 0x000fe40000201000 */
[----:B------:R-:W-:-:S03]  /*13050*/  PRMT R68, R63, 0x7632, R68 ;  /* 0x000076323f447816 */ /* 0x000fc60000000044 */
[----:B------:R-:W-:Y:S01]  /*13060*/  FFMA.FTZ R212, R69, R212, 1.1641532182693481445e-10 ;  /* 0x2f00000045d47423 */ /* 0x000fe200000100d4 */
[----:B------:R-:W-:Y:S02]  /*13070*/  SHF.L.U32 R71, R68, 0x10, RZ ;  /* 0x0000001044477819 */ /* 0x000fe400000006ff */
[----:B------:R-:W-:Y:S02]  /*13080*/  @P0 PRMT R69, R67, 0x7632, R69 ;  /* 0x0000763243450816 */ /* 0x000fe40000000045 */
[----:B------:R-:W-:Y:S01]  /*13090*/  FSETP.GTU.FTZ.AND P2, PT, R212, R211, PT ;  /* 0x000000d3d400720b */ /* 0x000fe20003f5c000 */
[----:B------:R-:W-:Y:S02]  /*130a0*/  FMUL.FTZ R71, R71, R210 ;  /* 0x000000d247477220 */ /* 0x000fe40000410000 */
[----:B------:R-:W-:Y:S01]  /*130b0*/  @P0 IMAD.U32 R70, R69, 0x10000, RZ ;  /* 0x0001000045460824 */ /* 0x000fe200078e00ff */
[----:B------:R-:W-:Y:S02]  /*130c0*/  SEL R76, RZ, 0x1, P2 ;  /* 0x00000001ff4c7807 */ /* 0x000fe40001000000 */
[----:B------:R-:W-:-:S05]  /*130d0*/  FSEL R68, R71, RZ, !P2 ;  /* 0x000000ff47447208 */ /* 0x000fca0005000000 */
[----:B------:R-:W-:-:S04]  /*130e0*/  FADD.FTZ R199, R68, R199 ;  /* 0x000000c744c77221 */ /* 0x000fc80000010000 */
[----:B------:R-:W-:-:S07]  /*130f0*/  @P0 FADD.FTZ R199, R70, R199 ;  /* 0x000000c746c70221 */ /* 0x000fce0000010000 */
.L_x_3309:
        /* <DEDUP_REMOVED lines=40> */
[----:B------:R-:W-:Y:S02]  /*13380*/  LOP3.LUT R70, R81, 0xff, RZ, 0xc0, !PT ;  /* 0x000000ff51467812 */ /* 0x000fe400078ec0ff */
[----:B------:R-:W-:Y:S01]  /*13390*/  LOP3.LUT R69, R82, 0xff, RZ, 0xc0, !PT ;  /* 0x000000ff52457812 */ /* 0x000fe200078ec0ff */
[----:B------:R-:W-:Y:S01]  /*133a0*/  IMAD.WIDE.U32 R132, R132, 0x1000000, RZ ;  /* 0x0100000084847825 */ /* 0x000fe200078e00ff */
[----:B------:R-:W-:Y:S02]  /*133b0*/  LOP3.LUT R212, R68, 0xff00, R71, 0xf8, !PT ;  /* 0x0000ff0044d47812 */ /* 0x000fe400078ef847 */
[----:B------:R-:W-:Y:S01]  /*133c0*/  IADD3 R210, P0, R216, UR16, RZ ;  /* 0x00000010d8d27c10 */ /* 0x000fe2000ff1e0ff */
[----:B------:R-:W-:Y:S01]  /*133d0*/  IMAD.WIDE.U32 R70, R70, 0x10000, RZ ;  /* 0x0001000046467825 */ /* 0x000fe200078e00ff */
[----:B------:R-:W-:Y:S02]  /*133e0*/  LOP3.LUT R213, R212, 0xff, R79, 0xf8, !PT ;  /* 0x000000ffd4d57812 */ /* 0x000fe400078ef84f */
[----:B------:R-:W-:Y:S01]  /*133f0*/  IADD3.X R211, R218, UR17, RZ, P0, !PT ;  /* 0x00000011dad37c10 */ /* 0x000fe200087fe4ff */
[----:B------:R-:W-:Y:S01]  /*13400*/  IMAD.WIDE.U32 R68, R69, 0x100, RZ ;  /* 0x0000010045447825 */ /* 0x000fe200078e00ff */
[----:B------:R-:W-:-:S02]  /*13410*/  LOP3.LUT R213, R71, R213, R133, 0xfe, !PT ;  /* 0x000000d547d57212 */ /* 0x000fc400078efe85 */
[----:B------:R-:W-:Y:S02]  /*13420*/  LOP3.LUT R68, R68, R132, R70, 0xfe, !PT ;  /* 0x0000008444447212 */ /* 0x000fe400078efe46 */
[----:B------:R-:W-:Y:S02]  /*13430*/  LOP3.LUT R69, R213, R69, RZ, 0xfc, !PT ;  /* 0x00000045d5457212 */ /* 0x000fe400078efcff */
[----:B------:R-:W-:-:S05]  /*13440*/  LOP3.LUT R68, R68, 0xff, R83, 0xf8, !PT ;  /* 0x000000ff44447812 */ /* 0x000fca00078ef853 */
[----:B------:R1:W-:Y:S02]  /*13450*/  STG.E.64 desc[UR4][R210.64], R68 ;  /* 0x00000044d2007986 */ /* 0x0003e4000c101b04 */
.L_x_3317:
[----:B------:R-:W-:-:S07]  /*13460*/  VIADD R209, R209, 0x80 ;  /* 0x00000080d1d17836 */ /* 0x000fce0000000000 */
.L_x_3188:
[----:B------:R-:W-:Y:S05]  /*13470*/  BSYNC B0 ;  /* 0x0000000000007941 */ /* 0x000fea0003800000 */
.L_x_3187:
        /* <DEDUP_REMOVED lines=29> */
.L_x_3321:
[----:B------:R-:W-:-:S07]  /*13650*/  MOV R171, R122 ;  /* 0x0000007a00ab7202 */ /* 0x000fce0000000f00 */
.L_x_3322:
[----:B------:R-:W-:Y:S05]  /*13660*/  BSYNC B1 ;  /* 0x0000000000017941 */ /* 0x000fea0003800000 */
.L_x_3320:
        /* <DEDUP_REMOVED lines=16> */
.L_x_3326:
[----:B------:R-:W-:Y:S05]  /*13770*/  BSYNC B2 ;  /* 0x0000000000027941 */ /* 0x000fea0003800000 */
.L_x_3325:
        /* <DEDUP_REMOVED lines=44> */
.L_x_3324:
[----:B------:R-:W-:Y:S05]  /*13a40*/  BSYNC B1 ;  /* 0x0000000000017941 */ /* 0x000fea0003800000 */
.L_x_3323:
[----:B------:R-:W0:Y:S01]  /*13a50*/  LDC R211, c[0x0][0x294] ;  /* 0x0000a500ffd37b82 */ /* 0x000e220000000800 */
[----:B------:R-:W-:Y:S01]  /*13a60*/  I2FP.F32.U32 R147, R171 ;  /* 0x000000ab00937245 */ /* 0x000fe20000201000 */
[----:B------:R-:W-:Y:S01]  /*13a70*/  IMAD.MOV.U32 R212, RZ, RZ, 0x2f800000 ;  /* 0x2f800000ffd47424 */ /* 0x000fe200078e00ff */
[----:B------:R-:W-:Y:S02]  /*13a80*/  ISETP.NE.U32.AND P2, PT, R132, RZ, PT ;  /* 0x000000ff8400720c */ /* 0x000fe40003f45070 */
[C---:B-----5:R-:W-:Y:S01]  /*13a90*/  SHF.L.U32 R153, R68.reuse, 0x10, RZ ;  /* 0x0000001044997819 */ /* 0x060fe200000006ff */
        /* <DEDUP_REMOVED lines=16> */
.L_x_3327:
        /* <DEDUP_REMOVED lines=12> */
.L_x_3330:
[----:B------:R-:W-:-:S07]  /*13c60*/  IMAD.MOV.U32 R83, RZ, RZ, R122 ;  /* 0x000000ffff537224 */ /* 0x000fce00078e007a */
.L_x_3331:
[----:B------:R-:W-:Y:S05]  /*13c70*/  BSYNC B1 ;  /* 0x0000000000017941 */ /* 0x000fea0003800000 */
.L_x_3329:
        /* <DEDUP_REMOVED lines=16> */
.L_x_3335:
[----:B------:R-:W-:Y:S05]  /*13d80*/  BSYNC B2 ;  /* 0x0000000000027941 */ /* 0x000fea0003800000 */
.L_x_3334:
        /* <DEDUP_REMOVED lines=44> */
.L_x_3333:
[----:B------:R-:W-:Y:S05]  /*14050*/  BSYNC B1 ;  /* 0x0000000000017941 */ /* 0x000fea0003800000 */
.L_x_3332:
        /* <DEDUP_REMOVED lines=10> */
.L_x_3328:
        /* <DEDUP_REMOVED lines=12> */
.L_x_3337:
[----:B------:R-:W-:-:S07]  /*141c0*/  IMAD.MOV.U32 R147, RZ, RZ, R122 ;  /* 0x000000ffff937224 */ /* 0x000fce00078e007a */
.L_x_3338:
[----:B------:R-:W-:Y:S05]  /*141d0*/  BSYNC B1 ;  /* 0x0000000000017941 */ /* 0x000fea0003800000 */
.L_x_3336:
        /* <DEDUP_REMOVED lines=16> */
.L_x_3342:
[----:B------:R-:W-:Y:S05]  /*142e0*/  BSYNC B2 ;  /* 0x0000000000027941 */ /* 0x000fea0003800000 */
.L_x_3341:
        /* <DEDUP_REMOVED lines=44> */
.L_x_3340:
[----:B------:R-:W-:Y:S05]  /*145b0*/  BSYNC B1 ;  /* 0x0000000000017941 */ /* 0x000fea0003800000 */
.L_x_3339:
        /* <DEDUP_REMOVED lines=16> */
.L_x_3343:
        /* <DEDUP_REMOVED lines=12> */
.L_x_3346:
[----:B------:R-:W-:-:S07]  /*14780*/  IMAD.MOV.U32 R68, RZ, RZ, R122 ;  /* 0x000000ffff447224 */ /* 0x000fce00078e007a */
.L_x_3347:
[----:B------:R-:W-:Y:S05]  /*14790*/  BSYNC B1 ;  /* 0x0000000000017941 */ /* 0x000fea0003800000 */
.L_x_3345:
        /* <DEDUP_REMOVED lines=16> */
.L_x_3351:
[----:B------:R-:W-:Y:S05]  /*148a0*/  BSYNC B2 ;  /* 0x0000000000027941 */ /* 0x000fea0003800000 */
.L_x_3350:
        /* <DEDUP_REMOVED lines=44> */
.L_x_3349:
[----:B------:R-:W-:Y:S05]  /*14b70*/  BSYNC B1 ;  /* 0x0000000000017941 */ /* 0x000fea0003800000 */
.L_x_3348:
        /* <DEDUP_REMOVED lines=12> */
.L_x_3344:
        /* <DEDUP_REMOVED lines=12> */
.L_x_3353:
[----:B------:R-:W-:-:S07]  /*14d00*/  IMAD.MOV.U32 R68, RZ, RZ, R122 ;  /* 0x000000ffff447224 */ /* 0x000fce00078e007a */
.L_x_3354:
[----:B------:R-:W-:Y:S05]  /*14d10*/  BSYNC B1 ;  /* 0x0000000000017941 */ /* 0x000fea0003800000 */
.L_x_3352:
        /* <DEDUP_REMOVED lines=16> */
.L_x_3358:
[----:B------:R-:W-:Y:S05]  /*14e20*/  BSYNC B2 ;  /* 0x0000000000027941 */ /* 0x000fea0003800000 */
.L_x_3357:
        /* <DEDUP_REMOVED lines=44> */
.L_x_3356:
[----:B------:R-:W-:Y:S05]  /*150f0*/  BSYNC B1 ;  /* 0x0000000000017941 */ /* 0x000fea0003800000 */
.L_x_3355:
        /* <DEDUP_REMOVED lines=16> */
.L_x_3359:
        /* <DEDUP_REMOVED lines=12> */
.L_x_3362:
[----:B------:R-:W-:-:S07]  /*152c0*/  IMAD.MOV.U32 R81, RZ, RZ, R122 ;  /* 0x000000ffff517224 */ /* 0x000fce00078e007a */
.L_x_3363:
[----:B------:R-:W-:Y:S05]  /*152d0*/  BSYNC B1 ;  /* 0x0000000000017941 */ /* 0x000fea0003800000 */
.L_x_3361:
        /* <DEDUP_REMOVED lines=16> */
.L_x_3367:
[----:B------:R-:W-:Y:S05]  /*153e0*/  BSYNC B2 ;  /* 0x0000000000027941 */ /* 0x000fea0003800000 */
.L_x_3366:
        /* <DEDUP_REMOVED lines=44> */
.L_x_3365:
[----:B------:R-:W-:Y:S05]  /*156b0*/  BSYNC B1 ;  /* 0x0000000000017941 */ /* 0x000fea0003800000 */
.L_x_3364:
        /* <DEDUP_REMOVED lines=10> */
.L_x_3360:
        /* <DEDUP_REMOVED lines=12> */
.L_x_3369:
[----:B------:R-:W-:-:S07]  /*15820*/  IMAD.MOV.U32 R172, RZ, RZ, R122 ;  /* 0x000000ffffac7224 */ /* 0x000fce00078e007a */
.L_x_3370:
[----:B------:R-:W-:Y:S05]  /*15830*/  BSYNC B1 ;  /* 0x0000000000017941 */ /* 0x000fea0003800000 */
.L_x_3368:
        /* <DEDUP_REMOVED lines=16> */
.L_x_3374:
[----:B------:R-:W-:Y:S05]  /*15940*/  BSYNC B2 ;  /* 0x0000000000027941 */ /* 0x000fea0003800000 */
.L_x_3373:
        /* <DEDUP_REMOVED lines=44> */
.L_x_3372:
[----:B------:R-:W-:Y:S05]  /*15c10*/  BSYNC B1 ;  /* 0x0000000000017941 */ /* 0x000fea0003800000 */
.L_x_3371:
        /* <DEDUP_REMOVED lines=16> */
.L_x_3375:
        /* <DEDUP_REMOVED lines=12> */
.L_x_3378:
[----:B------:R-:W-:-:S07]  /*15de0*/  IMAD.MOV.U32 R80, RZ, RZ, R122 ;  /* 0x000000ffff507224 */ /* 0x000fce00078e007a */
.L_x_3379:
[----:B------:R-:W-:Y:S05]  /*15df0*/  BSYNC B1 ;  /* 0x0000000000017941 */ /* 0x000fea0003800000 */
.L_x_3377:
        /* <DEDUP_REMOVED lines=16> */
.L_x_3383:
[----:B------:R-:W-:Y:S05]  /*15f00*/  BSYNC B2 ;  /* 0x0000000000027941 */ /* 0x000fea0003800000 */
.L_x_3382:
        /* <DEDUP_REMOVED lines=44> */
.L_x_3381:
[----:B------:R-:W-:Y:S05]  /*161d0*/  BSYNC B1 ;  /* 0x0000000000017941 */ /* 0x000fea0003800000 */
.L_x_3380:
[----:B------:R-:W-:Y:S02]  /*161e0*/  I2FP.F32.U32 R69, R80 ;  /* 0x0000005000457245 */ /* 0x000fe40000201000 */
[----:B------:R-:W-:-:S05]  /*161f0*/  PRMT R80, R61, 0x7632, R80 ;  /* 0x000076323d507816 */ /* 0x000fca0000000050 */
[----:B------:R-:W-:Y:S02]  /*16200*/  IMAD.U32 R133, R80, 0x10000, RZ ;  /* 0x0001000050857824 */ /* 0x000fe400078e00ff */
[----:B------:R-:W-:Y:S01]  /*16210*/  FFMA.FTZ R80, R69, R212, 1.1641532182693481445e-10 ;  /* 0x2f00000045507423 */ /* 0x000fe200000100d4 */
[----:B------:R-:W-:Y:S01]  /*16220*/  @P0 PRMT R69, R65, 0x7632, R69 ;  /* 0x0000763241450816 */ /* 0x000fe20000000045 */
[----:B------:R-:W-:-:S03]  /*16230*/  FMUL.FTZ R133, R133, R210 ;  /* 0x000000d285857220 */ /* 0x000fc60000410000 */
[----:B------:R-:W-:Y:S01]  /*16240*/  FSETP.GTU.FTZ.AND P3, PT, R80, R211, PT ;  /* 0x000000d35000720b */ /* 0x000fe20003f7c000 */
[----:B------:R-:W-:-:S03]  /*16250*/  @P0 IMAD.U32 R69, R69, 0x10000, RZ ;  /* 0x0001000045450824 */ /* 0x000fc600078e00ff */
[----:B------:R-:W-:Y:S02]  /*16260*/  FSEL R133, R133, RZ, !P3 ;  /* 0x000000ff85857208 */ /* 0x000fe40005800000 */
[----:B------:R-:W-:-:S03]  /*16270*/  SEL R80, RZ, 0x1, P3 ;  /* 0x00000001ff507807 */ /* 0x000fc60001800000 */
[----:B------:R-:W-:-:S04]  /*16280*/  FADD.FTZ R172, R133, R172 ;  /* 0x000000ac85ac7221 */ /* 0x000fc80000010000 */
[----:B------:R-:W-:-:S07]  /*16290*/  @P0 FADD.FTZ R172, R69, R172 ;  /* 0x000000ac45ac0221 */ /* 0x000fce0000010000 */
.L_x_3376:
        /* <DEDUP_REMOVED lines=12> */
.L_x_3385:
[----:B------:R-:W-:-:S07]  /*16360*/  IMAD.MOV.U32 R147, RZ, RZ, R122 ;  /* 0x000000ffff937224 */ /* 0x000fce00078e007a */
.L_x_3386:
[----:B------:R-:W-:Y:S05]  /*16370*/  BSYNC B1 ;  /* 0x0000000000017941 */ /* 0x000fea0003800000 */
.L_x_3384:
        /* <DEDUP_REMOVED lines=16> */
.L_x_3390:
[----:B------:R-:W-:Y:S05]  /*16480*/  BSYNC B2 ;  /* 0x0000000000027941 */ /* 0x000fea0003800000 */
.L_x_3389:
        /* <DEDUP_REMOVED lines=44> */
.L_x_3388:
[----:B------:R-:W-:Y:S05]  /*16750*/  BSYNC B1 ;  /* 0x0000000000017941 */ /* 0x000fea0003800000 */
.L_x_3387:
        /* <DEDUP_REMOVED lines=16> */
.L_x_3391:
        /* <DEDUP_REMOVED lines=12> */
.L_x_3394:
[----:B------:R-:W-:-:S07]  /*16920*/  IMAD.MOV.U32 R79, RZ, RZ, R122 ;  /* 0x000000ffff4f7224 */ /* 0x000fce00078e007a */
.L_x_3395:
[----:B------:R-:W-:Y:S05]  /*16930*/  BSYNC B1 ;  /* 0x0000000000017941 */ /* 0x000fea0003800000 */
.L_x_3393:
        /* <DEDUP_REMOVED lines=16> */
.L_x_3399:
[----:B------:R-:W-:Y:S05]  /*16a40*/  BSYNC B2 ;  /* 0x0000000000027941 */ /* 0x000fea0003800000 */
.L_x_3398:
        /* <DEDUP_REMOVED lines=44> */
.L_x_3397:
[----:B------:R-:W-:Y:S05]  /*16d10*/  BSYNC B1 ;  /* 0x0000000000017941 */ /* 0x000fea0003800000 */
.L_x_3396:
        /* <DEDUP_REMOVED lines=10> */
.L_x_3392:
        /* <DEDUP_REMOVED lines=12> */
.L_x_3401:
[----:B------:R-:W-:-:S07]  /*16e80*/  IMAD.MOV.U32 R147, RZ, RZ, R122 ;  /* 0x000000ffff937224 */ /* 0x000fce00078e007a */
.L_x_3402:
[----:B------:R-:W-:Y:S05]  /*16e90*/  BSYNC B1 ;  /* 0x0000000000017941 */ /* 0x000fea0003800000 */
.L_x_3400:
        /* <DEDUP_REMOVED lines=16> */
.L_x_3406:
[----:B------:R-:W-:Y:S05]  /*16fa0*/  BSYNC B2 ;  /* 0x0000000000027941 */ /* 0x000fea0003800000 */
.L_x_3405:
        /* <DEDUP_REMOVED lines=44> */
.L_x_3404:
[----:B------:R-:W-:Y:S05]  /*17270*/  BSYNC B1 ;  /* 0x0000000000017941 */ /* 0x000fea0003800000 */
.L_x_3403:
        /* <DEDUP_REMOVED lines=14> */
.L_x_3407:
        /* <DEDUP_REMOVED lines=12> */
.L_x_3410:
[----:B------:R-:W-:-:S07]  /*17420*/  IMAD.MOV.U32 R70, RZ, RZ, R122 ;  /* 0x000000ffff467224 */ /* 0x000fce00078e007a */
.L_x_3411:
[----:B------:R-:W-:Y:S05]  /*17430*/  BSYNC B1 ;  /* 0x0000000000017941 */ /* 0x000fea0003800000 */
.L_x_3409:
        /* <DEDUP_REMOVED lines=16> */
.L_x_3415:
[----:B------:R-:W-:Y:S05]  /*17540*/  BSYNC B2 ;  /* 0x0000000000027941 */ /* 0x000fea0003800000 */
.L_x_3414:
        /* <DEDUP_REMOVED lines=44> */
.L_x_3413:
[----:B------:R-:W-:Y:S05]  /*17810*/  BSYNC B1 ;  /* 0x0000000000017941 */ /* 0x000fea0003800000 */
.L_x_3412:
        /* <DEDUP_REMOVED lines=12> */
.L_x_3408:
        /* <DEDUP_REMOVED lines=12> */
.L_x_3417:
[----:B------:R-:W-:-:S07]  /*179a0*/  IMAD.MOV.U32 R70, RZ, RZ, R122 ;  /* 0x000000ffff467224 */ /* 0x000fce00078e007a */
.L_x_3418:
[----:B------:R-:W-:Y:S05]  /*179b0*/  BSYNC B1 ;  /* 0x0000000000017941 */ /* 0x000fea0003800000 */
.L_x_3416:
        /* <DEDUP_REMOVED lines=16> */
.L_x_3422:
[----:B------:R-:W-:Y:S05]  /*17ac0*/  BSYNC B2 ;  /* 0x0000000000027941 */ /* 0x000fea0003800000 */
.L_x_3421:
        /* <DEDUP_REMOVED lines=44> */
.L_x_3420:
[----:B------:R-:W-:Y:S05]  /*17d90*/  BSYNC B1 ;  /* 0x0000000000017941 */ /* 0x000fea0003800000 */
.L_x_3419:
        /* <DEDUP_REMOVED lines=14> */
.L_x_3423:
        /* <DEDUP_REMOVED lines=12> */
.L_x_3426:
[----:B------:R-:W-:-:S07]  /*17f40*/  IMAD.MOV.U32 R77, RZ, RZ, R122 ;  /* 0x000000ffff4d7224 */ /* 0x000fce00078e007a */
.L_x_3427:
[----:B------:R-:W-:Y:S05]  /*17f50*/  BSYNC B1 ;  /* 0x0000000000017941 */ /* 0x000fea0003800000 */
.L_x_3425:
        /* <DEDUP_REMOVED lines=16> */
.L_x_3431:
[----:B------:R-:W-:Y:S05]  /*18060*/  BSYNC B2 ;  /* 0x0000000000027941 */ /* 0x000fea0003800000 */
.L_x_3430:
        /* <DEDUP_REMOVED lines=44> */
.L_x_3429:
[----:B------:R-:W-:Y:S05]  /*18330*/  BSYNC B1 ;  /* 0x0000000000017941 */ /* 0x000fea0003800000 */
.L_x_3428:
        /* <DEDUP_REMOVED lines=10> */
.L_x_3424:
        /* <DEDUP_REMOVED lines=12> */
.L_x_3433:
[----:B------:R-:W-:-:S07]  /*184a0*/  IMAD.MOV.U32 R201, RZ, RZ, R122 ;  /* 0x000000ffffc97224 */ /* 0x000fce00078e007a */
.L_x_3434:
[----:B------:R-:W-:Y:S05]  /*184b0*/  BSYNC B1 ;  /* 0x0000000000017941 */ /* 0x000fea0003800000 */
.L_x_3432:
        /* <DEDUP_REMOVED lines=16> */
.L_x_3438:
[----:B------:R-:W-:Y:S05]  /*185c0*/  BSYNC B2 ;  /* 0x0000000000027941 */ /* 0x000fea0003800000 */
.L_x_3437:
        /* <DEDUP_REMOVED lines=44> */
.L_x_3436:
[----:B------:R-:W-:Y:S05]  /*18890*/  BSYNC B1 ;  /* 0x0000000000017941 */ /* 0x000fea0003800000 */
.L_x_3435:
        /* <DEDUP_REMOVED lines=14> */
.L_x_3439:
        /* <DEDUP_REMOVED lines=12> */
.L_x_3442:
[----:B------:R-:W-:-:S07]  /*18a40*/  IMAD.MOV.U32 R76, RZ, RZ, R122 ;  /* 0x000000ffff4c7224 */ /* 0x000fce00078e007a */
.L_x_3443:
[----:B------:R-:W-:Y:S05]  /*18a50*/  BSYNC B1 ;  /* 0x0000000000017941 */ /* 0x000fea0003800000 */
.L_x_3441:
        /* <DEDUP_REMOVED lines=16> */
.L_x_3447:
[----:B------:R-:W-:Y:S05]  /*18b60*/  BSYNC B2 ;  /* 0x0000000000027941 */ /* 0x000fea0003800000 */
.L_x_3446:
        /* <DEDUP_REMOVED lines=44> */
.L_x_3445:
[----:B------:R-:W-:Y:S05]  /*18e30*/  BSYNC B1 ;  /* 0x0000000000017941 */ /* 0x000fea0003800000 */
.L_x_3444:
        /* <DEDUP_REMOVED lines=12> */
.L_x_3440:
        /* <DEDUP_REMOVED lines=54> */
.L_x_3448:
[----:B------:R-:W-:-:S07]  /*19260*/  VIADD R209, R209, 0x80 ;  /* 0x00000080d1d17836 */ /* 0x000fce0000000000 */
.L_x_3319:
[----:B------:R-:W-:Y:S05]  /*19270*/  BSYNC B0 ;  /* 0x0000000000007941 */ /* 0x000fea0003800000 */
.L_x_3318:
        /* <DEDUP_REMOVED lines=29> */
.L_x_3452:
[----:B------:R-:W-:-:S07]  /*19450*/  IMAD.MOV.U32 R151, RZ, RZ, R122 ;  /* 0x000000ffff977224 */ /* 0x000fce00078e007a */
.L_x_3453:
[----:B------:R-:W-:Y:S05]  /*19460*/  BSYNC B1 ;  /* 0x0000000000017941 */ /* 0x000fea0003800000 */
.L_x_3451:
        /* <DEDUP_REMOVED lines=16> */
.L_x_3457:
[----:B------:R-:W-:Y:S05]  /*19570*/  BSYNC B2 ;  /* 0x0000000000027941 */ /* 0x000fea0003800000 */
.L_x_3456:
        /* <DEDUP_REMOVED lines=44> */
.L_x_3455:
[----:B------:R-:W-:Y:S05]  /*19840*/  BSYNC B1 ;  /* 0x0000000000017941 */ /* 0x000fea0003800000 */
.L_x_3454:
        /* <DEDUP_REMOVED lines=21> */
.L_x_3458:
        /* <DEDUP_REMOVED lines=12> */
.L_x_3461:
[----:B------:R-:W-:-:S07]  /*19a60*/  MOV R83, R122 ;  /* 0x0000007a00537202 */ /* 0x000fce0000000f00 */
.L_x_3462:
[----:B------:R-:W-:Y:S05]  /*19a70*/  BSYNC B1 ;  /* 0x0000000000017941 */ /* 0x000fea0003800000 */
.L_x_3460:
        /* <DEDUP_REMOVED lines=16> */
.L_x_3466:
[----:B------:R-:W-:Y:S05]  /*19b80*/  BSYNC B2 ;  /* 0x0000000000027941 */ /* 0x000fea0003800000 */
.L_x_3465:
        /* <DEDUP_REMOVED lines=44> */
.L_x_3464:
[----:B------:R-:W-:Y:S05]  /*19e50*/  BSYNC B1 ;  /* 0x0000000000017941 */ /* 0x000fea0003800000 */
.L_x_3463:
        /* <DEDUP_REMOVED lines=10> */
.L_x_3459:
        /* <DEDUP_REMOVED lines=12> */
.L_x_3468:
[----:B------:R-:W-:-:S07]  /*19fc0*/  IMAD.MOV.U32 R147, RZ, RZ, R122 ;  /* 0x000000ffff937224 */ /* 0x000fce00078e007a */
.L_x_3469:
[----:B------:R-:W-:Y:S05]  /*19fd0*/  BSYNC B1 ;  /* 0x0000000000017941 */ /* 0x000fea0003800000 */
.L_x_3467:
        /* <DEDUP_REMOVED lines=16> */
.L_x_3473:
[----:B------:R-:W-:Y:S05]  /*1a0e0*/  BSYNC B2 ;  /* 0x0000000000027941 */ /* 0x000fea0003800000 */
.L_x_3472:
        /* <DEDUP_REMOVED lines=44> */
.L_x_3471:
[----:B------:R-:W-:Y:S05]  /*1a3b0*/  BSYNC B1 ;  /* 0x0000000000017941 */ /* 0x000fea0003800000 */
.L_x_3470:
        /* <DEDUP_REMOVED lines=16> */
.L_x_3474:
        /* <DEDUP_REMOVED lines=12> */
.L_x_3477:
[----:B------:R-:W-:-:S07]  /*1a580*/  MOV R68, R122 ;  /* 0x0000007a00447202 */ /* 0x000fce0000000f00 */
.L_x_3478:
[----:B------:R-:W-:Y:S05]  /*1a590*/  BSYNC B1 ;  /* 0x0000000000017941 */ /* 0x000fea0003800000 */
.L_x_3476:
        /* <DEDUP_REMOVED lines=16> */
.L_x_3482:
[----:B------:R-:W-:Y:S05]  /*1a6a0*/  BSYNC B2 ;  /* 0x0000000000027941 */ /* 0x000fea0003800000 */
.L_x_3481:
        /* <DEDUP_REMOVED lines=44> */
.L_x_3480:
[----:B------:R-:W-:Y:S05]  /*1a970*/  BSYNC B1 ;  /* 0x0000000000017941 */ /* 0x000fea0003800000 */
.L_x_3479:
        /* <DEDUP_REMOVED lines=12> */
.L_x_3475:
        /* <DEDUP_REMOVED lines=12> */
.L_x_3484:
[----:B------:R-:W-:-:S07]  /*1ab00*/  IMAD.MOV.U32 R68, RZ, RZ, R122 ;  /* 0x000000ffff447224 */ /* 0x000fce00078e007a */
.L_x_3485:
[----:B------:R-:W-:Y:S05]  /*1ab10*/  BSYNC B1 ;  /* 0x0000000000017941 */ /* 0x000fea0003800000 */
.L_x_3483:
        /* <DEDUP_REMOVED lines=16> */
.L_x_3489:
[----:B------:R-:W-:Y:S05]  /*1ac20*/  BSYNC B2 ;  /* 0x0000000000027941 */ /* 0x000fea0003800000 */
.L_x_3488:
        /* <DEDUP_REMOVED lines=44> */
.L_x_3487:
[----:B------:R-:W-:Y:S05]  /*1aef0*/  BSYNC B1 ;  /* 0x0000000000017941 */ /* 0x000fea0003800000 */
.L_x_3486:
        /* <DEDUP_REMOVED lines=16> */
.L_x_3490:
        /* <DEDUP_REMOVED lines=12> */
.L_x_3493:
[----:B------:R-:W-:-:S07]  /*1b0c0*/  MOV R81, R122 ;  /* 0x0000007a00517202 */ /* 0x000fce0000000f00 */
.L_x_3494:
[----:B------:R-:W-:Y:S05]  /*1b0d0*/  BSYNC B1 ;  /* 0x0000000000017941 */ /* 0x000fea0003800000 */
.L_x_3492:
        /* <DEDUP_REMOVED lines=16> */
.L_x_3498:
[----:B------:R-:W-:Y:S05]  /*1b1e0*/  BSYNC B2 ;  /* 0x0000000000027941 */ /* 0x000fea0003800000 */
.L_x_3497:
        /* <DEDUP_REMOVED lines=44> */
.L_x_3496:
[----:B------:R-:W-:Y:S05]  /*1b4b0*/  BSYNC B1 ;  /* 0x0000000000017941 */ /* 0x000fea0003800000 */
.L_x_3495:
        /* <DEDUP_REMOVED lines=10> */
.L_x_3491:
        /* <DEDUP_REMOVED lines=12> */
.L_x_3500:
[----:B------:R-:W-:-:S07]  /*1b620*/  IMAD.MOV.U32 R174, RZ, RZ, R122 ;  /* 0x000000ffffae7224 */ /* 0x000fce00078e007a */
.L_x_3501:
[----:B------:R-:W-:Y:S05]  /*1b630*/  BSYNC B1 ;  /* 0x0000000000017941 */ /* 0x000fea0003800000 */
.L_x_3499:
        /* <DEDUP_REMOVED lines=16> */
.L_x_3505:
[----:B------:R-:W-:Y:S05]  /*1b740*/  BSYNC B2 ;  /* 0x0000000000027941 */ /* 0x000fea0003800000 */
.L_x_3504:
        /* <DEDUP_REMOVED lines=44> */
.L_x_3503:
[----:B------:R-:W-:Y:S05]  /*1ba10*/  BSYNC B1 ;  /* 0x0000000000017941 */ /* 0x000fea0003800000 */
.L_x_3502:
        /* <DEDUP_REMOVED lines=16> */
.L_x_3506:
        /* <DEDUP_REMOVED lines=12> */
.L_x_3509:
[----:B------:R-:W-:-:S07]  /*1bbe0*/  MOV R80, R122 ;  /* 0x0000007a00507202 */ /* 0x000fce0000000f00 */
.L_x_3510:
[----:B------:R-:W-:Y:S05]  /*1bbf0*/  BSYNC B1 ;  /* 0x0000000000017941 */ /* 0x000fea0003800000 */
.L_x_3508:
        /* <DEDUP_REMOVED lines=16> */
.L_x_3514:
[----:B------:R-:W-:Y:S05]  /*1bd00*/  BSYNC B2 ;  /* 0x0000000000027941 */ /* 0x000fea0003800000 */
.L_x_3513:
        /* <DEDUP_REMOVED lines=44> */
.L_x_3512:
[----:B------:R-:W-:Y:S05]  /*1bfd0*/  BSYNC B1 ;  /* 0x0000000000017941 */ /* 0x000fea0003800000 */
.L_x_3511:
        /* <DEDUP_REMOVED lines=12> */
.L_x_3507:
        /* <DEDUP_REMOVED lines=12> */
.L_x_3516:
[----:B------:R-:W-:-:S07]  /*1c160*/  IMAD.MOV.U32 R147, RZ, RZ, R122 ;  /* 0x000000ffff937224 */ /* 0x000fce00078e007a */
.L_x_3517:
[----:B------:R-:W-:Y:S05]  /*1c170*/  BSYNC B1 ;  /* 0x0000000000017941 */ /* 0x000fea0003800000 */
.L_x_3515:
        /* <DEDUP_REMOVED lines=16> */
.L_x_3521:
[----:B------:R-:W-:Y:S05]  /*1c280*/  BSYNC B2 ;  /* 0x0000000000027941 */ /* 0x000fea0003800000 */
.L_x_3520:
        /* <DEDUP_REMOVED lines=44> */
.L_x_3519:
[----:B------:R-:W-:Y:S05]  /*1c550*/  BSYNC B1 ;  /* 0x0000000000017941 */ /* 0x000fea0003800000 */
.L_x_3518:
        /* <DEDUP_REMOVED lines=16> */
.L_x_3522:
        /* <DEDUP_REMOVED lines=12> */
.L_x_3525:
[----:B------:R-:W-:-:S07]  /*1c720*/  MOV R79, R122 ;  /* 0x0000007a004f7202 */ /* 0x000fce0000000f00 */
.L_x_3526:
[----:B------:R-:W-:Y:S05]  /*1c730*/  BSYNC B1 ;  /* 0x0000000000017941 */ /* 0x000fea0003800000 */
.L_x_3524:
        /* <DEDUP_REMOVED lines=16> */
.L_x_3530:
[----:B------:R-:W-:Y:S05]  /*1c840*/  BSYNC B2 ;  /* 0x0000000000027941 */ /* 0x000fea0003800000 */
.L_x_3529:
        /* <DEDUP_REMOVED lines=44> */
.L_x_3528:
[----:B------:R-:W-:Y:S05]  /*1cb10*/  BSYNC B1 ;  /* 0x0000000000017941 */ /* 0x000fea0003800000 */
.L_x_3527:
        /* <DEDUP_REMOVED lines=10> */
.L_x_3523:
        /* <DEDUP_REMOVED lines=12> */
.L_x_3532:
[----:B------:R-:W-:-:S07]  /*1cc80*/  IMAD.MOV.U32 R147, RZ, RZ, R122 ;  /* 0x000000ffff937224 */ /* 0x000fce00078e007a */
.L_x_3533:
[----:B------:R-:W-:Y:S05]  /*1cc90*/  BSYNC B1 ;  /* 0x0000000000017941 */ /* 0x000fea0003800000 */
.L_x_3531:
        /* <DEDUP_REMOVED lines=16> */
.L_x_3537:
[----:B------:R-:W-:Y:S05]  /*1cda0*/  BSYNC B2 ;  /* 0x0000000000027941 */ /* 0x000fea0003800000 */
.L_x_3536:
        /* <DEDUP_REMOVED lines=44> */
.L_x_3535:
[----:B------:R-:W-:Y:S05]  /*1d070*/  BSYNC B1 ;  /* 0x0000000000017941 */ /* 0x000fea0003800000 */
.L_x_3534:
        /* <DEDUP_REMOVED lines=14> */
.L_x_3538:
        /* <DEDUP_REMOVED lines=12> */
.L_x_3541:
[----:B------:R-:W-:-:S07]  /*1d220*/  MOV R70, R122 ;  /* 0x0000007a00467202 */ /* 0x000fce0000000f00 */
.L_x_3542:
[----:B------:R-:W-:Y:S05]  /*1d230*/  BSYNC B1 ;  /* 0x0000000000017941 */ /* 0x000fea0003800000 */
.L_x_3540:
        /* <DEDUP_REMOVED lines=16> */
.L_x_3546:
[----:B------:R-:W-:Y:S05]  /*1d340*/  BSYNC B2 ;  /* 0x0000000000027941 */ /* 0x000fea0003800000 */
.L_x_3545:
        /* <DEDUP_REMOVED lines=44> */
.L_x_3544:
[----:B------:R-:W-:Y:S05]  /*1d610*/  BSYNC B1 ;  /* 0x0000000000017941 */ /* 0x000fea0003800000 */
.L_x_3543:
        /* <DEDUP_REMOVED lines=12> */
.L_x_3539:
        /* <DEDUP_REMOVED lines=12> */
.L_x_3548:
[----:B------:R-:W-:-:S07]  /*1d7a0*/  IMAD.MOV.U32 R70, RZ, RZ, R122 ;  /* 0x000000ffff467224 */ /* 0x000fce00078e007a */
.L_x_3549:
[----:B------:R-:W-:Y:S05]  /*1d7b0*/  BSYNC B1 ;  /* 0x0000000000017941 */ /* 0x000fea0003800000 */
.L_x_3547:
        /* <DEDUP_REMOVED lines=16> */
.L_x_3553:
[----:B------:R-:W-:Y:S05]  /*1d8c0*/  BSYNC B2 ;  /* 0x0000000000027941 */ /* 0x000fea0003800000 */
.L_x_3552:
        /* <DEDUP_REMOVED lines=44> */
.L_x_3551:
[----:B------:R-:W-:Y:S05]  /*1db90*/  BSYNC B1 ;  /* 0x0000000000017941 */ /* 0x000fea0003800000 */
.L_x_3550:
        /* <DEDUP_REMOVED lines=14> */
.L_x_3554:
        /* <DEDUP_REMOVED lines=12> */
.L_x_3557:
[----:B------:R-:W-:-:S07]  /*1dd40*/  MOV R77, R122 ;  /* 0x0000007a004d7202 */ /* 0x000fce0000000f00 */
.L_x_3558:
[----:B------:R-:W-:Y:S05]  /*1dd50*/  BSYNC B1 ;  /* 0x0000000000017941 */ /* 0x000fea0003800000 */
.L_x_3556:
        /* <DEDUP_REMOVED lines=16> */
.L_x_3562:
[----:B------:R-:W-:Y:S05]  /*1de60*/  BSYNC B2 ;  /* 0x0000000000027941 */ /* 0x000fea0003800000 */
.L_x_3561:
        /* <DEDUP_REMOVED lines=44> */
.L_x_3560:
[----:B------:R-:W-:Y:S05]  /*1e130*/  BSYNC B1 ;  /* 0x0000000000017941 */ /* 0x000fea0003800000 */
.L_x_3559:
        /* <DEDUP_REMOVED lines=10> */
.L_x_3555:
        /* <DEDUP_REMOVED lines=12> */
.L_x_3564:
[----:B------:R-:W-:-:S07]  /*1e2a0*/  IMAD.MOV.U32 R203, RZ, RZ, R122 ;  /* 0x000000ffffcb7224 */ /* 0x000fce00078e007a */
.L_x_3565:
[----:B------:R-:W-:Y:S05]  /*1e2b0*/  BSYNC B1 ;  /* 0x0000000000017941 */ /* 0x000fea0003800000 */
.L_x_3563:
        /* <DEDUP_REMOVED lines=16> */
.L_x_3569:
[----:B------:R-:W-:Y:S05]  /*1e3c0*/  BSYNC B2 ;  /* 0x0000000000027941 */ /* 0x000fea0003800000 */
.L_x_3568:
        /* <DEDUP_REMOVED lines=44> */
.L_x_3567:
[----:B------:R-:W-:Y:S05]  /*1e690*/  BSYNC B1 ;  /* 0x0000000000017941 */ /* 0x000fea0003800000 */
.L_x_3566:
        /* <DEDUP_REMOVED lines=14> */
.L_x_3570:
        /* <DEDUP_REMOVED lines=12> */
.L_x_3573:
[----:B------:R-:W-:-:S07]  /*1e840*/  MOV R76, R122 ;  /* 0x0000007a004c7202 */ /* 0x000fce0000000f00 */
.L_x_3574:
[----:B------:R-:W-:Y:S05]  /*1e850*/  BSYNC B1 ;  /* 0x0000000000017941 */ /* 0x000fea0003800000 */
.L_x_3572:
        /* <DEDUP_REMOVED lines=16> */
.L_x_3578:
[----:B------:R-:W-:Y:S05]  /*1e960*/  BSYNC B2 ;  /* 0x0000000000027941 */ /* 0x000fea0003800000 */
.L_x_3577:
        /* <DEDUP_REMOVED lines=44> */
.L_x_3576:
[----:B------:R-:W-:Y:S05]  /*1ec30*/  BSYNC B1 ;  /* 0x0000000000017941 */ /* 0x000fea0003800000 */
.L_x_3575:
        /* <DEDUP_REMOVED lines=12> */
.L_x_3571:
        /* <DEDUP_REMOVED lines=54> */
.L_x_3579:
[----:B------:R-:W-:-:S07]  /*1f060*/  IADD3 R209, R209, 0x80, RZ ;  /* 0x00000080d1d17810 */ /* 0x000fce0007ffe0ff */
.L_x_3450:
[----:B------:R-:W-:Y:S05]  /*1f070*/  BSYNC B0 ;  /* 0x0000000000007941 */ /* 0x000fea0003800000 */
.L_x_3449:
        /* <DEDUP_REMOVED lines=29> */
.L_x_3583:
[----:B------:R-:W-:-:S07]  /*1f250*/  IMAD.MOV.U32 R161, RZ, RZ, R122 ;  /* 0x000000ffffa17224 */ /* 0x000fce00078e007a */
.L_x_3584:
[----:B------:R-:W-:Y:S05]  /*1f260*/  BSYNC B1 ;  /* 0x0000000000017941 */ /* 0x000fea0003800000 */
.L_x_3582:
        /* <DEDUP_REMOVED lines=16> */
.L_x_3588:
[----:B------:R-:W-:Y:S05]  /*1f370*/  BSYNC B2 ;  /* 0x0000000000027941 */ /* 0x000fea0003800000 */
.L_x_3587:
        /* <DEDUP_REMOVED lines=44> */
.L_x_3586:
[----:B------:R-:W-:Y:S05]  /*1f640*/  BSYNC B1 ;  /* 0x0000000000017941 */ /* 0x000fea0003800000 */
.L_x_3585:
        /* <DEDUP_REMOVED lines=21> */
.L_x_3589:
        /* <DEDUP_REMOVED lines=12> */
.L_x_3592:
[----:B------:R-:W-:-:S07]  /*1f860*/  IMAD.MOV.U32 R83, RZ, RZ, R122 ;  /* 0x000000ffff537224 */ /* 0x000fce00078e007a */
.L_x_3593:
[----:B------:R-:W-:Y:S05]  /*1f870*/  BSYNC B1 ;  /* 0x0000000000017941 */ /* 0x000fea0003800000 */
.L_x_3591:
        /* <DEDUP_REMOVED lines=16> */
.L_x_3597:
[----:B------:R-:W-:Y:S05]  /*1f980*/  BSYNC B2 ;  /* 0x0000000000027941 */ /* 0x000fea0003800000 */
.L_x_3596:
        /* <DEDUP_REMOVED lines=44> */
.L_x_3595:
[----:B------:R-:W-:Y:S05]  /*1fc50*/  BSYNC B1 ;  /* 0x0000000000017941 */ /* 0x000fea0003800000 */
.L_x_3594:
        /* <DEDUP_REMOVED lines=10> */
.L_x_3590:
        /* <DEDUP_REMOVED lines=12> */
.L_x_3599:
[----:B------:R-:W-:-:S07]  /*1fdc0*/  MOV R147, R122 ;  /* 0x0000007a00937202 */ /* 0x000fce0000000f00 */
.L_x_3600:
[----:B------:R-:W-:Y:S05]  /*1fdd0*/  BSYNC B1 ;  /* 0x0000000000017941 */ /* 0x000fea0003800000 */
.L_x_3598:
        /* <DEDUP_REMOVED lines=16> */
.L_x_3604:
[----:B------:R-:W-:Y:S05]  /*1fee0*/  BSYNC B2 ;  /* 0x0000000000027941 */ /* 0x000fea0003800000 */
.L_x_3603:
        /* <DEDUP_REMOVED lines=44> */
.L_x_3602:
[----:B------:R-:W-:Y:S05]  /*201b0*/  BSYNC B1 ;  /* 0x0000000000017941 */ /* 0x000fea0003800000 */
.L_x_3601:
        /* <DEDUP_REMOVED lines=16> */
.L_x_3605:
        /* <DEDUP_REMOVED lines=12> */
.L_x_3608:
[----:B------:R-:W-:-:S07]  /*20380*/  IMAD.MOV.U32 R68, RZ, RZ, R122 ;  /* 0x000000ffff447224 */ /* 0x000fce00078e007a */
.L_x_3609:
[----:B------:R-:W-:Y:S05]  /*20390*/  BSYNC B1 ;  /* 0x0000000000017941 */ /* 0x000fea0003800000 */
.L_x_3607:
        /* <DEDUP_REMOVED lines=16> */
.L_x_3613:
[----:B------:R-:W-:Y:S05]  /*204a0*/  BSYNC B2 ;  /* 0x0000000000027941 */ /* 0x000fea0003800000 */
.L_x_3612:
        /* <DEDUP_REMOVED lines=44> */
.L_x_3611:
[----:B------:R-:W-:Y:S05]  /*20770*/  BSYNC B1 ;  /* 0x0000000000017941 */ /* 0x000fea0003800000 */
.L_x_3610:
        /* <DEDUP_REMOVED lines=12> */
.L_x_3606:
        /* <DEDUP_REMOVED lines=12> */
.L_x_3615:
[----:B------:R-:W-:-:S07]  /*20900*/  MOV R68, R122 ;  /* 0x0000007a00447202 */ /* 0x000fce0000000f00 */
.L_x_3616:
[----:B------:R-:W-:Y:S05]  /*20910*/  BSYNC B1 ;  /* 0x0000000000017941 */ /* 0x000fea0003800000 */
.L_x_3614:
        /* <DEDUP_REMOVED lines=16> */
.L_x_3620:
[----:B------:R-:W-:Y:S05]  /*20a20*/  BSYNC B2 ;  /* 0x0000000000027941 */ /* 0x000fea0003800000 */
.L_x_3619:
        /* <DEDUP_REMOVED lines=44> */
.L_x_3618:
[----:B------:R-:W-:Y:S05]  /*20cf0*/  BSYNC B1 ;  /* 0x0000000000017941 */ /* 0x000fea0003800000 */
.L_x_3617:
        /* <DEDUP_REMOVED lines=16> */
.L_x_3621:
        /* <DEDUP_REMOVED lines=12> */
.L_x_3624:
[----:B------:R-:W-:-:S07]  /*20ec0*/  IMAD.MOV.U32 R81, RZ, RZ, R122 ;  /* 0x000000ffff517224 */ /* 0x000fce00078e007a */
.L_x_3625:
[----:B------:R-:W-:Y:S05]  /*20ed0*/  BSYNC B1 ;  /* 0x0000000000017941 */ /* 0x000fea0003800000 */
.L_x_3623:
        /* <DEDUP_REMOVED lines=16> */
.L_x_3629:
[----:B------:R-:W-:Y:S05]  /*20fe0*/  BSYNC B2 ;  /* 0x0000000000027941 */ /* 0x000fea0003800000 */
.L_x_3628:
        /* <DEDUP_REMOVED lines=44> */
.L_x_3627:
[----:B------:R-:W-:Y:S05]  /*212b0*/  BSYNC B1 ;  /* 0x0000000000017941 */ /* 0x000fea0003800000 */
.L_x_3626:
        /* <DEDUP_REMOVED lines=10> */
.L_x_3622:
        /* <DEDUP_REMOVED lines=12> */
.L_x_3631:
[----:B------:R-:W-:-:S07]  /*21420*/  MOV R176, R122 ;  /* 0x0000007a00b07202 */ /* 0x000fce0000000f00 */
.L_x_3632:
[----:B------:R-:W-:Y:S05]  /*21430*/  BSYNC B1 ;  /* 0x0000000000017941 */ /* 0x000fea0003800000 */
.L_x_3630:
        /* <DEDUP_REMOVED lines=16> */
.L_x_3636:
[----:B------:R-:W-:Y:S05]  /*21540*/  BSYNC B2 ;  /* 0x0000000000027941 */ /* 0x000fea0003800000 */
.L_x_3635:
        /* <DEDUP_REMOVED lines=44> */
.L_x_3634:
[----:B------:R-:W-:Y:S05]  /*21810*/  BSYNC B1 ;  /* 0x0000000000017941 */ /* 0x000fea0003800000 */
.L_x_3633:
        /* <DEDUP_REMOVED lines=16> */
.L_x_3637:
        /* <DEDUP_REMOVED lines=12> */
.L_x_3640:
[----:B------:R-:W-:-:S07]  /*219e0*/  IMAD.MOV.U32 R80, RZ, RZ, R122 ;  /* 0x000000ffff507224 */ /* 0x000fce00078e007a */
.L_x_3641:
[----:B------:R-:W-:Y:S05]  /*219f0*/  BSYNC B1 ;  /* 0x0000000000017941 */ /* 0x000fea0003800000 */
.L_x_3639:
        /* <DEDUP_REMOVED lines=16> */
.L_x_3645:
[----:B------:R-:W-:Y:S05]  /*21b00*/  BSYNC B2 ;  /* 0x0000000000027941 */ /* 0x000fea0003800000 */
.L_x_3644:
        /* <DEDUP_REMOVED lines=44> */
.L_x_3643:
[----:B------:R-:W-:Y:S05]  /*21dd0*/  BSYNC B1 ;  /* 0x0000000000017941 */ /* 0x000fea0003800000 */
.L_x_3642:
        /* <DEDUP_REMOVED lines=12> */
.L_x_3638:
        /* <DEDUP_REMOVED lines=12> */
.L_x_3647:
[----:B------:R-:W-:-:S07]  /*21f60*/  MOV R147, R122 ;  /* 0x0000007a00937202 */ /* 0x000fce0000000f00 */
.L_x_3648:
[----:B------:R-:W-:Y:S05]  /*21f70*/  BSYNC B1 ;  /* 0x0000000000017941 */ /* 0x000fea0003800000 */
.L_x_3646:
        /* <DEDUP_REMOVED lines=16> */
.L_x_3652:
[----:B------:R-:W-:Y:S05]  /*22080*/  BSYNC B2 ;  /* 0x0000000000027941 */ /* 0x000fea0003800000 */
.L_x_3651:
        /* <DEDUP_REMOVED lines=44> */
.L_x_3650:
[----:B------:R-:W-:Y:S05]  /*22350*/  BSYNC B1 ;  /* 0x0000000000017941 */ /* 0x000fea0003800000 */
.L_x_3649:
        /* <DEDUP_REMOVED lines=16> */
.L_x_3653:
        /* <DEDUP_REMOVED lines=12> */
.L_x_3656:
[----:B------:R-:W-:-:S07]  /*22520*/  IMAD.MOV.U32 R79, RZ, RZ, R122 ;  /* 0x000000ffff4f7224 */ /* 0x000fce00078e007a */
.L_x_3657:
[----:B------:R-:W-:Y:S05]  /*22530*/  BSYNC B1 ;  /* 0x0000000000017941 */ /* 0x000fea0003800000 */
.L_x_3655:
        /* <DEDUP_REMOVED lines=16> */
.L_x_3661:
[----:B------:R-:W-:Y:S05]  /*22640*/  BSYNC B2 ;  /* 0x0000000000027941 */ /* 0x000fea0003800000 */
.L_x_3660:
        /* <DEDUP_REMOVED lines=44> */
.L_x_3659:
[----:B------:R-:W-:Y:S05]  /*22910*/  BSYNC B1 ;  /* 0x0000000000017941 */ /* 0x000fea0003800000 */
.L_x_3658:
        /* <DEDUP_REMOVED lines=10> */
.L_x_3654:
        /* <DEDUP_REMOVED lines=12> */
.L_x_3663:
[----:B------:R-:W-:-:S07]  /*22a80*/  MOV R147, R122 ;  /* 0x0000007a00937202 */ /* 0x000fce0000000f00 */
.L_x_3664:
[----:B------:R-:W-:Y:S05]  /*22a90*/  BSYNC B1 ;  /* 0x0000000000017941 */ /* 0x000fea0003800000 */
.L_x_3662:
        /* <DEDUP_REMOVED lines=16> */
.L_x_3668:
[----:B------:R-:W-:Y:S05]  /*22ba0*/  BSYNC B2 ;  /* 0x0000000000027941 */ /* 0x000fea0003800000 */
.L_x_3667:
        /* <DEDUP_REMOVED lines=44> */
.L_x_3666:
[----:B------:R-:W-:Y:S05]  /*22e70*/  BSYNC B1 ;  /* 0x0000000000017941 */ /* 0x000fea0003800000 */
.L_x_3665:
        /* <DEDUP_REMOVED lines=14> */
.L_x_3669:
        /* <DEDUP_REMOVED lines=12> */
.L_x_3672:
[----:B------:R-:W-:-:S07]  /*23020*/  IMAD.MOV.U32 R70, RZ, RZ, R122 ;  /* 0x000000ffff467224 */ /* 0x000fce00078e007a */
.L_x_3673:
[----:B------:R-:W-:Y:S05]  /*23030*/  BSYNC B1 ;  /* 0x0000000000017941 */ /* 0x000fea0003800000 */
.L_x_3671:
        /* <DEDUP_REMOVED lines=16> */
.L_x_3677:
[----:B------:R-:W-:Y:S05]  /*23140*/  BSYNC B2 ;  /* 0x0000000000027941 */ /* 0x000fea0003800000 */
.L_x_3676:
        /* <DEDUP_REMOVED lines=44> */
.L_x_3675:
[----:B------:R-:W-:Y:S05]  /*23410*/  BSYNC B1 ;  /* 0x0000000000017941 */ /* 0x000fea0003800000 */
.L_x_3674:
        /* <DEDUP_REMOVED lines=12> */
.L_x_3670:
        /* <DEDUP_REMOVED lines=12> */
.L_x_3679:
[----:B------:R-:W-:-:S07]  /*235a0*/  MOV R70, R122 ;  /* 0x0000007a00467202 */ /* 0x000fce0000000f00 */
.L_x_3680:
[----:B------:R-:W-:Y:S05]  /*235b0*/  BSYNC B1 ;  /* 0x0000000000017941 */ /* 0x000fea0003800000 */
.L_x_3678:
        /* <DEDUP_REMOVED lines=16> */
.L_x_3684:
[----:B------:R-:W-:Y:S05]  /*236c0*/  BSYNC B2 ;  /* 0x0000000000027941 */ /* 0x000fea0003800000 */
.L_x_3683:
        /* <DEDUP_REMOVED lines=44> */
.L_x_3682:
[----:B------:R-:W-:Y:S05]  /*23990*/  BSYNC B1 ;  /* 0x0000000000017941 */ /* 0x000fea0003800000 */
.L_x_3681:
        /* <DEDUP_REMOVED lines=14> */
.L_x_3685:
        /* <DEDUP_REMOVED lines=12> */
.L_x_3688:
[----:B------:R-:W-:-:S07]  /*23b40*/  IMAD.MOV.U32 R77, RZ, RZ, R122 ;  /* 0x000000ffff4d7224 */ /* 0x000fce00078e007a */
.L_x_3689:
[----:B------:R-:W-:Y:S05]  /*23b50*/  BSYNC B1 ;  /* 0x0000000000017941 */ /* 0x000fea0003800000 */
.L_x_3687:
        /* <DEDUP_REMOVED lines=16> */
.L_x_3693:
[----:B------:R-:W-:Y:S05]  /*23c60*/  BSYNC B2 ;  /* 0x0000000000027941 */ /* 0x000fea0003800000 */
.L_x_3692:
        /* <DEDUP_REMOVED lines=44> */
.L_x_3691:
[----:B------:R-:W-:Y:S05]  /*23f30*/  BSYNC B1 ;  /* 0x0000000000017941 */ /* 0x000fea0003800000 */
.L_x_3690:
        /* <DEDUP_REMOVED lines=10> */
.L_x_3686:
        /* <DEDUP_REMOVED lines=12> */
.L_x_3695:
[----:B------:R-:W-:-:S07]  /*240a0*/  MOV R205, R122 ;  /* 0x0000007a00cd7202 */ /* 0x000fce0000000f00 */
.L_x_3696:
[----:B------:R-:W-:Y:S05]  /*240b0*/  BSYNC B1 ;  /* 0x0000000000017941 */ /* 0x000fea0003800000 */
.L_x_3694:
        /* <DEDUP_REMOVED lines=16> */
.L_x_3700:
[----:B------:R-:W-:Y:S05]  /*241c0*/  BSYNC B2 ;  /* 0x0000000000027941 */ /* 0x000fea0003800000 */
.L_x_3699:
        /* <DEDUP_REMOVED lines=44> */
.L_x_3698:
[----:B------:R-:W-:Y:S05]  /*24490*/  BSYNC B1 ;  /* 0x0000000000017941 */ /* 0x000fea0003800000 */
.L_x_3697:
        /* <DEDUP_REMOVED lines=14> */
.L_x_3701:
        /* <DEDUP_REMOVED lines=12> */
.L_x_3704:
[----:B------:R-:W-:-:S07]  /*24640*/  IMAD.MOV.U32 R76, RZ, RZ, R122 ;  /* 0x000000ffff4c7224 */ /* 0x000fce00078e007a */
.L_x_3705:
[----:B------:R-:W-:Y:S05]  /*24650*/  BSYNC B1 ;  /* 0x0000000000017941 */ /* 0x000fea0003800000 */
.L_x_3703:
        /* <DEDUP_REMOVED lines=16> */
.L_x_3709:
[----:B------:R-:W-:Y:S05]  /*24760*/  BSYNC B2 ;  /* 0x0000000000027941 */ /* 0x000fea0003800000 */
.L_x_3708:
        /* <DEDUP_REMOVED lines=44> */
.L_x_3707:
[----:B------:R-:W-:Y:S05]  /*24a30*/  BSYNC B1 ;  /* 0x0000000000017941 */ /* 0x000fea0003800000 */
.L_x_3706:
        /* <DEDUP_REMOVED lines=12> */
.L_x_3702:
        /* <DEDUP_REMOVED lines=54> */
.L_x_3710:
[----:B------:R-:W-:-:S07]  /*24e60*/  VIADD R209, R209, 0x80 ;  /* 0x00000080d1d17836 */ /* 0x000fce0000000000 */
.L_x_3581:
[----:B------:R-:W-:Y:S05]  /*24e70*/  BSYNC B0 ;  /* 0x0000000000007941 */ /* 0x000fea0003800000 */
.L_x_3580:
        /* <DEDUP_REMOVED lines=29> */
.L_x_3714:
[----:B------:R-:W-:-:S07]  /*25050*/  MOV R163, R122 ;  /* 0x0000007a00a37202 */ /* 0x000fce0000000f00 */
.L_x_3715:
[----:B------:R-:W-:Y:S05]  /*25060*/  BSYNC B1 ;  /* 0x0000000000017941 */ /* 0x000fea0003800000 */
.L_x_3713:
        /* <DEDUP_REMOVED lines=16> */
.L_x_3719:
[----:B------:R-:W-:Y:S05]  /*25170*/  BSYNC B2 ;  /* 0x0000000000027941 */ /* 0x000fea0003800000 */
.L_x_3718:
        /* <DEDUP_REMOVED lines=44> */
.L_x_3717:
[----:B------:R-:W-:Y:S05]  /*25440*/  BSYNC B1 ;  /* 0x0000000000017941 */ /* 0x000fea0003800000 */
.L_x_3716:
        /* <DEDUP_REMOVED lines=21> */
.L_x_3720:
        /* <DEDUP_REMOVED lines=12> */
.L_x_3723:
[----:B------:R-:W-:-:S07]  /*25660*/  IMAD.MOV.U32 R83, RZ, RZ, R122 ;  /* 0x000000ffff537224 */ /* 0x000fce00078e007a */
.L_x_3724:
[----:B------:R-:W-:Y:S05]  /*25670*/  BSYNC B1 ;  /* 0x0000000000017941 */ /* 0x000fea0003800000 */
.L_x_3722:
        /* <DEDUP_REMOVED lines=16> */
.L_x_3728:
[----:B------:R-:W-:Y:S05]  /*25780*/  BSYNC B2 ;  /* 0x0000000000027941 */ /* 0x000fea0003800000 */
.L_x_3727:
        /* <DEDUP_REMOVED lines=44> */
.L_x_3726:
[----:B------:R-:W-:Y:S05]  /*25a50*/  BSYNC B1 ;  /* 0x0000000000017941 */ /* 0x000fea0003800000 */
.L_x_3725:
        /* <DEDUP_REMOVED lines=10> */
.L_x_3721:
        /* <DEDUP_REMOVED lines=12> */
.L_x_3730:
[----:B------:R-:W-:-:S07]  /*25bc0*/  IMAD.MOV.U32 R147, RZ, RZ, R122 ;  /* 0x000000ffff937224 */ /* 0x000fce00078e007a */
.L_x_3731:
[----:B------:R-:W-:Y:S05]  /*25bd0*/  BSYNC B1 ;  /* 0x0000000000017941 */ /* 0x000fea0003800000 */
.L_x_3729:
        /* <DEDUP_REMOVED lines=16> */
.L_x_3735:
[----:B------:R-:W-:Y:S05]  /*25ce0*/  BSYNC B2 ;  /* 0x0000000000027941 */ /* 0x000fea0003800000 */
.L_x_3734:
        /* <DEDUP_REMOVED lines=44> */
.L_x_3733:
[----:B------:R-:W-:Y:S05]  /*25fb0*/  BSYNC B1 ;  /* 0x0000000000017941 */ /* 0x000fea0003800000 */
.L_x_3732:
        /* <DEDUP_REMOVED lines=16> */
.L_x_3736:
        /* <DEDUP_REMOVED lines=12> */
.L_x_3739:
[----:B------:R-:W-:-:S07]  /*26180*/  IMAD.MOV.U32 R68, RZ, RZ, R122 ;  /* 0x000000ffff447224 */ /* 0x000fce00078e007a */
.L_x_3740:
[----:B------:R-:W-:Y:S05]  /*26190*/  BSYNC B1 ;  /* 0x0000000000017941 */ /* 0x000fea0003800000 */
.L_x_3738:
        /* <DEDUP_REMOVED lines=16> */
.L_x_3744:
[----:B------:R-:W-:Y:S05]  /*262a0*/  BSYNC B2 ;  /* 0x0000000000027941 */ /* 0x000fea0003800000 */
.L_x_3743:
        /* <DEDUP_REMOVED lines=44> */
.L_x_3742:
[----:B------:R-:W-:Y:S05]  /*26570*/  BSYNC B1 ;  /* 0x0000000000017941 */ /* 0x000fea0003800000 */
.L_x_3741:
        /* <DEDUP_REMOVED lines=12> */
.L_x_3737:
        /* <DEDUP_REMOVED lines=12> */
.L_x_3746:
[----:B------:R-:W-:-:S07]  /*26700*/  IMAD.MOV.U32 R68, RZ, RZ, R122 ;  /* 0x000000ffff447224 */ /* 0x000fce00078e007a */
.L_x_3747:
[----:B------:R-:W-:Y:S05]  /*26710*/  BSYNC B1 ;  /* 0x0000000000017941 */ /* 0x000fea0003800000 */
.L_x_3745:
        /* <DEDUP_REMOVED lines=16> */
.L_x_3751:
[----:B------:R-:W-:Y:S05]  /*26820*/  BSYNC B2 ;  /* 0x0000000000027941 */ /* 0x000fea0003800000 */
.L_x_3750:
        /* <DEDUP_REMOVED lines=44> */
.L_x_3749:
[----:B------:R-:W-:Y:S05]  /*26af0*/  BSYNC B1 ;  /* 0x0000000000017941 */ /* 0x000fea0003800000 */
.L_x_3748:
        /* <DEDUP_REMOVED lines=16> */
.L_x_3752:
        /* <DEDUP_REMOVED lines=12> */
.L_x_3755:
[----:B------:R-:W-:-:S07]  /*26cc0*/  IMAD.MOV.U32 R81, RZ, RZ, R122 ;  /* 0x000000ffff517224 */ /* 0x000fce00078e007a */
.L_x_3756:
[----:B------:R-:W-:Y:S05]  /*26cd0*/  BSYNC B1 ;  /* 0x0000000000017941 */ /* 0x000fea0003800000 */
.L_x_3754:
        /* <DEDUP_REMOVED lines=16> */
.L_x_3760:
[----:B------:R-:W-:Y:S05]  /*26de0*/  BSYNC B2 ;  /* 0x0000000000027941 */ /* 0x000fea0003800000 */
.L_x_3759:
        /* <DEDUP_REMOVED lines=44> */
.L_x_3758:
[----:B------:R-:W-:Y:S05]  /*270b0*/  BSYNC B1 ;  /* 0x0000000000017941 */ /* 0x000fea0003800000 */
.L_x_3757:
        /* <DEDUP_REMOVED lines=10> */
.L_x_3753:
        /* <DEDUP_REMOVED lines=12> */
.L_x_3762:
[----:B------:R-:W-:-:S07]  /*27220*/  IMAD.MOV.U32 R178, RZ, RZ, R122 ;  /* 0x000000ffffb27224 */ /* 0x000fce00078e007a */
.L_x_3763:
[----:B------:R-:W-:Y:S05]  /*27230*/  BSYNC B1 ;  /* 0x0000000000017941 */ /* 0x000fea0003800000 */
.L_x_3761:
        /* <DEDUP_REMOVED lines=16> */
.L_x_3767:
[----:B------:R-:W-:Y:S05]  /*27340*/  BSYNC B2 ;  /* 0x0000000000027941 */ /* 0x000fea0003800000 */
.L_x_3766:
        /* <DEDUP_REMOVED lines=44> */
.L_x_3765:
[----:B------:R-:W-:Y:S05]  /*27610*/  BSYNC B1 ;  /* 0x0000000000017941 */ /* 0x000fea0003800000 */
.L_x_3764:
        /* <DEDUP_REMOVED lines=16> */
.L_x_3768:
        /* <DEDUP_REMOVED lines=12> */
.L_x_3771:
[----:B------:R-:W-:-:S07]  /*277e0*/  IMAD.MOV.U32 R80, RZ, RZ, R122 ;  /* 0x000000ffff507224 */ /* 0x000fce00078e007a */
.L_x_3772:
[----:B------:R-:W-:Y:S05]  /*277f0*/  BSYNC B1 ;  /* 0x0000000000017941 */ /* 0x000fea0003800000 */
.L_x_3770:
        /* <DEDUP_REMOVED lines=16> */
.L_x_3776:
[----:B------:R-:W-:Y:S05]  /*27900*/  BSYNC B2 ;  /* 0x0000000000027941 */ /* 0x000fea0003800000 */
.L_x_3775:
        /* <DEDUP_REMOVED lines=44> */
.L_x_3774:
[----:B------:R-:W-:Y:S05]  /*27bd0*/  BSYNC B1 ;  /* 0x0000000000017941 */ /* 0x000fea0003800000 */
.L_x_3773:
        /* <DEDUP_REMOVED lines=12> */
.L_x_3769:
        /* <DEDUP_REMOVED lines=12> */
.L_x_3778:
[----:B------:R-:W-:-:S07]  /*27d60*/  IMAD.MOV.U32 R147, RZ, RZ, R122 ;  /* 0x000000ffff937224 */ /* 0x000fce00078e007a */
.L_x_3779:
[----:B------:R-:W-:Y:S05]  /*27d70*/  BSYNC B1 ;  /* 0x0000000000017941 */ /* 0x000fea0003800000 */
.L_x_3777:
        /* <DEDUP_REMOVED lines=16> */
.L_x_3783:
[----:B------:R-:W-:Y:S05]  /*27e80*/  BSYNC B2 ;  /* 0x0000000000027941 */ /* 0x000fea0003800000 */
.L_x_3782:
        /* <DEDUP_REMOVED lines=44> */
.L_x_3781:
[----:B------:R-:W-:Y:S05]  /*28150*/  BSYNC B1 ;  /* 0x0000000000017941 */ /* 0x000fea0003800000 */
.L_x_3780:
        /* <DEDUP_REMOVED lines=16> */
.L_x_3784:
        /* <DEDUP_REMOVED lines=12> */
.L_x_3787:
[----:B------:R-:W-:-:S07]  /*28320*/  IMAD.MOV.U32 R79, RZ, RZ, R122 ;  /* 0x000000ffff4f7224 */ /* 0x000fce00078e007a */
.L_x_3788:
[----:B------:R-:W-:Y:S05]  /*28330*/  BSYNC B1 ;  /* 0x0000000000017941 */ /* 0x000fea0003800000 */
.L_x_3786:
        /* <DEDUP_REMOVED lines=16> */
.L_x_3792:
[----:B------:R-:W-:Y:S05]  /*28440*/  BSYNC B2 ;  /* 0x0000000000027941 */ /* 0x000fea0003800000 */
.L_x_3791:
        /* <DEDUP_REMOVED lines=44> */
.L_x_3790:
[----:B------:R-:W-:Y:S05]  /*28710*/  BSYNC B1 ;  /* 0x0000000000017941 */ /* 0x000fea0003800000 */
.L_x_3789:
        /* <DEDUP_REMOVED lines=10> */
.L_x_3785:
        /* <DEDUP_REMOVED lines=12> */
.L_x_3794:
[----:B------:R-:W-:-:S07]  /*28880*/  IMAD.MOV.U32 R147, RZ, RZ, R122 ;  /* 0x000000ffff937224 */ /* 0x000fce00078e007a */
.L_x_3795:
[----:B------:R-:W-:Y:S05]  /*28890*/  BSYNC B1 ;  /* 0x0000000000017941 */ /* 0x000fea0003800000 */
.L_x_3793:
        /* <DEDUP_REMOVED lines=16> */
.L_x_3799:
[----:B------:R-:W-:Y:S05]  /*289a0*/  BSYNC B2 ;  /* 0x0000000000027941 */ /* 0x000fea0003800000 */
.L_x_3798:
        /* <DEDUP_REMOVED lines=44> */
.L_x_3797:
[----:B------:R-:W-:Y:S05]  /*28c70*/  BSYNC B1 ;  /* 0x0000000000017941 */ /* 0x000fea0003800000 */
.L_x_3796:
        /* <DEDUP_REMOVED lines=14> */
.L_x_3800:
        /* <DEDUP_REMOVED lines=12> */
.L_x_3803:
[----:B------:R-:W-:-:S07]  /*28e20*/  IMAD.MOV.U32 R70, RZ, RZ, R122 ;  /* 0x000000ffff467224 */ /* 0x000fce00078e007a */
.L_x_3804:
[----:B------:R-:W-:Y:S05]  /*28e30*/  BSYNC B1 ;  /* 0x0000000000017941 */ /* 0x000fea0003800000 */
.L_x_3802:
        /* <DEDUP_REMOVED lines=16> */
.L_x_3808:
[----:B------:R-:W-:Y:S05]  /*28f40*/  BSYNC B2 ;  /* 0x0000000000027941 */ /* 0x000fea0003800000 */
.L_x_3807:
        /* <DEDUP_REMOVED lines=44> */
.L_x_3806:
[----:B------:R-:W-:Y:S05]  /*29210*/  BSYNC B1 ;  /* 0x0000000000017941 */ /* 0x000fea0003800000 */
.L_x_3805:
        /* <DEDUP_REMOVED lines=12> */
.L_x_3801:
        /* <DEDUP_REMOVED lines=12> */
.L_x_3810:
[----:B------:R-:W-:-:S07]  /*293a0*/  IMAD.MOV.U32 R70, RZ, RZ, R122 ;  /* 0x000000ffff467224 */ /* 0x000fce00078e007a */
.L_x_3811:
[----:B------:R-:W-:Y:S05]  /*293b0*/  BSYNC B1 ;  /* 0x0000000000017941 */ /* 0x000fea0003800000 */
.L_x_3809:
        /* <DEDUP_REMOVED lines=16> */
.L_x_3815:
[----:B------:R-:W-:Y:S05]  /*294c0*/  BSYNC B2 ;  /* 0x0000000000027941 */ /* 0x000fea0003800000 */
.L_x_3814:
        /* <DEDUP_REMOVED lines=44> */
.L_x_3813:
[----:B------:R-:W-:Y:S05]  /*29790*/  BSYNC B1 ;  /* 0x0000000000017941 */ /* 0x000fea0003800000 */
.L_x_3812:
        /* <DEDUP_REMOVED lines=14> */
.L_x_3816:
        /* <DEDUP_REMOVED lines=12> */
.L_x_3819:
[----:B------:R-:W-:-:S07]  /*29940*/  IMAD.MOV.U32 R77, RZ, RZ, R122 ;  /* 0x000000ffff4d7224 */ /* 0x000fce00078e007a */
.L_x_3820:
[----:B------:R-:W-:Y:S05]  /*29950*/  BSYNC B1 ;  /* 0x0000000000017941 */ /* 0x000fea0003800000 */
.L_x_3818:
        /* <DEDUP_REMOVED lines=16> */
.L_x_3824:
[----:B------:R-:W-:Y:S05]  /*29a60*/  BSYNC B2 ;  /* 0x0000000000027941 */ /* 0x000fea0003800000 */
.L_x_3823:
        /* <DEDUP_REMOVED lines=44> */
.L_x_3822:
[----:B------:R-:W-:Y:S05]  /*29d30*/  BSYNC B1 ;  /* 0x0000000000017941 */ /* 0x000fea0003800000 */
.L_x_3821:
        /* <DEDUP_REMOVED lines=10> */
.L_x_3817:
        /* <DEDUP_REMOVED lines=12> */
.L_x_3826:
[----:B------:R-:W-:-:S07]  /*29ea0*/  IMAD.MOV.U32 R207, RZ, RZ, R122 ;  /* 0x000000ffffcf7224 */ /* 0x000fce00078e007a */
.L_x_3827:
[----:B------:R-:W-:Y:S05]  /*29eb0*/  BSYNC B1 ;  /* 0x0000000000017941 */ /* 0x000fea0003800000 */
.L_x_3825:
        /* <DEDUP_REMOVED lines=16> */
.L_x_3831:
[----:B------:R-:W-:Y:S05]  /*29fc0*/  BSYNC B2 ;  /* 0x0000000000027941 */ /* 0x000fea0003800000 */
.L_x_3830:
        /* <DEDUP_REMOVED lines=44> */
.L_x_3829:
[----:B------:R-:W-:Y:S05]  /*2a290*/  BSYNC B1 ;  /* 0x0000000000017941 */ /* 0x000fea0003800000 */
.L_x_3828:
        /* <DEDUP_REMOVED lines=14> */
.L_x_3832:
        /* <DEDUP_REMOVED lines=12> */
.L_x_3835:
[----:B------:R-:W-:-:S07]  /*2a440*/  IMAD.MOV.U32 R76, RZ, RZ, R122 ;  /* 0x000000ffff4c7224 */ /* 0x000fce00078e007a */
.L_x_3836:
[----:B------:R-:W-:Y:S05]  /*2a450*/  BSYNC B1 ;  /* 0x0000000000017941 */ /* 0x000fea0003800000 */
.L_x_3834:
        /* <DEDUP_REMOVED lines=16> */
.L_x_3840:
[----:B------:R-:W-:Y:S05]  /*2a560*/  BSYNC B2 ;  /* 0x0000000000027941 */ /* 0x000fea0003800000 */
.L_x_3839:
        /* <DEDUP_REMOVED lines=44> */
.L_x_3838:
[----:B------:R-:W-:Y:S05]  /*2a830*/  BSYNC B1 ;  /* 0x0000000000017941 */ /* 0x000fea0003800000 */
.L_x_3837:
        /* <DEDUP_REMOVED lines=12> */
.L_x_3833:
        /* <DEDUP_REMOVED lines=19> */
[----:B------:R-:W-:Y:S02]  /*2aa30*/  LEA.HI.X R133, R209, UR11, RZ, 0x4, P0 ;  /* 0x0000000bd1857c11 */ /* 0x000fe400080f24ff */
[----:B------:R-:W-:-:S02]  /*2aa40*/  SHF.R.U32.HI R219, RZ, 0x1d, R209 ;  /* 0x0000001dffdb7819 */ /* 0x000fc400000116d1 */
        /* <DEDUP_REMOVED lines=13> */
[----:B--2---:R-:W-:Y:S01]  /*2ab20*/  IMAD.U32 R69, R77, 0x10000, RZ ;  /* 0x000100004d457824 */ /* 0x004fe200078e00ff */
        /* <DEDUP_REMOVED lines=19> */
.L_x_3712:
[----:B------:R-:W-:Y:S05]  /*2ac60*/  BSYNC B0 ;  /* 0x0000000000007941 */ /* 0x000fea0003800000 */
.L_x_3711:
[----:B0123--:R-:W-:Y:S01]  /*2ac70*/  FADD.FTZ R69, RZ, R159 ;  /* 0x0000009fff457221 */ /* 0x00ffe20000010000 */
        /* <DEDUP_REMOVED lines=14> */
[----:B------:R-:W-:Y:S01]  /*2ad60*/  LOP3.LUT P6, RZ, R72, 0x1f, RZ, 0xc0, !PT ;  /* 0x0000001f48ff7812 */ /* 0x000fe200078cc0ff */
[----:B------:R-:W-:-:S04]  /*2ad70*/  FADD.FTZ R69, R181, R68 ;  /* 0x00000044b5457221 */ /* 0x000fc80000010000 */
[----:B------:R-:W-:Y:S01]  /*2ad80*/  FADD.FTZ R68, R194, R69 ;  /* 0x00000045c2447221 */ /* 0x000fe20000010000 */
[----:B------:R-:W-:Y:S01]  /*2ad90*/  @P5 LOP3.LUT R53, R53, 0x1, RZ, 0xfc, !PT ;  /* 0x0000000135355812 */ /* 0x000fe200078efcff */
[----:B------:R-:W-:Y:S01]  /*2ada0*/  @!P5 VIADD R70, R70, 0x4 ;  /* 0x000000044646d836 */ /* 0x000fe20000000000 */
[----:B------:R-:W-:Y:S01]  /*2adb0*/  ISETP.GT.U32.AND P5, PT, R55, 0x37f, PT ;  /* 0x0000037f3700780c */ /* 0x000fe20003fa4070 */
[----:B------:R-:W-:Y:S01]  /*2adc0*/  FADD.FTZ R68, R195, R68 ;  /* 0x00000044c3447221 */ /* 0x000fe20000010000 */
[----:B------:R-:W-:-:S04]  /*2add0*/  LOP3.LUT R53, R53, 0xfffffffd, RZ, 0xc0, !PT ;  /* 0xfffffffd35357812 */ /* 0x000fc800078ec0ff */
[----:B------:R-:W-:Y:S02]  /*2ade0*/  FSEL R132, R68, RZ, P0 ;  /* 0x000000ff44847208 */ /* 0x000fe40000000000 */
[----:B------:R-:W-:Y:S02]  /*2adf0*/  ISETP.GT.U32.AND P0, PT, R55, 0x2ff, PT ;  /* 0x000002ff3700780c */ /* 0x000fe40003f04070 */
[----:B------:R-:W-:Y:S01]  /*2ae00*/  @P6 LOP3.LUT R53, R53, 0x2, RZ, 0xfc, !PT ;  /* 0x0000000235356812 */ /* 0x000fe200078efcff */
        /* <DEDUP_REMOVED lines=50> */
[----:B------:R-:W-:Y:S01]  /*2b130*/  LOP3.LUT P6, RZ, R53, 0x20, RZ, 0xc0, !PT ;  /* 0x0000002035ff7812 */ /* 0x000fe200078cc0ff */
        /* <DEDUP_REMOVED lines=15> */
[--C-:B------:R-:W-:Y:S01]  /*2b230*/  FADD.FTZ R133, R156, -R68.reuse ;  /* 0x800000449c857221 */ /* 0x100fe20000010000 */
[--C-:B------:R-:W-:Y:S02]  /*2b240*/  FADD.FTZ R209, R167, -R68.reuse ;  /* 0x80000044a7d17221 */ /* 0x100fe40000010000 */
[----:B------:R-:W-:Y:S01]  /*2b250*/  FFMA.FTZ R69, R132, R132, R69 ;  /* 0x0000008484457223 */ /* 0x000fe20000010045 */
        /* <DEDUP_REMOVED lines=114> */
.L_x_3867:
[----:B------:R-:W-:Y:S01]  /*2b980*/  LOP3.LUT P0, RZ, R72, 0x1f, RZ, 0xc0, !PT ;  /* 0x0000001f48ff7812 */ /* 0x000fe2000780c0ff */
[----:B------:R-:W-:Y:S05]  /*2b990*/  WARPSYNC.ALL ;  /* 0x0000000000007948 */ /* 0x000fea0003800000 */
[----:B------:R-:W-:-:S07]  /*2b9a0*/  LOP3.LUT R71, R71, 0x3, RZ, 0xc0, !PT ;  /* 0x0000000347477812 */ /* 0x000fce00078ec0ff */
[----:B------:R-:W2:Y:S01]  /*2b9b0*/  @!P0 S2R R132, SR_CgaCtaId ;  /* 0x0000000000848919 */ /* 0x000ea20000008800 */
[----:B------:R-:W-:-:S04]  /*2b9c0*/  @!P0 MOV R69, 0x400 ;  /* 0x0000040000458802 */ /* 0x000fc80000000f00 */
[----:B--2---:R-:W-:Y:S01]  /*2b9d0*/  @!P0 LEA R133, R132, R69, 0x18 ;  /* 0x0000004584858211 */ /* 0x004fe200078ec0ff */
[----:B-1----:R-:W-:Y:S01]  /*2b9e0*/  FADD.FTZ R69, R209, R210 ;  /* 0x000000d2d1457221 */ /* 0x002fe20000010000 */
[----:B------:R-:W-:-:S05]  /*2b9f0*/  @!P0 IADD3 R132, R70, R71, RZ ;  /* 0x0000004746848210 */ /* 0x000fca0007ffe0ff */
[----:B------:R-:W-:Y:S01]  /*2ba00*/  @!P0 IMAD R132, R132, 0x8, R133 ;  /* 0x0000000884848824 */ /* 0x000fe200078e0285 */
[----:B------:R-:W-:-:S04]  /*2ba10*/  LOP3.LUT R133, R72, 0x1f, RZ, 0xc0, !PT ;  /* 0x0000001f48857812 */ /* 0x000fc800078ec0ff */
        /* <DEDUP_REMOVED lines=11> */
[----:B------:R-:W-:Y:S02]  /*2bad0*/  IMAD.MOV.U32 R70, RZ, RZ, RZ ;  /* 0x000000ffff467224 */ /* 0x000fe400078e00ff */
[----:B------:R-:W-:Y:S02]  /*2bae0*/  @!P0 IMAD.MOV.U32 R70, RZ, RZ, R84 ;  /* 0x000000ffff468224 */ /* 0x000fe400078e0054 */
[----:B------:R-:W-:Y:S01]  /*2baf0*/  @!P0 LDS.64 R68, [R132] ;  /* 0x0000000084448984 */ /* 0x000fe20000000a00 */
[----:B------:R-:W-:-:S03]  /*2bb00*/  PLOP3.LUT P0, PT, PT, PT, UP0, 0x40, 0x0 ;  /* 0x000000000000781c */ /* 0x000fc60003f0e808 */
[----:B------:R-:W1:Y:S02]  /*2bb10*/  SHFL.DOWN PT, R133, R70, 0x2, 0x1f ;  /* 0x08401f0046857f89 */ /* 0x000e6400000e0000 */
[----:B-1----:R-:W-:Y:S02]  /*2bb20*/  IADD3 R208, R133, R70, RZ ;  /* 0x0000004685d07210 */ /* 0x002fe40007ffe0ff */
[----:B------:R-:W-:Y:S02]  /*2bb30*/  I2FP.F32.S32 R212, R133 ;  /* 0x0000008500d47245 */ /* 0x000fe40000201400 */
[----:B------:R-:W-:Y:S01]  /*2bb40*/  I2FP.F32.S32 R210, R208 ;  /* 0x000000d000d27245 */ /* 0x000fe20000201400 */
[----:B------:R-:W1:Y:S01]  /*2bb50*/  SHFL.DOWN PT, R215, R208, 0x1, 0x1f ;  /* 0x08201f00d0d77f89 */ /* 0x000e6200000e0000 */
[----:B------:R-:W-:Y:S02]  /*2bb60*/  I2FP.F32.S32 R133, R70 ;  /* 0x0000004600857245 */ /* 0x000fe40000201400 */
[----:B------:R-:W2:Y:S01]  /*2bb70*/  MUFU.RCP R211, R210 ;  /* 0x000000d200d37308 */ /* 0x000ea20000001000 */
[----:B0-----:R-:W0:Y:S01]  /*2bb80*/  SHFL.DOWN PT, R209, R68, 0x2, 0x1f ;  /* 0x08401f0044d17f89 */ /* 0x001e2200000e0000 */
[----:B-1----:R-:W-:Y:S01]  /*2bb90*/  IMAD.IADD R70, R208, 0x1, R215 ;  /* 0x00000001d0467824 */ /* 0x002fe200078e02d7 */
[----:B------:R-:W-:-:S04]  /*2bba0*/  I2FP.F32.S32 R215, R215 ;  /* 0x000000d700d77245 */ /* 0x000fc80000201400 */
[----:B------:R-:W-:Y:S01]  /*2bbb0*/  I2FP.F32.S32 R70, R70 ;  /* 0x0000004600467245 */ /* 0x000fe20000201400 */
[----:B0-----:R-:W-:-:S03]  /*2bbc0*/  FMUL.FTZ R132, R209, R212 ;  /* 0x000000d4d1847220 */ /* 0x001fc60000410000 */
[----:B------:R0:W1:Y:S01]  /*2bbd0*/  MUFU.RCP R214, R70 ;  /* 0x0000004600d67308 */ /* 0x0000620000001000 */
[----:B------:R-:W-:Y:S01]  /*2bbe0*/  FFMA.FTZ R132, R133, R68, R132 ;  /* 0x0000004485847223 */ /* 0x000fe20000010084 */
[----:B------:R-:W-:-:S03]  /*2bbf0*/  FADD.FTZ R68, -R209, R68 ;  /* 0x00000044d1447221 */ /* 0x000fc60000010100 */
[----:B--2---:R-:W-:Y:S01]  /*2bc00*/  FMUL.FTZ R213, R211, R132 ;  /* 0x00000084d3d57220 */ /* 0x004fe20000410000 */
[----:B------:R-:W-:Y:S01]  /*2bc10*/  FMUL.FTZ R68, R68, R68 ;  /* 0x0000004444447220 */ /* 0x000fe20000410000 */
[----:B0-----:R-:W0:Y:S03]  /*2bc20*/  SHFL.DOWN PT, R70, R69, 0x2, 0x1f ;  /* 0x08401f0045467f89 */ /* 0x001e2600000e0000 */
[----:B------:R-:W-:Y:S01]  /*2bc30*/  FMUL.FTZ R68, R68, R133 ;  /* 0x0000008544447220 */ /* 0x000fe20000410000 */
[----:B------:R-:W2:Y:S03]  /*2bc40*/  SHFL.DOWN PT, R132, R213, 0x1, 0x1f ;  /* 0x08201f00d5847f89 */ /* 0x000ea600000e0000 */
[----:B------:R-:W-:Y:S01]  /*2bc50*/  FMUL.FTZ R68, R68, R212 ;  /* 0x000000d444447220 */ /* 0x000fe20000410000 */
[----:B0-----:R-:W-:-:S04]  /*2bc60*/  FADD.FTZ R70, R70, R69 ;  /* 0x0000004546467221 */ /* 0x001fc80000010000 */
[----:B------:R-:W-:Y:S01]  /*2bc70*/  FFMA.FTZ R68, R211, R68, R70 ;  /* 0x00000044d3447223 */ /* 0x000fe20000010046 */
[----:B--2---:R-:W-:Y:S01]  /*2bc80*/  FMUL.FTZ R217, R132, R215 ;  /* 0x000000d784d97220 */ /* 0x004fe20000410000 */
[----:B------:R-:W-:-:S03]  /*2bc90*/  FADD.FTZ R132, R213, -R132 ;  /* 0x80000084d5847221 */ /* 0x000fc60000010000 */
[----:B------:R-:W-:Y:S01]  /*2bca0*/  FFMA.FTZ R217, R210, R213, R217 ;  /* 0x000000d5d2d97223 */ /* 0x000fe200000100d9 */
[----:B------:R-:W0:Y:S01]  /*2bcb0*/  SHFL.DOWN PT, R133, R68, 0x1, 0x1f ;  /* 0x08201f0044857f89 */ /* 0x000e2200000e0000 */
[----:B------:R-:W-:Y:S02]  /*2bcc0*/  FMUL.FTZ R209, R132, R132 ;  /* 0x0000008484d17220 */ /* 0x000fe40000410000 */
[----:B-1----:R-:W-:Y:S01]  /*2bcd0*/  FMUL.FTZ R217, R214, R217 ;  /* 0x000000d9d6d97220 */ /* 0x002fe20000410000 */
[----:B------:R-:W1:Y:S01]  /*2bce0*/  LDC R132, c[0x0][0x2d8] ;  /* 0x0000b600ff847b82 */ /* 0x000e620000000800 */
[----:B------:R-:W-:-:S04]  /*2bcf0*/  FMUL.FTZ R209, R210, R209 ;  /* 0x000000d1d2d17220 */ /* 0x000fc80000410000 */
[----:B------:R-:W2:Y:S01]  /*2bd00*/  SHFL.IDX PT, R217, R217, RZ, 0x1f ;  /* 0x00001fffd9d97589 */ /* 0x000ea200000e0000 */
[----:B------:R-:W-:Y:S01]  /*2bd10*/  FMUL.FTZ R209, R209, R215 ;  /* 0x000000d7d1d17220 */ /* 0x000fe20000410000 */
[----:B0-----:R-:W-:-:S04]  /*2bd20*/  FADD.FTZ R133, R68, R133 ;  /* 0x0000008544857221 */ /* 0x001fc80000010000 */
[----:B------:R-:W-:Y:S01]  /*2bd30*/  FFMA.FTZ R133, R214, R209, R133 ;  /* 0x000000d1d6857223 */ /* 0x000fe20000010085 */
[C---:B--2---:R-:W-:Y:S01]  /*2bd40*/  FSEL R208, R217.reuse, RZ, P0 ;  /* 0x000000ffd9d07208 */ /* 0x044fe20000000000 */
[----:B------:R-:W-:-:S04]  /*2bd50*/  FMUL.FTZ R216, R217, R217 ;  /* 0x000000d9d9d87220 */ /* 0x000fc80000410000 */
[----:B------:R-:W1:Y:S01]  /*2bd60*/  SHFL.IDX PT, R133, R133, RZ, 0x1f ;  /* 0x00001fff85857589 */ /* 0x000e6200000e0000 */
[----:B------:R-:W-:-:S04]  /*2bd70*/  PLOP3.LUT P0, PT, PT, PT, UP0, 0x40, 0x0 ;  /* 0x000000000000781c */ /* 0x000fc80003f0e808 */
[----:B------:R-:W-:Y:S02]  /*2bd80*/  FSEL R219, R216, RZ, !P0 ;  /* 0x000000ffd8db7208 */ /* 0x000fe40004000000 */
[----:B------:R-:W-:-:S13]  /*2bd90*/  LOP3.LUT P0, RZ, R71, 0x1f, R72, 0xf8, !PT ;  /* 0x0000001f47ff7812 */ /* 0x000fda000780f848 */
[----:B------:R-:W0:Y:S01]  /*2bda0*/  @!P0 LDC.64 R70, c[0x0][0x250] ;  /* 0x00009400ff468b82 */ /* 0x000e220000000a00 */
[----:B-1----:R-:W-:-:S07]  /*2bdb0*/  FFMA.FTZ R132, R133, UR15, R132 ;  /* 0x0000000f85847c23 */ /* 0x002fce0008010084 */
[----:B------:R-:W1:Y:S01]  /*2bdc0*/  @!P0 LDC.64 R68, c[0x0][0x258] ;  /* 0x00009600ff448b82 */ /* 0x000e620000000a00 */
[----:B------:R-:W-:-:S04]  /*2bdd0*/  FADD.FTZ R132, R132, R219 ;  /* 0x000000db84847221 */ /* 0x000fc80000010000 */
[----:B------:R-:W2:Y:S01]  /*2bde0*/  MUFU.RSQ R209, R132 ;  /* 0x0000008400d17308 */ /* 0x000ea20000001400 */
[----:B0-----:R-:W-:-:S05]  /*2bdf0*/  @!P0 IMAD.WIDE R70, R54, 0x4, R70 ;  /* 0x0000000436468825 */ /* 0x001fca00078e0246 */
[----:B------:R0:W-:Y:S01]  /*2be00*/  @!P0 STG.E desc[UR4][R70.64], R217 ;  /* 0x000000d946008986 */ /* 0x0001e2000c101904 */
[----:B-1----:R-:W-:-:S05]  /*2be10*/  @!P0 IMAD.WIDE R68, R54, 0x4, R68 ;  /* 0x0000000436448825 */ /* 0x002fca00078e0244 */
[----:B--2---:R0:W-:Y:S01]  /*2be20*/  @!P0 STG.E desc[UR4][R68.64], R209 ;  /* 0x000000d144008986 */ /* 0x0041e2000c101904 */
        /* <DEDUP_REMOVED lines=33> */
.L_x_3843:
[----:B------:R-:W-:Y:S05]  /*2c040*/  BSYNC B0 ;  /* 0x0000000000007941 */ /* 0x000fea0003800000 */
.L_x_3842:
[----:B------:R-:W-:Y:S01]  /*2c050*/  LOP3.LUT P0, RZ, R53, 0x800, RZ, 0xc0, !PT ;  /* 0x0000080035ff7812 */ /* 0x000fe2000780c0ff */
        /* <DEDUP_REMOVED lines=34> */
.L_x_3845:
[----:B------:R-:W-:Y:S05]  /*2c280*/  BSYNC B0 ;  /* 0x0000000000007941 */ /* 0x000fea0003800000 */
.L_x_3844:
[----:B------:R-:W-:Y:S01]  /*2c290*/  LOP3.LUT P0, RZ, R53, 0x400, RZ, 0xc0, !PT ;  /* 0x0000040035ff7812 */ /* 0x000fe2000780c0ff */
        /* <DEDUP_REMOVED lines=34> */
.L_x_3847:
[----:B------:R-:W-:Y:S05]  /*2c4c0*/  BSYNC B0 ;  /* 0x0000000000007941 */ /* 0x000fea0003800000 */
.L_x_3846:
[----:B------:R-:W-:Y:S01]  /*2c4d0*/  LOP3.LUT P0, RZ, R53, 0x200, RZ, 0xc0, !PT ;  /* 0x0000020035ff7812 */ /* 0x000fe2000780c0ff */
        /* <DEDUP_REMOVED lines=34> */
.L_x_3849:
[----:B------:R-:W-:Y:S05]  /*2c700*/  BSYNC B0 ;  /* 0x0000000000007941 */ /* 0x000fea0003800000 */
.L_x_3848:
[----:B------:R-:W-:Y:S01]  /*2c710*/  LOP3.LUT P0, RZ, R53, 0x100, RZ, 0xc0, !PT ;  /* 0x0000010035ff7812 */ /* 0x000fe2000780c0ff */
        /* <DEDUP_REMOVED lines=34> */
.L_x_3851:
[----:B------:R-:W-:Y:S05]  /*2c940*/  BSYNC B0 ;  /* 0x0000000000007941 */ /* 0x000fea0003800000 */
.L_x_3850:
[----:B------:R-:W-:Y:S01]  /*2c950*/  LOP3.LUT P0, RZ, R53, 0x80, RZ, 0xc0, !PT ;  /* 0x0000008035ff7812 */ /* 0x000fe2000780c0ff */
        /* <DEDUP_REMOVED lines=30> */
[----:B------:R-:W-:Y:S01]  /*2cb40*/  F2FP.BF16.F32.PACK_AB R70, R211, R70 ;  /* 0x00000046d346723e */ /* 0x000fe200000010ff */
[----:B------:R-:W-:Y:S01]  /*2cb50*/  VIADD R179, R179, 0x80 ;  /* 0x00000080b3b37836 */ /* 0x000fe20000000000 */
[----:B------:R-:W-:-:S05]  /*2cb60*/  F2FP.BF16.F32.PACK_AB R71, R213, R218 ;  /* 0x000000dad547723e */ /* 0x000fca00000010ff */
[----:B------:R0:W-:Y:S02]  /*2cb70*/  STG.E.128 desc[UR4][R132.64], R68 ;  /* 0x0000004484007986 */ /* 0x0001e4000c101d04 */
.L_x_3853:
[----:B------:R-:W-:Y:S05]  /*2cb80*/  BSYNC B0 ;  /* 0x0000000000007941 */ /* 0x000fea0003800000 */
.L_x_3852:
        /* <DEDUP_REMOVED lines=34> */
.L_x_3855:
[----:B------:R-:W-:Y:S05]  /*2cdb0*/  BSYNC B0 ;  /* 0x0000000000007941 */ /* 0x000fea0003800000 */
.L_x_3854:
[----:B------:R-:W-:Y:S01]  /*2cdc0*/  LOP3.LUT P0, RZ, R53, 0x1, RZ, 0xc0, !PT ;  /* 0x0000000135ff7812 */ /* 0x000fe2000780c0ff */
[----:B------:R-:W-:-:S03]  /*2cdd0*/  VIADD R54, R54, UR18 ;  /* 0x0000001236367c36 */ /* 0x000fc60008000000 */
[----:B------:R-:W-:Y:S02]  /*2cde0*/  SEL R208, RZ, 0x1, P0 ;  /* 0x00000001ffd07807 */ /* 0x000fe40000000000 */
[----:B------:R-:W-:-:S13]  /*2cdf0*/  ISETP.GE.AND P0, PT, R54, UR19, PT ;  /* 0x0000001336007c0c */ /* 0x000fda000bf06270 */
[----:B------:R-:W-:Y:S05]  /*2ce00*/  @!P0 BRA `(.L_x_3856) ;  /* 0xfffffd4c00088947 */ /* 0x000fea000383ffff */
[----:B------:R-:W-:Y:S05]  /*2ce10*/  EXIT ;  /* 0x000000000000794d */ /* 0x000fea0003800000 */
.L_x_3841:
[----:B------:R-:W-:Y:S01]  /*2ce20*/  MOV R214, R132 ;  /* 0x0000008400d67202 */ /* 0x000fe20000000f00 */
[----:B------:R-:W-:Y:S01]  /*2ce30*/  IMAD.MOV.U32 R213, RZ, RZ, 0x1 ;  /* 0x00000001ffd57424 */ /* 0x000fe200078e00ff */
[----:B------:R-:W-:Y:S01]  /*2ce40*/  MOV R211, 0xffffffff ;  /* 0xffffffff00d37802 */ /* 0x000fe20000000f00 */
[----:B------:R-:W-:-:S07]  /*2ce50*/  IMAD.MOV.U32 R216, RZ, RZ, 0x1f ;  /* 0x0000001fffd87424 */ /* 0x000fce00078e00ff */
[----:B------:R-:W-:Y:S05]  /*2ce60*/  WARPSYNC.COLLECTIVE R211, `(.L_x_3857) ;  /* 0x00000000d3087348 */ /* 0x000fea0003c00000 */
[----:B------:R0:W1:Y:S02]  /*2ce70*/  SHFL.BFLY P6, R212, R214, R213, R216 ;  /* 0x0c0000d5d6d47389 */ /* 0x00006400000c00d8 */
[----:B01----:R-:W-:Y:S01]  /*2ce80*/  ENDCOLLECTIVE ;  /* 0x000000000000791b */ /* 0x003fe20003800000 */
.L_x_3857:
[----:B------:R-:W-:Y:S01]  /*2ce90*/  HFMA2.MMA R213, -RZ, RZ, 0, 1.1920928955078125e-07 ;  /* 0x00000002ffd57435 */ /* 0x000fe200000001ff */
[----:B------:R-:W-:-:S04]  /*2cea0*/  IMAD.MOV.U32 R69, RZ, RZ, R212 ;  /* 0x000000ffff457224 */ /* 0x000fc800078e00d4 */
[----:B------:R-:W-:-:S04]  /*2ceb0*/  FADD.FTZ R133, R132, R69 ;  /* 0x0000004584857221 */ /* 0x000fc80000010000 */
[----:B------:R-:W-:-:S07]  /*2cec0*/  IMAD.MOV.U32 R214, RZ, RZ, R133 ;  /* 0x000000ffffd67224 */ /* 0x000fce00078e0085 */
[----:B------:R-:W-:Y:S05]  /*2ced0*/  WARPSYNC.COLLECTIVE R211, `(.L_x_3858) ;  /* 0x00000000d3087348 */ /* 0x000fea0003c00000 */
[----:B------:R0:W1:Y:S02]  /*2cee0*/  SHFL.BFLY P6, R212, R214, R213, R216 ;  /* 0x0c0000d5d6d47389 */ /* 0x00006400000c00d8 */
[----:B01----:R-:W-:Y:S01]  /*2cef0*/  ENDCOLLECTIVE ;  /* 0x000000000000791b */ /* 0x003fe20003800000 */
.L_x_3858:
[----:B------:R-:W-:Y:S01]  /*2cf00*/  MOV R213, 0x4 ;  /* 0x0000000400d57802 */ /* 0x000fe20000000f00 */
[----:B------:R-:W-:-:S04]  /*2cf10*/  IMAD.MOV.U32 R68, RZ, RZ, R212 ;  /* 0x000000ffff447224 */ /* 0x000fc800078e00d4 */
[----:B------:R-:W-:-:S04]  /*2cf20*/  FADD.FTZ R208, R133, R68 ;  /* 0x0000004485d07221 */ /* 0x000fc80000010000 */
[----:B------:R-:W-:-:S07]  /*2cf30*/  IMAD.MOV.U32 R214, RZ, RZ, R208 ;  /* 0x000000ffffd67224 */ /* 0x000fce00078e00d0 */
[----:B------:R-:W-:Y:S05]  /*2cf40*/  WARPSYNC.COLLECTIVE R211, `(.L_x_3859) ;  /* 0x00000000d3087348 */ /* 0x000fea0003c00000 */
[----:B------:R0:W1:Y:S02]  /*2cf50*/  SHFL.BFLY P6, R212, R214, R213, R216 ;  /* 0x0c0000d5d6d47389 */ /* 0x00006400000c00d8 */
[----:B01----:R-:W-:Y:S01]  /*2cf60*/  ENDCOLLECTIVE ;  /* 0x000000000000791b */ /* 0x003fe20003800000 */
.L_x_3859:
[----:B------:R-:W-:Y:S01]  /*2cf70*/  HFMA2.MMA R213, -RZ, RZ, 0, 4.76837158203125e-07 ;  /* 0x00000008ffd57435 */ /* 0x000fe200000001ff */
[----:B------:R-:W-:-:S04]  /*2cf80*/  IMAD.MOV.U32 R69, RZ, RZ, R212 ;  /* 0x000000ffff457224 */ /* 0x000fc800078e00d4 */
[----:B------:R-:W-:-:S04]  /*2cf90*/  FADD.FTZ R209, R208, R69 ;  /* 0x00000045d0d17221 */ /* 0x000fc80000010000 */
[----:B------:R-:W-:-:S07]  /*2cfa0*/  IMAD.MOV.U32 R214, RZ, RZ, R209 ;  /* 0x000000ffffd67224 */ /* 0x000fce00078e00d1 */
[----:B------:R-:W-:Y:S05]  /*2cfb0*/  WARPSYNC.COLLECTIVE R211, `(.L_x_3860) ;  /* 0x00000000d3087348 */ /* 0x000fea0003c00000 */
[----:B------:R0:W1:Y:S02]  /*2cfc0*/  SHFL.BFLY P6, R212, R214, R213, R216 ;  /* 0x0c0000d5d6d47389 */ /* 0x00006400000c00d8 */
[----:B01----:R-:W-:Y:S01]  /*2cfd0*/  ENDCOLLECTIVE ;  /* 0x000000000000791b */ /* 0x003fe20003800000 */
.L_x_3860:
[----:B------:R-:W-:Y:S01]  /*2cfe0*/  MOV R213, 0x10 ;  /* 0x0000001000d57802 */ /* 0x000fe20000000f00 */
[----:B------:R-:W-:-:S04]  /*2cff0*/  IMAD.MOV.U32 R68, RZ, RZ, R212 ;  /* 0x000000ffff447224 */ /* 0x000fc800078e00d4 */
[----:B------:R-:W-:-:S04]  /*2d000*/  FADD.FTZ R210, R209, R68 ;  /* 0x00000044d1d27221 */ /* 0x000fc80000010000 */
[----:B------:R-:W-:-:S07]  /*2d010*/  IMAD.MOV.U32 R214, RZ, RZ, R210 ;  /* 0x000000ffffd67224 */ /* 0x000fce00078e00d2 */
[----:B------:R-:W-:Y:S05]  /*2d020*/  WARPSYNC.COLLECTIVE R211, `(.L_x_3861) ;  /* 0x00000000d3087348 */ /* 0x000fea0003c00000 */
[----:B------:R0:W1:Y:S02]  /*2d030*/  SHFL.BFLY P6, R212, R214, R213, R216 ;  /* 0x0c0000d5d6d47389 */ /* 0x00006400000c00d8 */
[----:B01----:R-:W-:Y:S01]  /*2d040*/  ENDCOLLECTIVE ;  /* 0x000000000000791b */ /* 0x003fe20003800000 */
.L_x_3861:
[----:B------:R-:W-:Y:S01]  /*2d050*/  HFMA2.MMA R213, -RZ, RZ, 0, 5.9604644775390625e-08 ;  /* 0x00000001ffd57435 */ /* 0x000fe200000001ff */
[----:B------:R-:W-:Y:S01]  /*2d060*/  IMAD.MOV.U32 R69, RZ, RZ, R212 ;  /* 0x000000ffff457224 */ /* 0x000fe200078e00d4 */
[----:B------:R-:W-:-:S03]  /*2d070*/  LOP3.LUT P6, RZ, R53, 0x20, RZ, 0xc0, !PT ;  /* 0x0000002035ff7812 */ /* 0x000fc600078cc0ff */
[----:B------:R-:W-:-:S04]  /*2d080*/  FADD.FTZ R68, R210, R69 ;  /* 0x00000045d2447221 */ /* 0x000fc80000010000 */
[----:B------:R-:W-:-:S04]  /*2d090*/  FMUL.FTZ R68, R93, R68 ;  /* 0x000000445d447220 */ /* 0x000fc80000410000 */
[--C-:B------:R-:W-:Y:S01]  /*2d0a0*/  FADD.FTZ R69, R159, -R68.reuse ;  /* 0x800000449f457221 */ /* 0x100fe20000010000 */
[--C-:B------:R-:W-:Y:S01]  /*2d0b0*/  FADD.FTZ R132, R158, -R68.reuse ;  /* 0x800000449e847221 */ /* 0x100fe20000010000 */
[----:B------:R-:W-:Y:S02]  /*2d0c0*/  FADD.FTZ R133, R156, -R68 ;  /* 0x800000449c857221 */ /* 0x000fe40000010000 */
        /* <DEDUP_REMOVED lines=15> */
[----:B------:R-:W-:-:S05]  /*2d1c0*/  FSEL R69, R69, RZ, P6 ;  /* 0x000000ff45457208 */ /* 0x000fca0003000000 */
        /* <DEDUP_REMOVED lines=93> */
[----:B------:R-:W-:-:S04]  /*2d7a0*/  @P5 FFMA.FTZ R69, R133, R133, R132 ;  /* 0x0000008585455223 */ /* 0x000fc80000010084 */
[----:B------:R-:W-:-:S07]  /*2d7b0*/  IMAD.MOV.U32 R214, RZ, RZ, R69 ;  /* 0x000000ffffd67224 */ /* 0x000fce00078e0045 */
[----:B------:R-:W-:Y:S05]  /*2d7c0*/  WARPSYNC.COLLECTIVE R211, `(.L_x_3862) ;  /* 0x00000000d3087348 */ /* 0x000fea0003c00000 */
[----:B------:R0:W1:Y:S02]  /*2d7d0*/  SHFL.BFLY P6, R212, R214, R213, R216 ;  /* 0x0c0000d5d6d47389 */ /* 0x00006400000c00d8 */
[----:B01----:R-:W-:Y:S01]  /*2d7e0*/  ENDCOLLECTIVE ;  /* 0x000000000000791b */ /* 0x003fe20003800000 */
.L_x_3862:
[----:B------:R-:W-:Y:S01]  /*2d7f0*/  MOV R213, 0x2 ;  /* 0x0000000200d57802 */ /* 0x000fe20000000f00 */
[----:B------:R-:W-:-:S04]  /*2d800*/  IMAD.MOV.U32 R132, RZ, RZ, R212 ;  /* 0x000000ffff847224 */ /* 0x000fc800078e00d4 */
[----:B------:R-:W-:-:S04]  /*2d810*/  FADD.FTZ R132, R69, R132 ;  /* 0x0000008445847221 */ /* 0x000fc80000010000 */
[----:B------:R-:W-:-:S07]  /*2d820*/  IMAD.MOV.U32 R214, RZ, RZ, R132 ;  /* 0x000000ffffd67224 */ /* 0x000fce00078e0084 */
[----:B------:R-:W-:Y:S05]  /*2d830*/  WARPSYNC.COLLECTIVE R211, `(.L_x_3863) ;  /* 0x00000000d3087348 */ /* 0x000fea0003c00000 */
[----:B------:R0:W1:Y:S02]  /*2d840*/  SHFL.BFLY P6, R212, R214, R213, R216 ;  /* 0x0c0000d5d6d47389 */ /* 0x00006400000c00d8 */
[----:B01----:R-:W-:Y:S01]  /*2d850*/  ENDCOLLECTIVE ;  /* 0x000000000000791b */ /* 0x003fe20003800000 */
.L_x_3863:
[----:B------:R-:W-:Y:S01]  /*2d860*/  HFMA2.MMA R213, -RZ, RZ, 0, 2.384185791015625e-07 ;  /* 0x00000004ffd57435 */ /* 0x000fe200000001ff */
[----:B------:R-:W-:-:S04]  /*2d870*/  IMAD.MOV.U32 R133, RZ, RZ, R212 ;  /* 0x000000ffff857224 */ /* 0x000fc800078e00d4 */
[----:B------:R-:W-:-:S04]  /*2d880*/  FADD.FTZ R133, R132, R133 ;  /* 0x0000008584857221 */ /* 0x000fc80000010000 */
[----:B------:R-:W-:-:S07]  /*2d890*/  IMAD.MOV.U32 R214, RZ, RZ, R133 ;  /* 0x000000ffffd67224 */ /* 0x000fce00078e0085 */
[----:B------:R-:W-:Y:S05]  /*2d8a0*/  WARPSYNC.COLLECTIVE R211, `(.L_x_3864) ;  /* 0x00000000d3087348 */ /* 0x000fea0003c00000 */
[----:B------:R0:W1:Y:S02]  /*2d8b0*/  SHFL.BFLY P6, R212, R214, R213, R216 ;  /* 0x0c0000d5d6d47389 */ /* 0x00006400000c00d8 */
[----:B01----:R-:W-:Y:S01]  /*2d8c0*/  ENDCOLLECTIVE ;  /* 0x000000000000791b */ /* 0x003fe20003800000 */
.L_x_3864:
[----:B------:R-:W-:Y:S01]  /*2d8d0*/  MOV R213, 0x8 ;  /* 0x0000000800d57802 */ /* 0x000fe20000000f00 */
[----:B------:R-:W-:-:S04]  /*2d8e0*/  IMAD.MOV.U32 R208, RZ, RZ, R212 ;  /* 0x000000ffffd07224 */ /* 0x000fc800078e00d4 */
[----:B------:R-:W-:-:S04]  /*2d8f0*/  FADD.FTZ R208, R133, R208 ;  /* 0x000000d085d07221 */ /* 0x000fc80000010000 */
[----:B------:R-:W-:-:S07]  /*2d900*/  IMAD.MOV.U32 R214, RZ, RZ, R208 ;  /* 0x000000ffffd67224 */ /* 0x000fce00078e00d0 */
[----:B------:R-:W-:Y:S05]  /*2d910*/  WARPSYNC.COLLECTIVE R211, `(.L_x_3865) ;  /* 0x00000000d3087348 */ /* 0x000fea0003c00000 */
[----:B------:R0:W1:Y:S02]  /*2d920*/  SHFL.BFLY P6, R212, R214, R213, R216 ;  /* 0x0c0000d5d6d47389 */ /* 0x00006400000c00d8 */
[----:B01----:R-:W-:Y:S01]  /*2d930*/  ENDCOLLECTIVE ;  /* 0x000000000000791b */ /* 0x003fe20003800000 */
.L_x_3865:
[----:B------:R-:W-:Y:S01]  /*2d940*/  HFMA2.MMA R213, -RZ, RZ, 0, 9.5367431640625e-07 ;  /* 0x00000010ffd57435 */ /* 0x000fe200000001ff */
[----:B------:R-:W-:-:S04]  /*2d950*/  IMAD.MOV.U32 R209, RZ, RZ, R212 ;  /* 0x000000ffffd17224 */ /* 0x000fc800078e00d4 */
[----:B------:R-:W-:-:S04]  /*2d960*/  FADD.FTZ R209, R208, R209 ;  /* 0x000000d1d0d17221 */ /* 0x000fc80000010000 */
[----:B------:R-:W-:-:S07]  /*2d970*/  IMAD.MOV.U32 R214, RZ, RZ, R209 ;  /* 0x000000ffffd67224 */ /* 0x000fce00078e00d1 */
[----:B------:R-:W-:Y:S05]  /*2d980*/  WARPSYNC.COLLECTIVE R211, `(.L_x_3866) ;  /* 0x00000000d3087348 */ /* 0x000fea0003c00000 */
[----:B------:R0:W1:Y:S02]  /*2d990*/  SHFL.BFLY P6, R212, R214, R213, R216 ;  /* 0x0c0000d5d6d47389 */ /* 0x00006400000c00d8 */
[----:B01----:R-:W-:Y:S01]  /*2d9a0*/  ENDCOLLECTIVE ;  /* 0x000000000000791b */ /* 0x003fe20003800000 */
.L_x_3866:
[----:B------:R-:W-:Y:S01]  /*2d9b0*/  IMAD.MOV.U32 R210, RZ, RZ, R212 ;  /* 0x000000ffffd27224 */ /* 0x000fe200078e00d4 */
[----:B------:R-:W-:Y:S06]  /*2d9c0*/  BRA `(.L_x_3867) ;  /* 0xffffffdc00ec7947 */ /* 0x000fec000383ffff */
.L_x_3868:
        /* <DEDUP_REMOVED lines=11> */
.L_x_41594:


//--------------------- .text._ZN10layer_norm31ln_parallel_residual_fwd_kernelINS_13Kernel_traitsI13__nv_bfloat16S2_S2_S2_fjLj7168ELj1ELj1ELj4ELj16ENS_18Kernel_traits_baseILj7168ES2_S2_S2_S2_fjLj128EEEEELb1ELb1ELb1EEEvNS_9FwdParamsE --------------------------
	.section	.text._ZN10layer_norm31ln_parallel_residual_fwd_kernelINS_13Kernel_traitsI13__nv_bfloat16S2_S2_S2_fjLj7168ELj1ELj1ELj4ELj16ENS_18Kernel_traits_baseILj7168ES2_S2_S2_S2_fjLj128EEEEELb1ELb1ELb1EEEvNS_9FwdParamsE,"ax",@progbits
	.align	128
        .global         _ZN10layer_norm31ln_parallel_residual_fwd_kernelINS_13Kernel_traitsI13__nv_bfloat16S2_S2_S2_fjLj7168ELj1ELj1ELj4ELj16ENS_18Kernel_traits_baseILj7168ES2_S2_S2_S2_fjLj128EEEEELb1ELb1ELb1EEEvNS_9FwdParamsE
        .type           _ZN10layer_norm31ln_parallel_residual_fwd_kernelINS_13Kernel_traitsI13__nv_bfloat16S2_S2_S2_fjLj7168ELj1ELj1ELj4ELj16ENS_18Kernel_traits_baseILj7168ES2_S2_S2_S2_fjLj128EEEEELb1ELb1ELb1EEEvNS_9FwdParamsE,@function
        .size           _ZN10layer_norm31ln_parallel_residual_fwd_kernelINS_13Kernel_traitsI13__nv_bfloat16S2_S2_S2_fjLj7168ELj1ELj1ELj4ELj16ENS_18Kernel_traits_baseILj7168ES2_S2_S2_S2_fjLj128EEEEELb1ELb1ELb1EEEvNS_9FwdParamsE,(.L_x_41595 - _ZN10layer_norm31ln_parallel_residual_fwd_kernelINS_13Kernel_traitsI13__nv_bfloat16S2_S2_S2_fjLj7168ELj1ELj1ELj4ELj16ENS_18Kernel_traits_baseILj7168ES2_S2_S2_S2_fjLj128EEEEELb1ELb1ELb1EEEvNS_9FwdParamsE)
        .other          _ZN10layer_norm31ln_parallel_residual_fwd_kernelINS_13Kernel_traitsI13__nv_bfloat16S2_S2_S2_fjLj7168ELj1ELj1ELj4ELj16ENS_18Kernel_traits_baseILj7168ES2_S2_S2_S2_fjLj128EEEEELb1ELb1ELb1EEEvNS_9FwdParamsE,@"STO_CUDA_ENTRY STV_DEFAULT"
_ZN10layer_norm31ln_parallel_residual_fwd_kernelINS_13Kernel_traitsI13__nv_bfloat16S2_S2_S2_fjLj7168ELj1ELj1ELj4ELj16ENS_18Kernel_traits_baseILj7168ES2_S2_S2_S2_fjLj128EEEEELb1ELb1ELb1EEEvNS_9FwdParamsE:
.text._ZN10layer_norm31ln_parallel_residual_fwd_kernelINS_13Kernel_traitsI13__nv_bfloat16S2_S2_S2_fjLj7168ELj1ELj1ELj4ELj16ENS_18Kernel_traits_baseILj7168ES2_S2_S2_S2_fjLj128EEEEELb1ELb1ELb1EEEvNS_9FwdParamsE:
[----:B------:R-:W-:Y:S01]  /*0000*/  LDC R1, c[0x0][0x28] ;  /* 0x00000a00ff017b82 */ /* 0x000fe20000000800 */
[----:B------:R-:W0:Y:S01]  /*0010*/  S2R R0, SR_TID.X ;  /* 0x0000000000007919 */ /* 0x000e220000002100 */
[----:B------:R-:W-:Y:S01]  /*0020*/  ULDC.64 UR6, c[0x0][0x2e0] ;  /* 0x0000b80000067ab9 */ /* 0x000fe20000000a00 */
[----:B------:R-:W-:Y:S01]  /*0030*/  ULDC.U8 UR4, c[0x0][0x2f4] ;  /* 0x0000bd0000047ab9 */ /* 0x000fe20000000000 */
[----:B------:R-:W-:Y:S01]  /*0040*/  MOV R122, UR6 ;  /* 0x00000006007a7c02 */ /* 0x000fe20008000f00 */
[----:B------:R-:W-:Y:S01]  /*0050*/  IMAD.U32 R123, RZ, RZ, UR7 ;  /* 0x00000007ff7b7e24 */ /* 0x000fe2000f8e00ff */
[----:B------:R-:W-:Y:S01]  /*0060*/  ULDC.64 UR6, c[0x0][0x2c8] ;  /* 0x0000b20000067ab9 */ /* 0x000fe20000000a00 */
[----:B------:R-:W-:Y:S01]  /*0070*/  ISETP.NE.AND P1, PT, RZ, UR4, PT ;  /* 0x00000004ff007c0c */ /* 0x000fe2000bf25270 */
[----:B------:R-:W-:Y:S01]  /*0080*/  ULDC.64 UR4, c[0x0][0x208] ;  /* 0x0000820000047ab9 */ /* 0x000fe20000000a00 */
[----:B------:R-:W-:Y:S01]  /*0090*/  ISETP.NE.U32.AND P0, PT, RZ, UR6, PT ;  /* 0x00000006ff007c0c */ /* 0x000fe2000bf05070 */
[----:B------:R-:W1:Y:S01]  /*00a0*/  LDC R155, c[0x0][0x2e8] ;  /* 0x0000ba00ff9b7b82 */ /* 0x000e620000000800 */
[----:B------:R-:W-:-:S02]  /*00b0*/  ULDC.64 UR8, c[0x0][0x260] ;  /* 0x0000980000087ab9 */ /* 0x000fc40000000a00 */
[----:B------:R-:W-:-:S05]  /*00c0*/  ISETP.NE.AND.EX P0, PT, RZ, UR7, PT, P0 ;  /* 0x00000007ff007c0c */ /* 0x000fca000bf05300 */
[----:B------:R-:W2:Y:S02]  /*00d0*/  LDC R110, c[0x0][0x2ec] ;  /* 0x0000bb00ff6e7b82 */ /* 0x000ea40000000800 */
[----:B------:R-:W5:Y:S01]  /*00e0*/  @P1 LDG.E.64 R122, desc[UR4][R122.64] ;  /* 0x000000047a7a1981 */ /* 0x000f62000c1e1b00 */
[----:B0-----:R-:W-:Y:S02]  /*00f0*/  IMAD.SHL.U32 R6, R0, 0x10, RZ ;  /* 0x0000001000067824 */ /* 0x001fe400078e00ff */
[----:B-1----:R-:W-:-:S03]  /*0100*/  @P1 IMAD.MOV.U32 R2, RZ, RZ, R155 ;  /* 0x000000ffff021224 */ /* 0x002fc600078e009b */
[----:B------:R-:W-:-:S04]  /*0110*/  LOP3.LUT R6, R6, 0x7f0, RZ, 0xc0, !PT ;  /* 0x000007f006067812 */ /* 0x000fc800078ec0ff */
[----:B------:R-:W-:Y:S01]  /*0120*/  IADD3 R8, P2, R6, UR6, RZ ;  /* 0x0000000606087c10 */ /* 0x000fe2000ff5e0ff */
[----:B--2---:R-:W-:-:S03]  /*0130*/  @P1 IMAD.MOV.U32 R3, RZ, RZ, R110 ;  /* 0x000000ffff031224 */ /* 0x004fc600078e006e */
[----:B------:R-:W-:Y:S01]  /*0140*/  IADD3.X R9, RZ, UR7, RZ, P2, !PT ;  /* 0x00000007ff097c10 */ /* 0x000fe200097fe4ff */
[----:B------:R-:W0:Y:S01]  /*0150*/  S2UR UR6, SR_CTAID.X ;  /* 0x00000000000679c3 */ /* 0x000e220000002500 */
[----:B------:R1:W5:Y:S01]  /*0160*/  @P1 LDG.E.64 R4, desc[UR4][R2.64] ;  /* 0x0000000402041981 */ /* 0x000362000c1e1b00 */
[----:B------:R-:W-:-:S03]  /*0170*/  ULDC UR7, c[0x0][0x214] ;  /* 0x0000850000077ab9 */ /* 0x000fc60000000800 */
[----:B------:R2:W5:Y:S04]  /*0180*/  @P0 LDG.E.128 R20, desc[UR4][R8.64] ;  /* 0x0000000408140981 */ /* 0x000568000c1e1d00 */
[----:B------:R2:W5:Y:S04]  /*0190*/  @P0 LDG.E.128 R24, desc[UR4][R8.64+0x800] ;  /* 0x0008000408180981 */ /* 0x000568000c1e1d00 */
[----:B------:R2:W5:Y:S04]  /*01a0*/  @P0 LDG.E.128 R28, desc[UR4][R8.64+0x1000] ;  /* 0x00100004081c0981 */ /* 0x000568000c1e1d00 */
[----:B------:R2:W5:Y:S04]  /*01b0*/  @P0 LDG.E.128 R32, desc[UR4][R8.64+0x1800] ;  /* 0x0018000408200981 */ /* 0x000568000c1e1d00 */
[----:B------:R2:W5:Y:S04]  /*01c0*/  @P0 LDG.E.128 R36, desc[UR4][R8.64+0x2000] ;  /* 0x0020000408240981 */ /* 0x000568000c1e1d00 */
[----:B------:R2:W5:Y:S04]  /*01d0*/  @P0 LDG.E.128 R40, desc[UR4][R8.64+0x2800] ;  /* 0x0028000408280981 */ /* 0x000568000c1e1d00 */
[----:B------:R2:W5:Y:S01]  /*01e0*/  @P0 LDG.E.128 R44, desc[UR4][R8.64+0x3000] ;  /* 0x00300004082c0981 */ /* 0x000562000c1e1d00 */
[----:B-1----:R-:W1:Y:S01]  /*01f0*/  LDC R3, c[0x0][RZ] ;  /* 0x00000000ff037b82 */ /* 0x002e620000000800 */
[----:B0-----:R-:W-:-:S04]  /*0200*/  LEA.HI R2, R0, UR6, RZ, 0x19 ;  /* 0x0000000600027c11 */ /* 0x001fc8000f8fc8ff */
[----:B------:R-:W-:Y:S02]  /*0210*/  ISETP.GE.AND P2, PT, R2, UR7, PT ;  /* 0x0000000702007c0c */ /* 0x000fe4000bf46270 */
[----:B------:R-:W-:-:S05]  /*0220*/  IADD3 R6, P3, R6, UR8, RZ ;  /* 0x0000000806067c10 */ /* 0x000fca000ff7e0ff */
[----:B------:R-:W-:Y:S02]  /*0230*/  IMAD.X R7, RZ, RZ, UR9, P3 ;  /* 0x00000009ff077e24 */ /* 0x000fe400098e06ff */
[----:B-1----:R-:W-:-:S04]  /*0240*/  IMAD R108, R3, UR6, R0 ;  /* 0x00000006036c7c24 */ /* 0x002fc8000f8e0200 */
[----:B--2---:R-:W-:Y:S05]  /*0250*/  @P2 EXIT ;  /* 0x000000000000294d */ /* 0x004fea0003800000 */
[----:B------:R-:W0:Y:S01]  /*0260*/  @P1 LDC R3, c[0x0][0x2f0] ;  /* 0x0000bc00ff031b82 */ /* 0x000e220000000800 */
[----:B------:R-:W-:Y:S01]  /*0270*/  IMAD.WIDE.U32 R10, R108, -0x326172a9, RZ ;  /* 0xcd9e8d576c0a7825 */ /* 0x000fe200078e00ff */
[----:B------:R-:W5:Y:S04]  /*0280*/  LDG.E.128 R76, desc[UR4][R6.64] ;  /* 0x00000004064c7981 */ /* 0x000f68000c1e1d00 */
[----:B------:R-:W5:Y:S04]  /*0290*/  LDG.E.128 R72, desc[UR4][R6.64+0x800] ;  /* 0x0008000406487981 */ /* 0x000f68000c1e1d00 */
[----:B------:R-:W5:Y:S04]  /*02a0*/  LDG.E.128 R68, desc[UR4][R6.64+0x1000] ;  /* 0x0010000406447981 */ /* 0x000f68000c1e1d00 */
[----:B------:R-:W5:Y:S04]  /*02b0*/  LDG.E.128 R64, desc[UR4][R6.64+0x1800] ;  /* 0x0018000406407981 */ /* 0x000f68000c1e1d00 */
[----:B------:R-:W5:Y:S04]  /*02c0*/  LDG.E.128 R60, desc[UR4][R6.64+0x2000] ;  /* 0x00200004063c7981 */ /* 0x000f68000c1e1d00 */
[----:B------:R-:W5:Y:S04]  /*02d0*/  LDG.E.128 R56, desc[UR4][R6.64+0x2800] ;  /* 0x0028000406387981 */ /* 0x000f68000c1e1d00 */
[----:B------:R1:W5:Y:S02]  /*02e0*/  LDG.E.128 R52, desc[UR4][R6.64+0x3000] ;  /* 0x0030000406347981 */ /* 0x000364000c1e1d00 */
[----:B0----5:R-:W-:Y:S01]  /*02f0*/  @P1 IADD3 R155, P2, R4, R3, RZ ;  /* 0x00000003049b1210 */ /* 0x021fe20007f5e0ff */
[----:B------:R-:W-:Y:S01]  /*0300*/  VIADD R4, R122, 0x9e3779b9 ;  /* 0x9e3779b97a047836 */ /* 0x000fe20000000000 */
[----:B------:R-:W-:-:S02]  /*0310*/  IADD3 R3, R123, -0x4498517b, RZ ;  /* 0xbb67ae857b037810 */ /* 0x000fc40007ffe0ff */
[----:B------:R-:W-:Y:S02]  /*0320*/  @!P0 CS2R R20, SRZ ;  /* 0x0000000000148805 */ /* 0x000fe4000001ff00 */
[----:B------:R-:W-:Y:S01]  /*0330*/  @!P0 CS2R R22, SRZ ;  /* 0x0000000000168805 */ /* 0x000fe2000001ff00 */
[----:B------:R-:W-:Y:S01]  /*0340*/  @P1 IMAD.X R110, RZ, RZ, R5, P2 ;  /* 0x000000ffff6e1224 */ /* 0x000fe200010e0605 */
[----:B------:R-:W-:Y:S01]  /*0350*/  @!P0 CS2R R24, SRZ ;  /* 0x0000000000188805 */ /* 0x000fe2000001ff00 */
[----:B------:R-:W-:Y:S01]  /*0360*/  VIADD R5, R122, 0x3c6ef372 ;  /* 0x3c6ef3727a057836 */ /* 0x000fe20000000000 */
[----:B------:R-:W-:Y:S02]  /*0370*/  @!P0 CS2R R26, SRZ ;  /* 0x00000000001a8805 */ /* 0x000fe4000001ff00 */
[C---:B-1----:R-:W-:Y:S01]  /*0380*/  IADD3 R6, R123.reuse, 0x76cf5d0a, RZ ;  /* 0x76cf5d0a7b067810 */ /* 0x042fe20007ffe0ff */
[----:B------:R-:W-:Y:S01]  /*0390*/  VIADD R7, R123, 0x32370b8f ;  /* 0x32370b8f7b077836 */ /* 0x000fe20000000000 */
[----:B------:R-:W-:-:S02]  /*03a0*/  SHF.R.U64 R109, R155, 0x2, R110 ;  /* 0x000000029b6d7819 */ /* 0x000fc4000000126e */
[----:B------:R-:W-:Y:S02]  /*03b0*/  @!P0 CS2R R28, SRZ ;  /* 0x00000000001c8805 */ /* 0x000fe4000001ff00 */
[----:B------:R-:W-:Y:S02]  /*03c0*/  SHF.R.U32.HI R110, RZ, 0x2, R110 ;  /* 0x00000002ff6e7819 */ /* 0x000fe4000001166e */
[----:B------:R-:W-:Y:S02]  /*03d0*/  @!P0 CS2R R30, SRZ ;  /* 0x00000000001e8805 */ /* 0x000fe4000001ff00 */
[----:B------:R-:W-:Y:S01]  /*03e0*/  PRMT R112, R20, 0x7632, R112 ;  /* 0x0000763214707816 */ /* 0x000fe20000000070 */
[----:B------:R-:W-:Y:S01]  /*03f0*/  IMAD.WIDE.U32 R8, R109, -0x2daee0ad, RZ ;  /* 0xd2511f536d087825 */ /* 0x000fe200078e00ff */
[----:B------:R-:W-:Y:S02]  /*0400*/  LOP3.LUT R12, R11, R110, R122, 0x96, !PT ;  /* 0x0000006e0b0c7212 */ /* 0x000fe400078e967a */
[----:B------:R-:W-:-:S02]  /*0410*/  @!P0 CS2R R32, SRZ ;  /* 0x0000000000208805 */ /* 0x000fc4000001ff00 */
[----:B------:R-:W-:Y:S02]  /*0420*/  PRMT R113, R21, 0x7632, R113 ;  /* 0x0000763215717816 */ /* 0x000fe40000000071 */
[----:B------:R-:W-:Y:S02]  /*0430*/  @!P0 CS2R R34, SRZ ;  /* 0x0000000000228805 */ /* 0x000fe4000001ff00 */
[----:B------:R-:W-:Y:S01]  /*0440*/  LOP3.LUT R14, R9, R123, RZ, 0x3c, !PT ;  /* 0x0000007b090e7212 */ /* 0x000fe200078e3cff */
[----:B------:R-:W-:Y:S01]  /*0450*/  IMAD.WIDE.U32 R12, R12, -0x2daee0ad, RZ ;  /* 0xd2511f530c0c7825 */ /* 0x000fe200078e00ff */
[----:B------:R-:W-:Y:S02]  /*0460*/  IADD3 R9, R122, 0x78dde6e4, RZ ;  /* 0x78dde6e47a097810 */ /* 0x000fe40007ffe0ff */
[----:B------:R-:W-:Y:S02]  /*0470*/  @!P0 CS2R R36, SRZ ;  /* 0x0000000000248805 */ /* 0x000fe4000001ff00 */
[----:B------:R-:W-:Y:S01]  /*0480*/  PRMT R114, R22, 0x7632, R114 ;  /* 0x0000763216727816 */ /* 0x000fe20000000072 */
[----:B------:R-:W-:Y:S01]  /*0490*/  IMAD.WIDE.U32 R14, R14, -0x326172a9, RZ ;  /* 0xcd9e8d570e0e7825 */ /* 0x000fe200078e00ff */
[----:B------:R-:W-:-:S02]  /*04a0*/  LOP3.LUT R16, R13, R8, R3, 0x96, !PT ;  /* 0x000000080d107212 */ /* 0x000fc400078e9603 */
[----:B------:R-:W-:Y:S02]  /*04b0*/  @!P0 CS2R R38, SRZ ;  /* 0x0000000000268805 */ /* 0x000fe4000001ff00 */
[----:B------:R-:W-:Y:S01]  /*04c0*/  PRMT R115, R23, 0x7632, R115 ;  /* 0x0000763217737816 */ /* 0x000fe20000000073 */
[----:B------:R-:W-:Y:S01]  /*04d0*/  VIADD R8, R122, 0xdaa66d2b ;  /* 0xdaa66d2b7a087836 */ /* 0x000fe20000000000 */
[----:B------:R-:W-:Y:S01]  /*04e0*/  LOP3.LUT R10, R15, R4, R10, 0x96, !PT ;  /* 0x000000040f0a7212 */ /* 0x000fe200078e960a */
[----:B------:R-:W-:Y:S01]  /*04f0*/  IMAD.WIDE.U32 R16, R16, -0x326172a9, RZ ;  /* 0xcd9e8d5710107825 */ /* 0x000fe200078e00ff */
[----:B------:R-:W-:Y:S02]  /*0500*/  PRMT R116, R24, 0x7632, R116 ;  /* 0x0000763218747816 */ /* 0x000fe40000000074 */
[----:B------:R-:W-:Y:S02]  /*0510*/  @!P0 CS2R R40, SRZ ;  /* 0x0000000000288805 */ /* 0x000fe4000001ff00 */
[----:B------:R-:W-:Y:S01]  /*0520*/  PRMT R117, R25, 0x7632, R117 ;  /* 0x0000763219757816 */ /* 0x000fe20000000075 */
[----:B------:R-:W-:Y:S01]  /*0530*/  IMAD.WIDE.U32 R10, R10, -0x2daee0ad, RZ ;  /* 0xd2511f530a0a7825 */ /* 0x000fe200078e00ff */
[----:B------:R-:W-:-:S02]  /*0540*/  LOP3.LUT R13, R17, R14, R5, 0x96, !PT ;  /* 0x0000000e110d7212 */ /* 0x000fc400078e9605 */
[----:B------:R-:W-:Y:S02]  /*0550*/  @!P0 CS2R R42, SRZ ;  /* 0x00000000002a8805 */ /* 0x000fe4000001ff00 */
[----:B------:R-:W-:Y:S01]  /*0560*/  PRMT R118, R26, 0x7632, R118 ;  /* 0x000076321a767816 */ /* 0x000fe20000000076 */
[----:B------:R-:W-:Y:S01]  /*0570*/  ULDC.64 UR6, c[0x0][0x228] ;  /* 0x00008a0000067ab9 */ /* 0x000fe20000000a00 */
        /* <DEDUP_REMOVED lines=12> */
[----:B------:R-:W-:Y:S01]  /*0640*/  IADD3 R15, R123, 0x1fd5c5a3, RZ ;  /* 0x1fd5c5a37b0f7810 */ /* 0x000fe20007ffe0ff */
[----:B------:R-:W-:Y:S01]  /*0650*/  ULDC UR16, c[0x0][0x290] ;  /* 0x0000a40000107ab9 */ /* 0x000fe20000000800 */
[----:B------:R-:W-:Y:S01]  /*0660*/  PRMT R124, R30, 0x7632, R124 ;  /* 0x000076321e7c7816 */ /* 0x000fe2000000007c */
[----:B------:R-:W-:Y:S01]  /*0670*/  IMAD.WIDE.U32 R16, R16, -0x2daee0ad, RZ ;  /* 0xd2511f5310107825 */ /* 0x000fe200078e00ff */
[----:B------:R-:W-:Y:S01]  /*0680*/  LOP3.LUT R48, R19, R14, R9, 0x96, !PT ;  /* 0x0000000e13307212 */ /* 0x000fe200078e9609 */
[----:B------:R-:W-:Y:S01]  /*0690*/  ULDC.64 UR22, c[0x0][0x228] ;  /* 0x00008a0000167ab9 */ /* 0x000fe20000000a00 */
[----:B------:R-:W-:Y:S01]  /*06a0*/  PRMT R125, R31, 0x7632, R125 ;  /* 0x000076321f7d7816 */ /* 0x000fe2000000007d */
[----:B------:R-:W-:Y:S01]  /*06b0*/  VIADD R11, R123, 0xa9066899 ;  /* 0xa90668997b0b7836 */ /* 0x000fe20000000000 */
[----:B------:R-:W-:Y:S01]  /*06c0*/  LOP3.LUT R50, R17, R12, R10, 0x96, !PT ;  /* 0x0000000c11327212 */ /* 0x000fe200078e960a */
[----:B------:R-:W-:Y:S01]  /*06d0*/  IMAD.WIDE.U32 R48, R48, -0x2daee0ad, RZ ;  /* 0xd2511f5330307825 */ /* 0x000fe200078e00ff */
[----:B------:R-:W-:Y:S01]  /*06e0*/  IADD3 R12, R122, 0x1715609d, RZ ;  /* 0x1715609d7a0c7810 */ /* 0x000fe20007ffe0ff */
[----:B------:R-:W-:Y:S01]  /*06f0*/  ULDC.64 UR8, c[0x0][0x230] ;  /* 0x00008c0000087ab9 */ /* 0x000fe20000000a00 */
        /* <DEDUP_REMOVED lines=8> */
[----:B------:R-:W-:Y:S01]  /*0780*/  PRMT R128, R34, 0x7632, R128 ;  /* 0x0000763222807816 */ /* 0x000fe20000000080 */
[----:B------:R-:W-:Y:S01]  /*0790*/  ULDC.64 UR12, c[0x0][0x240] ;  /* 0x00009000000c7ab9 */ /* 0x000fe20000000a00 */
[----:B------:R-:W-:Y:S01]  /*07a0*/  PRMT R129, R35, 0x7632, R129 ;  /* 0x0000763223817816 */ /* 0x000fe20000000081 */
[----:B------:R-:W-:Y:S01]  /*07b0*/  IMAD.WIDE.U32 R18, R18, -0x2daee0ad, RZ ;  /* 0xd2511f5312127825 */ /* 0x000fe200078e00ff */
[----:B------:R-:W-:Y:S01]  /*07c0*/  LOP3.LUT R49, R81, R50, R13, 0x96, !PT ;  /* 0x0000003251317212 */ /* 0x000fe200078e960d */
[----:B------:R-:W-:Y:S01]  /*07d0*/  ULDC.64 UR14, c[0x0][0x248] ;  /* 0x00009200000e7ab9 */ /* 0x000fe20000000a00 */
[----:B------:R-:W-:Y:S01]  /*07e0*/  PRMT R130, R36, 0x7632, R130 ;  /* 0x0000763224827816 */ /* 0x000fe20000000082 */
[----:B------:R-:W-:Y:S01]  /*07f0*/  VIADD R14, R123, 0x646e171e ;  /* 0x646e171e7b0e7836 */ /* 0x000fe20000000000 */
[----:B------:R-:W-:Y:S01]  /*0800*/  PRMT R131, R37, 0x7632, R131 ;  /* 0x0000763225837816 */ /* 0x000fe20000000083 */
[----:B------:R-:W-:Y:S01]  /*0810*/  VIADD R16, R122, 0x5384540f ;  /* 0x5384540f7a107836 */ /* 0x000fe20000000000 */
[----:B------:R-:W-:Y:S01]  /*0820*/  PRMT R132, R38, 0x7632, R132 ;  /* 0x0000763226847816 */ /* 0x000fe20000000084 */
[----:B------:R-:W-:Y:S01]  /*0830*/  VIADD R17, R122, 0xf1bbcdc8 ;  /* 0xf1bbcdc87a117836 */ /* 0x000fe20000000000 */
[----:B------:R-:W-:Y:S01]  /*0840*/  LOP3.LUT R50, R19, R48, R14, 0x96, !PT ;  /* 0x0000003013327212 */ /* 0x000fe200078e960e */
[----:B------:R-:W-:Y:S01]  /*0850*/  IMAD.WIDE.U32 R48, R49, -0x2daee0ad, RZ ;  /* 0xd2511f5331307825 */ /* 0x000fe200078e00ff */
[----:B------:R-:W-:Y:S01]  /*0860*/  ISETP.NE.U32.AND P0, PT, RZ, UR6, PT ;  /* 0x00000006ff007c0c */ /* 0x000fe2000bf05070 */
[----:B------:R-:W-:Y:S01]  /*0870*/  ULDC.U8 UR6, c[0x0][0x2a0] ;  /* 0x0000a80000067ab9 */ /* 0x000fe20000000000 */
[----:B------:R-:W-:Y:S01]  /*0880*/  PRMT R133, R39, 0x7632, R133 ;  /* 0x0000763227857816 */ /* 0x000fe20000000085 */
[----:B------:R-:W-:Y:S01]  /*0890*/  IMAD.WIDE.U32 R50, R50, -0x326172a9, RZ ;  /* 0xcd9e8d5732327825 */ /* 0x000fe200078e00ff */
[----:B------:R-:W-:Y:S01]  /*08a0*/  LOP3.LUT R81, R49, R18, R15, 0x96, !PT ;  /* 0x0000001231517212 */ /* 0x000fe200078e960f */
[----:B------:R-:W-:Y:S01]  /*08b0*/  ULDC.64 UR18, c[0x0][0x2b8] ;  /* 0x0000ae0000127ab9 */ /* 0x000fe20000000a00 */
[----:B------:R-:W-:Y:S01]  /*08c0*/  IADD3 R18, R123, -0x24c28bd8, RZ ;  /* 0xdb3d74287b127810 */ /* 0x000fe20007ffe0ff */
[----:B------:R-:W-:Y:S01]  /*08d0*/  IMAD.MOV.U32 R175, RZ, RZ, 0x1 ;  /* 0x00000001ffaf7424 */ /* 0x000fe200078e00ff */
[----:B------:R-:W-:Y:S01]  /*08e0*/  LOP3.LUT R80, R51, R80, R16, 0x96, !PT ;  /* 0x0000005033507212 */ /* 0x000fe200078e9610 */
[----:B------:R-:W-:Y:S01]  /*08f0*/  IMAD.HI.U32 R49, R81, -0x326172a9, RZ ;  /* 0xcd9e8d5751317827 */ /* 0x000fe200078e00ff */
[----:B------:R-:W-:Y:S01]  /*0900*/  PRMT R134, R40, 0x7632, R134 ;  /* 0x0000763228867816 */ /* 0x000fe20000000086 */
[----:B------:R-:W-:Y:S01]  /*0910*/  ULDC.64 UR20, c[0x0][0x210] ;  /* 0x0000840000147ab9 */ /* 0x000fe20000000a00 */
[----:B------:R-:W-:Y:S01]  /*0920*/  PRMT R135, R41, 0x7632, R135 ;  /* 0x0000763229877816 */ /* 0x000fe20000000087 */
[----:B------:R-:W-:Y:S01]  /*0930*/  IMAD.HI.U32 R19, R80, -0x2daee0ad, RZ ;  /* 0xd2511f5350137827 */ /* 0x000fe200078e00ff */
[----:B------:R-:W-:-:S02]  /*0940*/  ISETP.NE.AND P1, PT, RZ, UR6, PT ;  /* 0x00000006ff007c0c */ /* 0x000fc4000bf25270 */
[----:B------:R-:W-:Y:S01]  /*0950*/  PRMT R136, R42, 0x7632, R136 ;  /* 0x000076322a887816 */ /* 0x000fe20000000088 */
[----:B------:R-:W-:Y:S01]  /*0960*/  IMAD.MOV.U32 R111, RZ, RZ, RZ ;  /* 0x000000ffff6f7224 */ /* 0x000fe200078e00ff */
[----:B------:R-:W-:Y:S01]  /*0970*/  LOP3.LUT R142, R19, R48, R18, 0x96, !PT ;  /* 0x00000030138e7212 */ /* 0x000fe200078e9612 */
[----:B------:R-:W-:Y:S01]  /*0980*/  IMAD.U32 R19, R20, 0x10000, RZ ;  /* 0x0001000014137824 */ /* 0x000fe200078e00ff */
[----:B------:R-:W-:Y:S01]  /*0990*/  LOP3.LUT R50, R49, R50, R17, 0x96, !PT ;  /* 0x0000003231327212 */ /* 0x000fe200078e9611 */
[----:B------:R-:W-:Y:S01]  /*09a0*/  IMAD.U32 R20, R21, 0x10000, RZ ;  /* 0x0001000015147824 */ /* 0x000fe200078e00ff */
[----:B------:R-:W-:Y:S01]  /*09b0*/  SHF.L.U32 R21, R22, 0x10, RZ ;  /* 0x0000001016157819 */ /* 0x000fe200000006ff */
        /* <DEDUP_REMOVED lines=21> */
[----:B------:R-:W-:Y:S01]  /*0b10*/  IADD3 R48, R122, -0x700cb87f, RZ ;  /* 0x8ff347817a307810 */ /* 0x000fe20007ffe0ff */
[----:B------:R-:W-:Y:S01]  /*0b20*/  IMAD.U32 R38, R39, 0x10000, RZ ;  /* 0x0001000027267824 */ /* 0x000fe200078e00ff */
[----:B------:R-:W-:Y:S01]  /*0b30*/  SHF.L.U32 R39, R40, 0x10, RZ ;  /* 0x0000001028277819 */ /* 0x000fe200000006ff */
[----:B------:R-:W-:Y:S01]  /*0b40*/  IMAD.U32 R40, R41, 0x10000, RZ ;  /* 0x0001000029287824 */ /* 0x000fe200078e00ff */
[----:B------:R-:W-:Y:S01]  /*0b50*/  LOP3.LUT R143, R143, 0xffffffbf, RZ, 0xc0, !PT ;  /* 0xffffffbf8f8f7812 */ /* 0x000fe200078ec0ff */
        /* <DEDUP_REMOVED lines=8> */
[----:B------:R-:W-:Y:S01]  /*0be0*/  IMAD R49, R80, -0x2daee0ad, RZ ;  /* 0xd2511f5350317824 */ /* 0x000fe200078e02ff */
[----:B------:R-:W-:Y:S01]  /*0bf0*/  SHF.L.U32 R112, R112, 0x10, RZ ;  /* 0x0000001070707819 */ /* 0x000fe200000006ff */
[----:B------:R-:W-:Y:S01]  /*0c00*/  VIADD R47, R123, 0x96a522ad ;  /* 0x96a522ad7b2f7836 */ /* 0x000fe20000000000 */
[----:B------:R-:W-:Y:S01]  /*0c10*/  @P1 LOP3.LUT R143, R143, 0x40, RZ, 0xfc, !PT ;  /* 0x000000408f8f1812 */ /* 0x000fe200078efcff */
[----:B------:R-:W-:Y:S01]  /*0c20*/  IMAD.WIDE.U32 R50, R50, -0x2daee0ad, RZ ;  /* 0xd2511f5332327825 */ /* 0x000fe200078e00ff */
[----:B------:R-:W-:-:S02]  /*0c30*/  SHF.L.U32 R115, R115, 0x10, RZ ;  /* 0x0000001073737819 */ /* 0x000fc400000006ff */
[----:B------:R-:W-:Y:S01]  /*0c40*/  SHF.L.U32 R118, R118, 0x10, RZ ;  /* 0x0000001076767819 */ /* 0x000fe200000006ff */
[----:B------:R-:W-:Y:S01]  /*0c50*/  IMAD R80, R81, -0x326172a9, RZ ;  /* 0xcd9e8d5751507824 */ /* 0x000fe200078e02ff */
[----:B------:R-:W-:Y:S01]  /*0c60*/  LOP3.LUT R49, R51, R49, R47, 0x96, !PT ;  /* 0x0000003133317212 */ /* 0x000fe200078e962f */
[----:B------:R-:W-:Y:S01]  /*0c70*/  IMAD.HI.U32 R81, R142, -0x326172a9, RZ ;  /* 0xcd9e8d578e517827 */ /* 0x000fe200078e00ff */
[----:B------:R-:W-:Y:S02]  /*0c80*/  SHF.L.U32 R121, R121, 0x10, RZ ;  /* 0x0000001079797819 */ /* 0x000fe400000006ff */
[----:B------:R-:W-:Y:S01]  /*0c90*/  SHF.L.U32 R126, R126, 0x10, RZ ;  /* 0x000000107e7e7819 */ /* 0x000fe200000006ff */
[----:B------:R-:W-:Y:S01]  /*0ca0*/  IMAD.U32 R113, R113, 0x10000, RZ ;  /* 0x0001000071717824 */ /* 0x000fe200078e00ff */
[----:B------:R-:W-:Y:S01]  /*0cb0*/  LOP3.LUT R51, R81, R80, R48, 0x96, !PT ;  /* 0x0000005051337212 */ /* 0x000fe200078e9630 */
        /* <DEDUP_REMOVED lines=11> */
[----:B------:R-:W-:Y:S01]  /*0d70*/  ISETP.NE.AND.EX P0, PT, RZ, UR7, PT, P0 ;  /* 0x00000007ff007c0c */ /* 0x000fe2000bf05300 */
[----:B------:R-:W-:Y:S01]  /*0d80*/  IMAD.U32 R125, R125, 0x10000, RZ ;  /* 0x000100007d7d7824 */ /* 0x000fe200078e00ff */
[----:B------:R-:W-:Y:S01]  /*0d90*/  ULDC UR7, c[0x0][0x218] ;  /* 0x0000860000077ab9 */ /* 0x000fe20000000800 */
        /* <DEDUP_REMOVED lines=10> */
[----:B------:R-:W-:-:S07]  /*0e40*/  IMAD R142, R142, -0x326172a9, RZ ;  /* 0xcd9e8d578e8e7824 */ /* 0x000fce00078e02ff */
.L_x_4773:
[----:B0-----:R-:W0:Y:S01]  /*0e50*/  @P0 LDC.64 R94, c[0x0][0x228] ;  /* 0x00008a00ff5e0b82 */ /* 0x001e220000000a00 */
[----:B------:R-:W-:Y:S01]  /*0e60*/  ISETP.NE.U32.AND P1, PT, RZ, UR8, PT ;  /* 0x00000008ff007c0c */ /* 0x000fe2000bf25070 */
[----:B------:R-:W-:-:S03]  /*0e70*/  IMAD R88, R2, UR7, RZ ;  /* 0x0000000702587c24 */ /* 0x000fc6000f8e02ff */
[----:B------:R-:W-:Y:S02]  /*0e80*/  ISETP.NE.AND.EX P1, PT, RZ, UR9, PT, P1 ;  /* 0x00000009ff007c0c */ /* 0x000fe4000bf25310 */
[----:B------:R-:W-:Y:S01]  /*0e90*/  SHF.R.S32.HI R89, RZ, 0x1f, R88 ;  /* 0x0000001fff597819 */ /* 0x000fe20000011458 */
[----:B------:R-:W1:Y:S03]  /*0ea0*/  LDC.64 R92, c[0x0][0x220] ;  /* 0x00008800ff5c7b82 */ /* 0x000e660000000a00 */
[----:B------:R-:W-:-:S04]  /*0eb0*/  LEA.HI R89, R89, R88, RZ, 0x3 ;  /* 0x0000005859597211 */ /* 0x000fc800078f18ff */
[----:B------:R-:W-:-:S04]  /*0ec0*/  LEA.HI.SX32 R99, R89, R152, 0x1d ;  /* 0x0000009859637211 */ /* 0x000fc800078feaff */
[----:B------:R-:W-:-:S04]  /*0ed0*/  @P1 LEA R96, P3, R99, UR8, 0x4 ;  /* 0x0000000863601c11 */ /* 0x000fc8000f8620ff */
[C---:B------:R-:W-:Y:S02]  /*0ee0*/  @P1 LEA.HI.X R97, R99.reuse, UR9, RZ, 0x4, P3 ;  /* 0x0000000963611c11 */ /* 0x040fe400098f24ff */
[----:B0-----:R-:W-:-:S03]  /*0ef0*/  @P0 LEA R94, P2, R99, R94, 0x4 ;  /* 0x0000005e635e0211 */ /* 0x001fc600078420ff */
[----:B------:R0:W5:Y:S01]  /*0f00*/  @P1 LDG.E.128 R80, desc[UR4][R96.64] ;  /* 0x0000000460501981 */ /* 0x000162000c1e1d00 */
[C---:B------:R-:W-:Y:S01]  /*0f10*/  @P0 LEA.HI.X R95, R99.reuse, R95, RZ, 0x4, P2 ;  /* 0x0000005f635f0211 */ /* 0x040fe200010f24ff */
[----:B-1----:R-:W-:-:S04]  /*0f20*/  IMAD.WIDE.U32 R88, R99, 0x10, R92 ;  /* 0x0000001063587825 */ /* 0x002fc800078e005c */
[----:B------:R0:W5:Y:S04]  /*0f30*/  @P0 LDG.E.128 R84, desc[UR4][R94.64] ;  /* 0x000000045e540981 */ /* 0x000168000c1e1d00 */
[----:B------:R-:W5:Y:S01]  /*0f40*/  LDG.E.128 R88, desc[UR4][R88.64] ;  /* 0x0000000458587981 */ /* 0x000f62000c1e1d00 */
        /* <DEDUP_REMOVED lines=12> */
.L_x_3870:
[----:B------:R-:W-:-:S07]  /*1010*/  IMAD.MOV.U32 R102, RZ, RZ, R142 ;  /* 0x000000ffff667224 */ /* 0x000fce00078e008e */
.L_x_3871:
[----:B------:R-:W-:Y:S05]  /*1020*/  BSYNC B0 ;  /* 0x0000000000007941 */ /* 0x000fea0003800000 */
.L_x_3869:
        /* <DEDUP_REMOVED lines=16> */
.L_x_3875:
[----:B------:R-:W-:Y:S05]  /*1130*/  BSYNC B1 ;  /* 0x0000000000017941 */ /* 0x000fea0003800000 */
.L_x_3874:
[----:B------:R-:W-:Y:S01]  /*1140*/  IMAD.HI.U32 R49, R108, -0x326172a9, RZ ;  /* 0xcd9e8d576c317827 */ /* 0x000fe200078e00ff */
[----:B------:R-:W-:Y:S01]  /*1150*/  LOP3.LUT R50, R50, R111, R123, 0x96, !PT ;  /* 0x0000006f32327212 */ /* 0x000fe200078e967b */
[----:B------:R-:W-:Y:S02]  /*1160*/  HFMA2.MMA R98, -RZ, RZ, 0, 0 ;  /* 0x00000000ff627435 */ /* 0x000fe400000001ff */
[----:B------:R-:W-:Y:S01]  /*1170*/  IMAD R97, R108, -0x326172a9, RZ ;  /* 0xcd9e8d576c617824 */ /* 0x000fe200078e02ff */
[----:B------:R-:W-:Y:S01]  /*1180*/  LOP3.LUT R49, R49, R110, R122, 0x96, !PT ;  /* 0x0000006e31317212 */ /* 0x000fe200078e967a */
[----:B------:R-:W-:-:S04]  /*1190*/  IMAD.WIDE.U32 R94, R50, -0x326172a9, RZ ;  /* 0xcd9e8d57325e7825 */ /* 0x000fc800078e00ff */
[----:B------:R-:W-:Y:S01]  /*11a0*/  IMAD R96, R109, -0x2daee0ad, RZ ;  /* 0xd2511f536d607824 */ /* 0x000fe200078e02ff */
[----:B------:R-:W-:Y:S01]  /*11b0*/  LOP3.LUT R97, R95, R97, R4, 0x96, !PT ;  /* 0x000000615f617212 */ /* 0x000fe200078e9604 */
[----:B------:R-:W-:-:S05]  /*11c0*/  IMAD.WIDE.U32 R50, R49, -0x2daee0ad, RZ ;  /* 0xd2511f5331327825 */ /* 0x000fca00078e00ff */
[----:B------:R-:W-:Y:S01]  /*11d0*/  LOP3.LUT R100, R51, R96, R3, 0x96, !PT ;  /* 0x0000006033647212 */ /* 0x000fe200078e9603 */
[----:B------:R-:W-:-:S04]  /*11e0*/  IMAD.WIDE.U32 R96, R97, -0x2daee0ad, RZ ;  /* 0xd2511f5361607825 */ /* 0x000fc800078e00ff */
[----:B------:R-:W-:Y:S01]  /*11f0*/  IMAD.WIDE.U32 R100, R100, -0x326172a9, RZ ;  /* 0xcd9e8d5764647825 */ /* 0x000fe200078e00ff */
[----:B------:R-:W-:-:S04]  /*1200*/  LOP3.LUT R95, R97, R50, R6, 0x96, !PT ;  /* 0x00000032615f7212 */ /* 0x000fc800078e9606 */
        /* <DEDUP_REMOVED lines=27> */
[----:B------:R-:W-:-:S03]  /*13c0*/  LOP3.LUT R51, R51, R100, R48, 0x96, !PT ;  /* 0x0000006433337212 */ /* 0x000fc600078e9630 */
[----:B------:R-:W-:Y:S01]  /*13d0*/  IMAD.MOV.U32 R142, RZ, RZ, R50 ;  /* 0x000000ffff8e7224 */ /* 0x000fe200078e0032 */
[----:B------:R-:W-:Y:S01]  /*13e0*/  LOP3.LUT R49, R95, R96, R47, 0x96, !PT ;  /* 0x000000605f317212 */ /* 0x000fe200078e962f */
[----:B------:R-:W-:-:S07]  /*13f0*/  IMAD.MOV.U32 R50, RZ, RZ, R94 ;  /* 0x000000ffff327224 */ /* 0x000fce00078e005e */
.L_x_3873:
[----:B------:R-:W-:Y:S05]  /*1400*/  BSYNC B0 ;  /* 0x0000000000007941 */ /* 0x000fea0003800000 */
.L_x_3872:
[----:B------:R-:W0:Y:S01]  /*1410*/  LDC R196, c[0x0][0x294] ;  /* 0x0000a500ffc47b82 */ /* 0x000e220000000800 */
[----:B------:R-:W-:Y:S01]  /*1420*/  I2FP.F32.U32 R95, R102 ;  /* 0x00000066005f7245 */ /* 0x000fe20000201000 */
[----:B------:R-:W-:Y:S01]  /*1430*/  IMAD.MOV.U32 R194, RZ, RZ, 0x2f800000 ;  /* 0x2f800000ffc27424 */ /* 0x000fe200078e00ff */
[----:B------:R-:W-:Y:S01]  /*1440*/  ISETP.NE.U32.AND P2, PT, RZ, UR22, PT ;  /* 0x00000016ff007c0c */ /* 0x000fe2000bf45070 */
[C---:B-----5:R-:W-:Y:S01]  /*1450*/  IMAD.U32 R94, R88.reuse, 0x10000, RZ ;  /* 0x00010000585e7824 */ /* 0x060fe200078e00ff */
[----:B------:R-:W-:Y:S01]  /*1460*/  LOP3.LUT R143, R143, 0xffffffdf, RZ, 0xc0, !PT ;  /* 0xffffffdf8f8f7812 */ /* 0x000fe200078ec0ff */
[----:B------:R-:W-:Y:S01]  /*1470*/  FFMA.FTZ R95, R95, R194, 1.1641532182693481445e-10 ;  /* 0x2f0000005f5f7423 */ /* 0x000fe200000100c2 */
[----:B------:R-:W-:Y:S01]  /*1480*/  ISETP.NE.AND.EX P2, PT, RZ, UR23, PT, P2 ;  /* 0x00000017ff007c0c */ /* 0x000fe2000bf45320 */
        /* <DEDUP_REMOVED lines=13> */
.L_x_3876:
        /* <DEDUP_REMOVED lines=12> */
.L_x_3879:
[----:B------:R-:W-:-:S07]  /*1620*/  IMAD.MOV.U32 R104, RZ, RZ, R142 ;  /* 0x000000ffff687224 */ /* 0x000fce00078e008e */
.L_x_3880:
[----:B------:R-:W-:Y:S05]  /*1630*/  BSYNC B0 ;  /* 0x0000000000007941 */ /* 0x000fea0003800000 */
.L_x_3878:
        /* <DEDUP_REMOVED lines=16> */
.L_x_3884:
[----:B------:R-:W-:Y:S05]  /*1740*/  BSYNC B1 ;  /* 0x0000000000017941 */ /* 0x000fea0003800000 */
.L_x_3883:
[----:B------:R-:W-:Y:S01]  /*1750*/  IMAD.HI.U32 R49, R108, -0x326172a9, RZ ;  /* 0xcd9e8d576c317827 */ /* 0x000fe200078e00ff */
[----:B------:R-:W-:-:S03]  /*1760*/  LOP3.LUT R50, R50, R111, R123, 0x96, !PT ;  /* 0x0000006f32327212 */ /* 0x000fc600078e967b */
        /* <DEDUP_REMOVED lines=37> */
[----:B------:R-:W-:Y:S02]  /*19c0*/  LOP3.LUT R51, R101, R96, R48, 0x96, !PT ;  /* 0x0000006065337212 */ /* 0x000fe400078e9630 */
[----:B------:R-:W-:Y:S02]  /*19d0*/  MOV R142, R100 ;  /* 0x00000064008e7202 */ /* 0x000fe40000000f00 */
[----:B------:R-:W-:Y:S01]  /*19e0*/  LOP3.LUT R49, R95, R50, R47, 0x96, !PT ;  /* 0x000000325f317212 */ /* 0x000fe200078e962f */
[----:B------:R-:W-:Y:S02]  /*19f0*/  IMAD.MOV.U32 R50, RZ, RZ, R94 ;  /* 0x000000ffff327224 */ /* 0x000fe400078e005e */
[----:B------:R-:W-:-:S07]  /*1a00*/  IMAD.MOV.U32 R94, RZ, RZ, RZ ;  /* 0x000000ffff5e7224 */ /* 0x000fce00078e00ff */
.L_x_3882:
[----:B------:R-:W-:Y:S05]  /*1a10*/  BSYNC B0 ;  /* 0x0000000000007941 */ /* 0x000fea0003800000 */
.L_x_3881:
        /* <DEDUP_REMOVED lines=10> */
.L_x_3877:
        /* <DEDUP_REMOVED lines=12> */
.L_x_3886:
[----:B------:R-:W-:-:S07]  /*1b80*/  MOV R98, R142 ;  /* 0x0000008e00627202 */ /* 0x000fce0000000f00 */
.L_x_3887:
[----:B------:R-:W-:Y:S05]  /*1b90*/  BSYNC B0 ;  /* 0x0000000000007941 */ /* 0x000fea0003800000 */
.L_x_3885:
        /* <DEDUP_REMOVED lines=16> */
.L_x_3891:
[----:B------:R-:W-:Y:S05]  /*1ca0*/  BSYNC B1 ;  /* 0x0000000000017941 */ /* 0x000fea0003800000 */
.L_x_3890:
        /* <DEDUP_REMOVED lines=42> */
[----:B------:R-:W-:Y:S01]  /*1f50*/  IMAD.MOV.U32 R95, RZ, RZ, RZ ;  /* 0x000000ffff5f7224 */ /* 0x000fe200078e00ff */
[----:B------:R-:W-:-:S07]  /*1f60*/  MOV R50, R94 ;  /* 0x0000005e00327202 */ /* 0x000fce0000000f00 */
.L_x_3889:
[----:B------:R-:W-:Y:S05]  /*1f70*/  BSYNC B0 ;  /* 0x0000000000007941 */ /* 0x000fea0003800000 */
.L_x_3888:
        /* <DEDUP_REMOVED lines=15> */
.L_x_3892:
        /* <DEDUP_REMOVED lines=12> */
.L_x_3895:
[----:B------:R-:W-:-:S07]  /*2130*/  IMAD.MOV.U32 R104, RZ, RZ, R142 ;  /* 0x000000ffff687224 */ /* 0x000fce00078e008e */
.L_x_3896:
[----:B------:R-:W-:Y:S05]  /*2140*/  BSYNC B0 ;  /* 0x0000000000007941 */ /* 0x000fea0003800000 */
.L_x_3894:
        /* <DEDUP_REMOVED lines=16> */
.L_x_3900:
[----:B------:R-:W-:Y:S05]  /*2250*/  BSYNC B1 ;  /* 0x0000000000017941 */ /* 0x000fea0003800000 */
.L_x_3899:
[----:B------:R-:W-:Y:S01]  /*2260*/  IMAD.HI.U32 R49, R108, -0x326172a9, RZ ;  /* 0xcd9e8d576c317827 */ /* 0x000fe200078e00ff */
[----:B------:R-:W-:-:S03]  /*2270*/  LOP3.LUT R50, R50, R111, R123, 0x96, !PT ;  /* 0x0000006f32327212 */ /* 0x000fc600078e967b */
[----:B------:R-:W-:Y:S01]  /*2280*/  IMAD R97, R108, -0x326172a9, RZ ;  /* 0xcd9e8d576c617824 */ /* 0x000fe200078e02ff */
[----:B------:R-:W-:Y:S01]  /*2290*/  LOP3.LUT R49, R49, R110, R122, 0x96, !PT ;  /* 0x0000006e31317212 */ /* 0x000fe200078e967a */
[----:B------:R-:W-:-:S04]  /*22a0*/  IMAD.WIDE.U32 R50, R50, -0x326172a9, RZ ;  /* 0xcd9e8d5732327825 */ /* 0x000fc800078e00ff */
[----:B------:R-:W-:Y:S01]  /*22b0*/  IMAD R88, R109, -0x2daee0ad, RZ ;  /* 0xd2511f536d587824 */ /* 0x000fe200078e02ff */
[----:B------:R-:W-:Y:S01]  /*22c0*/  LOP3.LUT R97, R51, R97, R4, 0x96, !PT ;  /* 0x0000006133617212 */ /* 0x000fe200078e9604 */
[----:B------:R-:W-:-:S04]  /*22d0*/  IMAD.WIDE.U32 R94, R49, -0x2daee0ad, RZ ;  /* 0xd2511f53315e7825 */ /* 0x000fc800078e00ff */
[----:B------:R-:W-:Y:S01]  /*22e0*/  IMAD.WIDE.U32 R96, R97, -0x2daee0ad, RZ ;  /* 0xd2511f5361607825 */ /* 0x000fe200078e00ff */
[----:B------:R-:W-:-:S04]  /*22f0*/  LOP3.LUT R88, R95, R88, R3, 0x96, !PT ;  /* 0x000000585f587212 */ /* 0x000fc800078e9603 */
[----:B------:R-:W-:Y:S01]  /*2300*/  LOP3.LUT R51, R97, R94, R6, 0x96, !PT ;  /* 0x0000005e61337212 */ /* 0x000fe200078e9606 */
[----:B------:R-:W-:-:S04]  /*2310*/  IMAD.WIDE.U32 R100, R88, -0x326172a9, RZ ;  /* 0xcd9e8d5758647825 */ /* 0x000fc800078e00ff */
[----:B------:R-:W-:Y:S01]  /*2320*/  IMAD.MOV.U32 R88, RZ, RZ, RZ ;  /* 0x000000ffff587224 */ /* 0x000fe200078e00ff */
        /* <DEDUP_REMOVED lines=30> */
[----:B------:R-:W-:-:S07]  /*2510*/  IMAD.MOV.U32 R50, RZ, RZ, R94 ;  /* 0x000000ffff327224 */ /* 0x000fce00078e005e */
.L_x_3898:
[----:B------:R-:W-:Y:S05]  /*2520*/  BSYNC B0 ;  /* 0x0000000000007941 */ /* 0x000fea0003800000 */
.L_x_3897:
[----:B------:R-:W-:Y:S02]  /*2530*/  I2FP.F32.U32 R95, R104 ;  /* 0x00000068005f7245 */ /* 0x000fe40000201000 */
[----:B------:R-:W-:Y:S02]  /*2540*/  PRMT R94, R84, 0x7632, R94 ;  /* 0x00007632545e7816 */ /* 0x000fe4000000005e */
[----:B------:R-:W-:Y:S01]  /*2550*/  @P1 PRMT R96, R80, 0x7632, R96 ;  /* 0x0000763250601816 */ /* 0x000fe20000000060 */
[----:B------:R-:W-:Y:S01]  /*2560*/  FFMA.FTZ R95, R95, R194, 1.1641532182693481445e-10 ;  /* 0x2f0000005f5f7423 */ /* 0x000fe200000100c2 */
[----:B------:R-:W-:-:S03]  /*2570*/  SHF.L.U32 R94, R94, 0x10, RZ ;  /* 0x000000105e5e7819 */ /* 0x000fc600000006ff */
[----:B------:R-:W-:Y:S01]  /*2580*/  @P1 IMAD.U32 R97, R96, 0x10000, RZ ;  /* 0x0001000060611824 */ /* 0x000fe200078e00ff */
[----:B------:R-:W-:Y:S01]  /*2590*/  FSETP.GTU.FTZ.AND P3, PT, R95, R196, PT ;  /* 0x000000c45f00720b */ /* 0x000fe20003f7c000 */
[----:B------:R-:W-:-:S03]  /*25a0*/  FMUL.FTZ R94, R94, R195 ;  /* 0x000000c35e5e7220 */ /* 0x000fc60000410000 */
[----:B------:R-:W-:Y:S02]  /*25b0*/  SEL R145, RZ, 0x1, P3 ;  /* 0x00000001ff917807 */ /* 0x000fe40001800000 */
[----:B------:R-:W-:-:S05]  /*25c0*/  FSEL R95, R94, RZ, !P3 ;  /* 0x000000ff5e5f7208 */ /* 0x000fca0005800000 */
[----:B------:R-:W-:-:S04]  /*25d0*/  FADD.FTZ R158, R158, R95 ;  /* 0x0000005f9e9e7221 */ /* 0x000fc80000010000 */
[----:B------:R-:W-:-:S07]  /*25e0*/  @P1 FADD.FTZ R158, R158, R97 ;  /* 0x000000619e9e1221 */ /* 0x000fce0000010000 */
.L_x_3893:
        /* <DEDUP_REMOVED lines=12> */
.L_x_3902:
[----:B------:R-:W-:-:S07]  /*26b0*/  MOV R104, R142 ;  /* 0x0000008e00687202 */ /* 0x000fce0000000f00 */
.L_x_3903:
[----:B------:R-:W-:Y:S05]  /*26c0*/  BSYNC B0 ;  /* 0x0000000000007941 */ /* 0x000fea0003800000 */
.L_x_3901:
        /* <DEDUP_REMOVED lines=16> */
.L_x_3907:
[----:B------:R-:W-:Y:S05]  /*27d0*/  BSYNC B1 ;  /* 0x0000000000017941 */ /* 0x000fea0003800000 */
.L_x_3906:
        /* <DEDUP_REMOVED lines=41> */
[----:B------:R-:W-:Y:S02]  /*2a70*/  LOP3.LUT R49, R95, R50, R47, 0x96, !PT ;  /* 0x000000325f317212 */ /* 0x000fe400078e962f */
[----:B------:R-:W-:Y:S01]  /*2a80*/  MOV R50, R94 ;  /* 0x0000005e00327202 */ /* 0x000fe20000000f00 */
[----:B------:R-:W-:-:S07]  /*2a90*/  IMAD.MOV.U32 R94, RZ, RZ, RZ ;  /* 0x000000ffff5e7224 */ /* 0x000fce00078e00ff */
.L_x_3905:
[----:B------:R-:W-:Y:S05]  /*2aa0*/  BSYNC B0 ;  /* 0x0000000000007941 */ /* 0x000fea0003800000 */
.L_x_3904:
        /* <DEDUP_REMOVED lines=15> */
.L_x_3908:
        /* <DEDUP_REMOVED lines=12> */
.L_x_3911:
[----:B------:R-:W-:-:S07]  /*2c60*/  IMAD.MOV.U32 R104, RZ, RZ, R142 ;  /* 0x000000ffff687224 */ /* 0x000fce00078e008e */
.L_x_3912:
[----:B------:R-:W-:Y:S05]  /*2c70*/  BSYNC B0 ;  /* 0x0000000000007941 */ /* 0x000fea0003800000 */
.L_x_3910:
        /* <DEDUP_REMOVED lines=16> */
.L_x_3916:
[----:B------:R-:W-:Y:S05]  /*2d80*/  BSYNC B1 ;  /* 0x0000000000017941 */ /* 0x000fea0003800000 */
.L_x_3915:
        /* <DEDUP_REMOVED lines=44> */
.L_x_3914:
[----:B------:R-:W-:Y:S05]  /*3050*/  BSYNC B0 ;  /* 0x0000000000007941 */ /* 0x000fea0003800000 */
.L_x_3913:
        /* <DEDUP_REMOVED lines=10> */
.L_x_3909:
        /* <DEDUP_REMOVED lines=12> */
.L_x_3918:
[----:B------:R-:W-:-:S07]  /*31c0*/  MOV R104, R142 ;  /* 0x0000008e00687202 */ /* 0x000fce0000000f00 */
.L_x_3919:
[----:B------:R-:W-:Y:S05]  /*31d0*/  BSYNC B0 ;  /* 0x0000000000007941 */ /* 0x000fea0003800000 */
.L_x_3917:
        /* <DEDUP_REMOVED lines=16> */
.L_x_3923:
[----:B------:R-:W-:Y:S05]  /*32e0*/  BSYNC B1 ;  /* 0x0000000000017941 */ /* 0x000fea0003800000 */
.L_x_3922:
        /* <DEDUP_REMOVED lines=44> */
.L_x_3921:
[----:B------:R-:W-:Y:S05]  /*35b0*/  BSYNC B0 ;  /* 0x0000000000007941 */ /* 0x000fea0003800000 */
.L_x_3920:
        /* <DEDUP_REMOVED lines=15> */
.L_x_3924:
        /* <DEDUP_REMOVED lines=12> */
.L_x_3927:
[----:B------:R-:W-:-:S07]  /*3770*/  IMAD.MOV.U32 R102, RZ, RZ, R142 ;  /* 0x000000ffff667224 */ /* 0x000fce00078e008e */
.L_x_3928:
[----:B------:R-:W-:Y:S05]  /*3780*/  BSYNC B0 ;  /* 0x0000000000007941 */ /* 0x000fea0003800000 */
.L_x_3926:
        /* <DEDUP_REMOVED lines=16> */
.L_x_3932:
[----:B------:R-:W-:Y:S05]  /*3890*/  BSYNC B1 ;  /* 0x0000000000017941 */ /* 0x000fea0003800000 */
.L_x_3931:
        /* <DEDUP_REMOVED lines=44> */
.L_x_3930:
[----:B------:R-:W-:Y:S05]  /*3b60*/  BSYNC B0 ;  /* 0x0000000000007941 */ /* 0x000fea0003800000 */
.L_x_3929:
[----:B------:R-:W-:Y:S02]  /*3b70*/  I2FP.F32.U32 R89, R102 ;  /* 0x0000006600597245 */ /* 0x000fe40000201000 */
[----:B------:R-:W-:-:S03]  /*3b80*/  PRMT R94, R85, 0x7632, R94 ;  /* 0x00007632555e7816 */ /* 0x000fc6000000005e */
[----:B------:R-:W-:Y:S01]  /*3b90*/  FFMA.FTZ R89, R89, R194, 1.1641532182693481445e-10 ;  /* 0x2f00000059597423 */ /* 0x000fe200000100c2 */
[----:B------:R-:W-:-:S04]  /*3ba0*/  SHF.L.U32 R94, R94, 0x10, RZ ;  /* 0x000000105e5e7819 */ /* 0x000fc800000006ff */
[----:B------:R-:W-:Y:S01]  /*3bb0*/  FSETP.GTU.FTZ.AND P3, PT, R89, R196, PT ;  /* 0x000000c45900720b */ /* 0x000fe20003f7c000 */
[----:B------:R-:W-:-:S03]  /*3bc0*/  FMUL.FTZ R94, R94, R195 ;  /* 0x000000c35e5e7220 */ /* 0x000fc60000410000 */
[----:B------:R-:W-:Y:S02]  /*3bd0*/  SEL R147, RZ, 0x1, P3 ;  /* 0x00000001ff937807 */ /* 0x000fe40001800000 */
[----:B------:R-:W-:Y:S02]  /*3be0*/  FSEL R89, R94, RZ, !P3 ;  /* 0x000000ff5e597208 */ /* 0x000fe40005800000 */
[----:B------:R-:W-:-:S03]  /*3bf0*/  @P1 PRMT R94, R81, 0x7632, R94 ;  /* 0x00007632515e1816 */ /* 0x000fc6000000005e */
[----:B------:R-:W-:Y:S02]  /*3c00*/  FADD.FTZ R160, R160, R89 ;  /* 0x00000059a0a07221 */ /* 0x000fe40000010000 */
[----:B------:R-:W-:-:S04]  /*3c10*/  @P1 IMAD.U32 R95, R94, 0x10000, RZ ;  /* 0x000100005e5f1824 */ /* 0x000fc800078e00ff */
[----:B------:R-:W-:-:S07]  /*3c20*/  @P1 FADD.FTZ R160, R160, R95 ;  /* 0x0000005fa0a01221 */ /* 0x000fce0000010000 */
.L_x_3925:
        /* <DEDUP_REMOVED lines=12> */
.L_x_3934:
[----:B------:R-:W-:-:S07]  /*3cf0*/  MOV R102, R142 ;  /* 0x0000008e00667202 */ /* 0x000fce0000000f00 */
.L_x_3935:
[----:B------:R-:W-:Y:S05]  /*3d00*/  BSYNC B0 ;  /* 0x0000000000007941 */ /* 0x000fea0003800000 */
.L_x_3933:
        /* <DEDUP_REMOVED lines=16> */
.L_x_3939:
[----:B------:R-:W-:Y:S05]  /*3e10*/  BSYNC B1 ;  /* 0x0000000000017941 */ /* 0x000fea0003800000 */
.L_x_3938:
        /* <DEDUP_REMOVED lines=44> */
.L_x_3937:
[----:B------:R-:W-:Y:S05]  /*40e0*/  BSYNC B0 ;  /* 0x0000000000007941 */ /* 0x000fea0003800000 */
.L_x_3936:
        /* <DEDUP_REMOVED lines=15> */
.L_x_3940:
        /* <DEDUP_REMOVED lines=12> */
.L_x_3943:
[----:B------:R-:W-:-:S07]  /*42a0*/  IMAD.MOV.U32 R103, RZ, RZ, R142 ;  /* 0x000000ffff677224 */ /* 0x000fce00078e008e */
.L_x_3944:
[----:B------:R-:W-:Y:S05]  /*42b0*/  BSYNC B0 ;  /* 0x0000000000007941 */ /* 0x000fea0003800000 */
.L_x_3942:
        /* <DEDUP_REMOVED lines=16> */
.L_x_3948:
[----:B------:R-:W-:Y:S05]  /*43c0*/  BSYNC B1 ;  /* 0x0000000000017941 */ /* 0x000fea0003800000 */
.L_x_3947:
        /* <DEDUP_REMOVED lines=44> */
.L_x_3946:
[----:B------:R-:W-:Y:S05]  /*4690*/  BSYNC B0 ;  /* 0x0000000000007941 */ /* 0x000fea0003800000 */
.L_x_3945:
        /* <DEDUP_REMOVED lines=10> */
.L_x_3941:
        /* <DEDUP_REMOVED lines=12> */
.L_x_3950:
[----:B------:R-:W-:-:S07]  /*4800*/  MOV R103, R142 ;  /* 0x0000008e00677202 */ /* 0x000fce0000000f00 */
.L_x_3951:
[----:B------:R-:W-:Y:S05]  /*4810*/  BSYNC B0 ;  /* 0x0000000000007941 */ /* 0x000fea0003800000 */
.L_x_3949:
        /* <DEDUP_REMOVED lines=16> */
.L_x_3955:
[----:B------:R-:W-:Y:S05]  /*4920*/  BSYNC B1 ;  /* 0x0000000000017941 */ /* 0x000fea0003800000 */
.L_x_3954:
        /* <DEDUP_REMOVED lines=44> */
.L_x_3953:
[----:B------:R-:W-:Y:S05]  /*4bf0*/  BSYNC B0 ;  /* 0x0000000000007941 */ /* 0x000fea0003800000 */
.L_x_3952:
        /* <DEDUP_REMOVED lines=14> */
.L_x_3956:
        /* <DEDUP_REMOVED lines=12> */
.L_x_3959:
[----:B------:R-:W-:-:S07]  /*4da0*/  IMAD.MOV.U32 R90, RZ, RZ, R142 ;  /* 0x000000ffff5a7224 */ /* 0x000fce00078e008e */
.L_x_3960:
[----:B------:R-:W-:Y:S05]  /*4db0*/  BSYNC B0 ;  /* 0x0000000000007941 */ /* 0x000fea0003800000 */
.L_x_3958:
        /* <DEDUP_REMOVED lines=16> */
.L_x_3964:
[----:B------:R-:W-:Y:S05]  /*4ec0*/  BSYNC B1 ;  /* 0x0000000000017941 */ /* 0x000fea0003800000 */
.L_x_3963:
        /* <DEDUP_REMOVED lines=44> */
.L_x_3962:
[----:B------:R-:W-:Y:S05]  /*5190*/  BSYNC B0 ;  /* 0x0000000000007941 */ /* 0x000fea0003800000 */
.L_x_3961:
        /* <DEDUP_REMOVED lines=12> */
.L_x_3957:
        /* <DEDUP_REMOVED lines=12> */
.L_x_3966:
[----:B------:R-:W-:-:S07]  /*5320*/  MOV R90, R142 ;  /* 0x0000008e005a7202 */ /* 0x000fce0000000f00 */
.L_x_3967:
[----:B------:R-:W-:Y:S05]  /*5330*/  BSYNC B0 ;  /* 0x0000000000007941 */ /* 0x000fea0003800000 */
.L_x_3965:
        /* <DEDUP_REMOVED lines=16> */
.L_x_3971:
[----:B------:R-:W-:Y:S05]  /*5440*/  BSYNC B1 ;  /* 0x0000000000017941 */ /* 0x000fea0003800000 */
.L_x_3970:
        /* <DEDUP_REMOVED lines=44> */
.L_x_3969:
[----:B------:R-:W-:Y:S05]  /*5710*/  BSYNC B0 ;  /* 0x0000000000007941 */ /* 0x000fea0003800000 */
.L_x_3968:
        /* <DEDUP_REMOVED lines=14> */
.L_x_3972:
        /* <DEDUP_REMOVED lines=12> */
.L_x_3975:
[----:B------:R-:W-:-:S07]  /*58c0*/  IMAD.MOV.U32 R97, RZ, RZ, R142 ;  /* 0x000000ffff617224 */ /* 0x000fce00078e008e */
.L_x_3976:
[----:B------:R-:W-:Y:S05]  /*58d0*/  BSYNC B0 ;  /* 0x0000000000007941 */ /* 0x000fea0003800000 */
.L_x_3974:
        /* <DEDUP_REMOVED lines=16> */
.L_x_3980:
[----:B------:R-:W-:Y:S05]  /*59e0*/  BSYNC B1 ;  /* 0x0000000000017941 */ /* 0x000fea0003800000 */
.L_x_3979:
        /* <DEDUP_REMOVED lines=44> */
.L_x_3978:
[----:B------:R-:W-:Y:S05]  /*5cb0*/  BSYNC B0 ;  /* 0x0000000000007941 */ /* 0x000fea0003800000 */
.L_x_3977:
        /* <DEDUP_REMOVED lines=10> */
.L_x_3973:
        /* <DEDUP_REMOVED lines=12> */
.L_x_3982:
[----:B------:R-:W-:-:S07]  /*5e20*/  MOV R97, R142 ;  /* 0x0000008e00617202 */ /* 0x000fce0000000f00 */
.L_x_3983:
[----:B------:R-:W-:Y:S05]  /*5e30*/  BSYNC B0 ;  /* 0x0000000000007941 */ /* 0x000fea0003800000 */
.L_x_3981:
        /* <DEDUP_REMOVED lines=16> */
.L_x_3987:
[----:B------:R-:W-:Y:S05]  /*5f40*/  BSYNC B1 ;  /* 0x0000000000017941 */ /* 0x000fea0003800000 */
.L_x_3986:
        /* <DEDUP_REMOVED lines=44> */
.L_x_3985:
[----:B------:R-:W-:Y:S05]  /*6210*/  BSYNC B0 ;  /* 0x0000000000007941 */ /* 0x000fea0003800000 */
.L_x_3984:
        /* <DEDUP_REMOVED lines=14> */
.L_x_3988:
        /* <DEDUP_REMOVED lines=12> */
.L_x_3991:
[----:B------:R-:W-:-:S07]  /*63c0*/  IMAD.MOV.U32 R96, RZ, RZ, R142 ;  /* 0x000000ffff607224 */ /* 0x000fce00078e008e */
.L_x_3992:
[----:B------:R-:W-:Y:S05]  /*63d0*/  BSYNC B0 ;  /* 0x0000000000007941 */ /* 0x000fea0003800000 */
.L_x_3990:
        /* <DEDUP_REMOVED lines=18> */
.L_x_3996:
[----:B------:R-:W-:Y:S05]  /*6500*/  BSYNC B1 ;  /* 0x0000000000017941 */ /* 0x000fea0003800000 */
.L_x_3995:
        /* <DEDUP_REMOVED lines=44> */
.L_x_3994:
[----:B------:R-:W-:Y:S05]  /*67d0*/  BSYNC B0 ;  /* 0x0000000000007941 */ /* 0x000fea0003800000 */
.L_x_3993:
[----:B------:R-:W-:Y:S02]  /*67e0*/  I2FP.F32.U32 R89, R96 ;  /* 0x0000006000597245 */ /* 0x000fe40000201000 */
[----:B------:R-:W-:-:S03]  /*67f0*/  PRMT R88, R87, 0x7632, R88 ;  /* 0x0000763257587816 */ /* 0x000fc60000000058 */
[----:B------:R-:W-:Y:S01]  /*6800*/  FFMA.FTZ R89, R89, R194, 1.1641532182693481445e-10 ;  /* 0x2f00000059597423 */ /* 0x000fe200000100c2 */
[----:B------:R-:W-:-:S04]  /*6810*/  SHF.L.U32 R88, R88, 0x10, RZ ;  /* 0x0000001058587819 */ /* 0x000fc800000006ff */
[----:B------:R-:W-:Y:S01]  /*6820*/  FSETP.GTU.FTZ.AND P6, PT, R89, R196, PT ;  /* 0x000000c45900720b */ /* 0x000fe20003fdc000 */
[----:B------:R-:W-:Y:S01]  /*6830*/  FMUL.FTZ R88, R88, R195 ;  /* 0x000000c358587220 */ /* 0x000fe20000410000 */
[----:B------:R-:W-:Y:S02]  /*6840*/  @P1 PRMT R89, R83, 0x7632, R89 ;  /* 0x0000763253591816 */ /* 0x000fe40000000059 */
[----:B------:R-:W-:Y:S02]  /*6850*/  SEL R151, RZ, 0x1, P6 ;  /* 0x00000001ff977807 */ /* 0x000fe40003000000 */
[----:B------:R-:W-:Y:S01]  /*6860*/  FSEL R88, R88, RZ, !P6 ;  /* 0x000000ff58587208 */ /* 0x000fe20007000000 */
[----:B------:R-:W-:-:S04]  /*6870*/  @P1 IMAD.U32 R90, R89, 0x10000, RZ ;  /* 0x00010000595a1824 */ /* 0x000fc800078e00ff */
[----:B------:R-:W-:-:S04]  /*6880*/  FADD.FTZ R165, R165, R88 ;  /* 0x00000058a5a57221 */ /* 0x000fc80000010000 */
[----:B------:R-:W-:-:S07]  /*6890*/  @P1 FADD.FTZ R165, R165, R90 ;  /* 0x0000005aa5a51221 */ /* 0x000fce0000010000 */
.L_x_3989:
[----:B------:R-:W-:Y:S01]  /*68a0*/  P2R R88, PR, RZ, 0x4 ;  /* 0x00000004ff587803 */ /* 0x000fe20000000000 */
[----:B------:R-:W-:Y:S01]  /*68b0*/  IMAD.SHL.U32 R152, R99, 0x8, RZ ;  /* 0x0000000863987824 */ /* 0x000fe200078e00ff */
[----:B------:R-:W-:Y:S01]  /*68c0*/  ISETP.NE.AND P2, PT, R102, RZ, PT ;  /* 0x000000ff6600720c */ /* 0x000fe20003f45270 */
[----:B------:R-:W0:Y:S01]  /*68d0*/  @P0 LDC.64 R96, c[0x0][0x228] ;  /* 0x00008a00ff600b82 */ /* 0x000e220000000a00 */
[----:B------:R-:W-:Y:S02]  /*68e0*/  SEL R91, RZ, 0x1000000, P5 ;  /* 0x01000000ff5b7807 */ /* 0x000fe40002800000 */
[----:B------:R-:W-:Y:S02]  /*68f0*/  SEL R89, RZ, 0x10000, P4 ;  /* 0x00010000ff597807 */ /* 0x000fe40002000000 */
[----:B------:R-:W-:Y:S02]  /*6900*/  SEL R90, RZ, 0x100, P3 ;  /* 0x00000100ff5a7807 */ /* 0x000fe40001800000 */
[----:B------:R-:W-:Y:S01]  /*6910*/  ISETP.NE.AND P5, PT, R98, RZ, PT ;  /* 0x000000ff6200720c */ /* 0x000fe20003fa5270 */
[----:B------:R-:W1:Y:S01]  /*6920*/  @P1 LDC.64 R94, c[0x0][0x230] ;  /* 0x00008c00ff5e1b82 */ /* 0x000e620000000a00 */
[----:B------:R-:W-:-:S02]  /*6930*/  ISETP.NE.AND P4, PT, R100, RZ, PT ;  /* 0x000000ff6400720c */ /* 0x000fc40003f85270 */
[----:B------:R-:W-:Y:S02]  /*6940*/  ISETP.NE.AND P3, PT, R101, RZ, PT ;  /* 0x000000ff6500720c */ /* 0x000fe40003f65270 */
[----:B------:R-:W-:Y:S02]  /*6950*/  SEL R153, RZ, 0x1, P2 ;  /* 0x00000001ff997807 */ /* 0x000fe40001000000 */
[----:B------:R-:W-:Y:S02]  /*6960*/  ISETP.NE.AND P2, PT, R88, RZ, PT ;  /* 0x000000ff5800720c */ /* 0x000fe40003f45270 */
[----:B------:R-:W-:Y:S02]  /*6970*/  SEL R88, RZ, 0x1, P3 ;  /* 0x00000001ff587807 */ /* 0x000fe40001800000 */
[----:B------:R-:W-:Y:S02]  /*6980*/  SEL R104, RZ, 0x1, P4 ;  /* 0x00000001ff687807 */ /* 0x000fe40002000000 */
[----:B------:R-:W-:-:S02]  /*6990*/  SEL R100, RZ, 0x1, P5 ;  /* 0x00000001ff647807 */ /* 0x000fc40002800000 */
[----:B------:R-:W-:Y:S01]  /*69a0*/  LOP3.LUT R90, R90, R91, R89, 0xfe, !PT ;  /* 0x0000005b5a5a7212 */ /* 0x000fe200078efe59 */
[----:B------:R-:W-:Y:S01]  /*69b0*/  IMAD.WIDE.U32 R88, R88, 0x1000000, RZ ;  /* 0x0100000058587825 */ /* 0x000fe200078e00ff */
[----:B------:R-:W-:Y:S02]  /*69c0*/  LEA R102, P3, R99, UR10, 0x4 ;  /* 0x0000000a63667c11 */ /* 0x000fe4000f8620ff */
[----:B------:R-:W-:Y:S01]  /*69d0*/  LOP3.LUT P6, RZ, R143, 0x20, RZ, 0xc0, !PT ;  /* 0x000000208fff7812 */ /* 0x000fe200078cc0ff */
[----:B------:R-:W-:Y:S01]  /*69e0*/  IMAD.WIDE.U32 R104, R104, 0x10000, RZ ;  /* 0x0001000068687825 */ /* 0x000fe200078e00ff */
[----:B------:R-:W-:Y:S02]  /*69f0*/  LOP3.LUT R153, R89, R90, R153, 0xfe, !PT ;  /* 0x0000005a59997212 */ /* 0x000fe400078efe99 */
[----:B------:R-:W-:Y:S01]  /*6a00*/  F2FP.BF16.F32.PACK_AB R91, R165, R164 ;  /* 0x000000a4a55b723e */ /* 0x000fe200000010ff */
[----:B------:R-:W-:Y:S01]  /*6a10*/  IMAD.WIDE.U32 R100, R100, 0x100, RZ ;  /* 0x0000010064647825 */ /* 0x000fe200078e00ff */
[----:B------:R-:W-:-:S02]  /*6a20*/  F2FP.BF16.F32.PACK_AB R90, R162, R163 ;  /* 0x000000a3a25a723e */ /* 0x000fc400000010ff */
[----:B------:R-:W-:Y:S02]  /*6a30*/  F2FP.BF16.F32.PACK_AB R89, R160, R161 ;  /* 0x000000a1a059723e */ /* 0x000fe400000010ff */
[----:B------:R-:W-:Y:S02]  /*6a40*/  LOP3.LUT R104, R100, R88, R104, 0xfe, !PT ;  /* 0x0000005864687212 */ /* 0x000fe400078efe68 */
        /* <DEDUP_REMOVED lines=28> */
[----:B------:R-:W-:-:S03]  /*6c10*/  IMAD.WIDE.U32 R100, R100, 0x100, RZ ;  /* 0x0000010064647825 */ /* 0x000fc600078e00ff */
[----:B------:R-:W-:Y:S02]  /*6c20*/  LOP3.LUT R103, R103, R89, R105, 0xfe, !PT ;  /* 0x0000005967677212 */ /* 0x000fe400078efe69 */
[----:B------:R-:W-:Y:S02]  /*6c30*/  LOP3.LUT R107, R100, R104, R102, 0xfe, !PT ;  /* 0x00000068646b7212 */ /* 0x000fe400078efe66 */
[----:B------:R-:W-:Y:S02]  /*6c40*/  IADD3.X R89, R154, UR15, RZ, P3, !PT ;  /* 0x0000000f9a597c10 */ /* 0x000fe40009ffe4ff */
[----:B------:R-:W-:Y:S02]  /*6c50*/  LOP3.LUT R100, R107, 0xff, R144, 0xf8, !PT ;  /* 0x000000ff6b647812 */ /* 0x000fe400078ef890 */
[----:B------:R-:W-:-:S05]  /*6c60*/  LOP3.LUT R101, R103, R101, RZ, 0xfc, !PT ;  /* 0x0000006567657212 */ /* 0x000fca00078efcff */
[----:B------:R1:W-:Y:S02]  /*6c70*/  STG.E.64 desc[UR4][R88.64], R100 ;  /* 0x0000006458007986 */ /* 0x0003e4000c101b04 */
.L_x_3997:
[----:B------:R2:W5:Y:S04]  /*6c80*/  @P0 LDG.E.128 R84, desc[UR4][R96.64] ;  /* 0x0000000460540981 */ /* 0x000568000c1e1d00 */
[----:B------:R2:W5:Y:S04]  /*6c90*/  @P1 LDG.E.128 R80, desc[UR4][R94.64] ;  /* 0x000000045e501981 */ /* 0x000568000c1e1d00 */
[----:B01----:R-:W5:Y:S01]  /*6ca0*/  LDG.E.128 R88, desc[UR4][R90.64] ;  /* 0x000000045a587981 */ /* 0x003f62000c1e1d00 */
[----:B------:R-:W-:Y:S01]  /*6cb0*/  ISETP.NE.AND P3, PT, R106, 0x1, PT ;  /* 0x000000016a00780c */ /* 0x000fe20003f65270 */
[----:B------:R-:W-:Y:S01]  /*6cc0*/  BSSY B0, `(.L_x_3998) ;  /* 0x000000d000007945 */ /* 0x000fe20003800000 */
[----:B------:R-:W-:Y:S01]  /*6cd0*/  LOP3.LUT R152, R0, 0x7f, RZ, 0xc0, !PT ;  /* 0x0000007f00987812 */ /* 0x000fe200078ec0ff */
[----:B------:R-:W-:-:S10]  /*6ce0*/  VIADD R100, R106, 0x1 ;  /* 0x000000016a647836 */ /* 0x000fd40000000000 */
        /* <DEDUP_REMOVED lines=9> */
.L_x_3999:
[----:B------:R-:W-:-:S07]  /*6d80*/  MOV R102, R142 ;  /* 0x0000008e00667202 */ /* 0x000fce0000000f00 */
.L_x_4000:
[----:B------:R-:W-:Y:S05]  /*6d90*/  BSYNC B0 ;  /* 0x0000000000007941 */ /* 0x000fea0003800000 */
.L_x_3998:
        /* <DEDUP_REMOVED lines=16> */
.L_x_4004:
[----:B------:R-:W-:Y:S05]  /*6ea0*/  BSYNC B1 ;  /* 0x0000000000017941 */ /* 0x000fea0003800000 */
.L_x_4003:
        /* <DEDUP_REMOVED lines=44> */
.L_x_4002:
[----:B------:R-:W-:Y:S05]  /*7170*/  BSYNC B0 ;  /* 0x0000000000007941 */ /* 0x000fea0003800000 */
.L_x_4001:
        /* <DEDUP_REMOVED lines=16> */
.L_x_4005:
        /* <DEDUP_REMOVED lines=12> */
.L_x_4008:
[----:B------:R-:W-:-:S07]  /*7340*/  IMAD.MOV.U32 R102, RZ, RZ, R142 ;  /* 0x000000ffff667224 */ /* 0x000fce00078e008e */
.L_x_4009:
[----:B------:R-:W-:Y:S05]  /*7350*/  BSYNC B0 ;  /* 0x0000000000007941 */ /* 0x000fea0003800000 */
.L_x_4007:
        /* <DEDUP_REMOVED lines=16> */
.L_x_4013:
[----:B------:R-:W-:Y:S05]  /*7460*/  BSYNC B1 ;  /* 0x0000000000017941 */ /* 0x000fea0003800000 */
.L_x_4012:
        /* <DEDUP_REMOVED lines=44> */
.L_x_4011:
[----:B------:R-:W-:Y:S05]  /*7730*/  BSYNC B0 ;  /* 0x0000000000007941 */ /* 0x000fea0003800000 */
.L_x_4010:
        /* <DEDUP_REMOVED lines=10> */
.L_x_4006:
        /* <DEDUP_REMOVED lines=12> */
.L_x_4015:
[----:B------:R-:W-:-:S07]  /*78a0*/  MOV R102, R142 ;  /* 0x0000008e00667202 */ /* 0x000fce0000000f00 */
.L_x_4016:
[----:B------:R-:W-:Y:S05]  /*78b0*/  BSYNC B0 ;  /* 0x0000000000007941 */ /* 0x000fea0003800000 */
.L_x_4014:
        /* <DEDUP_REMOVED lines=16> */
.L_x_4020:
[----:B------:R-:W-:Y:S05]  /*79c0*/  BSYNC B1 ;  /* 0x0000000000017941 */ /* 0x000fea0003800000 */
.L_x_4019:
        /* <DEDUP_REMOVED lines=44> */
.L_x_4018:
[----:B------:R-:W-:Y:S05]  /*7c90*/  BSYNC B0 ;  /* 0x0000000000007941 */ /* 0x000fea0003800000 */
.L_x_4017:
        /* <DEDUP_REMOVED lines=16> */
.L_x_4021:
        /* <DEDUP_REMOVED lines=12> */
.L_x_4024:
[----:B------:R-:W-:-:S07]  /*7e60*/  IMAD.MOV.U32 R102, RZ, RZ, R142 ;  /* 0x000000ffff667224 */ /* 0x000fce00078e008e */
.L_x_4025:
[----:B------:R-:W-:Y:S05]  /*7e70*/  BSYNC B0 ;  /* 0x0000000000007941 */ /* 0x000fea0003800000 */
.L_x_4023:
        /* <DEDUP_REMOVED lines=16> */
.L_x_4029:
[----:B------:R-:W-:Y:S05]  /*7f80*/  BSYNC B1 ;  /* 0x0000000000017941 */ /* 0x000fea0003800000 */
.L_x_4028:
        /* <DEDUP_REMOVED lines=9> */
[----:B------:R-:W-:-:S03]  /*8020*/  LOP3.LUT R50, R97, R50, R3, 0x96, !PT ;  /* 0x0000003261327212 */ /* 0x000fc600078e9603 */
[----:B------:R-:W-:Y:S01]  /*8030*/  IMAD.MOV.U32 R88, RZ, RZ, RZ ;  /* 0x000000ffff587224 */ /* 0x000fe200078e00ff */
        /* <DEDUP_REMOVED lines=33> */
.L_x_4027:
[----:B------:R-:W-:Y:S05]  /*8250*/  BSYNC B0 ;  /* 0x0000000000007941 */ /* 0x000fea0003800000 */
.L_x_4026:
        /* <DEDUP_REMOVED lines=12> */
.L_x_4022:
        /* <DEDUP_REMOVED lines=12> */
.L_x_4031:
[----:B------:R-:W-:-:S07]  /*83e0*/  MOV R102, R142 ;  /* 0x0000008e00667202 */ /* 0x000fce0000000f00 */
.L_x_4032:
[----:B------:R-:W-:Y:S05]  /*83f0*/  BSYNC B0 ;  /* 0x0000000000007941 */ /* 0x000fea0003800000 */
.L_x_4030:
        /* <DEDUP_REMOVED lines=16> */
.L_x_4036:
[----:B------:R-:W-:Y:S05]  /*8500*/  BSYNC B1 ;  /* 0x0000000000017941 */ /* 0x000fea0003800000 */
.L_x_4035:
        /* <DEDUP_REMOVED lines=44> */
.L_x_4034:
[----:B------:R-:W-:Y:S05]  /*87d0*/  BSYNC B0 ;  /* 0x0000000000007941 */ /* 0x000fea0003800000 */
.L_x_4033:
        /* <DEDUP_REMOVED lines=16> */
.L_x_4037:
        /* <DEDUP_REMOVED lines=12> */
.L_x_4040:
[----:B------:R-:W-:-:S07]  /*89a0*/  IMAD.MOV.U32 R101, RZ, RZ, R142 ;  /* 0x000000ffff657224 */ /* 0x000fce00078e008e */
.L_x_4041:
[----:B------:R-:W-:Y:S05]  /*89b0*/  BSYNC B0 ;  /* 0x0000000000007941 */ /* 0x000fea0003800000 */
.L_x_4039:
        /* <DEDUP_REMOVED lines=16> */
.L_x_4045:
[----:B------:R-:W-:Y:S05]  /*8ac0*/  BSYNC B1 ;  /* 0x0000000000017941 */ /* 0x000fea0003800000 */
.L_x_4044:
        /* <DEDUP_REMOVED lines=44> */
.L_x_4043:
[----:B------:R-:W-:Y:S05]  /*8d90*/  BSYNC B0 ;  /* 0x0000000000007941 */ /* 0x000fea0003800000 */
.L_x_4042:
        /* <DEDUP_REMOVED lines=10> */
.L_x_4038:
        /* <DEDUP_REMOVED lines=12> */
.L_x_4047:
[----:B------:R-:W-:-:S07]  /*8f00*/  MOV R101, R142 ;  /* 0x0000008e00657202 */ /* 0x000fce0000000f00 */
.L_x_4048:
[----:B------:R-:W-:Y:S05]  /*8f10*/  BSYNC B0 ;  /* 0x0000000000007941 */ /* 0x000fea0003800000 */
.L_x_4046:
        /* <DEDUP_REMOVED lines=16> */
.L_x_4052:
[----:B------:R-:W-:Y:S05]  /*9020*/  BSYNC B1 ;  /* 0x0000000000017941 */ /* 0x000fea0003800000 */
.L_x_4051:
        /* <DEDUP_REMOVED lines=44> */
.L_x_4050:
[----:B------:R-:W-:Y:S05]  /*92f0*/  BSYNC B0 ;  /* 0x0000000000007941 */ /* 0x000fea0003800000 */
.L_x_4049:
        /* <DEDUP_REMOVED lines=16> */
.L_x_4053:
        /* <DEDUP_REMOVED lines=12> */
.L_x_4056:
[----:B------:R-:W-:-:S07]  /*94c0*/  IMAD.MOV.U32 R100, RZ, RZ, R142 ;  /* 0x000000ffff647224 */ /* 0x000fce00078e008e */
.L_x_4057:
[----:B------:R-:W-:Y:S05]  /*94d0*/  BSYNC B0 ;  /* 0x0000000000007941 */ /* 0x000fea0003800000 */
.L_x_4055:
        /* <DEDUP_REMOVED lines=16> */
.L_x_4061:
[----:B------:R-:W-:Y:S05]  /*95e0*/  BSYNC B1 ;  /* 0x0000000000017941 */ /* 0x000fea0003800000 */
.L_x_4060:
        /* <DEDUP_REMOVED lines=44> */
.L_x_4059:
[----:B------:R-:W-:Y:S05]  /*98b0*/  BSYNC B0 ;  /* 0x0000000000007941 */ /* 0x000fea0003800000 */
.L_x_4058:
        /* <DEDUP_REMOVED lines=12> */
.L_x_4054:
        /* <DEDUP_REMOVED lines=12> */
.L_x_4063:
[----:B------:R-:W-:-:S07]  /*9a40*/  MOV R100, R142 ;  /* 0x0000008e00647202 */ /* 0x000fce0000000f00 */
.L_x_4064:
[----:B------:R-:W-:Y:S05]  /*9a50*/  BSYNC B0 ;  /* 0x0000000000007941 */ /* 0x000fea0003800000 */
.L_x_4062:
        /* <DEDUP_REMOVED lines=16> */
.L_x_4068:
[----:B------:R-:W-:Y:S05]  /*9b60*/  BSYNC B1 ;  /* 0x0000000000017941 */ /* 0x000fea0003800000 */
.L_x_4067:
        /* <DEDUP_REMOVED lines=44> */
.L_x_4066:
[----:B------:R-:W-:Y:S05]  /*9e30*/  BSYNC B0 ;  /* 0x0000000000007941 */ /* 0x000fea0003800000 */
.L_x_4065:
        /* <DEDUP_REMOVED lines=16> */
.L_x_4069:
        /* <DEDUP_REMOVED lines=12> */
.L_x_4072:
[----:B------:R-:W-:-:S07]  /*a000*/  IMAD.MOV.U32 R100, RZ, RZ, R142 ;  /* 0x000000ffff647224 */ /* 0x000fce00078e008e */
.L_x_4073:
[----:B------:R-:W-:Y:S05]  /*a010*/  BSYNC B0 ;  /* 0x0000000000007941 */ /* 0x000fea0003800000 */
.L_x_4071:
        /* <DEDUP_REMOVED lines=16> */
.L_x_4077:
[----:B------:R-:W-:Y:S05]  /*a120*/  BSYNC B1 ;  /* 0x0000000000017941 */ /* 0x000fea0003800000 */
.L_x_4076:
        /* <DEDUP_REMOVED lines=44> */
.L_x_4075:
[----:B------:R-:W-:Y:S05]  /*a3f0*/  BSYNC B0 ;  /* 0x0000000000007941 */ /* 0x000fea0003800000 */
.L_x_4074:
        /* <DEDUP_REMOVED lines=10> */
.L_x_4070:
        /* <DEDUP_REMOVED lines=12> */
.L_x_4079:
[----:B------:R-:W-:-:S07]  /*a560*/  MOV R100, R142 ;  /* 0x0000008e00647202 */ /* 0x000fce0000000f00 */
.L_x_4080:
[----:B------:R-:W-:Y:S05]  /*a570*/  BSYNC B0 ;  /* 0x0000000000007941 */ /* 0x000fea0003800000 */
.L_x_4078:
        /* <DEDUP_REMOVED lines=16> */
.L_x_4084:
[----:B------:R-:W-:Y:S05]  /*a680*/  BSYNC B1 ;  /* 0x0000000000017941 */ /* 0x000fea0003800000 */
.L_x_4083:
        /* <DEDUP_REMOVED lines=44> */
.L_x_4082:
[----:B------:R-:W-:Y:S05]  /*a950*/  BSYNC B0 ;  /* 0x0000000000007941 */ /* 0x000fea0003800000 */
.L_x_4081:
        /* <DEDUP_REMOVED lines=14> */
.L_x_4085:
        /* <DEDUP_REMOVED lines=12> */
.L_x_4088:
[----:B------:R-:W-:-:S07]  /*ab00*/  IMAD.MOV.U32 R90, RZ, RZ, R142 ;  /* 0x000000ffff5a7224 */ /* 0x000fce00078e008e */
.L_x_4089:
[----:B------:R-:W-:Y:S05]  /*ab10*/  BSYNC B0 ;  /* 0x0000000000007941 */ /* 0x000fea0003800000 */
.L_x_4087:
        /* <DEDUP_REMOVED lines=16> */
.L_x_4093:
[----:B------:R-:W-:Y:S05]  /*ac20*/  BSYNC B1 ;  /* 0x0000000000017941 */ /* 0x000fea0003800000 */
.L_x_4092:
        /* <DEDUP_REMOVED lines=44> */
.L_x_4091:
[----:B------:R-:W-:Y:S05]  /*aef0*/  BSYNC B0 ;  /* 0x0000000000007941 */ /* 0x000fea0003800000 */
.L_x_4090:
        /* <DEDUP_REMOVED lines=12> */
.L_x_4086:
        /* <DEDUP_REMOVED lines=12> */
.L_x_4095:
[----:B------:R-:W-:-:S07]  /*b080*/  MOV R90, R142 ;  /* 0x0000008e005a7202 */ /* 0x000fce0000000f00 */
.L_x_4096:
[----:B------:R-:W-:Y:S05]  /*b090*/  BSYNC B0 ;  /* 0x0000000000007941 */ /* 0x000fea0003800000 */
.L_x_4094:
        /* <DEDUP_REMOVED lines=16> */
.L_x_4100:
[----:B------:R-:W-:Y:S05]  /*b1a0*/  BSYNC B1 ;  /* 0x0000000000017941 */ /* 0x000fea0003800000 */
.L_x_4099:
        /* <DEDUP_REMOVED lines=44> */
.L_x_4098:
[----:B------:R-:W-:Y:S05]  /*b470*/  BSYNC B0 ;  /* 0x0000000000007941 */ /* 0x000fea0003800000 */
.L_x_4097:
        /* <DEDUP_REMOVED lines=14> */
.L_x_4101:
        /* <DEDUP_REMOVED lines=12> */
.L_x_4104:
[----:B------:R-:W-:-:S07]  /*b620*/  IMAD.MOV.U32 R97, RZ, RZ, R142 ;  /* 0x000000ffff617224 */ /* 0x000fce00078e008e */
.L_x_4105:
[----:B------:R-:W-:Y:S05]  /*b630*/  BSYNC B0 ;  /* 0x0000000000007941 */ /* 0x000fea0003800000 */
.L_x_4103:
        /* <DEDUP_REMOVED lines=16> */
.L_x_4109:
[----:B------:R-:W-:Y:S05]  /*b740*/  BSYNC B1 ;  /* 0x0000000000017941 */ /* 0x000fea0003800000 */
.L_x_4108:
        /* <DEDUP_REMOVED lines=44> */
.L_x_4107:
[----:B------:R-:W-:Y:S05]  /*ba10*/  BSYNC B0 ;  /* 0x0000000000007941 */ /* 0x000fea0003800000 */
.L_x_4106:
        /* <DEDUP_REMOVED lines=10> */
.L_x_4102:
        /* <DEDUP_REMOVED lines=12> */
.L_x_4111:
[----:B------:R-:W-:-:S07]  /*bb80*/  MOV R97, R142 ;  /* 0x0000008e00617202 */ /* 0x000fce0000000f00 */
.L_x_4112:
[----:B------:R-:W-:Y:S05]  /*bb90*/  BSYNC B0 ;  /* 0x0000000000007941 */ /* 0x000fea0003800000 */
.L_x_4110:
        /* <DEDUP_REMOVED lines=16> */
.L_x_4116:
[----:B------:R-:W-:Y:S05]  /*bca0*/  BSYNC B1 ;  /* 0x0000000000017941 */ /* 0x000fea0003800000 */
.L_x_4115:
        /* <DEDUP_REMOVED lines=44> */
.L_x_4114:
[----:B------:R-:W-:Y:S05]  /*bf70*/  BSYNC B0 ;  /* 0x0000000000007941 */ /* 0x000fea0003800000 */
.L_x_4113:
        /* <DEDUP_REMOVED lines=14> */
.L_x_4117:
        /* <DEDUP_REMOVED lines=12> */
.L_x_4120:
[----:B------:R-:W-:-:S07]  /*c120*/  IMAD.MOV.U32 R96, RZ, RZ, R142 ;  /* 0x000000ffff607224 */ /* 0x000fce00078e008e */
.L_x_4121:
[----:B------:R-:W-:Y:S05]  /*c130*/  BSYNC B0 ;  /* 0x0000000000007941 */ /* 0x000fea0003800000 */
.L_x_4119:
        /* <DEDUP_REMOVED lines=18> */
.L_x_4125:
[----:B------:R-:W-:Y:S05]  /*c260*/  BSYNC B1 ;  /* 0x0000000000017941 */ /* 0x000fea0003800000 */
.L_x_4124:
        /* <DEDUP_REMOVED lines=44> */
.L_x_4123:
[----:B------:R-:W-:Y:S05]  /*c530*/  BSYNC B0 ;  /* 0x0000000000007941 */ /* 0x000fea0003800000 */
.L_x_4122:
        /* <DEDUP_REMOVED lines=12> */
.L_x_4118:
[----:B------:R-:W-:Y:S01]  /*c600*/  P2R R94, PR, RZ, 0x4 ;  /* 0x00000004ff5e7803 */ /* 0x000fe20000000000 */
[----:B------:R-:W0:Y:S01]  /*c610*/  LDC.64 R96, c[0x0][0x238] ;  /* 0x00008e00ff607b82 */ /* 0x000e220000000a00 */
[----:B------:R-:W-:Y:S01]  /*c620*/  LOP3.LUT P2, RZ, R143, 0x4, RZ, 0xc0, !PT ;  /* 0x000000048fff7812 */ /* 0x000fe2000784c0ff */
[----:B------:R-:W-:Y:S01]  /*c630*/  VIADD R153, R99, 0x100 ;  /* 0x0000010063997836 */ /* 0x000fe20000000000 */
[----:B------:R-:W-:Y:S02]  /*c640*/  SEL R89, RZ, 0x10000, P4 ;  /* 0x00010000ff597807 */ /* 0x000fe40002000000 */
[----:B------:R-:W-:Y:S02]  /*c650*/  SEL R88, RZ, 0x1, P2 ;  /* 0x00000001ff587807 */ /* 0x000fe40001000000 */
[----:B------:R-:W-:Y:S01]  /*c660*/  ISETP.NE.AND P2, PT, R94, RZ, PT ;  /* 0x000000ff5e00720c */ /* 0x000fe20003f45270 */
[----:B------:R-:W1:Y:S01]  /*c670*/  @P0 LDC.64 R106, c[0x0][0x228] ;  /* 0x00008a00ff6a0b82 */ /* 0x000e620000000a00 */
[----:B------:R-:W-:-:S02]  /*c680*/  SEL R90, RZ, 0x100, P3 ;  /* 0x00000100ff5a7807 */ /* 0x000fc40001800000 */
[C---:B------:R-:W-:Y:S02]  /*c690*/  LOP3.LUT P4, RZ, R143.reuse, 0x10, RZ, 0xc0, !PT ;  /* 0x000000108fff7812 */ /* 0x040fe4000788c0ff */
[C---:B------:R-:W-:Y:S02]  /*c6a0*/  LOP3.LUT P3, RZ, R143.reuse, 0x8, RZ, 0xc0, !PT ;  /* 0x000000088fff7812 */ /* 0x040fe4000786c0ff */
[----:B------:R-:W-:Y:S01]  /*c6b0*/  SEL R91, RZ, 0x1000000, P5 ;  /* 0x01000000ff5b7807 */ /* 0x000fe20002800000 */
[----:B------:R-:W2:Y:S01]  /*c6c0*/  LDC.64 R94, c[0x0][0x240] ;  /* 0x00009000ff5e7b82 */ /* 0x000ea20000000a00 */
[----:B------:R-:W-:Y:S02]  /*c6d0*/  SEL R154, RZ, 0x1, P3 ;  /* 0x00000001ff9a7807 */ /* 0x000fe40001800000 */
[----:B------:R-:W-:Y:S02]  /*c6e0*/  SEL R100, RZ, 0x1, P4 ;  /* 0x00000001ff647807 */ /* 0x000fe40002000000 */
[C---:B------:R-:W-:Y:S01]  /*c6f0*/  LOP3.LUT P5, RZ, R143.reuse, 0x2, RZ, 0xc0, !PT ;  /* 0x000000028fff7812 */ /* 0x040fe200078ac0ff */
[----:B------:R-:W-:Y:S01]  /*c700*/  IMAD.WIDE.U32 R154, R154, 0x10000, RZ ;  /* 0x000100009a9a7825 */ /* 0x000fe200078e00ff */
[----:B------:R-:W-:Y:S01]  /*c710*/  LOP3.LUT R90, R90, R91, R89, 0xfe, !PT ;  /* 0x0000005b5a5a7212 */ /* 0x000fe200078efe59 */
[----:B------:R-:W3:Y:S01]  /*c720*/  @P1 LDC.64 R104, c[0x0][0x230] ;  /* 0x00008c00ff681b82 */ /* 0x000ee20000000a00 */
[----:B------:R-:W-:Y:S01]  /*c730*/  SEL R177, RZ, 0x1, P5 ;  /* 0x00000001ffb17807 */ /* 0x000fe20002800000 */
[----:B------:R-:W-:Y:S01]  /*c740*/  IMAD.WIDE.U32 R88, R88, 0x1000000, RZ ;  /* 0x0100000058587825 */ /* 0x000fe200078e00ff */
[----:B------:R-:W-:-:S02]  /*c750*/  LOP3.LUT P6, RZ, R143, 0x20, RZ, 0xc0, !PT ;  /* 0x000000208fff7812 */ /* 0x000fc400078cc0ff */
[----:B------:R-:W-:Y:S01]  /*c760*/  F2FP.BF16.F32.PACK_AB R91, R173, R174 ;  /* 0x000000aead5b723e */ /* 0x000fe200000010ff */
[----:B------:R-:W-:Y:S01]  /*c770*/  IMAD.WIDE.U32 R100, R100, 0x100, RZ ;  /* 0x0000010064647825 */ /* 0x000fe200078e00ff */
[----:B------:R-:W-:Y:S02]  /*c780*/  LOP3.LUT R177, R89, R90, R177, 0xfe, !PT ;  /* 0x0000005a59b17212 */ /* 0x000fe400078efeb1 */
[----:B------:R-:W-:Y:S01]  /*c790*/  F2FP.BF16.F32.PACK_AB R90, R171, R172 ;  /* 0x000000acab5a723e */ /* 0x000fe200000010ff */
[----:B0-----:R-:W-:Y:S01]  /*c7a0*/  IMAD.WIDE.U32 R102, R98, 0x10, R96 ;  /* 0x0000001062667825 */ /* 0x001fe200078e0060 */
[----:B------:R-:W-:Y:S02]  /*c7b0*/  LOP3.LUT R100, R100, R88, R154, 0xfe, !PT ;  /* 0x0000005864647212 */ /* 0x000fe400078efe9a */
[----:B------:R-:W-:Y:S01]  /*c7c0*/  F2FP.BF16.F32.PACK_AB R89, R169, R170 ;  /* 0x000000aaa959723e */ /* 0x000fe200000010ff */
[----:B-1----:R-:W-:Y:S01]  /*c7d0*/  @P0 IMAD.WIDE.U32 R106, R153, 0x10, R106 ;  /* 0x00000010996a0825 */ /* 0x002fe200078e006a */
[----:B------:R-:W-:-:S02]  /*c7e0*/  F2FP.BF16.F32.PACK_AB R88, R167, R168 ;  /* 0x000000a8a758723e */ /* 0x000fc400000010ff */
[----:B------:R-:W-:Y:S02]  /*c7f0*/  SEL R157, RZ, 0x1, P6 ;  /* 0x00000001ff9d7807 */ /* 0x000fe40003000000 */
[----:B------:R-:W-:Y:S01]  /*c800*/  LOP3.LUT R101, R101, R177, R155, 0xfe, !PT ;  /* 0x000000b165657212 */ /* 0x000fe200078efe9b */
[----:B------:R2:W-:Y:S01]  /*c810*/  STG.E.128 desc[UR4][R102.64], R88 ;  /* 0x0000005866007986 */ /* 0x0005e2000c101d04 */
[----:B------:R-:W-:Y:S01]  /*c820*/  LOP3.LUT R100, R100, R157, RZ, 0xfc, !PT ;  /* 0x0000009d64647212 */ /* 0x000fe200078efcff */
[----:B------:R-:W-:-:S04]  /*c830*/  IMAD.WIDE.U32 R154, R153, 0x10, R92 ;  /* 0x00000010999a7825 */ /* 0x000fc800078e005c */
[----:B---3--:R-:W-:-:S04]  /*c840*/  @P1 IMAD.WIDE.U32 R104, R153, 0x10, R104 ;  /* 0x0000001099681825 */ /* 0x008fc800078e0068 */
[----:B--2---:R-:W-:-:S05]  /*c850*/  IMAD.WIDE.U32 R88, R98, 0x8, R94 ;  /* 0x0000000862587825 */ /* 0x004fca00078e005e */
[----:B------:R0:W-:Y:S01]  /*c860*/  STG.E.64 desc[UR4][R88.64], R100 ;  /* 0x0000006458007986 */ /* 0x0001e2000c101b04 */
[----:B------:R-:W-:Y:S05]  /*c870*/  @!P0 BRA `(.L_x_4126) ;  /* 0x0000000000508947 */ /* 0x000fea0003800000 */
[----:B0-----:R-:W-:Y:S01]  /*c880*/  SHF.L.U32 R89, R150, 0x10, RZ ;  /* 0x0000001096597819 */ /* 0x001fe200000006ff */
[----:B------:R-:W0:Y:S01]  /*c890*/  LDC.64 R102, c[0x0][0x248] ;  /* 0x00009200ff667b82 */ /* 0x000e220000000a00 */
        /* <DEDUP_REMOVED lines=8> */
[----:B------:R-:W-:-:S03]  /*c920*/  LOP3.LUT R157, R88, 0xff00, R91, 0xf8, !PT ;  /* 0x0000ff00589d7812 */ /* 0x000fc600078ef85b */
[----:B------:R-:W-:Y:S01]  /*c930*/  IMAD.WIDE.U32 R90, R90, 0x10000, RZ ;  /* 0x000100005a5a7825 */ /* 0x000fe200078e00ff */
[----:B------:R-:W-:-:S03]  /*c940*/  LOP3.LUT R157, R157, 0xff, R148, 0xf8, !PT ;  /* 0x000000ff9d9d7812 */ /* 0x000fc600078ef894 */
[----:B------:R-:W-:Y:S01]  /*c950*/  IMAD.WIDE.U32 R88, R89, 0x100, RZ ;  /* 0x0000010059587825 */ /* 0x000fe200078e00ff */
[----:B------:R-:W-:-:S03]  /*c960*/  LOP3.LUT R157, R91, R157, R101, 0xfe, !PT ;  /* 0x0000009d5b9d7212 */ /* 0x000fc600078efe65 */
[----:B0-----:R-:W-:Y:S01]  /*c970*/  IMAD.WIDE.U32 R102, R98, 0x8, R102 ;  /* 0x0000000862667825 */ /* 0x001fe200078e0066 */
[----:B------:R-:W-:Y:S02]  /*c980*/  LOP3.LUT R177, R88, R100, R90, 0xfe, !PT ;  /* 0x0000006458b17212 */ /* 0x000fe400078efe5a */
[----:B------:R-:W-:Y:S02]  /*c990*/  LOP3.LUT R89, R157, R89, RZ, 0xfc, !PT ;  /* 0x000000599d597212 */ /* 0x000fe400078efcff */
[----:B------:R-:W-:-:S05]  /*c9a0*/  LOP3.LUT R88, R177, 0xff, R144, 0xf8, !PT ;  /* 0x000000ffb1587812 */ /* 0x000fca00078ef890 */
[----:B------:R1:W-:Y:S02]  /*c9b0*/  STG.E.64 desc[UR4][R102.64], R88 ;  /* 0x0000005866007986 */ /* 0x0003e4000c101b04 */
.L_x_4126:
[----:B------:R2:W5:Y:S04]  /*c9c0*/  @P0 LDG.E.128 R84, desc[UR4][R106.64] ;  /* 0x000000046a540981 */ /* 0x000568000c1e1d00 */
[----:B------:R2:W5:Y:S04]  /*c9d0*/  @P1 LDG.E.128 R80, desc[UR4][R104.64] ;  /* 0x0000000468501981 */ /* 0x000568000c1e1d00 */
[----:B01----:R2:W5:Y:S01]  /*c9e0*/  LDG.E.128 R88, desc[UR4][R154.64] ;  /* 0x000000049a587981 */ /* 0x003562000c1e1d00 */
        /* <DEDUP_REMOVED lines=12> */
.L_x_4128:
[----:B------:R-:W-:-:S07]  /*cab0*/  IMAD.MOV.U32 R106, RZ, RZ, R142 ;  /* 0x000000ffff6a7224 */ /* 0x000fce00078e008e */
.L_x_4129:
[----:B------:R-:W-:Y:S05]  /*cac0*/  BSYNC B0 ;  /* 0x0000000000007941 */ /* 0x000fea0003800000 */
.L_x_4127:
        /* <DEDUP_REMOVED lines=16> */
.L_x_4133:
[----:B------:R-:W-:Y:S05]  /*cbd0*/  BSYNC B1 ;  /* 0x0000000000017941 */ /* 0x000fea0003800000 */
.L_x_4132:
        /* <DEDUP_REMOVED lines=42> */
[----:B------:R-:W-:Y:S01]  /*ce80*/  IMAD.MOV.U32 R50, RZ, RZ, R100 ;  /* 0x000000ffff327224 */ /* 0x000fe200078e0064 */
[----:B------:R-:W-:-:S11]  /*ce90*/  HFMA2.MMA R100, -RZ, RZ, 0, 0 ;  /* 0x00000000ff647435 */ /* 0x000fd600000001ff */
.L_x_4131:
[----:B------:R-:W-:Y:S05]  /*cea0*/  BSYNC B0 ;  /* 0x0000000000007941 */ /* 0x000fea0003800000 */
.L_x_4130:
        /* <DEDUP_REMOVED lines=16> */
.L_x_4134:
        /* <DEDUP_REMOVED lines=12> */
.L_x_4137:
[----:B------:R-:W-:-:S07]  /*d070*/  MOV R106, R142 ;  /* 0x0000008e006a7202 */ /* 0x000fce0000000f00 */
.L_x_4138:
[----:B------:R-:W-:Y:S05]  /*d080*/  BSYNC B0 ;  /* 0x0000000000007941 */ /* 0x000fea0003800000 */
.L_x_4136:
        /* <DEDUP_REMOVED lines=16> */
.L_x_4142:
[----:B------:R-:W-:Y:S05]  /*d190*/  BSYNC B1 ;  /* 0x0000000000017941 */ /* 0x000fea0003800000 */
.L_x_4141:
        /* <DEDUP_REMOVED lines=44> */
.L_x_4140:
[----:B------:R-:W-:Y:S05]  /*d460*/  BSYNC B0 ;  /* 0x0000000000007941 */ /* 0x000fea0003800000 */
.L_x_4139:
        /* <DEDUP_REMOVED lines=10> */
.L_x_4135:
        /* <DEDUP_REMOVED lines=12> */
.L_x_4144:
[----:B------:R-:W-:-:S07]  /*d5d0*/  IMAD.MOV.U32 R106, RZ, RZ, R142 ;  /* 0x000000ffff6a7224 */ /* 0x000fce00078e008e */
.L_x_4145:
[----:B------:R-:W-:Y:S05]  /*d5e0*/  BSYNC B0 ;  /* 0x0000000000007941 */ /* 0x000fea0003800000 */
.L_x_4143:
        /* <DEDUP_REMOVED lines=16> */
.L_x_4149:
[----:B------:R-:W-:Y:S05]  /*d6f0*/  BSYNC B1 ;  /* 0x0000000000017941 */ /* 0x000fea0003800000 */
.L_x_4148:
        /* <DEDUP_REMOVED lines=44> */
.L_x_4147:
[----:B------:R-:W-:Y:S05]  /*d9c0*/  BSYNC B0 ;  /* 0x0000000000007941 */ /* 0x000fea0003800000 */
.L_x_4146:
        /* <DEDUP_REMOVED lines=16> */
.L_x_4150:
        /* <DEDUP_REMOVED lines=12> */
.L_x_4153:
[----:B------:R-:W-:-:S07]  /*db90*/  MOV R106, R142 ;  /* 0x0000008e006a7202 */ /* 0x000fce0000000f00 */
.L_x_4154:
[----:B------:R-:W-:Y:S05]  /*dba0*/  BSYNC B0 ;  /* 0x0000000000007941 */ /* 0x000fea0003800000 */
.L_x_4152:
        /* <DEDUP_REMOVED lines=16> */
.L_x_4158:
[----:B------:R-:W-:Y:S05]  /*dcb0*/  BSYNC B1 ;  /* 0x0000000000017941 */ /* 0x000fea0003800000 */
.L_x_4157:
        /* <DEDUP_REMOVED lines=43> */
[----:B------:R-:W-:-:S07]  /*df70*/  MOV R50, R100 ;  /* 0x0000006400327202 */ /* 0x000fce0000000f00 */
.L_x_4156:
[----:B------:R-:W-:Y:S05]  /*df80*/  BSYNC B0 ;  /* 0x0000000000007941 */ /* 0x000fea0003800000 */
.L_x_4155:
[----:B------:R-:W-:Y:S02]  /*df90*/  I2FP.F32.U32 R101, R106 ;  /* 0x0000006a00657245 */ /* 0x000fe40000201000 */
[----:B------:R-:W-:-:S03]  /*dfa0*/  PRMT R100, R84, 0x7632, R100 ;  /* 0x0000763254647816 */ /* 0x000fc60000000064 */
[----:B------:R-:W-:Y:S02]  /*dfb0*/  FFMA.FTZ R101, R101, R194, 1.1641532182693481445e-10 ;  /* 0x2f00000065657423 */ /* 0x000fe400000100c2 */
[----:B------:R-:W-:-:S03]  /*dfc0*/  IMAD.U32 R100, R100, 0x10000, RZ ;  /* 0x0001000064647824 */ /* 0x000fc600078e00ff */
[----:B------:R-:W-:Y:S01]  /*dfd0*/  FSETP.GTU.FTZ.AND P3, PT, R101, R196, PT ;  /* 0x000000c46500720b */ /* 0x000fe20003f7c000 */
[----:B------:R-:W-:Y:S01]  /*dfe0*/  FMUL.FTZ R100, R100, R195 ;  /* 0x000000c364647220 */ /* 0x000fe20000410000 */
[----:B------:R-:W-:Y:S02]  /*dff0*/  @P1 PRMT R101, R80, 0x7632, R101 ;  /* 0x0000763250651816 */ /* 0x000fe40000000065 */
[----:B------:R-:W-:Y:S02]  /*e000*/  SEL R145, RZ, 0x1, P3 ;  /* 0x00000001ff917807 */ /* 0x000fe40001800000 */
[----:B------:R-:W-:Y:S02]  /*e010*/  FSEL R100, R100, RZ, !P3 ;  /* 0x000000ff64647208 */ /* 0x000fe40005800000 */
[----:B------:R-:W-:-:S03]  /*e020*/  @P1 SHF.L.U32 R102, R101, 0x10, RZ ;  /* 0x0000001065661819 */ /* 0x000fc600000006ff */
[----:B------:R-:W-:-:S04]  /*e030*/  FADD.FTZ R177, R177, R100 ;  /* 0x00000064b1b17221 */ /* 0x000fc80000010000 */
[----:B------:R-:W-:-:S07]  /*e040*/  @P1 FADD.FTZ R177, R177, R102 ;  /* 0x00000066b1b11221 */ /* 0x000fce0000010000 */
.L_x_4151:
        /* <DEDUP_REMOVED lines=12> */
.L_x_4160:
[----:B------:R-:W-:-:S07]  /*e110*/  IMAD.MOV.U32 R106, RZ, RZ, R142 ;  /* 0x000000ffff6a7224 */ /* 0x000fce00078e008e */
.L_x_4161:
[----:B------:R-:W-:Y:S05]  /*e120*/  BSYNC B0 ;  /* 0x0000000000007941 */ /* 0x000fea0003800000 */
.L_x_4159:
        /* <DEDUP_REMOVED lines=16> */
.L_x_4165:
[----:B------:R-:W-:Y:S05]  /*e230*/  BSYNC B1 ;  /* 0x0000000000017941 */ /* 0x000fea0003800000 */
.L_x_4164:
        /* <DEDUP_REMOVED lines=44> */
.L_x_4163:
[----:B------:R-:W-:Y:S05]  /*e500*/  BSYNC B0 ;  /* 0x0000000000007941 */ /* 0x000fea0003800000 */
.L_x_4162:
        /* <DEDUP_REMOVED lines=16> */
.L_x_4166:
        /* <DEDUP_REMOVED lines=12> */
.L_x_4169:
[----:B------:R-:W-:-:S07]  /*e6d0*/  MOV R105, R142 ;  /* 0x0000008e00697202 */ /* 0x000fce0000000f00 */
.L_x_4170:
[----:B------:R-:W-:Y:S05]  /*e6e0*/  BSYNC B0 ;  /* 0x0000000000007941 */ /* 0x000fea0003800000 */
.L_x_4168:
        /* <DEDUP_REMOVED lines=16> */
.L_x_4174:
[----:B------:R-:W-:Y:S05]  /*e7f0*/  BSYNC B1 ;  /* 0x0000000000017941 */ /* 0x000fea0003800000 */
.L_x_4173:
        /* <DEDUP_REMOVED lines=44> */
.L_x_4172:
[----:B------:R-:W-:Y:S05]  /*eac0*/  BSYNC B0 ;  /* 0x0000000000007941 */ /* 0x000fea0003800000 */
.L_x_4171:
        /* <DEDUP_REMOVED lines=10> */
.L_x_4167:
        /* <DEDUP_REMOVED lines=12> */
.L_x_4176:
[----:B------:R-:W-:-:S07]  /*ec30*/  IMAD.MOV.U32 R105, RZ, RZ, R142 ;  /* 0x000000ffff697224 */ /* 0x000fce00078e008e */
.L_x_4177:
[----:B------:R-:W-:Y:S05]  /*ec40*/  BSYNC B0 ;  /* 0x0000000000007941 */ /* 0x000fea0003800000 */
.L_x_4175:
        /* <DEDUP_REMOVED lines=16> */
.L_x_4181:
[----:B------:R-:W-:Y:S05]  /*ed50*/  BSYNC B1 ;  /* 0x0000000000017941 */ /* 0x000fea0003800000 */
.L_x_4180:
        /* <DEDUP_REMOVED lines=42> */
[----:B------:R-:W-:Y:S01]  /*f000*/  HFMA2.MMA R89, -RZ, RZ, 0, 0 ;  /* 0x00000000ff597435 */ /* 0x000fe200000001ff */
[----:B------:R-:W-:-:S10]  /*f010*/  IMAD.MOV.U32 R50, RZ, RZ, R88 ;  /* 0x000000ffff327224 */ /* 0x000fd400078e0058 */
.L_x_4179:
[----:B------:R-:W-:Y:S05]  /*f020*/  BSYNC B0 ;  /* 0x0000000000007941 */ /* 0x000fea0003800000 */
.L_x_4178:
        /* <DEDUP_REMOVED lines=16> */
.L_x_4182:
        /* <DEDUP_REMOVED lines=12> */
.L_x_4185:
[----:B------:R-:W-:-:S07]  /*f1f0*/  MOV R104, R142 ;  /* 0x0000008e00687202 */ /* 0x000fce0000000f00 */
.L_x_4186:
[----:B------:R-:W-:Y:S05]  /*f200*/  BSYNC B0 ;  /* 0x0000000000007941 */ /* 0x000fea0003800000 */
.L_x_4184:
        /* <DEDUP_REMOVED lines=16> */
.L_x_4190:
[----:B------:R-:W-:Y:S05]  /*f310*/  BSYNC B1 ;  /* 0x0000000000017941 */ /* 0x000fea0003800000 */
.L_x_4189:
        /* <DEDUP_REMOVED lines=44> */
.L_x_4188:
[----:B------:R-:W-:Y:S05]  /*f5e0*/  BSYNC B0 ;  /* 0x0000000000007941 */ /* 0x000fea0003800000 */
.L_x_4187:
        /* <DEDUP_REMOVED lines=12> */
.L_x_4183:
        /* <DEDUP_REMOVED lines=12> */
.L_x_4192:
[----:B------:R-:W-:-:S07]  /*f770*/  IMAD.MOV.U32 R104, RZ, RZ, R142 ;  /* 0x000000ffff687224 */ /* 0x000fce00078e008e */
.L_x_4193:
[----:B------:R-:W-:Y:S05]  /*f780*/  BSYNC B0 ;  /* 0x0000000000007941 */ /* 0x000fea0003800000 */
.L_x_4191:
        /* <DEDUP_REMOVED lines=16> */
.L_x_4197:
[----:B------:R-:W-:Y:S05]  /*f890*/  BSYNC B1 ;  /* 0x0000000000017941 */ /* 0x000fea0003800000 */
.L_x_4196:
        /* <DEDUP_REMOVED lines=44> */
.L_x_4195:
[----:B------:R-:W-:Y:S05]  /*fb60*/  BSYNC B0 ;  /* 0x0000000000007941 */ /* 0x000fea0003800000 */
.L_x_4194:
        /* <DEDUP_REMOVED lines=16> */
.L_x_4198:
        /* <DEDUP_REMOVED lines=12> */
.L_x_4201:
[----:B------:R-:W-:-:S07]  /*fd30*/  MOV R104, R142 ;  /* 0x0000008e00687202 */ /* 0x000fce0000000f00 */
.L_x_4202:
[----:B------:R-:W-:Y:S05]  /*fd40*/  BSYNC B0 ;  /* 0x0000000000007941 */ /* 0x000fea0003800000 */
.L_x_4200:
        /* <DEDUP_REMOVED lines=16> */
.L_x_4206:
[----:B------:R-:W-:Y:S05]  /*fe50*/  BSYNC B1 ;  /* 0x0000000000017941 */ /* 0x000fea0003800000 */
.L_x_4205:
        /* <DEDUP_REMOVED lines=44> */
.L_x_4204:
[----:B------:R-:W-:Y:S05]  /*10120*/  BSYNC B0 ;  /* 0x0000000000007941 */ /* 0x000fea0003800000 */
.L_x_4203:
        /* <DEDUP_REMOVED lines=10> */
.L_x_4199:
        /* <DEDUP_REMOVED lines=12> */
.L_x_4208:
[----:B------:R-:W-:-:S07]  /*10290*/  IMAD.MOV.U32 R104, RZ, RZ, R142 ;  /* 0x000000ffff687224 */ /* 0x000fce00078e008e */
.L_x_4209:
[----:B------:R-:W-:Y:S05]  /*102a0*/  BSYNC B0 ;  /* 0x0000000000007941 */ /* 0x000fea0003800000 */
.L_x_4207:
        /* <DEDUP_REMOVED lines=16> */
.L_x_4213:
[----:B------:R-:W-:Y:S05]  /*103b0*/  BSYNC B1 ;  /* 0x0000000000017941 */ /* 0x000fea0003800000 */
.L_x_4212:
        /* <DEDUP_REMOVED lines=44> */
.L_x_4211:
[----:B------:R-:W-:Y:S05]  /*10680*/  BSYNC B0 ;  /* 0x0000000000007941 */ /* 0x000fea0003800000 */
.L_x_4210:
        /* <DEDUP_REMOVED lines=14> */
.L_x_4214:
        /* <DEDUP_REMOVED lines=12> */
.L_x_4217:
[----:B------:R-:W-:-:S07]  /*10830*/  MOV R90, R142 ;  /* 0x0000008e005a7202 */ /* 0x000fce0000000f00 */
.L_x_4218:
[----:B------:R-:W-:Y:S05]  /*10840*/  BSYNC B0 ;  /* 0x0000000000007941 */ /* 0x000fea0003800000 */
.L_x_4216:
        /* <DEDUP_REMOVED lines=16> */
.L_x_4222:
[----:B------:R-:W-:Y:S05]  /*10950*/  BSYNC B1 ;  /* 0x0000000000017941 */ /* 0x000fea0003800000 */
.L_x_4221:
        /* <DEDUP_REMOVED lines=44> */
.L_x_4220:
[----:B------:R-:W-:Y:S05]  /*10c20*/  BSYNC B0 ;  /* 0x0000000000007941 */ /* 0x000fea0003800000 */
.L_x_4219:
        /* <DEDUP_REMOVED lines=12> */
.L_x_4215:
        /* <DEDUP_REMOVED lines=12> */
.L_x_4224:
[----:B------:R-:W-:-:S07]  /*10db0*/  IMAD.MOV.U32 R90, RZ, RZ, R142 ;  /* 0x000000ffff5a7224 */ /* 0x000fce00078e008e */
.L_x_4225:
[----:B------:R-:W-:Y:S05]  /*10dc0*/  BSYNC B0 ;  /* 0x0000000000007941 */ /* 0x000fea0003800000 */
.L_x_4223:
        /* <DEDUP_REMOVED lines=16> */
.L_x_4229:
[----:B------:R-:W-:Y:S05]  /*10ed0*/  BSYNC B1 ;  /* 0x0000000000017941 */ /* 0x000fea0003800000 */
.L_x_4228:
        /* <DEDUP_REMOVED lines=44> */
.L_x_4227:
[----:B------:R-:W-:Y:S05]  /*111a0*/  BSYNC B0 ;  /* 0x0000000000007941 */ /* 0x000fea0003800000 */
.L_x_4226:
        /* <DEDUP_REMOVED lines=14> */
.L_x_4230:
        /* <DEDUP_REMOVED lines=12> */
.L_x_4233:
[----:B------:R-:W-:-:S07]  /*11350*/  MOV R103, R142 ;  /* 0x0000008e00677202 */ /* 0x000fce0000000f00 */
.L_x_4234:
[----:B------:R-:W-:Y:S05]  /*11360*/  BSYNC B0 ;  /* 0x0000000000007941 */ /* 0x000fea0003800000 */
.L_x_4232:
        /* <DEDUP_REMOVED lines=16> */
.L_x_4238:
[----:B------:R-:W-:Y:S05]  /*11470*/  BSYNC B1 ;  /* 0x0000000000017941 */ /* 0x000fea0003800000 */
.L_x_4237:
        /* <DEDUP_REMOVED lines=44> */
.L_x_4236:
[----:B------:R-:W-:Y:S05]  /*11740*/  BSYNC B0 ;  /* 0x0000000000007941 */ /* 0x000fea0003800000 */
.L_x_4235:
        /* <DEDUP_REMOVED lines=10> */
.L_x_4231:
        /* <DEDUP_REMOVED lines=12> */
.L_x_4240:
[----:B------:R-:W-:-:S07]  /*118b0*/  IMAD.MOV.U32 R103, RZ, RZ, R142 ;  /* 0x000000ffff677224 */ /* 0x000fce00078e008e */
.L_x_4241:
[----:B------:R-:W-:Y:S05]  /*118c0*/  BSYNC B0 ;  /* 0x0000000000007941 */ /* 0x000fea0003800000 */
.L_x_4239:
        /* <DEDUP_REMOVED lines=16> */
.L_x_4245:
[----:B------:R-:W-:Y:S05]  /*119d0*/  BSYNC B1 ;  /* 0x0000000000017941 */ /* 0x000fea0003800000 */
.L_x_4244:
        /* <DEDUP_REMOVED lines=44> */
.L_x_4243:
[----:B------:R-:W-:Y:S05]  /*11ca0*/  BSYNC B0 ;  /* 0x0000000000007941 */ /* 0x000fea0003800000 */
.L_x_4242:
        /* <DEDUP_REMOVED lines=14> */
.L_x_4246:
        /* <DEDUP_REMOVED lines=12> */
.L_x_4249:
[----:B------:R-:W-:-:S07]  /*11e50*/  MOV R102, R142 ;  /* 0x0000008e00667202 */ /* 0x000fce0000000f00 */
.L_x_4250:
[----:B------:R-:W-:Y:S05]  /*11e60*/  BSYNC B0 ;  /* 0x0000000000007941 */ /* 0x000fea0003800000 */
.L_x_4248:
        /* <DEDUP_REMOVED lines=18> */
.L_x_4254:
[----:B------:R-:W-:Y:S05]  /*11f90*/  BSYNC B1 ;  /* 0x0000000000017941 */ /* 0x000fea0003800000 */
.L_x_4253:
        /* <DEDUP_REMOVED lines=44> */
.L_x_4252:
[----:B------:R-:W-:Y:S05]  /*12260*/  BSYNC B0 ;  /* 0x0000000000007941 */ /* 0x000fea0003800000 */
.L_x_4251:
        /* <DEDUP_REMOVED lines=12> */
.L_x_4247:
[----:B------:R-:W-:Y:S01]  /*12330*/  SEL R166, RZ, 0x100, P3 ;  /* 0x00000100ffa67807 */ /* 0x000fe20001800000 */
[----:B------:R-:W-:Y:S01]  /*12340*/  IMAD.WIDE.U32 R154, R153, 0x10, R96 ;  /* 0x00000010999a7825 */ /* 0x000fe200078e0060 */
[----:B------:R-:W-:Y:S01]  /*12350*/  SEL R88, RZ, 0x1000000, P5 ;  /* 0x01000000ff587807 */ /* 0x000fe20002800000 */
[----:B------:R-:W0:Y:S01]  /*12360*/  @P0 LDC.64 R106, c[0x0][0x228] ;  /* 0x00008a00ff6a0b82 */ /* 0x000e220000000a00 */
[----:B------:R-:W-:Y:S02]  /*12370*/  SEL R89, RZ, 0x10000, P4 ;  /* 0x00010000ff597807 */ /* 0x000fe40002000000 */
[C---:B------:R-:W-:Y:S02]  /*12380*/  LOP3.LUT P3, RZ, R143.reuse, 0x4, RZ, 0xc0, !PT ;  /* 0x000000048fff7812 */ /* 0x040fe4000786c0ff */
[C---:B------:R-:W-:Y:S02]  /*12390*/  LOP3.LUT P5, RZ, R143.reuse, 0x10, RZ, 0xc0, !PT ;  /* 0x000000108fff7812 */ /* 0x040fe400078ac0ff */
[----:B------:R-:W-:Y:S01]  /*123a0*/  LOP3.LUT P4, RZ, R143, 0x8, RZ, 0xc0, !PT ;  /* 0x000000088fff7812 */ /* 0x000fe2000788c0ff */
[----:B------:R-:W1:Y:S01]  /*123b0*/  @P1 LDC.64 R104, c[0x0][0x230] ;  /* 0x00008c00ff681b82 */ /* 0x000e620000000a00 */
[----:B------:R-:W-:-:S02]  /*123c0*/  SEL R156, RZ, 0x1, P3 ;  /* 0x00000001ff9c7807 */ /* 0x000fc40001800000 */
[----:B------:R-:W-:Y:S02]  /*123d0*/  P2R R90, PR, RZ, 0x4 ;  /* 0x00000004ff5a7803 */ /* 0x000fe40000000000 */
[----:B------:R-:W-:Y:S01]  /*123e0*/  SEL R102, RZ, 0x1, P4 ;  /* 0x00000001ff667807 */ /* 0x000fe20002000000 */
[----:B------:R-:W-:Y:S01]  /*123f0*/  IMAD.WIDE.U32 R156, R156, 0x1000000, RZ ;  /* 0x010000009c9c7825 */ /* 0x000fe200078e00ff */
[----:B------:R-:W-:Y:S02]  /*12400*/  SEL R100, RZ, 0x1, P5 ;  /* 0x00000001ff647807 */ /* 0x000fe40002800000 */
[C---:B------:R-:W-:Y:S01]  /*12410*/  LOP3.LUT P2, RZ, R143.reuse, 0x2, RZ, 0xc0, !PT ;  /* 0x000000028fff7812 */ /* 0x040fe2000784c0ff */
[----:B------:R-:W-:Y:S01]  /*12420*/  IMAD.WIDE.U32 R102, R102, 0x10000, RZ ;  /* 0x0001000066667825 */ /* 0x000fe200078e00ff */
[----:B------:R-:W-:Y:S02]  /*12430*/  LOP3.LUT R166, R166, R88, R89, 0xfe, !PT ;  /* 0x00000058a6a67212 */ /* 0x000fe400078efe59 */
[----:B------:R-:W-:Y:S01]  /*12440*/  SEL R185, RZ, 0x1, P2 ;  /* 0x00000001ffb97807 */ /* 0x000fe20001000000 */
[----:B------:R-:W-:Y:S01]  /*12450*/  IMAD.WIDE.U32 R100, R100, 0x100, RZ ;  /* 0x0000010064647825 */ /* 0x000fe200078e00ff */
[----:B------:R-:W-:-:S02]  /*12460*/  LOP3.LUT P6, RZ, R143, 0x20, RZ, 0xc0, !PT ;  /* 0x000000208fff7812 */ /* 0x000fc400078cc0ff */
[----:B------:R-:W-:Y:S02]  /*12470*/  ISETP.NE.AND P2, PT, R90, RZ, PT ;  /* 0x000000ff5a00720c */ /* 0x000fe40003f45270 */
[----:B------:R-:W-:Y:S02]  /*12480*/  F2FP.BF16.F32.PACK_AB R91, R183, R184 ;  /* 0x000000b8b75b723e */ /* 0x000fe400000010ff */
[----:B------:R-:W-:Y:S02]  /*12490*/  F2FP.BF16.F32.PACK_AB R90, R181, R182 ;  /* 0x000000b6b55a723e */ /* 0x000fe400000010ff */
[----:B------:R-:W-:Y:S02]  /*124a0*/  F2FP.BF16.F32.PACK_AB R89, R179, R180 ;  /* 0x000000b4b359723e */ /* 0x000fe400000010ff */
[----:B------:R-:W-:Y:S02]  /*124b0*/  F2FP.BF16.F32.PACK_AB R88, R177, R178 ;  /* 0x000000b2b158723e */ /* 0x000fe400000010ff */
[----:B------:R-:W-:Y:S01]  /*124c0*/  LOP3.LUT R185, R157, R166, R185, 0xfe, !PT ;  /* 0x000000a69db97212 */ /* 0x000fe200078efeb9 */
[----:B------:R-:W-:Y:S01]  /*124d0*/  VIADD R166, R99, 0x180 ;  /* 0x0000018063a67836 */ /* 0x000fe20000000000 */
[----:B------:R-:W-:Y:S01]  /*124e0*/  LOP3.LUT R156, R100, R156, R102, 0xfe, !PT ;  /* 0x0000009c649c7212 */ /* 0x000fe200078efe66 */
[----:B------:R2:W-:Y:S01]  /*124f0*/  STG.E.128 desc[UR4][R154.64], R88 ;  /* 0x000000589a007986 */ /* 0x0005e2000c101d04 */
[----:B------:R-:W-:Y:S01]  /*12500*/  SEL R157, RZ, 0x1, P6 ;  /* 0x00000001ff9d7807 */ /* 0x000fe20003000000 */
[----:B0-----:R-:W-:-:S04]  /*12510*/  @P0 IMAD.WIDE.U32 R106, R166, 0x10, R106 ;  /* 0x00000010a66a0825 */ /* 0x001fc800078e006a */
[----:B-1----:R-:W-:Y:S01]  /*12520*/  @P1 IMAD.WIDE.U32 R104, R166, 0x10, R104 ;  /* 0x00000010a6681825 */ /* 0x002fe200078e0068 */
[----:B--2---:R-:W-:-:S03]  /*12530*/  LOP3.LUT R89, R101, R185, R103, 0xfe, !PT ;  /* 0x000000b965597212 */ /* 0x004fc600078efe67 */
[----:B------:R-:W-:Y:S01]  /*12540*/  IMAD.WIDE.U32 R90, R153, 0x8, R94 ;  /* 0x00000008995a7825 */ /* 0x000fe200078e005e */
[----:B------:R-:W-:-:S03]  /*12550*/  LOP3.LUT R88, R156, R157, RZ, 0xfc, !PT ;  /* 0x0000009d9c587212 */ /* 0x000fc600078efcff */
[----:B------:R-:W-:Y:S02]  /*12560*/  IMAD.WIDE.U32 R154, R166, 0x10, R92 ;  /* 0x00000010a69a7825 */ /* 0x000fe400078e005c */
[----:B------:R0:W-:Y:S01]  /*12570*/  STG.E.64 desc[UR4][R90.64], R88 ;  /* 0x000000585a007986 */ /* 0x0001e2000c101b04 */
[----:B------:R-:W-:Y:S05]  /*12580*/  @!P0 BRA `(.L_x_4255) ;  /* 0x0000000000508947 */ /* 0x000fea0003800000 */
[----:B0-----:R-:W-:Y:S01]  /*12590*/  IMAD.U32 R91, R150, 0x10000, RZ ;  /* 0x00010000965b7824 */ /* 0x001fe200078e00ff */
[----:B------:R-:W0:Y:S01]  /*125a0*/  LDC.64 R88, c[0x0][0x248] ;  /* 0x00009200ff587b82 */ /* 0x000e220000000a00 */
[----:B------:R-:W-:Y:S02]  /*125b0*/  LOP3.LUT R90, R151, 0xffff, RZ, 0xc0, !PT ;  /* 0x0000ffff975a7812 */ /* 0x000fe400078ec0ff */
[----:B------:R-:W-:Y:S02]  /*125c0*/  PRMT R101, R149, 0x7104, RZ ;  /* 0x0000710495657816 */ /* 0x000fe400000000ff */
[----:B------:R-:W-:Y:S02]  /*125d0*/  LOP3.LUT R91, R91, 0xff0000, RZ, 0xc0, !PT ;  /* 0x00ff00005b5b7812 */ /* 0x000fe400078ec0ff */
[----:B------:R-:W-:Y:S02]  /*125e0*/  LOP3.LUT R102, R147, 0xff, RZ, 0xc0, !PT ;  /* 0x000000ff93667812 */ /* 0x000fe400078ec0ff */
[----:B------:R-:W-:-:S02]  /*125f0*/  PRMT R90, R91, 0x4210, R90 ;  /* 0x000042105b5a7816 */ /* 0x000fc4000000005a */
[----:B------:R-:W-:Y:S01]  /*12600*/  LOP3.LUT R100, R146, 0xff, RZ, 0xc0, !PT ;  /* 0x000000ff92647812 */ /* 0x000fe200078ec0ff */
[----:B------:R-:W-:Y:S01]  /*12610*/  IMAD.WIDE.U32 R102, R102, 0x1000000, RZ ;  /* 0x0100000066667825 */ /* 0x000fe200078e00ff */
[----:B------:R-:W-:Y:S02]  /*12620*/  LOP3.LUT R91, R145, 0xff, RZ, 0xc0, !PT ;  /* 0x000000ff915b7812 */ /* 0x000fe400078ec0ff */
[----:B------:R-:W-:Y:S01]  /*12630*/  LOP3.LUT R157, R90, 0xff00, R101, 0xf8, !PT ;  /* 0x0000ff005a9d7812 */ /* 0x000fe200078ef865 */
[----:B------:R-:W-:-:S03]  /*12640*/  IMAD.WIDE.U32 R100, R100, 0x10000, RZ ;  /* 0x0001000064647825 */ /* 0x000fc600078e00ff */
[----:B------:R-:W-:Y:S01]  /*12650*/  LOP3.LUT R157, R157, 0xff, R148, 0xf8, !PT ;  /* 0x000000ff9d9d7812 */ /* 0x000fe200078ef894 */
[----:B------:R-:W-:-:S03]  /*12660*/  IMAD.WIDE.U32 R90, R91, 0x100, RZ ;  /* 0x000001005b5a7825 */ /* 0x000fc600078e00ff */
[----:B------:R-:W-:Y:S01]  /*12670*/  LOP3.LUT R157, R101, R157, R103, 0xfe, !PT ;  /* 0x0000009d659d7212 */ /* 0x000fe200078efe67 */
[----:B0-----:R-:W-:Y:S01]  /*12680*/  IMAD.WIDE.U32 R88, R153, 0x8, R88 ;  /* 0x0000000899587825 */ /* 0x001fe200078e0058 */
[----:B------:R-:W-:Y:S02]  /*12690*/  LOP3.LUT R185, R90, R102, R100, 0xfe, !PT ;  /* 0x000000665ab97212 */ /* 0x000fe400078efe64 */
[----:B------:R-:W-:Y:S02]  /*126a0*/  LOP3.LUT R91, R157, R91, RZ, 0xfc, !PT ;  /* 0x0000005b9d5b7212 */ /* 0x000fe400078efcff */
[----:B------:R-:W-:-:S05]  /*126b0*/  LOP3.LUT R90, R185, 0xff, R144, 0xf8, !PT ;  /* 0x000000ffb95a7812 */ /* 0x000fca00078ef890 */
[----:B------:R1:W-:Y:S02]  /*126c0*/  STG.E.64 desc[UR4][R88.64], R90 ;  /* 0x0000005a58007986 */ /* 0x0003e4000c101b04 */
.L_x_4255:
[----:B------:R2:W5:Y:S04]  /*126d0*/  @P0 LDG.E.128 R84, desc[UR4][R106.64] ;  /* 0x000000046a540981 */ /* 0x000568000c1e1d00 */
[----:B------:R2:W5:Y:S04]  /*126e0*/  @P1 LDG.E.128 R80, desc[UR4][R104.64] ;  /* 0x0000000468501981 */ /* 0x000568000c1e1d00 */
[----:B01----:R2:W5:Y:S01]  /*126f0*/  LDG.E.128 R88, desc[UR4][R154.64] ;  /* 0x000000049a587981 */ /* 0x003562000c1e1d00 */
        /* <DEDUP_REMOVED lines=12> */
.L_x_4257:
[----:B------:R-:W-:-:S07]  /*127c0*/  IMAD.MOV.U32 R106, RZ, RZ, R142 ;  /* 0x000000ffff6a7224 */ /* 0x000fce00078e008e */
.L_x_4258:
[----:B------:R-:W-:Y:S05]  /*127d0*/  BSYNC B0 ;  /* 0x0000000000007941 */ /* 0x000fea0003800000 */
.L_x_4256:
        /* <DEDUP_REMOVED lines=16> */
.L_x_4262:
[----:B------:R-:W-:Y:S05]  /*128e0*/  BSYNC B1 ;  /* 0x0000000000017941 */ /* 0x000fea0003800000 */
.L_x_4261:
        /* <DEDUP_REMOVED lines=44> */
.L_x_4260:
[----:B------:R-:W-:Y:S05]  /*12bb0*/  BSYNC B0 ;  /* 0x0000000000007941 */ /* 0x000fea0003800000 */
.L_x_4259:
        /* <DEDUP_REMOVED lines=16> */
.L_x_4263:
        /* <DEDUP_REMOVED lines=12> */
.L_x_4266:
[----:B------:R-:W-:-:S07]  /*12d80*/  IMAD.MOV.U32 R106, RZ, RZ, R142 ;  /* 0x000000ffff6a7224 */ /* 0x000fce00078e008e */
.L_x_4267:
[----:B------:R-:W-:Y:S05]  /*12d90*/  BSYNC B0 ;  /* 0x0000000000007941 */ /* 0x000fea0003800000 */
.L_x_4265:
        /* <DEDUP_REMOVED lines=16> */
.L_x_4271:
[----:B------:R-:W-:Y:S05]  /*12ea0*/  BSYNC B1 ;  /* 0x0000000000017941 */ /* 0x000fea0003800000 */
.L_x_4270:
        /* <DEDUP_REMOVED lines=44> */
.L_x_4269:
[----:B------:R-:W-:Y:S05]  /*13170*/  BSYNC B0 ;  /* 0x0000000000007941 */ /* 0x000fea0003800000 */
.L_x_4268:
        /* <DEDUP_REMOVED lines=10> */
.L_x_4264:
        /* <DEDUP_REMOVED lines=12> */
.L_x_4273:
[----:B------:R-:W-:-:S07]  /*132e0*/  IMAD.MOV.U32 R106, RZ, RZ, R142 ;  /* 0x000000ffff6a7224 */ /* 0x000fce00078e008e */
.L_x_4274:
[----:B------:R-:W-:Y:S05]  /*132f0*/  BSYNC B0 ;  /* 0x0000000000007941 */ /* 0x000fea0003800000 */
.L_x_4272:
        /* <DEDUP_REMOVED lines=16> */
.L_x_4278:
[----:B------:R-:W-:Y:S05]  /*13400*/  BSYNC B1 ;  /* 0x0000000000017941 */ /* 0x000fea0003800000 */
.L_x_4277:
        /* <DEDUP_REMOVED lines=44> */
.L_x_4276:
[----:B------:R-:W-:Y:S05]  /*136d0*/  BSYNC B0 ;  /* 0x0000000000007941 */ /* 0x000fea0003800000 */
.L_x_4275:
        /* <DEDUP_REMOVED lines=16> */
.L_x_4279:
        /* <DEDUP_REMOVED lines=12> */
.L_x_4282:
[----:B------:R-:W-:-:S07]  /*138a0*/  IMAD.MOV.U32 R106, RZ, RZ, R142 ;  /* 0x000000ffff6a7224 */ /* 0x000fce00078e008e */
.L_x_4283:
[----:B------:R-:W-:Y:S05]  /*138b0*/  BSYNC B0 ;  /* 0x0000000000007941 */ /* 0x000fea0003800000 */
.L_x_4281:
        /* <DEDUP_REMOVED lines=16> */
.L_x_4287:
[----:B------:R-:W-:Y:S05]  /*139c0*/  BSYNC B1 ;  /* 0x0000000000017941 */ /* 0x000fea0003800000 */
.L_x_4286:
        /* <DEDUP_REMOVED lines=44> */
.L_x_4285:
[----:B------:R-:W-:Y:S05]  /*13c90*/  BSYNC B0 ;  /* 0x0000000000007941 */ /* 0x000fea0003800000 */
.L_x_4284:
        /* <DEDUP_REMOVED lines=12> */
.L_x_4280:
        /* <DEDUP_REMOVED lines=12> */
.L_x_4289:
[----:B------:R-:W-:-:S07]  /*13e20*/  IMAD.MOV.U32 R106, RZ, RZ, R142 ;  /* 0x000000ffff6a7224 */ /* 0x000fce00078e008e */
.L_x_4290:
[----:B------:R-:W-:Y:S05]  /*13e30*/  BSYNC B0 ;  /* 0x0000000000007941 */ /* 0x000fea0003800000 */
.L_x_4288:
        /* <DEDUP_REMOVED lines=16> */
.L_x_4294:
[----:B------:R-:W-:Y:S05]  /*13f40*/  BSYNC B1 ;  /* 0x0000000000017941 */ /* 0x000fea0003800000 */
.L_x_4293:
        /* <DEDUP_REMOVED lines=44> */
.L_x_4292:
[----:B------:R-:W-:Y:S05]  /*14210*/  BSYNC B0 ;  /* 0x0000000000007941 */ /* 0x000fea0003800000 */
.L_x_4291:
        /* <DEDUP_REMOVED lines=16> */
.L_x_4295:
        /* <DEDUP_REMOVED lines=12> */
.L_x_4298:
[----:B------:R-:W-:-:S07]  /*143e0*/  IMAD.MOV.U32 R105, RZ, RZ, R142 ;  /* 0x000000ffff697224 */ /* 0x000fce00078e008e */
.L_x_4299:
[----:B------:R-:W-:Y:S05]  /*143f0*/  BSYNC B0 ;  /* 0x0000000000007941 */ /* 0x000fea0003800000 */
.L_x_4297:
        /* <DEDUP_REMOVED lines=16> */
.L_x_4303:
[----:B------:R-:W-:Y:S05]  /*14500*/  BSYNC B1 ;  /* 0x0000000000017941 */ /* 0x000fea0003800000 */
.L_x_4302:
        /* <DEDUP_REMOVED lines=44> */
.L_x_4301:
[----:B------:R-:W-:Y:S05]  /*147d0*/  BSYNC B0 ;  /* 0x0000000000007941 */ /* 0x000fea0003800000 */
.L_x_4300:
        /* <DEDUP_REMOVED lines=10> */
.L_x_4296:
        /* <DEDUP_REMOVED lines=12> */
.L_x_4305:
[----:B------:R-:W-:-:S07]  /*14940*/  IMAD.MOV.U32 R105, RZ, RZ, R142 ;  /* 0x000000ffff697224 */ /* 0x000fce00078e008e */
.L_x_4306:
[----:B------:R-:W-:Y:S05]  /*14950*/  BSYNC B0 ;  /* 0x0000000000007941 */ /* 0x000fea0003800000 */
.L_x_4304:
        /* <DEDUP_REMOVED lines=16> */
.L_x_4310:
[----:B------:R-:W-:Y:S05]  /*14a60*/  BSYNC B1 ;  /* 0x0000000000017941 */ /* 0x000fea0003800000 */
.L_x_4309:
        /* <DEDUP_REMOVED lines=44> */
.L_x_4308:
[----:B------:R-:W-:Y:S05]  /*14d30*/  BSYNC B0 ;  /* 0x0000000000007941 */ /* 0x000fea0003800000 */
.L_x_4307:
        /* <DEDUP_REMOVED lines=16> */
.L_x_4311:
        /* <DEDUP_REMOVED lines=12> */
.L_x_4314:
[----:B------:R-:W-:-:S07]  /*14f00*/  IMAD.MOV.U32 R104, RZ, RZ, R142 ;  /* 0x000000ffff687224 */ /* 0x000fce00078e008e */
.L_x_4315:
[----:B------:R-:W-:Y:S05]  /*14f10*/  BSYNC B0 ;  /* 0x0000000000007941 */ /* 0x000fea0003800000 */
.L_x_4313:
        /* <DEDUP_REMOVED lines=16> */
.L_x_4319:
[----:B------:R-:W-:Y:S05]  /*15020*/  BSYNC B1 ;  /* 0x0000000000017941 */ /* 0x000fea0003800000 */
.L_x_4318:
        /* <DEDUP_REMOVED lines=44> */
.L_x_4317:
[----:B------:R-:W-:Y:S05]  /*152f0*/  BSYNC B0 ;  /* 0x0000000000007941 */ /* 0x000fea0003800000 */
.L_x_4316:
        /* <DEDUP_REMOVED lines=12> */
.L_x_4312:
        /* <DEDUP_REMOVED lines=12> */
.L_x_4321:
[----:B------:R-:W-:-:S07]  /*15480*/  IMAD.MOV.U32 R104, RZ, RZ, R142 ;  /* 0x000000ffff687224 */ /* 0x000fce00078e008e */
.L_x_4322:
[----:B------:R-:W-:Y:S05]  /*15490*/  BSYNC B0 ;  /* 0x0000000000007941 */ /* 0x000fea0003800000 */
.L_x_4320:
        /* <DEDUP_REMOVED lines=16> */
.L_x_4326:
[----:B------:R-:W-:Y:S05]  /*155a0*/  BSYNC B1 ;  /* 0x0000000000017941 */ /* 0x000fea0003800000 */
.L_x_4325:
        /* <DEDUP_REMOVED lines=44> */
.L_x_4324:
[----:B------:R-:W-:Y:S05]  /*15870*/  BSYNC B0 ;  /* 0x0000000000007941 */ /* 0x000fea0003800000 */
.L_x_4323:
        /* <DEDUP_REMOVED lines=16> */
.L_x_4327:
        /* <DEDUP_REMOVED lines=12> */
.L_x_4330:
[----:B------:R-:W-:-:S07]  /*15a40*/  IMAD.MOV.U32 R104, RZ, RZ, R142 ;  /* 0x000000ffff687224 */ /* 0x000fce00078e008e */
.L_x_4331:
[----:B------:R-:W-:Y:S05]  /*15a50*/  BSYNC B0 ;  /* 0x0000000000007941 */ /* 0x000fea0003800000 */
.L_x_4329:
        /* <DEDUP_REMOVED lines=16> */
.L_x_4335:
[----:B------:R-:W-:Y:S05]  /*15b60*/  BSYNC B1 ;  /* 0x0000000000017941 */ /* 0x000fea0003800000 */
.L_x_4334:
        /* <DEDUP_REMOVED lines=44> */
.L_x_4333:
[----:B------:R-:W-:Y:S05]  /*15e30*/  BSYNC B0 ;  /* 0x0000000000007941 */ /* 0x000fea0003800000 */
.L_x_4332:
        /* <DEDUP_REMOVED lines=10> */
.L_x_4328:
        /* <DEDUP_REMOVED lines=12> */
.L_x_4337:
[----:B------:R-:W-:-:S07]  /*15fa0*/  IMAD.MOV.U32 R104, RZ, RZ, R142 ;  /* 0x000000ffff687224 */ /* 0x000fce00078e008e */
.L_x_4338:
[----:B------:R-:W-:Y:S05]  /*15fb0*/  BSYNC B0 ;  /* 0x0000000000007941 */ /* 0x000fea0003800000 */
.L_x_4336:
        /* <DEDUP_REMOVED lines=16> */
.L_x_4342:
[----:B------:R-:W-:Y:S05]  /*160c0*/  BSYNC B1 ;  /* 0x0000000000017941 */ /* 0x000fea0003800000 */
.L_x_4341:
        /* <DEDUP_REMOVED lines=44> */
.L_x_4340:
[----:B------:R-:W-:Y:S05]  /*16390*/  BSYNC B0 ;  /* 0x0000000000007941 */ /* 0x000fea0003800000 */
.L_x_4339:
        /* <DEDUP_REMOVED lines=14> */
.L_x_4343:
        /* <DEDUP_REMOVED lines=12> */
.L_x_4346:
[----:B------:R-:W-:-:S07]  /*16540*/  IMAD.MOV.U32 R90, RZ, RZ, R142 ;  /* 0x000000ffff5a7224 */ /* 0x000fce00078e008e */
.L_x_4347:
[----:B------:R-:W-:Y:S05]  /*16550*/  BSYNC B0 ;  /* 0x0000000000007941 */ /* 0x000fea0003800000 */
.L_x_4345:
        /* <DEDUP_REMOVED lines=16> */
.L_x_4351:
[----:B------:R-:W-:Y:S05]  /*16660*/  BSYNC B1 ;  /* 0x0000000000017941 */ /* 0x000fea0003800000 */
.L_x_4350:
        /* <DEDUP_REMOVED lines=44> */
.L_x_4349:
[----:B------:R-:W-:Y:S05]  /*16930*/  BSYNC B0 ;  /* 0x0000000000007941 */ /* 0x000fea0003800000 */
.L_x_4348:
[----:B------:R-:W-:Y:S02]  /*16940*/  I2FP.F32.U32 R89, R90 ;  /* 0x0000005a00597245 */ /* 0x000fe40000201000 */
[----:B------:R-:W-:-:S03]  /*16950*/  PRMT R90, R86, 0x7632, R90 ;  /* 0x00007632565a7816 */ /* 0x000fc6000000005a */
[----:B------:R-:W-:Y:S02]  /*16960*/  FFMA.FTZ R89, R89, R194, 1.1641532182693481445e-10 ;  /* 0x2f00000059597423 */ /* 0x000fe400000100c2 */
[----:B------:R-:W-:-:S03]  /*16970*/  IMAD.U32 R90, R90, 0x10000, RZ ;  /* 0x000100005a5a7824 */ /* 0x000fc600078e00ff */
        /* <DEDUP_REMOVED lines=8> */
.L_x_4344:
        /* <DEDUP_REMOVED lines=12> */
.L_x_4353:
[----:B------:R-:W-:-:S07]  /*16ac0*/  IMAD.MOV.U32 R90, RZ, RZ, R142 ;  /* 0x000000ffff5a7224 */ /* 0x000fce00078e008e */
.L_x_4354:
[----:B------:R-:W-:Y:S05]  /*16ad0*/  BSYNC B0 ;  /* 0x0000000000007941 */ /* 0x000fea0003800000 */
.L_x_4352:
        /* <DEDUP_REMOVED lines=16> */
.L_x_4358:
[----:B------:R-:W-:Y:S05]  /*16be0*/  BSYNC B1 ;  /* 0x0000000000017941 */ /* 0x000fea0003800000 */
.L_x_4357:
        /* <DEDUP_REMOVED lines=44> */
.L_x_4356:
[----:B------:R-:W-:Y:S05]  /*16eb0*/  BSYNC B0 ;  /* 0x0000000000007941 */ /* 0x000fea0003800000 */
.L_x_4355:
        /* <DEDUP_REMOVED lines=14> */
.L_x_4359:
        /* <DEDUP_REMOVED lines=12> */
.L_x_4362:
[----:B------:R-:W-:-:S07]  /*17060*/  IMAD.MOV.U32 R103, RZ, RZ, R142 ;  /* 0x000000ffff677224 */ /* 0x000fce00078e008e */
.L_x_4363:
[----:B------:R-:W-:Y:S05]  /*17070*/  BSYNC B0 ;  /* 0x0000000000007941 */ /* 0x000fea0003800000 */
.L_x_4361:
        /* <DEDUP_REMOVED lines=16> */
.L_x_4367:
[----:B------:R-:W-:Y:S05]  /*17180*/  BSYNC B1 ;  /* 0x0000000000017941 */ /* 0x000fea0003800000 */
.L_x_4366:
        /* <DEDUP_REMOVED lines=44> */
.L_x_4365:
[----:B------:R-:W-:Y:S05]  /*17450*/  BSYNC B0 ;  /* 0x0000000000007941 */ /* 0x000fea0003800000 */
.L_x_4364:
        /* <DEDUP_REMOVED lines=10> */
.L_x_4360:
        /* <DEDUP_REMOVED lines=12> */
.L_x_4369:
[----:B------:R-:W-:-:S07]  /*175c0*/  IMAD.MOV.U32 R103, RZ, RZ, R142 ;  /* 0x000000ffff677224 */ /* 0x000fce00078e008e */
.L_x_4370:
[----:B------:R-:W-:Y:S05]  /*175d0*/  BSYNC B0 ;  /* 0x0000000000007941 */ /* 0x000fea0003800000 */
.L_x_4368:
        /* <DEDUP_REMOVED lines=16> */
.L_x_4374:
[----:B------:R-:W-:Y:S05]  /*176e0*/  BSYNC B1 ;  /* 0x0000000000017941 */ /* 0x000fea0003800000 */
.L_x_4373:
        /* <DEDUP_REMOVED lines=44> */
.L_x_4372:
[----:B------:R-:W-:Y:S05]  /*179b0*/  BSYNC B0 ;  /* 0x0000000000007941 */ /* 0x000fea0003800000 */
.L_x_4371:
        /* <DEDUP_REMOVED lines=14> */
.L_x_4375:
        /* <DEDUP_REMOVED lines=12> */
.L_x_4378:
[----:B------:R-:W-:-:S07]  /*17b60*/  IMAD.MOV.U32 R102, RZ, RZ, R142 ;  /* 0x000000ffff667224 */ /* 0x000fce00078e008e */
.L_x_4379:
[----:B------:R-:W-:Y:S05]  /*17b70*/  BSYNC B0 ;  /* 0x0000000000007941 */ /* 0x000fea0003800000 */
.L_x_4377:
        /* <DEDUP_REMOVED lines=9> */
[----:B------:R-:W-:-:S04]  /*17c10*/  P2R R49, PR, RZ, 0x1 ;  /* 0x00000001ff317803 */ /* 0x000fc80000000000 */
[----:B------:R-:W-:-:S13]  /*17c20*/  ISETP.NE.AND P6, PT, R110, RZ, PT ;  /* 0x000000ff6e00720c */ /* 0x000fda0003fc5270 */
[----:B------:R-:W-:Y:S01]  /*17c30*/  @!P6 VIADD R108, R108, 0x1 ;  /* 0x000000016c6ce836 */ /* 0x000fe20000000000 */
[----:B------:R-:W-:Y:S01]  /*17c40*/  @!P6 IADD3 R51, R111, 0x1, RZ ;  /* 0x000000016f33e810 */ /* 0x000fe20007ffe0ff */
[----:B------:R-:W-:-:S03]  /*17c50*/  @!P6 IMAD.MOV.U32 R110, RZ, RZ, RZ ;  /* 0x000000ffff6ee224 */ /* 0x000fc600078e00ff */
[----:B------:R-:W-:-:S13]  /*17c60*/  ISETP.NE.AND P0, PT, R108, RZ, !P6 ;  /* 0x000000ff6c00720c */ /* 0x000fda0007705270 */
[----:B------:R-:W-:Y:S01]  /*17c70*/  @P0 IMAD.MOV R51, RZ, RZ, R111 ;  /* 0x000000ffff330224 */ /* 0x000fe200078e026f */
[----:B------:R-:W-:-:S04]  /*17c80*/  ISETP.NE.AND P0, PT, R49, RZ, PT ;  /* 0x000000ff3100720c */ /* 0x000fc80003f05270 */
[----:B------:R-:W-:-:S09]  /*17c90*/  @!P6 MOV R111, R51 ;  /* 0x00000033006fe202 */ /* 0x000fd20000000f00 */
.L_x_4383:
[----:B------:R-:W-:Y:S05]  /*17ca0*/  BSYNC B1 ;  /* 0x0000000000017941 */ /* 0x000fea0003800000 */
.L_x_4382:
        /* <DEDUP_REMOVED lines=44> */
.L_x_4381:
[----:B------:R-:W-:Y:S05]  /*17f70*/  BSYNC B0 ;  /* 0x0000000000007941 */ /* 0x000fea0003800000 */
.L_x_4380:
        /* <DEDUP_REMOVED lines=12> */
.L_x_4376:
        /* <DEDUP_REMOVED lines=25> */
[----:B------:R-:W-:-:S02]  /*181d0*/  LOP3.LUT R197, R157, R176, R197, 0xfe, !PT ;  /* 0x000000b09dc57212 */ /* 0x000fc400078efec5 */
[----:B------:R-:W-:Y:S01]  /*181e0*/  LOP3.LUT R156, R100, R156, R102, 0xfe, !PT ;  /* 0x0000009c649c7212 */ /* 0x000fe200078efe66 */
[----:B------:R2:W-:Y:S01]  /*181f0*/  STG.E.128 desc[UR4][R154.64], R88 ;  /* 0x000000589a007986 */ /* 0x0005e2000c101d04 */
[----:B------:R-:W-:Y:S02]  /*18200*/  SEL R157, RZ, 0x1, P6 ;  /* 0x00000001ff9d7807 */ /* 0x000fe40003000000 */
[----:B------:R-:W-:-:S05]  /*18210*/  IADD3 R176, R99, 0x200, RZ ;  /* 0x0000020063b07810 */ /* 0x000fca0007ffe0ff */
        /* <DEDUP_REMOVED lines=28> */
.L_x_4384:
[----:B------:R2:W5:Y:S04]  /*183e0*/  @P0 LDG.E.128 R84, desc[UR4][R106.64] ;  /* 0x000000046a540981 */ /* 0x000568000c1e1d00 */
[----:B------:R2:W5:Y:S04]  /*183f0*/  @P1 LDG.E.128 R80, desc[UR4][R104.64] ;  /* 0x0000000468501981 */ /* 0x000568000c1e1d00 */
[----:B01----:R2:W5:Y:S01]  /*18400*/  LDG.E.128 R88, desc[UR4][R154.64] ;  /* 0x000000049a587981 */ /* 0x003562000c1e1d00 */
        /* <DEDUP_REMOVED lines=12> */
.L_x_4386:
[----:B------:R-:W-:-:S07]  /*184d0*/  MOV R106, R142 ;  /* 0x0000008e006a7202 */ /* 0x000fce0000000f00 */
.L_x_4387:
[----:B------:R-:W-:Y:S05]  /*184e0*/  BSYNC B0 ;  /* 0x0000000000007941 */ /* 0x000fea0003800000 */
.L_x_4385:
        /* <DEDUP_REMOVED lines=16> */
.L_x_4391:
[----:B------:R-:W-:Y:S05]  /*185f0*/  BSYNC B1 ;  /* 0x0000000000017941 */ /* 0x000fea0003800000 */
.L_x_4390:
        /* <DEDUP_REMOVED lines=44> */
.L_x_4389:
[----:B------:R-:W-:Y:S05]  /*188c0*/  BSYNC B0 ;  /* 0x0000000000007941 */ /* 0x000fea0003800000 */
.L_x_4388:
        /* <DEDUP_REMOVED lines=16> */
.L_x_4392:
        /* <DEDUP_REMOVED lines=12> */
.L_x_4395:
[----:B------:R-:W-:-:S07]  /*18a90*/  IMAD.MOV.U32 R106, RZ, RZ, R142 ;  /* 0x000000ffff6a7224 */ /* 0x000fce00078e008e */
.L_x_4396:
[----:B------:R-:W-:Y:S05]  /*18aa0*/  BSYNC B0 ;  /* 0x0000000000007941 */ /* 0x000fea0003800000 */
.L_x_4394:
        /* <DEDUP_REMOVED lines=16> */
.L_x_4400:
[----:B------:R-:W-:Y:S05]  /*18bb0*/  BSYNC B1 ;  /* 0x0000000000017941 */ /* 0x000fea0003800000 */
.L_x_4399:
        /* <DEDUP_REMOVED lines=44> */
.L_x_4398:
[----:B------:R-:W-:Y:S05]  /*18e80*/  BSYNC B0 ;  /* 0x0000000000007941 */ /* 0x000fea0003800000 */
.L_x_4397:
        /* <DEDUP_REMOVED lines=10> */
.L_x_4393:
        /* <DEDUP_REMOVED lines=12> */
.L_x_4402:
[----:B------:R-:W-:-:S07]  /*18ff0*/  MOV R106, R142 ;  /* 0x0000008e006a7202 */ /* 0x000fce0000000f00 */
.L_x_4403:
[----:B------:R-:W-:Y:S05]  /*19000*/  BSYNC B0 ;  /* 0x0000000000007941 */ /* 0x000fea0003800000 */
.L_x_4401:
        /* <DEDUP_REMOVED lines=16> */
.L_x_4407:
[----:B------:R-:W-:Y:S05]  /*19110*/  BSYNC B1 ;  /* 0x0000000000017941 */ /* 0x000fea0003800000 */
.L_x_4406:
        /* <DEDUP_REMOVED lines=44> */
.L_x_4405:
[----:B------:R-:W-:Y:S05]  /*193e0*/  BSYNC B0 ;  /* 0x0000000000007941 */ /* 0x000fea0003800000 */
.L_x_4404:
        /* <DEDUP_REMOVED lines=16> */
.L_x_4408:
        /* <DEDUP_REMOVED lines=12> */
.L_x_4411:
[----:B------:R-:W-:-:S07]  /*195b0*/  IMAD.MOV.U32 R106, RZ, RZ, R142 ;  /* 0x000000ffff6a7224 */ /* 0x000fce00078e008e */
.L_x_4412:
[----:B------:R-:W-:Y:S05]  /*195c0*/  BSYNC B0 ;  /* 0x0000000000007941 */ /* 0x000fea0003800000 */
.L_x_4410:
        /* <DEDUP_REMOVED lines=16> */
.L_x_4416:
[----:B------:R-:W-:Y:S05]  /*196d0*/  BSYNC B1 ;  /* 0x0000000000017941 */ /* 0x000fea0003800000 */
.L_x_4415:
        /* <DEDUP_REMOVED lines=44> */
.L_x_4414:
[----:B------:R-:W-:Y:S05]  /*199a0*/  BSYNC B0 ;  /* 0x0000000000007941 */ /* 0x000fea0003800000 */
.L_x_4413:
        /* <DEDUP_REMOVED lines=12> */
.L_x_4409:
        /* <DEDUP_REMOVED lines=12> */
.L_x_4418:
[----:B------:R-:W-:-:S07]  /*19b30*/  MOV R106, R142 ;  /* 0x0000008e006a7202 */ /* 0x000fce0000000f00 */
.L_x_4419:
[----:B------:R-:W-:Y:S05]  /*19b40*/  BSYNC B0 ;  /* 0x0000000000007941 */ /* 0x000fea0003800000 */
.L_x_4417:
        /* <DEDUP_REMOVED lines=16> */
.L_x_4423:
[----:B------:R-:W-:Y:S05]  /*19c50*/  BSYNC B1 ;  /* 0x0000000000017941 */ /* 0x000fea0003800000 */
.L_x_4422:
        /* <DEDUP_REMOVED lines=44> */
.L_x_4421:
[----:B------:R-:W-:Y:S05]  /*19f20*/  BSYNC B0 ;  /* 0x0000000000007941 */ /* 0x000fea0003800000 */
.L_x_4420:
        /* <DEDUP_REMOVED lines=16> */
.L_x_4424:
        /* <DEDUP_REMOVED lines=12> */
.L_x_4427:
[----:B------:R-:W-:-:S07]  /*1a0f0*/  IMAD.MOV.U32 R105, RZ, RZ, R142 ;  /* 0x000000ffff697224 */ /* 0x000fce00078e008e */
.L_x_4428:
[----:B------:R-:W-:Y:S05]  /*1a100*/  BSYNC B0 ;  /* 0x0000000000007941 */ /* 0x000fea0003800000 */
.L_x_4426:
        /* <DEDUP_REMOVED lines=16> */
.L_x_4432:
[----:B------:R-:W-:Y:S05]  /*1a210*/  BSYNC B1 ;  /* 0x0000000000017941 */ /* 0x000fea0003800000 */
.L_x_4431:
        /* <DEDUP_REMOVED lines=44> */
.L_x_4430:
[----:B------:R-:W-:Y:S05]  /*1a4e0*/  BSYNC B0 ;  /* 0x0000000000007941 */ /* 0x000fea0003800000 */
.L_x_4429:
        /* <DEDUP_REMOVED lines=10> */
.L_x_4425:
        /* <DEDUP_REMOVED lines=12> */
.L_x_4434:
[----:B------:R-:W-:-:S07]  /*1a650*/  MOV R105, R142 ;  /* 0x0000008e00697202 */ /* 0x000fce0000000f00 */
.L_x_4435:
[----:B------:R-:W-:Y:S05]  /*1a660*/  BSYNC B0 ;  /* 0x0000000000007941 */ /* 0x000fea0003800000 */
.L_x_4433:
        /* <DEDUP_REMOVED lines=16> */
.L_x_4439:
[----:B------:R-:W-:Y:S05]  /*1a770*/  BSYNC B1 ;  /* 0x0000000000017941 */ /* 0x000fea0003800000 */
.L_x_4438:
        /* <DEDUP_REMOVED lines=44> */
.L_x_4437:
[----:B------:R-:W-:Y:S05]  /*1aa40*/  BSYNC B0 ;  /* 0x0000000000007941 */ /* 0x000fea0003800000 */
.L_x_4436:
        /* <DEDUP_REMOVED lines=16> */
.L_x_4440:
        /* <DEDUP_REMOVED lines=12> */
.L_x_4443:
[----:B------:R-:W-:-:S07]  /*1ac10*/  IMAD.MOV.U32 R104, RZ, RZ, R142 ;  /* 0x000000ffff687224 */ /* 0x000fce00078e008e */
.L_x_4444:
[----:B------:R-:W-:Y:S05]  /*1ac20*/  BSYNC B0 ;  /* 0x0000000000007941 */ /* 0x000fea0003800000 */
.L_x_4442:
        /* <DEDUP_REMOVED lines=16> */
.L_x_4448:
[----:B------:R-:W-:Y:S05]  /*1ad30*/  BSYNC B1 ;  /* 0x0000000000017941 */ /* 0x000fea0003800000 */
.L_x_4447:
        /* <DEDUP_REMOVED lines=44> */
.L_x_4446:
[----:B------:R-:W-:Y:S05]  /*1b000*/  BSYNC B0 ;  /* 0x0000000000007941 */ /* 0x000fea0003800000 */
.L_x_4445:
        /* <DEDUP_REMOVED lines=12> */
.L_x_4441:
        /* <DEDUP_REMOVED lines=12> */
.L_x_4450:
[----:B------:R-:W-:-:S07]  /*1b190*/  MOV R104, R142 ;  /* 0x0000008e00687202 */ /* 0x000fce0000000f00 */
.L_x_4451:
[----:B------:R-:W-:Y:S05]  /*1b1a0*/  BSYNC B0 ;  /* 0x0000000000007941 */ /* 0x000fea0003800000 */
.L_x_4449:
        /* <DEDUP_REMOVED lines=16> */
.L_x_4455:
[----:B------:R-:W-:Y:S05]  /*1b2b0*/  BSYNC B1 ;  /* 0x0000000000017941 */ /* 0x000fea0003800000 */
.L_x_4454:
        /* <DEDUP_REMOVED lines=44> */
.L_x_4453:
[----:B------:R-:W-:Y:S05]  /*1b580*/  BSYNC B0 ;  /* 0x0000000000007941 */ /* 0x000fea0003800000 */
.L_x_4452:
        /* <DEDUP_REMOVED lines=16> */
.L_x_4456:
        /* <DEDUP_REMOVED lines=12> */
.L_x_4459:
[----:B------:R-:W-:-:S07]  /*1b750*/  IMAD.MOV.U32 R104, RZ, RZ, R142 ;  /* 0x000000ffff687224 */ /* 0x000fce00078e008e */
.L_x_4460:
[----:B------:R-:W-:Y:S05]  /*1b760*/  BSYNC B0 ;  /* 0x0000000000007941 */ /* 0x000fea0003800000 */
.L_x_4458:
        /* <DEDUP_REMOVED lines=16> */
.L_x_4464:
[----:B------:R-:W-:Y:S05]  /*1b870*/  BSYNC B1 ;  /* 0x0000000000017941 */ /* 0x000fea0003800000 */
.L_x_4463:
        /* <DEDUP_REMOVED lines=44> */
.L_x_4462:
[----:B------:R-:W-:Y:S05]  /*1bb40*/  BSYNC B0 ;  /* 0x0000000000007941 */ /* 0x000fea0003800000 */
.L_x_4461:
        /* <DEDUP_REMOVED lines=10> */
.L_x_4457:
        /* <DEDUP_REMOVED lines=12> */
.L_x_4466:
[----:B------:R-:W-:-:S07]  /*1bcb0*/  MOV R104, R142 ;  /* 0x0000008e00687202 */ /* 0x000fce0000000f00 */
.L_x_4467:
[----:B------:R-:W-:Y:S05]  /*1bcc0*/  BSYNC B0 ;  /* 0x0000000000007941 */ /* 0x000fea0003800000 */
.L_x_4465:
        /* <DEDUP_REMOVED lines=16> */
.L_x_4471:
[----:B------:R-:W-:Y:S05]  /*1bdd0*/  BSYNC B1 ;  /* 0x0000000000017941 */ /* 0x000fea0003800000 */
.L_x_4470:
        /* <DEDUP_REMOVED lines=44> */
.L_x_4469:
[----:B------:R-:W-:Y:S05]  /*1c0a0*/  BSYNC B0 ;  /* 0x0000000000007941 */ /* 0x000fea0003800000 */
.L_x_4468:
        /* <DEDUP_REMOVED lines=14> */
.L_x_4472:
        /* <DEDUP_REMOVED lines=12> */
.L_x_4475:
[----:B------:R-:W-:-:S07]  /*1c250*/  IMAD.MOV.U32 R90, RZ, RZ, R142 ;  /* 0x000000ffff5a7224 */ /* 0x000fce00078e008e */
.L_x_4476:
[----:B------:R-:W-:Y:S05]  /*1c260*/  BSYNC B0 ;  /* 0x0000000000007941 */ /* 0x000fea0003800000 */
.L_x_4474:
        /* <DEDUP_REMOVED lines=16> */
.L_x_4480:
[----:B------:R-:W-:Y:S05]  /*1c370*/  BSYNC B1 ;  /* 0x0000000000017941 */ /* 0x000fea0003800000 */
.L_x_4479:
        /* <DEDUP_REMOVED lines=44> */
.L_x_4478:
[----:B------:R-:W-:Y:S05]  /*1c640*/  BSYNC B0 ;  /* 0x0000000000007941 */ /* 0x000fea0003800000 */
.L_x_4477:
        /* <DEDUP_REMOVED lines=12> */
.L_x_4473:
        /* <DEDUP_REMOVED lines=12> */
.L_x_4482:
[----:B------:R-:W-:-:S07]  /*1c7d0*/  MOV R90, R142 ;  /* 0x0000008e005a7202 */ /* 0x000fce0000000f00 */
.L_x_4483:
[----:B------:R-:W-:Y:S05]  /*1c7e0*/  BSYNC B0 ;  /* 0x0000000000007941 */ /* 0x000fea0003800000 */
.L_x_4481:
        /* <DEDUP_REMOVED lines=16> */
.L_x_4487:
[----:B------:R-:W-:Y:S05]  /*1c8f0*/  BSYNC B1 ;  /* 0x0000000000017941 */ /* 0x000fea0003800000 */
.L_x_4486:
        /* <DEDUP_REMOVED lines=44> */
.L_x_4485:
[----:B------:R-:W-:Y:S05]  /*1cbc0*/  BSYNC B0 ;  /* 0x0000000000007941 */ /* 0x000fea0003800000 */
.L_x_4484:
        /* <DEDUP_REMOVED lines=14> */
.L_x_4488:
        /* <DEDUP_REMOVED lines=12> */
.L_x_4491:
[----:B------:R-:W-:-:S07]  /*1cd70*/  IMAD.MOV.U32 R103, RZ, RZ, R142 ;  /* 0x000000ffff677224 */ /* 0x000fce00078e008e */
.L_x_4492:
[----:B------:R-:W-:Y:S05]  /*1cd80*/  BSYNC B0 ;  /* 0x0000000000007941 */ /* 0x000fea0003800000 */
.L_x_4490:
        /* <DEDUP_REMOVED lines=16> */
.L_x_4496:
[----:B------:R-:W-:Y:S05]  /*1ce90*/  BSYNC B1 ;  /* 0x0000000000017941 */ /* 0x000fea0003800000 */
.L_x_4495:
        /* <DEDUP_REMOVED lines=44> */
.L_x_4494:
[----:B------:R-:W-:Y:S05]  /*1d160*/  BSYNC B0 ;  /* 0x0000000000007941 */ /* 0x000fea0003800000 */
.L_x_4493:
        /* <DEDUP_REMOVED lines=10> */
.L_x_4489:
        /* <DEDUP_REMOVED lines=12> */
.L_x_4498:
[----:B------:R-:W-:-:S07]  /*1d2d0*/  MOV R103, R142 ;  /* 0x0000008e00677202 */ /* 0x000fce0000000f00 */
.L_x_4499:
[----:B------:R-:W-:Y:S05]  /*1d2e0*/  BSYNC B0 ;  /* 0x0000000000007941 */ /* 0x000fea0003800000 */
.L_x_4497:
        /* <DEDUP_REMOVED lines=16> */
.L_x_4503:
[----:B------:R-:W-:Y:S05]  /*1d3f0*/  BSYNC B1 ;  /* 0x0000000000017941 */ /* 0x000fea0003800000 */
.L_x_4502:
        /* <DEDUP_REMOVED lines=44> */
.L_x_4501:
[----:B------:R-:W-:Y:S05]  /*1d6c0*/  BSYNC B0 ;  /* 0x0000000000007941 */ /* 0x000fea0003800000 */
.L_x_4500:
        /* <DEDUP_REMOVED lines=14> */
.L_x_4504:
        /* <DEDUP_REMOVED lines=12> */
.L_x_4507:
[----:B------:R-:W-:-:S07]  /*1d870*/  IMAD.MOV.U32 R102, RZ, RZ, R142 ;  /* 0x000000ffff667224 */ /* 0x000fce00078e008e */
.L_x_4508:
[----:B------:R-:W-:Y:S05]  /*1d880*/  BSYNC B0 ;  /* 0x0000000000007941 */ /* 0x000fea0003800000 */
.L_x_4506:
        /* <DEDUP_REMOVED lines=18> */
.L_x_4512:
[----:B------:R-:W-:Y:S05]  /*1d9b0*/  BSYNC B1 ;  /* 0x0000000000017941 */ /* 0x000fea0003800000 */
.L_x_4511:
        /* <DEDUP_REMOVED lines=44> */
.L_x_4510:
[----:B------:R-:W-:Y:S05]  /*1dc80*/  BSYNC B0 ;  /* 0x0000000000007941 */ /* 0x000fea0003800000 */
.L_x_4509:
        /* <DEDUP_REMOVED lines=12> */
.L_x_4505:
        /* <DEDUP_REMOVED lines=14> */
[----:B------:R-:W-:Y:S01]  /*1de30*/  LOP3.LUT P2, RZ, R143, 0x2, RZ, 0xc0, !PT ;  /* 0x000000028fff7812 */ /* 0x000fe2000784c0ff */
        /* <DEDUP_REMOVED lines=43> */
.L_x_4513:
        /* <DEDUP_REMOVED lines=15> */
.L_x_4515:
[----:B------:R-:W-:-:S07]  /*1e1e0*/  IMAD.MOV.U32 R106, RZ, RZ, R142 ;  /* 0x000000ffff6a7224 */ /* 0x000fce00078e008e */
.L_x_4516:
[----:B------:R-:W-:Y:S05]  /*1e1f0*/  BSYNC B0 ;  /* 0x0000000000007941 */ /* 0x000fea0003800000 */
.L_x_4514:
        /* <DEDUP_REMOVED lines=16> */
.L_x_4520:
[----:B------:R-:W-:Y:S05]  /*1e300*/  BSYNC B1 ;  /* 0x0000000000017941 */ /* 0x000fea0003800000 */
.L_x_4519:
        /* <DEDUP_REMOVED lines=44> */
.L_x_4518:
[----:B------:R-:W-:Y:S05]  /*1e5d0*/  BSYNC B0 ;  /* 0x0000000000007941 */ /* 0x000fea0003800000 */
.L_x_4517:
        /* <DEDUP_REMOVED lines=16> */
.L_x_4521:
        /* <DEDUP_REMOVED lines=12> */
.L_x_4524:
[----:B------:R-:W-:-:S07]  /*1e7a0*/  MOV R106, R142 ;  /* 0x0000008e006a7202 */ /* 0x000fce0000000f00 */
.L_x_4525:
[----:B------:R-:W-:Y:S05]  /*1e7b0*/  BSYNC B0 ;  /* 0x0000000000007941 */ /* 0x000fea0003800000 */
.L_x_4523:
        /* <DEDUP_REMOVED lines=16> */
.L_x_4529:
[----:B------:R-:W-:Y:S05]  /*1e8c0*/  BSYNC B1 ;  /* 0x0000000000017941 */ /* 0x000fea0003800000 */
.L_x_4528:
        /* <DEDUP_REMOVED lines=44> */
.L_x_4527:
[----:B------:R-:W-:Y:S05]  /*1eb90*/  BSYNC B0 ;  /* 0x0000000000007941 */ /* 0x000fea0003800000 */
.L_x_4526:
        /* <DEDUP_REMOVED lines=10> */
.L_x_4522:
        /* <DEDUP_REMOVED lines=12> */
.L_x_4531:
[----:B------:R-:W-:-:S07]  /*1ed00*/  IMAD.MOV.U32 R106, RZ, RZ, R142 ;  /* 0x000000ffff6a7224 */ /* 0x000fce00078e008e */
.L_x_4532:
[----:B------:R-:W-:Y:S05]  /*1ed10*/  BSYNC B0 ;  /* 0x0000000000007941 */ /* 0x000fea0003800000 */
.L_x_4530:
        /* <DEDUP_REMOVED lines=16> */
.L_x_4536:
[----:B------:R-:W-:Y:S05]  /*1ee20*/  BSYNC B1 ;  /* 0x0000000000017941 */ /* 0x000fea0003800000 */
.L_x_4535:
        /* <DEDUP_REMOVED lines=44> */
.L_x_4534:
[----:B------:R-:W-:Y:S05]  /*1f0f0*/  BSYNC B0 ;  /* 0x0000000000007941 */ /* 0x000fea0003800000 */
.L_x_4533:
        /* <DEDUP_REMOVED lines=16> */
.L_x_4537:
        /* <DEDUP_REMOVED lines=12> */
.L_x_4540:
[----:B------:R-:W-:-:S07]  /*1f2c0*/  MOV R88, R142 ;  /* 0x0000008e00587202 */ /* 0x000fce0000000f00 */
.L_x_4541:
[----:B------:R-:W-:Y:S05]  /*1f2d0*/  BSYNC B0 ;  /* 0x0000000000007941 */ /* 0x000fea0003800000 */
.L_x_4539:
        /* <DEDUP_REMOVED lines=16> */
.L_x_4545:
[----:B------:R-:W-:Y:S05]  /*1f3e0*/  BSYNC B1 ;  /* 0x0000000000017941 */ /* 0x000fea0003800000 */
.L_x_4544:
        /* <DEDUP_REMOVED lines=44> */
.L_x_4543:
[----:B------:R-:W-:Y:S05]  /*1f6b0*/  BSYNC B0 ;  /* 0x0000000000007941 */ /* 0x000fea0003800000 */
.L_x_4542:
[----:B------:R-:W-:Y:S02]  /*1f6c0*/  I2FP.F32.U32 R103, R88 ;  /* 0x0000005800677245 */ /* 0x000fe40000201000 */
[----:B------:R-:W-:Y:S02]  /*1f6d0*/  PRMT R88, R84, 0x7632, R88 ;  /* 0x0000763254587816 */ /* 0x000fe40000000058 */
[----:B------:R-:W-:Y:S01]  /*1f6e0*/  @P1 PRMT R100, R80, 0x7632, R100 ;  /* 0x0000763250641816 */ /* 0x000fe20000000064 */
[----:B------:R-:W-:Y:S02]  /*1f6f0*/  FFMA.FTZ R103, R103, R194, 1.1641532182693481445e-10 ;  /* 0x2f00000067677423 */ /* 0x000fe400000100c2 */
[----:B------:R-:W-:Y:S01]  /*1f700*/  IMAD.U32 R88, R88, 0x10000, RZ ;  /* 0x0001000058587824 */ /* 0x000fe200078e00ff */
[----:B------:R-:W-:Y:S02]  /*1f710*/  @P1 SHF.L.U32 R100, R100, 0x10, RZ ;  /* 0x0000001064641819 */ /* 0x000fe400000006ff */
[----:B------:R-:W-:Y:S01]  /*1f720*/  FSETP.GTU.FTZ.AND P3, PT, R103, R196, PT ;  /* 0x000000c46700720b */ /* 0x000fe20003f7c000 */
[----:B------:R-:W-:-:S03]  /*1f730*/  FMUL.FTZ R88, R88, R195 ;  /* 0x000000c358587220 */ /* 0x000fc60000410000 */
[----:B------:R-:W-:Y:S02]  /*1f740*/  SEL R145, RZ, 0x1, P3 ;  /* 0x00000001ff917807 */ /* 0x000fe40001800000 */
[----:B------:R-:W-:-:S05]  /*1f750*/  FSEL R88, R88, RZ, !P3 ;  /* 0x000000ff58587208 */ /* 0x000fca0005800000 */
[----:B------:R-:W-:-:S04]  /*1f760*/  FADD.FTZ R205, R205, R88 ;  /* 0x00000058cdcd7221 */ /* 0x000fc80000010000 */
[----:B------:R-:W-:-:S07]  /*1f770*/  @P1 FADD.FTZ R205, R205, R100 ;  /* 0x00000064cdcd1221 */ /* 0x000fce0000010000 */
.L_x_4538:
        /* <DEDUP_REMOVED lines=12> */
.L_x_4547:
[----:B------:R-:W-:-:S07]  /*1f840*/  IMAD.MOV.U32 R88, RZ, RZ, R142 ;  /* 0x000000ffff587224 */ /* 0x000fce00078e008e */
.L_x_4548:
[----:B------:R-:W-:Y:S05]  /*1f850*/  BSYNC B0 ;  /* 0x0000000000007941 */ /* 0x000fea0003800000 */
.L_x_4546:
        /* <DEDUP_REMOVED lines=16> */
.L_x_4552:
[----:B------:R-:W-:Y:S05]  /*1f960*/  BSYNC B1 ;  /* 0x0000000000017941 */ /* 0x000fea0003800000 */
.L_x_4551:
        /* <DEDUP_REMOVED lines=44> */
.L_x_4550:
[----:B------:R-:W-:Y:S05]  /*1fc30*/  BSYNC B0 ;  /* 0x0000000000007941 */ /* 0x000fea0003800000 */
.L_x_4549:
        /* <DEDUP_REMOVED lines=16> */
.L_x_4553:
        /* <DEDUP_REMOVED lines=12> */
.L_x_4556:
[----:B------:R-:W-:-:S07]  /*1fe00*/  MOV R105, R142 ;  /* 0x0000008e00697202 */ /* 0x000fce0000000f00 */
.L_x_4557:
[----:B------:R-:W-:Y:S05]  /*1fe10*/  BSYNC B0 ;  /* 0x0000000000007941 */ /* 0x000fea0003800000 */
.L_x_4555:
        /* <DEDUP_REMOVED lines=16> */
.L_x_4561:
[----:B------:R-:W-:Y:S05]  /*1ff20*/  BSYNC B1 ;  /* 0x0000000000017941 */ /* 0x000fea0003800000 */
.L_x_4560:
        /* <DEDUP_REMOVED lines=44> */
.L_x_4559:
[----:B------:R-:W-:Y:S05]  /*201f0*/  BSYNC B0 ;  /* 0x0000000000007941 */ /* 0x000fea0003800000 */
.L_x_4558:
        /* <DEDUP_REMOVED lines=10> */
.L_x_4554:
        /* <DEDUP_REMOVED lines=12> */
.L_x_4563:
[----:B------:R-:W-:-:S07]  /*20360*/  IMAD.MOV.U32 R105, RZ, RZ, R142 ;  /* 0x000000ffff697224 */ /* 0x000fce00078e008e */
.L_x_4564:
[----:B------:R-:W-:Y:S05]  /*20370*/  BSYNC B0 ;  /* 0x0000000000007941 */ /* 0x000fea0003800000 */
.L_x_4562:
        /* <DEDUP_REMOVED lines=16> */
.L_x_4568:
[----:B------:R-:W-:Y:S05]  /*20480*/  BSYNC B1 ;  /* 0x0000000000017941 */ /* 0x000fea0003800000 */
.L_x_4567:
        /* <DEDUP_REMOVED lines=44> */
.L_x_4566:
[----:B------:R-:W-:Y:S05]  /*20750*/  BSYNC B0 ;  /* 0x0000000000007941 */ /* 0x000fea0003800000 */
.L_x_4565:
        /* <DEDUP_REMOVED lines=16> */
.L_x_4569:
        /* <DEDUP_REMOVED lines=12> */
.L_x_4572:
[----:B------:R-:W-:-:S07]  /*20920*/  MOV R104, R142 ;  /* 0x0000008e00687202 */ /* 0x000fce0000000f00 */
.L_x_4573:
[----:B------:R-:W-:Y:S05]  /*20930*/  BSYNC B0 ;  /* 0x0000000000007941 */ /* 0x000fea0003800000 */
.L_x_4571:
        /* <DEDUP_REMOVED lines=16> */
.L_x_4577:
[----:B------:R-:W-:Y:S05]  /*20a40*/  BSYNC B1 ;  /* 0x0000000000017941 */ /* 0x000fea0003800000 */
.L_x_4576:
        /* <DEDUP_REMOVED lines=44> */
.L_x_4575:
[----:B------:R-:W-:Y:S05]  /*20d10*/  BSYNC B0 ;  /* 0x0000000000007941 */ /* 0x000fea0003800000 */
.L_x_4574:
        /* <DEDUP_REMOVED lines=12> */
.L_x_4570:
        /* <DEDUP_REMOVED lines=12> */
.L_x_4579:
[----:B------:R-:W-:-:S07]  /*20ea0*/  IMAD.MOV.U32 R104, RZ, RZ, R142 ;  /* 0x000000ffff687224 */ /* 0x000fce00078e008e */
.L_x_4580:
[----:B------:R-:W-:Y:S05]  /*20eb0*/  BSYNC B0 ;  /* 0x0000000000007941 */ /* 0x000fea0003800000 */
.L_x_4578:
        /* <DEDUP_REMOVED lines=16> */
.L_x_4584:
[----:B------:R-:W-:Y:S05]  /*20fc0*/  BSYNC B1 ;  /* 0x0000000000017941 */ /* 0x000fea0003800000 */
.L_x_4583:
        /* <DEDUP_REMOVED lines=44> */
.L_x_4582:
[----:B------:R-:W-:Y:S05]  /*21290*/  BSYNC B0 ;  /* 0x0000000000007941 */ /* 0x000fea0003800000 */
.L_x_4581:
        /* <DEDUP_REMOVED lines=16> */
.L_x_4585:
        /* <DEDUP_REMOVED lines=12> */
.L_x_4588:
[----:B------:R-:W-:-:S07]  /*21460*/  MOV R104, R142 ;  /* 0x0000008e00687202 */ /* 0x000fce0000000f00 */
.L_x_4589:
[----:B------:R-:W-:Y:S05]  /*21470*/  BSYNC B0 ;  /* 0x0000000000007941 */ /* 0x000fea0003800000 */
.L_x_4587:
        /* <DEDUP_REMOVED lines=16> */
.L_x_4593:
[----:B------:R-:W-:Y:S05]  /*21580*/  BSYNC B1 ;  /* 0x0000000000017941 */ /* 0x000fea0003800000 */
.L_x_4592:
        /* <DEDUP_REMOVED lines=44> */
.L_x_4591:
[----:B------:R-:W-:Y:S05]  /*21850*/  BSYNC B0 ;  /* 0x0000000000007941 */ /* 0x000fea0003800000 */
.L_x_4590:
        /* <DEDUP_REMOVED lines=10> */
.L_x_4586:
        /* <DEDUP_REMOVED lines=12> */
.L_x_4595:
[----:B------:R-:W-:-:S07]  /*219c0*/  IMAD.MOV.U32 R104, RZ, RZ, R142 ;  /* 0x000000ffff687224 */ /* 0x000fce00078e008e */
.L_x_4596:
[----:B------:R-:W-:Y:S05]  /*219d0*/  BSYNC B0 ;  /* 0x0000000000007941 */ /* 0x000fea0003800000 */
.L_x_4594:
        /* <DEDUP_REMOVED lines=16> */
.L_x_4600:
[----:B------:R-:W-:Y:S05]  /*21ae0*/  BSYNC B1 ;  /* 0x0000000000017941 */ /* 0x000fea0003800000 */
.L_x_4599:
        /* <DEDUP_REMOVED lines=44> */
.L_x_4598:
[----:B------:R-:W-:Y:S05]  /*21db0*/  BSYNC B0 ;  /* 0x0000000000007941 */ /* 0x000fea0003800000 */
.L_x_4597:
        /* <DEDUP_REMOVED lines=14> */
.L_x_4601:
        /* <DEDUP_REMOVED lines=12> */
.L_x_4604:
[----:B------:R-:W-:-:S07]  /*21f60*/  MOV R90, R142 ;  /* 0x0000008e005a7202 */ /* 0x000fce0000000f00 */
.L_x_4605:
[----:B------:R-:W-:Y:S05]  /*21f70*/  BSYNC B0 ;  /* 0x0000000000007941 */ /* 0x000fea0003800000 */
.L_x_4603:
        /* <DEDUP_REMOVED lines=16> */
.L_x_4609:
[----:B------:R-:W-:Y:S05]  /*22080*/  BSYNC B1 ;  /* 0x0000000000017941 */ /* 0x000fea0003800000 */
.L_x_4608:
        /* <DEDUP_REMOVED lines=44> */
.L_x_4607:
[----:B------:R-:W-:Y:S05]  /*22350*/  BSYNC B0 ;  /* 0x0000000000007941 */ /* 0x000fea0003800000 */
.L_x_4606:
        /* <DEDUP_REMOVED lines=12> */
.L_x_4602:
        /* <DEDUP_REMOVED lines=12> */
.L_x_4611:
[----:B------:R-:W-:-:S07]  /*224e0*/  IMAD.MOV.U32 R90, RZ, RZ, R142 ;  /* 0x000000ffff5a7224 */ /* 0x000fce00078e008e */
.L_x_4612:
[----:B------:R-:W-:Y:S05]  /*224f0*/  BSYNC B0 ;  /* 0x0000000000007941 */ /* 0x000fea0003800000 */
.L_x_4610:
        /* <DEDUP_REMOVED lines=11> */
[----:B------:R-:W-:Y:S02]  /*225b0*/  @!P4 VIADD R49, R111, 0x1 ;  /* 0x000000016f31c836 */ /* 0x000fe40000000000 */
[----:B------:R-:W-:Y:S01]  /*225c0*/  @!P4 IMAD.MOV.U32 R110, RZ, RZ, RZ ;  /* 0x000000ffff6ec224 */ /* 0x000fe200078e00ff */
[----:B------:R-:W-:-:S13]  /*225d0*/  ISETP.NE.AND P5, PT, R108, RZ, !P4 ;  /* 0x000000ff6c00720c */ /* 0x000fda00067a5270 */
[----:B------:R-:W-:-:S04]  /*225e0*/  @P5 IADD3 R49, R111, RZ, RZ ;  /* 0x000000ff6f315210 */ /* 0x000fc80007ffe0ff */
[----:B------:R-:W-:-:S07]  /*225f0*/  @!P4 MOV R111, R49 ;  /* 0x00000031006fc202 */ /* 0x000fce0000000f00 */
.L_x_4616:
[----:B------:R-:W-:Y:S05]  /*22600*/  BSYNC B1 ;  /* 0x0000000000017941 */ /* 0x000fea0003800000 */
.L_x_4615:
        /* <DEDUP_REMOVED lines=44> */
.L_x_4614:
[----:B------:R-:W-:Y:S05]  /*228d0*/  BSYNC B0 ;  /* 0x0000000000007941 */ /* 0x000fea0003800000 */
.L_x_4613:
        /* <DEDUP_REMOVED lines=14> */
.L_x_4617:
        /* <DEDUP_REMOVED lines=12> */
.L_x_4620:
[----:B------:R-:W-:-:S07]  /*22a80*/  MOV R103, R142 ;  /* 0x0000008e00677202 */ /* 0x000fce0000000f00 */
.L_x_4621:
[----:B------:R-:W-:Y:S05]  /*22a90*/  BSYNC B0 ;  /* 0x0000000000007941 */ /* 0x000fea0003800000 */
.L_x_4619:
        /* <DEDUP_REMOVED lines=11> */
[----:B------:R-:W-:Y:S02]  /*22b50*/  @!P5 IADD3 R49, R111, 0x1, RZ ;  /* 0x000000016f31d810 */ /* 0x000fe40007ffe0ff */
[----:B------:R-:W-:Y:S02]  /*22b60*/  @!P5 MOV R110, RZ ;  /* 0x000000ff006ed202 */ /* 0x000fe40000000f00 */
[----:B------:R-:W-:-:S13]  /*22b70*/  ISETP.NE.AND P6, PT, R108, RZ, !P5 ;  /* 0x000000ff6c00720c */ /* 0x000fda0006fc5270 */
[----:B------:R-:W-:-:S04]  /*22b80*/  @P6 IMAD.MOV R49, RZ, RZ, R111 ;  /* 0x000000ffff316224 */ /* 0x000fc800078e026f */
[----:B------:R-:W-:-:S07]  /*22b90*/  @!P5 IMAD.MOV.U32 R111, RZ, RZ, R49 ;  /* 0x000000ffff6fd224 */ /* 0x000fce00078e0031 */
.L_x_4625:
[----:B------:R-:W-:Y:S05]  /*22ba0*/  BSYNC B1 ;  /* 0x0000000000017941 */ /* 0x000fea0003800000 */
.L_x_4624:
        /* <DEDUP_REMOVED lines=42> */
[----:B------:R-:W-:Y:S01]  /*22e50*/  IMAD.MOV.U32 R50, RZ, RZ, R88 ;  /* 0x000000ffff327224 */ /* 0x000fe200078e0058 */
[----:B------:R-:W-:-:S11]  /*22e60*/  HFMA2.MMA R88, -RZ, RZ, 0, 0 ;  /* 0x00000000ff587435 */ /* 0x000fd600000001ff */
.L_x_4623:
[----:B------:R-:W-:Y:S05]  /*22e70*/  BSYNC B0 ;  /* 0x0000000000007941 */ /* 0x000fea0003800000 */
.L_x_4622:
        /* <DEDUP_REMOVED lines=10> */
.L_x_4618:
        /* <DEDUP_REMOVED lines=12> */
.L_x_4627:
[----:B------:R-:W-:-:S07]  /*22fe0*/  IMAD.MOV.U32 R103, RZ, RZ, R142 ;  /* 0x000000ffff677224 */ /* 0x000fce00078e008e */
.L_x_4628:
[----:B------:R-:W-:Y:S05]  /*22ff0*/  BSYNC B0 ;  /* 0x0000000000007941 */ /* 0x000fea0003800000 */
.L_x_4626:
        /* <DEDUP_REMOVED lines=16> */
.L_x_4632:
[----:B------:R-:W-:Y:S05]  /*23100*/  BSYNC B1 ;  /* 0x0000000000017941 */ /* 0x000fea0003800000 */
.L_x_4631:
        /* <DEDUP_REMOVED lines=44> */
.L_x_4630:
[----:B------:R-:W-:Y:S05]  /*233d0*/  BSYNC B0 ;  /* 0x0000000000007941 */ /* 0x000fea0003800000 */
.L_x_4629:
        /* <DEDUP_REMOVED lines=14> */
.L_x_4633:
        /* <DEDUP_REMOVED lines=12> */
.L_x_4636:
[----:B------:R-:W-:-:S07]  /*23580*/  MOV R102, R142 ;  /* 0x0000008e00667202 */ /* 0x000fce0000000f00 */
.L_x_4637:
[----:B------:R-:W-:Y:S05]  /*23590*/  BSYNC B0 ;  /* 0x0000000000007941 */ /* 0x000fea0003800000 */
.L_x_4635:
        /* <DEDUP_REMOVED lines=11> */
[----:B------:R-:W-:Y:S01]  /*23650*/  @!P6 VIADD R108, R108, 0x1 ;  /* 0x000000016c6ce836 */ /* 0x000fe20000000000 */
[----:B------:R-:W-:Y:S02]  /*23660*/  @!P6 IADD3 R51, R111, 0x1, RZ ;  /* 0x000000016f33e810 */ /* 0x000fe40007ffe0ff */
[----:B------:R-:W-:Y:S02]  /*23670*/  @!P6 MOV R110, RZ ;  /* 0x000000ff006ee202 */ /* 0x000fe40000000f00 */
[----:B------:R-:W-:-:S13]  /*23680*/  ISETP.NE.AND P0, PT, R108, RZ, !P6 ;  /* 0x000000ff6c00720c */ /* 0x000fda0007705270 */
[----:B------:R-:W-:Y:S01]  /*23690*/  @P0 IMAD.MOV R51, RZ, RZ, R111 ;  /* 0x000000ffff330224 */ /* 0x000fe200078e026f */
[----:B------:R-:W-:-:S03]  /*236a0*/  ISETP.NE.AND P0, PT, R49, RZ, PT ;  /* 0x000000ff3100720c */ /* 0x000fc60003f05270 */
[----:B------:R-:W-:-:S10]  /*236b0*/  @!P6 IMAD.MOV.U32 R111, RZ, RZ, R51 ;  /* 0x000000ffff6fe224 */ /* 0x000fd400078e0033 */
.L_x_4641:
[----:B------:R-:W-:Y:S05]  /*236c0*/  BSYNC B1 ;  /* 0x0000000000017941 */ /* 0x000fea0003800000 */
.L_x_4640:
        /* <DEDUP_REMOVED lines=44> */
.L_x_4639:
[----:B------:R-:W-:Y:S05]  /*23990*/  BSYNC B0 ;  /* 0x0000000000007941 */ /* 0x000fea0003800000 */
.L_x_4638:
        /* <DEDUP_REMOVED lines=9> */
[----:B------:R-:W-:Y:S01]  /*23a30*/  FADD.FTZ R212, R212, R89 ;  /* 0x00000059d4d47221 */ /* 0x000fe20000010000 */
[----:B------:R-:W-:-:S05]  /*23a40*/  @P1 SHF.L.U32 R91, R88, 0x10, RZ ;  /* 0x00000010585b1819 */ /* 0x000fca00000006ff */
[----:B------:R-:W-:-:S07]  /*23a50*/  @P1 FADD.FTZ R212, R212, R91 ;  /* 0x0000005bd4d41221 */ /* 0x000fce0000010000 */
.L_x_4634:
        /* <DEDUP_REMOVED lines=28> */
[----:B------:R-:W-:Y:S01]  /*23c20*/  SEL R107, RZ, 0x1, P6 ;  /* 0x00000001ff6b7807 */ /* 0x000fe20003000000 */
[----:B------:R-:W-:Y:S01]  /*23c30*/  VIADD R154, R99, 0x300 ;  /* 0x00000300639a7836 */ /* 0x000fe20000000000 */
[----:B------:R-:W-:Y:S02]  /*23c40*/  LOP3.LUT R157, R157, R215, R155, 0xfe, !PT ;  /* 0x000000d79d9d7212 */ /* 0x000fe400078efe9b */
[----:B------:R-:W-:Y:S01]  /*23c50*/  LOP3.LUT R156, R106, R107, RZ, 0xfc, !PT ;  /* 0x0000006b6a9c7212 */ /* 0x000fe200078efcff */
[----:B0-----:R-:W-:-:S04]  /*23c60*/  @P0 IMAD.WIDE.U32 R100, R154, 0x10, R100 ;  /* 0x000000109a640825 */ /* 0x001fc800078e0064 */
[----:B-1----:R-:W-:-:S04]  /*23c70*/  @P1 IMAD.WIDE.U32 R102, R154, 0x10, R102 ;  /* 0x000000109a661825 */ /* 0x002fc800078e0066 */
[----:B--2---:R-:W-:-:S04]  /*23c80*/  IMAD.WIDE.U32 R88, R185, 0x8, R94 ;  /* 0x00000008b9587825 */ /* 0x004fc800078e005e */
[----:B------:R-:W-:Y:S01]  /*23c90*/  IMAD.WIDE.U32 R90, R154, 0x10, R92 ;  /* 0x000000109a5a7825 */ /* 0x000fe200078e005c */
[----:B------:R0:W-:Y:S01]  /*23ca0*/  STG.E.64 desc[UR4][R88.64], R156 ;  /* 0x0000009c58007986 */ /* 0x0001e2000c101b04 */
[----:B------:R-:W-:Y:S05]  /*23cb0*/  @!P0 BRA `(.L_x_4642) ;  /* 0x0000000000508947 */ /* 0x000fea0003800000 */
[----:B------:R-:W-:Y:S01]  /*23cc0*/  SHF.L.U32 R93, R150, 0x10, RZ ;  /* 0x00000010965d7819 */ /* 0x000fe200000006ff */
[----:B0-----:R-:W0:Y:S01]  /*23cd0*/  LDC.64 R88, c[0x0][0x248] ;  /* 0x00009200ff587b82 */ /* 0x001e220000000a00 */
        /* <DEDUP_REMOVED lines=18> */
.L_x_4642:
[----:B------:R2:W5:Y:S04]  /*23e00*/  @P0 LDG.E.128 R84, desc[UR4][R100.64] ;  /* 0x0000000464540981 */ /* 0x000568000c1e1d00 */
[----:B------:R2:W5:Y:S04]  /*23e10*/  @P1 LDG.E.128 R80, desc[UR4][R102.64] ;  /* 0x0000000466501981 */ /* 0x000568000c1e1d00 */
[----:B01----:R-:W5:Y:S01]  /*23e20*/  LDG.E.128 R88, desc[UR4][R90.64] ;  /* 0x000000045a587981 */ /* 0x003f62000c1e1d00 */
        /* <DEDUP_REMOVED lines=12> */
.L_x_4644:
[----:B------:R-:W-:-:S07]  /*23ef0*/  IMAD.MOV.U32 R104, RZ, RZ, R142 ;  /* 0x000000ffff687224 */ /* 0x000fce00078e008e */
.L_x_4645:
[----:B------:R-:W-:Y:S05]  /*23f00*/  BSYNC B0 ;  /* 0x0000000000007941 */ /* 0x000fea0003800000 */
.L_x_4643:
        /* <DEDUP_REMOVED lines=16> */
.L_x_4649:
[----:B------:R-:W-:Y:S05]  /*24010*/  BSYNC B1 ;  /* 0x0000000000017941 */ /* 0x000fea0003800000 */
.L_x_4648:
        /* <DEDUP_REMOVED lines=44> */
.L_x_4647:
[----:B------:R-:W-:Y:S05]  /*242e0*/  BSYNC B0 ;  /* 0x0000000000007941 */ /* 0x000fea0003800000 */
.L_x_4646:
        /* <DEDUP_REMOVED lines=16> */
.L_x_4650:
        /* <DEDUP_REMOVED lines=12> */
.L_x_4653:
[----:B------:R-:W-:-:S07]  /*244b0*/  MOV R100, R142 ;  /* 0x0000008e00647202 */ /* 0x000fce0000000f00 */
.L_x_4654:
[----:B------:R-:W-:Y:S05]  /*244c0*/  BSYNC B0 ;  /* 0x0000000000007941 */ /* 0x000fea0003800000 */
.L_x_4652:
        /* <DEDUP_REMOVED lines=16> */
.L_x_4658:
[----:B------:R-:W-:Y:S05]  /*245d0*/  BSYNC B1 ;  /* 0x0000000000017941 */ /* 0x000fea0003800000 */
.L_x_4657:
        /* <DEDUP_REMOVED lines=42> */
[----:B------:R-:W-:Y:S01]  /*24880*/  HFMA2.MMA R93, -RZ, RZ, 0, 0 ;  /* 0x00000000ff5d7435 */ /* 0x000fe200000001ff */
[----:B------:R-:W-:-:S10]  /*24890*/  IMAD.MOV.U32 R50, RZ, RZ, R92 ;  /* 0x000000ffff327224 */ /* 0x000fd400078e005c */
.L_x_4656:
[----:B------:R-:W-:Y:S05]  /*248a0*/  BSYNC B0 ;  /* 0x0000000000007941 */ /* 0x000fea0003800000 */
.L_x_4655:
        /* <DEDUP_REMOVED lines=10> */
.L_x_4651:
        /* <DEDUP_REMOVED lines=12> */
.L_x_4660:
[----:B------:R-:W-:-:S07]  /*24a10*/  IMAD.MOV.U32 R100, RZ, RZ, R142 ;  /* 0x000000ffff647224 */ /* 0x000fce00078e008e */
.L_x_4661:
[----:B------:R-:W-:Y:S05]  /*24a20*/  BSYNC B0 ;  /* 0x0000000000007941 */ /* 0x000fea0003800000 */
.L_x_4659:
        /* <DEDUP_REMOVED lines=16> */
.L_x_4665:
[----:B------:R-:W-:Y:S05]  /*24b30*/  BSYNC B1 ;  /* 0x0000000000017941 */ /* 0x000fea0003800000 */
.L_x_4664:
        /* <DEDUP_REMOVED lines=44> */
.L_x_4663:
[----:B------:R-:W-:Y:S05]  /*24e00*/  BSYNC B0 ;  /* 0x0000000000007941 */ /* 0x000fea0003800000 */
.L_x_4662:
        /* <DEDUP_REMOVED lines=16> */
.L_x_4666:
        /* <DEDUP_REMOVED lines=12> */
.L_x_4669:
[----:B------:R-:W-:-:S07]  /*24fd0*/  MOV R88, R142 ;  /* 0x0000008e00587202 */ /* 0x000fce0000000f00 */
.L_x_4670:
[----:B------:R-:W-:Y:S05]  /*24fe0*/  BSYNC B0 ;  /* 0x0000000000007941 */ /* 0x000fea0003800000 */
.L_x_4668:
        /* <DEDUP_REMOVED lines=16> */
.L_x_4674:
[----:B------:R-:W-:Y:S05]  /*250f0*/  BSYNC B1 ;  /* 0x0000000000017941 */ /* 0x000fea0003800000 */
.L_x_4673:
        /* <DEDUP_REMOVED lines=44> */
.L_x_4672:
[----:B------:R-:W-:Y:S05]  /*253c0*/  BSYNC B0 ;  /* 0x0000000000007941 */ /* 0x000fea0003800000 */
.L_x_4671:
        /* <DEDUP_REMOVED lines=12> */
.L_x_4667:
        /* <DEDUP_REMOVED lines=12> */
.L_x_4676:
[----:B------:R-:W-:-:S07]  /*25550*/  IMAD.MOV.U32 R88, RZ, RZ, R142 ;  /* 0x000000ffff587224 */ /* 0x000fce00078e008e */
.L_x_4677:
[----:B------:R-:W-:Y:S05]  /*25560*/  BSYNC B0 ;  /* 0x0000000000007941 */ /* 0x000fea0003800000 */
.L_x_4675:
        /* <DEDUP_REMOVED lines=16> */
.L_x_4681:
[----:B------:R-:W-:Y:S05]  /*25670*/  BSYNC B1 ;  /* 0x0000000000017941 */ /* 0x000fea0003800000 */
.L_x_4680:
        /* <DEDUP_REMOVED lines=44> */
.L_x_4679:
[----:B------:R-:W-:Y:S05]  /*25940*/  BSYNC B0 ;  /* 0x0000000000007941 */ /* 0x000fea0003800000 */
.L_x_4678:
        /* <DEDUP_REMOVED lines=16> */
.L_x_4682:
        /* <DEDUP_REMOVED lines=12> */
.L_x_4685:
[----:B------:R-:W-:-:S07]  /*25b10*/  MOV R106, R142 ;  /* 0x0000008e006a7202 */ /* 0x000fce0000000f00 */
.L_x_4686:
[----:B------:R-:W-:Y:S05]  /*25b20*/  BSYNC B0 ;  /* 0x0000000000007941 */ /* 0x000fea0003800000 */
.L_x_4684:
        /* <DEDUP_REMOVED lines=16> */
.L_x_4690:
[----:B------:R-:W-:Y:S05]  /*25c30*/  BSYNC B1 ;  /* 0x0000000000017941 */ /* 0x000fea0003800000 */
.L_x_4689:
        /* <DEDUP_REMOVED lines=44> */
.L_x_4688:
[----:B------:R-:W-:Y:S05]  /*25f00*/  BSYNC B0 ;  /* 0x0000000000007941 */ /* 0x000fea0003800000 */
.L_x_4687:
        /* <DEDUP_REMOVED lines=10> */
.L_x_4683:
        /* <DEDUP_REMOVED lines=12> */
.L_x_4692:
[----:B------:R-:W-:-:S07]  /*26070*/  IMAD.MOV.U32 R106, RZ, RZ, R142 ;  /* 0x000000ffff6a7224 */ /* 0x000fce00078e008e */
.L_x_4693:
[----:B------:R-:W-:Y:S05]  /*26080*/  BSYNC B0 ;  /* 0x0000000000007941 */ /* 0x000fea0003800000 */
.L_x_4691:
        /* <DEDUP_REMOVED lines=16> */
.L_x_4697:
[----:B------:R-:W-:Y:S05]  /*26190*/  BSYNC B1 ;  /* 0x0000000000017941 */ /* 0x000fea0003800000 */
.L_x_4696:
        /* <DEDUP_REMOVED lines=44> */
.L_x_4695:
[----:B------:R-:W-:Y:S05]  /*26460*/  BSYNC B0 ;  /* 0x0000000000007941 */ /* 0x000fea0003800000 */
.L_x_4694:
        /* <DEDUP_REMOVED lines=16> */
.L_x_4698:
        /* <DEDUP_REMOVED lines=12> */
.L_x_4701:
[----:B------:R-:W-:-:S07]  /*26630*/  MOV R106, R142 ;  /* 0x0000008e006a7202 */ /* 0x000fce0000000f00 */
.L_x_4702:
[----:B------:R-:W-:Y:S05]  /*26640*/  BSYNC B0 ;  /* 0x0000000000007941 */ /* 0x000fea0003800000 */
.L_x_4700:
        /* <DEDUP_REMOVED lines=16> */
.L_x_4706:
[----:B------:R-:W-:Y:S05]  /*26750*/  BSYNC B1 ;  /* 0x0000000000017941 */ /* 0x000fea0003800000 */
.L_x_4705:
        /* <DEDUP_REMOVED lines=44> */
.L_x_4704:
[----:B------:R-:W-:Y:S05]  /*26a20*/  BSYNC B0 ;  /* 0x0000000000007941 */ /* 0x000fea0003800000 */
.L_x_4703:
        /* <DEDUP_REMOVED lines=12> */
.L_x_4699:
        /* <DEDUP_REMOVED lines=12> */
.L_x_4708:
[----:B------:R-:W-:-:S07]  /*26bb0*/  IMAD.MOV.U32 R106, RZ, RZ, R142 ;  /* 0x000000ffff6a7224 */ /* 0x000fce00078e008e */
.L_x_4709:
[----:B------:R-:W-:Y:S05]  /*26bc0*/  BSYNC B0 ;  /* 0x0000000000007941 */ /* 0x000fea0003800000 */
.L_x_4707:
        /* <DEDUP_REMOVED lines=16> */
.L_x_4713:
[----:B------:R-:W-:Y:S05]  /*26cd0*/  BSYNC B1 ;  /* 0x0000000000017941 */ /* 0x000fea0003800000 */
.L_x_4712:
        /* <DEDUP_REMOVED lines=44> */
.L_x_4711:
[----:B------:R-:W-:Y:S05]  /*26fa0*/  BSYNC B0 ;  /* 0x0000000000007941 */ /* 0x000fea0003800000 */
.L_x_4710:
        /* <DEDUP_REMOVED lines=16> */
.L_x_4714:
        /* <DEDUP_REMOVED lines=12> */
.L_x_4717:
[----:B------:R-:W-:-:S07]  /*27170*/  MOV R104, R142 ;  /* 0x0000008e00687202 */ /* 0x000fce0000000f00 */
.L_x_4718:
[----:B------:R-:W-:Y:S05]  /*27180*/  BSYNC B0 ;  /* 0x0000000000007941 */ /* 0x000fea0003800000 */
.L_x_4716:
        /* <DEDUP_REMOVED lines=16> */
.L_x_4722:
[----:B------:R-:W-:Y:S05]  /*27290*/  BSYNC B1 ;  /* 0x0000000000017941 */ /* 0x000fea0003800000 */
.L_x_4721:
        /* <DEDUP_REMOVED lines=44> */
.L_x_4720:
[----:B------:R-:W-:Y:S05]  /*27560*/  BSYNC B0 ;  /* 0x0000000000007941 */ /* 0x000fea0003800000 */
.L_x_4719:
        /* <DEDUP_REMOVED lines=10> */
.L_x_4715:
        /* <DEDUP_REMOVED lines=12> */
.L_x_4724:
[----:B------:R-:W-:-:S07]  /*276d0*/  IMAD.MOV.U32 R104, RZ, RZ, R142 ;  /* 0x000000ffff687224 */ /* 0x000fce00078e008e */
.L_x_4725:
[----:B------:R-:W-:Y:S05]  /*276e0*/  BSYNC B0 ;  /* 0x0000000000007941 */ /* 0x000fea0003800000 */
.L_x_4723:
        /* <DEDUP_REMOVED lines=16> */
.L_x_4729:
[----:B------:R-:W-:Y:S05]  /*277f0*/  BSYNC B1 ;  /* 0x0000000000017941 */ /* 0x000fea0003800000 */
.L_x_4728:
        /* <DEDUP_REMOVED lines=44> */
.L_x_4727:
[----:B------:R-:W-:Y:S05]  /*27ac0*/  BSYNC B0 ;  /* 0x0000000000007941 */ /* 0x000fea0003800000 */
.L_x_4726:
        /* <DEDUP_REMOVED lines=14> */
.L_x_4730:
        /* <DEDUP_REMOVED lines=12> */
.L_x_4733:
[----:B------:R-:W-:-:S07]  /*27c70*/  MOV R90, R142 ;  /* 0x0000008e005a7202 */ /* 0x000fce0000000f00 */
.L_x_4734:
[----:B------:R-:W-:Y:S05]  /*27c80*/  BSYNC B0 ;  /* 0x0000000000007941 */ /* 0x000fea0003800000 */
.L_x_4732:
        /* <DEDUP_REMOVED lines=16> */
.L_x_4738:
[----:B------:R-:W-:Y:S05]  /*27d90*/  BSYNC B1 ;  /* 0x0000000000017941 */ /* 0x000fea0003800000 */
.L_x_4737:
        /* <DEDUP_REMOVED lines=44> */
.L_x_4736:
[----:B------:R-:W-:Y:S05]  /*28060*/  BSYNC B0 ;  /* 0x0000000000007941 */ /* 0x000fea0003800000 */
.L_x_4735:
        /* <DEDUP_REMOVED lines=12> */
.L_x_4731:
        /* <DEDUP_REMOVED lines=12> */
.L_x_4740:
[----:B------:R-:W-:-:S07]  /*281f0*/  IMAD.MOV.U32 R90, RZ, RZ, R142 ;  /* 0x000000ffff5a7224 */ /* 0x000fce00078e008e */
.L_x_4741:
[----:B------:R-:W-:Y:S05]  /*28200*/  BSYNC B0 ;  /* 0x0000000000007941 */ /* 0x000fea0003800000 */
.L_x_4739:
        /* <DEDUP_REMOVED lines=16> */
.L_x_4745:
[----:B------:R-:W-:Y:S05]  /*28310*/  BSYNC B1 ;  /* 0x0000000000017941 */ /* 0x000fea0003800000 */
.L_x_4744:
        /* <DEDUP_REMOVED lines=44> */
.L_x_4743:
[----:B------:R-:W-:Y:S05]  /*285e0*/  BSYNC B0 ;  /* 0x0000000000007941 */ /* 0x000fea0003800000 */
.L_x_4742:
        /* <DEDUP_REMOVED lines=14> */
.L_x_4746:
        /* <DEDUP_REMOVED lines=12> */
.L_x_4749:
[----:B------:R-:W-:-:S07]  /*28790*/  MOV R150, R142 ;  /* 0x0000008e00967202 */ /* 0x000fce0000000f00 */
.L_x_4750:
[----:B------:R-:W-:Y:S05]  /*287a0*/  BSYNC B0 ;  /* 0x0000000000007941 */ /* 0x000fea0003800000 */
.L_x_4748:
        /* <DEDUP_REMOVED lines=16> */
.L_x_4754:
[----:B------:R-:W-:Y:S05]  /*288b0*/  BSYNC B1 ;  /* 0x0000000000017941 */ /* 0x000fea0003800000 */
.L_x_4753:
        /* <DEDUP_REMOVED lines=44> */
.L_x_4752:
[----:B------:R-:W-:Y:S05]  /*28b80*/  BSYNC B0 ;  /* 0x0000000000007941 */ /* 0x000fea0003800000 */
.L_x_4751:
        /* <DEDUP_REMOVED lines=10> */
.L_x_4747:
        /* <DEDUP_REMOVED lines=12> */
.L_x_4756:
[----:B------:R-:W-:-:S07]  /*28cf0*/  IMAD.MOV.U32 R155, RZ, RZ, R142 ;  /* 0x000000ffff9b7224 */ /* 0x000fce00078e008e */
.L_x_4757:
[----:B------:R-:W-:Y:S05]  /*28d00*/  BSYNC B0 ;  /* 0x0000000000007941 */ /* 0x000fea0003800000 */
.L_x_4755:
        /* <DEDUP_REMOVED lines=16> */
.L_x_4761:
[----:B------:R-:W-:Y:S05]  /*28e10*/  BSYNC B1 ;  /* 0x0000000000017941 */ /* 0x000fea0003800000 */
.L_x_4760:
        /* <DEDUP_REMOVED lines=44> */
.L_x_4759:
[----:B------:R-:W-:Y:S05]  /*290e0*/  BSYNC B0 ;  /* 0x0000000000007941 */ /* 0x000fea0003800000 */
.L_x_4758:
        /* <DEDUP_REMOVED lines=14> */
.L_x_4762:
        /* <DEDUP_REMOVED lines=12> */
.L_x_4765:
[----:B------:R-:W-:-:S07]  /*29290*/  MOV R151, R142 ;  /* 0x0000008e00977202 */ /* 0x000fce0000000f00 */
.L_x_4766:
[----:B------:R-:W-:Y:S05]  /*292a0*/  BSYNC B0 ;  /* 0x0000000000007941 */ /* 0x000fea0003800000 */
.L_x_4764:
        /* <DEDUP_REMOVED lines=16> */
.L_x_4770:
[----:B------:R-:W-:Y:S05]  /*293b0*/  BSYNC B1 ;  /* 0x0000000000017941 */ /* 0x000fea0003800000 */
.L_x_4769:
        /* <DEDUP_REMOVED lines=44> */
.L_x_4768:
[----:B------:R-:W-:Y:S05]  /*29680*/  BSYNC B0 ;  /* 0x0000000000007941 */ /* 0x000fea0003800000 */
.L_x_4767:
        /* <DEDUP_REMOVED lines=12> */
.L_x_4763:
[----:B------:R-:W-:Y:S01]  /*29750*/  FADD.FTZ R89, RZ, R159 ;  /* 0x0000009fff597221 */ /* 0x000fe20000010000 */
[----:B------:R-:W-:Y:S01]  /*29760*/  SEL R91, RZ, 0x10000, P4 ;  /* 0x00010000ff5b7807 */ /* 0x000fe20002000000 */
[----:B------:R-:W-:Y:S01]  /*29770*/  IMAD.WIDE.U32 R96, R154, 0x10, R96 ;  /* 0x000000109a607825 */ /* 0x000fe200078e0060 */
[----:B------:R-:W-:-:S03]  /*29780*/  LOP3.LUT P4, RZ, R143, 0x2, RZ, 0xc0, !PT ;  /* 0x000000028fff7812 */ /* 0x000fc6000788c0ff */
[----:B------:R-:W-:Y:S01]  /*29790*/  FADD.FTZ R88, R89, R158 ;  /* 0x0000009e59587221 */ /* 0x000fe20000010000 */
[----:B------:R-:W-:Y:S01]  /*297a0*/  SEL R90, RZ, 0x1000000, P5 ;  /* 0x01000000ff5a7807 */ /* 0x000fe20002800000 */
[----:B------:R-:W-:Y:S01]  /*297b0*/  IMAD.WIDE.U32 R94, R154, 0x8, R94 ;  /* 0x000000089a5e7825 */ /* 0x000fe200078e005e */
[----:B------:R-:W-:-:S03]  /*297c0*/  SEL R194, RZ, 0x100, P3 ;  /* 0x00000100ffc27807 */ /* 0x000fc60001800000 */
[----:B------:R-:W-:Y:S01]  /*297d0*/  FADD.FTZ R89, R88, R161 ;  /* 0x000000a158597221 */ /* 0x000fe20000010000 */
[C---:B------:R-:W-:Y:S02]  /*297e0*/  LOP3.LUT P6, RZ, R143.reuse, 0x8, RZ, 0xc0, !PT ;  /* 0x000000088fff7812 */ /* 0x040fe400078cc0ff */
[----:B------:R-:W-:Y:S01]  /*297f0*/  LOP3.LUT P5, RZ, R143, 0x4, RZ, 0xc0, !PT ;  /* 0x000000048fff7812 */ /* 0x000fe200078ac0ff */
[----:B------:R-:W-:Y:S01]  /*29800*/  FADD.FTZ R88, R89, R160 ;  /* 0x000000a059587221 */ /* 0x000fe20000010000 */
[----:B------:R-:W-:Y:S02]  /*29810*/  LOP3.LUT P2, RZ, R143, 0x1, RZ, 0xc0, !PT ;  /* 0x000000018fff7812 */ /* 0x000fe4000784c0ff */
[----:B------:R-:W-:Y:S01]  /*29820*/  LOP3.LUT R194, R194, R90, R91, 0xfe, !PT ;  /* 0x0000005ac2c27212 */ /* 0x000fe200078efe5b */
[----:B------:R-:W-:Y:S01]  /*29830*/  FADD.FTZ R89, R88, R163 ;  /* 0x000000a358597221 */ /* 0x000fe20000010000 */
[----:B------:R-:W-:Y:S02]  /*29840*/  SEL R92, RZ, 0x1, P5 ;  /* 0x00000001ff5c7807 */ /* 0x000fe40002800000 */
[----:B------:R-:W-:Y:S01]  /*29850*/  SEL R90, RZ, 0x1, P6 ;  /* 0x00000001ff5a7807 */ /* 0x000fe20003000000 */
[----:B------:R-:W-:Y:S01]  /*29860*/  FADD.FTZ R89, R89, R162 ;  /* 0x000000a259597221 */ /* 0x000fe20000010000 */
[----:B------:R-:W-:Y:S01]  /*29870*/  SEL R195, RZ, 0x1, P2 ;  /* 0x00000001ffc37807 */ /* 0x000fe20001000000 */
[----:B------:R-:W-:Y:S01]  /*29880*/  IMAD.WIDE.U32 R92, R92, 0x10000, RZ ;  /* 0x000100005c5c7825 */ /* 0x000fe200078e00ff */
[----:B------:R-:W-:-:S03]  /*29890*/  LOP3.LUT P1, RZ, R143, 0x10, RZ, 0xc0, !PT ;  /* 0x000000108fff7812 */ /* 0x000fc6000782c0ff */
[----:B------:R-:W-:Y:S01]  /*298a0*/  FADD.FTZ R88, R89, R164 ;  /* 0x000000a459587221 */ /* 0x000fe20000010000 */
[----:B------:R-:W-:Y:S01]  /*298b0*/  LOP3.LUT P2, RZ, R0, 0x1f, RZ, 0xc0, !PT ;  /* 0x0000001f00ff7812 */ /* 0x000fe2000784c0ff */
[----:B------:R-:W-:-:S04]  /*298c0*/  IMAD.WIDE.U32 R90, R90, 0x100, RZ ;  /* 0x000001005a5a7825 */ /* 0x000fc800078e00ff */
        /* <DEDUP_REMOVED lines=37> */
[----:B------:R-:W-:-:S03]  /*29b20*/  SEL R88, RZ, 0x1, P4 ;  /* 0x00000001ff587807 */ /* 0x000fc60002000000 */
[----:B------:R-:W-:Y:S02]  /*29b30*/  FADD.FTZ R156, R89, R210 ;  /* 0x000000d2599c7221 */ /* 0x000fe40000010000 */
[----:B------:R-:W-:-:S04]  /*29b40*/  IMAD.WIDE.U32 R88, R88, 0x1000000, RZ ;  /* 0x0100000058587825 */ /* 0x000fc800078e00ff */
[----:B------:R-:W-:Y:S01]  /*29b50*/  FADD.FTZ R156, R156, R209 ;  /* 0x000000d19c9c7221 */ /* 0x000fe20000010000 */
[----:B------:R-:W-:-:S03]  /*29b60*/  LOP3.LUT R89, R89, R194, R195, 0xfe, !PT ;  /* 0x000000c259597212 */ /* 0x000fc600078efec3 */
[----:B------:R-:W-:Y:S01]  /*29b70*/  FADD.FTZ R157, R156, R211 ;  /* 0x000000d39c9d7221 */ /* 0x000fe20000010000 */
[----:B------:R-:W-:Y:S02]  /*29b80*/  LOP3.LUT R194, R90, R88, R92, 0xfe, !PT ;  /* 0x000000585ac27212 */ /* 0x000fe400078efe5c */
[----:B------:R-:W-:Y:S01]  /*29b90*/  LOP3.LUT R93, R91, R89, R93, 0xfe, !PT ;  /* 0x000000595b5d7212 */ /* 0x000fe200078efe5d */
[----:B------:R-:W-:Y:S01]  /*29ba0*/  FADD.FTZ R156, R157, R212 ;  /* 0x000000d49d9c7221 */ /* 0x000fe20000010000 */
[----:B------:R-:W-:Y:S02]  /*29bb0*/  SEL R195, RZ, 0x1, P1 ;  /* 0x00000001ffc37807 */ /* 0x000fe40000800000 */
[----:B------:R-:W-:Y:S01]  /*29bc0*/  F2FP.BF16.F32.PACK_AB R91, R106, R107 ;  /* 0x0000006b6a5b723e */ /* 0x000fe200000010ff */
[----:B------:R-:W-:Y:S01]  /*29bd0*/  FADD.FTZ R89, R156, R101 ;  /* 0x000000659c597221 */ /* 0x000fe20000010000 */
[----:B------:R-:W-:Y:S02]  /*29be0*/  F2FP.BF16.F32.PACK_AB R90, R104, R105 ;  /* 0x00000069685a723e */ /* 0x000fe400000010ff */
[----:B------:R-:W-:Y:S01]  /*29bf0*/  F2FP.BF16.F32.PACK_AB R88, R100, R101 ;  /* 0x000000656458723e */ /* 0x000fe200000010ff */
[----:B------:R-:W-:Y:S01]  /*29c00*/  FADD.FTZ R92, R89, R100 ;  /* 0x00000064595c7221 */ /* 0x000fe20000010000 */
[----:B------:R-:W-:-:S02]  /*29c10*/  F2FP.BF16.F32.PACK_AB R89, R102, R103 ;  /* 0x000000676659723e */ /* 0x000fc400000010ff */
[----:B------:R-:W-:Y:S01]  /*29c20*/  LOP3.LUT P1, RZ, R175, 0xff, RZ, 0xc0, !PT ;  /* 0x000000ffafff7812 */ /* 0x000fe2000782c0ff */
[----:B------:R-:W-:Y:S01]  /*29c30*/  FADD.FTZ R157, R92, R103 ;  /* 0x000000675c9d7221 */ /* 0x000fe20000010000 */
[----:B------:R-:W-:Y:S01]  /*29c40*/  LOP3.LUT R92, R194, R195, RZ, 0xfc, !PT ;  /* 0x000000c3c25c7212 */ /* 0x000fe200078efcff */
[----:B------:R0:W-:Y:S02]  /*29c50*/  STG.E.128 desc[UR4][R96.64], R88 ;  /* 0x0000005860007986 */ /* 0x0001e4000c101d04 */
[----:B------:R-:W-:Y:S02]  /*29c60*/  FADD.FTZ R156, R157, R102 ;  /* 0x000000669d9c7221 */ /* 0x000fe40000010000 */
[----:B------:R0:W-:Y:S02]  /*29c70*/  STG.E.64 desc[UR4][R94.64], R92 ;  /* 0x0000005c5e007986 */ /* 0x0001e4000c101b04 */
[----:B------:R-:W-:Y:S01]  /*29c80*/  FADD.FTZ R157, R156, R105 ;  /* 0x000000699c9d7221 */ /* 0x000fe20000010000 */
[----:B------:R-:W-:-:S03]  /*29c90*/  SHF.R.U32.HI R156, RZ, 0x5, R0 ;  /* 0x00000005ff9c7819 */ /* 0x000fc60000011600 */
[----:B------:R-:W-:Y:S01]  /*29ca0*/  FADD.FTZ R194, R157, R104 ;  /* 0x000000689dc27221 */ /* 0x000fe20000010000 */
[----:B------:R-:W-:-:S03]  /*29cb0*/  LOP3.LUT R157, R156, 0x7fffffc, RZ, 0xc0, !PT ;  /* 0x07fffffc9c9d7812 */ /* 0x000fc600078ec0ff */
[----:B------:R-:W-:Y:S01]  /*29cc0*/  FADD.FTZ R175, R194, R107 ;  /* 0x0000006bc2af7221 */ /* 0x000fe20000010000 */
[----:B------:R-:W-:Y:S06]  /*29cd0*/  @!P0 BRA `(.L_x_4771) ;  /* 0x0000000000508947 */ /* 0x000fec0003800000 */
[----:B0-----:R-:W-:Y:S01]  /*29ce0*/  IMAD.U32 R91, R150, 0x10000, RZ ;  /* 0x00010000965b7824 */ /* 0x001fe200078e00ff */
[----:B------:R-:W0:Y:S01]  /*29cf0*/  LDC.64 R88, c[0x0][0x248] ;  /* 0x00009200ff587b82 */ /* 0x000e220000000a00 */
[----:B------:R-:W-:Y:S02]  /*29d00*/  LOP3.LUT R90, R151, 0xffff, RZ, 0xc0, !PT ;  /* 0x0000ffff975a7812 */ /* 0x000fe400078ec0ff */
[----:B------:R-:W-:Y:S02]  /*29d10*/  PRMT R93, R149, 0x7104, RZ ;  /* 0x00007104955d7816 */ /* 0x000fe400000000ff */
[----:B------:R-:W-:Y:S02]  /*29d20*/  LOP3.LUT R91, R91, 0xff0000, RZ, 0xc0, !PT ;  /* 0x00ff00005b5b7812 */ /* 0x000fe400078ec0ff */
[----:B------:R-:W-:Y:S02]  /*29d30*/  LOP3.LUT R92, R146, 0xff, RZ, 0xc0, !PT ;  /* 0x000000ff925c7812 */ /* 0x000fe400078ec0ff */
[----:B------:R-:W-:-:S02]  /*29d40*/  PRMT R90, R91, 0x4210, R90 ;  /* 0x000042105b5a7816 */ /* 0x000fc4000000005a */
[----:B------:R-:W-:Y:S02]  /*29d50*/  LOP3.LUT R91, R147, 0xff, RZ, 0xc0, !PT ;  /* 0x000000ff935b7812 */ /* 0x000fe400078ec0ff */
[----:B------:R-:W-:Y:S02]  /*29d60*/  LOP3.LUT R94, R145, 0xff, RZ, 0xc0, !PT ;  /* 0x000000ff915e7812 */ /* 0x000fe400078ec0ff */
[----:B------:R-:W-:Y:S01]  /*29d70*/  LOP3.LUT R97, R90, 0xff00, R93, 0xf8, !PT ;  /* 0x0000ff005a617812 */ /* 0x000fe200078ef85d */
[----:B------:R-:W-:-:S03]  /*29d80*/  IMAD.WIDE.U32 R90, R91, 0x1000000, RZ ;  /* 0x010000005b5a7825 */ /* 0x000fc600078e00ff */
[----:B------:R-:W-:Y:S01]  /*29d90*/  LOP3.LUT R97, R97, 0xff, R148, 0xf8, !PT ;  /* 0x000000ff61617812 */ /* 0x000fe200078ef894 */
[----:B------:R-:W-:-:S04]  /*29da0*/  IMAD.WIDE.U32 R92, R92, 0x10000, RZ ;  /* 0x000100005c5c7825 */ /* 0x000fc800078e00ff */
[----:B------:R-:W-:Y:S01]  /*29db0*/  IMAD.WIDE.U32 R94, R94, 0x100, RZ ;  /* 0x000001005e5e7825 */ /* 0x000fe200078e00ff */
[----:B------:R-:W-:-:S03]  /*29dc0*/  LOP3.LUT R97, R93, R97, R91, 0xfe, !PT ;  /* 0x000000615d617212 */ /* 0x000fc600078efe5b */
[----:B0-----:R-:W-:Y:S01]  /*29dd0*/  IMAD.WIDE.U32 R88, R154, 0x8, R88 ;  /* 0x000000089a587825 */ /* 0x001fe200078e0058 */
[----:B------:R-:W-:Y:S02]  /*29de0*/  LOP3.LUT R195, R94, R90, R92, 0xfe, !PT ;  /* 0x0000005a5ec37212 */ /* 0x000fe400078efe5c */
[----:B------:R-:W-:Y:S02]  /*29df0*/  LOP3.LUT R91, R97, R95, RZ, 0xfc, !PT ;  /* 0x0000005f615b7212 */ /* 0x000fe400078efcff */
[----:B------:R-:W-:-:S05]  /*29e00*/  LOP3.LUT R90, R195, 0xff, R144, 0xf8, !PT ;  /* 0x000000ffc35a7812 */ /* 0x000fca00078ef890 */
[----:B------:R1:W-:Y:S02]  /*29e10*/  STG.E.64 desc[UR4][R88.64], R90 ;  /* 0x0000005a58007986 */ /* 0x0003e4000c101b04 */
.L_x_4771:
[----:B------:R-:W-:Y:S01]  /*29e20*/  UMOV UR6, 0xffffffff ;  /* 0xffffffff00067882 */ /* 0x000fe20000000000 */
[----:B------:R-:W-:Y:S01]  /*29e30*/  @!P1 IADD3 R157, R157, 0x4, RZ ;  /* 0x000000049d9d9810 */ /* 0x000fe20007ffe0ff */
[----:B------:R-:W-:Y:S01]  /*29e40*/  FADD.FTZ R175, R175, R106 ;  /* 0x0000006aafaf7221 */ /* 0x000fe20000010000 */
[----:B------:R-:W-:Y:S06]  /*29e50*/  BRA.DIV UR6, `(.L_x_4772) ;  /* 0x0000001e06e47947 */ /* 0x000fec000b800000 */
[----:B01----:R-:W0:Y:S02]  /*29e60*/  SHFL.BFLY PT, R88, R175, 0x1, 0x1f ;  /* 0x0c201f00af587f89 */ /* 0x003e2400000e0000 */
        /* <DEDUP_REMOVED lines=131> */
.L_x_4784:
[----:B------:R-:W2:Y:S01]  /*2a6a0*/  @!P2 S2R R90, SR_CgaCtaId ;  /* 0x00000000005aa919 */ /* 0x000ea20000008800 */
[----:B------:R-:W-:Y:S01]  /*2a6b0*/  LOP3.LUT R92, R0, 0x1f, RZ, 0xc0, !PT ;  /* 0x0000001f005c7812 */ /* 0x000fe200078ec0ff */
[----:B------:R-:W-:Y:S05]  /*2a6c0*/  WARPSYNC.ALL ;  /* 0x0000000000007948 */ /* 0x000fea0003800000 */
[----:B------:R-:W-:Y:S01]  /*2a6d0*/  ISETP.GT.U32.AND P3, PT, R92, 0x3, PT ;  /* 0x000000035c00780c */ /* 0x000fe20003f64070 */
[----:B------:R-:W-:Y:S01]  /*2a6e0*/  IMAD.U32 R195, R56, 0x10000, RZ ;  /* 0x0001000038c37824 */ /* 0x000fe200078e00ff */
[----:B------:R-:W-:Y:S02]  /*2a6f0*/  @!P2 MOV R89, 0x400 ;  /* 0x000004000059a802 */ /* 0x000fe40000000f00 */
[----:B------:R-:W-:-:S02]  /*2a700*/  LOP3.LUT R156, R156, 0x3, RZ, 0xc0, !PT ;  /* 0x000000039c9c7812 */ /* 0x000fc400078ec0ff */
[----:B------:R-:W-:-:S07]  /*2a710*/  LOP3.LUT P4, RZ, R143, 0x40, RZ, 0xc0, !PT ;  /* 0x000000408fff7812 */ /* 0x000fce000788c0ff */
[----:B------:R-:W3:Y:S01]  /*2a720*/  @!P3 S2R R96, SR_CgaCtaId ;  /* 0x000000000060b919 */ /* 0x000ee20000008800 */
[----:B------:R-:W-:Y:S01]  /*2a730*/  @!P3 MOV R91, 0x400 ;  /* 0x00000400005bb802 */ /* 0x000fe20000000f00 */
[C---:B------:R-:W-:Y:S01]  /*2a740*/  @!P3 IMAD.IADD R92, R157.reuse, 0x1, R92 ;  /* 0x000000019d5cb824 */ /* 0x040fe200078e025c */
[----:B--2---:R-:W-:Y:S01]  /*2a750*/  @!P2 LEA R90, R90, R89, 0x18 ;  /* 0x000000595a5aa211 */ /* 0x004fe200078ec0ff */
[----:B------:R-:W-:-:S05]  /*2a760*/  @!P2 IMAD.IADD R89, R157, 0x1, R156 ;  /* 0x000000019d59a824 */ /* 0x000fca00078e029c */
[----:B------:R-:W-:Y:S01]  /*2a770*/  @!P2 LEA R90, R89, R90, 0x3 ;  /* 0x0000005a595aa211 */ /* 0x000fe200078e18ff */
[----:B-1----:R-:W-:-:S05]  /*2a780*/  FADD.FTZ R89, R93, R94 ;  /* 0x0000005e5d597221 */ /* 0x002fca0000010000 */
[----:B------:R1:W-:Y:S01]  /*2a790*/  @!P2 STS.64 [R90], R88 ;  /* 0x000000585a00a388 */ /* 0x0003e20000000a00 */
[----:B------:R-:W-:Y:S01]  /*2a7a0*/  BAR.SYNC.DEFER_BLOCKING 0x0 ;  /* 0x0000000000007b1d */ /* 0x000fe20000010000 */
[----:B------:R-:W-:Y:S02]  /*2a7b0*/  LOP3.LUT P2, RZ, R156, 0x1f, R0, 0xf8, !PT ;  /* 0x0000001f9cff7812 */ /* 0x000fe4000784f800 */
[----:B---3--:R-:W-:Y:S02]  /*2a7c0*/  @!P3 LEA R91, R96, R91, 0x18 ;  /* 0x0000005b605bb211 */ /* 0x008fe400078ec0ff */
[----:B-1----:R-:W-:Y:S02]  /*2a7d0*/  CS2R R88, SRZ ;  /* 0x0000000000587805 */ /* 0x002fe4000001ff00 */
[----:B------:R-:W-:Y:S01]  /*2a7e0*/  @!P3 LEA R92, R92, R91, 0x3 ;  /* 0x0000005b5c5cb211 */ /* 0x000fe200078e18ff */
[----:B------:R-:W-:Y:S01]  /*2a7f0*/  IMAD.MOV.U32 R91, RZ, RZ, RZ ;  /* 0x000000ffff5b7224 */ /* 0x000fe200078e00ff */
[----:B------:R-:W-:-:S05]  /*2a800*/  @!P3 MOV R91, 0x700 ;  /* 0x00000700005bb802 */ /* 0x000fca0000000f00 */
[----:B------:R-:W1:Y:S04]  /*2a810*/  SHFL.DOWN PT, R94, R91, 0x2, 0x1f ;  /* 0x08401f005b5e7f89 */ /* 0x000e6800000e0000 */
[----:B------:R2:W0:Y:S02]  /*2a820*/  @!P3 LDS.64 R88, [R92] ;  /* 0x000000005c58b984 */ /* 0x0004240000000a00 */
[----:B--2---:R-:W-:Y:S01]  /*2a830*/  I2FP.F32.S32 R92, R91 ;  /* 0x0000005b005c7245 */ /* 0x004fe20000201400 */
[----:B-1----:R-:W-:Y:S01]  /*2a840*/  IMAD.IADD R95, R94, 0x1, R91 ;  /* 0x000000015e5f7824 */ /* 0x002fe200078e025b */
[----:B------:R-:W-:-:S04]  /*2a850*/  I2FP.F32.S32 R94, R94 ;  /* 0x0000005e005e7245 */ /* 0x000fc80000201400 */
[----:B------:R-:W-:Y:S01]  /*2a860*/  I2FP.F32.S32 R96, R95 ;  /* 0x0000005f00607245 */ /* 0x000fe20000201400 */
[----:B------:R-:W1:Y:S03]  /*2a870*/  SHFL.DOWN PT, R196, R95, 0x1, 0x1f ;  /* 0x08201f005fc47f89 */ /* 0x000e6600000e0000 */
[----:B------:R-:W2:Y:S01]  /*2a880*/  MUFU.RCP R97, R96 ;  /* 0x0000006000617308 */ /* 0x000ea20000001000 */
[----:B0-----:R-:W0:Y:S04]  /*2a890*/  SHFL.DOWN PT, R93, R88, 0x2, 0x1f ;  /* 0x08401f00585d7f89 */ /* 0x001e2800000e0000 */
[----:B------:R-:W3:Y:S01]  /*2a8a0*/  SHFL.DOWN PT, R90, R89, 0x2, 0x1f ;  /* 0x08401f00595a7f89 */ /* 0x000ee200000e0000 */
[----:B-1----:R-:W-:-:S02]  /*2a8b0*/  IADD3 R95, R95, R196, RZ ;  /* 0x000000c45f5f7210 */ /* 0x002fc40007ffe0ff */
[----:B------:R-:W-:Y:S02]  /*2a8c0*/  I2FP.F32.S32 R196, R196 ;  /* 0x000000c400c47245 */ /* 0x000fe40000201400 */
[----:B------:R-:W-:-:S06]  /*2a8d0*/  I2FP.F32.S32 R95, R95 ;  /* 0x0000005f005f7245 */ /* 0x000fcc0000201400 */
[----:B------:R-:W1:Y:S01]  /*2a8e0*/  MUFU.RCP R95, R95 ;  /* 0x0000005f005f7308 */ /* 0x000e620000001000 */
[C---:B0-----:R-:W-:Y:S01]  /*2a8f0*/  FMUL.FTZ R157, R93.reuse, R94 ;  /* 0x0000005e5d9d7220 */ /* 0x041fe20000410000 */
[----:B------:R-:W-:-:S03]  /*2a900*/  FADD.FTZ R93, -R93, R88 ;  /* 0x000000585d5d7221 */ /* 0x000fc60000010100 */
[----:B------:R-:W-:Y:S01]  /*2a910*/  FFMA.FTZ R194, R92, R88, R157 ;  /* 0x000000585cc27223 */ /* 0x000fe2000001009d */
[----:B------:R-:W-:Y:S01]  /*2a920*/  FMUL.FTZ R93, R93, R93 ;  /* 0x0000005d5d5d7220 */ /* 0x000fe20000410000 */
[----:B---3--:R-:W-:Y:S02]  /*2a930*/  FADD.FTZ R90, R90, R89 ;  /* 0x000000595a5a7221 */ /* 0x008fe40000010000 */
[----:B--2---:R-:W-:Y:S01]  /*2a940*/  FMUL.FTZ R91, R97, R194 ;  /* 0x000000c2615b7220 */ /* 0x004fe20000410000 */
[----:B------:R-:W-:-:S04]  /*2a950*/  FMUL.FTZ R93, R93, R92 ;  /* 0x0000005c5d5d7220 */ /* 0x000fc80000410000 */
[----:B------:R-:W0:Y:S01]  /*2a960*/  SHFL.DOWN PT, R88, R91, 0x1, 0x1f ;  /* 0x08201f005b587f89 */ /* 0x000e2200000e0000 */
[----:B------:R-:W-:-:S04]  /*2a970*/  FMUL.FTZ R93, R93, R94 ;  /* 0x0000005e5d5d7220 */ /* 0x000fc80000410000 */
[----:B------:R-:W-:-:S05]  /*2a980*/  FFMA.FTZ R90, R97, R93, R90 ;  /* 0x0000005d615a7223 */ /* 0x000fca000001005a */
[----:B------:R-:W2:Y:S01]  /*2a990*/  SHFL.DOWN PT, R89, R90, 0x1, 0x1f ;  /* 0x08201f005a597f89 */ /* 0x000ea200000e0000 */
[----:B0-----:R-:W-:Y:S01]  /*2a9a0*/  FADD.FTZ R92, R91, -R88 ;  /* 0x800000585b5c7221 */ /* 0x001fe20000010000 */
[----:B------:R-:W-:-:S03]  /*2a9b0*/  FMUL.FTZ R97, R88, R196 ;  /* 0x000000c458617220 */ /* 0x000fc60000410000 */
[----:B------:R-:W-:Y:S01]  /*2a9c0*/  FMUL.FTZ R93, R92, R92 ;  /* 0x0000005c5c5d7220 */ /* 0x000fe20000410000 */
[C---:B------:R-:W-:Y:S01]  /*2a9d0*/  FFMA.FTZ R88, R96.reuse, R91, R97 ;  /* 0x0000005b60587223 */ /* 0x040fe20000010061 */
[----:B------:R-:W-:Y:S02]  /*2a9e0*/  IMAD.U32 R97, R79, 0x10000, RZ ;  /* 0x000100004f617824 */ /* 0x000fe400078e00ff */
[----:B------:R-:W-:Y:S01]  /*2a9f0*/  FMUL.FTZ R93, R96, R93 ;  /* 0x0000005d605d7220 */ /* 0x000fe20000410000 */
[----:B-1----:R-:W-:Y:S01]  /*2aa00*/  FMUL.FTZ R91, R95, R88 ;  /* 0x000000585f5b7220 */ /* 0x002fe20000410000 */
[----:B--2---:R-:W-:Y:S02]  /*2aa10*/  FADD.FTZ R88, R90, R89 ;  /* 0x000000595a587221 */ /* 0x004fe40000010000 */
[----:B------:R-:W-:Y:S01]  /*2aa20*/  FMUL.FTZ R93, R93, R196 ;  /* 0x000000c45d5d7220 */ /* 0x000fe20000410000 */
[----:B------:R-:W0:Y:S02]  /*2aa30*/  LDC R90, c[0x0][0x2d8] ;  /* 0x0000b600ff5a7b82 */ /* 0x000e240000000800 */
[----:B------:R-:W1:Y:S01]  /*2aa40*/  SHFL.IDX PT, R91, R91, RZ, 0x1f ;  /* 0x00001fff5b5b7589 */ /* 0x000e6200000e0000 */
[----:B------:R-:W-:Y:S01]  /*2aa50*/  FFMA.FTZ R93, R95, R93, R88 ;  /* 0x0000005d5f5d7223 */ /* 0x000fe20000010058 */
[----:B------:R-:W-:-:S05]  /*2aa60*/  PRMT R95, R78, 0x7632, R95 ;  /* 0x000076324e5f7816 */ /* 0x000fca000000005f */
[----:B------:R-:W0:Y:S01]  /*2aa70*/  SHFL.IDX PT, R93, R93, RZ, 0x1f ;  /* 0x00001fff5d5d7589 */ /* 0x000e2200000e0000 */
[C---:B-1----:R-:W-:Y:S01]  /*2aa80*/  FMUL.FTZ R88, R91.reuse, R91 ;  /* 0x0000005b5b587220 */ /* 0x042fe20000410000 */
[----:B------:R-:W-:-:S04]  /*2aa90*/  FSEL R92, R91, RZ, !P4 ;  /* 0x000000ff5b5c7208 */ /* 0x000fc80006000000 */
[----:B------:R-:W-:Y:S01]  /*2aaa0*/  FSEL R89, R88, RZ, P4 ;  /* 0x000000ff58597208 */ /* 0x000fe20002000000 */
[C---:B------:R-:W-:Y:S01]  /*2aab0*/  FADD.FTZ R164, -R92.reuse, R164 ;  /* 0x000000a45ca47221 */ /* 0x040fe20000010100 */
[----:B0-----:R-:W-:Y:S01]  /*2aac0*/  FFMA.FTZ R88, R93, UR16, R90 ;  /* 0x000000105d587c23 */ /* 0x001fe2000801005a */
[C---:B------:R-:W-:Y:S01]  /*2aad0*/  FADD.FTZ R163, -R92.reuse, R163 ;  /* 0x000000a35ca37221 */ /* 0x040fe20000010100 */
[C---:B------:R-:W-:Y:S01]  /*2aae0*/  FADD.FTZ R162, -R92.reuse, R162 ;  /* 0x000000a25ca27221 */ /* 0x040fe20000010100 */
[----:B------:R-:W-:Y:S01]  /*2aaf0*/  FADD.FTZ R230, -R92, R184 ;  /* 0x000000b85ce67221 */ /* 0x000fe20000010100 */
[----:B------:R-:W-:Y:S01]  /*2ab00*/  FADD.FTZ R157, R88, R89 ;  /* 0x00000059589d7221 */ /* 0x000fe20000010000 */
[C---:B------:R-:W-:Y:S01]  /*2ab10*/  FADD.FTZ R228, -R92.reuse, R192 ;  /* 0x000000c05ce47221 */ /* 0x040fe20000010100 */
[----:B------:R-:W0:Y:S01]  /*2ab20*/  @!P2 LDC.64 R88, c[0x0][0x250] ;  /* 0x00009400ff58ab82 */ /* 0x000e220000000a00 */
[C---:B------:R-:W-:Y:S01]  /*2ab30*/  FADD.FTZ R159, -R92.reuse, R159 ;  /* 0x0000009f5c9f7221 */ /* 0x040fe20000010100 */
[C---:B------:R-:W-:Y:S01]  /*2ab40*/  FADD.FTZ R158, -R92.reuse, R158 ;  /* 0x0000009e5c9e7221 */ /* 0x040fe20000010100 */
[C---:B------:R-:W-:Y:S01]  /*2ab50*/  FADD.FTZ R161, -R92.reuse, R161 ;  /* 0x000000a15ca17221 */ /* 0x040fe20000010100 */
[----:B------:R-:W1:Y:S01]  /*2ab60*/  MUFU.RSQ R157, R157 ;  /* 0x0000009d009d7308 */ /* 0x000e620000001400 */
        /* <DEDUP_REMOVED lines=16> */
[----:B-1----:R-:W-:Y:S01]  /*2ac70*/  FMUL.FTZ R93, R157, R164 ;  /* 0x000000a49d5d7220 */ /* 0x002fe20000410000 */
        /* <DEDUP_REMOVED lines=32> */
[----:B------:R-:W-:Y:S01]  /*2ae80*/  FFMA.FTZ R93, R93, R97, R22 ;  /* 0x000000615d5d7223 */ /* 0x000fe20000010016 */
[----:B------:R-:W-:Y:S01]  /*2ae90*/  PRMT R90, R79, 0x7632, R90 ;  /* 0x000076324f5a7816 */ /* 0x000fe2000000005a */
[----:B------:R-:W-:Y:S01]  /*2aea0*/  IMAD.U32 R97, R78, 0x10000, RZ ;  /* 0x000100004e617824 */ /* 0x000fe200078e00ff */
[----:B------:R-:W-:Y:S01]  /*2aeb0*/  SHF.L.U32 R103, R95, 0x10, RZ ;  /* 0x000000105f677819 */ /* 0x000fe200000006ff */
[C---:B------:R-:W-:Y:S01]  /*2aec0*/  FMUL.FTZ R106, R157.reuse, R163 ;  /* 0x000000a39d6a7220 */ /* 0x040fe20000410000 */
[----:B------:R-:W-:Y:S01]  /*2aed0*/  FMUL.FTZ R95, R157, R162 ;  /* 0x000000a29d5f7220 */ /* 0x000fe20000410000 */
[----:B0-----:R-:W-:Y:S01]  /*2aee0*/  @!P2 IMAD.WIDE R88, R2, 0x4, R88 ;  /* 0x000000040258a825 */ /* 0x001fe200078e0258 */
[----:B------:R-:W-:-:S03]  /*2aef0*/  SHF.L.U32 R101, R90, 0x10, RZ ;  /* 0x000000105a657819 */ /* 0x000fc600000006ff */
[----:B------:R-:W-:Y:S01]  /*2af00*/  FFMA.FTZ R97, R106, R97, R21 ;  /* 0x000000616a617223 */ /* 0x000fe20000010015 */
[----:B------:R-:W-:Y:S01]  /*2af10*/  FMUL.FTZ R90, R157, R218 ;  /* 0x000000da9d5a7220 */ /* 0x000fe20000410000 */
[----:B------:R-:W-:Y:S01]  /*2af20*/  FFMA.FTZ R106, R95, R103, R114 ;  /* 0x000000675f6a7223 */ /* 0x000fe20000010072 */
[C---:B------:R-:W-:Y:S01]  /*2af30*/  PRMT R95, R77.reuse, 0x7632, R95 ;  /* 0x000076324d5f7816 */ /* 0x040fe2000000005f */
[----:B------:R0:W-:Y:S01]  /*2af40*/  @!P2 STG.E desc[UR4][R88.64], R91 ;  /* 0x0000005b5800a986 */ /* 0x0001e2000c101904 */
[----:B------:R-:W-:Y:S01]  /*2af50*/  FFMA.FTZ R90, R90, R101, R115 ;  /* 0x000000655a5a7223 */ /* 0x000fe20000010073 */
[----:B------:R-:W-:Y:S02]  /*2af60*/  IMAD.U32 R101, R77, 0x10000, RZ ;  /* 0x000100004d657824 */ /* 0x000fe400078e00ff */
[----:B------:R-:W-:Y:S01]  /*2af70*/  FMUL.FTZ R161, R157, R161 ;  /* 0x000000a19da17220 */ /* 0x000fe20000410000 */
[----:B------:R-:W-:Y:S02]  /*2af80*/  IMAD.U32 R103, R95, 0x10000, RZ ;  /* 0x000100005f677824 */ /* 0x000fe400078e00ff */
[C---:B------:R-:W-:Y:S01]  /*2af90*/  FMUL.FTZ R160, R157.reuse, R160 ;  /* 0x000000a09da07220 */ /* 0x040fe20000410000 */
[C---:B------:R-:W-:Y:S01]  /*2afa0*/  FMUL.FTZ R162, R157.reuse, R220 ;  /* 0x000000dc9da27220 */ /* 0x040fe20000410000 */
[C---:B------:R-:W-:Y:S01]  /*2afb0*/  FMUL.FTZ R168, R157.reuse, R168 ;  /* 0x000000a89da87220 */ /* 0x040fe20000410000 */
[----:B------:R-:W-:Y:S01]  /*2afc0*/  FMUL.FTZ R167, R157, R167 ;  /* 0x000000a79da77220 */ /* 0x000fe20000410000 */
[----:B------:R-:W-:Y:S01]  /*2afd0*/  FFMA.FTZ R160, R160, R103, R113 ;  /* 0x00000067a0a07223 */ /* 0x000fe20000010071 */
[----:B------:R-:W-:Y:S01]  /*2afe0*/  PRMT R103, R75, 0x7632, R103 ;  /* 0x000076324b677816 */ /* 0x000fe20000000067 */
[----:B------:R-:W-:Y:S01]  /*2aff0*/  IMAD.U32 R105, R74, 0x10000, RZ ;  /* 0x000100004a697824 */ /* 0x000fe200078e00ff */
[C---:B0-----:R-:W-:Y:S01]  /*2b000*/  PRMT R88, R76.reuse, 0x7632, R88 ;  /* 0x000076324c587816 */ /* 0x041fe20000000058 */
[----:B------:R-:W-:Y:S01]  /*2b010*/  FFMA.FTZ R89, R161, R101, R20 ;  /* 0x00000065a1597223 */ /* 0x000fe20000010014 */
[----:B------:R-:W-:Y:S01]  /*2b020*/  SHF.L.U32 R91, R76, 0x10, RZ ;  /* 0x000000104c5b7819 */ /* 0x000fe200000006ff */
[C---:B------:R-:W-:Y:S01]  /*2b030*/  FMUL.FTZ R101, R157.reuse, R158 ;  /* 0x0000009e9d657220 */ /* 0x040fe20000410000 */
[----:B------:R-:W-:Y:S01]  /*2b040*/  SHF.L.U32 R95, R88, 0x10, RZ ;  /* 0x00000010585f7819 */ /* 0x000fe200000006ff */
[----:B------:R-:W-:Y:S01]  /*2b050*/  FMUL.FTZ R88, R157, R159 ;  /* 0x0000009f9d587220 */ /* 0x000fe20000410000 */
[----:B------:R-:W-:Y:S01]  /*2b060*/  IMAD.U32 R161, R72, 0x10000, RZ ;  /* 0x0001000048a17824 */ /* 0x000fe200078e00ff */
[----:B------:R-:W-:Y:S01]  /*2b070*/  SHF.L.U32 R164, R73, 0x10, RZ ;  /* 0x0000001049a47819 */ /* 0x000fe200000006ff */
[----:B------:R-:W-:Y:S01]  /*2b080*/  FMUL.FTZ R172, R157, R172 ;  /* 0x000000ac9dac7220 */ /* 0x000fe20000410000 */
[----:B------:R-:W-:Y:S01]  /*2b090*/  FFMA.FTZ R101, R101, R95, R112 ;  /* 0x0000005f65657223 */ /* 0x000fe20000010070 */
[----:B------:R-:W-:Y:S01]  /*2b0a0*/  FFMA.FTZ R88, R88, R91, R19 ;  /* 0x0000005b58587223 */ /* 0x000fe20000010013 */
[----:B------:R-:W-:Y:S01]  /*2b0b0*/  SHF.L.U32 R95, R103, 0x10, RZ ;  /* 0x00000010675f7819 */ /* 0x000fe200000006ff */
[----:B------:R-:W-:-:S02]  /*2b0c0*/  IMAD.U32 R91, R75, 0x10000, RZ ;  /* 0x000100004b5b7824 */ /* 0x000fc400078e00ff */
[----:B------:R-:W-:Y:S01]  /*2b0d0*/  FMUL.FTZ R103, R157, R174 ;  /* 0x000000ae9d677220 */ /* 0x000fe20000410000 */
[----:B------:R-:W-:Y:S01]  /*2b0e0*/  FFMA.FTZ R161, R168, R161, R23 ;  /* 0x000000a1a8a17223 */ /* 0x000fe20000010017 */
[----:B------:R-:W-:Y:S01]  /*2b0f0*/  FFMA.FTZ R105, R172, R105, R25 ;  /* 0x00000069ac697223 */ /* 0x000fe20000010019 */
[----:B------:R-:W-:Y:S01]  /*2b100*/  FFMA.FTZ R162, R162, R95, R119 ;  /* 0x0000005fa2a27223 */ /* 0x000fe20000010077 */
[----:B------:R-:W-:Y:S01]  /*2b110*/  FFMA.FTZ R103, R103, R91, R26 ;  /* 0x0000005b67677223 */ /* 0x000fe2000001001a */
[----:B------:R-:W-:Y:S01]  /*2b120*/  PRMT R91, R73, 0x7632, R91 ;  /* 0x00007632495b7816 */ /* 0x000fe2000000005b */
[C---:B------:R-:W-:Y:S01]  /*2b130*/  FMUL.FTZ R174, R157.reuse, R183 ;  /* 0x000000b79dae7220 */ /* 0x040fe20000410000 */
[----:B------:R-:W-:Y:S01]  /*2b140*/  PRMT R95, R74, 0x7632, R95 ;  /* 0x000076324a5f7816 */ /* 0x000fe2000000005f */
[----:B------:R-:W-:Y:S01]  /*2b150*/  FMUL.FTZ R158, R157, R169 ;  /* 0x000000a99d9e7220 */ /* 0x000fe20000410000 */
[----:B------:R-:W-:Y:S01]  /*2b160*/  SHF.L.U32 R107, R91, 0x10, RZ ;  /* 0x000000105b6b7819 */ /* 0x000fe200000006ff */
[----:B------:R-:W-:Y:S01]  /*2b170*/  FMUL.FTZ R171, R157, R171 ;  /* 0x000000ab9dab7220 */ /* 0x000fe20000410000 */
[----:B------:R-:W-:Y:S01]  /*2b180*/  PRMT R91, R72, 0x7632, R91 ;  /* 0x00007632485b7816 */ /* 0x000fe2000000005b */
[----:B------:R-:W-:-:S02]  /*2b190*/  IMAD.U32 R159, R95, 0x10000, RZ ;  /* 0x000100005f9f7824 */ /* 0x000fc400078e00ff */
[----:B------:R-:W-:Y:S01]  /*2b1a0*/  FMUL.FTZ R95, R157, R170 ;  /* 0x000000aa9d5f7220 */ /* 0x000fe20000410000 */
[----:B------:R-:W-:Y:S01]  /*2b1b0*/  FFMA.FTZ R107, R158, R107, R117 ;  /* 0x0000006b9e6b7223 */ /* 0x000fe20000010075 */
[----:B------:R-:W-:Y:S01]  /*2b1c0*/  SHF.L.U32 R91, R91, 0x10, RZ ;  /* 0x000000105b5b7819 */ /* 0x000fe200000006ff */
[----:B------:R-:W-:Y:S02]  /*2b1d0*/  IMAD.U32 R158, R71, 0x10000, RZ ;  /* 0x00010000479e7824 */ /* 0x000fe400078e00ff */
[----:B------:R-:W-:Y:S01]  /*2b1e0*/  FFMA.FTZ R164, R95, R164, R24 ;  /* 0x000000a45fa47223 */ /* 0x000fe20000010018 */
[----:B------:R-:W-:Y:S01]  /*2b1f0*/  PRMT R95, R71, 0x7632, R95 ;  /* 0x00007632475f7816 */ /* 0x000fe2000000005f */
[----:B------:R-:W-:Y:S01]  /*2b200*/  FMUL.FTZ R163, R157, R230 ;  /* 0x000000e69da37220 */ /* 0x000fe20000410000 */
[----:B------:R-:W-:Y:S01]  /*2b210*/  FFMA.FTZ R168, R167, R91, R116 ;  /* 0x0000005ba7a87223 */ /* 0x000fe20000010074 */
[----:B------:R-:W-:Y:S01]  /*2b220*/  PRMT R91, R70, 0x7632, R91 ;  /* 0x00007632465b7816 */ /* 0x000fe2000000005b */
[----:B------:R-:W-:Y:S01]  /*2b230*/  FMUL.FTZ R167, R157, R180 ;  /* 0x000000b49da77220 */ /* 0x000fe20000410000 */
[----:B------:R-:W-:-:S02]  /*2b240*/  IMAD.U32 R95, R95, 0x10000, RZ ;  /* 0x000100005f5f7824 */ /* 0x000fc400078e00ff */
[----:B------:R-:W-:Y:S01]  /*2b250*/  FMUL.FTZ R180, R157, R179 ;  /* 0x000000b39db47220 */ /* 0x000fe20000410000 */
[----:B------:R-:W-:Y:S01]  /*2b260*/  SHF.L.U32 R172, R91, 0x10, RZ ;  /* 0x000000105bac7819 */ /* 0x000fe200000006ff */
[----:B------:R-:W-:Y:S01]  /*2b270*/  FMUL.FTZ R177, R157, R177 ;  /* 0x000000b19db17220 */ /* 0x000fe20000410000 */
[C---:B------:R-:W-:Y:S01]  /*2b280*/  PRMT R91, R69.reuse, 0x7632, R91 ;  /* 0x00007632455b7816 */ /* 0x040fe2000000005b */
[----:B------:R-:W-:Y:S01]  /*2b290*/  FFMA.FTZ R174, R174, R95, R125 ;  /* 0x0000005faeae7223 */ /* 0x000fe2000001007d */
[----:B------:R-:W-:Y:S02]  /*2b2a0*/  IMAD.U32 R95, R69, 0x10000, RZ ;  /* 0x00010000455f7824 */ /* 0x000fe400078e00ff */
[----:B------:R-:W-:Y:S01]  /*2b2b0*/  FFMA.FTZ R170, R171, R159, R118 ;  /* 0x0000009fabaa7223 */ /* 0x000fe20000010076 */
[----:B------:R-:W-:Y:S01]  /*2b2c0*/  SHF.L.U32 R91, R91, 0x10, RZ ;  /* 0x000000105b5b7819 */ /* 0x000fe200000006ff */
[----:B------:R-:W-:Y:S01]  /*2b2d0*/  FFMA.FTZ R163, R163, R158, R30 ;  /* 0x0000009ea3a37223 */ /* 0x000fe2000001001e */
[----:B------:R-:W-:Y:S01]  /*2b2e0*/  FFMA.FTZ R167, R167, R95, R28 ;  /* 0x0000005fa7a77223 */ /* 0x000fe2000001001c */
[----:B------:R-:W-:Y:S01]  /*2b2f0*/  PRMT R95, R67, 0x7632, R95 ;  /* 0x00007632435f7816 */ /* 0x000fe2000000005f */
[----:B------:R-:W-:-:S02]  /*2b300*/  IMAD.U32 R173, R68, 0x10000, RZ ;  /* 0x0001000044ad7824 */ /* 0x000fc400078e00ff */
[----:B------:R-:W-:Y:S01]  /*2b310*/  FFMA.FTZ R180, R180, R91, R121 ;  /* 0x0000005bb4b47223 */ /* 0x000fe20000010079 */
[----:B------:R-:W-:Y:S01]  /*2b320*/  PRMT R91, R68, 0x7632, R91 ;  /* 0x00007632445b7816 */ /* 0x000fe2000000005b */
[----:B------:R-:W-:Y:S01]  /*2b330*/  FMUL.FTZ R178, R157, R178 ;  /* 0x000000b29db27220 */ /* 0x000fe20000410000 */
[----:B------:R-:W-:Y:S01]  /*2b340*/  SHF.L.U32 R158, R67, 0x10, RZ ;  /* 0x00000010439e7819 */ /* 0x000fe200000006ff */
[----:B------:R-:W-:Y:S01]  /*2b350*/  FMUL.FTZ R169, R157, R188 ;  /* 0x000000bc9da97220 */ /* 0x000fe20000410000 */
[----:B------:R-:W-:Y:S01]  /*2b360*/  SHF.L.U32 R159, R95, 0x10, RZ ;  /* 0x000000105f9f7819 */ /* 0x000fe200000006ff */
[----:B------:R-:W-:Y:S02]  /*2b370*/  IMAD.U32 R91, R91, 0x10000, RZ ;  /* 0x000100005b5b7824 */ /* 0x000fe400078e00ff */
[C---:B------:R-:W-:Y:S01]  /*2b380*/  FMUL.FTZ R95, R157.reuse, R222 ;  /* 0x000000de9d5f7220 */ /* 0x040fe20000410000 */
[----:B------:R-:W-:Y:S01]  /*2b390*/  FFMA.FTZ R173, R178, R173, R27 ;  /* 0x000000adb2ad7223 */ /* 0x000fe2000001001b */
[----:B------:R-:W-:Y:S01]  /*2b3a0*/  FMUL.FTZ R178, R157, R191 ;  /* 0x000000bf9db27220 */ /* 0x000fe20000410000 */
[----:B------:R-:W-:Y:S01]  /*2b3b0*/  FFMA.FTZ R218, R177, R91, R120 ;  /* 0x0000005bb1da7223 */ /* 0x000fe20000010078 */
[C---:B------:R-:W-:Y:S01]  /*2b3c0*/  PRMT R91, R66.reuse, 0x7632, R91 ;  /* 0x00007632425b7816 */ /* 0x040fe2000000005b */
[----:B------:R-:W-:Y:S01]  /*2b3d0*/  FFMA.FTZ R158, R95, R158, R34 ;  /* 0x0000009e5f9e7223 */ /* 0x000fe20000010022 */
[----:B------:R-:W-:Y:S01]  /*2b3e0*/  IMAD.U32 R95, R66, 0x10000, RZ ;  /* 0x00010000425f7824 */ /* 0x000fe200078e00ff */
[----:B------:R-:W-:Y:S01]  /*2b3f0*/  SHF.L.U32 R165, R70, 0x10, RZ ;  /* 0x0000001046a57819 */ /* 0x000fe200000006ff */
[----:B------:R-:W-:Y:S01]  /*2b400*/  FMUL.FTZ R182, R157, R182 ;  /* 0x000000b69db67220 */ /* 0x000fe20000410000 */
[----:B------:R-:W-:Y:S01]  /*2b410*/  SHF.L.U32 R175, R91, 0x10, RZ ;  /* 0x000000105baf7819 */ /* 0x000fe200000006ff */
[----:B------:R-:W-:-:S02]  /*2b420*/  IMAD.U32 R91, R65, 0x10000, RZ ;  /* 0x00010000415b7824 */ /* 0x000fc400078e00ff */
[----:B------:R-:W-:Y:S01]  /*2b430*/  FFMA.FTZ R178, R178, R95, R33 ;  /* 0x0000005fb2b27223 */ /* 0x000fe20000010021 */
[----:B------:R-:W-:Y:S01]  /*2b440*/  FMUL.FTZ R171, R157, R190 ;  /* 0x000000be9dab7220 */ /* 0x000fe20000410000 */
[----:B------:R-:W-:Y:S01]  /*2b450*/  PRMT R95, R65, 0x7632, R95 ;  /* 0x00007632415f7816 */ /* 0x000fe2000000005f */
[----:B------:R-:W-:Y:S01]  /*2b460*/  FFMA.FTZ R169, R169, R91, R32 ;  /* 0x0000005ba9a97223 */ /* 0x000fe20000010020 */
[----:B------:R-:W-:Y:S01]  /*2b470*/  PRMT R91, R64, 0x7632, R91 ;  /* 0x00007632405b7816 */ /* 0x000fe2000000005b */
[----:B------:R-:W-:Y:S01]  /*2b480*/  FFMA.FTZ R165, R182, R165, R29 ;  /* 0x000000a5b6a57223 */ /* 0x000fe2000001001d */
[----:B------:R-:W-:Y:S01]  /*2b490*/  FFMA.FTZ R171, R171, R175, R128 ;  /* 0x000000afabab7223 */ /* 0x000fe20000010080 */
[----:B------:R-:W-:Y:S01]  /*2b4a0*/  SHF.L.U32 R175, R64, 0x10, RZ ;  /* 0x0000001040af7819 */ /* 0x000fe200000006ff */
[----:B------:R-:W-:Y:S02]  /*2b4b0*/  IMAD.U32 R95, R95, 0x10000, RZ ;  /* 0x000100005f5f7824 */ /* 0x000fe400078e00ff */
[----:B------:R-:W-:Y:S01]  /*2b4c0*/  FMUL.FTZ R182, R157, R189 ;  /* 0x000000bd9db67220 */ /* 0x000fe20000410000 */
[----:B------:R-:W-:Y:S01]  /*2b4d0*/  SHF.L.U32 R91, R91, 0x10, RZ ;  /* 0x000000105b5b7819 */ /* 0x000fe200000006ff */
[C---:B------:R-:W-:Y:S01]  /*2b4e0*/  FMUL.FTZ R186, R157.reuse, R186 ;  /* 0x000000ba9dba7220 */ /* 0x040fe20000410000 */
[----:B------:R-:W-:Y:S01]  /*2b4f0*/  FMUL.FTZ R187, R157, R187 ;  /* 0x000000bb9dbb7220 */ /* 0x000fe20000410000 */
[----:B------:R-:W-:Y:S01]  /*2b500*/  FFMA.FTZ R182, R182, R95, R127 ;  /* 0x0000005fb6b67223 */ /* 0x000fe2000001007f */
[----:B------:R-:W-:Y:S01]  /*2b510*/  PRMT R95, R63, 0x7632, R95 ;  /* 0x000076323f5f7816 */ /* 0x000fe2000000005f */
[----:B------:R-:W-:Y:S01]  /*2b520*/  FFMA.FTZ R175, R186, R175, R31 ;  /* 0x000000afbaaf7223 */ /* 0x000fe2000001001f */
[----:B------:R-:W-:Y:S01]  /*2b530*/  FFMA.FTZ R186, R187, R91, R126 ;  /* 0x0000005bbbba7223 */ /* 0x000fe2000001007e */
[----:B------:R-:W-:-:S02]  /*2b540*/  IMAD.U32 R188, R63, 0x10000, RZ ;  /* 0x000100003fbc7824 */ /* 0x000fc400078e00ff */
[C---:B------:R-:W-:Y:S01]  /*2b550*/  FMUL.FTZ R91, R157.reuse, R204 ;  /* 0x000000cc9d5b7220 */ /* 0x040fe20000410000 */
[----:B------:R-:W-:Y:S01]  /*2b560*/  FMUL.FTZ R181, R157, R181 ;  /* 0x000000b59db57220 */ /* 0x000fe20000410000 */
[----:B------:R-:W-:Y:S01]  /*2b570*/  SHF.L.U32 R95, R95, 0x10, RZ ;  /* 0x000000105f5f7819 */ /* 0x000fe200000006ff */
[C---:B------:R-:W-:Y:S01]  /*2b580*/  FMUL.FTZ R224, R157.reuse, R224 ;  /* 0x000000e09de07220 */ /* 0x040fe20000410000 */
[----:B------:R-:W-:Y:S02]  /*2b590*/  IMAD.U32 R179, R62, 0x10000, RZ ;  /* 0x000100003eb37824 */ /* 0x000fe400078e00ff */
[----:B------:R-:W-:Y:S01]  /*2b5a0*/  FMUL.FTZ R156, R157, R156 ;  /* 0x0000009c9d9c7220 */ /* 0x000fe20000410000 */
[----:B------:R-:W-:Y:S01]  /*2b5b0*/  FFMA.FTZ R188, R91, R188, R38 ;  /* 0x000000bc5bbc7223 */ /* 0x000fe20000010026 */
[----:B------:R-:W-:Y:S01]  /*2b5c0*/  PRMT R91, R61, 0x7632, R91 ;  /* 0x000076323d5b7816 */ /* 0x000fe2000000005b */
[----:B------:R-:W-:Y:S01]  /*2b5d0*/  FFMA.FTZ R172, R181, R172, R124 ;  /* 0x000000acb5ac7223 */ /* 0x000fe2000001007c */
[----:B------:R-:W-:Y:S01]  /*2b5e0*/  FFMA.FTZ R181, R224, R95, R133 ;  /* 0x0000005fe0b57223 */ /* 0x000fe20000010085 */
[----:B------:R-:W-:Y:S01]  /*2b5f0*/  FFMA.FTZ R179, R156, R179, R37 ;  /* 0x000000b39cb37223 */ /* 0x000fe20000010025 */
[----:B------:R-:W-:Y:S01]  /*2b600*/  SHF.L.U32 R95, R61, 0x10, RZ ;  /* 0x000000103d5f7819 */ /* 0x000fe200000006ff */
[----:B------:R-:W-:Y:S01]  /*2b610*/  FMUL.FTZ R183, R157, R200 ;  /* 0x000000c89db77220 */ /* 0x000fe20000410000 */
[----:B------:R-:W-:Y:S01]  /*2b620*/  SHF.L.U32 R156, R91, 0x10, RZ ;  /* 0x000000105b9c7819 */ /* 0x000fe200000006ff */
[C---:B------:R-:W-:Y:S01]  /*2b630*/  IMAD.U32 R187, R60.reuse, 0x10000, RZ ;  /* 0x000100003cbb7824 */ /* 0x040fe200078e00ff */
[----:B------:R-:W-:Y:S01]  /*2b640*/  PRMT R91, R60, 0x7632, R91 ;  /* 0x000076323c5b7816 */ /* 0x000fe2000000005b */
[----:B------:R-:W-:Y:S01]  /*2b650*/  FFMA.FTZ R183, R183, R95, R36 ;  /* 0x0000005fb7b77223 */ /* 0x000fe20000010024 */
[C---:B------:R-:W-:Y:S01]  /*2b660*/  FMUL.FTZ R198, R157.reuse, R198 ;  /* 0x000000c69dc67220 */ /* 0x040fe20000410000 */
[----:B------:R-:W-:Y:S01]  /*2b670*/  FMUL.FTZ R96, R157, R96 ;  /* 0x000000609d607220 */ /* 0x000fe20000410000 */
[----:B------:R-:W-:Y:S01]  /*2b680*/  SHF.L.U32 R95, R91, 0x10, RZ ;  /* 0x000000105b5f7819 */ /* 0x000fe200000006ff */
[----:B------:R-:W-:Y:S01]  /*2b690*/  FMUL.FTZ R91, R157, R94 ;  /* 0x0000005e9d5b7220 */ /* 0x000fe20000410000 */
[----:B------:R-:W-:Y:S01]  /*2b6a0*/  FFMA.FTZ R187, R198, R187, R35 ;  /* 0x000000bbc6bb7223 */ /* 0x000fe20000010023 */
[----:B------:R-:W-:Y:S01]  /*2b6b0*/  FFMA.FTZ R200, R96, R156, R131 ;  /* 0x0000009c60c87223 */ /* 0x000fe20000010083 */
[----:B------:R-:W-:-:S02]  /*2b6c0*/  IMAD.U32 R94, R59, 0x10000, RZ ;  /* 0x000100003b5e7824 */ /* 0x000fc400078e00ff */
[----:B------:R-:W-:Y:S01]  /*2b6d0*/  FFMA.FTZ R198, R91, R95, R130 ;  /* 0x0000005f5bc67223 */ /* 0x000fe20000010082 */
[----:B------:R-:W-:Y:S01]  /*2b6e0*/  PRMT R95, R59, 0x7632, R95 ;  /* 0x000076323b5f7816 */ /* 0x000fe2000000005f */
[C---:B------:R-:W-:Y:S01]  /*2b6f0*/  FMUL.FTZ R189, R157.reuse, R232 ;  /* 0x000000e89dbd7220 */ /* 0x040fe20000410000 */
[C---:B------:R-:W-:Y:S01]  /*2b700*/  PRMT R91, R58.reuse, 0x7632, R91 ;  /* 0x000076323a5b7816 */ /* 0x040fe2000000005b */
[C---:B------:R-:W-:Y:S01]  /*2b710*/  FMUL.FTZ R210, R157.reuse, R210 ;  /* 0x000000d29dd27220 */ /* 0x040fe20000410000 */
[----:B------:R-:W-:Y:S01]  /*2b720*/  FMUL.FTZ R194, R157, R194 ;  /* 0x000000c29dc27220 */ /* 0x000fe20000410000 */
[----:B------:R-:W-:Y:S01]  /*2b730*/  IMAD.U32 R96, R95, 0x10000, RZ ;  /* 0x000100005f607824 */ /* 0x000fe200078e00ff */
[----:B------:R-:W-:Y:S01]  /*2b740*/  SHF.L.U32 R95, R91, 0x10, RZ ;  /* 0x000000105b5f7819 */ /* 0x000fe200000006ff */
[----:B------:R-:W-:Y:S01]  /*2b750*/  FFMA.FTZ R189, R189, R94, R42 ;  /* 0x0000005ebdbd7223 */ /* 0x000fe2000001002a */
[----:B------:R-:W-:Y:S01]  /*2b760*/  PRMT R91, R57, 0x7632, R91 ;  /* 0x00007632395b7816 */ /* 0x000fe2000000005b */
[C---:B------:R-:W-:Y:S01]  /*2b770*/  FMUL.FTZ R191, R157.reuse, R196 ;  /* 0x000000c49dbf7220 */ /* 0x040fe20000410000 */
[----:B------:R-:W-:Y:S01]  /*2b780*/  SHF.L.U32 R94, R58, 0x10, RZ ;  /* 0x000000103a5e7819 */ /* 0x000fe200000006ff */
[----:B------:R-:W-:Y:S01]  /*2b790*/  FMUL.FTZ R193, R157, R208 ;  /* 0x000000d09dc17220 */ /* 0x000fe20000410000 */
[----:B------:R-:W-:Y:S01]  /*2b7a0*/  SHF.L.U32 R91, R91, 0x10, RZ ;  /* 0x000000105b5b7819 */ /* 0x000fe200000006ff */
[----:B------:R-:W-:Y:S01]  /*2b7b0*/  FFMA.FTZ R191, R191, R95, R136 ;  /* 0x0000005fbfbf7223 */ /* 0x000fe20000010088 */
[----:B------:R-:W-:Y:S01]  /*2b7c0*/  PRMT R177, R62, 0x7632, R177 ;  /* 0x000076323eb17816 */ /* 0x000fe200000000b1 */
[----:B------:R-:W-:Y:S01]  /*2b7d0*/  FFMA.FTZ R196, R210, R94, R41 ;  /* 0x0000005ed2c47223 */ /* 0x000fe20000010029 */
[----:B------:R-:W-:-:S02]  /*2b7e0*/  IMAD.U32 R94, R57, 0x10000, RZ ;  /* 0x00010000395e7824 */ /* 0x000fc400078e00ff */
[----:B------:R-:W-:Y:S01]  /*2b7f0*/  FFMA.FTZ R194, R194, R91, R135 ;  /* 0x0000005bc2c27223 */ /* 0x000fe20000010087 */
[----:B------:R-:W-:Y:S01]  /*2b800*/  PRMT R91, R56, 0x7632, R91 ;  /* 0x00007632385b7816 */ /* 0x000fe2000000005b */
[----:B------:R-:W-:Y:S02]  /*2b810*/  IMAD.U32 R190, R177, 0x10000, RZ ;  /* 0x00010000b1be7824 */ /* 0x000fe400078e00ff */
[C---:B------:R-:W-:Y:S01]  /*2b820*/  FMUL.FTZ R177, R157.reuse, R202 ;  /* 0x000000ca9db17220 */ /* 0x040fe20000410000 */
[----:B------:R-:W-:Y:S01]  /*2b830*/  FMUL.FTZ R202, R157, R212 ;  /* 0x000000d49dca7220 */ /* 0x000fe20000410000 */
[----:B------:R-:W-:Y:S01]  /*2b840*/  FFMA.FTZ R193, R193, R94, R40 ;  /* 0x0000005ec1c17223 */ /* 0x000fe20000010028 */
[----:B------:R-:W-:Y:S01]  /*2b850*/  PRMT R94, R55, 0x7632, R94 ;  /* 0x00007632375e7816 */ /* 0x000fe2000000005e */
[----:B------:R-:W-:Y:S02]  /*2b860*/  IMAD.U32 R204, R91, 0x10000, RZ ;  /* 0x000100005bcc7824 */ /* 0x000fe400078e00ff */
[C---:B------:R-:W-:Y:S01]  /*2b870*/  FMUL.FTZ R91, R157.reuse, R192 ;  /* 0x000000c09d5b7220 */ /* 0x040fe20000410000 */
[----:B------:R-:W-:Y:S01]  /*2b880*/  FFMA.FTZ R202, R202, R96, R137 ;  /* 0x00000060caca7223 */ /* 0x000fe20000010089 */
[----:B------:R-:W-:Y:S01]  /*2b890*/  SHF.L.U32 R192, R94, 0x10, RZ ;  /* 0x000000105ec07819 */ /* 0x000fe200000006ff */
[----:B------:R-:W-:Y:S01]  /*2b8a0*/  FMUL.FTZ R92, R157, R92 ;  /* 0x0000005c9d5c7220 */ /* 0x000fe20000410000 */
[----:B------:R-:W-:Y:S01]  /*2b8b0*/  PRMT R96, R54, 0x7632, R96 ;  /* 0x0000763236607816 */ /* 0x000fe20000000060 */
[----:B------:R-:W-:Y:S01]  /*2b8c0*/  FFMA.FTZ R204, R91, R204, R134 ;  /* 0x000000cc5bcc7223 */ /* 0x000fe20000010086 */
[----:B------:R-:W-:Y:S01]  /*2b8d0*/  SHF.L.U32 R95, R55, 0x10, RZ ;  /* 0x00000010375f7819 */ /* 0x000fe200000006ff */
[----:B------:R-:W-:Y:S01]  /*2b8e0*/  FMUL.FTZ R197, R157, R226 ;  /* 0x000000e29dc57220 */ /* 0x000fe20000410000 */
[----:B------:R-:W-:Y:S01]  /*2b8f0*/  PRMT R91, R53, 0x7632, R91 ;  /* 0x00007632355b7816 */ /* 0x000fe2000000005b */
[----:B------:R-:W-:Y:S01]  /*2b900*/  FFMA.FTZ R190, R177, R190, R132 ;  /* 0x000000beb1be7223 */ /* 0x000fe20000010084 */
[----:B------:R-:W-:Y:S01]  /*2b910*/  FFMA.FTZ R192, R92, R192, R141 ;  /* 0x000000c05cc07223 */ /* 0x000fe2000001008d */
[----:B------:R-:W-:-:S02]  /*2b920*/  IMAD.U32 R177, R96, 0x10000, RZ ;  /* 0x0001000060b17824 */ /* 0x000fc400078e00ff */
[----:B------:R-:W-:Y:S01]  /*2b930*/  FFMA.FTZ R197, R197, R95, R46 ;  /* 0x0000005fc5c57223 */ /* 0x000fe2000001002e */
[----:B------:R-:W-:Y:S01]  /*2b940*/  SHF.L.U32 R92, R53, 0x10, RZ ;  /* 0x00000010355c7819 */ /* 0x000fe200000006ff */
[----:B------:R-:W0:Y:S01]  /*2b950*/  @!P2 LDC.64 R94, c[0x0][0x258] ;  /* 0x00009600ff5eab82 */ /* 0x000e220000000a00 */
[----:B------:R-:W-:Y:S01]  /*2b960*/  SHF.L.U32 R96, R91, 0x10, RZ ;  /* 0x000000105b607819 */ /* 0x000fe200000006ff */
[C---:B------:R-:W-:Y:S01]  /*2b970*/  FMUL.FTZ R91, R157.reuse, R214 ;  /* 0x000000d69d5b7220 */ /* 0x040fe20000410000 */
[C---:B------:R-:W-:Y:S01]  /*2b980*/  FMUL.FTZ R102, R157.reuse, R102 ;  /* 0x000000669d667220 */ /* 0x040fe20000410000 */
[----:B------:R-:W-:Y:S01]  /*2b990*/  FMUL.FTZ R199, R157, R104 ;  /* 0x000000689dc77220 */ /* 0x000fe20000410000 */
[----:B------:R-:W-:Y:S01]  /*2b9a0*/  F2FP.BF16.F32.PACK_AB R89, R160, R89 ;  /* 0x00000059a059723e */ /* 0x000fe200000010ff */
[----:B------:R-:W-:Y:S01]  /*2b9b0*/  FFMA.FTZ R203, R91, R92, R44 ;  /* 0x0000005c5bcb7223 */ /* 0x000fe2000001002c */
[----:B------:R-:W-:Y:S01]  /*2b9c0*/  F2FP.BF16.F32.PACK_AB R91, R90, R93 ;  /* 0x0000005d5a5b723e */ /* 0x000fe200000010ff */
[----:B------:R-:W-:Y:S01]  /*2b9d0*/  FFMA.FTZ R208, R102, R96, R139 ;  /* 0x0000006066d07223 */ /* 0x000fe2000001008b */
[----:B------:R-:W1:Y:S01]  /*2b9e0*/  LDC.64 R92, c[0x0][0x2b8] ;  /* 0x0000ae00ff5c7b82 */ /* 0x000e620000000a00 */
[----:B------:R-:W-:Y:S01]  /*2b9f0*/  F2FP.BF16.F32.PACK_AB R90, R106, R97 ;  /* 0x000000616a5a723e */ /* 0x000fe200000010ff */
[----:B------:R-:W-:Y:S01]  /*2ba00*/  FFMA.FTZ R199, R199, R177, R140 ;  /* 0x000000b1c7c77223 */ /* 0x000fe2000001008c */
[C---:B------:R-:W-:Y:S01]  /*2ba10*/  PRMT R97, R52.reuse, 0x7632, R97 ;  /* 0x0000763234617816 */ /* 0x040fe20000000061 */
[----:B------:R-:W-:Y:S01]  /*2ba20*/  IMAD.U32 R102, R52, 0x10000, RZ ;  /* 0x0001000034667824 */ /* 0x000fe200078e00ff */
[----:B------:R-:W-:Y:S01]  /*2ba30*/  LEA R96, P3, R99, UR18, 0x4 ;  /* 0x0000001263607c11 */ /* 0x000fe2000f8620ff */
[----:B------:R-:W-:Y:S01]  /*2ba40*/  FMUL.FTZ R184, R157, R184 ;  /* 0x000000b89db87220 */ /* 0x000fe20000410000 */
[----:B------:R-:W-:Y:S01]  /*2ba50*/  SHF.L.U32 R104, R97, 0x10, RZ ;  /* 0x0000001061687819 */ /* 0x000fe200000006ff */
[----:B------:R-:W-:Y:S01]  /*2ba60*/  FMUL.FTZ R177, R157, R100 ;  /* 0x000000649db17220 */ /* 0x000fe20000410000 */
[----:B------:R-:W-:Y:S01]  /*2ba70*/  LEA.HI.X R97, R99, UR19, RZ, 0x4, P3 ;  /* 0x0000001363617c11 */ /* 0x000fe200098f24ff */
[----:B------:R-:W-:Y:S01]  /*2ba80*/  FMUL.FTZ R206, R157, R206 ;  /* 0x000000ce9dce7220 */ /* 0x000fe20000410000 */
[----:B------:R-:W-:Y:S01]  /*2ba90*/  F2FP.BF16.F32.PACK_AB R88, R101, R88 ;  /* 0x000000586558723e */ /* 0x000fe200000010ff */
[----:B------:R-:W-:Y:S01]  /*2baa0*/  FMUL.FTZ R228, R157, R228 ;  /* 0x000000e49de47220 */ /* 0x000fe20000410000 */
[----:B------:R-:W-:Y:S01]  /*2bab0*/  FFMA.FTZ R184, R184, R102, R43 ;  /* 0x00000066b8b87223 */ /* 0x000fe2000001002b */
[----:B------:R-:W-:Y:S01]  /*2bac0*/  FFMA.FTZ R201, R177, R104, R138 ;  /* 0x00000068b1c97223 */ /* 0x000fe2000001008a */
[----:B0-----:R-:W-:Y:S01]  /*2bad0*/  @!P2 IMAD.WIDE R94, R2, 0x4, R94 ;  /* 0x00000004025ea825 */ /* 0x001fe200078e025e */
[----:B------:R-:W-:-:S03]  /*2bae0*/  F2FP.BF16.F32.PACK_AB R103, R162, R103 ;  /* 0x00000067a267723e */ /* 0x000fc600000010ff */
[----:B------:R-:W-:Y:S01]  /*2baf0*/  FFMA.FTZ R195, R206, R195, R39 ;  /* 0x000000c3cec37223 */ /* 0x000fe20000010027 */
[----:B------:R-:W-:Y:S01]  /*2bb00*/  F2FP.BF16.F32.PACK_AB R102, R170, R105 ;  /* 0x00000069aa66723e */ /* 0x000fe200000010ff */
[----:B------:R-:W-:Y:S01]  /*2bb10*/  IMAD.U32 R156, R54, 0x10000, RZ ;  /* 0x00010000369c7824 */ /* 0x000fe200078e00ff */
[----:B------:R0:W-:Y:S01]  /*2bb20*/  @!P2 STG.E desc[UR4][R94.64], R157 ;  /* 0x0000009d5e00a986 */ /* 0x0001e2000c101904 */
[----:B------:R-:W-:Y:S01]  /*2bb30*/  F2FP.BF16.F32.PACK_AB R101, R107, R164 ;  /* 0x000000a46b65723e */ /* 0x000fe200000010ff */
[----:B------:R-:W-:Y:S01]  /*2bb40*/  FMUL.FTZ R206, R157, R216 ;  /* 0x000000d89dce7220 */ /* 0x000fe20000410000 */
[----:B------:R-:W-:Y:S01]  /*2bb50*/  F2FP.BF16.F32.PACK_AB R100, R168, R161 ;  /* 0x000000a1a864723e */ /* 0x000fe200000010ff */
[----:B------:R2:W-:Y:S01]  /*2bb60*/  STG.E.128 desc[UR4][R96.64], R88 ;  /* 0x0000005860007986 */ /* 0x0005e2000c101d04 */
[----:B-1----:R-:W-:Y:S01]  /*2bb70*/  IMAD.WIDE.U32 R98, R98, 0x10, R92 ;  /* 0x0000001062627825 */ /* 0x002fe200078e005c */
[----:B------:R-:W-:-:S03]  /*2bb80*/  F2FP.BF16.F32.PACK_AB R107, R174, R163 ;  /* 0x000000a3ae6b723e */ /* 0x000fc600000010ff */
[----:B------:R-:W-:Y:S01]  /*2bb90*/  FFMA.FTZ R159, R228, R159, R129 ;  /* 0x0000009fe49f7223 */ /* 0x000fe20000010081 */
[----:B------:R-:W-:Y:S01]  /*2bba0*/  F2FP.BF16.F32.PACK_AB R106, R172, R165 ;  /* 0x000000a5ac6a723e */ /* 0x000fe200000010ff */
[----:B------:R-:W-:Y:S01]  /*2bbb0*/  FFMA.FTZ R206, R206, R156, R45 ;  /* 0x0000009ccece7223 */ /* 0x000fe2000001002d */
[----:B------:R-:W-:Y:S01]  /*2bbc0*/  F2FP.BF16.F32.PACK_AB R105, R180, R167 ;  /* 0x000000a7b469723e */ /* 0x000fe200000010ff */
[----:B------:R1:W-:Y:S01]  /*2bbd0*/  STG.E.128 desc[UR4][R98.64], R100 ;  /* 0x0000006462007986 */ /* 0x0003e2000c101d04 */
[----:B------:R-:W-:Y:S01]  /*2bbe0*/  F2FP.BF16.F32.PACK_AB R104, R218, R173 ;  /* 0x000000adda68723e */ /* 0x000fe200000010ff */
[--C-:B------:R-:W-:Y:S01]  /*2bbf0*/  IMAD.WIDE.U32 R166, R166, 0x10, R92.reuse ;  /* 0x00000010a6a67825 */ /* 0x100fe200078e005c */
[----:B0-----:R-:W-:Y:S02]  /*2bc00*/  F2FP.BF16.F32.PACK_AB R95, R181, R188 ;  /* 0x000000bcb55f723e */ /* 0x001fe400000010ff */
[----:B------:R-:W-:Y:S01]  /*2bc10*/  F2FP.BF16.F32.PACK_AB R94, R190, R179 ;  /* 0x000000b3be5e723e */ /* 0x000fe200000010ff */
[----:B------:R-:W-:-:S04]  /*2bc20*/  IMAD.WIDE.U32 R176, R176, 0x10, R92 ;  /* 0x00000010b0b07825 */ /* 0x000fc800078e005c */
[--C-:B------:R-:W-:Y:S01]  /*2bc30*/  IMAD.WIDE.U32 R156, R185, 0x10, R92.reuse ;  /* 0x00000010b99c7825 */ /* 0x100fe200078e005c */
[----:B--2---:R-:W-:Y:S02]  /*2bc40*/  F2FP.BF16.F32.PACK_AB R91, R159, R158 ;  /* 0x0000009e9f5b723e */ /* 0x004fe400000010ff */
[----:B------:R-:W-:Y:S01]  /*2bc50*/  F2FP.BF16.F32.PACK_AB R90, R171, R178 ;  /* 0x000000b2ab5a723e */ /* 0x000fe200000010ff */
[----:B------:R-:W-:Y:S01]  /*2bc60*/  IMAD.WIDE.U32 R88, R153, 0x10, R92 ;  /* 0x0000001099587825 */ /* 0x000fe200078e005c */
[----:B------:R-:W-:Y:S02]  /*2bc70*/  F2FP.BF16.F32.PACK_AB R93, R200, R183 ;  /* 0x000000b7c85d723e */ /* 0x000fe400000010ff */
[----:B------:R-:W-:Y:S01]  /*2bc80*/  F2FP.BF16.F32.PACK_AB R92, R198, R187 ;  /* 0x000000bbc65c723e */ /* 0x000fe200000010ff */
[----:B------:R-:W-:Y:S01]  /*2bc90*/  VIADD R2, R2, UR20 ;  /* 0x0000001402027c36 */ /* 0x000fe20008000000 */
[----:B------:R0:W-:Y:S01]  /*2bca0*/  STG.E.128 desc[UR4][R88.64], R104 ;  /* 0x0000006858007986 */ /* 0x0001e2000c101d04 */
[----:B-1----:R-:W-:-:S02]  /*2bcb0*/  F2FP.BF16.F32.PACK_AB R99, R202, R189 ;  /* 0x000000bdca63723e */ /* 0x002fc400000010ff */
[----:B------:R-:W-:Y:S02]  /*2bcc0*/  F2FP.BF16.F32.PACK_AB R98, R191, R196 ;  /* 0x000000c4bf62723e */ /* 0x000fe400000010ff */
[----:B------:R-:W-:Y:S02]  /*2bcd0*/  F2FP.BF16.F32.PACK_AB R97, R194, R193 ;  /* 0x000000c1c261723e */ /* 0x000fe400000010ff */
[----:B------:R-:W-:Y:S02]  /*2bce0*/  F2FP.BF16.F32.PACK_AB R96, R204, R195 ;  /* 0x000000c3cc60723e */ /* 0x000fe400000010ff */
[----:B------:R-:W-:Y:S02]  /*2bcf0*/  F2FP.BF16.F32.PACK_AB R103, R192, R197 ;  /* 0x000000c5c067723e */ /* 0x000fe400000010ff */
[----:B------:R-:W-:Y:S02]  /*2bd00*/  F2FP.BF16.F32.PACK_AB R102, R199, R206 ;  /* 0x000000cec766723e */ /* 0x000fe400000010ff */
[----:B------:R-:W-:-:S02]  /*2bd10*/  F2FP.BF16.F32.PACK_AB R101, R208, R203 ;  /* 0x000000cbd065723e */ /* 0x000fc400000010ff */
[----:B------:R-:W-:Y:S02]  /*2bd20*/  F2FP.BF16.F32.PACK_AB R100, R201, R184 ;  /* 0x000000b8c964723e */ /* 0x000fe400000010ff */
[----:B0-----:R-:W-:Y:S02]  /*2bd30*/  LEA R104, P2, R154, UR18, 0x4 ;  /* 0x000000129a687c11 */ /* 0x001fe4000f8420ff */
[----:B------:R-:W-:Y:S02]  /*2bd40*/  F2FP.BF16.F32.PACK_AB R89, R182, R169 ;  /* 0x000000a9b659723e */ /* 0x000fe400000010ff */
[----:B------:R-:W-:Y:S02]  /*2bd50*/  F2FP.BF16.F32.PACK_AB R88, R186, R175 ;  /* 0x000000afba58723e */ /* 0x000fe400000010ff */
[----:B------:R-:W-:Y:S02]  /*2bd60*/  LEA.HI.X R105, R154, UR19, RZ, 0x4, P2 ;  /* 0x000000139a697c11 */ /* 0x000fe400090f24ff */
[----:B------:R-:W-:Y:S01]  /*2bd70*/  ISETP.GE.AND P2, PT, R2, UR21, PT ;  /* 0x0000001502007c0c */ /* 0x000fe2000bf46270 */
[----:B------:R0:W-:Y:S01]  /*2bd80*/  STG.E.128 desc[UR4][R166.64], R88 ;  /* 0x00000058a6007986 */ /* 0x0001e2000c101d04 */
[----:B------:R-:W-:-:S03]  /*2bd90*/  SEL R175, RZ, 0x1, P1 ;  /* 0x00000001ffaf7807 */ /* 0x000fc60000800000 */
[----:B------:R0:W-:Y:S04]  /*2bda0*/  STG.E.128 desc[UR4][R176.64], R92 ;  /* 0x0000005cb0007986 */ /* 0x0001e8000c101d04 */
[----:B------:R0:W-:Y:S04]  /*2bdb0*/  STG.E.128 desc[UR4][R156.64], R96 ;  /* 0x000000609c007986 */ /* 0x0001e8000c101d04 */
[----:B------:R0:W-:Y:S01]  /*2bdc0*/  STG.E.128 desc[UR4][R104.64], R100 ;  /* 0x0000006468007986 */ /* 0x0001e2000c101d04 */
[----:B------:R-:W-:Y:S05]  /*2bdd0*/  @!P2 BRA `(.L_x_4773) ;  /* 0xfffffd50001ca947 */ /* 0x000fea000383ffff */
[----:B------:R-:W-:Y:S05]  /*2bde0*/  EXIT ;  /* 0x000000000000794d */ /* 0x000fea0003800000 */
.L_x_4772:
[----:B------:R-:W-:Y:S01]  /*2bdf0*/  HFMA2.MMA R194, -RZ, RZ, 0, 1.847743988037109375e-06 ;  /* 0x0000001fffc27435 */ /* 0x000fe200000001ff */
[----:B0-----:R-:W-:Y:S01]  /*2be00*/  MOV R96, R175 ;  /* 0x000000af00607202 */ /* 0x001fe20000000f00 */
[----:B------:R-:W-:Y:S02]  /*2be10*/  IMAD.MOV.U32 R97, RZ, RZ, 0x1 ;  /* 0x00000001ff617424 */ /* 0x000fe400078e00ff */
[----:B------:R-:W-:-:S07]  /*2be20*/  IMAD.MOV.U32 R95, RZ, RZ, -0x1 ;  /* 0xffffffffff5f7424 */ /* 0x000fce00078e00ff */
[----:B-1----:R-:W-:Y:S05]  /*2be30*/  WARPSYNC.COLLECTIVE R95, `(.L_x_4774) ;  /* 0x000000005f087348 */ /* 0x002fea0003c00000 */
[----:B------:R0:W2:Y:S02]  /*2be40*/  SHFL.BFLY P3, R94, R96, R97, R194 ;  /* 0x0c000061605e7389 */ /* 0x0000a400000600c2 */
[----:B012---:R-:W-:Y:S01]  /*2be50*/  ENDCOLLECTIVE ;  /* 0x000000000000791b */ /* 0x007fe20003800000 */
.L_x_4774:
[----:B------:R-:W-:Y:S01]  /*2be60*/  HFMA2.MMA R97, -RZ, RZ, 0, 1.1920928955078125e-07 ;  /* 0x00000002ff617435 */ /* 0x000fe200000001ff */
[----:B------:R-:W-:-:S05]  /*2be70*/  MOV R88, R94 ;  /* 0x0000005e00587202 */ /* 0x000fca0000000f00 */
[----:B------:R-:W-:-:S04]  /*2be80*/  FADD.FTZ R90, R175, R88 ;  /* 0x00000058af5a7221 */ /* 0x000fc80000010000 */
[----:B------:R-:W-:-:S07]  /*2be90*/  IMAD.MOV.U32 R96, RZ, RZ, R90 ;  /* 0x000000ffff607224 */ /* 0x000fce00078e005a */
[----:B------:R-:W-:Y:S05]  /*2bea0*/  WARPSYNC.COLLECTIVE R95, `(.L_x_4775) ;  /* 0x000000005f087348 */ /* 0x000fea0003c00000 */
[----:B------:R0:W1:Y:S02]  /*2beb0*/  SHFL.BFLY P3, R94, R96, R97, R194 ;  /* 0x0c000061605e7389 */ /* 0x00006400000600c2 */
[----:B01----:R-:W-:Y:S01]  /*2bec0*/  ENDCOLLECTIVE ;  /* 0x000000000000791b */ /* 0x003fe20003800000 */
.L_x_4775:
[----:B------:R-:W-:Y:S02]  /*2bed0*/  IMAD.MOV.U32 R97, RZ, RZ, 0x4 ;  /* 0x00000004ff617424 */ /* 0x000fe400078e00ff */
[----:B------:R-:W-:-:S04]  /*2bee0*/  IMAD.MOV.U32 R89, RZ, RZ, R94 ;  /* 0x000000ffff597224 */ /* 0x000fc800078e005e */
[----:B------:R-:W-:-:S05]  /*2bef0*/  FADD.FTZ R91, R90, R89 ;  /* 0x000000595a5b7221 */ /* 0x000fca0000010000 */
[----:B------:R-:W-:-:S07]  /*2bf00*/  MOV R96, R91 ;  /* 0x0000005b00607202 */ /* 0x000fce0000000f00 */
[----:B------:R-:W-:Y:S05]  /*2bf10*/  WARPSYNC.COLLECTIVE R95, `(.L_x_4776) ;  /* 0x000000005f087348 */ /* 0x000fea0003c00000 */
[----:B------:R0:W1:Y:S02]  /*2bf20*/  SHFL.BFLY P3, R94, R96, R97, R194 ;  /* 0x0c000061605e7389 */ /* 0x00006400000600c2 */
[----:B01----:R-:W-:Y:S01]  /*2bf30*/  ENDCOLLECTIVE ;  /* 0x000000000000791b */ /* 0x003fe20003800000 */
.L_x_4776:
[----:B------:R-:W-:Y:S01]  /*2bf40*/  HFMA2.MMA R97, -RZ, RZ, 0, 4.76837158203125e-07 ;  /* 0x00000008ff617435 */ /* 0x000fe200000001ff */
[----:B------:R-:W-:-:S05]  /*2bf50*/  MOV R88, R94 ;  /* 0x0000005e00587202 */ /* 0x000fca0000000f00 */
[----:B------:R-:W-:-:S04]  /*2bf60*/  FADD.FTZ R92, R91, R88 ;  /* 0x000000585b5c7221 */ /* 0x000fc80000010000 */
[----:B------:R-:W-:-:S07]  /*2bf70*/  IMAD.MOV.U32 R96, RZ, RZ, R92 ;  /* 0x000000ffff607224 */ /* 0x000fce00078e005c */
[----:B------:R-:W-:Y:S05]  /*2bf80*/  WARPSYNC.COLLECTIVE R95, `(.L_x_4777) ;  /* 0x000000005f087348 */ /* 0x000fea0003c00000 */
[----:B------:R0:W1:Y:S02]  /*2bf90*/  SHFL.BFLY P3, R94, R96, R97, R194 ;  /* 0x0c000061605e7389 */ /* 0x00006400000600c2 */
[----:B01----:R-:W-:Y:S01]  /*2bfa0*/  ENDCOLLECTIVE ;  /* 0x000000000000791b */ /* 0x003fe20003800000 */
.L_x_4777:
[----:B------:R-:W-:Y:S02]  /*2bfb0*/  IMAD.MOV.U32 R97, RZ, RZ, 0x10 ;  /* 0x00000010ff617424 */ /* 0x000fe400078e00ff */
[----:B------:R-:W-:-:S04]  /*2bfc0*/  IMAD.MOV.U32 R89, RZ, RZ, R94 ;  /* 0x000000ffff597224 */ /* 0x000fc800078e005e */
[----:B------:R-:W-:-:S05]  /*2bfd0*/  FADD.FTZ R93, R92, R89 ;  /* 0x000000595c5d7221 */ /* 0x000fca0000010000 */
[----:B------:R-:W-:-:S07]  /*2bfe0*/  MOV R96, R93 ;  /* 0x0000005d00607202 */ /* 0x000fce0000000f00 */
[----:B------:R-:W-:Y:S05]  /*2bff0*/  WARPSYNC.COLLECTIVE R95, `(.L_x_4778) ;  /* 0x000000005f087348 */ /* 0x000fea0003c00000 */
[----:B------:R0:W1:Y:S02]  /*2c000*/  SHFL.BFLY P3, R94, R96, R97, R194 ;  /* 0x0c000061605e7389 */ /* 0x00006400000600c2 */
[----:B01----:R-:W-:Y:S01]  /*2c010*/  ENDCOLLECTIVE ;  /* 0x000000000000791b */ /* 0x003fe20003800000 */
.L_x_4778:
[----:B------:R-:W-:Y:S01]  /*2c020*/  HFMA2.MMA R97, -RZ, RZ, 0, 5.9604644775390625e-08 ;  /* 0x00000001ff617435 */ /* 0x000fe200000001ff */
[----:B------:R-:W-:-:S05]  /*2c030*/  MOV R88, R94 ;  /* 0x0000005e00587202 */ /* 0x000fca0000000f00 */
[----:B------:R-:W-:-:S04]  /*2c040*/  FADD.FTZ R88, R93, R88 ;  /* 0x000000585d587221 */ /* 0x000fc80000010000 */
        /* <DEDUP_REMOVED lines=113> */
[----:B------:R-:W-:-:S07]  /*2c760*/  IMAD.MOV.U32 R96, RZ, RZ, R89 ;  /* 0x000000ffff607224 */ /* 0x000fce00078e0059 */
[----:B------:R-:W-:Y:S05]  /*2c770*/  WARPSYNC.COLLECTIVE R95, `(.L_x_4779) ;  /* 0x000000005f087348 */ /* 0x000fea0003c00000 */
[----:B------:R0:W1:Y:S02]  /*2c780*/  SHFL.BFLY P3, R94, R96, R97, R194 ;  /* 0x0c000061605e7389 */ /* 0x00006400000600c2 */
[----:B01----:R-:W-:Y:S01]  /*2c790*/  ENDCOLLECTIVE ;  /* 0x000000000000791b */ /* 0x003fe20003800000 */
.L_x_4779:
[----:B------:R-:W-:Y:S02]  /*2c7a0*/  IMAD.MOV.U32 R97, RZ, RZ, 0x2 ;  /* 0x00000002ff617424 */ /* 0x000fe400078e00ff */
[----:B------:R-:W-:-:S04]  /*2c7b0*/  IMAD.MOV.U32 R90, RZ, RZ, R94 ;  /* 0x000000ffff5a7224 */ /* 0x000fc800078e005e */
[----:B------:R-:W-:-:S05]  /*2c7c0*/  FADD.FTZ R90, R89, R90 ;  /* 0x0000005a595a7221 */ /* 0x000fca0000010000 */
[----:B------:R-:W-:-:S07]  /*2c7d0*/  MOV R96, R90 ;  /* 0x0000005a00607202 */ /* 0x000fce0000000f00 */
[----:B------:R-:W-:Y:S05]  /*2c7e0*/  WARPSYNC.COLLECTIVE R95, `(.L_x_4780) ;  /* 0x000000005f087348 */ /* 0x000fea0003c00000 */
[----:B------:R0:W1:Y:S02]  /*2c7f0*/  SHFL.BFLY P3, R94, R96, R97, R194 ;  /* 0x0c000061605e7389 */ /* 0x00006400000600c2 */
[----:B01----:R-:W-:Y:S01]  /*2c800*/  ENDCOLLECTIVE ;  /* 0x000000000000791b */ /* 0x003fe20003800000 */
.L_x_4780:
[----:B------:R-:W-:Y:S01]  /*2c810*/  HFMA2.MMA R97, -RZ, RZ, 0, 2.384185791015625e-07 ;  /* 0x00000004ff617435 */ /* 0x000fe200000001ff */
[----:B------:R-:W-:-:S05]  /*2c820*/  MOV R91, R94 ;  /* 0x0000005e005b7202 */ /* 0x000fca0000000f00 */
[----:B------:R-:W-:-:S04]  /*2c830*/  FADD.FTZ R91, R90, R91 ;  /* 0x0000005b5a5b7221 */ /* 0x000fc80000010000 */
[----:B------:R-:W-:-:S07]  /*2c840*/  IMAD.MOV.U32 R96, RZ, RZ, R91 ;  /* 0x000000ffff607224 */ /* 0x000fce00078e005b */
[----:B------:R-:W-:Y:S05]  /*2c850*/  WARPSYNC.COLLECTIVE R95, `(.L_x_4781) ;  /* 0x000000005f087348 */ /* 0x000fea0003c00000 */
[----:B------:R0:W1:Y:S02]  /*2c860*/  SHFL.BFLY P3, R94, R96, R97, R194 ;  /* 0x0c000061605e7389 */ /* 0x00006400000600c2 */
[----:B01----:R-:W-:Y:S01]  /*2c870*/  ENDCOLLECTIVE ;  /* 0x000000000000791b */ /* 0x003fe20003800000 */
.L_x_4781:
[----:B------:R-:W-:Y:S02]  /*2c880*/  IMAD.MOV.U32 R97, RZ, RZ, 0x8 ;  /* 0x00000008ff617424 */ /* 0x000fe400078e00ff */
[----:B------:R-:W-:-:S04]  /*2c890*/  IMAD.MOV.U32 R92, RZ, RZ, R94 ;  /* 0x000000ffff5c7224 */ /* 0x000fc800078e005e */
[----:B------:R-:W-:-:S05]  /*2c8a0*/  FADD.FTZ R92, R91, R92 ;  /* 0x0000005c5b5c7221 */ /* 0x000fca0000010000 */
[----:B------:R-:W-:-:S07]  /*2c8b0*/  MOV R96, R92 ;  /* 0x0000005c00607202 */ /* 0x000fce0000000f00 */
[----:B------:R-:W-:Y:S05]  /*2c8c0*/  WARPSYNC.COLLECTIVE R95, `(.L_x_4782) ;  /* 0x000000005f087348 */ /* 0x000fea0003c00000 */
[----:B------:R0:W1:Y:S02]  /*2c8d0*/  SHFL.BFLY P3, R94, R96, R97, R194 ;  /* 0x0c000061605e7389 */ /* 0x00006400000600c2 */
[----:B01----:R-:W-:Y:S01]  /*2c8e0*/  ENDCOLLECTIVE ;  /* 0x000000000000791b */ /* 0x003fe20003800000 */
.L_x_4782:
[----:B------:R-:W-:Y:S01]  /*2c8f0*/  HFMA2.MMA R97, -RZ, RZ, 0, 9.5367431640625e-07 ;  /* 0x00000010ff617435 */ /* 0x000fe200000001ff */
[----:B------:R-:W-:-:S05]  /*2c900*/  MOV R93, R94 ;  /* 0x0000005e005d7202 */ /* 0x000fca0000000f00 */
[----:B------:R-:W-:-:S04]  /*2c910*/  FADD.FTZ R93, R92, R93 ;  /* 0x0000005d5c5d7221 */ /* 0x000fc80000010000 */
[----:B------:R-:W-:-:S07]  /*2c920*/  IMAD.MOV.U32 R96, RZ, RZ, R93 ;  /* 0x000000ffff607224 */ /* 0x000fce00078e005d */
[----:B------:R-:W-:Y:S05]  /*2c930*/  WARPSYNC.COLLECTIVE R95, `(.L_x_4783) ;  /* 0x000000005f087348 */ /* 0x000fea0003c00000 */
[----:B------:R0:W1:Y:S02]  /*2c940*/  SHFL.BFLY P3, R94, R96, R97, R194 ;  /* 0x0c000061605e7389 */ /* 0x00006400000600c2 */
[----:B01----:R-:W-:Y:S01]  /*2c950*/  ENDCOLLECTIVE ;  /* 0x000000000000791b */ /* 0x003fe20003800000 */
.L_x_4783:
[----:B------:R-:W-:Y:S05]  /*2c960*/  BRA `(.L_x_4784) ;  /* 0xffffffdc004c7947 */ /* 0x000fea000383ffff */
.L_x_4785:
        /* <DEDUP_REMOVED lines=9> */
.L_x_41595:


//--------------------- .text._ZN10layer_norm31ln_parallel_residual_fwd_kernelINS_13Kernel_traitsI6__halfS2_S2_S2_fjLj7168ELj1ELj1ELj4ELj16ENS_18Kernel_traits_baseILj7168ES2_S2_S2_S2_fjLj128EEEEELb0ELb0ELb0EEEvNS_9FwdParamsE --------------------------
	.section	.text._ZN10layer_norm31ln_parallel_residual_fwd_kernelINS_13Kernel_traitsI6__halfS2_S2_S2_fjLj7168ELj1ELj1ELj4ELj16ENS_18Kernel_traits_baseILj7168ES2_S2_S2_S2_fjLj128EEEEELb0ELb0ELb0EEEvNS_9FwdParamsE,"ax",@progbits
	.align	128
        .global         _ZN10layer_norm31ln_parallel_residual_fwd_kernelINS_13Kernel_traitsI6__halfS2_S2_S2_fjLj7168ELj1ELj1ELj4ELj16ENS_18Kernel_traits_baseILj7168ES2_S2_S2_S2_fjLj128EEEEELb0ELb0ELb0EEEvNS_9FwdParamsE
        .type           _ZN10layer_norm31ln_parallel_residual_fwd_kernelINS_13Kernel_traitsI6__halfS2_S2_S2_fjLj7168ELj1ELj1ELj4ELj16ENS_18Kernel_traits_baseILj7168ES2_S2_S2_S2_fjLj128EEEEELb0ELb0ELb0EEEvNS_9FwdParamsE,@function
        .size           _ZN10layer_norm31ln_parallel_residual_fwd_kernelINS_13Kernel_traitsI6__halfS2_S2_S2_fjLj7168ELj1ELj1ELj4ELj16ENS_18Kernel_traits_baseILj7168ES2_S2_S2_S2_fjLj128EEEEELb0ELb0ELb0EEEvNS_9FwdParamsE,(.L_x_41596 - _ZN10layer_norm31ln_parallel_residual_fwd_kernelINS_13Kernel_traitsI6__halfS2_S2_S2_fjLj7168ELj1ELj1ELj4ELj16ENS_18Kernel_traits_baseILj7168ES2_S2_S2_S2_fjLj128EEEEELb0ELb0ELb0EEEvNS_9FwdParamsE)
        .other          _ZN10layer_norm31ln_parallel_residual_fwd_kernelINS_13Kernel_traitsI6__halfS2_S2_S2_fjLj7168ELj1ELj1ELj4ELj16ENS_18Kernel_traits_baseILj7168ES2_S2_S2_S2_fjLj128EEEEELb0ELb0ELb0EEEvNS_9FwdParamsE,@"STO_CUDA_ENTRY STV_DEFAULT"
_ZN10layer_norm31ln_parallel_residual_fwd_kernelINS_13Kernel_traitsI6__halfS2_S2_S2_fjLj7168ELj1ELj1ELj4ELj16ENS_18Kernel_traits_baseILj7168ES2_S2_S2_S2_fjLj128EEEEELb0ELb0ELb0EEEvNS_9FwdParamsE:
.text._ZN10layer_norm31ln_parallel_residual_fwd_kernelINS_13Kernel_traitsI6__halfS2_S2_S2_fjLj7168ELj1ELj1ELj4ELj16ENS_18Kernel_traits_baseILj7168ES2_S2_S2_S2_fjLj128EEEEELb0ELb0ELb0EEEvNS_9FwdParamsE:
[----:B------:R-:W0:Y:S01]  /*0000*/  LDC R1, c[0x0][0x28] ;  /* 0x00000a00ff017b82 */ /* 0x000e220000000800 */
[----:B------:R-:W1:Y:S07]  /*0010*/  S2R R0, SR_TID.X ;  /* 0x0000000000007919 */ /* 0x000e6e0000002100 */
[----:B------:R-:W2:Y:S01]  /*0020*/  LDC R7, c[0x0][0x218] ;  /* 0x00008600ff077b82 */ /* 0x000ea20000000800 */
[----:B------:R-:W-:Y:S01]  /*0030*/  LOP3.LUT R3, R3, 0xfffffbff, RZ, 0xc0, !PT ;  /* 0xfffffbff03037812 */ /* 0x000fe200078ec0ff */
[----:B------:R-:W-:Y:S01]  /*0040*/  ULDC.64 UR4, c[0x0][0x208] ;  /* 0x0000820000047ab9 */ /* 0x000fe20000000a00 */
[----:B------:R-:W-:Y:S01]  /*0050*/  BSSY B0, `(.L_x_4786) ;  /* 0x000002c000007945 */ /* 0x000fe20003800000 */
[----:B0-----:R-:W-:-:S02]  /*0060*/  IADD3 R1, R1, -0x108, RZ ;  /* 0xfffffef801017810 */ /* 0x001fc40007ffe0ff */
[----:B--2---:R-:W-:-:S04]  /*0070*/  SHF.R.S32.HI R84, RZ, 0x1f, R7 ;  /* 0x0000001fff547819 */ /* 0x004fc80000011407 */
[----:B------:R-:W-:Y:S02]  /*0080*/  LEA.HI R84, R84, R7, RZ, 0x3 ;  /* 0x0000000754547211 */ /* 0x000fe400078f18ff */
[C---:B-1----:R-:W-:Y:S02]  /*0090*/  LOP3.LUT R5, R0.reuse, 0x7f, RZ, 0xc, !PT ;  /* 0x0000007f00057812 */ /* 0x042fe400078e0cff */
[----:B------:R-:W-:Y:S02]  /*00a0*/  LOP3.LUT R4, R0, 0x7f, RZ, 0xc0, !PT ;  /* 0x0000007f00047812 */ /* 0x000fe400078ec0ff */
[----:B------:R-:W-:Y:S02]  /*00b0*/  LEA.HI.SX32 R2, R84, R5, 0x1d ;  /* 0x0000000554027211 */ /* 0x000fe400078feaff */
[----:B------:R-:W-:Y:S02]  /*00c0*/  MOV R51, R4 ;  /* 0x0000000400337202 */ /* 0x000fe40000000f00 */
[----:B------:R-:W-:-:S02]  /*00d0*/  ISETP.GE.U32.AND P6, PT, R2, 0x100, PT ;  /* 0x000001000200780c */ /* 0x000fc40003fc6070 */
        /* <DEDUP_REMOVED lines=10> */
[----:B------:R-:W-:Y:S01]  /*0180*/  ULDC.64 UR8, c[0x0][0x2d0] ;  /* 0x0000b40000087ab9 */ /* 0x000fe20000000a00 */
[----:B------:R-:W-:Y:S01]  /*0190*/  ISETP.NE.U32.AND P0, PT, RZ, UR6, PT ;  /* 0x00000006ff007c0c */ /* 0x000fe2000bf05070 */
[----:B------:R-:W0:Y:S01]  /*01a0*/  LDC.64 R100, c[0x0][0x260] ;  /* 0x00009800ff647b82 */ /* 0x000e220000000a00 */
[----:B------:R-:W-:Y:S02]  /*01b0*/  ISETP.NE.U32.AND P2, PT, RZ, UR8, PT ;  /* 0x00000008ff007c0c */ /* 0x000fe4000bf45070 */
[----:B------:R-:W-:Y:S02]  /*01c0*/  ISETP.NE.AND.EX P0, PT, RZ, UR7, PT, P0 ;  /* 0x00000007ff007c0c */ /* 0x000fe4000bf05300 */
[----:B------:R-:W-:Y:S02]  /*01d0*/  ISETP.NE.AND.EX P2, PT, RZ, UR9, PT, P2 ;  /* 0x00000009ff007c0c */ /* 0x000fe4000bf45320 */
[----:B------:R-:W-:-:S02]  /*01e0*/  SHF.L.U32 R92, R51, 0x4, RZ ;  /* 0x00000004335c7819 */ /* 0x000fc400000006ff */
[----:B------:R-:W-:-:S07]  /*01f0*/  SHF.L.U64.HI R6, R51, 0x4, RZ ;  /* 0x0000000433067819 */ /* 0x000fce00000102ff */
[----:B------:R-:W-:-:S04]  /*0200*/  @P0 LEA R4, P3, R51, UR6, 0x4 ;  /* 0x0000000633040c11 */ /* 0x000fc8000f8620ff */
[C---:B------:R-:W-:Y:S01]  /*0210*/  @P0 LEA.HI.X R5, R51.reuse, UR7, RZ, 0x4, P3 ;  /* 0x0000000733050c11 */ /* 0x040fe200098f24ff */
[----:B------:R-:W-:Y:S01]  /*0220*/  ULDC.64 UR6, c[0x0][0x268] ;  /* 0x00009a0000067ab9 */ /* 0x000fe20000000a00 */
[----:B------:R-:W-:Y:S01]  /*0230*/  @P2 IADD3 R90, P3, R92, UR8, RZ ;  /* 0x000000085c5a2c10 */ /* 0x000fe2000ff7e0ff */
[C---:B0-----:R-:W-:Y:S02]  /*0240*/  IMAD.WIDE.U32 R100, R51.reuse, 0x10, R100 ;  /* 0x0000001033647825 */ /* 0x041fe400078e0064 */
[----:B------:R0:W5:Y:S01]  /*0250*/  @P0 LDG.E.128 R96, desc[UR4][R4.64] ;  /* 0x0000000404600981 */ /* 0x000162000c1e1d00 */
[----:B------:R-:W-:Y:S02]  /*0260*/  @P2 IADD3.X R91, R6, UR9, RZ, P3, !PT ;  /* 0x00000009065b2c10 */ /* 0x000fe40009ffe4ff */
[----:B------:R-:W-:Y:S01]  /*0270*/  IADD3 R92, P3, R92, UR6, RZ ;  /* 0x000000065c5c7c10 */ /* 0x000fe2000ff7e0ff */
[----:B------:R-:W5:Y:S03]  /*0280*/  LDG.E.128 R100, desc[UR4][R100.64] ;  /* 0x0000000464647981 */ /* 0x000f66000c1e1d00 */
[----:B------:R-:W-:Y:S01]  /*0290*/  IADD3.X R93, R6, UR7, RZ, P3, !PT ;  /* 0x00000007065d7c10 */ /* 0x000fe20009ffe4ff */
[----:B------:R-:W5:Y:S05]  /*02a0*/  @P2 LDG.E.128 R88, desc[UR4][R90.64] ;  /* 0x000000045a582981 */ /* 0x000f6a000c1e1d00 */
[----:B------:R-:W5:Y:S01]  /*02b0*/  LDG.E.128 R92, desc[UR4][R92.64] ;  /* 0x000000045c5c7981 */ /* 0x000f62000c1e1d00 */
[----:B------:R-:W-:-:S02]  /*02c0*/  LOP3.LUT R51, R51, 0x80, RZ, 0xfc, !PT ;  /* 0x0000008033337812 */ /* 0x000fc400078efcff */
[----:B------:R-:W-:Y:S02]  /*02d0*/  @!P0 CS2R R96, SRZ ;  /* 0x0000000000608805 */ /* 0x000fe4000001ff00 */
[----:B------:R-:W-:Y:S02]  /*02e0*/  @!P0 CS2R R98, SRZ ;  /* 0x0000000000628805 */ /* 0x000fe4000001ff00 */
[----:B------:R-:W-:Y:S02]  /*02f0*/  @!P2 CS2R R88, SRZ ;  /* 0x000000000058a805 */ /* 0x000fe4000001ff00 */
[----:B0-----:R-:W-:-:S07]  /*0300*/  @!P2 CS2R R90, SRZ ;  /* 0x00000000005aa805 */ /* 0x001fce000001ff00 */
.L_x_4787:
[----:B------:R-:W-:Y:S05]  /*0310*/  BSYNC B0 ;  /* 0x0000000000007941 */ /* 0x000fea0003800000 */
.L_x_4786:
[----:B------:R-:W-:Y:S04]  /*0320*/  BSSY B0, `(.L_x_4788) ;  /* 0x000001c000007945 */ /* 0x000fe80003800000 */
[----:B------:R-:W-:Y:S05]  /*0330*/  @!P6 BRA `(.L_x_4789) ;  /* 0x000000000068e947 */ /* 0x000fea0003800000 */
        /* <DEDUP_REMOVED lines=17> */
[----:B------:R0:W5:Y:S03]  /*0450*/  LDG.E.128 R80, desc[UR4][R6.64] ;  /* 0x0000000406507981 */ /* 0x000166000c1e1d00 */
[----:B------:R-:W-:Y:S01]  /*0460*/  IADD3.X R73, R8, UR7, RZ, P3, !PT ;  /* 0x0000000708497c10 */ /* 0x000fe20009ffe4ff */
[----:B------:R-:W5:Y:S05]  /*0470*/  @P2 LDG.E.128 R68, desc[UR4][R70.64] ;  /* 0x0000000446442981 */ /* 0x000f6a000c1e1d00 */
[----:B------:R-:W5:Y:S01]  /*0480*/  LDG.E.128 R72, desc[UR4][R72.64] ;  /* 0x0000000448487981 */ /* 0x000f62000c1e1d00 */
[----:B------:R-:W-:-:S02]  /*0490*/  IADD3 R51, R51, 0x80, RZ ;  /* 0x0000008033337810 */ /* 0x000fc40007ffe0ff */
[----:B------:R-:W-:Y:S02]  /*04a0*/  @!P0 CS2R R76, SRZ ;  /* 0x00000000004c8805 */ /* 0x000fe4000001ff00 */
[----:B------:R-:W-:Y:S02]  /*04b0*/  @!P0 CS2R R78, SRZ ;  /* 0x00000000004e8805 */ /* 0x000fe4000001ff00 */
[----:B------:R-:W-:Y:S02]  /*04c0*/  @!P2 CS2R R68, SRZ ;  /* 0x000000000044a805 */ /* 0x000fe4000001ff00 */
[----:B0-----:R-:W-:-:S07]  /*04d0*/  @!P2 CS2R R70, SRZ ;  /* 0x000000000046a805 */ /* 0x001fce000001ff00 */
.L_x_4789:
[----:B------:R-:W-:Y:S05]  /*04e0*/  BSYNC B0 ;  /* 0x0000000000007941 */ /* 0x000fea0003800000 */
.L_x_4788:
        /* <DEDUP_REMOVED lines=28> */
.L_x_4791:
[----:B------:R-:W-:Y:S05]  /*06b0*/  BSYNC B0 ;  /* 0x0000000000007941 */ /* 0x000fea0003800000 */
.L_x_4790:
        /* <DEDUP_REMOVED lines=28> */
.L_x_4793:
[----:B------:R-:W-:Y:S05]  /*0880*/  BSYNC B0 ;  /* 0x0000000000007941 */ /* 0x000fea0003800000 */
.L_x_4792:
[----:B------:R-:W-:Y:S01]  /*0890*/  ISETP.GE.U32.AND P0, PT, R2, 0x280, PT ;  /* 0x000002800200780c */ /* 0x000fe20003f06070 */
[----:B------:R-:W-:Y:S01]  /*08a0*/  BSSY B0, `(.L_x_4794) ;  /* 0x000001e000007945 */ /* 0x000fe20003800000 */
[----:B------:R-:W-:-:S11]  /*08b0*/  LOP3.LUT R3, R3, 0xffffff7f, RZ, 0xc0, !PT ;  /* 0xffffff7f03037812 */ /* 0x000fd600078ec0ff */
[----:B------:R-:W-:Y:S01]  /*08c0*/  @P0 LOP3.LUT R3, R3, 0x80, RZ, 0xfc, !PT ;  /* 0x0000008003030812 */ /* 0x000fe200078efcff */
[----:B------:R-:W-:Y:S06]  /*08d0*/  @!P0 BRA `(.L_x_4795) ;  /* 0x0000000000688947 */ /* 0x000fec0003800000 */
[----:B------:R-:W-:Y:S01]  /*08e0*/  ULDC.64 UR8, c[0x0][0x2d0] ;  /* 0x0000b40000087ab9 */ /* 0x000fe20000000a00 */
[C---:B------:R-:W-:Y:S01]  /*08f0*/  SHF.L.U32 R6, R51.reuse, 0x4, RZ ;  /* 0x0000000433067819 */ /* 0x040fe200000006ff */
[----:B------:R-:W-:Y:S01]  /*0900*/  ULDC.64 UR6, c[0x0][0x268] ;  /* 0x00009a0000067ab9 */ /* 0x000fe20000000a00 */
[----:B------:R-:W-:Y:S01]  /*0910*/  ISETP.NE.U32.AND P0, PT, RZ, UR8, PT ;  /* 0x00000008ff007c0c */ /* 0x000fe2000bf05070 */
[----:B------:R-:W0:Y:S01]  /*0920*/  LDC.64 R10, c[0x0][0x260] ;  /* 0x00009800ff0a7b82 */ /* 0x000e220000000a00 */
[----:B------:R-:W-:Y:S02]  /*0930*/  SHF.L.U64.HI R4, R51, 0x4, RZ ;  /* 0x0000000433047819 */ /* 0x000fe400000102ff */
[----:B------:R-:W-:Y:S02]  /*0940*/  ISETP.NE.AND.EX P0, PT, RZ, UR9, PT, P0 ;  /* 0x00000009ff007c0c */ /* 0x000fe4000bf05300 */
[----:B------:R-:W-:-:S04]  /*0950*/  IADD3 R148, P2, R6, UR6, RZ ;  /* 0x0000000606947c10 */ /* 0x000fc8000ff5e0ff */
[----:B------:R-:W-:Y:S01]  /*0960*/  IADD3.X R149, R4, UR7, RZ, P2, !PT ;  /* 0x0000000704957c10 */ /* 0x000fe200097fe4ff */
[----:B------:R-:W-:-:S05]  /*0970*/  ULDC.64 UR6, c[0x0][0x2c8] ;  /* 0x0000b20000067ab9 */ /* 0x000fca0000000a00 */
[----:B------:R-:W5:Y:S01]  /*0980*/  LDG.E.128 R148, desc[UR4][R148.64] ;  /* 0x0000000494947981 */ /* 0x000f62000c1e1d00 */
[----:B------:R-:W-:-:S04]  /*0990*/  @P0 IADD3 R6, P2, R6, UR8, RZ ;  /* 0x0000000806060c10 */ /* 0x000fc8000ff5e0ff */
[----:B------:R-:W-:Y:S02]  /*09a0*/  @P0 IADD3.X R7, R4, UR9, RZ, P2, !PT ;  /* 0x0000000904070c10 */ /* 0x000fe400097fe4ff */
[----:B------:R-:W-:-:S04]  /*09b0*/  ISETP.NE.U32.AND P2, PT, RZ, UR6, PT ;  /* 0x00000006ff007c0c */ /* 0x000fc8000bf45070 */
[----:B------:R-:W-:Y:S01]  /*09c0*/  ISETP.NE.AND.EX P2, PT, RZ, UR7, PT, P2 ;  /* 0x00000007ff007c0c */ /* 0x000fe2000bf45320 */
[C---:B0-----:R-:W-:Y:S01]  /*09d0*/  IMAD.WIDE.U32 R10, R51.reuse, 0x10, R10 ;  /* 0x00000010330a7825 */ /* 0x041fe200078e000a */
[----:B------:R-:W5:Y:S04]  /*09e0*/  @P0 LDG.E.128 R4, desc[UR4][R6.64] ;  /* 0x0000000406040981 */ /* 0x000f68000c1e1d00 */
[----:B------:R0:W5:Y:S07]  /*09f0*/  LDG.E.128 R168, desc[UR4][R10.64] ;  /* 0x000000040aa87981 */ /* 0x00016e000c1e1d00 */
[----:B------:R-:W-:-:S04]  /*0a00*/  @P2 LEA R8, P3, R51, UR6, 0x4 ;  /* 0x0000000633082c11 */ /* 0x000fc8000f8620ff */
[----:B------:R-:W-:-:S05]  /*0a10*/  @P2 LEA.HI.X R9, R51, UR7, RZ, 0x4, P3 ;  /* 0x0000000733092c11 */ /* 0x000fca00098f24ff */
[----:B------:R0:W5:Y:S01]  /*0a20*/  @P2 LDG.E.128 R16, desc[UR4][R8.64] ;  /* 0x0000000408102981 */ /* 0x000162000c1e1d00 */
[----:B------:R-:W-:Y:S02]  /*0a30*/  IADD3 R51, R51, 0x80, RZ ;  /* 0x0000008033337810 */ /* 0x000fe40007ffe0ff */
[----:B------:R-:W-:Y:S02]  /*0a40*/  @!P0 CS2R R4, SRZ ;  /* 0x0000000000048805 */ /* 0x000fe4000001ff00 */
[----:B------:R-:W-:Y:S02]  /*0a50*/  @!P0 CS2R R6, SRZ ;  /* 0x0000000000068805 */ /* 0x000fe4000001ff00 */
[----:B------:R-:W-:Y:S02]  /*0a60*/  @!P2 CS2R R16, SRZ ;  /* 0x000000000010a805 */ /* 0x000fe4000001ff00 */
[----:B0-----:R-:W-:-:S07]  /*0a70*/  @!P2 CS2R R18, SRZ ;  /* 0x000000000012a805 */ /* 0x001fce000001ff00 */
.L_x_4795:
[----:B------:R-:W-:Y:S05]  /*0a80*/  BSYNC B0 ;  /* 0x0000000000007941 */ /* 0x000fea0003800000 */
.L_x_4794:
        /* <DEDUP_REMOVED lines=12> */
[----:B------:R-:W-:Y:S01]  /*0b50*/  ISETP.NE.AND.EX P0, PT, RZ, UR7, PT, P0 ;  /* 0x00000007ff007c0c */ /* 0x000fe2000bf05300 */
[----:B------:R-:W5:-:S12]  /*0b60*/  LDG.E.128 R20, desc[UR4][R20.64] ;  /* 0x0000000414147981 */ /* 0x000f58000c1e1d00 */
        /* <DEDUP_REMOVED lines=8> */
[----:B------:R-:W1:Y:S03]  /*0bf0*/  LDC.64 R8, c[0x0][0x260] ;  /* 0x00009800ff087b82 */ /* 0x000e660000000a00 */
[----:B------:R0:W5:Y:S01]  /*0c00*/  @P2 LDG.E.128 R24, desc[UR4][R34.64] ;  /* 0x0000000422182981 */ /* 0x000162000c1e1d00 */
[----:B-1----:R-:W-:-:S06]  /*0c10*/  IMAD.WIDE.U32 R8, R51, 0x10, R8 ;  /* 0x0000001033087825 */ /* 0x002fcc00078e0008 */
[----:B------:R-:W5:Y:S01]  /*0c20*/  LDG.E.128 R8, desc[UR4][R8.64] ;  /* 0x0000000408087981 */ /* 0x000f62000c1e1d00 */
[----:B------:R-:W-:Y:S02]  /*0c30*/  IADD3 R51, R51, 0x80, RZ ;  /* 0x0000008033337810 */ /* 0x000fe40007ffe0ff */
[----:B------:R-:W-:Y:S02]  /*0c40*/  @!P0 CS2R R12, SRZ ;  /* 0x00000000000c8805 */ /* 0x000fe4000001ff00 */
[----:B------:R-:W-:Y:S02]  /*0c50*/  @!P0 CS2R R14, SRZ ;  /* 0x00000000000e8805 */ /* 0x000fe4000001ff00 */
[----:B------:R-:W-:Y:S02]  /*0c60*/  @!P2 CS2R R24, SRZ ;  /* 0x000000000018a805 */ /* 0x000fe4000001ff00 */
[----:B0-----:R-:W-:-:S07]  /*0c70*/  @!P2 CS2R R26, SRZ ;  /* 0x00000000001aa805 */ /* 0x001fce000001ff00 */
.L_x_4797:
[----:B------:R-:W-:Y:S05]  /*0c80*/  BSYNC B0 ;  /* 0x0000000000007941 */ /* 0x000fea0003800000 */
.L_x_4796:
[----:B------:R-:W-:Y:S01]  /*0c90*/  ISETP.GE.U32.AND P0, PT, R2, 0x380, PT ;  /* 0x000003800200780c */ /* 0x000fe20003f06070 */
[----:B------:R-:W-:Y:S01]  /*0ca0*/  BSSY B0, `(.L_x_4798) ;  /* 0x000001d000007945 */ /* 0x000fe20003800000 */
[----:B------:R-:W-:-:S11]  /*0cb0*/  LOP3.LUT R3, R3, 0xffffffef, RZ, 0xc0, !PT ;  /* 0xffffffef03037812 */ /* 0x000fd600078ec0ff */
[----:B------:R-:W-:Y:S01]  /*0cc0*/  @P0 LOP3.LUT R3, R3, 0x10, RZ, 0xfc, !PT ;  /* 0x0000001003030812 */ /* 0x000fe200078efcff */
[----:B------:R-:W-:Y:S06]  /*0cd0*/  @!P0 BRA `(.L_x_4799) ;  /* 0x0000000000648947 */ /* 0x000fec0003800000 */
[----:B------:R-:W-:Y:S01]  /*0ce0*/  SHF.L.U32 R86, R51, 0x4, RZ ;  /* 0x0000000433567819 */ /* 0x000fe200000006ff */
[----:B------:R-:W-:Y:S01]  /*0cf0*/  ULDC.64 UR6, c[0x0][0x268] ;  /* 0x00009a0000067ab9 */ /* 0x000fe20000000a00 */
[----:B------:R-:W-:Y:S02]  /*0d00*/  SHF.R.U32.HI R34, RZ, 0x1c, R51 ;  /* 0x0000001cff227819 */ /* 0x000fe40000011633 */
        /* <DEDUP_REMOVED lines=22> */
.L_x_4799:
[----:B------:R-:W-:Y:S05]  /*0e70*/  BSYNC B0 ;  /* 0x0000000000007941 */ /* 0x000fea0003800000 */
.L_x_4798:
        /* <DEDUP_REMOVED lines=9> */
[--C-:B-----5:R-:W-:Y:S01]  /*0f10*/  HADD2.F32 R87, -RZ, R100.reuse.H0_H0 ;  /* 0x20000064ff577230 */ /* 0x120fe20000004100 */
[----:B------:R-:W-:Y:S01]  /*0f20*/  SHF.R.S32.HI R84, RZ, 0x3, R84 ;  /* 0x00000003ff547819 */ /* 0x000fe20000011454 */
[----:B------:R-:W-:Y:S01]  /*0f30*/  HADD2.F32 R86, -RZ, R100.H1_H1 ;  /* 0x30000064ff567230 */ /* 0x000fe20000004100 */
[----:B------:R-:W-:Y:S01]  /*0f40*/  ULDC.U8 UR6, c[0x0][0x2a0] ;  /* 0x0000a80000067ab9 */ /* 0x000fe20000000000 */
[----:B------:R-:W-:Y:S01]  /*0f50*/  HADD2.F32 R100, -RZ, R101.H0_H0 ;  /* 0x20000065ff647230 */ /* 0x000fe20000004100 */
[----:B------:R0:W-:Y:S01]  /*0f60*/  STL [R1+0xf0], R87 ;  /* 0x0000f05701007387 */ /* 0x0001e20000100800 */
[--C-:B------:R-:W-:Y:S01]  /*0f70*/  HADD2.F32 R244, -RZ, R52.reuse.H0_H0 ;  /* 0x20000034fff47230 */ /* 0x100fe20000004100 */
[----:B------:R-:W-:Y:S01]  /*0f80*/  ISETP.NE.AND P2, PT, RZ, UR6, PT ;  /* 0x00000006ff007c0c */ /* 0x000fe2000bf45270 */
[----:B------:R-:W-:Y:S01]  /*0f90*/  HADD2.F32 R240, -RZ, R52.H1_H1 ;  /* 0x30000034fff07230 */ /* 0x000fe20000004100 */
[----:B------:R1:W-:Y:S01]  /*0fa0*/  STL [R1+0xe0], R86 ;  /* 0x0000e05601007387 */ /* 0x0003e20000100800 */
[--C-:B------:R-:W-:Y:S01]  /*0fb0*/  HADD2.F32 R236, -RZ, R53.reuse.H0_H0 ;  /* 0x20000035ffec7230 */ /* 0x100fe20000004100 */
[----:B------:R-:W-:Y:S01]  /*0fc0*/  LOP3.LUT R52, R84, 0x7f, RZ, 0xc0, !PT ;  /* 0x0000007f54347812 */ /* 0x000fe200078ec0ff */
[----:B------:R-:W-:Y:S01]  /*0fd0*/  HADD2.F32 R232, -RZ, R53.H1_H1 ;  /* 0x30000035ffe87230 */ /* 0x000fe20000004100 */
[----:B------:R2:W-:Y:S01]  /*0fe0*/  STL [R1+0xd0], R100 ;  /* 0x0000d06401007387 */ /* 0x0005e20000100800 */
[----:B------:R-:W-:Y:S01]  /*0ff0*/  LOP3.LUT R53, R0, 0x60, RZ, 0xc0, !PT ;  /* 0x0000006000357812 */ /* 0x000fe200078ec0ff */
[----:B0-----:R-:W-:Y:S01]  /*1000*/  HADD2.F32 R87, -RZ, R101.H1_H1 ;  /* 0x30000065ff577230 */ /* 0x001fe20000004100 */
[----:B------:R-:W-:Y:S01]  /*1010*/  SHF.R.U32.HI R84, RZ, 0x2, R84 ;  /* 0x00000002ff547819 */ /* 0x000fe20000011654 */
[----:B------:R-:W-:Y:S01]  /*1020*/  HADD2.F32 R245, -RZ, R60.H0_H0 ;  /* 0x2000003cfff57230 */ /* 0x000fe20000004100 */
[----:B------:R-:W-:Y:S01]  /*1030*/  LOP3.LUT R3, R3, 0xfffffff7, RZ, 0xc0, !PT ;  /* 0xfffffff703037812 */ /* 0x000fe200078ec0ff */
[----:B-1----:R-:W-:Y:S01]  /*1040*/  HADD2.F32 R86, -RZ, R102.H0_H0 ;  /* 0x20000066ff567230 */ /* 0x002fe20000004100 */
[----:B------:R0:W-:Y:S01]  /*1050*/  STL [R1+0xc0], R87 ;  /* 0x0000c05701007387 */ /* 0x0001e20000100800 */
[----:B------:R-:W-:Y:S01]  /*1060*/  HADD2.F32 R241, -RZ, R60.H1_H1 ;  /* 0x3000003cfff17230 */ /* 0x000fe20000004100 */
[----:B------:R-:W-:Y:S01]  /*1070*/  VIADDMNMX R60, R52, -R53, RZ, !PT ;  /* 0x80000035343c7246 */ /* 0x000fe200078001ff */
[----:B--2---:R-:W-:Y:S01]  /*1080*/  HADD2.F32 R100, -RZ, R102.H1_H1 ;  /* 0x30000066ff647230 */ /* 0x004fe20000004100 */
[----:B------:R1:W-:Y:S01]  /*1090*/  STL [R1+0xb0], R86 ;  /* 0x0000b05601007387 */ /* 0x0003e20000100800 */
[--C-:B------:R-:W-:Y:S01]  /*10a0*/  HADD2.F32 R237, -RZ, R61.reuse.H0_H0 ;  /* 0x2000003dffed7230 */ /* 0x100fe20000004100 */
[----:B------:R-:W-:Y:S01]  /*10b0*/  VIMNMX R60, R60, 0x20, PT ;  /* 0x000000203c3c7848 */ /* 0x000fe20003fe0100 */
[----:B------:R-:W-:Y:S01]  /*10c0*/  HADD2.F32 R233, -RZ, R61.H1_H1 ;  /* 0x3000003dffe97230 */ /* 0x000fe20000004100 */
[----:B------:R2:W-:Y:S01]  /*10d0*/  STL [R1+0xa0], R100 ;  /* 0x0000a06401007387 */ /* 0x0005e20000100800 */
[----:B------:R-:W-:Y:S01]  /*10e0*/  LOP3.LUT R61, R84, 0x3fffffe0, RZ, 0xc0, !PT ;  /* 0x3fffffe0543d7812 */ /* 0x000fe200078ec0ff */
[----:B0-----:R-:W-:Y:S01]  /*10f0*/  HADD2.F32 R87, -RZ, R103.H0_H0 ;  /* 0x20000067ff577230 */ /* 0x001fe20000004100 */
[----:B------:R-:W-:Y:S01]  /*1100*/  @P2 LOP3.LUT R3, R3, 0x8, RZ, 0xfc, !PT ;  /* 0x0000000803032812 */ /* 0x000fe200078efcff */
[----:B------:R-:W-:Y:S01]  /*1110*/  HADD2.F32 R206, -RZ, R45.H0_H0 ;  /* 0x2000002dffce7230 */ /* 0x000fe20000004100 */
[----:B------:R-:W-:Y:S01]  /*1120*/  IADD3 R60, R60, R61, RZ ;  /* 0x0000003d3c3c7210 */ /* 0x000fe20007ffe0ff */
[----:B-1----:R-:W-:Y:S01]  /*1130*/  HADD2.F32 R86, -RZ, R103.H1_H1 ;  /* 0x30000067ff567230 */ /* 0x002fe20000004100 */
[----:B------:R0:W-:Y:S01]  /*1140*/  STL [R1+0x90], R87 ;  /* 0x0000905701007387 */ /* 0x0001e20000100800 */
[----:B------:R-:W-:Y:S01]  /*1150*/  HADD2.F32 R202, -RZ, R45.H1_H1 ;  /* 0x3000002dffca7230 */ /* 0x000fe20000004100 */
[----:B------:R-:W-:Y:S01]  /*1160*/  SHF.L.U32 R60, R60, 0x3, RZ ;  /* 0x000000033c3c7819 */ /* 0x000fe200000006ff */
[----:B--2---:R-:W-:Y:S01]  /*1170*/  HADD2.F32 R100, -RZ, R96.H0_H0 ;  /* 0x20000060ff647230 */ /* 0x004fe20000004100 */
[----:B------:R1:W-:Y:S01]  /*1180*/  STL [R1+0x80], R86 ;  /* 0x0000805601007387 */ /* 0x0003e20000100800 */
[--C-:B------:R-:W-:Y:S01]  /*1190*/  HADD2.F32 R198, -RZ, R46.reuse.H0_H0 ;  /* 0x2000002effc67230 */ /* 0x100fe20000004100 */
[----:B------:R-:W-:Y:S01]  /*11a0*/  I2FP.F32.U32 R60, R60 ;  /* 0x0000003c003c7245 */ /* 0x000fe20000201000 */
[----:B------:R-:W-:Y:S01]  /*11b0*/  HADD2.F32 R194, -RZ, R46.H1_H1 ;  /* 0x3000002effc27230 */ /* 0x000fe20000004100 */
[----:B------:R-:W-:Y:S01]  /*11c0*/  STL [R1+0xec], R100 ;  /* 0x0000ec6401007387 */ /* 0x000fe20000100800 */
[----:B------:R-:W-:Y:S01]  /*11d0*/  HADD2.F32 R157, -RZ, R171.H0_H0 ;  /* 0x200000abff9d7230 */ /* 0x000fe20000004100 */
[----:B------:R-:W-:Y:S01]  /*11e0*/  ULDC UR10, c[0x0][0x218] ;  /* 0x00008600000a7ab9 */ /* 0x000fe20000000800 */
[----:B0-----:R-:W-:Y:S01]  /*11f0*/  HADD2.F32 R87, -RZ, R96.H1_H1 ;  /* 0x30000060ff577230 */ /* 0x001fe20000004100 */
[----:B------:R-:W-:Y:S01]  /*1200*/  ULDC UR7, c[0x0][0x290] ;  /* 0x0000a40000077ab9 */ /* 0x000fe20000000800 */
[--C-:B------:R-:W-:Y:S01]  /*1210*/  HADD2.F32 R96, -RZ, R97.reuse.H1_H1 ;  /* 0x30000061ff607230 */ /* 0x100fe20000004100 */
[----:B------:R-:W-:Y:S01]  /*1220*/  ULDC.64 UR12, c[0x0][0x228] ;  /* 0x00008a00000c7ab9 */ /* 0x000fe20000000a00 */
[----:B-1----:R-:W-:Y:S01]  /*1230*/  HADD2.F32 R86, -RZ, R97.H0_H0 ;  /* 0x20000061ff567230 */ /* 0x002fe20000004100 */
[----:B------:R0:W-:Y:S01]  /*1240*/  STL [R1+0xdc], R87 ;  /* 0x0000dc5701007387 */ /* 0x0001e20000100800 */
[----:B------:R-:W-:Y:S01]  /*1250*/  HADD2.F32 R153, -RZ, R171.H1_H1 ;  /* 0x300000abff997230 */ /* 0x000fe20000004100 */
[----:B------:R-:W-:Y:S01]  /*1260*/  ULDC.64 UR14, c[0x0][0x230] ;  /* 0x00008c00000e7ab9 */ /* 0x000fe20000000a00 */
[--C-:B------:R-:W-:Y:S01]  /*1270*/  HADD2.F32 R45, -RZ, R49.reuse.H0_H0 ;  /* 0x20000031ff2d7230 */ /* 0x100fe20000004100 */
[----:B------:R1:W-:Y:S01]  /*1280*/  STL [R1+0xcc], R86 ;  /* 0x0000cc5601007387 */ /* 0x0003e20000100800 */
[----:B------:R-:W-:Y:S01]  /*1290*/  HADD2.F32 R46, -RZ, R49.H1_H1 ;  /* 0x30000031ff2e7230 */ /* 0x000fe20000004100 */
[----:B------:R-:W-:Y:S01]  /*12a0*/  SHF.L.U32 R49, R0, 0x5, RZ ;  /* 0x0000000500317819 */ /* 0x000fe200000006ff */
[--C-:B------:R-:W-:Y:S01]  /*12b0*/  HADD2.F32 R165, -RZ, R170.reuse.H0_H0 ;  /* 0x200000aaffa57230 */ /* 0x100fe20000004100 */
[----:B------:R2:W-:Y:S01]  /*12c0*/  STL [R1+0xbc], R96 ;  /* 0x0000bc6001007387 */ /* 0x0005e20000100800 */
[----:B------:R-:W-:Y:S01]  /*12d0*/  HADD2.F32 R161, -RZ, R170.H1_H1 ;  /* 0x300000aaffa17230 */ /* 0x000fe20000004100 */
[----:B------:R-:W-:Y:S01]  /*12e0*/  ULDC.64 UR8, c[0x0][0x210] ;  /* 0x0000840000087ab9 */ /* 0x000fe20000000a00 */
[----:B0-----:R-:W-:-:S02]  /*12f0*/  HADD2.F32 R87, -RZ, R98.H0_H0 ;  /* 0x20000062ff577230 */ /* 0x001fc40000004100 */
[--C-:B------:R-:W-:Y:S02]  /*1300*/  HADD2.F32 R171, -RZ, R149.reuse.H0_H0 ;  /* 0x20000095ffab7230 */ /* 0x100fe40000004100 */
[----:B-1----:R-:W-:Y:S01]  /*1310*/  HADD2.F32 R86, -RZ, R98.H1_H1 ;  /* 0x30000062ff567230 */ /* 0x002fe20000004100 */
[----:B------:R0:W-:Y:S01]  /*1320*/  STL [R1+0xac], R87 ;  /* 0x0000ac5701007387 */ /* 0x0001e20000100800 */
[----:B------:R-:W-:Y:S02]  /*1330*/  HADD2.F32 R167, -RZ, R149.H1_H1 ;  /* 0x30000095ffa77230 */ /* 0x000fe40000004100 */
[----:B--2---:R-:W-:Y:S01]  /*1340*/  HADD2.F32 R96, -RZ, R99.H0_H0 ;  /* 0x20000063ff607230 */ /* 0x004fe20000004100 */
[----:B------:R1:W-:Y:S01]  /*1350*/  STL [R1+0x9c], R86 ;  /* 0x00009c5601007387 */ /* 0x0003e20000100800 */
[--C-:B------:R-:W-:Y:S02]  /*1360*/  HADD2.F32 R163, -RZ, R150.reuse.H0_H0 ;  /* 0x20000096ffa37230 */ /* 0x100fe40000004100 */
[----:B------:R-:W-:Y:S01]  /*1370*/  HADD2.F32 R159, -RZ, R150.H1_H1 ;  /* 0x30000096ff9f7230 */ /* 0x000fe20000004100 */
[----:B------:R-:W-:Y:S01]  /*1380*/  STL [R1+0x8c], R96 ;  /* 0x00008c6001007387 */ /* 0x000fe20000100800 */
[----:B------:R-:W-:-:S02]  /*1390*/  HADD2.F32 R179, -RZ, R148.H0_H0 ;  /* 0x20000094ffb37230 */ /* 0x000fc40000004100 */
[----:B0-----:R-:W-:Y:S02]  /*13a0*/  HADD2.F32 R87, -RZ, R99.H1_H1 ;  /* 0x30000063ff577230 */ /* 0x001fe40000004100 */
[----:B------:R-:W-:Y:S02]  /*13b0*/  HADD2.F32 R175, -RZ, R148.H1_H1 ;  /* 0x30000094ffaf7230 */ /* 0x000fe40000004100 */
[--C-:B-1----:R-:W-:Y:S01]  /*13c0*/  HADD2.F32 R86, -RZ, R92.reuse.H0_H0 ;  /* 0x2000005cff567230 */ /* 0x102fe20000004100 */
[----:B------:R0:W-:Y:S01]  /*13d0*/  STL [R1+0x7c], R87 ;  /* 0x00007c5701007387 */ /* 0x0001e20000100800 */
[----:B------:R-:W-:Y:S02]  /*13e0*/  HADD2.F32 R92, -RZ, R92.H1_H1 ;  /* 0x3000005cff5c7230 */ /* 0x000fe40000004100 */
[--C-:B------:R-:W-:Y:S01]  /*13f0*/  HADD2.F32 R178, -RZ, R4.reuse.H0_H0 ;  /* 0x20000004ffb27230 */ /* 0x100fe20000004100 */
[----:B------:R1:W-:Y:S01]  /*1400*/  STL [R1+0xe8], R86 ;  /* 0x0000e85601007387 */ /* 0x0003e20000100800 */
[----:B------:R-:W-:-:S02]  /*1410*/  HADD2.F32 R174, -RZ, R4.H1_H1 ;  /* 0x30000004ffae7230 */ /* 0x000fc40000004100 */
[--C-:B------:R-:W-:Y:S01]  /*1420*/  HADD2.F32 R170, -RZ, R5.reuse.H0_H0 ;  /* 0x20000005ffaa7230 */ /* 0x100fe20000004100 */
[----:B------:R2:W-:Y:S01]  /*1430*/  STL [R1+0xd8], R92 ;  /* 0x0000d85c01007387 */ /* 0x0005e20000100800 */
[----:B------:R-:W-:Y:S02]  /*1440*/  HADD2.F32 R166, -RZ, R5.H1_H1 ;  /* 0x30000005ffa67230 */ /* 0x000fe40000004100 */
[--C-:B0-----:R-:W-:Y:S02]  /*1450*/  HADD2.F32 R87, -RZ, R93.reuse.H0_H0 ;  /* 0x2000005dff577230 */ /* 0x101fe40000004100 */
[--C-:B------:R-:W-:Y:S02]  /*1460*/  HADD2.F32 R162, -RZ, R6.reuse.H0_H0 ;  /* 0x20000006ffa27230 */ /* 0x100fe40000004100 */
[----:B-1----:R-:W-:Y:S01]  /*1470*/  HADD2.F32 R86, -RZ, R93.H1_H1 ;  /* 0x3000005dff567230 */ /* 0x002fe20000004100 */
[----:B------:R0:W-:Y:S01]  /*1480*/  STL [R1+0xc8], R87 ;  /* 0x0000c85701007387 */ /* 0x0001e20000100800 */
[----:B------:R-:W-:-:S02]  /*1490*/  HADD2.F32 R158, -RZ, R6.H1_H1 ;  /* 0x30000006ff9e7230 */ /* 0x000fc40000004100 */
[----:B--2---:R-:W-:Y:S01]  /*14a0*/  HADD2.F32 R92, -RZ, R94.H0_H0 ;  /* 0x2000005eff5c7230 */ /* 0x004fe20000004100 */
[----:B------:R1:W-:Y:S01]  /*14b0*/  STL [R1+0xb8], R86 ;  /* 0x0000b85601007387 */ /* 0x0003e20000100800 */
[--C-:B------:R-:W-:Y:S02]  /*14c0*/  HADD2.F32 R154, -RZ, R7.reuse.H0_H0 ;  /* 0x20000007ff9a7230 */ /* 0x100fe40000004100 */
[----:B------:R-:W-:Y:S01]  /*14d0*/  HADD2.F32 R150, -RZ, R7.H1_H1 ;  /* 0x30000007ff967230 */ /* 0x000fe20000004100 */
[----:B------:R2:W-:Y:S01]  /*14e0*/  STL [R1+0xa8], R92 ;  /* 0x0000a85c01007387 */ /* 0x0005e20000100800 */
[----:B------:R-:W-:Y:S02]  /*14f0*/  HADD2.F32 R149, -RZ, R8.H0_H0 ;  /* 0x20000008ff957230 */ /* 0x000fe40000004100 */
[----:B0-----:R-:W-:Y:S02]  /*1500*/  HADD2.F32 R87, -RZ, R94.H1_H1 ;  /* 0x3000005eff577230 */ /* 0x001fe40000004100 */
[----:B------:R-:W-:-:S02]  /*1510*/  HADD2.F32 R145, -RZ, R8.H1_H1 ;  /* 0x30000008ff917230 */ /* 0x000fc40000004100 */
[--C-:B-1----:R-:W-:Y:S01]  /*1520*/  HADD2.F32 R86, -RZ, R95.reuse.H0_H0 ;  /* 0x2000005fff567230 */ /* 0x102fe20000004100 */
[----:B------:R0:W-:Y:S01]  /*1530*/  STL [R1+0x98], R87 ;  /* 0x0000985701007387 */ /* 0x0001e20000100800 */
[--C-:B------:R-:W-:Y:S02]  /*1540*/  HADD2.F32 R247, -RZ, R216.reuse.H0_H0 ;  /* 0x200000d8fff77230 */ /* 0x100fe40000004100 */
[----:B--2---:R-:W-:Y:S01]  /*1550*/  HADD2.F32 R92, -RZ, R95.H1_H1 ;  /* 0x3000005fff5c7230 */ /* 0x004fe20000004100 */
[----:B------:R1:W-:Y:S01]  /*1560*/  STL [R1+0x88], R86 ;  /* 0x0000885601007387 */ /* 0x0003e20000100800 */
[----:B------:R-:W-:Y:S02]  /*1570*/  HADD2.F32 R243, -RZ, R216.H1_H1 ;  /* 0x300000d8fff37230 */ /* 0x000fe40000004100 */
[--C-:B------:R-:W-:Y:S01]  /*1580*/  HADD2.F32 R140, -RZ, R9.reuse.H0_H0 ;  /* 0x20000009ff8c7230 */ /* 0x100fe20000004100 */
[----:B------:R-:W-:Y:S01]  /*1590*/  STL [R1+0x78], R92 ;  /* 0x0000785c01007387 */ /* 0x000fe20000100800 */
[----:B------:R-:W-:-:S02]  /*15a0*/  HADD2.F32 R4, -RZ, R9.H1_H1 ;  /* 0x30000009ff047230 */ /* 0x000fc40000004100 */
[----:B0-----:R-:W-:Y:S02]  /*15b0*/  HADD2.F32 R87, -RZ, R88.H0_H0 ;  /* 0x20000058ff577230 */ /* 0x001fe40000004100 */
[----:B------:R-:W-:Y:S02]  /*15c0*/  HADD2.F32 R5, -RZ, R10.H0_H0 ;  /* 0x2000000aff057230 */ /* 0x000fe40000004100 */
[----:B-1----:R-:W-:Y:S01]  /*15d0*/  HADD2.F32 R86, -RZ, R88.H1_H1 ;  /* 0x30000058ff567230 */ /* 0x002fe20000004100 */
[----:B------:R0:W-:Y:S01]  /*15e0*/  STL [R1+0xe4], R87 ;  /* 0x0000e45701007387 */ /* 0x0001e20000100800 */
[----:B------:R-:W-:Y:S02]  /*15f0*/  HADD2.F32 R88, -RZ, R89.H0_H0 ;  /* 0x20000059ff587230 */ /* 0x000fe40000004100 */
[----:B------:R-:W-:Y:S01]  /*1600*/  HADD2.F32 R6, -RZ, R10.H1_H1 ;  /* 0x3000000aff067230 */ /* 0x000fe20000004100 */
[----:B------:R1:W-:Y:S01]  /*1610*/  STL [R1+0xd4], R86 ;  /* 0x0000d45601007387 */ /* 0x0003e20000100800 */
[----:B------:R-:W-:-:S02]  /*1620*/  HADD2.F32 R7, -RZ, R11.H0_H0 ;  /* 0x2000000bff077230 */ /* 0x000fc40000004100 */
[----:B------:R-:W-:Y:S01]  /*1630*/  HADD2.F32 R8, -RZ, R11.H1_H1 ;  /* 0x3000000bff087230 */ /* 0x000fe20000004100 */
[----:B------:R2:W-:Y:S01]  /*1640*/  STL [R1+0xc4], R88 ;  /* 0x0000c45801007387 */ /* 0x0005e20000100800 */
[--C-:B------:R-:W-:Y:S02]  /*1650*/  HADD2.F32 R148, -RZ, R12.reuse.H0_H0 ;  /* 0x2000000cff947230 */ /* 0x100fe40000004100 */
[----:B0-----:R-:W-:Y:S02]  /*1660*/  HADD2.F32 R87, -RZ, R89.H1_H1 ;  /* 0x30000059ff577230 */ /* 0x001fe40000004100 */
[----:B------:R-:W-:Y:S02]  /*1670*/  HADD2.F32 R143, -RZ, R12.H1_H1 ;  /* 0x3000000cff8f7230 */ /* 0x000fe40000004100 */
[----:B-1----:R-:W-:Y:S01]  /*1680*/  HADD2.F32 R86, -RZ, R90.H0_H0 ;  /* 0x2000005aff567230 */ /* 0x002fe20000004100 */
[----:B------:R0:W-:Y:S01]  /*1690*/  STL [R1+0xb4], R87 ;  /* 0x0000b45701007387 */ /* 0x0001e20000100800 */
[----:B------:R-:W-:-:S02]  /*16a0*/  HADD2.F32 R220, -RZ, R55.H0_H0 ;  /* 0x20000037ffdc7230 */ /* 0x000fc40000004100 */
[----:B--2---:R-:W-:Y:S01]  /*16b0*/  HADD2.F32 R88, -RZ, R90.H1_H1 ;  /* 0x3000005aff587230 */ /* 0x004fe20000004100 */
[----:B------:R1:W-:Y:S01]  /*16c0*/  STL [R1+0xa4], R86 ;  /* 0x0000a45601007387 */ /* 0x0003e20000100800 */
[----:B------:R-:W-:Y:S01]  /*16d0*/  HADD2.F32 R216, -RZ, R55.H1_H1 ;  /* 0x30000037ffd87230 */ /* 0x000fe20000004100 */
[----:B------:R-:W-:Y:S01]  /*16e0*/  LOP3.LUT R55, R49, 0x3e0, RZ, 0xc0, !PT ;  /* 0x000003e031377812 */ /* 0x000fe200078ec0ff */
[--C-:B------:R-:W-:Y:S01]  /*16f0*/  HADD2.F32 R181, -RZ, R168.reuse.H0_H0 ;  /* 0x200000a8ffb57230 */ /* 0x100fe20000004100 */
[----:B------:R2:W-:Y:S01]  /*1700*/  STL [R1+0x94], R88 ;  /* 0x0000945801007387 */ /* 0x0005e20000100800 */
[----:B------:R-:W-:Y:S02]  /*1710*/  HADD2.F32 R177, -RZ, R168.H1_H1 ;  /* 0x300000a8ffb17230 */ /* 0x000fe40000004100 */
[----:B0-----:R-:W-:Y:S02]  /*1720*/  HADD2.F32 R87, -RZ, R91.H0_H0 ;  /* 0x2000005bff577230 */ /* 0x001fe40000004100 */
[----:B------:R-:W-:-:S02]  /*1730*/  HADD2.F32 R9, -RZ, R13.H0_H0 ;  /* 0x2000000dff097230 */ /* 0x000fc40000004100 */
        /* <DEDUP_REMOVED lines=10> */
[--C-:B------:R-:W-:Y:S02]  /*17e0*/  HADD2.F32 R80, -RZ, R81.reuse.H1_H1 ;  /* 0x30000051ff507230 */ /* 0x100fe40000004100 */
[----:B-1----:R-:W-:Y:S01]  /*17f0*/  HADD2.F32 R86, -RZ, R81.H0_H0 ;  /* 0x20000051ff567230 */ /* 0x002fe20000004100 */
[----:B------:R-:W-:Y:S01]  /*1800*/  STL [R1+0x60], R87 ;  /* 0x0000605701007387 */ /* 0x000fe20000100800 */
[--C-:B------:R-:W-:Y:S02]  /*1810*/  HADD2.F32 R81, -RZ, R82.reuse.H0_H0 ;  /* 0x20000052ff517230 */ /* 0x100fe40000004100 */
[----:B------:R-:W-:Y:S01]  /*1820*/  HADD2.F32 R82, -RZ, R82.H1_H1 ;  /* 0x30000052ff527230 */ /* 0x000fe20000004100 */
[----:B------:R-:W-:Y:S01]  /*1830*/  STL [R1+0x50], R86 ;  /* 0x0000505601007387 */ /* 0x000fe20000100800 */
[----:B------:R-:W-:-:S02]  /*1840*/  HADD2.F32 R176, -RZ, R16.H1_H1 ;  /* 0x30000010ffb07230 */ /* 0x000fc40000004100 */
[--C-:B------:R-:W-:Y:S01]  /*1850*/  HADD2.F32 R172, -RZ, R17.reuse.H0_H0 ;  /* 0x20000011ffac7230 */ /* 0x100fe20000004100 */
[----:B------:R0:W-:Y:S01]  /*1860*/  STL [R1+0x40], R80 ;  /* 0x0000405001007387 */ /* 0x0001e20000100800 */
[----:B------:R-:W-:Y:S02]  /*1870*/  HADD2.F32 R168, -RZ, R17.H1_H1 ;  /* 0x30000011ffa87230 */ /* 0x000fe40000004100 */
[--C-:B------:R-:W-:Y:S01]  /*1880*/  HADD2.F32 R164, -RZ, R18.reuse.H0_H0 ;  /* 0x20000012ffa47230 */ /* 0x100fe20000004100 */
[----:B------:R1:W-:Y:S01]  /*1890*/  STL [R1+0x30], R81 ;  /* 0x0000305101007387 */ /* 0x0003e20000100800 */
[----:B------:R-:W-:Y:S02]  /*18a0*/  HADD2.F32 R160, -RZ, R18.H1_H1 ;  /* 0x30000012ffa07230 */ /* 0x000fe40000004100 */
[--C-:B------:R-:W-:Y:S01]  /*18b0*/  HADD2.F32 R156, -RZ, R19.reuse.H0_H0 ;  /* 0x20000013ff9c7230 */ /* 0x100fe20000004100 */
[----:B------:R2:W-:Y:S01]  /*18c0*/  STL [R1+0x20], R82 ;  /* 0x0000205201007387 */ /* 0x0005e20000100800 */
[----:B------:R-:W-:-:S02]  /*18d0*/  HADD2.F32 R152, -RZ, R19.H1_H1 ;  /* 0x30000013ff987230 */ /* 0x000fc40000004100 */
[----:B0-----:R-:W-:Y:S02]  /*18e0*/  HADD2.F32 R80, -RZ, R83.H0_H0 ;  /* 0x20000053ff507230 */ /* 0x001fe40000004100 */
[----:B------:R-:W-:Y:S02]  /*18f0*/  HADD2.F32 R13, -RZ, R15.H0_H0 ;  /* 0x2000000fff0d7230 */ /* 0x000fe40000004100 */
[----:B-1----:R-:W-:Y:S01]  /*1900*/  HADD2.F32 R81, -RZ, R83.H1_H1 ;  /* 0x30000053ff517230 */ /* 0x002fe20000004100 */
[----:B------:R0:W-:Y:S01]  /*1910*/  STL [R1+0x10], R80 ;  /* 0x0000105001007387 */ /* 0x0001e20000100800 */
[----:B------:R-:W-:Y:S02]  /*1920*/  HADD2.F32 R14, -RZ, R15.H1_H1 ;  /* 0x3000000fff0e7230 */ /* 0x000fe40000004100 */
[----:B--2---:R-:W-:Y:S01]  /*1930*/  HADD2.F32 R82, -RZ, R76.H0_H0 ;  /* 0x2000004cff527230 */ /* 0x004fe20000004100 */
[----:B------:R1:W-:Y:S01]  /*1940*/  STL [R1], R81 ;  /* 0x0000005101007387 */ /* 0x0003e20000100800 */
[----:B------:R-:W-:-:S02]  /*1950*/  HADD2.F32 R147, -RZ, R20.H0_H0 ;  /* 0x20000014ff937230 */ /* 0x000fc40000004100 */
[----:B------:R-:W-:Y:S01]  /*1960*/  HADD2.F32 R142, -RZ, R20.H1_H1 ;  /* 0x30000014ff8e7230 */ /* 0x000fe20000004100 */
[----:B------:R-:W-:Y:S01]  /*1970*/  STL [R1+0x6c], R82 ;  /* 0x00006c5201007387 */ /* 0x000fe20000100800 */
[----:B------:R-:W-:Y:S02]  /*1980*/  HADD2.F32 R15, -RZ, R21.H0_H0 ;  /* 0x20000015ff0f7230 */ /* 0x000fe40000004100 */
[----:B0-----:R-:W-:Y:S02]  /*1990*/  HADD2.F32 R80, -RZ, R76.H1_H1 ;  /* 0x3000004cff507230 */ /* 0x001fe40000004100 */
[--C-:B------:R-:W-:Y:S02]  /*19a0*/  HADD2.F32 R76, -RZ, R77.reuse.H1_H1 ;  /* 0x3000004dff4c7230 */ /* 0x100fe40000004100 */
[----:B-1----:R-:W-:Y:S01]  /*19b0*/  HADD2.F32 R81, -RZ, R77.H0_H0 ;  /* 0x2000004dff517230 */ /* 0x002fe20000004100 */
[----:B------:R0:W-:Y:S01]  /*19c0*/  STL [R1+0x5c], R80 ;  /* 0x00005c5001007387 */ /* 0x0001e20000100800 */
[----:B------:R-:W-:-:S02]  /*19d0*/  HADD2.F32 R77, -RZ, R78.H1_H1 ;  /* 0x3000004eff4d7230 */ /* 0x000fc40000004100 */
[----:B------:R-:W-:Y:S01]  /*19e0*/  HADD2.F32 R16, -RZ, R21.H1_H1 ;  /* 0x30000015ff107230 */ /* 0x000fe20000004100 */
[----:B------:R-:W-:Y:S01]  /*19f0*/  STL [R1+0x4c], R81 ;  /* 0x00004c5101007387 */ /* 0x000fe20000100800 */
[--C-:B------:R-:W-:Y:S02]  /*1a00*/  HADD2.F32 R17, -RZ, R22.reuse.H0_H0 ;  /* 0x20000016ff117230 */ /* 0x100fe40000004100 */
[----:B------:R-:W-:Y:S01]  /*1a10*/  HADD2.F32 R18, -RZ, R22.H1_H1 ;  /* 0x30000016ff127230 */ /* 0x000fe20000004100 */
[----:B------:R1:W-:Y:S01]  /*1a20*/  STL [R1+0x3c], R76 ;  /* 0x00003c4c01007387 */ /* 0x0003e20000100800 */
[----:B------:R-:W-:Y:S02]  /*1a30*/  HADD2.F32 R19, -RZ, R23.H0_H0 ;  /* 0x20000017ff137230 */ /* 0x000fe40000004100 */
[----:B0-----:R-:W-:Y:S02]  /*1a40*/  HADD2.F32 R80, -RZ, R78.H0_H0 ;  /* 0x2000004eff507230 */ /* 0x001fe40000004100 */
[----:B------:R-:W-:-:S02]  /*1a50*/  HADD2.F32 R78, -RZ, R72.H0_H0 ;  /* 0x20000048ff4e7230 */ /* 0x000fc40000004100 */
[----:B------:R-:W-:Y:S01]  /*1a60*/  HADD2.F32 R20, -RZ, R23.H1_H1 ;  /* 0x30000017ff147230 */ /* 0x000fe20000004100 */
[----:B------:R0:W-:Y:S01]  /*1a70*/  STL [R1+0x2c], R80 ;  /* 0x00002c5001007387 */ /* 0x0001e20000100800 */
[--C-:B------:R-:W-:Y:S02]  /*1a80*/  HADD2.F32 R146, -RZ, R24.reuse.H0_H0 ;  /* 0x20000018ff927230 */ /* 0x100fe40000004100 */
[----:B-1----:R-:W-:Y:S01]  /*1a90*/  HADD2.F32 R76, -RZ, R79.H0_H0 ;  /* 0x2000004fff4c7230 */ /* 0x002fe20000004100 */
[----:B------:R1:W-:Y:S01]  /*1aa0*/  STL [R1+0x1c], R77 ;  /* 0x00001c4d01007387 */ /* 0x0003e20000100800 */
[----:B------:R-:W-:Y:S02]  /*1ab0*/  HADD2.F32 R141, -RZ, R24.H1_H1 ;  /* 0x30000018ff8d7230 */ /* 0x000fe40000004100 */
[--C-:B------:R-:W-:Y:S01]  /*1ac0*/  HADD2.F32 R21, -RZ, R25.reuse.H0_H0 ;  /* 0x20000019ff157230 */ /* 0x100fe20000004100 */
[----:B------:R2:W-:Y:S01]  /*1ad0*/  STL [R1+0xc], R76 ;  /* 0x00000c4c01007387 */ /* 0x0005e20000100800 */
[----:B------:R-:W-:Y:S01]  /*1ae0*/  HADD2.F32 R22, -RZ, R25.H1_H1 ;  /* 0x30000019ff167230 */ /* 0x000fe20000004100 */
[----:B0-----:R0:W3:Y:S01]  /*1af0*/  MUFU.RCP R80, R60 ;  /* 0x0000003c00507308 */ /* 0x0010e20000001000 */
[--C-:B------:R-:W-:Y:S01]  /*1b00*/  HADD2.F32 R23, -RZ, R26.reuse.H0_H0 ;  /* 0x2000001aff177230 */ /* 0x100fe20000004100 */
[----:B------:R-:W-:Y:S01]  /*1b10*/  STL [R1+0x68], R78 ;  /* 0x0000684e01007387 */ /* 0x000fe20000100800 */
[----:B------:R-:W-:-:S02]  /*1b20*/  HADD2.F32 R24, -RZ, R26.H1_H1 ;  /* 0x3000001aff187230 */ /* 0x000fc40000004100 */
[--C-:B-1----:R-:W-:Y:S02]  /*1b30*/  HADD2.F32 R77, -RZ, R73.reuse.H0_H0 ;  /* 0x20000049ff4d7230 */ /* 0x102fe40000004100 */
[----:B------:R-:W-:Y:S02]  /*1b40*/  HADD2.F32 R229, -RZ, R62.H0_H0 ;  /* 0x2000003effe57230 */ /* 0x000fe40000004100 */
[----:B--2---:R-:W-:Y:S02]  /*1b50*/  HADD2.F32 R76, -RZ, R72.H1_H1 ;  /* 0x30000048ff4c7230 */ /* 0x004fe40000004100 */
[----:B------:R-:W-:Y:S02]  /*1b60*/  HADD2.F32 R72, -RZ, R73.H1_H1 ;  /* 0x30000049ff487230 */ /* 0x000fe40000004100 */
[----:B------:R-:W-:Y:S01]  /*1b70*/  HADD2.F32 R73, -RZ, R74.H1_H1 ;  /* 0x3000004aff497230 */ /* 0x000fe20000004100 */
[----:B------:R1:W-:Y:S01]  /*1b80*/  STL [R1+0x58], R76 ;  /* 0x0000584c01007387 */ /* 0x0003e20000100800 */
[----:B------:R-:W-:Y:S01]  /*1b90*/  HADD2.F32 R225, -RZ, R62.H1_H1 ;  /* 0x3000003effe17230 */ /* 0x000fe20000004100 */
[----:B------:R-:W-:Y:S01]  /*1ba0*/  VIADDMNMX R62, R52, -R55, RZ, !PT ;  /* 0x80000037343e7246 */ /* 0x000fe200078001ff */
[--C-:B------:R-:W-:Y:S01]  /*1bb0*/  HADD2.F32 R215, -RZ, R184.reuse.H0_H0 ;  /* 0x200000b8ffd77230 */ /* 0x100fe20000004100 */
[----:B------:R-:W-:Y:S01]  /*1bc0*/  STL [R1+0x48], R77 ;  /* 0x0000484d01007387 */ /* 0x000fe20000100800 */
[----:B------:R-:W-:Y:S01]  /*1bd0*/  HADD2.F32 R211, -RZ, R184.H1_H1 ;  /* 0x300000b8ffd37230 */ /* 0x000fe20000004100 */
[----:B------:R-:W-:Y:S01]  /*1be0*/  VIMNMX R62, R62, 0x20, PT ;  /* 0x000000203e3e7848 */ /* 0x000fe20003fe0100 */
[--C-:B------:R-:W-:Y:S01]  /*1bf0*/  HADD2.F32 R212, -RZ, R28.reuse.H0_H0 ;  /* 0x2000001cffd47230 */ /* 0x100fe20000004100 */
[----:B------:R2:W-:Y:S01]  /*1c00*/  STL [R1+0x38], R72 ;  /* 0x0000384801007387 */ /* 0x0005e20000100800 */
[----:B------:R-:W-:Y:S01]  /*1c10*/  HADD2.F32 R208, -RZ, R28.H1_H1 ;  /* 0x3000001cffd07230 */ /* 0x000fe20000004100 */
[----:B------:R-:W-:Y:S01]  /*1c20*/  IADD3 R62, R61, R62, RZ ;  /* 0x0000003e3d3e7210 */ /* 0x000fe20007ffe0ff */
[----:B-1----:R-:W-:-:S02]  /*1c30*/  HADD2.F32 R76, -RZ, R74.H0_H0 ;  /* 0x2000004aff4c7230 */ /* 0x002fc40000004100 */
[----:B------:R-:W-:Y:S01]  /*1c40*/  HADD2.F32 R74, -RZ, R68.H0_H0 ;  /* 0x20000044ff4a7230 */ /* 0x000fe20000004100 */
[----:B------:R-:W-:Y:S01]  /*1c50*/  SHF.L.U32 R144, R62, 0x3, RZ ;  /* 0x000000033e907819 */ /* 0x000fe200000006ff */
[--C-:B------:R-:W-:Y:S01]  /*1c60*/  HADD2.F32 R25, -RZ, R27.reuse.H0_H0 ;  /* 0x2000001bff197230 */ /* 0x100fe20000004100 */
[----:B------:R1:W-:Y:S01]  /*1c70*/  STL [R1+0x28], R76 ;  /* 0x0000284c01007387 */ /* 0x0003e20000100800 */
[----:B------:R-:W-:Y:S02]  /*1c80*/  HADD2.F32 R26, -RZ, R27.H1_H1 ;  /* 0x3000001bff1a7230 */ /* 0x000fe40000004100 */
[----:B--2---:R-:W-:Y:S01]  /*1c90*/  HADD2.F32 R72, -RZ, R75.H0_H0 ;  /* 0x2000004bff487230 */ /* 0x004fe20000004100 */
[----:B------:R2:W-:Y:S01]  /*1ca0*/  STL [R1+0x18], R73 ;  /* 0x0000184901007387 */ /* 0x0005e20000100800 */
[--C-:B------:R-:W-:Y:S02]  /*1cb0*/  HADD2.F32 R204, -RZ, R29.reuse.H0_H0 ;  /* 0x2000001dffcc7230 */ /* 0x100fe40000004100 */
[----:B------:R-:W-:Y:S01]  /*1cc0*/  HADD2.F32 R200, -RZ, R29.H1_H1 ;  /* 0x3000001dffc87230 */ /* 0x000fe20000004100 */
[----:B------:R4:W-:Y:S01]  /*1cd0*/  STL [R1+0x8], R72 ;  /* 0x0000084801007387 */ /* 0x0009e20000100800 */
[--C-:B------:R-:W-:Y:S01]  /*1ce0*/  HADD2.F32 R196, -RZ, R30.reuse.H0_H0 ;  /* 0x2000001effc47230 */ /* 0x100fe20000004100 */
[----:B-1----:R-:W-:Y:S01]  /*1cf0*/  HFMA2.MMA R76, -RZ, RZ, 0, 5.9604644775390625e-08 ;  /* 0x00000001ff4c7435 */ /* 0x002fe200000001ff */
[----:B------:R-:W-:Y:S01]  /*1d00*/  HADD2.F32 R192, -RZ, R30.H1_H1 ;  /* 0x3000001effc07230 */ /* 0x000fe20000004100 */
[----:B------:R-:W-:Y:S01]  /*1d10*/  STL [R1+0x64], R74 ;  /* 0x0000644a01007387 */ /* 0x000fe20000100800 */
[----:B------:R-:W-:-:S02]  /*1d20*/  HADD2.F32 R188, -RZ, R31.H0_H0 ;  /* 0x2000001fffbc7230 */ /* 0x000fc40000004100 */
[----:B--2---:R-:W-:Y:S02]  /*1d30*/  HADD2.F32 R73, -RZ, R69.H0_H0 ;  /* 0x20000045ff497230 */ /* 0x004fe40000004100 */
[----:B------:R-:W-:Y:S02]  /*1d40*/  HADD2.F32 R184, -RZ, R31.H1_H1 ;  /* 0x3000001fffb87230 */ /* 0x000fe40000004100 */
[----:B----4-:R-:W-:Y:S02]  /*1d50*/  HADD2.F32 R72, -RZ, R68.H1_H1 ;  /* 0x30000044ff487230 */ /* 0x010fe40000004100 */
[----:B------:R-:W-:Y:S02]  /*1d60*/  HADD2.F32 R68, -RZ, R69.H1_H1 ;  /* 0x30000045ff447230 */ /* 0x000fe40000004100 */
[----:B------:R-:W-:Y:S01]  /*1d70*/  HADD2.F32 R69, -RZ, R70.H1_H1 ;  /* 0x30000046ff457230 */ /* 0x000fe20000004100 */
[----:B------:R1:W-:Y:S01]  /*1d80*/  STL [R1+0x54], R72 ;  /* 0x0000544801007387 */ /* 0x0003e20000100800 */
[----:B------:R-:W-:-:S02]  /*1d90*/  HADD2.F32 R27, -RZ, R32.H0_H0 ;  /* 0x20000020ff1b7230 */ /* 0x000fc40000004100 */
[----:B------:R-:W-:Y:S01]  /*1da0*/  HADD2.F32 R28, -RZ, R32.H1_H1 ;  /* 0x30000020ff1c7230 */ /* 0x000fe20000004100 */
[----:B------:R-:W-:Y:S01]  /*1db0*/  STL [R1+0x44], R73 ;  /* 0x0000444901007387 */ /* 0x000fe20000100800 */
[--C-:B------:R-:W-:Y:S02]  /*1dc0*/  HADD2.F32 R29, -RZ, R33.reuse.H0_H0 ;  /* 0x20000021ff1d7230 */ /* 0x100fe40000004100 */
[----:B------:R-:W-:Y:S01]  /*1dd0*/  HADD2.F32 R30, -RZ, R33.H1_H1 ;  /* 0x30000021ff1e7230 */ /* 0x000fe20000004100 */
[----:B------:R2:W-:Y:S01]  /*1de0*/  STL [R1+0x34], R68 ;  /* 0x0000344401007387 */ /* 0x0005e20000100800 */
[----:B------:R-:W-:Y:S02]  /*1df0*/  HADD2.F32 R31, -RZ, R34.H0_H0 ;  /* 0x20000022ff1f7230 */ /* 0x000fe40000004100 */
[----:B-1----:R-:W-:Y:S02]  /*1e00*/  HADD2.F32 R72, -RZ, R70.H0_H0 ;  /* 0x20000046ff487230 */ /* 0x002fe40000004100 */
[----:B------:R-:W-:-:S02]  /*1e10*/  HADD2.F32 R32, -RZ, R34.H1_H1 ;  /* 0x30000022ff207230 */ /* 0x000fc40000004100 */
        /* <DEDUP_REMOVED lines=8> */
[----:B------:R-:W-:-:S02]  /*1ea0*/  HADD2.F32 R33, -RZ, R35.H0_H0 ;  /* 0x20000023ff217230 */ /* 0x000fc40000004100 */
[----:B------:R-:W-:Y:S02]  /*1eb0*/  HADD2.F32 R34, -RZ, R35.H1_H1 ;  /* 0x30000023ff227230 */ /* 0x000fe40000004100 */
[--C-:B------:R-:W-:Y:S02]  /*1ec0*/  HADD2.F32 R205, -RZ, R37.reuse.H0_H0 ;  /* 0x20000025ffcd7230 */ /* 0x100fe40000004100 */
[----:B------:R-:W-:Y:S02]  /*1ed0*/  HADD2.F32 R201, -RZ, R37.H1_H1 ;  /* 0x30000025ffc97230 */ /* 0x000fe40000004100 */
[--C-:B------:R-:W-:Y:S02]  /*1ee0*/  HADD2.F32 R197, -RZ, R38.reuse.H0_H0 ;  /* 0x20000026ffc57230 */ /* 0x100fe40000004100 */
[----:B------:R-:W-:Y:S02]  /*1ef0*/  HADD2.F32 R193, -RZ, R38.H1_H1 ;  /* 0x30000026ffc17230 */ /* 0x000fe40000004100 */
        /* <DEDUP_REMOVED lines=34> */
[----:B------:R-:W-:Y:S02]  /*2120*/  HADD2.F32 R223, -RZ, R219.H0_H0 ;  /* 0x200000dbffdf7230 */ /* 0x000fe40000004100 */
[----:B------:R-:W-:Y:S02]  /*2130*/  HADD2.F32 R191, -RZ, R187.H0_H0 ;  /* 0x200000bbffbf7230 */ /* 0x000fe40000004100 */
[----:B------:R-:W-:-:S02]  /*2140*/  HADD2.F32 R173, -RZ, R169.H0_H0 ;  /* 0x200000a9ffad7230 */ /* 0x000fc40000004100 */
[----:B------:R-:W-:Y:S02]  /*2150*/  HADD2.F32 R155, -RZ, R151.H0_H0 ;  /* 0x20000097ff9b7230 */ /* 0x000fe40000004100 */
[--C-:B------:R-:W-:Y:S02]  /*2160*/  HADD2.F32 R57, -RZ, R59.reuse.H0_H0 ;  /* 0x2000003bff397230 */ /* 0x100fe40000004100 */
[----:B------:R-:W-:Y:S01]  /*2170*/  HADD2.F32 R58, -RZ, R59.H1_H1 ;  /* 0x3000003bff3a7230 */ /* 0x000fe20000004100 */
[----:B------:R-:W-:Y:S01]  /*2180*/  MOV R59, R85 ;  /* 0x00000055003b7202 */ /* 0x000fe20000000f00 */
[----:B------:R-:W-:Y:S02]  /*2190*/  HADD2.F32 R250, -RZ, R79.H1_H1 ;  /* 0x3000004ffffa7230 */ /* 0x000fe40000004100 */
[----:B------:R-:W-:Y:S02]  /*21a0*/  HADD2.F32 R249, -RZ, R75.H1_H1 ;  /* 0x3000004bfff97230 */ /* 0x000fe40000004100 */
[----:B------:R-:W-:-:S02]  /*21b0*/  HADD2.F32 R248, -RZ, R71.H1_H1 ;  /* 0x30000047fff87230 */ /* 0x000fc40000004100 */
        /* <DEDUP_REMOVED lines=11> */
[----:B------:R-:W-:-:S02]  /*2270*/  HADD2.F32 R187, -RZ, R187.H1_H1 ;  /* 0x300000bbffbb7230 */ /* 0x000fc40000004100 */
[----:B------:R-:W-:Y:S02]  /*2280*/  HADD2.F32 R169, -RZ, R169.H1_H1 ;  /* 0x300000a9ffa97230 */ /* 0x000fe40000004100 */
[----:B0--3--:R-:W-:-:S07]  /*2290*/  HADD2.F32 R151, -RZ, R151.H1_H1 ;  /* 0x30000097ff977230 */ /* 0x009fce0000004100 */
.L_x_5053:
        /* <DEDUP_REMOVED lines=13> */
[----:B------:R1:W5:Y:S01]  /*2370*/  @P2 LDG.E.128 R60, desc[UR4][R72.64] ;  /* 0x00000004483c2981 */ /* 0x000362000c1e1d00 */
[----:B------:R-:W-:-:S04]  /*2380*/  ISETP.NE.U32.AND P2, PT, RZ, UR14, PT ;  /* 0x0000000eff007c0c */ /* 0x000fc8000bf45070 */
[----:B------:R-:W-:-:S13]  /*2390*/  ISETP.NE.AND.EX P2, PT, RZ, UR15, PT, P2 ;  /* 0x0000000fff007c0c */ /* 0x000fda000bf45320 */
[----:B-1----:R-:W-:-:S04]  /*23a0*/  @P2 LEA R72, P3, R81, UR14, 0x4 ;  /* 0x0000000e51482c11 */ /* 0x002fc8000f8620ff */
[----:B------:R-:W-:-:S05]  /*23b0*/  @P2 LEA.HI.X R73, R81, UR15, RZ, 0x4, P3 ;  /* 0x0000000f51492c11 */ /* 0x000fca00098f24ff */
[----:B------:R0:W5:Y:S02]  /*23c0*/  @P2 LDG.E.128 R64, desc[UR4][R72.64] ;  /* 0x0000000448402981 */ /* 0x000164000c1e1d00 */
[----:B0-----:R-:W-:-:S06]  /*23d0*/  IMAD.WIDE.U32 R72, R81, 0x10, R74 ;  /* 0x0000001051487825 */ /* 0x001fcc00078e004a */
[----:B------:R-:W2:Y:S01]  /*23e0*/  LDG.E.128 R72, desc[UR4][R72.64] ;  /* 0x0000000448487981 */ /* 0x000ea2000c1e1d00 */
[----:B------:R-:W-:-:S04]  /*23f0*/  ISETP.NE.U32.AND P3, PT, RZ, UR12, PT ;  /* 0x0000000cff007c0c */ /* 0x000fc8000bf65070 */
[----:B------:R-:W-:Y:S01]  /*2400*/  ISETP.NE.AND.EX P3, PT, RZ, UR13, PT, P3 ;  /* 0x0000000dff007c0c */ /* 0x000fe2000bf65330 */
[----:B--2---:R-:W-:-:S12]  /*2410*/  HADD2.F32 R82, -RZ, R72.H0_H0 ;  /* 0x20000048ff527230 */ /* 0x004fd80000004100 */
[----:B------:R-:W-:Y:S05]  /*2420*/  @P3 BRA `(.L_x_4802) ;  /* 0x0000000000203947 */ /* 0x000fea0003800000 */
[----:B------:R-:W-:-:S04]  /*2430*/  ISETP.NE.U32.AND P4, PT, RZ, UR14, PT ;  /* 0x0000000eff007c0c */ /* 0x000fc8000bf85070 */
[----:B------:R-:W-:-:S13]  /*2440*/  ISETP.NE.AND.EX P4, PT, RZ, UR15, PT, P4 ;  /* 0x0000000fff007c0c */ /* 0x000fda000bf85340 */
[----:B------:R-:W-:Y:S05]  /*2450*/  @P4 BRA `(.L_x_4803) ;  /* 0x0000000000084947 */ /* 0x000fea0003800000 */
[----:B------:R-:W-:Y:S05]  /*2460*/  @P0 BRA `(.L_x_4804) ;  /* 0x0000000000200947 */ /* 0x000fea0003800000 */
[----:B------:R-:W-:Y:S05]  /*2470*/  BRA `(.L_x_4805) ;  /* 0x0000000000247947 */ /* 0x000fea0003800000 */
.L_x_4803:
[----:B-----5:R-:W-:-:S05]  /*2480*/  HADD2.F32 R77, -RZ, R64.H0_H0 ;  /* 0x20000040ff4d7230 */ /* 0x020fca0000004100 */
[----:B------:R-:W-:Y:S01]  /*2490*/  FADD.FTZ R82, R77, R82 ;  /* 0x000000524d527221 */ /* 0x000fe20000010000 */
[----:B------:R-:W-:Y:S06]  /*24a0*/  BRA `(.L_x_4804) ;  /* 0x0000000000107947 */ /* 0x000fec0003800000 */
.L_x_4802:
[----:B-----5:R-:W-:-:S05]  /*24b0*/  HADD2.F32 R77, -RZ, R60.H0_H0 ;  /* 0x2000003cff4d7230 */ /* 0x020fca0000004100 */
[----:B------:R-:W-:Y:S01]  /*24c0*/  FADD.FTZ R82, R77, R82 ;  /* 0x000000524d527221 */ /* 0x000fe20000010000 */
[----:B------:R-:W-:-:S05]  /*24d0*/  @P2 HADD2.F32 R77, -RZ, R64.H0_H0 ;  /* 0x20000040ff4d2230 */ /* 0x000fca0000004100 */
[----:B------:R-:W-:-:S07]  /*24e0*/  @P2 FADD.FTZ R82, R77, R82 ;  /* 0x000000524d522221 */ /* 0x000fce0000010000 */
.L_x_4804:
[----:B------:R-:W-:-:S04]  /*24f0*/  F2FP.F16.F32.PACK_AB R77, RZ, R82 ;  /* 0x00000052ff4d723e */ /* 0x000fc800000000ff */
[----:B------:R-:W-:-:S07]  /*2500*/  PRMT R68, R77, 0x7610, R68 ;  /* 0x000076104d447816 */ /* 0x000fce0000000044 */
.L_x_4805:
[----:B------:R-:W-:Y:S01]  /*2510*/  HADD2.F32 R89, -RZ, R72.H1_H1 ;  /* 0x30000048ff597230 */ /* 0x000fe20000004100 */
[----:B------:R-:W-:Y:S06]  /*2520*/  @P3 BRA `(.L_x_4806) ;  /* 0x0000000000203947 */ /* 0x000fec0003800000 */
[----:B------:R-:W-:-:S04]  /*2530*/  ISETP.NE.U32.AND P4, PT, RZ, UR14, PT ;  /* 0x0000000eff007c0c */ /* 0x000fc8000bf85070 */
[----:B------:R-:W-:-:S13]  /*2540*/  ISETP.NE.AND.EX P4, PT, RZ, UR15, PT, P4 ;  /* 0x0000000fff007c0c */ /* 0x000fda000bf85340 */
[----:B------:R-:W-:Y:S05]  /*2550*/  @P4 BRA `(.L_x_4807) ;  /* 0x0000000000084947 */ /* 0x000fea0003800000 */
[----:B------:R-:W-:Y:S05]  /*2560*/  @P0 BRA `(.L_x_4808) ;  /* 0x0000000000200947 */ /* 0x000fea0003800000 */
[----:B------:R-:W-:Y:S05]  /*2570*/  BRA `(.L_x_4809) ;  /* 0x0000000000247947 */ /* 0x000fea0003800000 */
.L_x_4807:
[----:B-----5:R-:W-:-:S05]  /*2580*/  HADD2.F32 R72, -RZ, R64.H1_H1 ;  /* 0x30000040ff487230 */ /* 0x020fca0000004100 */
[----:B------:R-:W-:Y:S01]  /*2590*/  FADD.FTZ R89, R72, R89 ;  /* 0x0000005948597221 */ /* 0x000fe20000010000 */
[----:B------:R-:W-:Y:S06]  /*25a0*/  BRA `(.L_x_4808) ;  /* 0x0000000000107947 */ /* 0x000fec0003800000 */
.L_x_4806:
[----:B-----5:R-:W-:-:S05]  /*25b0*/  HADD2.F32 R72, -RZ, R60.H1_H1 ;  /* 0x3000003cff487230 */ /* 0x020fca0000004100 */
[----:B------:R-:W-:Y:S01]  /*25c0*/  FADD.FTZ R89, R72, R89 ;  /* 0x0000005948597221 */ /* 0x000fe20000010000 */
[----:B------:R-:W-:-:S05]  /*25d0*/  @P2 HADD2.F32 R72, -RZ, R64.H1_H1 ;  /* 0x30000040ff482230 */ /* 0x000fca0000004100 */
[----:B------:R-:W-:-:S07]  /*25e0*/  @P2 FADD.FTZ R89, R72, R89 ;  /* 0x0000005948592221 */ /* 0x000fce0000010000 */
.L_x_4808:
[----:B------:R-:W-:-:S04]  /*25f0*/  F2FP.F16.F32.PACK_AB R72, RZ, R89 ;  /* 0x00000059ff48723e */ /* 0x000fc800000000ff */
[----:B------:R-:W-:-:S07]  /*2600*/  PRMT R68, R68, 0x5410, R72 ;  /* 0x0000541044447816 */ /* 0x000fce0000000048 */
.L_x_4809:
[----:B------:R-:W-:Y:S01]  /*2610*/  HADD2.F32 R90, -RZ, R73.H0_H0 ;  /* 0x20000049ff5a7230 */ /* 0x000fe20000004100 */
[----:B------:R-:W-:Y:S06]  /*2620*/  @P3 BRA `(.L_x_4810) ;  /* 0x0000000000203947 */ /* 0x000fec0003800000 */
[----:B------:R-:W-:-:S04]  /*2630*/  ISETP.NE.U32.AND P4, PT, RZ, UR14, PT ;  /* 0x0000000eff007c0c */ /* 0x000fc8000bf85070 */
[----:B------:R-:W-:-:S13]  /*2640*/  ISETP.NE.AND.EX P4, PT, RZ, UR15, PT, P4 ;  /* 0x0000000fff007c0c */ /* 0x000fda000bf85340 */
[----:B------:R-:W-:Y:S05]  /*2650*/  @P4 BRA `(.L_x_4811) ;  /* 0x0000000000084947 */ /* 0x000fea0003800000 */
[----:B------:R-:W-:Y:S05]  /*2660*/  @P0 BRA `(.L_x_4812) ;  /* 0x0000000000200947 */ /* 0x000fea0003800000 */
[----:B------:R-:W-:Y:S05]  /*2670*/  BRA `(.L_x_4813) ;  /* 0x0000000000247947 */ /* 0x000fea0003800000 */
.L_x_4811:
[----:B-----5:R-:W-:-:S05]  /*2680*/  HADD2.F32 R72, -RZ, R65.H0_H0 ;  /* 0x20000041ff487230 */ /* 0x020fca0000004100 */
[----:B------:R-:W-:Y:S01]  /*2690*/  FADD.FTZ R90, R72, R90 ;  /* 0x0000005a485a7221 */ /* 0x000fe20000010000 */
[----:B------:R-:W-:Y:S06]  /*26a0*/  BRA `(.L_x_4812) ;  /* 0x0000000000107947 */ /* 0x000fec0003800000 */
.L_x_4810:
[----:B-----5:R-:W-:-:S05]  /*26b0*/  HADD2.F32 R72, -RZ, R61.H0_H0 ;  /* 0x2000003dff487230 */ /* 0x020fca0000004100 */
[----:B------:R-:W-:Y:S01]  /*26c0*/  FADD.FTZ R90, R72, R90 ;  /* 0x0000005a485a7221 */ /* 0x000fe20000010000 */
[----:B------:R-:W-:-:S05]  /*26d0*/  @P2 HADD2.F32 R72, -RZ, R65.H0_H0 ;  /* 0x20000041ff482230 */ /* 0x000fca0000004100 */
[----:B------:R-:W-:-:S07]  /*26e0*/  @P2 FADD.FTZ R90, R72, R90 ;  /* 0x0000005a485a2221 */ /* 0x000fce0000010000 */
.L_x_4812:
[----:B------:R-:W-:-:S04]  /*26f0*/  F2FP.F16.F32.PACK_AB R72, RZ, R90 ;  /* 0x0000005aff48723e */ /* 0x000fc800000000ff */
[----:B------:R-:W-:-:S07]  /*2700*/  PRMT R69, R72, 0x7610, R69 ;  /* 0x0000761048457816 */ /* 0x000fce0000000045 */
.L_x_4813:
[----:B------:R-:W-:Y:S01]  /*2710*/  HADD2.F32 R103, -RZ, R73.H1_H1 ;  /* 0x30000049ff677230 */ /* 0x000fe20000004100 */
[----:B------:R-:W-:Y:S06]  /*2720*/  @P3 BRA `(.L_x_4814) ;  /* 0x0000000000203947 */ /* 0x000fec0003800000 */
[----:B------:R-:W-:-:S04]  /*2730*/  ISETP.NE.U32.AND P4, PT, RZ, UR14, PT ;  /* 0x0000000eff007c0c */ /* 0x000fc8000bf85070 */
[----:B------:R-:W-:-:S13]  /*2740*/  ISETP.NE.AND.EX P4, PT, RZ, UR15, PT, P4 ;  /* 0x0000000fff007c0c */ /* 0x000fda000bf85340 */
[----:B------:R-:W-:Y:S05]  /*2750*/  @P4 BRA `(.L_x_4815) ;  /* 0x0000000000084947 */ /* 0x000fea0003800000 */
[----:B------:R-:W-:Y:S05]  /*2760*/  @P0 BRA `(.L_x_4816) ;  /* 0x0000000000200947 */ /* 0x000fea0003800000 */
[----:B------:R-:W-:Y:S05]  /*2770*/  BRA `(.L_x_4817) ;  /* 0x0000000000247947 */ /* 0x000fea0003800000 */
.L_x_4815:
[----:B-----5:R-:W-:-:S05]  /*2780*/  HADD2.F32 R72, -RZ, R65.H1_H1 ;  /* 0x30000041ff487230 */ /* 0x020fca0000004100 */
[----:B------:R-:W-:Y:S01]  /*2790*/  FADD.FTZ R103, R72, R103 ;  /* 0x0000006748677221 */ /* 0x000fe20000010000 */
[----:B------:R-:W-:Y:S06]  /*27a0*/  BRA `(.L_x_4816) ;  /* 0x0000000000107947 */ /* 0x000fec0003800000 */
.L_x_4814:
[----:B-----5:R-:W-:-:S05]  /*27b0*/  HADD2.F32 R72, -RZ, R61.H1_H1 ;  /* 0x3000003dff487230 */ /* 0x020fca0000004100 */
[----:B------:R-:W-:Y:S01]  /*27c0*/  FADD.FTZ R103, R72, R103 ;  /* 0x0000006748677221 */ /* 0x000fe20000010000 */
[----:B------:R-:W-:-:S05]  /*27d0*/  @P2 HADD2.F32 R72, -RZ, R65.H1_H1 ;  /* 0x30000041ff482230 */ /* 0x000fca0000004100 */
[----:B------:R-:W-:-:S07]  /*27e0*/  @P2 FADD.FTZ R103, R72, R103 ;  /* 0x0000006748672221 */ /* 0x000fce0000010000 */
.L_x_4816:
[----:B------:R-:W-:-:S04]  /*27f0*/  F2FP.F16.F32.PACK_AB R72, RZ, R103 ;  /* 0x00000067ff48723e */ /* 0x000fc800000000ff */
[----:B------:R-:W-:-:S07]  /*2800*/  PRMT R69, R69, 0x5410, R72 ;  /* 0x0000541045457816 */ /* 0x000fce0000000048 */
.L_x_4817:
[----:B------:R-:W-:Y:S01]  /*2810*/  HADD2.F32 R104, -RZ, R74.H0_H0 ;  /* 0x2000004aff687230 */ /* 0x000fe20000004100 */
[----:B------:R-:W-:Y:S06]  /*2820*/  @P3 BRA `(.L_x_4818) ;  /* 0x0000000000203947 */ /* 0x000fec0003800000 */
[----:B------:R-:W-:-:S04]  /*2830*/  ISETP.NE.U32.AND P4, PT, RZ, UR14, PT ;  /* 0x0000000eff007c0c */ /* 0x000fc8000bf85070 */
[----:B------:R-:W-:-:S13]  /*2840*/  ISETP.NE.AND.EX P4, PT, RZ, UR15, PT, P4 ;  /* 0x0000000fff007c0c */ /* 0x000fda000bf85340 */
[----:B------:R-:W-:Y:S05]  /*2850*/  @P4 BRA `(.L_x_4819) ;  /* 0x0000000000084947 */ /* 0x000fea0003800000 */
[----:B------:R-:W-:Y:S05]  /*2860*/  @P0 BRA `(.L_x_4820) ;  /* 0x0000000000200947 */ /* 0x000fea0003800000 */
[----:B------:R-:W-:Y:S05]  /*2870*/  BRA `(.L_x_4821) ;  /* 0x0000000000247947 */ /* 0x000fea0003800000 */
.L_x_4819:
[----:B-----5:R-:W-:-:S05]  /*2880*/  HADD2.F32 R72, -RZ, R66.H0_H0 ;  /* 0x20000042ff487230 */ /* 0x020fca0000004100 */
[----:B------:R-:W-:Y:S01]  /*2890*/  FADD.FTZ R104, R72, R104 ;  /* 0x0000006848687221 */ /* 0x000fe20000010000 */
[----:B------:R-:W-:Y:S06]  /*28a0*/  BRA `(.L_x_4820) ;  /* 0x0000000000107947 */ /* 0x000fec0003800000 */
.L_x_4818:
[----:B-----5:R-:W-:-:S05]  /*28b0*/  HADD2.F32 R72, -RZ, R62.H0_H0 ;  /* 0x2000003eff487230 */ /* 0x020fca0000004100 */
[----:B------:R-:W-:Y:S01]  /*28c0*/  FADD.FTZ R104, R72, R104 ;  /* 0x0000006848687221 */ /* 0x000fe20000010000 */
[----:B------:R-:W-:-:S05]  /*28d0*/  @P2 HADD2.F32 R72, -RZ, R66.H0_H0 ;  /* 0x20000042ff482230 */ /* 0x000fca0000004100 */
[----:B------:R-:W-:-:S07]  /*28e0*/  @P2 FADD.FTZ R104, R72, R104 ;  /* 0x0000006848682221 */ /* 0x000fce0000010000 */
.L_x_4820:
[----:B------:R-:W-:-:S04]  /*28f0*/  F2FP.F16.F32.PACK_AB R72, RZ, R104 ;  /* 0x00000068ff48723e */ /* 0x000fc800000000ff */
[----:B------:R-:W-:-:S07]  /*2900*/  PRMT R70, R72, 0x7610, R70 ;  /* 0x0000761048467816 */ /* 0x000fce0000000046 */
.L_x_4821:
[----:B------:R-:W-:Y:S01]  /*2910*/  HADD2.F32 R117, -RZ, R74.H1_H1 ;  /* 0x3000004aff757230 */ /* 0x000fe20000004100 */
[----:B------:R-:W-:Y:S06]  /*2920*/  @P3 BRA `(.L_x_4822) ;  /* 0x0000000000203947 */ /* 0x000fec0003800000 */
[----:B------:R-:W-:-:S04]  /*2930*/  ISETP.NE.U32.AND P4, PT, RZ, UR14, PT ;  /* 0x0000000eff007c0c */ /* 0x000fc8000bf85070 */
[----:B------:R-:W-:-:S13]  /*2940*/  ISETP.NE.AND.EX P4, PT, RZ, UR15, PT, P4 ;  /* 0x0000000fff007c0c */ /* 0x000fda000bf85340 */
[----:B------:R-:W-:Y:S05]  /*2950*/  @P4 BRA `(.L_x_4823) ;  /* 0x0000000000084947 */ /* 0x000fea0003800000 */
[----:B------:R-:W-:Y:S05]  /*2960*/  @P0 BRA `(.L_x_4824) ;  /* 0x0000000000200947 */ /* 0x000fea0003800000 */
[----:B------:R-:W-:Y:S05]  /*2970*/  BRA `(.L_x_4825) ;  /* 0x0000000000247947 */ /* 0x000fea0003800000 */
.L_x_4823:
[----:B-----5:R-:W-:-:S05]  /*2980*/  HADD2.F32 R72, -RZ, R66.H1_H1 ;  /* 0x30000042ff487230 */ /* 0x020fca0000004100 */
[----:B------:R-:W-:Y:S01]  /*2990*/  FADD.FTZ R117, R72, R117 ;  /* 0x0000007548757221 */ /* 0x000fe20000010000 */
[----:B------:R-:W-:Y:S06]  /*29a0*/  BRA `(.L_x_4824) ;  /* 0x0000000000107947 */ /* 0x000fec0003800000 */
.L_x_4822:
[----:B-----5:R-:W-:-:S05]  /*29b0*/  HADD2.F32 R72, -RZ, R62.H1_H1 ;  /* 0x3000003eff487230 */ /* 0x020fca0000004100 */
[----:B------:R-:W-:Y:S01]  /*29c0*/  FADD.FTZ R117, R72, R117 ;  /* 0x0000007548757221 */ /* 0x000fe20000010000 */
[----:B------:R-:W-:-:S05]  /*29d0*/  @P2 HADD2.F32 R72, -RZ, R66.H1_H1 ;  /* 0x30000042ff482230 */ /* 0x000fca0000004100 */
[----:B------:R-:W-:-:S07]  /*29e0*/  @P2 FADD.FTZ R117, R72, R117 ;  /* 0x0000007548752221 */ /* 0x000fce0000010000 */
.L_x_4824:
[----:B------:R-:W-:-:S04]  /*29f0*/  F2FP.F16.F32.PACK_AB R72, RZ, R117 ;  /* 0x00000075ff48723e */ /* 0x000fc800000000ff */
[----:B------:R-:W-:-:S07]  /*2a00*/  PRMT R70, R70, 0x5410, R72 ;  /* 0x0000541046467816 */ /* 0x000fce0000000048 */
.L_x_4825:
[----:B------:R-:W-:Y:S01]  /*2a10*/  HADD2.F32 R118, -RZ, R75.H0_H0 ;  /* 0x2000004bff767230 */ /* 0x000fe20000004100 */
[----:B------:R-:W-:Y:S06]  /*2a20*/  @P3 BRA `(.L_x_4826) ;  /* 0x0000000000203947 */ /* 0x000fec0003800000 */
[----:B------:R-:W-:-:S04]  /*2a30*/  ISETP.NE.U32.AND P4, PT, RZ, UR14, PT ;  /* 0x0000000eff007c0c */ /* 0x000fc8000bf85070 */
[----:B------:R-:W-:-:S13]  /*2a40*/  ISETP.NE.AND.EX P4, PT, RZ, UR15, PT, P4 ;  /* 0x0000000fff007c0c */ /* 0x000fda000bf85340 */
[----:B------:R-:W-:Y:S05]  /*2a50*/  @P4 BRA `(.L_x_4827) ;  /* 0x0000000000084947 */ /* 0x000fea0003800000 */
[----:B------:R-:W-:Y:S05]  /*2a60*/  @P0 BRA `(.L_x_4828) ;  /* 0x0000000000200947 */ /* 0x000fea0003800000 */
[----:B------:R-:W-:Y:S05]  /*2a70*/  BRA `(.L_x_4829) ;  /* 0x0000000000247947 */ /* 0x000fea0003800000 */
.L_x_4827:
[----:B-----5:R-:W-:-:S05]  /*2a80*/  HADD2.F32 R72, -RZ, R67.H0_H0 ;  /* 0x20000043ff487230 */ /* 0x020fca0000004100 */
[----:B------:R-:W-:Y:S01]  /*2a90*/  FADD.FTZ R118, R72, R118 ;  /* 0x0000007648767221 */ /* 0x000fe20000010000 */
[----:B------:R-:W-:Y:S06]  /*2aa0*/  BRA `(.L_x_4828) ;  /* 0x0000000000107947 */ /* 0x000fec0003800000 */
.L_x_4826:
[----:B-----5:R-:W-:-:S05]  /*2ab0*/  HADD2.F32 R72, -RZ, R63.H0_H0 ;  /* 0x2000003fff487230 */ /* 0x020fca0000004100 */
[----:B------:R-:W-:Y:S01]  /*2ac0*/  FADD.FTZ R118, R72, R118 ;  /* 0x0000007648767221 */ /* 0x000fe20000010000 */
[----:B------:R-:W-:-:S05]  /*2ad0*/  @P2 HADD2.F32 R72, -RZ, R67.H0_H0 ;  /* 0x20000043ff482230 */ /* 0x000fca0000004100 */
[----:B------:R-:W-:-:S07]  /*2ae0*/  @P2 FADD.FTZ R118, R72, R118 ;  /* 0x0000007648762221 */ /* 0x000fce0000010000 */
.L_x_4828:
[----:B------:R-:W-:-:S04]  /*2af0*/  F2FP.F16.F32.PACK_AB R72, RZ, R118 ;  /* 0x00000076ff48723e */ /* 0x000fc800000000ff */
[----:B------:R-:W-:-:S07]  /*2b00*/  PRMT R71, R72, 0x7610, R71 ;  /* 0x0000761048477816 */ /* 0x000fce0000000047 */
.L_x_4829:
[----:B------:R-:W-:Y:S01]  /*2b10*/  HADD2.F32 R132, -RZ, R75.H1_H1 ;  /* 0x3000004bff847230 */ /* 0x000fe20000004100 */
[----:B------:R-:W-:Y:S06]  /*2b20*/  @P3 BRA `(.L_x_4830) ;  /* 0x0000000000203947 */ /* 0x000fec0003800000 */
[----:B------:R-:W-:-:S04]  /*2b30*/  ISETP.NE.U32.AND P2, PT, RZ, UR14, PT ;  /* 0x0000000eff007c0c */ /* 0x000fc8000bf45070 */
[----:B------:R-:W-:-:S13]  /*2b40*/  ISETP.NE.AND.EX P2, PT, RZ, UR15, PT, P2 ;  /* 0x0000000fff007c0c */ /* 0x000fda000bf45320 */
[----:B------:R-:W-:Y:S05]  /*2b50*/  @P2 BRA `(.L_x_4831) ;  /* 0x0000000000082947 */ /* 0x000fea0003800000 */
[----:B------:R-:W-:Y:S05]  /*2b60*/  @P0 BRA `(.L_x_4832) ;  /* 0x0000000000200947 */ /* 0x000fea0003800000 */
[----:B------:R-:W-:Y:S05]  /*2b70*/  BRA `(.L_x_4833) ;  /* 0x0000000000247947 */ /* 0x000fea0003800000 */
.L_x_4831:
[----:B-----5:R-:W-:-:S05]  /*2b80*/  HADD2.F32 R72, -RZ, R67.H1_H1 ;  /* 0x30000043ff487230 */ /* 0x020fca0000004100 */
[----:B------:R-:W-:Y:S01]  /*2b90*/  FADD.FTZ R132, R72, R132 ;  /* 0x0000008448847221 */ /* 0x000fe20000010000 */
[----:B------:R-:W-:Y:S06]  /*2ba0*/  BRA `(.L_x_4832) ;  /* 0x0000000000107947 */ /* 0x000fec0003800000 */
.L_x_4830:
[----:B-----5:R-:W-:-:S05]  /*2bb0*/  HADD2.F32 R72, -RZ, R63.H1_H1 ;  /* 0x3000003fff487230 */ /* 0x020fca0000004100 */
[----:B------:R-:W-:Y:S01]  /*2bc0*/  FADD.FTZ R132, R72, R132 ;  /* 0x0000008448847221 */ /* 0x000fe20000010000 */
[----:B------:R-:W-:-:S05]  /*2bd0*/  @P2 HADD2.F32 R72, -RZ, R67.H1_H1 ;  /* 0x30000043ff482230 */ /* 0x000fca0000004100 */
[----:B------:R-:W-:-:S07]  /*2be0*/  @P2 FADD.FTZ R132, R72, R132 ;  /* 0x0000008448842221 */ /* 0x000fce0000010000 */
.L_x_4832:
[----:B------:R-:W-:-:S04]  /*2bf0*/  F2FP.F16.F32.PACK_AB R72, RZ, R132 ;  /* 0x00000084ff48723e */ /* 0x000fc800000000ff */
[----:B------:R-:W-:-:S07]  /*2c00*/  PRMT R71, R71, 0x5410, R72 ;  /* 0x0000541047477816 */ /* 0x000fce0000000048 */
.L_x_4833:
[----:B------:R-:W0:Y:S01]  /*2c10*/  @P0 LDC.64 R72, c[0x0][0x238] ;  /* 0x00008e00ff480b82 */ /* 0x000e220000000a00 */
[C---:B------:R-:W-:Y:S02]  /*2c20*/  IADD3 R77, R81.reuse, 0x80, RZ ;  /* 0x00000080514d7810 */ /* 0x040fe40007ffe0ff */
[----:B0-----:R-:W-:-:S04]  /*2c30*/  @P0 LEA R72, P2, R81, R72, 0x4 ;  /* 0x0000004851480211 */ /* 0x001fc800078420ff */
[----:B------:R-:W-:-:S05]  /*2c40*/  @P0 LEA.HI.X R73, R81, R73, RZ, 0x4, P2 ;  /* 0x0000004951490211 */ /* 0x000fca00010f24ff */
[----:B------:R0:W-:Y:S04]  /*2c50*/  @P0 STG.E.128 desc[UR4][R72.64], R68 ;  /* 0x0000004448000986 */ /* 0x0001e8000c101d04 */
.L_x_4801:
[----:B------:R-:W-:Y:S05]  /*2c60*/  BSYNC B0 ;  /* 0x0000000000007941 */ /* 0x000fea0003800000 */
.L_x_4800:
[----:B------:R-:W-:Y:S01]  /*2c70*/  ISETP.GE.U32.AND P2, PT, R2, 0x100, PT ;  /* 0x000001000200780c */ /* 0x000fe20003f46070 */
[----:B------:R-:W-:-:S12]  /*2c80*/  BSSY B0, `(.L_x_4834) ;  /* 0x0000096000007945 */ /* 0x000fd80003800000 */
[----:B------:R-:W-:Y:S05]  /*2c90*/  @!P2 BRA `(.L_x_4835) ;  /* 0x000000080050a947 */ /* 0x000fea0003800000 */
[----:B------:R-:W-:Y:S01]  /*2ca0*/  ISETP.NE.U32.AND P2, PT, RZ, UR12, PT ;  /* 0x0000000cff007c0c */ /* 0x000fe2000bf45070 */
[----:B------:R-:W1:Y:S03]  /*2cb0*/  LDC.64 R74, c[0x0][0x220] ;  /* 0x00008800ff4a7b82 */ /* 0x000e660000000a00 */
[----:B------:R-:W-:-:S13]  /*2cc0*/  ISETP.NE.AND.EX P2, PT, RZ, UR13, PT, P2 ;  /* 0x0000000dff007c0c */ /* 0x000fda000bf45320 */
[----:B0-----:R-:W-:-:S04]  /*2cd0*/  @P2 LEA R72, P3, R77, UR12, 0x4 ;  /* 0x0000000c4d482c11 */ /* 0x001fc8000f8620ff */
[----:B------:R-:W-:-:S05]  /*2ce0*/  @P2 LEA.HI.X R73, R77, UR13, RZ, 0x4, P3 ;  /* 0x0000000d4d492c11 */ /* 0x000fca00098f24ff */
[----:B-----5:R0:W5:Y:S01]  /*2cf0*/  @P2 LDG.E.128 R60, desc[UR4][R72.64] ;  /* 0x00000004483c2981 */ /* 0x020162000c1e1d00 */
        /* <DEDUP_REMOVED lines=16> */
.L_x_4837:
[----:B-----5:R-:W-:-:S05]  /*2e00*/  HADD2.F32 R78, -RZ, R64.H0_H0 ;  /* 0x20000040ff4e7230 */ /* 0x020fca0000004100 */
[----:B------:R-:W-:Y:S01]  /*2e10*/  FADD.FTZ R83, R78, R83 ;  /* 0x000000534e537221 */ /* 0x000fe20000010000 */
[----:B------:R-:W-:Y:S06]  /*2e20*/  BRA `(.L_x_4838) ;  /* 0x0000000000107947 */ /* 0x000fec0003800000 */
.L_x_4836:
[----:B-----5:R-:W-:-:S05]  /*2e30*/  HADD2.F32 R78, -RZ, R60.H0_H0 ;  /* 0x2000003cff4e7230 */ /* 0x020fca0000004100 */
[----:B------:R-:W-:Y:S01]  /*2e40*/  FADD.FTZ R83, R78, R83 ;  /* 0x000000534e537221 */ /* 0x000fe20000010000 */
[----:B------:R-:W-:-:S05]  /*2e50*/  @P2 HADD2.F32 R78, -RZ, R64.H0_H0 ;  /* 0x20000040ff4e2230 */ /* 0x000fca0000004100 */
[----:B------:R-:W-:-:S07]  /*2e60*/  @P2 FADD.FTZ R83, R78, R83 ;  /* 0x000000534e532221 */ /* 0x000fce0000010000 */
.L_x_4838:
[----:B------:R-:W-:-:S04]  /*2e70*/  F2FP.F16.F32.PACK_AB R78, RZ, R83 ;  /* 0x00000053ff4e723e */ /* 0x000fc800000000ff */
[----:B------:R-:W-:-:S07]  /*2e80*/  PRMT R68, R78, 0x7610, R68 ;  /* 0x000076104e447816 */ /* 0x000fce0000000044 */
.L_x_4839:
[----:B------:R-:W-:Y:S01]  /*2e90*/  HADD2.F32 R91, -RZ, R72.H1_H1 ;  /* 0x30000048ff5b7230 */ /* 0x000fe20000004100 */
[----:B------:R-:W-:Y:S06]  /*2ea0*/  @P3 BRA `(.L_x_4840) ;  /* 0x0000000000203947 */ /* 0x000fec0003800000 */
[----:B------:R-:W-:-:S04]  /*2eb0*/  ISETP.NE.U32.AND P4, PT, RZ, UR14, PT ;  /* 0x0000000eff007c0c */ /* 0x000fc8000bf85070 */
[----:B------:R-:W-:-:S13]  /*2ec0*/  ISETP.NE.AND.EX P4, PT, RZ, UR15, PT, P4 ;  /* 0x0000000fff007c0c */ /* 0x000fda000bf85340 */
[----:B------:R-:W-:Y:S05]  /*2ed0*/  @P4 BRA `(.L_x_4841) ;  /* 0x0000000000084947 */ /* 0x000fea0003800000 */
[----:B------:R-:W-:Y:S05]  /*2ee0*/  @P0 BRA `(.L_x_4842) ;  /* 0x0000000000200947 */ /* 0x000fea0003800000 */
[----:B------:R-:W-:Y:S05]  /*2ef0*/  BRA `(.L_x_4843) ;  /* 0x0000000000247947 */ /* 0x000fea0003800000 */
.L_x_4841:
[----:B-----5:R-:W-:-:S05]  /*2f00*/  HADD2.F32 R72, -RZ, R64.H1_H1 ;  /* 0x30000040ff487230 */ /* 0x020fca0000004100 */
[----:B------:R-:W-:Y:S01]  /*2f10*/  FADD.FTZ R91, R72, R91 ;  /* 0x0000005b485b7221 */ /* 0x000fe20000010000 */
[----:B------:R-:W-:Y:S06]  /*2f20*/  BRA `(.L_x_4842) ;  /* 0x0000000000107947 */ /* 0x000fec0003800000 */
.L_x_4840:
[----:B-----5:R-:W-:-:S05]  /*2f30*/  HADD2.F32 R72, -RZ, R60.H1_H1 ;  /* 0x3000003cff487230 */ /* 0x020fca0000004100 */
[----:B------:R-:W-:Y:S01]  /*2f40*/  FADD.FTZ R91, R72, R91 ;  /* 0x0000005b485b7221 */ /* 0x000fe20000010000 */
[----:B------:R-:W-:-:S05]  /*2f50*/  @P2 HADD2.F32 R72, -RZ, R64.H1_H1 ;  /* 0x30000040ff482230 */ /* 0x000fca0000004100 */
[----:B------:R-:W-:-:S07]  /*2f60*/  @P2 FADD.FTZ R91, R72, R91 ;  /* 0x0000005b485b2221 */ /* 0x000fce0000010000 */
.L_x_4842:
[----:B------:R-:W-:-:S04]  /*2f70*/  F2FP.F16.F32.PACK_AB R72, RZ, R91 ;  /* 0x0000005bff48723e */ /* 0x000fc800000000ff */
[----:B------:R-:W-:-:S07]  /*2f80*/  PRMT R68, R68, 0x5410, R72 ;  /* 0x0000541044447816 */ /* 0x000fce0000000048 */
.L_x_4843:
[----:B------:R-:W-:Y:S01]  /*2f90*/  HADD2.F32 R92, -RZ, R73.H0_H0 ;  /* 0x20000049ff5c7230 */ /* 0x000fe20000004100 */
[----:B------:R-:W-:Y:S06]  /*2fa0*/  @P3 BRA `(.L_x_4844) ;  /* 0x0000000000203947 */ /* 0x000fec0003800000 */
[----:B------:R-:W-:-:S04]  /*2fb0*/  ISETP.NE.U32.AND P4, PT, RZ, UR14, PT ;  /* 0x0000000eff007c0c */ /* 0x000fc8000bf85070 */
[----:B------:R-:W-:-:S13]  /*2fc0*/  ISETP.NE.AND.EX P4, PT, RZ, UR15, PT, P4 ;  /* 0x0000000fff007c0c */ /* 0x000fda000bf85340 */
[----:B------:R-:W-:Y:S05]  /*2fd0*/  @P4 BRA `(.L_x_4845) ;  /* 0x0000000000084947 */ /* 0x000fea0003800000 */
[----:B------:R-:W-:Y:S05]  /*2fe0*/  @P0 BRA `(.L_x_4846) ;  /* 0x0000000000200947 */ /* 0x000fea0003800000 */
[----:B------:R-:W-:Y:S05]  /*2ff0*/  BRA `(.L_x_4847) ;  /* 0x0000000000247947 */ /* 0x000fea0003800000 */
.L_x_4845:
[----:B-----5:R-:W-:-:S05]  /*3000*/  HADD2.F32 R72, -RZ, R65.H0_H0 ;  /* 0x20000041ff487230 */ /* 0x020fca0000004100 */
[----:B------:R-:W-:Y:S01]  /*3010*/  FADD.FTZ R92, R72, R92 ;  /* 0x0000005c485c7221 */ /* 0x000fe20000010000 */
[----:B------:R-:W-:Y:S06]  /*3020*/  BRA `(.L_x_4846) ;  /* 0x0000000000107947 */ /* 0x000fec0003800000 */
.L_x_4844:
[----:B-----5:R-:W-:-:S05]  /*3030*/  HADD2.F32 R72, -RZ, R61.H0_H0 ;  /* 0x2000003dff487230 */ /* 0x020fca0000004100 */
[----:B------:R-:W-:Y:S01]  /*3040*/  FADD.FTZ R92, R72, R92 ;  /* 0x0000005c485c7221 */ /* 0x000fe20000010000 */
[----:B------:R-:W-:-:S05]  /*3050*/  @P2 HADD2.F32 R72, -RZ, R65.H0_H0 ;  /* 0x20000041ff482230 */ /* 0x000fca0000004100 */
[----:B------:R-:W-:-:S07]  /*3060*/  @P2 FADD.FTZ R92, R72, R92 ;  /* 0x0000005c485c2221 */ /* 0x000fce0000010000 */
.L_x_4846:
[----:B------:R-:W-:-:S04]  /*3070*/  F2FP.F16.F32.PACK_AB R72, RZ, R92 ;  /* 0x0000005cff48723e */ /* 0x000fc800000000ff */
[----:B------:R-:W-:-:S07]  /*3080*/  PRMT R69, R72, 0x7610, R69 ;  /* 0x0000761048457816 */ /* 0x000fce0000000045 */
.L_x_4847:
[----:B------:R-:W-:Y:S01]  /*3090*/  HADD2.F32 R105, -RZ, R73.H1_H1 ;  /* 0x30000049ff697230 */ /* 0x000fe20000004100 */
[----:B------:R-:W-:Y:S06]  /*30a0*/  @P3 BRA `(.L_x_4848) ;  /* 0x0000000000203947 */ /* 0x000fec0003800000 */
[----:B------:R-:W-:-:S04]  /*30b0*/  ISETP.NE.U32.AND P4, PT, RZ, UR14, PT ;  /* 0x0000000eff007c0c */ /* 0x000fc8000bf85070 */
[----:B------:R-:W-:-:S13]  /*30c0*/  ISETP.NE.AND.EX P4, PT, RZ, UR15, PT, P4 ;  /* 0x0000000fff007c0c */ /* 0x000fda000bf85340 */
[----:B------:R-:W-:Y:S05]  /*30d0*/  @P4 BRA `(.L_x_4849) ;  /* 0x0000000000084947 */ /* 0x000fea0003800000 */
[----:B------:R-:W-:Y:S05]  /*30e0*/  @P0 BRA `(.L_x_4850) ;  /* 0x0000000000200947 */ /* 0x000fea0003800000 */
[----:B------:R-:W-:Y:S05]  /*30f0*/  BRA `(.L_x_4851) ;  /* 0x0000000000247947 */ /* 0x000fea0003800000 */
.L_x_4849:
[----:B-----5:R-:W-:-:S05]  /*3100*/  HADD2.F32 R72, -RZ, R65.H1_H1 ;  /* 0x30000041ff487230 */ /* 0x020fca0000004100 */
[----:B------:R-:W-:Y:S01]  /*3110*/  FADD.FTZ R105, R72, R105 ;  /* 0x0000006948697221 */ /* 0x000fe20000010000 */
[----:B------:R-:W-:Y:S06]  /*3120*/  BRA `(.L_x_4850) ;  /* 0x0000000000107947 */ /* 0x000fec0003800000 */
.L_x_4848:
[----:B-----5:R-:W-:-:S05]  /*3130*/  HADD2.F32 R72, -RZ, R61.H1_H1 ;  /* 0x3000003dff487230 */ /* 0x020fca0000004100 */
[----:B------:R-:W-:Y:S01]  /*3140*/  FADD.FTZ R105, R72, R105 ;  /* 0x0000006948697221 */ /* 0x000fe20000010000 */
[----:B------:R-:W-:-:S05]  /*3150*/  @P2 HADD2.F32 R72, -RZ, R65.H1_H1 ;  /* 0x30000041ff482230 */ /* 0x000fca0000004100 */
[----:B------:R-:W-:-:S07]  /*3160*/  @P2 FADD.FTZ R105, R72, R105 ;  /* 0x0000006948692221 */ /* 0x000fce0000010000 */
.L_x_4850:
[----:B------:R-:W-:-:S04]  /*3170*/  F2FP.F16.F32.PACK_AB R72, RZ, R105 ;  /* 0x00000069ff48723e */ /* 0x000fc800000000ff */
[----:B------:R-:W-:-:S07]  /*3180*/  PRMT R69, R69, 0x5410, R72 ;  /* 0x0000541045457816 */ /* 0x000fce0000000048 */
.L_x_4851:
[----:B------:R-:W-:Y:S01]  /*3190*/  HADD2.F32 R106, -RZ, R74.H0_H0 ;  /* 0x2000004aff6a7230 */ /* 0x000fe20000004100 */
[----:B------:R-:W-:Y:S06]  /*31a0*/  @P3 BRA `(.L_x_4852) ;  /* 0x0000000000203947 */ /* 0x000fec0003800000 */
[----:B------:R-:W-:-:S04]  /*31b0*/  ISETP.NE.U32.AND P4, PT, RZ, UR14, PT ;  /* 0x0000000eff007c0c */ /* 0x000fc8000bf85070 */
[----:B------:R-:W-:-:S13]  /*31c0*/  ISETP.NE.AND.EX P4, PT, RZ, UR15, PT, P4 ;  /* 0x0000000fff007c0c */ /* 0x000fda000bf85340 */
[----:B------:R-:W-:Y:S05]  /*31d0*/  @P4 BRA `(.L_x_4853) ;  /* 0x0000000000084947 */ /* 0x000fea0003800000 */
[----:B------:R-:W-:Y:S05]  /*31e0*/  @P0 BRA `(.L_x_4854) ;  /* 0x0000000000200947 */ /* 0x000fea0003800000 */
[----:B------:R-:W-:Y:S05]  /*31f0*/  BRA `(.L_x_4855) ;  /* 0x0000000000247947 */ /* 0x000fea0003800000 */
.L_x_4853:
[----:B-----5:R-:W-:-:S05]  /*3200*/  HADD2.F32 R72, -RZ, R66.H0_H0 ;  /* 0x20000042ff487230 */ /* 0x020fca0000004100 */
[----:B------:R-:W-:Y:S01]  /*3210*/  FADD.FTZ R106, R72, R106 ;  /* 0x0000006a486a7221 */ /* 0x000fe20000010000 */
[----:B------:R-:W-:Y:S06]  /*3220*/  BRA `(.L_x_4854) ;  /* 0x0000000000107947 */ /* 0x000fec0003800000 */
.L_x_4852:
[----:B-----5:R-:W-:-:S05]  /*3230*/  HADD2.F32 R72, -RZ, R62.H0_H0 ;  /* 0x2000003eff487230 */ /* 0x020fca0000004100 */
[----:B------:R-:W-:Y:S01]  /*3240*/  FADD.FTZ R106, R72, R106 ;  /* 0x0000006a486a7221 */ /* 0x000fe20000010000 */
[----:B------:R-:W-:-:S05]  /*3250*/  @P2 HADD2.F32 R72, -RZ, R66.H0_H0 ;  /* 0x20000042ff482230 */ /* 0x000fca0000004100 */
[----:B------:R-:W-:-:S07]  /*3260*/  @P2 FADD.FTZ R106, R72, R106 ;  /* 0x0000006a486a2221 */ /* 0x000fce0000010000 */
.L_x_4854:
[----:B------:R-:W-:-:S04]  /*3270*/  F2FP.F16.F32.PACK_AB R72, RZ, R106 ;  /* 0x0000006aff48723e */ /* 0x000fc800000000ff */
[----:B------:R-:W-:-:S07]  /*3280*/  PRMT R70, R72, 0x7610, R70 ;  /* 0x0000761048467816 */ /* 0x000fce0000000046 */
.L_x_4855:
[----:B------:R-:W-:Y:S01]  /*3290*/  HADD2.F32 R119, -RZ, R74.H1_H1 ;  /* 0x3000004aff777230 */ /* 0x000fe20000004100 */
[----:B------:R-:W-:Y:S06]  /*32a0*/  @P3 BRA `(.L_x_4856) ;  /* 0x0000000000203947 */ /* 0x000fec0003800000 */
[----:B------:R-:W-:-:S04]  /*32b0*/  ISETP.NE.U32.AND P4, PT, RZ, UR14, PT ;  /* 0x0000000eff007c0c */ /* 0x000fc8000bf85070 */
[----:B------:R-:W-:-:S13]  /*32c0*/  ISETP.NE.AND.EX P4, PT, RZ, UR15, PT, P4 ;  /* 0x0000000fff007c0c */ /* 0x000fda000bf85340 */
[----:B------:R-:W-:Y:S05]  /*32d0*/  @P4 BRA `(.L_x_4857) ;  /* 0x0000000000084947 */ /* 0x000fea0003800000 */
[----:B------:R-:W-:Y:S05]  /*32e0*/  @P0 BRA `(.L_x_4858) ;  /* 0x0000000000200947 */ /* 0x000fea0003800000 */
[----:B------:R-:W-:Y:S05]  /*32f0*/  BRA `(.L_x_4859) ;  /* 0x0000000000247947 */ /* 0x000fea0003800000 */
.L_x_4857:
[----:B-----5:R-:W-:-:S05]  /*3300*/  HADD2.F32 R72, -RZ, R66.H1_H1 ;  /* 0x30000042ff487230 */ /* 0x020fca0000004100 */
[----:B------:R-:W-:Y:S01]  /*3310*/  FADD.FTZ R119, R72, R119 ;  /* 0x0000007748777221 */ /* 0x000fe20000010000 */
[----:B------:R-:W-:Y:S06]  /*3320*/  BRA `(.L_x_4858) ;  /* 0x0000000000107947 */ /* 0x000fec0003800000 */
.L_x_4856:
[----:B-----5:R-:W-:-:S05]  /*3330*/  HADD2.F32 R72, -RZ, R62.H1_H1 ;  /* 0x3000003eff487230 */ /* 0x020fca0000004100 */
[----:B------:R-:W-:Y:S01]  /*3340*/  FADD.FTZ R119, R72, R119 ;  /* 0x0000007748777221 */ /* 0x000fe20000010000 */
[----:B------:R-:W-:-:S05]  /*3350*/  @P2 HADD2.F32 R72, -RZ, R66.H1_H1 ;  /* 0x30000042ff482230 */ /* 0x000fca0000004100 */
[----:B------:R-:W-:-:S07]  /*3360*/  @P2 FADD.FTZ R119, R72, R119 ;  /* 0x0000007748772221 */ /* 0x000fce0000010000 */
.L_x_4858:
[----:B------:R-:W-:-:S04]  /*3370*/  F2FP.F16.F32.PACK_AB R72, RZ, R119 ;  /* 0x00000077ff48723e */ /* 0x000fc800000000ff */
[----:B------:R-:W-:-:S07]  /*3380*/  PRMT R70, R70, 0x5410, R72 ;  /* 0x0000541046467816 */ /* 0x000fce0000000048 */
.L_x_4859:
[----:B------:R-:W-:Y:S01]  /*3390*/  HADD2.F32 R120, -RZ, R75.H0_H0 ;  /* 0x2000004bff787230 */ /* 0x000fe20000004100 */
[----:B------:R-:W-:Y:S06]  /*33a0*/  @P3 BRA `(.L_x_4860) ;  /* 0x0000000000203947 */ /* 0x000fec0003800000 */
[----:B------:R-:W-:-:S04]  /*33b0*/  ISETP.NE.U32.AND P4, PT, RZ, UR14, PT ;  /* 0x0000000eff007c0c */ /* 0x000fc8000bf85070 */
[----:B------:R-:W-:-:S13]  /*33c0*/  ISETP.NE.AND.EX P4, PT, RZ, UR15, PT, P4 ;  /* 0x0000000fff007c0c */ /* 0x000fda000bf85340 */
[----:B------:R-:W-:Y:S05]  /*33d0*/  @P4 BRA `(.L_x_4861) ;  /* 0x0000000000084947 */ /* 0x000fea0003800000 */
[----:B------:R-:W-:Y:S05]  /*33e0*/  @P0 BRA `(.L_x_4862) ;  /* 0x0000000000200947 */ /* 0x000fea0003800000 */
[----:B------:R-:W-:Y:S05]  /*33f0*/  BRA `(.L_x_4863) ;  /* 0x0000000000247947 */ /* 0x000fea0003800000 */
.L_x_4861:
[----:B-----5:R-:W-:-:S05]  /*3400*/  HADD2.F32 R72, -RZ, R67.H0_H0 ;  /* 0x20000043ff487230 */ /* 0x020fca0000004100 */
[----:B------:R-:W-:Y:S01]  /*3410*/  FADD.FTZ R120, R72, R120 ;  /* 0x0000007848787221 */ /* 0x000fe20000010000 */
[----:B------:R-:W-:Y:S06]  /*3420*/  BRA `(.L_x_4862) ;  /* 0x0000000000107947 */ /* 0x000fec0003800000 */
.L_x_4860:
[----:B-----5:R-:W-:-:S05]  /*3430*/  HADD2.F32 R72, -RZ, R63.H0_H0 ;  /* 0x2000003fff487230 */ /* 0x020fca0000004100 */
[----:B------:R-:W-:Y:S01]  /*3440*/  FADD.FTZ R120, R72, R120 ;  /* 0x0000007848787221 */ /* 0x000fe20000010000 */
[----:B------:R-:W-:-:S05]  /*3450*/  @P2 HADD2.F32 R72, -RZ, R67.H0_H0 ;  /* 0x20000043ff482230 */ /* 0x000fca0000004100 */
[----:B------:R-:W-:-:S07]  /*3460*/  @P2 FADD.FTZ R120, R72, R120 ;  /* 0x0000007848782221 */ /* 0x000fce0000010000 */
.L_x_4862:
[----:B------:R-:W-:-:S04]  /*3470*/  F2FP.F16.F32.PACK_AB R72, RZ, R120 ;  /* 0x00000078ff48723e */ /* 0x000fc800000000ff */
[----:B------:R-:W-:-:S07]  /*3480*/  PRMT R71, R72, 0x7610, R71 ;  /* 0x0000761048477816 */ /* 0x000fce0000000047 */
.L_x_4863:
[----:B------:R-:W-:Y:S01]  /*3490*/  HADD2.F32 R133, -RZ, R75.H1_H1 ;  /* 0x3000004bff857230 */ /* 0x000fe20000004100 */
[----:B------:R-:W-:Y:S06]  /*34a0*/  @P3 BRA `(.L_x_4864) ;  /* 0x0000000000203947 */ /* 0x000fec0003800000 */
[----:B------:R-:W-:-:S04]  /*34b0*/  ISETP.NE.U32.AND P2, PT, RZ, UR14, PT ;  /* 0x0000000eff007c0c */ /* 0x000fc8000bf45070 */
[----:B------:R-:W-:-:S13]  /*34c0*/  ISETP.NE.AND.EX P2, PT, RZ, UR15, PT, P2 ;  /* 0x0000000fff007c0c */ /* 0x000fda000bf45320 */
[----:B------:R-:W-:Y:S05]  /*34d0*/  @P2 BRA `(.L_x_4865) ;  /* 0x0000000000082947 */ /* 0x000fea0003800000 */
[----:B------:R-:W-:Y:S05]  /*34e0*/  @P0 BRA `(.L_x_4866) ;  /* 0x0000000000200947 */ /* 0x000fea0003800000 */
[----:B------:R-:W-:Y:S05]  /*34f0*/  BRA `(.L_x_4867) ;  /* 0x0000000000247947 */ /* 0x000fea0003800000 */
.L_x_4865:
[----:B-----5:R-:W-:-:S05]  /*3500*/  HADD2.F32 R72, -RZ, R67.H1_H1 ;  /* 0x30000043ff487230 */ /* 0x020fca0000004100 */
[----:B------:R-:W-:Y:S01]  /*3510*/  FADD.FTZ R133, R72, R133 ;  /* 0x0000008548857221 */ /* 0x000fe20000010000 */
[----:B------:R-:W-:Y:S06]  /*3520*/  BRA `(.L_x_4866) ;  /* 0x0000000000107947 */ /* 0x000fec0003800000 */
.L_x_4864:
[----:B-----5:R-:W-:-:S05]  /*3530*/  HADD2.F32 R72, -RZ, R63.H1_H1 ;  /* 0x3000003fff487230 */ /* 0x020fca0000004100 */
[----:B------:R-:W-:Y:S01]  /*3540*/  FADD.FTZ R133, R72, R133 ;  /* 0x0000008548857221 */ /* 0x000fe20000010000 */
[----:B------:R-:W-:-:S05]  /*3550*/  @P2 HADD2.F32 R72, -RZ, R67.H1_H1 ;  /* 0x30000043ff482230 */ /* 0x000fca0000004100 */
[----:B------:R-:W-:-:S07]  /*3560*/  @P2 FADD.FTZ R133, R72, R133 ;  /* 0x0000008548852221 */ /* 0x000fce0000010000 */
.L_x_4866:
[----:B------:R-:W-:-:S04]  /*3570*/  F2FP.F16.F32.PACK_AB R72, RZ, R133 ;  /* 0x00000085ff48723e */ /* 0x000fc800000000ff */
[----:B------:R-:W-:-:S07]  /*3580*/  PRMT R71, R71, 0x5410, R72 ;  /* 0x0000541047477816 */ /* 0x000fce0000000048 */
.L_x_4867:
[----:B------:R-:W0:Y:S02]  /*3590*/  @P0 LDC.64 R72, c[0x0][0x238] ;  /* 0x00008e00ff480b82 */ /* 0x000e240000000a00 */
[----:B0-----:R-:W-:-:S04]  /*35a0*/  @P0 LEA R72, P2, R77, R72, 0x4 ;  /* 0x000000484d480211 */ /* 0x001fc800078420ff */
[C---:B------:R-:W-:Y:S02]  /*35b0*/  @P0 LEA.HI.X R73, R77.reuse, R73, RZ, 0x4, P2 ;  /* 0x000000494d490211 */ /* 0x040fe400010f24ff */
[----:B------:R-:W-:-:S03]  /*35c0*/  IADD3 R77, R77, 0x80, RZ ;  /* 0x000000804d4d7810 */ /* 0x000fc60007ffe0ff */
[----:B------:R1:W-:Y:S04]  /*35d0*/  @P0 STG.E.128 desc[UR4][R72.64], R68 ;  /* 0x0000004448000986 */ /* 0x0003e8000c101d04 */
.L_x_4835:
[----:B------:R-:W-:Y:S05]  /*35e0*/  BSYNC B0 ;  /* 0x0000000000007941 */ /* 0x000fea0003800000 */
.L_x_4834:
[----:B------:R-:W-:Y:S01]  /*35f0*/  ISETP.GE.U32.AND P2, PT, R2, 0x180, PT ;  /* 0x000001800200780c */ /* 0x000fe20003f46070 */
[----:B------:R-:W-:-:S12]  /*3600*/  BSSY B0, `(.L_x_4868) ;  /* 0x0000096000007945 */ /* 0x000fd80003800000 */
[----:B------:R-:W-:Y:S05]  /*3610*/  @!P2 BRA `(.L_x_4869) ;  /* 0x000000080050a947 */ /* 0x000fea0003800000 */
[----:B------:R-:W-:Y:S01]  /*3620*/  ISETP.NE.U32.AND P2, PT, RZ, UR12, PT ;  /* 0x0000000cff007c0c */ /* 0x000fe2000bf45070 */
[----:B------:R-:W2:Y:S03]  /*3630*/  LDC.64 R74, c[0x0][0x220] ;  /* 0x00008800ff4a7b82 */ /* 0x000ea60000000a00 */
[----:B------:R-:W-:-:S13]  /*3640*/  ISETP.NE.AND.EX P2, PT, RZ, UR13, PT, P2 ;  /* 0x0000000dff007c0c */ /* 0x000fda000bf45320 */
[----:B01----:R-:W-:-:S04]  /*3650*/  @P2 LEA R72, P3, R77, UR12, 0x4 ;  /* 0x0000000c4d482c11 */ /* 0x003fc8000f8620ff */
[----:B------:R-:W-:-:S05]  /*3660*/  @P2 LEA.HI.X R73, R77, UR13, RZ, 0x4, P3 ;  /* 0x0000000d4d492c11 */ /* 0x000fca00098f24ff */
[----:B-----5:R0:W5:Y:S01]  /*3670*/  @P2 LDG.E.128 R60, desc[UR4][R72.64] ;  /* 0x00000004483c2981 */ /* 0x020162000c1e1d00 */
        /* <DEDUP_REMOVED lines=16> */
.L_x_4871:
[----:B-----5:R-:W-:-:S05]  /*3780*/  HADD2.F32 R78, -RZ, R64.H0_H0 ;  /* 0x20000040ff4e7230 */ /* 0x020fca0000004100 */
[----:B------:R-:W-:Y:S01]  /*3790*/  FADD.FTZ R84, R78, R84 ;  /* 0x000000544e547221 */ /* 0x000fe20000010000 */
[----:B------:R-:W-:Y:S06]  /*37a0*/  BRA `(.L_x_4872) ;  /* 0x0000000000107947 */ /* 0x000fec0003800000 */
.L_x_4870:
[----:B-----5:R-:W-:-:S05]  /*37b0*/  HADD2.F32 R78, -RZ, R60.H0_H0 ;  /* 0x2000003cff4e7230 */ /* 0x020fca0000004100 */
[----:B------:R-:W-:Y:S01]  /*37c0*/  FADD.FTZ R84, R78, R84 ;  /* 0x000000544e547221 */ /* 0x000fe20000010000 */
[----:B------:R-:W-:-:S05]  /*37d0*/  @P2 HADD2.F32 R78, -RZ, R64.H0_H0 ;  /* 0x20000040ff4e2230 */ /* 0x000fca0000004100 */
[----:B------:R-:W-:-:S07]  /*37e0*/  @P2 FADD.FTZ R84, R78, R84 ;  /* 0x000000544e542221 */ /* 0x000fce0000010000 */
.L_x_4872:
[----:B------:R-:W-:-:S04]  /*37f0*/  F2FP.F16.F32.PACK_AB R78, RZ, R84 ;  /* 0x00000054ff4e723e */ /* 0x000fc800000000ff */
[----:B------:R-:W-:-:S07]  /*3800*/  PRMT R68, R78, 0x7610, R68 ;  /* 0x000076104e447816 */ /* 0x000fce0000000044 */
.L_x_4873:
[----:B------:R-:W-:Y:S01]  /*3810*/  HADD2.F32 R93, -RZ, R72.H1_H1 ;  /* 0x30000048ff5d7230 */ /* 0x000fe20000004100 */
[----:B------:R-:W-:Y:S06]  /*3820*/  @P3 BRA `(.L_x_4874) ;  /* 0x0000000000203947 */ /* 0x000fec0003800000 */
[----:B------:R-:W-:-:S04]  /*3830*/  ISETP.NE.U32.AND P4, PT, RZ, UR14, PT ;  /* 0x0000000eff007c0c */ /* 0x000fc8000bf85070 */
[----:B------:R-:W-:-:S13]  /*3840*/  ISETP.NE.AND.EX P4, PT, RZ, UR15, PT, P4 ;  /* 0x0000000fff007c0c */ /* 0x000fda000bf85340 */
[----:B------:R-:W-:Y:S05]  /*3850*/  @P4 BRA `(.L_x_4875) ;  /* 0x0000000000084947 */ /* 0x000fea0003800000 */
[----:B------:R-:W-:Y:S05]  /*3860*/  @P0 BRA `(.L_x_4876) ;  /* 0x0000000000200947 */ /* 0x000fea0003800000 */
[----:B------:R-:W-:Y:S05]  /*3870*/  BRA `(.L_x_4877) ;  /* 0x0000000000247947 */ /* 0x000fea0003800000 */
.L_x_4875:
[----:B-----5:R-:W-:-:S05]  /*3880*/  HADD2.F32 R72, -RZ, R64.H1_H1 ;  /* 0x30000040ff487230 */ /* 0x020fca0000004100 */
[----:B------:R-:W-:Y:S01]  /*3890*/  FADD.FTZ R93, R72, R93 ;  /* 0x0000005d485d7221 */ /* 0x000fe20000010000 */
[----:B------:R-:W-:Y:S06]  /*38a0*/  BRA `(.L_x_4876) ;  /* 0x0000000000107947 */ /* 0x000fec0003800000 */
.L_x_4874:
[----:B-----5:R-:W-:-:S05]  /*38b0*/  HADD2.F32 R72, -RZ, R60.H1_H1 ;  /* 0x3000003cff487230 */ /* 0x020fca0000004100 */
[----:B------:R-:W-:Y:S01]  /*38c0*/  FADD.FTZ R93, R72, R93 ;  /* 0x0000005d485d7221 */ /* 0x000fe20000010000 */
[----:B------:R-:W-:-:S05]  /*38d0*/  @P2 HADD2.F32 R72, -RZ, R64.H1_H1 ;  /* 0x30000040ff482230 */ /* 0x000fca0000004100 */
[----:B------:R-:W-:-:S07]  /*38e0*/  @P2 FADD.FTZ R93, R72, R93 ;  /* 0x0000005d485d2221 */ /* 0x000fce0000010000 */
.L_x_4876:
[----:B------:R-:W-:-:S04]  /*38f0*/  F2FP.F16.F32.PACK_AB R72, RZ, R93 ;  /* 0x0000005dff48723e */ /* 0x000fc800000000ff */
[----:B------:R-:W-:-:S07]  /*3900*/  PRMT R68, R68, 0x5410, R72 ;  /* 0x0000541044447816 */ /* 0x000fce0000000048 */
.L_x_4877:
[----:B------:R-:W-:Y:S01]  /*3910*/  HADD2.F32 R94, -RZ, R73.H0_H0 ;  /* 0x20000049ff5e7230 */ /* 0x000fe20000004100 */
[----:B------:R-:W-:Y:S06]  /*3920*/  @P3 BRA `(.L_x_4878) ;  /* 0x0000000000203947 */ /* 0x000fec0003800000 */
[----:B------:R-:W-:-:S04]  /*3930*/  ISETP.NE.U32.AND P4, PT, RZ, UR14, PT ;  /* 0x0000000eff007c0c */ /* 0x000fc8000bf85070 */
[----:B------:R-:W-:-:S13]  /*3940*/  ISETP.NE.AND.EX P4, PT, RZ, UR15, PT, P4 ;  /* 0x0000000fff007c0c */ /* 0x000fda000bf85340 */
[----:B------:R-:W-:Y:S05]  /*3950*/  @P4 BRA `(.L_x_4879) ;  /* 0x0000000000084947 */ /* 0x000fea0003800000 */
[----:B------:R-:W-:Y:S05]  /*3960*/  @P0 BRA `(.L_x_4880) ;  /* 0x0000000000200947 */ /* 0x000fea0003800000 */
[----:B------:R-:W-:Y:S05]  /*3970*/  BRA `(.L_x_4881) ;  /* 0x0000000000247947 */ /* 0x000fea0003800000 */
.L_x_4879:
[----:B-----5:R-:W-:-:S05]  /*3980*/  HADD2.F32 R72, -RZ, R65.H0_H0 ;  /* 0x20000041ff487230 */ /* 0x020fca0000004100 */
[----:B------:R-:W-:Y:S01]  /*3990*/  FADD.FTZ R94, R72, R94 ;  /* 0x0000005e485e7221 */ /* 0x000fe20000010000 */
[----:B------:R-:W-:Y:S06]  /*39a0*/  BRA `(.L_x_4880) ;  /* 0x0000000000107947 */ /* 0x000fec0003800000 */
.L_x_4878:
[----:B-----5:R-:W-:-:S05]  /*39b0*/  HADD2.F32 R72, -RZ, R61.H0_H0 ;  /* 0x2000003dff487230 */ /* 0x020fca0000004100 */
[----:B------:R-:W-:Y:S01]  /*39c0*/  FADD.FTZ R94, R72, R94 ;  /* 0x0000005e485e7221 */ /* 0x000fe20000010000 */
[----:B------:R-:W-:-:S05]  /*39d0*/  @P2 HADD2.F32 R72, -RZ, R65.H0_H0 ;  /* 0x20000041ff482230 */ /* 0x000fca0000004100 */
[----:B------:R-:W-:-:S07]  /*39e0*/  @P2 FADD.FTZ R94, R72, R94 ;  /* 0x0000005e485e2221 */ /* 0x000fce0000010000 */
.L_x_4880:
[----:B------:R-:W-:-:S04]  /*39f0*/  F2FP.F16.F32.PACK_AB R72, RZ, R94 ;  /* 0x0000005eff48723e */ /* 0x000fc800000000ff */
[----:B------:R-:W-:-:S07]  /*3a00*/  PRMT R69, R72, 0x7610, R69 ;  /* 0x0000761048457816 */ /* 0x000fce0000000045 */
.L_x_4881:
[----:B------:R-:W-:Y:S01]  /*3a10*/  HADD2.F32 R107, -RZ, R73.H1_H1 ;  /* 0x30000049ff6b7230 */ /* 0x000fe20000004100 */
[----:B------:R-:W-:Y:S06]  /*3a20*/  @P3 BRA `(.L_x_4882) ;  /* 0x0000000000203947 */ /* 0x000fec0003800000 */
[----:B------:R-:W-:-:S04]  /*3a30*/  ISETP.NE.U32.AND P4, PT, RZ, UR14, PT ;  /* 0x0000000eff007c0c */ /* 0x000fc8000bf85070 */
[----:B------:R-:W-:-:S13]  /*3a40*/  ISETP.NE.AND.EX P4, PT, RZ, UR15, PT, P4 ;  /* 0x0000000fff007c0c */ /* 0x000fda000bf85340 */
[----:B------:R-:W-:Y:S05]  /*3a50*/  @P4 BRA `(.L_x_4883) ;  /* 0x0000000000084947 */ /* 0x000fea0003800000 */
[----:B------:R-:W-:Y:S05]  /*3a60*/  @P0 BRA `(.L_x_4884) ;  /* 0x0000000000200947 */ /* 0x000fea0003800000 */
[----:B------:R-:W-:Y:S05]  /*3a70*/  BRA `(.L_x_4885) ;  /* 0x0000000000247947 */ /* 0x000fea0003800000 */
.L_x_4883:
[----:B-----5:R-:W-:-:S05]  /*3a80*/  HADD2.F32 R72, -RZ, R65.H1_H1 ;  /* 0x30000041ff487230 */ /* 0x020fca0000004100 */
[----:B------:R-:W-:Y:S01]  /*3a90*/  FADD.FTZ R107, R72, R107 ;  /* 0x0000006b486b7221 */ /* 0x000fe20000010000 */
[----:B------:R-:W-:Y:S06]  /*3aa0*/  BRA `(.L_x_4884) ;  /* 0x0000000000107947 */ /* 0x000fec0003800000 */
.L_x_4882:
[----:B-----5:R-:W-:-:S05]  /*3ab0*/  HADD2.F32 R72, -RZ, R61.H1_H1 ;  /* 0x3000003dff487230 */ /* 0x020fca0000004100 */
[----:B------:R-:W-:Y:S01]  /*3ac0*/  FADD.FTZ R107, R72, R107 ;  /* 0x0000006b486b7221 */ /* 0x000fe20000010000 */
[----:B------:R-:W-:-:S05]  /*3ad0*/  @P2 HADD2.F32 R72, -RZ, R65.H1_H1 ;  /* 0x30000041ff482230 */ /* 0x000fca0000004100 */
[----:B------:R-:W-:-:S07]  /*3ae0*/  @P2 FADD.FTZ R107, R72, R107 ;  /* 0x0000006b486b2221 */ /* 0x000fce0000010000 */
.L_x_4884:
[----:B------:R-:W-:-:S04]  /*3af0*/  F2FP.F16.F32.PACK_AB R72, RZ, R107 ;  /* 0x0000006bff48723e */ /* 0x000fc800000000ff */
[----:B------:R-:W-:-:S07]  /*3b00*/  PRMT R69, R69, 0x5410, R72 ;  /* 0x0000541045457816 */ /* 0x000fce0000000048 */
.L_x_4885:
[----:B------:R-:W-:Y:S01]  /*3b10*/  HADD2.F32 R108, -RZ, R74.H0_H0 ;  /* 0x2000004aff6c7230 */ /* 0x000fe20000004100 */
[----:B------:R-:W-:Y:S06]  /*3b20*/  @P3 BRA `(.L_x_4886) ;  /* 0x0000000000203947 */ /* 0x000fec0003800000 */
[----:B------:R-:W-:-:S04]  /*3b30*/  ISETP.NE.U32.AND P4, PT, RZ, UR14, PT ;  /* 0x0000000eff007c0c */ /* 0x000fc8000bf85070 */
[----:B------:R-:W-:-:S13]  /*3b40*/  ISETP.NE.AND.EX P4, PT, RZ, UR15, PT, P4 ;  /* 0x0000000fff007c0c */ /* 0x000fda000bf85340 */
[----:B------:R-:W-:Y:S05]  /*3b50*/  @P4 BRA `(.L_x_4887) ;  /* 0x0000000000084947 */ /* 0x000fea0003800000 */
[----:B------:R-:W-:Y:S05]  /*3b60*/  @P0 BRA `(.L_x_4888) ;  /* 0x0000000000200947 */ /* 0x000fea0003800000 */
[----:B------:R-:W-:Y:S05]  /*3b70*/  BRA `(.L_x_4889) ;  /* 0x0000000000247947 */ /* 0x000fea0003800000 */
.L_x_4887:
[----:B-----5:R-:W-:-:S05]  /*3b80*/  HADD2.F32 R72, -RZ, R66.H0_H0 ;  /* 0x20000042ff487230 */ /* 0x020fca0000004100 */
[----:B------:R-:W-:Y:S01]  /*3b90*/  FADD.FTZ R108, R72, R108 ;  /* 0x0000006c486c7221 */ /* 0x000fe20000010000 */
[----:B------:R-:W-:Y:S06]  /*3ba0*/  BRA `(.L_x_4888) ;  /* 0x0000000000107947 */ /* 0x000fec0003800000 */
.L_x_4886:
[----:B-----5:R-:W-:-:S05]  /*3bb0*/  HADD2.F32 R72, -RZ, R62.H0_H0 ;  /* 0x2000003eff487230 */ /* 0x020fca0000004100 */
[----:B------:R-:W-:Y:S01]  /*3bc0*/  FADD.FTZ R108, R72, R108 ;  /* 0x0000006c486c7221 */ /* 0x000fe20000010000 */
[----:B------:R-:W-:-:S05]  /*3bd0*/  @P2 HADD2.F32 R72, -RZ, R66.H0_H0 ;  /* 0x20000042ff482230 */ /* 0x000fca0000004100 */
[----:B------:R-:W-:-:S07]  /*3be0*/  @P2 FADD.FTZ R108, R72, R108 ;  /* 0x0000006c486c2221 */ /* 0x000fce0000010000 */
.L_x_4888:
[----:B------:R-:W-:-:S04]  /*3bf0*/  F2FP.F16.F32.PACK_AB R72, RZ, R108 ;  /* 0x0000006cff48723e */ /* 0x000fc800000000ff */
[----:B------:R-:W-:-:S07]  /*3c00*/  PRMT R70, R72, 0x7610, R70 ;  /* 0x0000761048467816 */ /* 0x000fce0000000046 */
.L_x_4889:
[----:B------:R-:W-:Y:S01]  /*3c10*/  HADD2.F32 R121, -RZ, R74.H1_H1 ;  /* 0x3000004aff797230 */ /* 0x000fe20000004100 */
[----:B------:R-:W-:Y:S06]  /*3c20*/  @P3 BRA `(.L_x_4890) ;  /* 0x0000000000203947 */ /* 0x000fec0003800000 */
[----:B------:R-:W-:-:S04]  /*3c30*/  ISETP.NE.U32.AND P4, PT, RZ, UR14, PT ;  /* 0x0000000eff007c0c */ /* 0x000fc8000bf85070 */
[----:B------:R-:W-:-:S13]  /*3c40*/  ISETP.NE.AND.EX P4, PT, RZ, UR15, PT, P4 ;  /* 0x0000000fff007c0c */ /* 0x000fda000bf85340 */
[----:B------:R-:W-:Y:S05]  /*3c50*/  @P4 BRA `(.L_x_4891) ;  /* 0x0000000000084947 */ /* 0x000fea0003800000 */
[----:B------:R-:W-:Y:S05]  /*3c60*/  @P0 BRA `(.L_x_4892) ;  /* 0x0000000000200947 */ /* 0x000fea0003800000 */
[----:B------:R-:W-:Y:S05]  /*3c70*/  BRA `(.L_x_4893) ;  /* 0x0000000000247947 */ /* 0x000fea0003800000 */
.L_x_4891:
[----:B-----5:R-:W-:-:S05]  /*3c80*/  HADD2.F32 R72, -RZ, R66.H1_H1 ;  /* 0x30000042ff487230 */ /* 0x020fca0000004100 */
[----:B------:R-:W-:Y:S01]  /*3c90*/  FADD.FTZ R121, R72, R121 ;  /* 0x0000007948797221 */ /* 0x000fe20000010000 */
[----:B------:R-:W-:Y:S06]  /*3ca0*/  BRA `(.L_x_4892) ;  /* 0x0000000000107947 */ /* 0x000fec0003800000 */
.L_x_4890:
[----:B-----5:R-:W-:-:S05]  /*3cb0*/  HADD2.F32 R72, -RZ, R62.H1_H1 ;  /* 0x3000003eff487230 */ /* 0x020fca0000004100 */
[----:B------:R-:W-:Y:S01]  /*3cc0*/  FADD.FTZ R121, R72, R121 ;  /* 0x0000007948797221 */ /* 0x000fe20000010000 */
[----:B------:R-:W-:-:S05]  /*3cd0*/  @P2 HADD2.F32 R72, -RZ, R66.H1_H1 ;  /* 0x30000042ff482230 */ /* 0x000fca0000004100 */
[----:B------:R-:W-:-:S07]  /*3ce0*/  @P2 FADD.FTZ R121, R72, R121 ;  /* 0x0000007948792221 */ /* 0x000fce0000010000 */
.L_x_4892:
[----:B------:R-:W-:-:S04]  /*3cf0*/  F2FP.F16.F32.PACK_AB R72, RZ, R121 ;  /* 0x00000079ff48723e */ /* 0x000fc800000000ff */
[----:B------:R-:W-:-:S07]  /*3d00*/  PRMT R70, R70, 0x5410, R72 ;  /* 0x0000541046467816 */ /* 0x000fce0000000048 */
.L_x_4893:
[----:B------:R-:W-:Y:S01]  /*3d10*/  HADD2.F32 R122, -RZ, R75.H0_H0 ;  /* 0x2000004bff7a7230 */ /* 0x000fe20000004100 */
[----:B------:R-:W-:Y:S06]  /*3d20*/  @P3 BRA `(.L_x_4894) ;  /* 0x0000000000203947 */ /* 0x000fec0003800000 */
[----:B------:R-:W-:-:S04]  /*3d30*/  ISETP.NE.U32.AND P4, PT, RZ, UR14, PT ;  /* 0x0000000eff007c0c */ /* 0x000fc8000bf85070 */
[----:B------:R-:W-:-:S13]  /*3d40*/  ISETP.NE.AND.EX P4, PT, RZ, UR15, PT, P4 ;  /* 0x0000000fff007c0c */ /* 0x000fda000bf85340 */
[----:B------:R-:W-:Y:S05]  /*3d50*/  @P4 BRA `(.L_x_4895) ;  /* 0x0000000000084947 */ /* 0x000fea0003800000 */
[----:B------:R-:W-:Y:S05]  /*3d60*/  @P0 BRA `(.L_x_4896) ;  /* 0x0000000000200947 */ /* 0x000fea0003800000 */
[----:B------:R-:W-:Y:S05]  /*3d70*/  BRA `(.L_x_4897) ;  /* 0x0000000000247947 */ /* 0x000fea0003800000 */
.L_x_4895:
[----:B-----5:R-:W-:-:S05]  /*3d80*/  HADD2.F32 R72, -RZ, R67.H0_H0 ;  /* 0x20000043ff487230 */ /* 0x020fca0000004100 */
[----:B------:R-:W-:Y:S01]  /*3d90*/  FADD.FTZ R122, R72, R122 ;  /* 0x0000007a487a7221 */ /* 0x000fe20000010000 */
[----:B------:R-:W-:Y:S06]  /*3da0*/  BRA `(.L_x_4896) ;  /* 0x0000000000107947 */ /* 0x000fec0003800000 */
.L_x_4894:
[----:B-----5:R-:W-:-:S05]  /*3db0*/  HADD2.F32 R72, -RZ, R63.H0_H0 ;  /* 0x2000003fff487230 */ /* 0x020fca0000004100 */
[----:B------:R-:W-:Y:S01]  /*3dc0*/  FADD.FTZ R122, R72, R122 ;  /* 0x0000007a487a7221 */ /* 0x000fe20000010000 */
[----:B------:R-:W-:-:S05]  /*3dd0*/  @P2 HADD2.F32 R72, -RZ, R67.H0_H0 ;  /* 0x20000043ff482230 */ /* 0x000fca0000004100 */
[----:B------:R-:W-:-:S07]  /*3de0*/  @P2 FADD.FTZ R122, R72, R122 ;  /* 0x0000007a487a2221 */ /* 0x000fce0000010000 */
.L_x_4896:
[----:B------:R-:W-:-:S04]  /*3df0*/  F2FP.F16.F32.PACK_AB R72, RZ, R122 ;  /* 0x0000007aff48723e */ /* 0x000fc800000000ff */
[----:B------:R-:W-:-:S07]  /*3e00*/  PRMT R71, R72, 0x7610, R71 ;  /* 0x0000761048477816 */ /* 0x000fce0000000047 */
.L_x_4897:
[----:B------:R-:W-:Y:S01]  /*3e10*/  HADD2.F32 R134, -RZ, R75.H1_H1 ;  /* 0x3000004bff867230 */ /* 0x000fe20000004100 */
[----:B------:R-:W-:Y:S06]  /*3e20*/  @P3 BRA `(.L_x_4898) ;  /* 0x0000000000203947 */ /* 0x000fec0003800000 */
[----:B------:R-:W-:-:S04]  /*3e30*/  ISETP.NE.U32.AND P2, PT, RZ, UR14, PT ;  /* 0x0000000eff007c0c */ /* 0x000fc8000bf45070 */
[----:B------:R-:W-:-:S13]  /*3e40*/  ISETP.NE.AND.EX P2, PT, RZ, UR15, PT, P2 ;  /* 0x0000000fff007c0c */ /* 0x000fda000bf45320 */
[----:B------:R-:W-:Y:S05]  /*3e50*/  @P2 BRA `(.L_x_4899) ;  /* 0x0000000000082947 */ /* 0x000fea0003800000 */
[----:B------:R-:W-:Y:S05]  /*3e60*/  @P0 BRA `(.L_x_4900) ;  /* 0x0000000000200947 */ /* 0x000fea0003800000 */
[----:B------:R-:W-:Y:S05]  /*3e70*/  BRA `(.L_x_4901) ;  /* 0x0000000000247947 */ /* 0x000fea0003800000 */
.L_x_4899:
[----:B-----5:R-:W-:-:S05]  /*3e80*/  HADD2.F32 R72, -RZ, R67.H1_H1 ;  /* 0x30000043ff487230 */ /* 0x020fca0000004100 */
[----:B------:R-:W-:Y:S01]  /*3e90*/  FADD.FTZ R134, R72, R134 ;  /* 0x0000008648867221 */ /* 0x000fe20000010000 */
[----:B------:R-:W-:Y:S06]  /*3ea0*/  BRA `(.L_x_4900) ;  /* 0x0000000000107947 */ /* 0x000fec0003800000 */
.L_x_4898:
[----:B-----5:R-:W-:-:S05]  /*3eb0*/  HADD2.F32 R72, -RZ, R63.H1_H1 ;  /* 0x3000003fff487230 */ /* 0x020fca0000004100 */
[----:B------:R-:W-:Y:S01]  /*3ec0*/  FADD.FTZ R134, R72, R134 ;  /* 0x0000008648867221 */ /* 0x000fe20000010000 */
[----:B------:R-:W-:-:S05]  /*3ed0*/  @P2 HADD2.F32 R72, -RZ, R67.H1_H1 ;  /* 0x30000043ff482230 */ /* 0x000fca0000004100 */
[----:B------:R-:W-:-:S07]  /*3ee0*/  @P2 FADD.FTZ R134, R72, R134 ;  /* 0x0000008648862221 */ /* 0x000fce0000010000 */
.L_x_4900:
[----:B------:R-:W-:-:S04]  /*3ef0*/  F2FP.F16.F32.PACK_AB R72, RZ, R134 ;  /* 0x00000086ff48723e */ /* 0x000fc800000000ff */
[----:B------:R-:W-:-:S07]  /*3f00*/  PRMT R71, R71, 0x5410, R72 ;  /* 0x0000541047477816 */ /* 0x000fce0000000048 */
.L_x_4901:
[----:B------:R-:W0:Y:S02]  /*3f10*/  @P0 LDC.64 R72, c[0x0][0x238] ;  /* 0x00008e00ff480b82 */ /* 0x000e240000000a00 */
[----:B0-----:R-:W-:-:S04]  /*3f20*/  @P0 LEA R72, P2, R77, R72, 0x4 ;  /* 0x000000484d480211 */ /* 0x001fc800078420ff */
[C---:B------:R-:W-:Y:S02]  /*3f30*/  @P0 LEA.HI.X R73, R77.reuse, R73, RZ, 0x4, P2 ;  /* 0x000000494d490211 */ /* 0x040fe400010f24ff */
[----:B------:R-:W-:-:S03]  /*3f40*/  IADD3 R77, R77, 0x80, RZ ;  /* 0x000000804d4d7810 */ /* 0x000fc60007ffe0ff */
[----:B------:R2:W-:Y:S04]  /*3f50*/  @P0 STG.E.128 desc[UR4][R72.64], R68 ;  /* 0x0000004448000986 */ /* 0x0005e8000c101d04 */
.L_x_4869:
[----:B------:R-:W-:Y:S05]  /*3f60*/  BSYNC B0 ;  /* 0x0000000000007941 */ /* 0x000fea0003800000 */
.L_x_4868:
[----:B------:R-:W-:Y:S01]  /*3f70*/  ISETP.GE.U32.AND P2, PT, R2, 0x200, PT ;  /* 0x000002000200780c */ /* 0x000fe20003f46070 */
[----:B------:R-:W-:-:S12]  /*3f80*/  BSSY B0, `(.L_x_4902) ;  /* 0x0000096000007945 */ /* 0x000fd80003800000 */
[----:B------:R-:W-:Y:S05]  /*3f90*/  @!P2 BRA `(.L_x_4903) ;  /* 0x000000080050a947 */ /* 0x000fea0003800000 */
[----:B------:R-:W-:Y:S01]  /*3fa0*/  ISETP.NE.U32.AND P2, PT, RZ, UR12, PT ;  /* 0x0000000cff007c0c */ /* 0x000fe2000bf45070 */
[----:B------:R-:W3:Y:S03]  /*3fb0*/  LDC.64 R74, c[0x0][0x220] ;  /* 0x00008800ff4a7b82 */ /* 0x000ee60000000a00 */
[----:B------:R-:W-:-:S13]  /*3fc0*/  ISETP.NE.AND.EX P2, PT, RZ, UR13, PT, P2 ;  /* 0x0000000dff007c0c */ /* 0x000fda000bf45320 */
[----:B012---:R-:W-:-:S04]  /*3fd0*/  @P2 LEA R72, P3, R77, UR12, 0x4 ;  /* 0x0000000c4d482c11 */ /* 0x007fc8000f8620ff */
[----:B------:R-:W-:-:S05]  /*3fe0*/  @P2 LEA.HI.X R73, R77, UR13, RZ, 0x4, P3 ;  /* 0x0000000d4d492c11 */ /* 0x000fca00098f24ff */
[----:B-----5:R0:W5:Y:S01]  /*3ff0*/  @P2 LDG.E.128 R60, desc[UR4][R72.64] ;  /* 0x00000004483c2981 */ /* 0x020162000c1e1d00 */
[----:B------:R-:W-:-:S04]  /*4000*/  ISETP.NE.U32.AND P2, PT, RZ, UR14, PT ;  /* 0x0000000eff007c0c */ /* 0x000fc8000bf45070 */
[----:B------:R-:W-:-:S13]  /*4010*/  ISETP.NE.AND.EX P2, PT, RZ, UR15, PT, P2 ;  /* 0x0000000fff007c0c */ /* 0x000fda000bf45320 */
[----:B0-----:R-:W-:-:S04]  /*4020*/  @P2 LEA R72, P3, R77, UR14, 0x4 ;  /* 0x0000000e4d482c11 */ /* 0x001fc8000f8620ff */
[----:B------:R-:W-:-:S05]  /*4030*/  @P2 LEA.HI.X R73, R77, UR15, RZ, 0x4, P3 ;  /* 0x0000000f4d492c11 */ /* 0x000fca00098f24ff */
[----:B------:R3:W5:Y:S02]  /*4040*/  @P2 LDG.E.128 R64, desc[UR4][R72.64] ;  /* 0x0000000448402981 */ /* 0x000764000c1e1d00 */
[----:B---3--:R-:W-:-:S06]  /*4050*/  IMAD.WIDE.U32 R72, R77, 0x10, R74 ;  /* 0x000000104d487825 */ /* 0x008fcc00078e004a */
        /* <DEDUP_REMOVED lines=10> */
.L_x_4905:
[----:B-----5:R-:W-:-:S05]  /*4100*/  HADD2.F32 R78, -RZ, R64.H0_H0 ;  /* 0x20000040ff4e7230 */ /* 0x020fca0000004100 */
[----:B------:R-:W-:Y:S01]  /*4110*/  FADD.FTZ R85, R78, R85 ;  /* 0x000000554e557221 */ /* 0x000fe20000010000 */
[----:B------:R-:W-:Y:S06]  /*4120*/  BRA `(.L_x_4906) ;  /* 0x0000000000107947 */ /* 0x000fec0003800000 */
.L_x_4904:
[----:B-----5:R-:W-:-:S05]  /*4130*/  HADD2.F32 R78, -RZ, R60.H0_H0 ;  /* 0x2000003cff4e7230 */ /* 0x020fca0000004100 */
[----:B------:R-:W-:Y:S01]  /*4140*/  FADD.FTZ R85, R78, R85 ;  /* 0x000000554e557221 */ /* 0x000fe20000010000 */
[----:B------:R-:W-:-:S05]  /*4150*/  @P2 HADD2.F32 R78, -RZ, R64.H0_H0 ;  /* 0x20000040ff4e2230 */ /* 0x000fca0000004100 */
[----:B------:R-:W-:-:S07]  /*4160*/  @P2 FADD.FTZ R85, R78, R85 ;  /* 0x000000554e552221 */ /* 0x000fce0000010000 */
.L_x_4906:
[----:B------:R-:W-:-:S04]  /*4170*/  F2FP.F16.F32.PACK_AB R78, RZ, R85 ;  /* 0x00000055ff4e723e */ /* 0x000fc800000000ff */
[----:B------:R-:W-:-:S07]  /*4180*/  PRMT R68, R78, 0x7610, R68 ;  /* 0x000076104e447816 */ /* 0x000fce0000000044 */
.L_x_4907:
[----:B------:R-:W-:Y:S01]  /*4190*/  HADD2.F32 R95, -RZ, R72.H1_H1 ;  /* 0x30000048ff5f7230 */ /* 0x000fe20000004100 */
[----:B------:R-:W-:Y:S06]  /*41a0*/  @P3 BRA `(.L_x_4908) ;  /* 0x0000000000203947 */ /* 0x000fec0003800000 */
[----:B------:R-:W-:-:S04]  /*41b0*/  ISETP.NE.U32.AND P4, PT, RZ, UR14, PT ;  /* 0x0000000eff007c0c */ /* 0x000fc8000bf85070 */
[----:B------:R-:W-:-:S13]  /*41c0*/  ISETP.NE.AND.EX P4, PT, RZ, UR15, PT, P4 ;  /* 0x0000000fff007c0c */ /* 0x000fda000bf85340 */
[----:B------:R-:W-:Y:S05]  /*41d0*/  @P4 BRA `(.L_x_4909) ;  /* 0x0000000000084947 */ /* 0x000fea0003800000 */
[----:B------:R-:W-:Y:S05]  /*41e0*/  @P0 BRA `(.L_x_4910) ;  /* 0x0000000000200947 */ /* 0x000fea0003800000 */
[----:B------:R-:W-:Y:S05]  /*41f0*/  BRA `(.L_x_4911) ;  /* 0x0000000000247947 */ /* 0x000fea0003800000 */
.L_x_4909:
[----:B-----5:R-:W-:-:S05]  /*4200*/  HADD2.F32 R72, -RZ, R64.H1_H1 ;  /* 0x30000040ff487230 */ /* 0x020fca0000004100 */
[----:B------:R-:W-:Y:S01]  /*4210*/  FADD.FTZ R95, R72, R95 ;  /* 0x0000005f485f7221 */ /* 0x000fe20000010000 */
[----:B------:R-:W-:Y:S06]  /*4220*/  BRA `(.L_x_4910) ;  /* 0x0000000000107947 */ /* 0x000fec0003800000 */
.L_x_4908:
[----:B-----5:R-:W-:-:S05]  /*4230*/  HADD2.F32 R72, -RZ, R60.H1_H1 ;  /* 0x3000003cff487230 */ /* 0x020fca0000004100 */
[----:B------:R-:W-:Y:S01]  /*4240*/  FADD.FTZ R95, R72, R95 ;  /* 0x0000005f485f7221 */ /* 0x000fe20000010000 */
[----:B------:R-:W-:-:S05]  /*4250*/  @P2 HADD2.F32 R72, -RZ, R64.H1_H1 ;  /* 0x30000040ff482230 */ /* 0x000fca0000004100 */
[----:B------:R-:W-:-:S07]  /*4260*/  @P2 FADD.FTZ R95, R72, R95 ;  /* 0x0000005f485f2221 */ /* 0x000fce0000010000 */
.L_x_4910:
[----:B------:R-:W-:-:S04]  /*4270*/  F2FP.F16.F32.PACK_AB R72, RZ, R95 ;  /* 0x0000005fff48723e */ /* 0x000fc800000000ff */
[----:B------:R-:W-:-:S07]  /*4280*/  PRMT R68, R68, 0x5410, R72 ;  /* 0x0000541044447816 */ /* 0x000fce0000000048 */
.L_x_4911:
[----:B------:R-:W-:Y:S01]  /*4290*/  HADD2.F32 R96, -RZ, R73.H0_H0 ;  /* 0x20000049ff607230 */ /* 0x000fe20000004100 */
[----:B------:R-:W-:Y:S06]  /*42a0*/  @P3 BRA `(.L_x_4912) ;  /* 0x0000000000203947 */ /* 0x000fec0003800000 */
[----:B------:R-:W-:-:S04]  /*42b0*/  ISETP.NE.U32.AND P4, PT, RZ, UR14, PT ;  /* 0x0000000eff007c0c */ /* 0x000fc8000bf85070 */
[----:B------:R-:W-:-:S13]  /*42c0*/  ISETP.NE.AND.EX P4, PT, RZ, UR15, PT, P4 ;  /* 0x0000000fff007c0c */ /* 0x000fda000bf85340 */
[----:B------:R-:W-:Y:S05]  /*42d0*/  @P4 BRA `(.L_x_4913) ;  /* 0x0000000000084947 */ /* 0x000fea0003800000 */
[----:B------:R-:W-:Y:S05]  /*42e0*/  @P0 BRA `(.L_x_4914) ;  /* 0x0000000000200947 */ /* 0x000fea0003800000 */
[----:B------:R-:W-:Y:S05]  /*42f0*/  BRA `(.L_x_4915) ;  /* 0x0000000000247947 */ /* 0x000fea0003800000 */
.L_x_4913:
[----:B-----5:R-:W-:-:S05]  /*4300*/  HADD2.F32 R72, -RZ, R65.H0_H0 ;  /* 0x20000041ff487230 */ /* 0x020fca0000004100 */
[----:B------:R-:W-:Y:S01]  /*4310*/  FADD.FTZ R96, R72, R96 ;  /* 0x0000006048607221 */ /* 0x000fe20000010000 */
[----:B------:R-:W-:Y:S06]  /*4320*/  BRA `(.L_x_4914) ;  /* 0x0000000000107947 */ /* 0x000fec0003800000 */
.L_x_4912:
[----:B-----5:R-:W-:-:S05]  /*4330*/  HADD2.F32 R72, -RZ, R61.H0_H0 ;  /* 0x2000003dff487230 */ /* 0x020fca0000004100 */
[----:B------:R-:W-:Y:S01]  /*4340*/  FADD.FTZ R96, R72, R96 ;  /* 0x0000006048607221 */ /* 0x000fe20000010000 */
[----:B------:R-:W-:-:S05]  /*4350*/  @P2 HADD2.F32 R72, -RZ, R65.H0_H0 ;  /* 0x20000041ff482230 */ /* 0x000fca0000004100 */
[----:B------:R-:W-:-:S07]  /*4360*/  @P2 FADD.FTZ R96, R72, R96 ;  /* 0x0000006048602221 */ /* 0x000fce0000010000 */
.L_x_4914:
[----:B------:R-:W-:-:S04]  /*4370*/  F2FP.F16.F32.PACK_AB R72, RZ, R96 ;  /* 0x00000060ff48723e */ /* 0x000fc800000000ff */
[----:B------:R-:W-:-:S07]  /*4380*/  PRMT R69, R72, 0x7610, R69 ;  /* 0x0000761048457816 */ /* 0x000fce0000000045 */
.L_x_4915:
[----:B------:R-:W-:Y:S01]  /*4390*/  HADD2.F32 R109, -RZ, R73.H1_H1 ;  /* 0x30000049ff6d7230 */ /* 0x000fe20000004100 */
[----:B------:R-:W-:Y:S06]  /*43a0*/  @P3 BRA `(.L_x_4916) ;  /* 0x0000000000203947 */ /* 0x000fec0003800000 */
[----:B------:R-:W-:-:S04]  /*43b0*/  ISETP.NE.U32.AND P4, PT, RZ, UR14, PT ;  /* 0x0000000eff007c0c */ /* 0x000fc8000bf85070 */
[----:B------:R-:W-:-:S13]  /*43c0*/  ISETP.NE.AND.EX P4, PT, RZ, UR15, PT, P4 ;  /* 0x0000000fff007c0c */ /* 0x000fda000bf85340 */
[----:B------:R-:W-:Y:S05]  /*43d0*/  @P4 BRA `(.L_x_4917) ;  /* 0x0000000000084947 */ /* 0x000fea0003800000 */
[----:B------:R-:W-:Y:S05]  /*43e0*/  @P0 BRA `(.L_x_4918) ;  /* 0x0000000000200947 */ /* 0x000fea0003800000 */
[----:B------:R-:W-:Y:S05]  /*43f0*/  BRA `(.L_x_4919) ;  /* 0x0000000000247947 */ /* 0x000fea0003800000 */
.L_x_4917:
[----:B-----5:R-:W-:-:S05]  /*4400*/  HADD2.F32 R72, -RZ, R65.H1_H1 ;  /* 0x30000041ff487230 */ /* 0x020fca0000004100 */
[----:B------:R-:W-:Y:S01]  /*4410*/  FADD.FTZ R109, R72, R109 ;  /* 0x0000006d486d7221 */ /* 0x000fe20000010000 */
[----:B------:R-:W-:Y:S06]  /*4420*/  BRA `(.L_x_4918) ;  /* 0x0000000000107947 */ /* 0x000fec0003800000 */
.L_x_4916:
[----:B-----5:R-:W-:-:S05]  /*4430*/  HADD2.F32 R72, -RZ, R61.H1_H1 ;  /* 0x3000003dff487230 */ /* 0x020fca0000004100 */
[----:B------:R-:W-:Y:S01]  /*4440*/  FADD.FTZ R109, R72, R109 ;  /* 0x0000006d486d7221 */ /* 0x000fe20000010000 */
[----:B------:R-:W-:-:S05]  /*4450*/  @P2 HADD2.F32 R72, -RZ, R65.H1_H1 ;  /* 0x30000041ff482230 */ /* 0x000fca0000004100 */
[----:B------:R-:W-:-:S07]  /*4460*/  @P2 FADD.FTZ R109, R72, R109 ;  /* 0x0000006d486d2221 */ /* 0x000fce0000010000 */
.L_x_4918:
[----:B------:R-:W-:-:S04]  /*4470*/  F2FP.F16.F32.PACK_AB R72, RZ, R109 ;  /* 0x0000006dff48723e */ /* 0x000fc800000000ff */
[----:B------:R-:W-:-:S07]  /*4480*/  PRMT R69, R69, 0x5410, R72 ;  /* 0x0000541045457816 */ /* 0x000fce0000000048 */
.L_x_4919:
[----:B------:R-:W-:Y:S01]  /*4490*/  HADD2.F32 R110, -RZ, R74.H0_H0 ;  /* 0x2000004aff6e7230 */ /* 0x000fe20000004100 */
[----:B------:R-:W-:Y:S06]  /*44a0*/  @P3 BRA `(.L_x_4920) ;  /* 0x0000000000203947 */ /* 0x000fec0003800000 */
[----:B------:R-:W-:-:S04]  /*44b0*/  ISETP.NE.U32.AND P4, PT, RZ, UR14, PT ;  /* 0x0000000eff007c0c */ /* 0x000fc8000bf85070 */
[----:B------:R-:W-:-:S13]  /*44c0*/  ISETP.NE.AND.EX P4, PT, RZ, UR15, PT, P4 ;  /* 0x0000000fff007c0c */ /* 0x000fda000bf85340 */
[----:B------:R-:W-:Y:S05]  /*44d0*/  @P4 BRA `(.L_x_4921) ;  /* 0x0000000000084947 */ /* 0x000fea0003800000 */
[----:B------:R-:W-:Y:S05]  /*44e0*/  @P0 BRA `(.L_x_4922) ;  /* 0x0000000000200947 */ /* 0x000fea0003800000 */
[----:B------:R-:W-:Y:S05]  /*44f0*/  BRA `(.L_x_4923) ;  /* 0x0000000000247947 */ /* 0x000fea0003800000 */
.L_x_4921:
[----:B-----5:R-:W-:-:S05]  /*4500*/  HADD2.F32 R72, -RZ, R66.H0_H0 ;  /* 0x20000042ff487230 */ /* 0x020fca0000004100 */
[----:B------:R-:W-:Y:S01]  /*4510*/  FADD.FTZ R110, R72, R110 ;  /* 0x0000006e486e7221 */ /* 0x000fe20000010000 */
[----:B------:R-:W-:Y:S06]  /*4520*/  BRA `(.L_x_4922) ;  /* 0x0000000000107947 */ /* 0x000fec0003800000 */
.L_x_4920:
[----:B-----5:R-:W-:-:S05]  /*4530*/  HADD2.F32 R72, -RZ, R62.H0_H0 ;  /* 0x2000003eff487230 */ /* 0x020fca0000004100 */
[----:B------:R-:W-:Y:S01]  /*4540*/  FADD.FTZ R110, R72, R110 ;  /* 0x0000006e486e7221 */ /* 0x000fe20000010000 */
[----:B------:R-:W-:-:S05]  /*4550*/  @P2 HADD2.F32 R72, -RZ, R66.H0_H0 ;  /* 0x20000042ff482230 */ /* 0x000fca0000004100 */
[----:B------:R-:W-:-:S07]  /*4560*/  @P2 FADD.FTZ R110, R72, R110 ;  /* 0x0000006e486e2221 */ /* 0x000fce0000010000 */
.L_x_4922:
[----:B------:R-:W-:-:S04]  /*4570*/  F2FP.F16.F32.PACK_AB R72, RZ, R110 ;  /* 0x0000006eff48723e */ /* 0x000fc800000000ff */
[----:B------:R-:W-:-:S07]  /*4580*/  PRMT R70, R72, 0x7610, R70 ;  /* 0x0000761048467816 */ /* 0x000fce0000000046 */
.L_x_4923:
[----:B------:R-:W-:Y:S01]  /*4590*/  HADD2.F32 R123, -RZ, R74.H1_H1 ;  /* 0x3000004aff7b7230 */ /* 0x000fe20000004100 */
[----:B------:R-:W-:Y:S06]  /*45a0*/  @P3 BRA `(.L_x_4924) ;  /* 0x0000000000203947 */ /* 0x000fec0003800000 */
[----:B------:R-:W-:-:S04]  /*45b0*/  ISETP.NE.U32.AND P4, PT, RZ, UR14, PT ;  /* 0x0000000eff007c0c */ /* 0x000fc8000bf85070 */
[----:B------:R-:W-:-:S13]  /*45c0*/  ISETP.NE.AND.EX P4, PT, RZ, UR15, PT, P4 ;  /* 0x0000000fff007c0c */ /* 0x000fda000bf85340 */
[----:B------:R-:W-:Y:S05]  /*45d0*/  @P4 BRA `(.L_x_4925) ;  /* 0x0000000000084947 */ /* 0x000fea0003800000 */
[----:B------:R-:W-:Y:S05]  /*45e0*/  @P0 BRA `(.L_x_4926) ;  /* 0x0000000000200947 */ /* 0x000fea0003800000 */
[----:B------:R-:W-:Y:S05]  /*45f0*/  BRA `(.L_x_4927) ;  /* 0x0000000000247947 */ /* 0x000fea0003800000 */
.L_x_4925:
[----:B-----5:R-:W-:-:S05]  /*4600*/  HADD2.F32 R72, -RZ, R66.H1_H1 ;  /* 0x30000042ff487230 */ /* 0x020fca0000004100 */
[----:B------:R-:W-:Y:S01]  /*4610*/  FADD.FTZ R123, R72, R123 ;  /* 0x0000007b487b7221 */ /* 0x000fe20000010000 */
[----:B------:R-:W-:Y:S06]  /*4620*/  BRA `(.L_x_4926) ;  /* 0x0000000000107947 */ /* 0x000fec0003800000 */
.L_x_4924:
[----:B-----5:R-:W-:-:S05]  /*4630*/  HADD2.F32 R72, -RZ, R62.H1_H1 ;  /* 0x3000003eff487230 */ /* 0x020fca0000004100 */
[----:B------:R-:W-:Y:S01]  /*4640*/  FADD.FTZ R123, R72, R123 ;  /* 0x0000007b487b7221 */ /* 0x000fe20000010000 */
[----:B------:R-:W-:-:S05]  /*4650*/  @P2 HADD2.F32 R72, -RZ, R66.H1_H1 ;  /* 0x30000042ff482230 */ /* 0x000fca0000004100 */
[----:B------:R-:W-:-:S07]  /*4660*/  @P2 FADD.FTZ R123, R72, R123 ;  /* 0x0000007b487b2221 */ /* 0x000fce0000010000 */
.L_x_4926:
[----:B------:R-:W-:-:S04]  /*4670*/  F2FP.F16.F32.PACK_AB R72, RZ, R123 ;  /* 0x0000007bff48723e */ /* 0x000fc800000000ff */
[----:B------:R-:W-:-:S07]  /*4680*/  PRMT R70, R70, 0x5410, R72 ;  /* 0x0000541046467816 */ /* 0x000fce0000000048 */
.L_x_4927:
[----:B------:R-:W-:Y:S01]  /*4690*/  HADD2.F32 R124, -RZ, R75.H0_H0 ;  /* 0x2000004bff7c7230 */ /* 0x000fe20000004100 */
[----:B------:R-:W-:Y:S06]  /*46a0*/  @P3 BRA `(.L_x_4928) ;  /* 0x0000000000203947 */ /* 0x000fec0003800000 */
[----:B------:R-:W-:-:S04]  /*46b0*/  ISETP.NE.U32.AND P4, PT, RZ, UR14, PT ;  /* 0x0000000eff007c0c */ /* 0x000fc8000bf85070 */
[----:B------:R-:W-:-:S13]  /*46c0*/  ISETP.NE.AND.EX P4, PT, RZ, UR15, PT, P4 ;  /* 0x0000000fff007c0c */ /* 0x000fda000bf85340 */
[----:B------:R-:W-:Y:S05]  /*46d0*/  @P4 BRA `(.L_x_4929) ;  /* 0x0000000000084947 */ /* 0x000fea0003800000 */
[----:B------:R-:W-:Y:S05]  /*46e0*/  @P0 BRA `(.L_x_4930) ;  /* 0x0000000000200947 */ /* 0x000fea0003800000 */
[----:B------:R-:W-:Y:S05]  /*46f0*/  BRA `(.L_x_4931) ;  /* 0x0000000000247947 */ /* 0x000fea0003800000 */
.L_x_4929:
[----:B-----5:R-:W-:-:S05]  /*4700*/  HADD2.F32 R72, -RZ, R67.H0_H0 ;  /* 0x20000043ff487230 */ /* 0x020fca0000004100 */
[----:B------:R-:W-:Y:S01]  /*4710*/  FADD.FTZ R124, R72, R124 ;  /* 0x0000007c487c7221 */ /* 0x000fe20000010000 */
[----:B------:R-:W-:Y:S06]  /*4720*/  BRA `(.L_x_4930) ;  /* 0x0000000000107947 */ /* 0x000fec0003800000 */
.L_x_4928:
[----:B-----5:R-:W-:-:S05]  /*4730*/  HADD2.F32 R72, -RZ, R63.H0_H0 ;  /* 0x2000003fff487230 */ /* 0x020fca0000004100 */
[----:B------:R-:W-:Y:S01]  /*4740*/  FADD.FTZ R124, R72, R124 ;  /* 0x0000007c487c7221 */ /* 0x000fe20000010000 */
[----:B------:R-:W-:-:S05]  /*4750*/  @P2 HADD2.F32 R72, -RZ, R67.H0_H0 ;  /* 0x20000043ff482230 */ /* 0x000fca0000004100 */
[----:B------:R-:W-:-:S07]  /*4760*/  @P2 FADD.FTZ R124, R72, R124 ;  /* 0x0000007c487c2221 */ /* 0x000fce0000010000 */
.L_x_4930:
[----:B------:R-:W-:-:S04]  /*4770*/  F2FP.F16.F32.PACK_AB R72, RZ, R124 ;  /* 0x0000007cff48723e */ /* 0x000fc800000000ff */
[----:B------:R-:W-:-:S07]  /*4780*/  PRMT R71, R72, 0x7610, R71 ;  /* 0x0000761048477816 */ /* 0x000fce0000000047 */
.L_x_4931:
[----:B------:R-:W-:Y:S01]  /*4790*/  HADD2.F32 R135, -RZ, R75.H1_H1 ;  /* 0x3000004bff877230 */ /* 0x000fe20000004100 */
[----:B------:R-:W-:Y:S06]  /*47a0*/  @P3 BRA `(.L_x_4932) ;  /* 0x0000000000203947 */ /* 0x000fec0003800000 */
[----:B------:R-:W-:-:S04]  /*47b0*/  ISETP.NE.U32.AND P2, PT, RZ, UR14, PT ;  /* 0x0000000eff007c0c */ /* 0x000fc8000bf45070 */
[----:B------:R-:W-:-:S13]  /*47c0*/  ISETP.NE.AND.EX P2, PT, RZ, UR15, PT, P2 ;  /* 0x0000000fff007c0c */ /* 0x000fda000bf45320 */
[----:B------:R-:W-:Y:S05]  /*47d0*/  @P2 BRA `(.L_x_4933) ;  /* 0x0000000000082947 */ /* 0x000fea0003800000 */
[----:B------:R-:W-:Y:S05]  /*47e0*/  @P0 BRA `(.L_x_4934) ;  /* 0x0000000000200947 */ /* 0x000fea0003800000 */
[----:B------:R-:W-:Y:S05]  /*47f0*/  BRA `(.L_x_4935) ;  /* 0x0000000000247947 */ /* 0x000fea0003800000 */
.L_x_4933:
[----:B-----5:R-:W-:-:S05]  /*4800*/  HADD2.F32 R72, -RZ, R67.H1_H1 ;  /* 0x30000043ff487230 */ /* 0x020fca0000004100 */
[----:B------:R-:W-:Y:S01]  /*4810*/  FADD.FTZ R135, R72, R135 ;  /* 0x0000008748877221 */ /* 0x000fe20000010000 */
[----:B------:R-:W-:Y:S06]  /*4820*/  BRA `(.L_x_4934) ;  /* 0x0000000000107947 */ /* 0x000fec0003800000 */
.L_x_4932:
[----:B-----5:R-:W-:-:S05]  /*4830*/  HADD2.F32 R72, -RZ, R63.H1_H1 ;  /* 0x3000003fff487230 */ /* 0x020fca0000004100 */
[----:B------:R-:W-:Y:S01]  /*4840*/  FADD.FTZ R135, R72, R135 ;  /* 0x0000008748877221 */ /* 0x000fe20000010000 */
[----:B------:R-:W-:-:S05]  /*4850*/  @P2 HADD2.F32 R72, -RZ, R67.H1_H1 ;  /* 0x30000043ff482230 */ /* 0x000fca0000004100 */
[----:B------:R-:W-:-:S07]  /*4860*/  @P2 FADD.FTZ R135, R72, R135 ;  /* 0x0000008748872221 */ /* 0x000fce0000010000 */
.L_x_4934:
[----:B------:R-:W-:-:S04]  /*4870*/  F2FP.F16.F32.PACK_AB R72, RZ, R135 ;  /* 0x00000087ff48723e */ /* 0x000fc800000000ff */
[----:B------:R-:W-:-:S07]  /*4880*/  PRMT R71, R71, 0x5410, R72 ;  /* 0x0000541047477816 */ /* 0x000fce0000000048 */
.L_x_4935:
[----:B------:R-:W0:Y:S02]  /*4890*/  @P0 LDC.64 R72, c[0x0][0x238] ;  /* 0x00008e00ff480b82 */ /* 0x000e240000000a00 */
[----:B0-----:R-:W-:-:S04]  /*48a0*/  @P0 LEA R72, P2, R77, R72, 0x4 ;  /* 0x000000484d480211 */ /* 0x001fc800078420ff */
[C---:B------:R-:W-:Y:S02]  /*48b0*/  @P0 LEA.HI.X R73, R77.reuse, R73, RZ, 0x4, P2 ;  /* 0x000000494d490211 */ /* 0x040fe400010f24ff */
[----:B------:R-:W-:-:S03]  /*48c0*/  IADD3 R77, R77, 0x80, RZ ;  /* 0x000000804d4d7810 */ /* 0x000fc60007ffe0ff */
[----:B------:R3:W-:Y:S04]  /*48d0*/  @P0 STG.E.128 desc[UR4][R72.64], R68 ;  /* 0x0000004448000986 */ /* 0x0007e8000c101d04 */
.L_x_4903:
[----:B------:R-:W-:Y:S05]  /*48e0*/  BSYNC B0 ;  /* 0x0000000000007941 */ /* 0x000fea0003800000 */
.L_x_4902:
[----:B------:R-:W-:Y:S01]  /*48f0*/  ISETP.GE.U32.AND P2, PT, R2, 0x280, PT ;  /* 0x000002800200780c */ /* 0x000fe20003f46070 */
[----:B------:R-:W-:-:S12]  /*4900*/  BSSY B0, `(.L_x_4936) ;  /* 0x0000096000007945 */ /* 0x000fd80003800000 */
[----:B------:R-:W-:Y:S05]  /*4910*/  @!P2 BRA `(.L_x_4937) ;  /* 0x000000080050a947 */ /* 0x000fea0003800000 */
[----:B------:R-:W-:Y:S01]  /*4920*/  ISETP.NE.U32.AND P2, PT, RZ, UR12, PT ;  /* 0x0000000cff007c0c */ /* 0x000fe2000bf45070 */
[----:B------:R-:W4:Y:S03]  /*4930*/  LDC.64 R74, c[0x0][0x220] ;  /* 0x00008800ff4a7b82 */ /* 0x000f260000000a00 */
[----:B------:R-:W-:-:S13]  /*4940*/  ISETP.NE.AND.EX P2, PT, RZ, UR13, PT, P2 ;  /* 0x0000000dff007c0c */ /* 0x000fda000bf45320 */
[----:B0123--:R-:W-:-:S04]  /*4950*/  @P2 LEA R72, P3, R77, UR12, 0x4 ;  /* 0x0000000c4d482c11 */ /* 0x00ffc8000f8620ff */
[----:B------:R-:W-:-:S05]  /*4960*/  @P2 LEA.HI.X R73, R77, UR13, RZ, 0x4, P3 ;  /* 0x0000000d4d492c11 */ /* 0x000fca00098f24ff */
[----:B-----5:R0:W5:Y:S01]  /*4970*/  @P2 LDG.E.128 R60, desc[UR4][R72.64] ;  /* 0x00000004483c2981 */ /* 0x020162000c1e1d00 */
        /* <DEDUP_REMOVED lines=16> */
.L_x_4939:
[----:B-----5:R-:W-:-:S05]  /*4a80*/  HADD2.F32 R78, -RZ, R64.H0_H0 ;  /* 0x20000040ff4e7230 */ /* 0x020fca0000004100 */
[----:B------:R-:W-:Y:S01]  /*4a90*/  FADD.FTZ R86, R78, R86 ;  /* 0x000000564e567221 */ /* 0x000fe20000010000 */
[----:B------:R-:W-:Y:S06]  /*4aa0*/  BRA `(.L_x_4940) ;  /* 0x0000000000107947 */ /* 0x000fec0003800000 */
.L_x_4938:
[----:B-----5:R-:W-:-:S05]  /*4ab0*/  HADD2.F32 R78, -RZ, R60.H0_H0 ;  /* 0x2000003cff4e7230 */ /* 0x020fca0000004100 */
[----:B------:R-:W-:Y:S01]  /*4ac0*/  FADD.FTZ R86, R78, R86 ;  /* 0x000000564e567221 */ /* 0x000fe20000010000 */
[----:B------:R-:W-:-:S05]  /*4ad0*/  @P2 HADD2.F32 R78, -RZ, R64.H0_H0 ;  /* 0x20000040ff4e2230 */ /* 0x000fca0000004100 */
[----:B------:R-:W-:-:S07]  /*4ae0*/  @P2 FADD.FTZ R86, R78, R86 ;  /* 0x000000564e562221 */ /* 0x000fce0000010000 */
.L_x_4940:
[----:B------:R-:W-:-:S04]  /*4af0*/  F2FP.F16.F32.PACK_AB R78, RZ, R86 ;  /* 0x00000056ff4e723e */ /* 0x000fc800000000ff */
[----:B------:R-:W-:-:S07]  /*4b00*/  PRMT R68, R78, 0x7610, R68 ;  /* 0x000076104e447816 */ /* 0x000fce0000000044 */
.L_x_4941:
[----:B------:R-:W-:Y:S01]  /*4b10*/  HADD2.F32 R97, -RZ, R72.H1_H1 ;  /* 0x30000048ff617230 */ /* 0x000fe20000004100 */
[----:B------:R-:W-:Y:S06]  /*4b20*/  @P3 BRA `(.L_x_4942) ;  /* 0x0000000000203947 */ /* 0x000fec0003800000 */
[----:B------:R-:W-:-:S04]  /*4b30*/  ISETP.NE.U32.AND P4, PT, RZ, UR14, PT ;  /* 0x0000000eff007c0c */ /* 0x000fc8000bf85070 */
[----:B------:R-:W-:-:S13]  /*4b40*/  ISETP.NE.AND.EX P4, PT, RZ, UR15, PT, P4 ;  /* 0x0000000fff007c0c */ /* 0x000fda000bf85340 */
[----:B------:R-:W-:Y:S05]  /*4b50*/  @P4 BRA `(.L_x_4943) ;  /* 0x0000000000084947 */ /* 0x000fea0003800000 */
[----:B------:R-:W-:Y:S05]  /*4b60*/  @P0 BRA `(.L_x_4944) ;  /* 0x0000000000200947 */ /* 0x000fea0003800000 */
[----:B------:R-:W-:Y:S05]  /*4b70*/  BRA `(.L_x_4945) ;  /* 0x0000000000247947 */ /* 0x000fea0003800000 */
.L_x_4943:
[----:B-----5:R-:W-:-:S05]  /*4b80*/  HADD2.F32 R72, -RZ, R64.H1_H1 ;  /* 0x30000040ff487230 */ /* 0x020fca0000004100 */
[----:B------:R-:W-:Y:S01]  /*4b90*/  FADD.FTZ R97, R72, R97 ;  /* 0x0000006148617221 */ /* 0x000fe20000010000 */
[----:B------:R-:W-:Y:S06]  /*4ba0*/  BRA `(.L_x_4944) ;  /* 0x0000000000107947 */ /* 0x000fec0003800000 */
.L_x_4942:
[----:B-----5:R-:W-:-:S05]  /*4bb0*/  HADD2.F32 R72, -RZ, R60.H1_H1 ;  /* 0x3000003cff487230 */ /* 0x020fca0000004100 */
[----:B------:R-:W-:Y:S01]  /*4bc0*/  FADD.FTZ R97, R72, R97 ;  /* 0x0000006148617221 */ /* 0x000fe20000010000 */
[----:B------:R-:W-:-:S05]  /*4bd0*/  @P2 HADD2.F32 R72, -RZ, R64.H1_H1 ;  /* 0x30000040ff482230 */ /* 0x000fca0000004100 */
[----:B------:R-:W-:-:S07]  /*4be0*/  @P2 FADD.FTZ R97, R72, R97 ;  /* 0x0000006148612221 */ /* 0x000fce0000010000 */
.L_x_4944:
[----:B------:R-:W-:-:S04]  /*4bf0*/  F2FP.F16.F32.PACK_AB R72, RZ, R97 ;  /* 0x00000061ff48723e */ /* 0x000fc800000000ff */
[----:B------:R-:W-:-:S07]  /*4c00*/  PRMT R68, R68, 0x5410, R72 ;  /* 0x0000541044447816 */ /* 0x000fce0000000048 */
.L_x_4945:
[----:B------:R-:W-:Y:S01]  /*4c10*/  HADD2.F32 R98, -RZ, R73.H0_H0 ;  /* 0x20000049ff627230 */ /* 0x000fe20000004100 */
[----:B------:R-:W-:Y:S06]  /*4c20*/  @P3 BRA `(.L_x_4946) ;  /* 0x0000000000203947 */ /* 0x000fec0003800000 */
[----:B------:R-:W-:-:S04]  /*4c30*/  ISETP.NE.U32.AND P4, PT, RZ, UR14, PT ;  /* 0x0000000eff007c0c */ /* 0x000fc8000bf85070 */
[----:B------:R-:W-:-:S13]  /*4c40*/  ISETP.NE.AND.EX P4, PT, RZ, UR15, PT, P4 ;  /* 0x0000000fff007c0c */ /* 0x000fda000bf85340 */
[----:B------:R-:W-:Y:S05]  /*4c50*/  @P4 BRA `(.L_x_4947) ;  /* 0x0000000000084947 */ /* 0x000fea0003800000 */
[----:B------:R-:W-:Y:S05]  /*4c60*/  @P0 BRA `(.L_x_4948) ;  /* 0x0000000000200947 */ /* 0x000fea0003800000 */
[----:B------:R-:W-:Y:S05]  /*4c70*/  BRA `(.L_x_4949) ;  /* 0x0000000000247947 */ /* 0x000fea0003800000 */
.L_x_4947:
[----:B-----5:R-:W-:-:S05]  /*4c80*/  HADD2.F32 R72, -RZ, R65.H0_H0 ;  /* 0x20000041ff487230 */ /* 0x020fca0000004100 */
[----:B------:R-:W-:Y:S01]  /*4c90*/  FADD.FTZ R98, R72, R98 ;  /* 0x0000006248627221 */ /* 0x000fe20000010000 */
[----:B------:R-:W-:Y:S06]  /*4ca0*/  BRA `(.L_x_4948) ;  /* 0x0000000000107947 */ /* 0x000fec0003800000 */
.L_x_4946:
[----:B-----5:R-:W-:-:S05]  /*4cb0*/  HADD2.F32 R72, -RZ, R61.H0_H0 ;  /* 0x2000003dff487230 */ /* 0x020fca0000004100 */
[----:B------:R-:W-:Y:S01]  /*4cc0*/  FADD.FTZ R98, R72, R98 ;  /* 0x0000006248627221 */ /* 0x000fe20000010000 */
[----:B------:R-:W-:-:S05]  /*4cd0*/  @P2 HADD2.F32 R72, -RZ, R65.H0_H0 ;  /* 0x20000041ff482230 */ /* 0x000fca0000004100 */
[----:B------:R-:W-:-:S07]  /*4ce0*/  @P2 FADD.FTZ R98, R72, R98 ;  /* 0x0000006248622221 */ /* 0x000fce0000010000 */
.L_x_4948:
[----:B------:R-:W-:-:S04]  /*4cf0*/  F2FP.F16.F32.PACK_AB R72, RZ, R98 ;  /* 0x00000062ff48723e */ /* 0x000fc800000000ff */
[----:B------:R-:W-:-:S07]  /*4d00*/  PRMT R69, R72, 0x7610, R69 ;  /* 0x0000761048457816 */ /* 0x000fce0000000045 */
.L_x_4949:
[----:B------:R-:W-:Y:S01]  /*4d10*/  HADD2.F32 R111, -RZ, R73.H1_H1 ;  /* 0x30000049ff6f7230 */ /* 0x000fe20000004100 */
[----:B------:R-:W-:Y:S06]  /*4d20*/  @P3 BRA `(.L_x_4950) ;  /* 0x0000000000203947 */ /* 0x000fec0003800000 */
[----:B------:R-:W-:-:S04]  /*4d30*/  ISETP.NE.U32.AND P4, PT, RZ, UR14, PT ;  /* 0x0000000eff007c0c */ /* 0x000fc8000bf85070 */
[----:B------:R-:W-:-:S13]  /*4d40*/  ISETP.NE.AND.EX P4, PT, RZ, UR15, PT, P4 ;  /* 0x0000000fff007c0c */ /* 0x000fda000bf85340 */
[----:B------:R-:W-:Y:S05]  /*4d50*/  @P4 BRA `(.L_x_4951) ;  /* 0x0000000000084947 */ /* 0x000fea0003800000 */
[----:B------:R-:W-:Y:S05]  /*4d60*/  @P0 BRA `(.L_x_4952) ;  /* 0x0000000000200947 */ /* 0x000fea0003800000 */
[----:B------:R-:W-:Y:S05]  /*4d70*/  BRA `(.L_x_4953) ;  /* 0x0000000000247947 */ /* 0x000fea0003800000 */
.L_x_4951:
[----:B-----5:R-:W-:-:S05]  /*4d80*/  HADD2.F32 R72, -RZ, R65.H1_H1 ;  /* 0x30000041ff487230 */ /* 0x020fca0000004100 */
[----:B------:R-:W-:Y:S01]  /*4d90*/  FADD.FTZ R111, R72, R111 ;  /* 0x0000006f486f7221 */ /* 0x000fe20000010000 */
[----:B------:R-:W-:Y:S06]  /*4da0*/  BRA `(.L_x_4952) ;  /* 0x0000000000107947 */ /* 0x000fec0003800000 */
.L_x_4950:
[----:B-----5:R-:W-:-:S05]  /*4db0*/  HADD2.F32 R72, -RZ, R61.H1_H1 ;  /* 0x3000003dff487230 */ /* 0x020fca0000004100 */
[----:B------:R-:W-:Y:S01]  /*4dc0*/  FADD.FTZ R111, R72, R111 ;  /* 0x0000006f486f7221 */ /* 0x000fe20000010000 */
[----:B------:R-:W-:-:S05]  /*4dd0*/  @P2 HADD2.F32 R72, -RZ, R65.H1_H1 ;  /* 0x30000041ff482230 */ /* 0x000fca0000004100 */
[----:B------:R-:W-:-:S07]  /*4de0*/  @P2 FADD.FTZ R111, R72, R111 ;  /* 0x0000006f486f2221 */ /* 0x000fce0000010000 */
.L_x_4952:
[----:B------:R-:W-:-:S04]  /*4df0*/  F2FP.F16.F32.PACK_AB R72, RZ, R111 ;  /* 0x0000006fff48723e */ /* 0x000fc800000000ff */
[----:B------:R-:W-:-:S07]  /*4e00*/  PRMT R69, R69, 0x5410, R72 ;  /* 0x0000541045457816 */ /* 0x000fce0000000048 */
.L_x_4953:
[----:B------:R-:W-:Y:S01]  /*4e10*/  HADD2.F32 R112, -RZ, R74.H0_H0 ;  /* 0x2000004aff707230 */ /* 0x000fe20000004100 */
[----:B------:R-:W-:Y:S06]  /*4e20*/  @P3 BRA `(.L_x_4954) ;  /* 0x0000000000203947 */ /* 0x000fec0003800000 */
[----:B------:R-:W-:-:S04]  /*4e30*/  ISETP.NE.U32.AND P4, PT, RZ, UR14, PT ;  /* 0x0000000eff007c0c */ /* 0x000fc8000bf85070 */
[----:B------:R-:W-:-:S13]  /*4e40*/  ISETP.NE.AND.EX P4, PT, RZ, UR15, PT, P4 ;  /* 0x0000000fff007c0c */ /* 0x000fda000bf85340 */
[----:B------:R-:W-:Y:S05]  /*4e50*/  @P4 BRA `(.L_x_4955) ;  /* 0x0000000000084947 */ /* 0x000fea0003800000 */
[----:B------:R-:W-:Y:S05]  /*4e60*/  @P0 BRA `(.L_x_4956) ;  /* 0x0000000000200947 */ /* 0x000fea0003800000 */
[----:B------:R-:W-:Y:S05]  /*4e70*/  BRA `(.L_x_4957) ;  /* 0x0000000000247947 */ /* 0x000fea0003800000 */
.L_x_4955:
[----:B-----5:R-:W-:-:S05]  /*4e80*/  HADD2.F32 R72, -RZ, R66.H0_H0 ;  /* 0x20000042ff487230 */ /* 0x020fca0000004100 */
[----:B------:R-:W-:Y:S01]  /*4e90*/  FADD.FTZ R112, R72, R112 ;  /* 0x0000007048707221 */ /* 0x000fe20000010000 */
[----:B------:R-:W-:Y:S06]  /*4ea0*/  BRA `(.L_x_4956) ;  /* 0x0000000000107947 */ /* 0x000fec0003800000 */
.L_x_4954:
[----:B-----5:R-:W-:-:S05]  /*4eb0*/  HADD2.F32 R72, -RZ, R62.H0_H0 ;  /* 0x2000003eff487230 */ /* 0x020fca0000004100 */
[----:B------:R-:W-:Y:S01]  /*4ec0*/  FADD.FTZ R112, R72, R112 ;  /* 0x0000007048707221 */ /* 0x000fe20000010000 */
[----:B------:R-:W-:-:S05]  /*4ed0*/  @P2 HADD2.F32 R72, -RZ, R66.H0_H0 ;  /* 0x20000042ff482230 */ /* 0x000fca0000004100 */
[----:B------:R-:W-:-:S07]  /*4ee0*/  @P2 FADD.FTZ R112, R72, R112 ;  /* 0x0000007048702221 */ /* 0x000fce0000010000 */
.L_x_4956:
[----:B------:R-:W-:-:S04]  /*4ef0*/  F2FP.F16.F32.PACK_AB R72, RZ, R112 ;  /* 0x00000070ff48723e */ /* 0x000fc800000000ff */
[----:B------:R-:W-:-:S07]  /*4f00*/  PRMT R70, R72, 0x7610, R70 ;  /* 0x0000761048467816 */ /* 0x000fce0000000046 */
.L_x_4957:
[----:B------:R-:W-:Y:S01]  /*4f10*/  HADD2.F32 R125, -RZ, R74.H1_H1 ;  /* 0x3000004aff7d7230 */ /* 0x000fe20000004100 */
[----:B------:R-:W-:Y:S06]  /*4f20*/  @P3 BRA `(.L_x_4958) ;  /* 0x0000000000203947 */ /* 0x000fec0003800000 */
[----:B------:R-:W-:-:S04]  /*4f30*/  ISETP.NE.U32.AND P4, PT, RZ, UR14, PT ;  /* 0x0000000eff007c0c */ /* 0x000fc8000bf85070 */
[----:B------:R-:W-:-:S13]  /*4f40*/  ISETP.NE.AND.EX P4, PT, RZ, UR15, PT, P4 ;  /* 0x0000000fff007c0c */ /* 0x000fda000bf85340 */
[----:B------:R-:W-:Y:S05]  /*4f50*/  @P4 BRA `(.L_x_4959) ;  /* 0x0000000000084947 */ /* 0x000fea0003800000 */
[----:B------:R-:W-:Y:S05]  /*4f60*/  @P0 BRA `(.L_x_4960) ;  /* 0x0000000000200947 */ /* 0x000fea0003800000 */
[----:B------:R-:W-:Y:S05]  /*4f70*/  BRA `(.L_x_4961) ;  /* 0x0000000000247947 */ /* 0x000fea0003800000 */
.L_x_4959:
[----:B-----5:R-:W-:-:S05]  /*4f80*/  HADD2.F32 R72, -RZ, R66.H1_H1 ;  /* 0x30000042ff487230 */ /* 0x020fca0000004100 */
[----:B------:R-:W-:Y:S01]  /*4f90*/  FADD.FTZ R125, R72, R125 ;  /* 0x0000007d487d7221 */ /* 0x000fe20000010000 */
[----:B------:R-:W-:Y:S06]  /*4fa0*/  BRA `(.L_x_4960) ;  /* 0x0000000000107947 */ /* 0x000fec0003800000 */
.L_x_4958:
[----:B-----5:R-:W-:-:S05]  /*4fb0*/  HADD2.F32 R72, -RZ, R62.H1_H1 ;  /* 0x3000003eff487230 */ /* 0x020fca0000004100 */
[----:B------:R-:W-:Y:S01]  /*4fc0*/  FADD.FTZ R125, R72, R125 ;  /* 0x0000007d487d7221 */ /* 0x000fe20000010000 */
[----:B------:R-:W-:-:S05]  /*4fd0*/  @P2 HADD2.F32 R72, -RZ, R66.H1_H1 ;  /* 0x30000042ff482230 */ /* 0x000fca0000004100 */
[----:B------:R-:W-:-:S07]  /*4fe0*/  @P2 FADD.FTZ R125, R72, R125 ;  /* 0x0000007d487d2221 */ /* 0x000fce0000010000 */
.L_x_4960:
[----:B------:R-:W-:-:S04]  /*4ff0*/  F2FP.F16.F32.PACK_AB R72, RZ, R125 ;  /* 0x0000007dff48723e */ /* 0x000fc800000000ff */
[----:B------:R-:W-:-:S07]  /*5000*/  PRMT R70, R70, 0x5410, R72 ;  /* 0x0000541046467816 */ /* 0x000fce0000000048 */
.L_x_4961:
[----:B------:R-:W-:Y:S01]  /*5010*/  HADD2.F32 R126, -RZ, R75.H0_H0 ;  /* 0x2000004bff7e7230 */ /* 0x000fe20000004100 */
[----:B------:R-:W-:Y:S06]  /*5020*/  @P3 BRA `(.L_x_4962) ;  /* 0x0000000000203947 */ /* 0x000fec0003800000 */
[----:B------:R-:W-:-:S04]  /*5030*/  ISETP.NE.U32.AND P4, PT, RZ, UR14, PT ;  /* 0x0000000eff007c0c */ /* 0x000fc8000bf85070 */
[----:B------:R-:W-:-:S13]  /*5040*/  ISETP.NE.AND.EX P4, PT, RZ, UR15, PT, P4 ;  /* 0x0000000fff007c0c */ /* 0x000fda000bf85340 */
[----:B------:R-:W-:Y:S05]  /*5050*/  @P4 BRA `(.L_x_4963) ;  /* 0x0000000000084947 */ /* 0x000fea0003800000 */
[----:B------:R-:W-:Y:S05]  /*5060*/  @P0 BRA `(.L_x_4964) ;  /* 0x0000000000200947 */ /* 0x000fea0003800000 */
[----:B------:R-:W-:Y:S05]  /*5070*/  BRA `(.L_x_4965) ;  /* 0x0000000000247947 */ /* 0x000fea0003800000 */
.L_x_4963:
[----:B-----5:R-:W-:-:S05]  /*5080*/  HADD2.F32 R72, -RZ, R67.H0_H0 ;  /* 0x20000043ff487230 */ /* 0x020fca0000004100 */
[----:B------:R-:W-:Y:S01]  /*5090*/  FADD.FTZ R126, R72, R126 ;  /* 0x0000007e487e7221 */ /* 0x000fe20000010000 */
[----:B------:R-:W-:Y:S06]  /*50a0*/  BRA `(.L_x_4964) ;  /* 0x0000000000107947 */ /* 0x000fec0003800000 */
.L_x_4962:
[----:B-----5:R-:W-:-:S05]  /*50b0*/  HADD2.F32 R72, -RZ, R63.H0_H0 ;  /* 0x2000003fff487230 */ /* 0x020fca0000004100 */
[----:B------:R-:W-:Y:S01]  /*50c0*/  FADD.FTZ R126, R72, R126 ;  /* 0x0000007e487e7221 */ /* 0x000fe20000010000 */
[----:B------:R-:W-:-:S05]  /*50d0*/  @P2 HADD2.F32 R72, -RZ, R67.H0_H0 ;  /* 0x20000043ff482230 */ /* 0x000fca0000004100 */
[----:B------:R-:W-:-:S07]  /*50e0*/  @P2 FADD.FTZ R126, R72, R126 ;  /* 0x0000007e487e2221 */ /* 0x000fce0000010000 */
.L_x_4964:
[----:B------:R-:W-:-:S04]  /*50f0*/  F2FP.F16.F32.PACK_AB R72, RZ, R126 ;  /* 0x0000007eff48723e */ /* 0x000fc800000000ff */
[----:B------:R-:W-:-:S07]  /*5100*/  PRMT R71, R72, 0x7610, R71 ;  /* 0x0000761048477816 */ /* 0x000fce0000000047 */
.L_x_4965:
[----:B------:R-:W-:Y:S01]  /*5110*/  HADD2.F32 R138, -RZ, R75.H1_H1 ;  /* 0x3000004bff8a7230 */ /* 0x000fe20000004100 */
[----:B------:R-:W-:Y:S06]  /*5120*/  @P3 BRA `(.L_x_4966) ;  /* 0x0000000000203947 */ /* 0x000fec0003800000 */
[----:B------:R-:W-:-:S04]  /*5130*/  ISETP.NE.U32.AND P2, PT, RZ, UR14, PT ;  /* 0x0000000eff007c0c */ /* 0x000fc8000bf45070 */
[----:B------:R-:W-:-:S13]  /*5140*/  ISETP.NE.AND.EX P2, PT, RZ, UR15, PT, P2 ;  /* 0x0000000fff007c0c */ /* 0x000fda000bf45320 */
[----:B------:R-:W-:Y:S05]  /*5150*/  @P2 BRA `(.L_x_4967) ;  /* 0x0000000000082947 */ /* 0x000fea0003800000 */
[----:B------:R-:W-:Y:S05]  /*5160*/  @P0 BRA `(.L_x_4968) ;  /* 0x0000000000200947 */ /* 0x000fea0003800000 */
[----:B------:R-:W-:Y:S05]  /*5170*/  BRA `(.L_x_4969) ;  /* 0x0000000000247947 */ /* 0x000fea0003800000 */
.L_x_4967:
[----:B-----5:R-:W-:-:S05]  /*5180*/  HADD2.F32 R72, -RZ, R67.H1_H1 ;  /* 0x30000043ff487230 */ /* 0x020fca0000004100 */
[----:B------:R-:W-:Y:S01]  /*5190*/  FADD.FTZ R138, R72, R138 ;  /* 0x0000008a488a7221 */ /* 0x000fe20000010000 */
[----:B------:R-:W-:Y:S06]  /*51a0*/  BRA `(.L_x_4968) ;  /* 0x0000000000107947 */ /* 0x000fec0003800000 */
.L_x_4966:
[----:B-----5:R-:W-:-:S05]  /*51b0*/  HADD2.F32 R72, -RZ, R63.H1_H1 ;  /* 0x3000003fff487230 */ /* 0x020fca0000004100 */
[----:B------:R-:W-:Y:S01]  /*51c0*/  FADD.FTZ R138, R72, R138 ;  /* 0x0000008a488a7221 */ /* 0x000fe20000010000 */
[----:B------:R-:W-:-:S05]  /*51d0*/  @P2 HADD2.F32 R72, -RZ, R67.H1_H1 ;  /* 0x30000043ff482230 */ /* 0x000fca0000004100 */
[----:B------:R-:W-:-:S07]  /*51e0*/  @P2 FADD.FTZ R138, R72, R138 ;  /* 0x0000008a488a2221 */ /* 0x000fce0000010000 */
.L_x_4968:
[----:B------:R-:W-:-:S04]  /*51f0*/  F2FP.F16.F32.PACK_AB R72, RZ, R138 ;  /* 0x0000008aff48723e */ /* 0x000fc800000000ff */
[----:B------:R-:W-:-:S07]  /*5200*/  PRMT R71, R71, 0x5410, R72 ;  /* 0x0000541047477816 */ /* 0x000fce0000000048 */
.L_x_4969:
[----:B------:R-:W0:Y:S02]  /*5210*/  @P0 LDC.64 R72, c[0x0][0x238] ;  /* 0x00008e00ff480b82 */ /* 0x000e240000000a00 */
[----:B0-----:R-:W-:-:S04]  /*5220*/  @P0 LEA R72, P2, R77, R72, 0x4 ;  /* 0x000000484d480211 */ /* 0x001fc800078420ff */
[C---:B------:R-:W-:Y:S02]  /*5230*/  @P0 LEA.HI.X R73, R77.reuse, R73, RZ, 0x4, P2 ;  /* 0x000000494d490211 */ /* 0x040fe400010f24ff */
[----:B------:R-:W-:-:S03]  /*5240*/  IADD3 R77, R77, 0x80, RZ ;  /* 0x000000804d4d7810 */ /* 0x000fc60007ffe0ff */
[----:B------:R4:W-:Y:S04]  /*5250*/  @P0 STG.E.128 desc[UR4][R72.64], R68 ;  /* 0x0000004448000986 */ /* 0x0009e8000c101d04 */
.L_x_4937:
[----:B------:R-:W-:Y:S05]  /*5260*/  BSYNC B0 ;  /* 0x0000000000007941 */ /* 0x000fea0003800000 */
.L_x_4936:
[----:B------:R-:W-:Y:S01]  /*5270*/  ISETP.GE.U32.AND P2, PT, R2, 0x300, PT ;  /* 0x000003000200780c */ /* 0x000fe20003f46070 */
[----:B------:R-:W-:-:S12]  /*5280*/  BSSY B0, `(.L_x_4970) ;  /* 0x0000096000007945 */ /* 0x000fd80003800000 */
[----:B------:R-:W-:Y:S05]  /*5290*/  @!P2 BRA `(.L_x_4971) ;  /* 0x000000080050a947 */ /* 0x000fea0003800000 */
[----:B------:R-:W-:Y:S01]  /*52a0*/  ISETP.NE.U32.AND P2, PT, RZ, UR12, PT ;  /* 0x0000000cff007c0c */ /* 0x000fe2000bf45070 */
[----:B------:R-:W0:Y:S03]  /*52b0*/  LDC.64 R74, c[0x0][0x220] ;  /* 0x00008800ff4a7b82 */ /* 0x000e260000000a00 */
[----:B------:R-:W-:-:S13]  /*52c0*/  ISETP.NE.AND.EX P2, PT, RZ, UR13, PT, P2 ;  /* 0x0000000dff007c0c */ /* 0x000fda000bf45320 */
[----:B01234-:R-:W-:-:S04]  /*52d0*/  @P2 LEA R72, P3, R77, UR12, 0x4 ;  /* 0x0000000c4d482c11 */ /* 0x01ffc8000f8620ff */
[----:B------:R-:W-:-:S05]  /*52e0*/  @P2 LEA.HI.X R73, R77, UR13, RZ, 0x4, P3 ;  /* 0x0000000d4d492c11 */ /* 0x000fca00098f24ff */
[----:B-----5:R0:W5:Y:S01]  /*52f0*/  @P2 LDG.E.128 R60, desc[UR4][R72.64] ;  /* 0x00000004483c2981 */ /* 0x020162000c1e1d00 */
[----:B------:R-:W-:-:S04]  /*5300*/  ISETP.NE.U32.AND P2, PT, RZ, UR14, PT ;  /* 0x0000000eff007c0c */ /* 0x000fc8000bf45070 */
[----:B------:R-:W-:-:S13]  /*5310*/  ISETP.NE.AND.EX P2, PT, RZ, UR15, PT, P2 ;  /* 0x0000000fff007c0c */ /* 0x000fda000bf45320 */
[----:B0-----:R-:W-:-:S04]  /*5320*/  @P2 LEA R72, P3, R77, UR14, 0x4 ;  /* 0x0000000e4d482c11 */ /* 0x001fc8000f8620ff */
        /* <DEDUP_REMOVED lines=13> */
.L_x_4973:
[----:B-----5:R-:W-:-:S05]  /*5400*/  HADD2.F32 R78, -RZ, R64.H0_H0 ;  /* 0x20000040ff4e7230 */ /* 0x020fca0000004100 */
[----:B------:R-:W-:Y:S01]  /*5410*/  FADD.FTZ R87, R78, R87 ;  /* 0x000000574e577221 */ /* 0x000fe20000010000 */
[----:B------:R-:W-:Y:S06]  /*5420*/  BRA `(.L_x_4974) ;  /* 0x0000000000107947 */ /* 0x000fec0003800000 */
.L_x_4972:
[----:B-----5:R-:W-:-:S05]  /*5430*/  HADD2.F32 R78, -RZ, R60.H0_H0 ;  /* 0x2000003cff4e7230 */ /* 0x020fca0000004100 */
[----:B------:R-:W-:Y:S01]  /*5440*/  FADD.FTZ R87, R78, R87 ;  /* 0x000000574e577221 */ /* 0x000fe20000010000 */
[----:B------:R-:W-:-:S05]  /*5450*/  @P2 HADD2.F32 R78, -RZ, R64.H0_H0 ;  /* 0x20000040ff4e2230 */ /* 0x000fca0000004100 */
[----:B------:R-:W-:-:S07]  /*5460*/  @P2 FADD.FTZ R87, R78, R87 ;  /* 0x000000574e572221 */ /* 0x000fce0000010000 */
.L_x_4974:
[----:B------:R-:W-:-:S04]  /*5470*/  F2FP.F16.F32.PACK_AB R78, RZ, R87 ;  /* 0x00000057ff4e723e */ /* 0x000fc800000000ff */
[----:B------:R-:W-:-:S07]  /*5480*/  PRMT R68, R78, 0x7610, R68 ;  /* 0x000076104e447816 */ /* 0x000fce0000000044 */
.L_x_4975:
[----:B------:R-:W-:Y:S01]  /*5490*/  HADD2.F32 R99, -RZ, R72.H1_H1 ;  /* 0x30000048ff637230 */ /* 0x000fe20000004100 */
[----:B------:R-:W-:Y:S06]  /*54a0*/  @P3 BRA `(.L_x_4976) ;  /* 0x0000000000203947 */ /* 0x000fec0003800000 */
[----:B------:R-:W-:-:S04]  /*54b0*/  ISETP.NE.U32.AND P4, PT, RZ, UR14, PT ;  /* 0x0000000eff007c0c */ /* 0x000fc8000bf85070 */
[----:B------:R-:W-:-:S13]  /*54c0*/  ISETP.NE.AND.EX P4, PT, RZ, UR15, PT, P4 ;  /* 0x0000000fff007c0c */ /* 0x000fda000bf85340 */
[----:B------:R-:W-:Y:S05]  /*54d0*/  @P4 BRA `(.L_x_4977) ;  /* 0x0000000000084947 */ /* 0x000fea0003800000 */
[----:B------:R-:W-:Y:S05]  /*54e0*/  @P0 BRA `(.L_x_4978) ;  /* 0x0000000000200947 */ /* 0x000fea0003800000 */
[----:B------:R-:W-:Y:S05]  /*54f0*/  BRA `(.L_x_4979) ;  /* 0x0000000000247947 */ /* 0x000fea0003800000 */
.L_x_4977:
[----:B-----5:R-:W-:-:S05]  /*5500*/  HADD2.F32 R72, -RZ, R64.H1_H1 ;  /* 0x30000040ff487230 */ /* 0x020fca0000004100 */
[----:B------:R-:W-:Y:S01]  /*5510*/  FADD.FTZ R99, R72, R99 ;  /* 0x0000006348637221 */ /* 0x000fe20000010000 */
[----:B------:R-:W-:Y:S06]  /*5520*/  BRA `(.L_x_4978) ;  /* 0x0000000000107947 */ /* 0x000fec0003800000 */
.L_x_4976:
[----:B-----5:R-:W-:-:S05]  /*5530*/  HADD2.F32 R72, -RZ, R60.H1_H1 ;  /* 0x3000003cff487230 */ /* 0x020fca0000004100 */
[----:B------:R-:W-:Y:S01]  /*5540*/  FADD.FTZ R99, R72, R99 ;  /* 0x0000006348637221 */ /* 0x000fe20000010000 */
[----:B------:R-:W-:-:S05]  /*5550*/  @P2 HADD2.F32 R72, -RZ, R64.H1_H1 ;  /* 0x30000040ff482230 */ /* 0x000fca0000004100 */
[----:B------:R-:W-:-:S07]  /*5560*/  @P2 FADD.FTZ R99, R72, R99 ;  /* 0x0000006348632221 */ /* 0x000fce0000010000 */
.L_x_4978:
[----:B------:R-:W-:-:S04]  /*5570*/  F2FP.F16.F32.PACK_AB R72, RZ, R99 ;  /* 0x00000063ff48723e */ /* 0x000fc800000000ff */
[----:B------:R-:W-:-:S07]  /*5580*/  PRMT R68, R68, 0x5410, R72 ;  /* 0x0000541044447816 */ /* 0x000fce0000000048 */
.L_x_4979:
[----:B------:R-:W-:Y:S01]  /*5590*/  HADD2.F32 R100, -RZ, R73.H0_H0 ;  /* 0x20000049ff647230 */ /* 0x000fe20000004100 */
[----:B------:R-:W-:Y:S06]  /*55a0*/  @P3 BRA `(.L_x_4980) ;  /* 0x0000000000203947 */ /* 0x000fec0003800000 */
[----:B------:R-:W-:-:S04]  /*55b0*/  ISETP.NE.U32.AND P4, PT, RZ, UR14, PT ;  /* 0x0000000eff007c0c */ /* 0x000fc8000bf85070 */
[----:B------:R-:W-:-:S13]  /*55c0*/  ISETP.NE.AND.EX P4, PT, RZ, UR15, PT, P4 ;  /* 0x0000000fff007c0c */ /* 0x000fda000bf85340 */
[----:B------:R-:W-:Y:S05]  /*55d0*/  @P4 BRA `(.L_x_4981) ;  /* 0x0000000000084947 */ /* 0x000fea0003800000 */
[----:B------:R-:W-:Y:S05]  /*55e0*/  @P0 BRA `(.L_x_4982) ;  /* 0x0000000000200947 */ /* 0x000fea0003800000 */
[----:B------:R-:W-:Y:S05]  /*55f0*/  BRA `(.L_x_4983) ;  /* 0x0000000000247947 */ /* 0x000fea0003800000 */
.L_x_4981:
[----:B-----5:R-:W-:-:S05]  /*5600*/  HADD2.F32 R72, -RZ, R65.H0_H0 ;  /* 0x20000041ff487230 */ /* 0x020fca0000004100 */
[----:B------:R-:W-:Y:S01]  /*5610*/  FADD.FTZ R100, R72, R100 ;  /* 0x0000006448647221 */ /* 0x000fe20000010000 */
[----:B------:R-:W-:Y:S06]  /*5620*/  BRA `(.L_x_4982) ;  /* 0x0000000000107947 */ /* 0x000fec0003800000 */
.L_x_4980:
[----:B-----5:R-:W-:-:S05]  /*5630*/  HADD2.F32 R72, -RZ, R61.H0_H0 ;  /* 0x2000003dff487230 */ /* 0x020fca0000004100 */
[----:B------:R-:W-:Y:S01]  /*5640*/  FADD.FTZ R100, R72, R100 ;  /* 0x0000006448647221 */ /* 0x000fe20000010000 */
[----:B------:R-:W-:-:S05]  /*5650*/  @P2 HADD2.F32 R72, -RZ, R65.H0_H0 ;  /* 0x20000041ff482230 */ /* 0x000fca0000004100 */
[----:B------:R-:W-:-:S07]  /*5660*/  @P2 FADD.FTZ R100, R72, R100 ;  /* 0x0000006448642221 */ /* 0x000fce0000010000 */
.L_x_4982:
[----:B------:R-:W-:-:S04]  /*5670*/  F2FP.F16.F32.PACK_AB R72, RZ, R100 ;  /* 0x00000064ff48723e */ /* 0x000fc800000000ff */
[----:B------:R-:W-:-:S07]  /*5680*/  PRMT R69, R72, 0x7610, R69 ;  /* 0x0000761048457816 */ /* 0x000fce0000000045 */
.L_x_4983:
[----:B------:R-:W-:Y:S01]  /*5690*/  HADD2.F32 R113, -RZ, R73.H1_H1 ;  /* 0x30000049ff717230 */ /* 0x000fe20000004100 */
[----:B------:R-:W-:Y:S06]  /*56a0*/  @P3 BRA `(.L_x_4984) ;  /* 0x0000000000203947 */ /* 0x000fec0003800000 */
[----:B------:R-:W-:-:S04]  /*56b0*/  ISETP.NE.U32.AND P4, PT, RZ, UR14, PT ;  /* 0x0000000eff007c0c */ /* 0x000fc8000bf85070 */
[----:B------:R-:W-:-:S13]  /*56c0*/  ISETP.NE.AND.EX P4, PT, RZ, UR15, PT, P4 ;  /* 0x0000000fff007c0c */ /* 0x000fda000bf85340 */
[----:B------:R-:W-:Y:S05]  /*56d0*/  @P4 BRA `(.L_x_4985) ;  /* 0x0000000000084947 */ /* 0x000fea0003800000 */
[----:B------:R-:W-:Y:S05]  /*56e0*/  @P0 BRA `(.L_x_4986) ;  /* 0x0000000000200947 */ /* 0x000fea0003800000 */
[----:B------:R-:W-:Y:S05]  /*56f0*/  BRA `(.L_x_4987) ;  /* 0x0000000000247947 */ /* 0x000fea0003800000 */
.L_x_4985:
[----:B-----5:R-:W-:-:S05]  /*5700*/  HADD2.F32 R72, -RZ, R65.H1_H1 ;  /* 0x30000041ff487230 */ /* 0x020fca0000004100 */
[----:B------:R-:W-:Y:S01]  /*5710*/  FADD.FTZ R113, R72, R113 ;  /* 0x0000007148717221 */ /* 0x000fe20000010000 */
[----:B------:R-:W-:Y:S06]  /*5720*/  BRA `(.L_x_4986) ;  /* 0x0000000000107947 */ /* 0x000fec0003800000 */
.L_x_4984:
[----:B-----5:R-:W-:-:S05]  /*5730*/  HADD2.F32 R72, -RZ, R61.H1_H1 ;  /* 0x3000003dff487230 */ /* 0x020fca0000004100 */
[----:B------:R-:W-:Y:S01]  /*5740*/  FADD.FTZ R113, R72, R113 ;  /* 0x0000007148717221 */ /* 0x000fe20000010000 */
[----:B------:R-:W-:-:S05]  /*5750*/  @P2 HADD2.F32 R72, -RZ, R65.H1_H1 ;  /* 0x30000041ff482230 */ /* 0x000fca0000004100 */
[----:B------:R-:W-:-:S07]  /*5760*/  @P2 FADD.FTZ R113, R72, R113 ;  /* 0x0000007148712221 */ /* 0x000fce0000010000 */
.L_x_4986:
[----:B------:R-:W-:-:S04]  /*5770*/  F2FP.F16.F32.PACK_AB R72, RZ, R113 ;  /* 0x00000071ff48723e */ /* 0x000fc800000000ff */
[----:B------:R-:W-:-:S07]  /*5780*/  PRMT R69, R69, 0x5410, R72 ;  /* 0x0000541045457816 */ /* 0x000fce0000000048 */
.L_x_4987:
[----:B------:R-:W-:Y:S01]  /*5790*/  HADD2.F32 R114, -RZ, R74.H0_H0 ;  /* 0x2000004aff727230 */ /* 0x000fe20000004100 */
[----:B------:R-:W-:Y:S06]  /*57a0*/  @P3 BRA `(.L_x_4988) ;  /* 0x0000000000203947 */ /* 0x000fec0003800000 */
[----:B------:R-:W-:-:S04]  /*57b0*/  ISETP.NE.U32.AND P4, PT, RZ, UR14, PT ;  /* 0x0000000eff007c0c */ /* 0x000fc8000bf85070 */
[----:B------:R-:W-:-:S13]  /*57c0*/  ISETP.NE.AND.EX P4, PT, RZ, UR15, PT, P4 ;  /* 0x0000000fff007c0c */ /* 0x000fda000bf85340 */
[----:B------:R-:W-:Y:S05]  /*57d0*/  @P4 BRA `(.L_x_4989) ;  /* 0x0000000000084947 */ /* 0x000fea0003800000 */
[----:B------:R-:W-:Y:S05]  /*57e0*/  @P0 BRA `(.L_x_4990) ;  /* 0x0000000000200947 */ /* 0x000fea0003800000 */
[----:B------:R-:W-:Y:S05]  /*57f0*/  BRA `(.L_x_4991) ;  /* 0x0000000000247947 */ /* 0x000fea0003800000 */
.L_x_4989:
[----:B-----5:R-:W-:-:S05]  /*5800*/  HADD2.F32 R72, -RZ, R66.H0_H0 ;  /* 0x20000042ff487230 */ /* 0x020fca0000004100 */
[----:B------:R-:W-:Y:S01]  /*5810*/  FADD.FTZ R114, R72, R114 ;  /* 0x0000007248727221 */ /* 0x000fe20000010000 */
[----:B------:R-:W-:Y:S06]  /*5820*/  BRA `(.L_x_4990) ;  /* 0x0000000000107947 */ /* 0x000fec0003800000 */
.L_x_4988:
[----:B-----5:R-:W-:-:S05]  /*5830*/  HADD2.F32 R72, -RZ, R62.H0_H0 ;  /* 0x2000003eff487230 */ /* 0x020fca0000004100 */
[----:B------:R-:W-:Y:S01]  /*5840*/  FADD.FTZ R114, R72, R114 ;  /* 0x0000007248727221 */ /* 0x000fe20000010000 */
[----:B------:R-:W-:-:S05]  /*5850*/  @P2 HADD2.F32 R72, -RZ, R66.H0_H0 ;  /* 0x20000042ff482230 */ /* 0x000fca0000004100 */
[----:B------:R-:W-:-:S07]  /*5860*/  @P2 FADD.FTZ R114, R72, R114 ;  /* 0x0000007248722221 */ /* 0x000fce0000010000 */
.L_x_4990:
[----:B------:R-:W-:-:S04]  /*5870*/  F2FP.F16.F32.PACK_AB R72, RZ, R114 ;  /* 0x00000072ff48723e */ /* 0x000fc800000000ff */
[----:B------:R-:W-:-:S07]  /*5880*/  PRMT R70, R72, 0x7610, R70 ;  /* 0x0000761048467816 */ /* 0x000fce0000000046 */
.L_x_4991:
[----:B------:R-:W-:Y:S01]  /*5890*/  HADD2.F32 R127, -RZ, R74.H1_H1 ;  /* 0x3000004aff7f7230 */ /* 0x000fe20000004100 */
[----:B------:R-:W-:Y:S06]  /*58a0*/  @P3 BRA `(.L_x_4992) ;  /* 0x0000000000203947 */ /* 0x000fec0003800000 */
[----:B------:R-:W-:-:S04]  /*58b0*/  ISETP.NE.U32.AND P4, PT, RZ, UR14, PT ;  /* 0x0000000eff007c0c */ /* 0x000fc8000bf85070 */
[----:B------:R-:W-:-:S13]  /*58c0*/  ISETP.NE.AND.EX P4, PT, RZ, UR15, PT, P4 ;  /* 0x0000000fff007c0c */ /* 0x000fda000bf85340 */
[----:B------:R-:W-:Y:S05]  /*58d0*/  @P4 BRA `(.L_x_4993) ;  /* 0x0000000000084947 */ /* 0x000fea0003800000 */
[----:B------:R-:W-:Y:S05]  /*58e0*/  @P0 BRA `(.L_x_4994) ;  /* 0x0000000000200947 */ /* 0x000fea0003800000 */
[----:B------:R-:W-:Y:S05]  /*58f0*/  BRA `(.L_x_4995) ;  /* 0x0000000000247947 */ /* 0x000fea0003800000 */
.L_x_4993:
[----:B-----5:R-:W-:-:S05]  /*5900*/  HADD2.F32 R72, -RZ, R66.H1_H1 ;  /* 0x30000042ff487230 */ /* 0x020fca0000004100 */
[----:B------:R-:W-:Y:S01]  /*5910*/  FADD.FTZ R127, R72, R127 ;  /* 0x0000007f487f7221 */ /* 0x000fe20000010000 */
[----:B------:R-:W-:Y:S06]  /*5920*/  BRA `(.L_x_4994) ;  /* 0x0000000000107947 */ /* 0x000fec0003800000 */
.L_x_4992:
[----:B-----5:R-:W-:-:S05]  /*5930*/  HADD2.F32 R72, -RZ, R62.H1_H1 ;  /* 0x3000003eff487230 */ /* 0x020fca0000004100 */
[----:B------:R-:W-:Y:S01]  /*5940*/  FADD.FTZ R127, R72, R127 ;  /* 0x0000007f487f7221 */ /* 0x000fe20000010000 */
[----:B------:R-:W-:-:S05]  /*5950*/  @P2 HADD2.F32 R72, -RZ, R66.H1_H1 ;  /* 0x30000042ff482230 */ /* 0x000fca0000004100 */
[----:B------:R-:W-:-:S07]  /*5960*/  @P2 FADD.FTZ R127, R72, R127 ;  /* 0x0000007f487f2221 */ /* 0x000fce0000010000 */
.L_x_4994:
[----:B------:R-:W-:-:S04]  /*5970*/  F2FP.F16.F32.PACK_AB R72, RZ, R127 ;  /* 0x0000007fff48723e */ /* 0x000fc800000000ff */
[----:B------:R-:W-:-:S07]  /*5980*/  PRMT R70, R70, 0x5410, R72 ;  /* 0x0000541046467816 */ /* 0x000fce0000000048 */
.L_x_4995:
[----:B------:R-:W-:Y:S01]  /*5990*/  HADD2.F32 R128, -RZ, R75.H0_H0 ;  /* 0x2000004bff807230 */ /* 0x000fe20000004100 */
[----:B------:R-:W-:Y:S06]  /*59a0*/  @P3 BRA `(.L_x_4996) ;  /* 0x0000000000203947 */ /* 0x000fec0003800000 */
[----:B------:R-:W-:-:S04]  /*59b0*/  ISETP.NE.U32.AND P4, PT, RZ, UR14, PT ;  /* 0x0000000eff007c0c */ /* 0x000fc8000bf85070 */
[----:B------:R-:W-:-:S13]  /*59c0*/  ISETP.NE.AND.EX P4, PT, RZ, UR15, PT, P4 ;  /* 0x0000000fff007c0c */ /* 0x000fda000bf85340 */
[----:B------:R-:W-:Y:S05]  /*59d0*/  @P4 BRA `(.L_x_4997) ;  /* 0x0000000000084947 */ /* 0x000fea0003800000 */
[----:B------:R-:W-:Y:S05]  /*59e0*/  @P0 BRA `(.L_x_4998) ;  /* 0x0000000000200947 */ /* 0x000fea0003800000 */
[----:B------:R-:W-:Y:S05]  /*59f0*/  BRA `(.L_x_4999) ;  /* 0x0000000000247947 */ /* 0x000fea0003800000 */
.L_x_4997:
[----:B-----5:R-:W-:-:S05]  /*5a00*/  HADD2.F32 R72, -RZ, R67.H0_H0 ;  /* 0x20000043ff487230 */ /* 0x020fca0000004100 */
[----:B------:R-:W-:Y:S01]  /*5a10*/  FADD.FTZ R128, R72, R128 ;  /* 0x0000008048807221 */ /* 0x000fe20000010000 */
[----:B------:R-:W-:Y:S06]  /*5a20*/  BRA `(.L_x_4998) ;  /* 0x0000000000107947 */ /* 0x000fec0003800000 */
.L_x_4996:
[----:B-----5:R-:W-:-:S05]  /*5a30*/  HADD2.F32 R72, -RZ, R63.H0_H0 ;  /* 0x2000003fff487230 */ /* 0x020fca0000004100 */
[----:B------:R-:W-:Y:S01]  /*5a40*/  FADD.FTZ R128, R72, R128 ;  /* 0x0000008048807221 */ /* 0x000fe20000010000 */
[----:B------:R-:W-:-:S05]  /*5a50*/  @P2 HADD2.F32 R72, -RZ, R67.H0_H0 ;  /* 0x20000043ff482230 */ /* 0x000fca0000004100 */
[----:B------:R-:W-:-:S07]  /*5a60*/  @P2 FADD.FTZ R128, R72, R128 ;  /* 0x0000008048802221 */ /* 0x000fce0000010000 */
.L_x_4998:
[----:B------:R-:W-:-:S04]  /*5a70*/  F2FP.F16.F32.PACK_AB R72, RZ, R128 ;  /* 0x00000080ff48723e */ /* 0x000fc800000000ff */
[----:B------:R-:W-:-:S07]  /*5a80*/  PRMT R71, R72, 0x7610, R71 ;  /* 0x0000761048477816 */ /* 0x000fce0000000047 */
.L_x_4999:
[----:B------:R-:W-:Y:S01]  /*5a90*/  HADD2.F32 R139, -RZ, R75.H1_H1 ;  /* 0x3000004bff8b7230 */ /* 0x000fe20000004100 */
[----:B------:R-:W-:Y:S06]  /*5aa0*/  @P3 BRA `(.L_x_5000) ;  /* 0x0000000000203947 */ /* 0x000fec0003800000 */
[----:B------:R-:W-:-:S04]  /*5ab0*/  ISETP.NE.U32.AND P2, PT, RZ, UR14, PT ;  /* 0x0000000eff007c0c */ /* 0x000fc8000bf45070 */
[----:B------:R-:W-:-:S13]  /*5ac0*/  ISETP.NE.AND.EX P2, PT, RZ, UR15, PT, P2 ;  /* 0x0000000fff007c0c */ /* 0x000fda000bf45320 */
[----:B------:R-:W-:Y:S05]  /*5ad0*/  @P2 BRA `(.L_x_5001) ;  /* 0x0000000000082947 */ /* 0x000fea0003800000 */
[----:B------:R-:W-:Y:S05]  /*5ae0*/  @P0 BRA `(.L_x_5002) ;  /* 0x0000000000200947 */ /* 0x000fea0003800000 */
[----:B------:R-:W-:Y:S05]  /*5af0*/  BRA `(.L_x_5003) ;  /* 0x0000000000247947 */ /* 0x000fea0003800000 */
.L_x_5001:
[----:B-----5:R-:W-:-:S05]  /*5b00*/  HADD2.F32 R72, -RZ, R67.H1_H1 ;  /* 0x30000043ff487230 */ /* 0x020fca0000004100 */
[----:B------:R-:W-:Y:S01]  /*5b10*/  FADD.FTZ R139, R72, R139 ;  /* 0x0000008b488b7221 */ /* 0x000fe20000010000 */
[----:B------:R-:W-:Y:S06]  /*5b20*/  BRA `(.L_x_5002) ;  /* 0x0000000000107947 */ /* 0x000fec0003800000 */
.L_x_5000:
[----:B-----5:R-:W-:-:S05]  /*5b30*/  HADD2.F32 R72, -RZ, R63.H1_H1 ;  /* 0x3000003fff487230 */ /* 0x020fca0000004100 */
[----:B------:R-:W-:Y:S01]  /*5b40*/  FADD.FTZ R139, R72, R139 ;  /* 0x0000008b488b7221 */ /* 0x000fe20000010000 */
[----:B------:R-:W-:-:S05]  /*5b50*/  @P2 HADD2.F32 R72, -RZ, R67.H1_H1 ;  /* 0x30000043ff482230 */ /* 0x000fca0000004100 */
[----:B------:R-:W-:-:S07]  /*5b60*/  @P2 FADD.FTZ R139, R72, R139 ;  /* 0x0000008b488b2221 */ /* 0x000fce0000010000 */
.L_x_5002:
[----:B------:R-:W-:-:S04]  /*5b70*/  F2FP.F16.F32.PACK_AB R72, RZ, R139 ;  /* 0x0000008bff48723e */ /* 0x000fc800000000ff */
[----:B------:R-:W-:-:S07]  /*5b80*/  PRMT R71, R71, 0x5410, R72 ;  /* 0x0000541047477816 */ /* 0x000fce0000000048 */
.L_x_5003:
[----:B------:R-:W0:Y:S02]  /*5b90*/  @P0 LDC.64 R72, c[0x0][0x238] ;  /* 0x00008e00ff480b82 */ /* 0x000e240000000a00 */
[----:B0-----:R-:W-:-:S04]  /*5ba0*/  @P0 LEA R72, P2, R77, R72, 0x4 ;  /* 0x000000484d480211 */ /* 0x001fc800078420ff */
[C---:B------:R-:W-:Y:S02]  /*5bb0*/  @P0 LEA.HI.X R73, R77.reuse, R73, RZ, 0x4, P2 ;  /* 0x000000494d490211 */ /* 0x040fe400010f24ff */
[----:B------:R-:W-:-:S03]  /*5bc0*/  IADD3 R77, R77, 0x80, RZ ;  /* 0x000000804d4d7810 */ /* 0x000fc60007ffe0ff */
[----:B------:R0:W-:Y:S04]  /*5bd0*/  @P0 STG.E.128 desc[UR4][R72.64], R68 ;  /* 0x0000004448000986 */ /* 0x0001e8000c101d04 */
.L_x_4971:
[----:B------:R-:W-:Y:S05]  /*5be0*/  BSYNC B0 ;  /* 0x0000000000007941 */ /* 0x000fea0003800000 */
.L_x_4970:
        /* <DEDUP_REMOVED lines=25> */
.L_x_5007:
[----:B-----5:R-:W-:-:S05]  /*5d80*/  HADD2.F32 R78, -RZ, R64.H0_H0 ;  /* 0x20000040ff4e7230 */ /* 0x020fca0000004100 */
[----:B------:R-:W-:Y:S01]  /*5d90*/  FADD.FTZ R88, R78, R88 ;  /* 0x000000584e587221 */ /* 0x000fe20000010000 */
[----:B------:R-:W-:Y:S06]  /*5da0*/  BRA `(.L_x_5008) ;  /* 0x0000000000107947 */ /* 0x000fec0003800000 */
.L_x_5006:
[----:B-----5:R-:W-:-:S05]  /*5db0*/  HADD2.F32 R78, -RZ, R60.H0_H0 ;  /* 0x2000003cff4e7230 */ /* 0x020fca0000004100 */
[----:B------:R-:W-:Y:S01]  /*5dc0*/  FADD.FTZ R88, R78, R88 ;  /* 0x000000584e587221 */ /* 0x000fe20000010000 */
[----:B------:R-:W-:-:S05]  /*5dd0*/  @P2 HADD2.F32 R78, -RZ, R64.H0_H0 ;  /* 0x20000040ff4e2230 */ /* 0x000fca0000004100 */
[----:B------:R-:W-:-:S07]  /*5de0*/  @P2 FADD.FTZ R88, R78, R88 ;  /* 0x000000584e582221 */ /* 0x000fce0000010000 */
.L_x_5008:
[----:B------:R-:W-:-:S04]  /*5df0*/  F2FP.F16.F32.PACK_AB R78, RZ, R88 ;  /* 0x00000058ff4e723e */ /* 0x000fc800000000ff */
[----:B------:R-:W-:-:S07]  /*5e00*/  PRMT R68, R78, 0x7610, R68 ;  /* 0x000076104e447816 */ /* 0x000fce0000000044 */
.L_x_5009:
[----:B------:R-:W-:Y:S01]  /*5e10*/  HADD2.F32 R101, -RZ, R72.H1_H1 ;  /* 0x30000048ff657230 */ /* 0x000fe20000004100 */
[----:B------:R-:W-:Y:S06]  /*5e20*/  @P3 BRA `(.L_x_5010) ;  /* 0x0000000000203947 */ /* 0x000fec0003800000 */
[----:B------:R-:W-:-:S04]  /*5e30*/  ISETP.NE.U32.AND P4, PT, RZ, UR14, PT ;  /* 0x0000000eff007c0c */ /* 0x000fc8000bf85070 */
[----:B------:R-:W-:-:S13]  /*5e40*/  ISETP.NE.AND.EX P4, PT, RZ, UR15, PT, P4 ;  /* 0x0000000fff007c0c */ /* 0x000fda000bf85340 */
[----:B------:R-:W-:Y:S05]  /*5e50*/  @P4 BRA `(.L_x_5011) ;  /* 0x0000000000084947 */ /* 0x000fea0003800000 */
[----:B------:R-:W-:Y:S05]  /*5e60*/  @P0 BRA `(.L_x_5012) ;  /* 0x0000000000200947 */ /* 0x000fea0003800000 */
[----:B------:R-:W-:Y:S05]  /*5e70*/  BRA `(.L_x_5013) ;  /* 0x0000000000247947 */ /* 0x000fea0003800000 */
.L_x_5011:
[----:B-----5:R-:W-:-:S05]  /*5e80*/  HADD2.F32 R72, -RZ, R64.H1_H1 ;  /* 0x30000040ff487230 */ /* 0x020fca0000004100 */
[----:B------:R-:W-:Y:S01]  /*5e90*/  FADD.FTZ R101, R72, R101 ;  /* 0x0000006548657221 */ /* 0x000fe20000010000 */
[----:B------:R-:W-:Y:S06]  /*5ea0*/  BRA `(.L_x_5012) ;  /* 0x0000000000107947 */ /* 0x000fec0003800000 */
.L_x_5010:
[----:B-----5:R-:W-:-:S05]  /*5eb0*/  HADD2.F32 R72, -RZ, R60.H1_H1 ;  /* 0x3000003cff487230 */ /* 0x020fca0000004100 */
[----:B------:R-:W-:Y:S01]  /*5ec0*/  FADD.FTZ R101, R72, R101 ;  /* 0x0000006548657221 */ /* 0x000fe20000010000 */
[----:B------:R-:W-:-:S05]  /*5ed0*/  @P2 HADD2.F32 R72, -RZ, R64.H1_H1 ;  /* 0x30000040ff482230 */ /* 0x000fca0000004100 */
[----:B------:R-:W-:-:S07]  /*5ee0*/  @P2 FADD.FTZ R101, R72, R101 ;  /* 0x0000006548652221 */ /* 0x000fce0000010000 */
.L_x_5012:
[----:B------:R-:W-:-:S04]  /*5ef0*/  F2FP.F16.F32.PACK_AB R72, RZ, R101 ;  /* 0x00000065ff48723e */ /* 0x000fc800000000ff */
[----:B------:R-:W-:-:S07]  /*5f00*/  PRMT R68, R68, 0x5410, R72 ;  /* 0x0000541044447816 */ /* 0x000fce0000000048 */
.L_x_5013:
[----:B------:R-:W-:Y:S01]  /*5f10*/  HADD2.F32 R102, -RZ, R73.H0_H0 ;  /* 0x20000049ff667230 */ /* 0x000fe20000004100 */
[----:B------:R-:W-:Y:S06]  /*5f20*/  @P3 BRA `(.L_x_5014) ;  /* 0x0000000000203947 */ /* 0x000fec0003800000 */
[----:B------:R-:W-:-:S04]  /*5f30*/  ISETP.NE.U32.AND P4, PT, RZ, UR14, PT ;  /* 0x0000000eff007c0c */ /* 0x000fc8000bf85070 */
[----:B------:R-:W-:-:S13]  /*5f40*/  ISETP.NE.AND.EX P4, PT, RZ, UR15, PT, P4 ;  /* 0x0000000fff007c0c */ /* 0x000fda000bf85340 */
[----:B------:R-:W-:Y:S05]  /*5f50*/  @P4 BRA `(.L_x_5015) ;  /* 0x0000000000084947 */ /* 0x000fea0003800000 */
[----:B------:R-:W-:Y:S05]  /*5f60*/  @P0 BRA `(.L_x_5016) ;  /* 0x0000000000200947 */ /* 0x000fea0003800000 */
[----:B------:R-:W-:Y:S05]  /*5f70*/  BRA `(.L_x_5017) ;  /* 0x0000000000247947 */ /* 0x000fea0003800000 */
.L_x_5015:
[----:B-----5:R-:W-:-:S05]  /*5f80*/  HADD2.F32 R72, -RZ, R65.H0_H0 ;  /* 0x20000041ff487230 */ /* 0x020fca0000004100 */
[----:B------:R-:W-:Y:S01]  /*5f90*/  FADD.FTZ R102, R72, R102 ;  /* 0x0000006648667221 */ /* 0x000fe20000010000 */
[----:B------:R-:W-:Y:S06]  /*5fa0*/  BRA `(.L_x_5016) ;  /* 0x0000000000107947 */ /* 0x000fec0003800000 */
.L_x_5014:
[----:B-----5:R-:W-:-:S05]  /*5fb0*/  HADD2.F32 R72, -RZ, R61.H0_H0 ;  /* 0x2000003dff487230 */ /* 0x020fca0000004100 */
[----:B------:R-:W-:Y:S01]  /*5fc0*/  FADD.FTZ R102, R72, R102 ;  /* 0x0000006648667221 */ /* 0x000fe20000010000 */
[----:B------:R-:W-:-:S05]  /*5fd0*/  @P2 HADD2.F32 R72, -RZ, R65.H0_H0 ;  /* 0x20000041ff482230 */ /* 0x000fca0000004100 */
[----:B------:R-:W-:-:S07]  /*5fe0*/  @P2 FADD.FTZ R102, R72, R102 ;  /* 0x0000006648662221 */ /* 0x000fce0000010000 */
.L_x_5016:
[----:B------:R-:W-:-:S04]  /*5ff0*/  F2FP.F16.F32.PACK_AB R72, RZ, R102 ;  /* 0x00000066ff48723e */ /* 0x000fc800000000ff */
[----:B------:R-:W-:-:S07]  /*6000*/  PRMT R69, R72, 0x7610, R69 ;  /* 0x0000761048457816 */ /* 0x000fce0000000045 */
.L_x_5017:
[----:B------:R-:W-:Y:S01]  /*6010*/  HADD2.F32 R115, -RZ, R73.H1_H1 ;  /* 0x30000049ff737230 */ /* 0x000fe20000004100 */
[----:B------:R-:W-:Y:S06]  /*6020*/  @P3 BRA `(.L_x_5018) ;  /* 0x0000000000203947 */ /* 0x000fec0003800000 */
[----:B------:R-:W-:-:S04]  /*6030*/  ISETP.NE.U32.AND P4, PT, RZ, UR14, PT ;  /* 0x0000000eff007c0c */ /* 0x000fc8000bf85070 */
[----:B------:R-:W-:-:S13]  /*6040*/  ISETP.NE.AND.EX P4, PT, RZ, UR15, PT, P4 ;  /* 0x0000000fff007c0c */ /* 0x000fda000bf85340 */
[----:B------:R-:W-:Y:S05]  /*6050*/  @P4 BRA `(.L_x_5019) ;  /* 0x0000000000084947 */ /* 0x000fea0003800000 */
[----:B------:R-:W-:Y:S05]  /*6060*/  @P0 BRA `(.L_x_5020) ;  /* 0x0000000000200947 */ /* 0x000fea0003800000 */
[----:B------:R-:W-:Y:S05]  /*6070*/  BRA `(.L_x_5021) ;  /* 0x0000000000247947 */ /* 0x000fea0003800000 */
.L_x_5019:
[----:B-----5:R-:W-:-:S05]  /*6080*/  HADD2.F32 R72, -RZ, R65.H1_H1 ;  /* 0x30000041ff487230 */ /* 0x020fca0000004100 */
[----:B------:R-:W-:Y:S01]  /*6090*/  FADD.FTZ R115, R72, R115 ;  /* 0x0000007348737221 */ /* 0x000fe20000010000 */
[----:B------:R-:W-:Y:S06]  /*60a0*/  BRA `(.L_x_5020) ;  /* 0x0000000000107947 */ /* 0x000fec0003800000 */
.L_x_5018:
[----:B-----5:R-:W-:-:S05]  /*60b0*/  HADD2.F32 R72, -RZ, R61.H1_H1 ;  /* 0x3000003dff487230 */ /* 0x020fca0000004100 */
[----:B------:R-:W-:Y:S01]  /*60c0*/  FADD.FTZ R115, R72, R115 ;  /* 0x0000007348737221 */ /* 0x000fe20000010000 */
[----:B------:R-:W-:-:S05]  /*60d0*/  @P2 HADD2.F32 R72, -RZ, R65.H1_H1 ;  /* 0x30000041ff482230 */ /* 0x000fca0000004100 */
[----:B------:R-:W-:-:S07]  /*60e0*/  @P2 FADD.FTZ R115, R72, R115 ;  /* 0x0000007348732221 */ /* 0x000fce0000010000 */
.L_x_5020:
[----:B------:R-:W-:-:S04]  /*60f0*/  F2FP.F16.F32.PACK_AB R72, RZ, R115 ;  /* 0x00000073ff48723e */ /* 0x000fc800000000ff */
[----:B------:R-:W-:-:S07]  /*6100*/  PRMT R69, R69, 0x5410, R72 ;  /* 0x0000541045457816 */ /* 0x000fce0000000048 */
.L_x_5021:
[----:B------:R-:W-:Y:S01]  /*6110*/  HADD2.F32 R116, -RZ, R74.H0_H0 ;  /* 0x2000004aff747230 */ /* 0x000fe20000004100 */
[----:B------:R-:W-:Y:S06]  /*6120*/  @P3 BRA `(.L_x_5022) ;  /* 0x0000000000203947 */ /* 0x000fec0003800000 */
[----:B------:R-:W-:-:S04]  /*6130*/  ISETP.NE.U32.AND P4, PT, RZ, UR14, PT ;  /* 0x0000000eff007c0c */ /* 0x000fc8000bf85070 */
[----:B------:R-:W-:-:S13]  /*6140*/  ISETP.NE.AND.EX P4, PT, RZ, UR15, PT, P4 ;  /* 0x0000000fff007c0c */ /* 0x000fda000bf85340 */
[----:B------:R-:W-:Y:S05]  /*6150*/  @P4 BRA `(.L_x_5023) ;  /* 0x0000000000084947 */ /* 0x000fea0003800000 */
[----:B------:R-:W-:Y:S05]  /*6160*/  @P0 BRA `(.L_x_5024) ;  /* 0x0000000000200947 */ /* 0x000fea0003800000 */
[----:B------:R-:W-:Y:S05]  /*6170*/  BRA `(.L_x_5025) ;  /* 0x0000000000247947 */ /* 0x000fea0003800000 */
.L_x_5023:
[----:B-----5:R-:W-:-:S05]  /*6180*/  HADD2.F32 R72, -RZ, R66.H0_H0 ;  /* 0x20000042ff487230 */ /* 0x020fca0000004100 */
[----:B------:R-:W-:Y:S01]  /*6190*/  FADD.FTZ R116, R72, R116 ;  /* 0x0000007448747221 */ /* 0x000fe20000010000 */
[----:B------:R-:W-:Y:S06]  /*61a0*/  BRA `(.L_x_5024) ;  /* 0x0000000000107947 */ /* 0x000fec0003800000 */
.L_x_5022:
[----:B-----5:R-:W-:-:S05]  /*61b0*/  HADD2.F32 R72, -RZ, R62.H0_H0 ;  /* 0x2000003eff487230 */ /* 0x020fca0000004100 */
[----:B------:R-:W-:Y:S01]  /*61c0*/  FADD.FTZ R116, R72, R116 ;  /* 0x0000007448747221 */ /* 0x000fe20000010000 */
[----:B------:R-:W-:-:S05]  /*61d0*/  @P2 HADD2.F32 R72, -RZ, R66.H0_H0 ;  /* 0x20000042ff482230 */ /* 0x000fca0000004100 */
[----:B------:R-:W-:-:S07]  /*61e0*/  @P2 FADD.FTZ R116, R72, R116 ;  /* 0x0000007448742221 */ /* 0x000fce0000010000 */
.L_x_5024:
[----:B------:R-:W-:-:S04]  /*61f0*/  F2FP.F16.F32.PACK_AB R72, RZ, R116 ;  /* 0x00000074ff48723e */ /* 0x000fc800000000ff */
[----:B------:R-:W-:-:S07]  /*6200*/  PRMT R70, R72, 0x7610, R70 ;  /* 0x0000761048467816 */ /* 0x000fce0000000046 */
.L_x_5025:
[----:B------:R-:W-:Y:S01]  /*6210*/  HADD2.F32 R129, -RZ, R74.H1_H1 ;  /* 0x3000004aff817230 */ /* 0x000fe20000004100 */
[----:B------:R-:W-:Y:S06]  /*6220*/  @P3 BRA `(.L_x_5026) ;  /* 0x0000000000203947 */ /* 0x000fec0003800000 */
[----:B------:R-:W-:-:S04]  /*6230*/  ISETP.NE.U32.AND P4, PT, RZ, UR14, PT ;  /* 0x0000000eff007c0c */ /* 0x000fc8000bf85070 */
[----:B------:R-:W-:-:S13]  /*6240*/  ISETP.NE.AND.EX P4, PT, RZ, UR15, PT, P4 ;  /* 0x0000000fff007c0c */ /* 0x000fda000bf85340 */
[----:B------:R-:W-:Y:S05]  /*6250*/  @P4 BRA `(.L_x_5027) ;  /* 0x0000000000084947 */ /* 0x000fea0003800000 */
[----:B------:R-:W-:Y:S05]  /*6260*/  @P0 BRA `(.L_x_5028) ;  /* 0x0000000000200947 */ /* 0x000fea0003800000 */
[----:B------:R-:W-:Y:S05]  /*6270*/  BRA `(.L_x_5029) ;  /* 0x0000000000247947 */ /* 0x000fea0003800000 */
.L_x_5027:
[----:B-----5:R-:W-:-:S05]  /*6280*/  HADD2.F32 R72, -RZ, R66.H1_H1 ;  /* 0x30000042ff487230 */ /* 0x020fca0000004100 */
[----:B------:R-:W-:Y:S01]  /*6290*/  FADD.FTZ R129, R72, R129 ;  /* 0x0000008148817221 */ /* 0x000fe20000010000 */
[----:B------:R-:W-:Y:S06]  /*62a0*/  BRA `(.L_x_5028) ;  /* 0x0000000000107947 */ /* 0x000fec0003800000 */
.L_x_5026:
[----:B-----5:R-:W-:-:S05]  /*62b0*/  HADD2.F32 R72, -RZ, R62.H1_H1 ;  /* 0x3000003eff487230 */ /* 0x020fca0000004100 */
[----:B------:R-:W-:Y:S01]  /*62c0*/  FADD.FTZ R129, R72, R129 ;  /* 0x0000008148817221 */ /* 0x000fe20000010000 */
[----:B------:R-:W-:-:S05]  /*62d0*/  @P2 HADD2.F32 R72, -RZ, R66.H1_H1 ;  /* 0x30000042ff482230 */ /* 0x000fca0000004100 */
[----:B------:R-:W-:-:S07]  /*62e0*/  @P2 FADD.FTZ R129, R72, R129 ;  /* 0x0000008148812221 */ /* 0x000fce0000010000 */
.L_x_5028:
[----:B------:R-:W-:-:S04]  /*62f0*/  F2FP.F16.F32.PACK_AB R72, RZ, R129 ;  /* 0x00000081ff48723e */ /* 0x000fc800000000ff */
[----:B------:R-:W-:-:S07]  /*6300*/  PRMT R70, R70, 0x5410, R72 ;  /* 0x0000541046467816 */ /* 0x000fce0000000048 */
.L_x_5029:
[----:B------:R-:W-:Y:S01]  /*6310*/  HADD2.F32 R130, -RZ, R75.H0_H0 ;  /* 0x2000004bff827230 */ /* 0x000fe20000004100 */
[----:B------:R-:W-:Y:S06]  /*6320*/  @P3 BRA `(.L_x_5030) ;  /* 0x0000000000203947 */ /* 0x000fec0003800000 */
[----:B------:R-:W-:-:S04]  /*6330*/  ISETP.NE.U32.AND P4, PT, RZ, UR14, PT ;  /* 0x0000000eff007c0c */ /* 0x000fc8000bf85070 */
[----:B------:R-:W-:-:S13]  /*6340*/  ISETP.NE.AND.EX P4, PT, RZ, UR15, PT, P4 ;  /* 0x0000000fff007c0c */ /* 0x000fda000bf85340 */
[----:B------:R-:W-:Y:S05]  /*6350*/  @P4 BRA `(.L_x_5031) ;  /* 0x0000000000084947 */ /* 0x000fea0003800000 */
[----:B------:R-:W-:Y:S05]  /*6360*/  @P0 BRA `(.L_x_5032) ;  /* 0x0000000000200947 */ /* 0x000fea0003800000 */
[----:B------:R-:W-:Y:S05]  /*6370*/  BRA `(.L_x_5033) ;  /* 0x0000000000247947 */ /* 0x000fea0003800000 */
.L_x_5031:
[----:B-----5:R-:W-:-:S05]  /*6380*/  HADD2.F32 R72, -RZ, R67.H0_H0 ;  /* 0x20000043ff487230 */ /* 0x020fca0000004100 */
[----:B------:R-:W-:Y:S01]  /*6390*/  FADD.FTZ R130, R72, R130 ;  /* 0x0000008248827221 */ /* 0x000fe20000010000 */
[----:B------:R-:W-:Y:S06]  /*63a0*/  BRA `(.L_x_5032) ;  /* 0x0000000000107947 */ /* 0x000fec0003800000 */
.L_x_5030:
[----:B-----5:R-:W-:-:S05]  /*63b0*/  HADD2.F32 R72, -RZ, R63.H0_H0 ;  /* 0x2000003fff487230 */ /* 0x020fca0000004100 */
[----:B------:R-:W-:Y:S01]  /*63c0*/  FADD.FTZ R130, R72, R130 ;  /* 0x0000008248827221 */ /* 0x000fe20000010000 */
[----:B------:R-:W-:-:S05]  /*63d0*/  @P2 HADD2.F32 R72, -RZ, R67.H0_H0 ;  /* 0x20000043ff482230 */ /* 0x000fca0000004100 */
[----:B------:R-:W-:-:S07]  /*63e0*/  @P2 FADD.FTZ R130, R72, R130 ;  /* 0x0000008248822221 */ /* 0x000fce0000010000 */
.L_x_5032:
[----:B------:R-:W-:-:S04]  /*63f0*/  F2FP.F16.F32.PACK_AB R72, RZ, R130 ;  /* 0x00000082ff48723e */ /* 0x000fc800000000ff */
[----:B------:R-:W-:-:S07]  /*6400*/  PRMT R71, R72, 0x7610, R71 ;  /* 0x0000761048477816 */ /* 0x000fce0000000047 */
.L_x_5033:
[----:B------:R-:W-:Y:S01]  /*6410*/  HADD2.F32 R131, -RZ, R75.H1_H1 ;  /* 0x3000004bff837230 */ /* 0x000fe20000004100 */
[----:B------:R-:W-:Y:S06]  /*6420*/  @P3 BRA `(.L_x_5034) ;  /* 0x0000000000203947 */ /* 0x000fec0003800000 */
[----:B------:R-:W-:-:S04]  /*6430*/  ISETP.NE.U32.AND P2, PT, RZ, UR14, PT ;  /* 0x0000000eff007c0c */ /* 0x000fc8000bf45070 */
[----:B------:R-:W-:-:S13]  /*6440*/  ISETP.NE.AND.EX P2, PT, RZ, UR15, PT, P2 ;  /* 0x0000000fff007c0c */ /* 0x000fda000bf45320 */
[----:B------:R-:W-:Y:S05]  /*6450*/  @P2 BRA `(.L_x_5035) ;  /* 0x0000000000082947 */ /* 0x000fea0003800000 */
[----:B------:R-:W-:Y:S05]  /*6460*/  @P0 BRA `(.L_x_5036) ;  /* 0x0000000000200947 */ /* 0x000fea0003800000 */
[----:B------:R-:W-:Y:S05]  /*6470*/  BRA `(.L_x_5037) ;  /* 0x0000000000247947 */ /* 0x000fea0003800000 */
.L_x_5035:
[----:B-----5:R-:W-:-:S05]  /*6480*/  HADD2.F32 R72, -RZ, R67.H1_H1 ;  /* 0x30000043ff487230 */ /* 0x020fca0000004100 */
[----:B------:R-:W-:Y:S01]  /*6490*/  FADD.FTZ R131, R72, R131 ;  /* 0x0000008348837221 */ /* 0x000fe20000010000 */
[----:B------:R-:W-:Y:S06]  /*64a0*/  BRA `(.L_x_5036) ;  /* 0x0000000000107947 */ /* 0x000fec0003800000 */
.L_x_5034:
[----:B-----5:R-:W-:-:S05]  /*64b0*/  HADD2.F32 R72, -RZ, R63.H1_H1 ;  /* 0x3000003fff487230 */ /* 0x020fca0000004100 */
[----:B------:R-:W-:Y:S01]  /*64c0*/  FADD.FTZ R131, R72, R131 ;  /* 0x0000008348837221 */ /* 0x000fe20000010000 */
[----:B------:R-:W-:-:S05]  /*64d0*/  @P2 HADD2.F32 R72, -RZ, R67.H1_H1 ;  /* 0x30000043ff482230 */ /* 0x000fca0000004100 */
[----:B------:R-:W-:-:S07]  /*64e0*/  @P2 FADD.FTZ R131, R72, R131 ;  /* 0x0000008348832221 */ /* 0x000fce0000010000 */
.L_x_5036:
[----:B------:R-:W-:-:S04]  /*64f0*/  F2FP.F16.F32.PACK_AB R72, RZ, R131 ;  /* 0x00000083ff48723e */ /* 0x000fc800000000ff */
[----:B------:R-:W-:-:S07]  /*6500*/  PRMT R71, R71, 0x5410, R72 ;  /* 0x0000541047477816 */ /* 0x000fce0000000048 */
.L_x_5037:
[----:B------:R-:W0:Y:S02]  /*6510*/  @P0 LDC.64 R72, c[0x0][0x238] ;  /* 0x00008e00ff480b82 */ /* 0x000e240000000a00 */
[----:B0-----:R-:W-:-:S04]  /*6520*/  @P0 LEA R72, P2, R77, R72, 0x4 ;  /* 0x000000484d480211 */ /* 0x001fc800078420ff */
[----:B------:R-:W-:-:S05]  /*6530*/  @P0 LEA.HI.X R73, R77, R73, RZ, 0x4, P2 ;  /* 0x000000494d490211 */ /* 0x000fca00010f24ff */
[----:B------:R0:W-:Y:S04]  /*6540*/  @P0 STG.E.128 desc[UR4][R72.64], R68 ;  /* 0x0000004448000986 */ /* 0x0001e8000c101d04 */
.L_x_5005:
[----:B------:R-:W-:Y:S05]  /*6550*/  BSYNC B0 ;  /* 0x0000000000007941 */ /* 0x000fea0003800000 */
.L_x_5004:
[----:B01234-:R-:W-:Y:S01]  /*6560*/  FADD.FTZ R72, RZ, R82 ;  /* 0x00000052ff487221 */ /* 0x01ffe20000010000 */
        /* <DEDUP_REMOVED lines=13> */
[----:B------:R-:W-:Y:S02]  /*6640*/  @P6 LOP3.LUT R3, R3, 0x4, RZ, 0xfc, !PT ;  /* 0x0000000403036812 */ /* 0x000fe400078efcff */
[----:B------:R-:W-:Y:S01]  /*6650*/  @!P6 IADD3 R75, R75, 0x4, RZ ;  /* 0x000000044b4be810 */ /* 0x000fe20007ffe0ff */
[----:B------:R-:W-:Y:S01]  /*6660*/  FADD.FTZ R72, R117, R72 ;  /* 0x0000004875487221 */ /* 0x000fe20000010000 */
[----:B------:R-:W-:Y:S02]  /*6670*/  LOP3.LUT R3, R3, 0xfffffffd, RZ, 0xc0, !PT ;  /* 0xfffffffd03037812 */ /* 0x000fe400078ec0ff */
        /* <DEDUP_REMOVED lines=195> */
.L_x_5064:
[----:B------:R-:W-:Y:S01]  /*72b0*/  LOP3.LUT P2, RZ, R0, 0x1f, RZ, 0xc0, !PT ;  /* 0x0000001f00ff7812 */ /* 0x000fe2000784c0ff */
[----:B-1----:R-:W-:Y:S01]  /*72c0*/  FADD.FTZ R73, R77, R73 ;  /* 0x000000494d497221 */ /* 0x002fe20000010000 */
[----:B------:R-:W-:Y:S01]  /*72d0*/  LOP3.LUT R74, R136, 0x3, RZ, 0xc0, !PT ;  /* 0x00000003884a7812 */ /* 0x000fe200078ec0ff */
[----:B------:R-:W-:Y:S10]  /*72e0*/  WARPSYNC.ALL ;  /* 0x0000000000007948 */ /* 0x000ff40003800000 */
[----:B------:R-:W1:Y:S01]  /*72f0*/  @!P2 S2R R76, SR_CgaCtaId ;  /* 0x00000000004ca919 */ /* 0x000e620000008800 */
[----:B0-----:R-:W-:-:S04]  /*7300*/  @!P2 MOV R77, 0x400 ;  /* 0x00000400004da802 */ /* 0x001fc80000000f00 */
[----:B-1----:R-:W-:Y:S02]  /*7310*/  @!P2 LEA R76, R76, R77, 0x18 ;  /* 0x0000004d4c4ca211 */ /* 0x002fe400078ec0ff */
[----:B------:R-:W-:-:S04]  /*7320*/  @!P2 IADD3 R77, R75, R74, RZ ;  /* 0x0000004a4b4da210 */ /* 0x000fc80007ffe0ff */
[----:B------:R-:W-:-:S05]  /*7330*/  @!P2 LEA R76, R77, R76, 0x3 ;  /* 0x0000004c4d4ca211 */ /* 0x000fca00078e18ff */
[----:B------:R0:W-:Y:S02]  /*7340*/  @!P2 STS.64 [R76], R72 ;  /* 0x000000484c00a388 */ /* 0x0001e40000000a00 */
[----:B0-----:R-:W-:-:S04]  /*7350*/  LOP3.LUT R73, R0, 0x1f, RZ, 0xc0, !PT ;  /* 0x0000001f00497812 */ /* 0x001fc800078ec0ff */
[----:B------:R-:W-:-:S13]  /*7360*/  ISETP.GT.U32.AND P2, PT, R73, 0x3, PT ;  /* 0x000000034900780c */ /* 0x000fda0003f44070 */
[----:B------:R-:W0:Y:S01]  /*7370*/  @!P2 S2R R72, SR_CgaCtaId ;  /* 0x000000000048a919 */ /* 0x000e220000008800 */
[----:B------:R-:W-:Y:S01]  /*7380*/  @!P2 IADD3 R75, R75, R73, RZ ;  /* 0x000000494b4ba210 */ /* 0x000fe20007ffe0ff */
[----:B------:R-:W-:Y:S01]  /*7390*/  HFMA2.MMA R78, -RZ, RZ, 0, 0 ;  /* 0x00000000ff4e7435 */ /* 0x000fe200000001ff */
[----:B------:R-:W-:Y:S01]  /*73a0*/  @!P2 MOV R73, 0x400 ;  /* 0x000004000049a802 */ /* 0x000fe20000000f00 */
[----:B------:R-:W-:Y:S01]  /*73b0*/  BAR.SYNC.DEFER_BLOCKING 0x0 ;  /* 0x0000000000007b1d */ /* 0x000fe20000010000 */
[----:B------:R-:W-:-:S03]  /*73c0*/  LOP3.LUT P3, RZ, R3, 0x8, RZ, 0xc0, !PT ;  /* 0x0000000803ff7812 */ /* 0x000fc6000786c0ff */
[----:B------:R-:W-:-:S04]  /*73d0*/  @!P2 MOV R78, R144 ;  /* 0x00000090004ea202 */ /* 0x000fc80000000f00 */
[----:B------:R-:W1:Y:S01]  /*73e0*/  LDC R183, c[0x0][0x2d8] ;  /* 0x0000b600ffb77b82 */ /* 0x000e620000000800 */
[----:B------:R-:W-:Y:S01]  /*73f0*/  BSSY B0, `(.L_x_5039) ;  /* 0x0000090000007945 */ /* 0x000fe20003800000 */
[----:B------:R-:W-:Y:S01]  /*7400*/  I2FP.F32.S32 R76, R78 ;  /* 0x0000004e004c7245 */ /* 0x000fe20000201400 */
[----:B------:R-:W2:Y:S01]  /*7410*/  SHFL.DOWN PT, R79, R78, 0x2, 0x1f ;  /* 0x08401f004e4f7f89 */ /* 0x000ea200000e0000 */
[----:B0-----:R-:W-:-:S04]  /*7420*/  @!P2 LEA R72, R72, R73, 0x18 ;  /* 0x000000494848a211 */ /* 0x001fc800078ec0ff */
[----:B------:R-:W-:Y:S02]  /*7430*/  @!P2 LEA R75, R75, R72, 0x3 ;  /* 0x000000484b4ba211 */ /* 0x000fe400078e18ff */
[----:B------:R-:W-:Y:S02]  /*7440*/  CS2R R72, SRZ ;  /* 0x0000000000487805 */ /* 0x000fe4000001ff00 */
[----:B--2---:R-:W-:Y:S02]  /*7450*/  IADD3 R78, R79, R78, RZ ;  /* 0x0000004e4f4e7210 */ /* 0x004fe40007ffe0ff */
[----:B------:R-:W-:Y:S02]  /*7460*/  I2FP.F32.S32 R79, R79 ;  /* 0x0000004f004f7245 */ /* 0x000fe40000201400 */
[----:B------:R-:W0:Y:S01]  /*7470*/  @!P2 LDS.64 R72, [R75] ;  /* 0x000000004b48a984 */ /* 0x000e220000000a00 */
[----:B------:R-:W-:-:S03]  /*7480*/  LOP3.LUT P2, RZ, R74, 0x1f, R0, 0xf8, !PT ;  /* 0x0000001f4aff7812 */ /* 0x000fc6000784f800 */
[----:B0-----:R-:W0:Y:S02]  /*7490*/  SHFL.DOWN PT, R77, R72, 0x2, 0x1f ;  /* 0x08401f00484d7f89 */ /* 0x001e2400000e0000 */
[C---:B0-----:R-:W-:Y:S01]  /*74a0*/  FADD.FTZ R75, -R77.reuse, R72 ;  /* 0x000000484d4b7221 */ /* 0x041fe20000010100 */
[----:B------:R-:W-:-:S03]  /*74b0*/  FMUL.FTZ R77, R77, R79 ;  /* 0x0000004f4d4d7220 */ /* 0x000fc60000410000 */
[----:B------:R-:W-:-:S04]  /*74c0*/  FMUL.FTZ R75, R75, R75 ;  /* 0x0000004b4b4b7220 */ /* 0x000fc80000410000 */
[----:B------:R-:W-:Y:S01]  /*74d0*/  FMUL.FTZ R75, R75, R76 ;  /* 0x0000004c4b4b7220 */ /* 0x000fe20000410000 */
[----:B------:R-:W-:Y:S01]  /*74e0*/  FFMA.FTZ R76, R76, R72, R77 ;  /* 0x000000484c4c7223 */ /* 0x000fe2000001004d */
[----:B------:R-:W-:Y:S01]  /*74f0*/  I2FP.F32.S32 R72, R78 ;  /* 0x0000004e00487245 */ /* 0x000fe20000201400 */
[----:B------:R-:W0:Y:S01]  /*7500*/  SHFL.DOWN PT, R77, R73, 0x2, 0x1f ;  /* 0x08401f00494d7f89 */ /* 0x000e2200000e0000 */
[----:B------:R-:W-:Y:S01]  /*7510*/  FMUL.FTZ R75, R75, R79 ;  /* 0x0000004f4b4b7220 */ /* 0x000fe20000410000 */
[----:B0-----:R-:W-:Y:S02]  /*7520*/  FADD.FTZ R77, R77, R73 ;  /* 0x000000494d4d7221 */ /* 0x001fe40000010000 */
[----:B------:R-:W0:Y:S02]  /*7530*/  MUFU.RCP R73, R72 ;  /* 0x0000004800497308 */ /* 0x000e240000001000 */
[C---:B0-----:R-:W-:Y:S01]  /*7540*/  FFMA.FTZ R75, R73.reuse, R75, R77 ;  /* 0x0000004b494b7223 */ /* 0x041fe2000001004d */
[----:B------:R-:W-:Y:S01]  /*7550*/  FMUL.FTZ R73, R73, R76 ;  /* 0x0000004c49497220 */ /* 0x000fe20000410000 */
[----:B------:R-:W0:Y:S04]  /*7560*/  SHFL.DOWN PT, R77, R78, 0x1, 0x1f ;  /* 0x08201f004e4d7f89 */ /* 0x000e2800000e0000 */
[----:B------:R-:W2:Y:S01]  /*7570*/  SHFL.DOWN PT, R76, R73, 0x1, 0x1f ;  /* 0x08201f00494c7f89 */ /* 0x000ea200000e0000 */
[----:B0-----:R-:W-:-:S02]  /*7580*/  IADD3 R78, R78, R77, RZ ;  /* 0x0000004d4e4e7210 */ /* 0x001fc40007ffe0ff */
[----:B------:R-:W-:Y:S01]  /*7590*/  I2FP.F32.S32 R77, R77 ;  /* 0x0000004d004d7245 */ /* 0x000fe20000201400 */
[----:B--2---:R-:W-:-:S04]  /*75a0*/  FADD.FTZ R79, R73, -R76 ;  /* 0x8000004c494f7221 */ /* 0x004fc80000010000 */
[----:B------:R-:W-:Y:S01]  /*75b0*/  FMUL.FTZ R76, R76, R77 ;  /* 0x0000004d4c4c7220 */ /* 0x000fe20000410000 */
[----:B------:R-:W-:-:S03]  /*75c0*/  FMUL.FTZ R79, R79, R79 ;  /* 0x0000004f4f4f7220 */ /* 0x000fc60000410000 */
[C---:B------:R-:W-:Y:S01]  /*75d0*/  FFMA.FTZ R76, R72.reuse, R73, R76 ;  /* 0x00000049484c7223 */ /* 0x040fe2000001004c */
[----:B------:R-:W-:Y:S01]  /*75e0*/  FMUL.FTZ R79, R72, R79 ;  /* 0x0000004f484f7220 */ /* 0x000fe20000410000 */
[----:B------:R-:W-:Y:S01]  /*75f0*/  I2FP.F32.S32 R73, R78 ;  /* 0x0000004e00497245 */ /* 0x000fe20000201400 */
[----:B------:R-:W0:Y:S02]  /*7600*/  SHFL.DOWN PT, R72, R75, 0x1, 0x1f ;  /* 0x08201f004b487f89 */ /* 0x000e2400000e0000 */
[----:B------:R-:W-:-:S03]  /*7610*/  FMUL.FTZ R79, R79, R77 ;  /* 0x0000004d4f4f7220 */ /* 0x000fc60000410000 */
        /* <DEDUP_REMOVED lines=18> */
[----:B0-----:R-:W2:Y:S04]  /*7740*/  LDL R73, [R1+0xec] ;  /* 0x0000ec0001497983 */ /* 0x001ea80000100800 */
[----:B------:R-:W2:Y:S04]  /*7750*/  LDL R74, [R1+0xf0] ;  /* 0x0000f000014a7983 */ /* 0x000ea80000100800 */
[----:B------:R-:W3:Y:S04]  /*7760*/  LDL R77, [R1+0xdc] ;  /* 0x0000dc00014d7983 */ /* 0x000ee80000100800 */
[----:B------:R-:W3:Y:S01]  /*7770*/  LDL R137, [R1+0xe0] ;  /* 0x0000e00001897983 */ /* 0x000ee20000100800 */
        /* <DEDUP_REMOVED lines=8> */
[----:B0-----:R-:W4:Y:S04]  /*7800*/  LDL R6, [R1+0xe4] ;  /* 0x0000e40001067983 */ /* 0x001f280000100800 */
[----:B------:R-:W4:Y:S04]  /*7810*/  LDL R78, [R1+0xbc] ;  /* 0x0000bc00014e7983 */ /* 0x000f280000100800 */
[----:B------:R-:W4:Y:S04]  /*7820*/  LDL R251, [R1+0xc0] ;  /* 0x0000c00001fb7983 */ /* 0x000f280000100800 */
[----:B------:R0:W-:Y:S04]  /*7830*/  STL [R1+0x100], R5 ;  /* 0x0001000501007387 */ /* 0x0001e80000100800 */
[----:B0-----:R-:W4:Y:S04]  /*7840*/  LDL R5, [R1+0xd0] ;  /* 0x0000d00001057983 */ /* 0x001f280000100800 */
[----:B------:R0:W-:Y:S04]  /*7850*/  STL [R1+0xfc], R4 ;  /* 0x0000fc0401007387 */ /* 0x0001e80000100800 */
[----:B0-----:R-:W4:Y:S04]  /*7860*/  LDL R4, [R1+0xcc] ;  /* 0x0000cc0001047983 */ /* 0x001f280000100800 */
[----:B------:R0:W-:Y:S04]  /*7870*/  STL [R1+0xf8], R3 ;  /* 0x0000f80301007387 */ /* 0x0001e80000100800 */
[----:B0-----:R-:W4:Y:S04]  /*7880*/  LDL R3, [R1+0xd8] ;  /* 0x0000d80001037983 */ /* 0x001f280000100800 */
[----:B------:R0:W-:Y:S04]  /*7890*/  STL [R1+0xf4], R2 ;  /* 0x0000f40201007387 */ /* 0x0001e80000100800 */
[----:B------:R-:W4:Y:S04]  /*78a0*/  LDL R0, [R1+0xb8] ;  /* 0x0000b80001007983 */ /* 0x000f280000100800 */
[----:B0-----:R-:W4:Y:S01]  /*78b0*/  LDL R2, [R1+0xd4] ;  /* 0x0000d40001027983 */ /* 0x001f220000100800 */
[----:B--2---:R-:W-:Y:S01]  /*78c0*/  FFMA.FTZ R72, R74, R76, R73 ;  /* 0x0000004c4a487223 */ /* 0x004fe20000010049 */
[----:B---3--:R-:W-:-:S02]  /*78d0*/  FFMA.FTZ R73, R137, R79, R77 ;  /* 0x0000004f89497223 */ /* 0x008fc4000001004d */
[----:B------:R-:W2:Y:S03]  /*78e0*/  LDL R137, [R1+0xb4] ;  /* 0x0000b40001897983 */ /* 0x000ea60000100800 */
[----:B------:R-:W-:Y:S02]  /*78f0*/  F2FP.F16.F32.PACK_AB R72, R73, R72 ;  /* 0x000000484948723e */ /* 0x000fe400000000ff */
[----:B------:R-:W3:Y:S01]  /*7900*/  LDL R73, [R1+0xe8] ;  /* 0x0000e80001497983 */ /* 0x000ee20000100800 */
[--C-:B------:R-:W-:Y:S01]  /*7910*/  FADD.FTZ R77, R90, -R75.reuse ;  /* 0x8000004b5a4d7221 */ /* 0x100fe20000010000 */
[----:B------:R-:W-:-:S03]  /*7920*/  FADD.FTZ R74, R103, -R75 ;  /* 0x8000004b674a7221 */ /* 0x000fc60000010000 */
[C---:B------:R-:W-:Y:S01]  /*7930*/  FMUL.FTZ R77, R183.reuse, R77 ;  /* 0x0000004db74d7220 */ /* 0x040fe20000410000 */
[----:B------:R-:W-:-:S04]  /*7940*/  FMUL.FTZ R74, R183, R74 ;  /* 0x0000004ab74a7220 */ /* 0x000fc80000410000 */
[-C--:B----4-:R-:W-:Y:S01]  /*7950*/  FFMA.FTZ R78, R251, R74.reuse, R78 ;  /* 0x0000004afb4e7223 */ /* 0x090fe2000001004e */
[----:B------:R-:W-:Y:S01]  /*7960*/  FFMA.FTZ R79, R3, R79, R2 ;  /* 0x0000004f034f7223 */ /* 0x000fe20000010002 */
[----:B--2---:R-:W-:Y:S01]  /*7970*/  FFMA.FTZ R74, R0, R74, R137 ;  /* 0x0000004a004a7223 */ /* 0x004fe20000010089 */
[----:B---3--:R-:W-:Y:S01]  /*7980*/  FFMA.FTZ R76, R73, R76, R6 ;  /* 0x0000004c494c7223 */ /* 0x008fe20000010006 */
[-C--:B------:R-:W-:Y:S01]  /*7990*/  FFMA.FTZ R73, R5, R77.reuse, R4 ;  /* 0x0000004d05497223 */ /* 0x080fe20000010004 */
[----:B------:R-:W-:Y:S01]  /*79a0*/  FFMA.FTZ R77, R252, R77, R136 ;  /* 0x0000004dfc4d7223 */ /* 0x000fe20000010088 */
[----:B------:R1:W5:Y:S04]  /*79b0*/  LDL.LU R6, [R1+0x104] ;  /* 0x0001040001067983 */ /* 0x0003680000300800 */
[----:B------:R-:W-:Y:S01]  /*79c0*/  F2FP.F16.F32.PACK_AB R77, R74, R77 ;  /* 0x0000004d4a4d723e */ /* 0x000fe200000000ff */
[----:B------:R-:W2:Y:S04]  /*79d0*/  LDL R5, [R1+0xac] ;  /* 0x0000ac0001057983 */ /* 0x000ea80000100800 */
[----:B------:R-:W3:Y:S04]  /*79e0*/  LDL R252, [R1+0x9c] ;  /* 0x00009c0001fc7983 */ /* 0x000ee80000100800 */
[----:B------:R-:W3:Y:S04]  /*79f0*/  LDL R136, [R1+0xa0] ;  /* 0x0000a00001887983 */ /* 0x000ee80000100800 */
[----:B------:R-:W2:Y:S04]  /*7a00*/  LDL R74, [R1+0xb0] ;  /* 0x0000b000014a7983 */ /* 0x000ea80000100800 */
[----:B------:R-:W4:Y:S04]  /*7a10*/  LDL R4, [R1+0xa4] ;  /* 0x0000a40001047983 */ /* 0x000f280000100800 */
[----:B------:R-:W4:Y:S04]  /*7a20*/  LDL R3, [R1+0xa8] ;  /* 0x0000a80001037983 */ /* 0x000f280000100800 */
[----:B------:R-:W4:Y:S04]  /*7a30*/  LDL R2, [R1+0x94] ;  /* 0x0000940001027983 */ /* 0x000f280000100800 */
[----:B------:R-:W4:Y:S01]  /*7a40*/  LDL R251, [R1+0x98] ;  /* 0x0000980001fb7983 */ /* 0x000f220000100800 */
[----:B------:R-:W-:Y:S01]  /*7a50*/  F2FP.F16.F32.PACK_AB R76, R79, R76 ;  /* 0x0000004c4f4c723e */ /* 0x000fe200000000ff */
[--C-:B------:R-:W-:Y:S01]  /*7a60*/  FADD.FTZ R79, R117, -R75.reuse ;  /* 0x8000004b754f7221 */ /* 0x100fe20000010000 */
[----:B------:R-:W-:Y:S01]  /*7a70*/  F2FP.F16.F32.PACK_AB R73, R78, R73 ;  /* 0x000000494e49723e */ /* 0x000fe200000000ff */
[----:B------:R-:W-:Y:S01]  /*7a80*/  FADD.FTZ R78, R104, -R75 ;  /* 0x8000004b684e7221 */ /* 0x000fe20000010000 */
[----:B------:R-:W4:Y:S01]  /*7a90*/  LDL R0, [R1+0x8c] ;  /* 0x00008c0001007983 */ /* 0x000f220000100800 */
[----:B------:R-:W-:-:S02]  /*7aa0*/  FMUL.FTZ R79, R183, R79 ;  /* 0x0000004fb74f7220 */ /* 0x000fc40000410000 */
[----:B------:R-:W-:Y:S01]  /*7ab0*/  FMUL.FTZ R78, R183, R78 ;  /* 0x0000004eb74e7220 */ /* 0x000fe20000410000 */
[----:B------:R-:W4:Y:S01]  /*7ac0*/  LDL R137, [R1+0x80] ;  /* 0x0000800001897983 */ /* 0x000f220000100800 */
[----:B---3--:R-:W-:Y:S02]  /*7ad0*/  FFMA.FTZ R136, R136, R79, R252 ;  /* 0x0000004f88887223 */ /* 0x008fe400000100fc */
[----:B--2---:R-:W-:Y:S02]  /*7ae0*/  FFMA.FTZ R74, R74, R78, R5 ;  /* 0x0000004e4a4a7223 */ /* 0x004fe40000010005 */
[----:B------:R1:W5:Y:S03]  /*7af0*/  LDL.LU R5, [R1+0x100] ;  /* 0x0001000001057983 */ /* 0x0003660000300800 */
[----:B------:R-:W-:Y:S01]  /*7b00*/  F2FP.F16.F32.PACK_AB R74, R136, R74 ;  /* 0x0000004a884a723e */ /* 0x000fe200000000ff */
[----:B------:R-:W2:Y:S01]  /*7b10*/  LDL R252, [R1+0x78] ;  /* 0x0000780001fc7983 */ /* 0x000ea20000100800 */
[----:B----4-:R-:W-:-:S03]  /*7b20*/  FFMA.FTZ R78, R3, R78, R4 ;  /* 0x0000004e034e7223 */ /* 0x010fc60000010004 */
[----:B------:R-:W3:Y:S04]  /*7b30*/  LDL R136, [R1+0x7c] ;  /* 0x00007c0001887983 */ /* 0x000ee80000100800 */
[----:B------:R1:W5:Y:S01]  /*7b40*/  LDL.LU R4, [R1+0xfc] ;  /* 0x0000fc0001047983 */ /* 0x0003620000300800 */
[----:B------:R-:W-:Y:S01]  /*7b50*/  FFMA.FTZ R79, R251, R79, R2 ;  /* 0x0000004ffb4f7223 */ /* 0x000fe20000010002 */
[----:B------:R-:W-:Y:S02]  /*7b60*/  FADD.FTZ R251, R132, -R75 ;  /* 0x8000004b84fb7221 */ /* 0x000fe40000010000 */
[----:B------:R1:W5:Y:S02]  /*7b70*/  LDL.LU R3, [R1+0xf8] ;  /* 0x0000f80001037983 */ /* 0x0003640000300800 */
[----:B------:R-:W-:-:S02]  /*7b80*/  F2FP.F16.F32.PACK_AB R78, R79, R78 ;  /* 0x0000004e4f4e723e */ /* 0x000fc400000000ff */
[----:B------:R1:W5:Y:S01]  /*7b90*/  LDL.LU R2, [R1+0xf4] ;  /* 0x0000f40001027983 */ /* 0x0003620000300800 */
[----:B------:R-:W-:-:S03]  /*7ba0*/  FADD.FTZ R79, R118, -R75 ;  /* 0x8000004b764f7221 */ /* 0x000fc60000010000 */
[----:B------:R-:W4:Y:S01]  /*7bb0*/  LDL R75, [R1+0x90] ;  /* 0x00009000014b7983 */ /* 0x000f220000100800 */
[C---:B------:R-:W-:Y:S01]  /*7bc0*/  FMUL.FTZ R79, R183.reuse, R79 ;  /* 0x0000004fb74f7220 */ /* 0x040fe20000410000 */
[----:B------:R-:W-:-:S04]  /*7bd0*/  FMUL.FTZ R251, R183, R251 ;  /* 0x000000fbb7fb7220 */ /* 0x000fc80000410000 */
[----:B---3--:R-:W-:Y:S01]  /*7be0*/  FFMA.FTZ R136, R137, R251, R136 ;  /* 0x000000fb89887223 */ /* 0x008fe20000010088 */
[----:B----4-:R-:W-:-:S05]  /*7bf0*/  FFMA.FTZ R75, R75, R79, R0 ;  /* 0x0000004f4b4b7223 */ /* 0x010fca0000010000 */
[----:B------:R-:W-:Y:S02]  /*7c00*/  F2FP.F16.F32.PACK_AB R75, R136, R75 ;  /* 0x0000004b884b723e */ /* 0x000fe400000000ff */
[----:B------:R-:W0:Y:S02]  /*7c10*/  LDC.64 R136, c[0x0][0x2b8] ;  /* 0x0000ae00ff887b82 */ /* 0x000e240000000a00 */
[----:B0-----:R-:W-:-:S05]  /*7c20*/  IMAD.WIDE.U32 R136, R81, 0x10, R136 ;  /* 0x0000001051887825 */ /* 0x001fca00078e0088 */
[----:B------:R0:W-:Y:S04]  /*7c30*/  STG.E.128 desc[UR4][R136.64], R72 ;  /* 0x0000004888007986 */ /* 0x0001e8000c101d04 */
[----:B0-----:R-:W3:Y:S01]  /*7c40*/  LDL R75, [R1+0x84] ;  /* 0x00008400014b7983 */ /* 0x001ee20000100800 */
[----:B------:R-:W0:Y:S03]  /*7c50*/  LDC.64 R72, c[0x0][0x2c0] ;  /* 0x0000b000ff487b82 */ /* 0x000e260000000a00 */
[----:B------:R-:W3:Y:S04]  /*7c60*/  LDL R136, [R1+0x88] ;  /* 0x0000880001887983 */ /* 0x000ee80000100800 */
[----:B------:R-:W2:Y:S01]  /*7c70*/  LDL R137, [R1+0x74] ;  /* 0x0000740001897983 */ /* 0x000ea20000100800 */
[----:B------:R-:W4:Y:S01]  /*7c80*/  S2R R0, SR_TID.X ;  /* 0x0000000000007919 */ /* 0x000f220000002100 */
[C---:B0-----:R-:W-:Y:S01]  /*7c90*/  IMAD.WIDE.U32 R72, R81.reuse, 0x10, R72 ;  /* 0x0000001051487825 */ /* 0x041fe200078e0048 */
[----:B------:R-:W-:-:S03]  /*7ca0*/  IADD3 R81, R81, 0x80, RZ ;  /* 0x0000008051517810 */ /* 0x000fc60007ffe0ff */
[----:B---3--:R-:W-:Y:S01]  /*7cb0*/  FFMA.FTZ R79, R136, R79, R75 ;  /* 0x0000004f884f7223 */ /* 0x008fe2000001004b */
[----:B--2---:R-:W-:-:S05]  /*7cc0*/  FFMA.FTZ R251, R252, R251, R137 ;  /* 0x000000fbfcfb7223 */ /* 0x004fca0000010089 */
[----:B------:R-:W-:-:S05]  /*7cd0*/  F2FP.F16.F32.PACK_AB R79, R251, R79 ;  /* 0x0000004ffb4f723e */ /* 0x000fca00000000ff */
[----:B----4-:R1:W-:Y:S02]  /*7ce0*/  STG.E.128 desc[UR4][R72.64], R76 ;  /* 0x0000004c48007986 */ /* 0x0103e4000c101d04 */
.L_x_5040:
[----:B------:R-:W-:Y:S05]  /*7cf0*/  BSYNC B0 ;  /* 0x0000000000007941 */ /* 0x000fea0003800000 */
.L_x_5039:
[----:B-----5:R-:W-:Y:S01]  /*7d00*/  ISETP.GE.U32.AND P2, PT, R2, 0x100, PT ;  /* 0x000001000200780c */ /* 0x020fe20003f46070 */
[----:B------:R-:W-:-:S12]  /*7d10*/  BSSY B0, `(.L_x_5041) ;  /* 0x000005a000007945 */ /* 0x000fd80003800000 */
[----:B------:R-:W-:Y:S05]  /*7d20*/  @!P2 BRA `(.L_x_5042) ;  /* 0x000000040060a947 */ /* 0x000fea0003800000 */
[----:B-1----:R-:W2:Y:S04]  /*7d30*/  LDL R77, [R1+0x6c] ;  /* 0x00006c00014d7983 */ /* 0x002ea80000100800 */
[----:B0-----:R-:W2:Y:S04]  /*7d40*/  LDL R72, [R1+0x70] ;  /* 0x0000700001487983 */ /* 0x001ea80000100800 */
[----:B------:R-:W3:Y:S04]  /*7d50*/  LDL R74, [R1+0x5c] ;  /* 0x00005c00014a7983 */ /* 0x000ee80000100800 */
[----:B------:R-:W3:Y:S01]  /*7d60*/  LDL R73, [R1+0x60] ;  /* 0x0000600001497983 */ /* 0x000ee20000100800 */
[----:B------:R-:W-:-:S03]  /*7d70*/  FSEL R75, R182, RZ, !P3 ;  /* 0x000000ffb64b7208 */ /* 0x000fc60005800000 */
[----:B------:R-:W4:Y:S02]  /*7d80*/  LDL R0, [R1+0x4c] ;  /* 0x00004c0001007983 */ /* 0x000f240000100800 */
[--C-:B------:R-:W-:Y:S01]  /*7d90*/  FADD.FTZ R76, R83, -R75.reuse ;  /* 0x8000004b534c7221 */ /* 0x100fe20000010000 */
[----:B------:R-:W-:Y:S01]  /*7da0*/  FADD.FTZ R79, R91, -R75 ;  /* 0x8000004b5b4f7221 */ /* 0x000fe20000010000 */
[----:B------:R-:W4:Y:S02]  /*7db0*/  LDL R252, [R1+0x50] ;  /* 0x0000500001fc7983 */ /* 0x000f240000100800 */
[C---:B------:R-:W-:Y:S01]  /*7dc0*/  FMUL.FTZ R76, R183.reuse, R76 ;  /* 0x0000004cb74c7220 */ /* 0x040fe20000410000 */
[----:B------:R-:W-:Y:S01]  /*7dd0*/  FMUL.FTZ R79, R183, R79 ;  /* 0x0000004fb74f7220 */ /* 0x000fe20000410000 */
[----:B------:R-:W4:Y:S04]  /*7de0*/  LDL R251, [R1+0x44] ;  /* 0x0000440001fb7983 */ /* 0x000f280000100800 */
[----:B------:R-:W4:Y:S04]  /*7df0*/  LDL R136, [R1+0x48] ;  /* 0x0000480001887983 */ /* 0x000f280000100800 */
[----:B------:R-:W-:Y:S04]  /*7e00*/  STL [R1+0x104], R6 ;  /* 0x0001040601007387 */ /* 0x000fe80000100800 */
[----:B------:R-:W-:Y:S04]  /*7e10*/  STL [R1+0x100], R5 ;  /* 0x0001000501007387 */ /* 0x000fe80000100800 */
[----:B------:R0:W-:Y:S04]  /*7e20*/  STL [R1+0xfc], R4 ;  /* 0x0000fc0401007387 */ /* 0x0001e80000100800 */
[----:B0-----:R-:W4:Y:S04]  /*7e30*/  LDL R4, [R1+0x58] ;  /* 0x0000580001047983 */ /* 0x001f280000100800 */
[----:B------:R0:W-:Y:S04]  /*7e40*/  STL [R1+0xf8], R3 ;  /* 0x0000f80301007387 */ /* 0x0001e80000100800 */
[----:B0-----:R-:W4:Y:S04]  /*7e50*/  LDL R3, [R1+0x54] ;  /* 0x0000540001037983 */ /* 0x001f280000100800 */
[----:B------:R0:W-:Y:S04]  /*7e60*/  STL [R1+0xf4], R2 ;  /* 0x0000f40201007387 */ /* 0x0001e80000100800 */
[----:B------:R-:W4:Y:S04]  /*7e70*/  LDL R6, [R1+0x3c] ;  /* 0x00003c0001067983 */ /* 0x000f280000100800 */
[----:B------:R-:W4:Y:S04]  /*7e80*/  LDL R78, [R1+0x40] ;  /* 0x00004000014e7983 */ /* 0x000f280000100800 */
[----:B0-----:R-:W4:Y:S04]  /*7e90*/  LDL R2, [R1+0x68] ;  /* 0x0000680001027983 */ /* 0x001f280000100800 */
[----:B------:R-:W4:Y:S04]  /*7ea0*/  LDL R5, [R1+0x34] ;  /* 0x0000340001057983 */ /* 0x000f280000100800 */
[----:B------:R-:W4:Y:S01]  /*7eb0*/  LDL R137, [R1+0x38] ;  /* 0x0000380001897983 */ /* 0x000f220000100800 */
[----:B--2---:R-:W-:Y:S01]  /*7ec0*/  FFMA.FTZ R72, R72, R76, R77 ;  /* 0x0000004c48487223 */ /* 0x004fe2000001004d */
[----:B---3--:R-:W-:-:S05]  /*7ed0*/  FFMA.FTZ R73, R73, R79, R74 ;  /* 0x0000004f49497223 */ /* 0x008fca000001004a */
[----:B------:R-:W-:Y:S02]  /*7ee0*/  F2FP.F16.F32.PACK_AB R72, R73, R72 ;  /* 0x000000484948723e */ /* 0x000fe400000000ff */
[----:B------:R-:W2:Y:S01]  /*7ef0*/  LDL R73, [R1+0x64] ;  /* 0x0000640001497983 */ /* 0x000ea20000100800 */
[--C-:B------:R-:W-:Y:S01]  /*7f00*/  FADD.FTZ R77, R92, -R75.reuse ;  /* 0x8000004b5c4d7221 */ /* 0x100fe20000010000 */
[----:B------:R-:W-:-:S03]  /*7f10*/  FADD.FTZ R74, R105, -R75 ;  /* 0x8000004b694a7221 */ /* 0x000fc60000010000 */
[C---:B------:R-:W-:Y:S01]  /*7f20*/  FMUL.FTZ R77, R183.reuse, R77 ;  /* 0x0000004db74d7220 */ /* 0x040fe20000410000 */
[----:B------:R-:W-:Y:S01]  /*7f30*/  FMUL.FTZ R74, R183, R74 ;  /* 0x0000004ab74a7220 */ /* 0x000fe20000410000 */
[----:B----4-:R-:W-:Y:S02]  /*7f40*/  FFMA.FTZ R79, R4, R79, R3 ;  /* 0x0000004f044f7223 */ /* 0x010fe40000010003 */
[----:B------:R-:W3:Y:S04]  /*7f50*/  LDL R4, [R1+0x1c] ;  /* 0x00001c0001047983 */ /* 0x000ee80000100800 */
[----:B------:R-:W4:Y:S01]  /*7f60*/  LDL R3, [R1+0x24] ;  /* 0x0000240001037983 */ /* 0x000f220000100800 */
[-C--:B------:R-:W-:Y:S01]  /*7f70*/  FFMA.FTZ R78, R78, R74.reuse, R6 ;  /* 0x0000004a4e4e7223 */ /* 0x080fe20000010006 */
[----:B------:R-:W-:Y:S01]  /*7f80*/  FFMA.FTZ R74, R137, R74, R5 ;  /* 0x0000004a894a7223 */ /* 0x000fe20000010005 */
[----:B--2---:R-:W-:Y:S01]  /*7f90*/  FFMA.FTZ R76, R2, R76, R73 ;  /* 0x0000004c024c7223 */ /* 0x004fe20000010049 */
[-C--:B------:R-:W-:Y:S01]  /*7fa0*/  FFMA.FTZ R73, R252, R77.reuse, R0 ;  /* 0x0000004dfc497223 */ /* 0x080fe20000010000 */
[----:B------:R-:W-:Y:S01]  /*7fb0*/  FFMA.FTZ R77, R136, R77, R251 ;  /* 0x0000004d884d7223 */ /* 0x000fe200000100fb */
[----:B------:R-:W2:Y:S04]  /*7fc0*/  LDL R252, [R1+0x30] ;  /* 0x0000300001fc7983 */ /* 0x000ea80000100800 */
[----:B------:R-:W3:Y:S01]  /*7fd0*/  LDL R136, [R1+0x20] ;  /* 0x0000200001887983 */ /* 0x000ee20000100800 */
[----:B------:R-:W-:-:S03]  /*7fe0*/  F2FP.F16.F32.PACK_AB R77, R74, R77 ;  /* 0x0000004d4a4d723e */ /* 0x000fc600000000ff */
[----:B------:R-:W4:Y:S04]  /*7ff0*/  LDL R2, [R1+0x28] ;  /* 0x0000280001027983 */ /* 0x000f280000100800 */
[----:B------:R-:W2:Y:S04]  /*8000*/  LDL R0, [R1+0x14] ;  /* 0x0000140001007983 */ /* 0x000ea80000100800 */
[----:B------:R-:W2:Y:S04]  /*8010*/  LDL R251, [R1+0x18] ;  /* 0x0000180001fb7983 */ /* 0x000ea80000100800 */
[----:B------:R0:W5:Y:S04]  /*8020*/  LDL.LU R6, [R1+0x104] ;  /* 0x0001040001067983 */ /* 0x0001680000300800 */
[----:B------:R0:W5:Y:S04]  /*8030*/  LDL.LU R5, [R1+0x100] ;  /* 0x0001000001057983 */ /* 0x0001680000300800 */
[----:B------:R-:W4:Y:S01]  /*8040*/  LDL R74, [R1+0x2c] ;  /* 0x00002c00014a7983 */ /* 0x000f220000100800 */
[----:B------:R-:W-:Y:S01]  /*8050*/  F2FP.F16.F32.PACK_AB R76, R79, R76 ;  /* 0x0000004c4f4c723e */ /* 0x000fe200000000ff */
[--C-:B------:R-:W-:Y:S01]  /*8060*/  FADD.FTZ R79, R119, -R75.reuse ;  /* 0x8000004b774f7221 */ /* 0x100fe20000010000 */
[----:B------:R-:W-:Y:S01]  /*8070*/  F2FP.F16.F32.PACK_AB R73, R78, R73 ;  /* 0x000000494e49723e */ /* 0x000fe200000000ff */
[----:B------:R-:W-:Y:S01]  /*8080*/  FADD.FTZ R78, R106, -R75 ;  /* 0x8000004b6a4e7221 */ /* 0x000fe20000010000 */
[----:B------:R-:W4:Y:S01]  /*8090*/  LDL R137, [R1] ;  /* 0x0000000001897983 */ /* 0x000f220000100800 */
[----:B------:R-:W-:-:S02]  /*80a0*/  FMUL.FTZ R79, R183, R79 ;  /* 0x0000004fb74f7220 */ /* 0x000fc40000410000 */
[----:B------:R-:W-:Y:S02]  /*80b0*/  FMUL.FTZ R78, R183, R78 ;  /* 0x0000004eb74e7220 */ /* 0x000fe40000410000 */
[-C--:B---3--:R-:W-:Y:S01]  /*80c0*/  FFMA.FTZ R136, R136, R79.reuse, R4 ;  /* 0x0000004f88887223 */ /* 0x088fe20000010004 */
[----:B--2---:R-:W-:Y:S01]  /*80d0*/  FFMA.FTZ R79, R251, R79, R0 ;  /* 0x0000004ffb4f7223 */ /* 0x004fe20000010000 */
[----:B------:R-:W-:Y:S01]  /*80e0*/  FADD.FTZ R251, R133, -R75 ;  /* 0x8000004b85fb7221 */ /* 0x000fe20000010000 */
[-C--:B----4-:R-:W-:Y:S01]  /*80f0*/  FFMA.FTZ R74, R252, R78.reuse, R74 ;  /* 0x0000004efc4a7223 */ /* 0x090fe2000001004a */
[----:B------:R-:W-:Y:S01]  /*8100*/  FFMA.FTZ R78, R2, R78, R3 ;  /* 0x0000004e024e7223 */ /* 0x000fe20000010003 */
[----:B------:R-:W2:Y:S03]  /*8110*/  LDL R252, [R1+0x8] ;  /* 0x0000080001fc7983 */ /* 0x000ea60000100800 */
[----:B------:R-:W-:Y:S01]  /*8120*/  F2FP.F16.F32.PACK_AB R74, R136, R74 ;  /* 0x0000004a884a723e */ /* 0x000fe200000000ff */
[----:B------:R0:W5:Y:S01]  /*8130*/  LDL.LU R4, [R1+0xfc] ;  /* 0x0000fc0001047983 */ /* 0x0001620000300800 */
[----:B------:R-:W-:Y:S01]  /*8140*/  F2FP.F16.F32.PACK_AB R78, R79, R78 ;  /* 0x0000004e4f4e723e */ /* 0x000fe200000000ff */
[----:B------:R-:W-:-:S02]  /*8150*/  FADD.FTZ R79, R120, -R75 ;  /* 0x8000004b784f7221 */ /* 0x000fc40000010000 */
[----:B------:R-:W3:Y:S04]  /*8160*/  LDL R136, [R1+0x10] ;  /* 0x0000100001887983 */ /* 0x000ee80000100800 */
[----:B------:R0:W5:Y:S04]  /*8170*/  LDL.LU R3, [R1+0xf8] ;  /* 0x0000f80001037983 */ /* 0x0001680000300800 */
[----:B------:R0:W5:Y:S04]  /*8180*/  LDL.LU R2, [R1+0xf4] ;  /* 0x0000f40001027983 */ /* 0x0001680000300800 */
[----:B------:R-:W3:Y:S01]  /*8190*/  LDL R75, [R1+0xc] ;  /* 0x00000c00014b7983 */ /* 0x000ee20000100800 */
[C---:B------:R-:W-:Y:S01]  /*81a0*/  FMUL.FTZ R79, R183.reuse, R79 ;  /* 0x0000004fb74f7220 */ /* 0x040fe20000410000 */
[----:B------:R-:W-:-:S03]  /*81b0*/  FMUL.FTZ R251, R183, R251 ;  /* 0x000000fbb7fb7220 */ /* 0x000fc60000410000 */
[----:B---3--:R-:W-:Y:S01]  /*81c0*/  FFMA.FTZ R75, R136, R79, R75 ;  /* 0x0000004f884b7223 */ /* 0x008fe2000001004b */
[----:B------:R-:W-:-:S05]  /*81d0*/  FFMA.FTZ R136, R137, R251, R250 ;  /* 0x000000fb89887223 */ /* 0x000fca00000100fa */
[----:B------:R-:W-:Y:S02]  /*81e0*/  F2FP.F16.F32.PACK_AB R75, R136, R75 ;  /* 0x0000004b884b723e */ /* 0x000fe400000000ff */
[----:B------:R-:W1:Y:S02]  /*81f0*/  LDC.64 R136, c[0x0][0x2b8] ;  /* 0x0000ae00ff887b82 */ /* 0x000e640000000a00 */
[----:B-1----:R-:W-:-:S05]  /*8200*/  IMAD.WIDE.U32 R136, R81, 0x10, R136 ;  /* 0x0000001051887825 */ /* 0x002fca00078e0088 */
[----:B------:R1:W-:Y:S04]  /*8210*/  STG.E.128 desc[UR4][R136.64], R72 ;  /* 0x0000004888007986 */ /* 0x0003e8000c101d04 */
[----:B-1----:R-:W2:Y:S01]  /*8220*/  LDL R137, [R1+0x4] ;  /* 0x0000040001897983 */ /* 0x002ea20000100800 */
[----:B------:R-:W1:Y:S01]  /*8230*/  LDC.64 R72, c[0x0][0x2c0] ;  /* 0x0000b000ff487b82 */ /* 0x000e620000000a00 */
[----:B------:R-:W-:Y:S01]  /*8240*/  FFMA.FTZ R251, R249, R251, R248 ;  /* 0x000000fbf9fb7223 */ /* 0x000fe200000100f8 */
[----:B------:R-:W3:Y:S01]  /*8250*/  S2R R0, SR_TID.X ;  /* 0x0000000000007919 */ /* 0x000ee20000002100 */
[C---:B-1----:R-:W-:Y:S01]  /*8260*/  IMAD.WIDE.U32 R72, R81.reuse, 0x10, R72 ;  /* 0x0000001051487825 */ /* 0x042fe200078e0048 */
[----:B------:R-:W-:-:S03]  /*8270*/  IADD3 R81, R81, 0x80, RZ ;  /* 0x0000008051517810 */ /* 0x000fc60007ffe0ff */
[----:B--2---:R-:W-:-:S05]  /*8280*/  FFMA.FTZ R79, R252, R79, R137 ;  /* 0x0000004ffc4f7223 */ /* 0x004fca0000010089 */
[----:B------:R-:W-:-:S05]  /*8290*/  F2FP.F16.F32.PACK_AB R79, R251, R79 ;  /* 0x0000004ffb4f723e */ /* 0x000fca00000000ff */
[----:B---3--:R0:W-:Y:S02]  /*82a0*/  STG.E.128 desc[UR4][R72.64], R76 ;  /* 0x0000004c48007986 */ /* 0x0081e4000c101d04 */
.L_x_5042:
[----:B------:R-:W-:Y:S05]  /*82b0*/  BSYNC B0 ;  /* 0x0000000000007941 */ /* 0x000fea0003800000 */
.L_x_5041:
[----:B-----5:R-:W-:Y:S01]  /*82c0*/  ISETP.GE.U32.AND P2, PT, R2, 0x180, PT ;  /* 0x000001800200780c */ /* 0x020fe20003f46070 */
[----:B------:R-:W-:-:S12]  /*82d0*/  BSSY B0, `(.L_x_5043) ;  /* 0x0000032000007945 */ /* 0x000fd80003800000 */
[----:B------:R-:W-:Y:S05]  /*82e0*/  @!P2 BRA `(.L_x_5044) ;  /* 0x0000000000c0a947 */ /* 0x000fea0003800000 */
[----:B------:R-:W-:-:S05]  /*82f0*/  FSEL R75, R182, RZ, !P3 ;  /* 0x000000ffb64b7208 */ /* 0x000fca0005800000 */
[--C-:B01----:R-:W-:Y:S01]  /*8300*/  FADD.FTZ R76, R84, -R75.reuse ;  /* 0x8000004b544c7221 */ /* 0x103fe20000010000 */
[--C-:B------:R-:W-:Y:S01]  /*8310*/  FADD.FTZ R79, R93, -R75.reuse ;  /* 0x8000004b5d4f7221 */ /* 0x100fe20000010000 */
[--C-:B------:R-:W-:Y:S01]  /*8320*/  FADD.FTZ R77, R94, -R75.reuse ;  /* 0x8000004b5e4d7221 */ /* 0x100fe20000010000 */
[--C-:B------:R-:W-:Y:S01]  /*8330*/  FADD.FTZ R74, R107, -R75.reuse ;  /* 0x8000004b6b4a7221 */ /* 0x100fe20000010000 */
        /* <DEDUP_REMOVED lines=10> */
[----:B------:R-:W-:Y:S01]  /*83e0*/  F2FP.F16.F32.PACK_AB R72, R73, R72 ;  /* 0x000000484948723e */ /* 0x000fe200000000ff */
[-C--:B------:R-:W-:Y:S01]  /*83f0*/  FFMA.FTZ R73, R239, R77.reuse, R238 ;  /* 0x0000004def497223 */ /* 0x080fe200000100ee */
[----:B------:R-:W-:Y:S01]  /*8400*/  F2FP.F16.F32.PACK_AB R76, R79, R76 ;  /* 0x0000004c4f4c723e */ /* 0x000fe200000000ff */
[--C-:B------:R-:W-:Y:S01]  /*8410*/  FADD.FTZ R79, R121, -R75.reuse ;  /* 0x8000004b794f7221 */ /* 0x100fe20000010000 */
[----:B------:R-:W-:Y:S01]  /*8420*/  FFMA.FTZ R77, R237, R77, R236 ;  /* 0x0000004ded4d7223 */ /* 0x000fe200000100ec */
[--C-:B------:R-:W-:Y:S01]  /*8430*/  FADD.FTZ R251, R134, -R75.reuse ;  /* 0x8000004b86fb7221 */ /* 0x100fe20000010000 */
[----:B------:R-:W-:Y:S01]  /*8440*/  F2FP.F16.F32.PACK_AB R73, R78, R73 ;  /* 0x000000494e49723e */ /* 0x000fe200000000ff */
[----:B------:R-:W-:Y:S01]  /*8450*/  FADD.FTZ R78, R108, -R75 ;  /* 0x8000004b6c4e7221 */ /* 0x000fe20000010000 */
[C---:B------:R-:W-:Y:S01]  /*8460*/  FMUL.FTZ R79, R183.reuse, R79 ;  /* 0x0000004fb74f7220 */ /* 0x040fe20000410000 */
[----:B------:R-:W-:Y:S01]  /*8470*/  F2FP.F16.F32.PACK_AB R77, R74, R77 ;  /* 0x0000004d4a4d723e */ /* 0x000fe200000000ff */
[C---:B------:R-:W-:Y:S01]  /*8480*/  FMUL.FTZ R251, R183.reuse, R251 ;  /* 0x000000fbb7fb7220 */ /* 0x040fe20000410000 */
[----:B------:R-:W-:Y:S01]  /*8490*/  FMUL.FTZ R78, R183, R78 ;  /* 0x0000004eb74e7220 */ /* 0x000fe20000410000 */
[-C--:B------:R-:W-:Y:S01]  /*84a0*/  FFMA.FTZ R136, R227, R79.reuse, R226 ;  /* 0x0000004fe3887223 */ /* 0x080fe200000100e2 */
[----:B------:R-:W-:-:S02]  /*84b0*/  FFMA.FTZ R79, R225, R79, R224 ;  /* 0x0000004fe14f7223 */ /* 0x000fc400000100e0 */
[-C--:B------:R-:W-:Y:S01]  /*84c0*/  FFMA.FTZ R74, R231, R78.reuse, R230 ;  /* 0x0000004ee74a7223 */ /* 0x080fe200000100e6 */
[----:B------:R-:W-:-:S04]  /*84d0*/  FFMA.FTZ R78, R229, R78, R228 ;  /* 0x0000004ee54e7223 */ /* 0x000fc800000100e4 */
[----:B------:R-:W-:Y:S01]  /*84e0*/  F2FP.F16.F32.PACK_AB R74, R136, R74 ;  /* 0x0000004a884a723e */ /* 0x000fe200000000ff */
[-C--:B------:R-:W-:Y:S01]  /*84f0*/  FFMA.FTZ R136, R219, R251.reuse, R218 ;  /* 0x000000fbdb887223 */ /* 0x080fe200000100da */
[----:B------:R-:W-:Y:S01]  /*8500*/  F2FP.F16.F32.PACK_AB R78, R79, R78 ;  /* 0x0000004e4f4e723e */ /* 0x000fe200000000ff */
[----:B------:R-:W-:Y:S01]  /*8510*/  FADD.FTZ R79, R122, -R75 ;  /* 0x8000004b7a4f7221 */ /* 0x000fe20000010000 */
[----:B------:R-:W-:-:S03]  /*8520*/  FFMA.FTZ R251, R217, R251, R216 ;  /* 0x000000fbd9fb7223 */ /* 0x000fc600000100d8 */
[----:B------:R-:W-:-:S04]  /*8530*/  FMUL.FTZ R79, R183, R79 ;  /* 0x0000004fb74f7220 */ /* 0x000fc80000410000 */
[-C--:B------:R-:W-:Y:S01]  /*8540*/  FFMA.FTZ R75, R223, R79.reuse, R222 ;  /* 0x0000004fdf4b7223 */ /* 0x080fe200000100de */
[----:B------:R-:W-:-:S04]  /*8550*/  FFMA.FTZ R79, R221, R79, R220 ;  /* 0x0000004fdd4f7223 */ /* 0x000fc800000100dc */
[----:B------:R-:W-:Y:S02]  /*8560*/  F2FP.F16.F32.PACK_AB R75, R136, R75 ;  /* 0x0000004b884b723e */ /* 0x000fe400000000ff */
[----:B------:R-:W0:Y:S01]  /*8570*/  LDC.64 R136, c[0x0][0x2b8] ;  /* 0x0000ae00ff887b82 */ /* 0x000e220000000a00 */
[----:B------:R-:W-:Y:S01]  /*8580*/  F2FP.F16.F32.PACK_AB R79, R251, R79 ;  /* 0x0000004ffb4f723e */ /* 0x000fe200000000ff */
[----:B0-----:R-:W-:-:S05]  /*8590*/  IMAD.WIDE.U32 R136, R81, 0x10, R136 ;  /* 0x0000001051887825 */ /* 0x001fca00078e0088 */
[----:B------:R0:W-:Y:S02]  /*85a0*/  STG.E.128 desc[UR4][R136.64], R72 ;  /* 0x0000004888007986 */ /* 0x0001e4000c101d04 */
[----:B0-----:R-:W0:Y:S02]  /*85b0*/  LDC.64 R72, c[0x0][0x2c0] ;  /* 0x0000b000ff487b82 */ /* 0x001e240000000a00 */
[C---:B0-----:R-:W-:Y:S01]  /*85c0*/  IMAD.WIDE.U32 R72, R81.reuse, 0x10, R72 ;  /* 0x0000001051487825 */ /* 0x041fe200078e0048 */
[----:B------:R-:W-:-:S04]  /*85d0*/  IADD3 R81, R81, 0x80, RZ ;  /* 0x0000008051517810 */ /* 0x000fc80007ffe0ff */
[----:B------:R2:W-:Y:S03]  /*85e0*/  STG.E.128 desc[UR4][R72.64], R76 ;  /* 0x0000004c48007986 */ /* 0x0005e6000c101d04 */
.L_x_5044:
[----:B------:R-:W-:Y:S05]  /*85f0*/  BSYNC B0 ;  /* 0x0000000000007941 */ /* 0x000fea0003800000 */
.L_x_5043:
[----:B------:R-:W-:Y:S01]  /*8600*/  ISETP.GE.U32.AND P2, PT, R2, 0x200, PT ;  /* 0x000002000200780c */ /* 0x000fe20003f46070 */
[----:B------:R-:W-:-:S12]  /*8610*/  BSSY B0, `(.L_x_5045) ;  /* 0x0000032000007945 */ /* 0x000fd80003800000 */
[----:B------:R-:W-:Y:S05]  /*8620*/  @!P2 BRA `(.L_x_5046) ;  /* 0x0000000000c0a947 */ /* 0x000fea0003800000 */
[----:B------:R-:W-:-:S05]  /*8630*/  FSEL R75, R182, RZ, !P3 ;  /* 0x000000ffb64b7208 */ /* 0x000fca0005800000 */
[--C-:B012---:R-:W-:Y:S01]  /*8640*/  FADD.FTZ R76, R85, -R75.reuse ;  /* 0x8000004b554c7221 */ /* 0x107fe20000010000 */
        /* <DEDUP_REMOVED lines=46> */
.L_x_5046:
[----:B------:R-:W-:Y:S05]  /*8930*/  BSYNC B0 ;  /* 0x0000000000007941 */ /* 0x000fea0003800000 */
.L_x_5045:
[----:B------:R-:W-:Y:S01]  /*8940*/  ISETP.GE.U32.AND P2, PT, R2, 0x280, PT ;  /* 0x000002800200780c */ /* 0x000fe20003f46070 */
[----:B------:R-:W-:-:S12]  /*8950*/  BSSY B0, `(.L_x_5047) ;  /* 0x0000032000007945 */ /* 0x000fd80003800000 */
[----:B------:R-:W-:Y:S05]  /*8960*/  @!P2 BRA `(.L_x_5048) ;  /* 0x0000000000c0a947 */ /* 0x000fea0003800000 */
[----:B------:R-:W-:-:S05]  /*8970*/  FSEL R75, R182, RZ, !P3 ;  /* 0x000000ffb64b7208 */ /* 0x000fca0005800000 */
[--C-:B0123--:R-:W-:Y:S01]  /*8980*/  FADD.FTZ R76, R86, -R75.reuse ;  /* 0x8000004b564c7221 */ /* 0x10ffe20000010000 */
        /* <DEDUP_REMOVED lines=46> */
.L_x_5048:
[----:B------:R-:W-:Y:S05]  /*8c70*/  BSYNC B0 ;  /* 0x0000000000007941 */ /* 0x000fea0003800000 */
.L_x_5047:
[----:B------:R-:W-:Y:S01]  /*8c80*/  ISETP.GE.U32.AND P2, PT, R2, 0x300, PT ;  /* 0x000003000200780c */ /* 0x000fe20003f46070 */
[----:B------:R-:W-:-:S12]  /*8c90*/  BSSY B0, `(.L_x_5049) ;  /* 0x0000033000007945 */ /* 0x000fd80003800000 */
[----:B------:R-:W-:Y:S05]  /*8ca0*/  @!P2 BRA `(.L_x_5050) ;  /* 0x0000000000c4a947 */ /* 0x000fea0003800000 */
[----:B------:R-:W-:-:S04]  /*8cb0*/  LOP3.LUT P2, RZ, R3, 0x8, RZ, 0xc0, !PT ;  /* 0x0000000803ff7812 */ /* 0x000fc8000784c0ff */
[----:B------:R-:W-:-:S05]  /*8cc0*/  FSEL R75, R182, RZ, !P2 ;  /* 0x000000ffb64b7208 */ /* 0x000fca0005000000 */
[--C-:B01234-:R-:W-:Y:S01]  /*8cd0*/  FADD.FTZ R76, R87, -R75.reuse ;  /* 0x8000004b574c7221 */ /* 0x11ffe20000010000 */
        /* <DEDUP_REMOVED lines=16> */
[----:B------:R-:W-:Y:S01]  /*8de0*/  FADD.FTZ R79, R127, -R75 ;  /* 0x8000004b7f4f7221 */ /* 0x000fe20000010000 */
        /* <DEDUP_REMOVED lines=29> */
.L_x_5050:
[----:B------:R-:W-:Y:S05]  /*8fc0*/  BSYNC B0 ;  /* 0x0000000000007941 */ /* 0x000fea0003800000 */
.L_x_5049:
[----:B------:R-:W-:Y:S01]  /*8fd0*/  ISETP.GE.U32.AND P2, PT, R2, 0x380, PT ;  /* 0x000003800200780c */ /* 0x000fe20003f46070 */
[----:B------:R-:W-:-:S12]  /*8fe0*/  BSSY B0, `(.L_x_5051) ;  /* 0x0000032000007945 */ /* 0x000fd80003800000 */
[----:B------:R-:W-:Y:S05]  /*8ff0*/  @!P2 BRA `(.L_x_5052) ;  /* 0x0000000000c0a947 */ /* 0x000fea0003800000 */
[----:B------:R-:W-:-:S04]  /*9000*/  LOP3.LUT P2, RZ, R3, 0x8, RZ, 0xc0, !PT ;  /* 0x0000000803ff7812 */ /* 0x000fc8000784c0ff */
[----:B------:R-:W-:-:S05]  /*9010*/  FSEL R75, R182, RZ, !P2 ;  /* 0x000000ffb64b7208 */ /* 0x000fca0005000000 */
[--C-:B------:R-:W-:Y:S01]  /*9020*/  FADD.FTZ R136, R88, -R75.reuse ;  /* 0x8000004b58887221 */ /* 0x100fe20000010000 */
[--C-:B01234-:R-:W-:Y:S01]  /*9030*/  FADD.FTZ R79, R101, -R75.reuse ;  /* 0x8000004b654f7221 */ /* 0x11ffe20000010000 */
        /* <DEDUP_REMOVED lines=9> */
[--C-:B------:R-:W-:Y:S01]  /*90d0*/  FADD.FTZ R251, R129, -R75.reuse ;  /* 0x8000004b81fb7221 */ /* 0x100fe20000010000 */
[----:B------:R-:W-:Y:S01]  /*90e0*/  FFMA.FTZ R74, R30, R78, R38 ;  /* 0x0000004e1e4a7223 */ /* 0x000fe20000010026 */
[----:B------:R-:W-:Y:S01]  /*90f0*/  FADD.FTZ R252, R130, -R75 ;  /* 0x8000004b82fc7221 */ /* 0x000fe20000010000 */
[----:B------:R-:W-:Y:S01]  /*9100*/  F2FP.F16.F32.PACK_AB R72, R73, R72 ;  /* 0x000000484948723e */ /* 0x000fe200000000ff */
[----:B------:R-:W-:Y:S01]  /*9110*/  FFMA.FTZ R73, R29, R137, R37 ;  /* 0x000000891d497223 */ /* 0x000fe20000010025 */
[C---:B------:R-:W-:Y:S01]  /*9120*/  FMUL.FTZ R182, R183.reuse, R182 ;  /* 0x000000b6b7b67220 */ /* 0x040fe20000410000 */
[----:B------:R-:W-:Y:S01]  /*9130*/  FMUL.FTZ R251, R183, R251 ;  /* 0x000000fbb7fb7220 */ /* 0x000fe20000410000 */
[----:B------:R-:W-:Y:S01]  /*9140*/  FADD.FTZ R75, R131, -R75 ;  /* 0x8000004b834b7221 */ /* 0x000fe20000010000 */
[----:B------:R-:W-:Y:S01]  /*9150*/  FMUL.FTZ R252, R183, R252 ;  /* 0x000000fcb7fc7220 */ /* 0x000fe20000410000 */
[----:B------:R-:W-:Y:S01]  /*9160*/  F2FP.F16.F32.PACK_AB R73, R74, R73 ;  /* 0x000000494a49723e */ /* 0x000fe200000000ff */
[----:B------:R-:W-:Y:S01]  /*9170*/  FFMA.FTZ R74, R31, R182, R39 ;  /* 0x000000b61f4a7223 */ /* 0x000fe20000010027 */
[----:B------:R-:W-:Y:S01]  /*9180*/  FFMA.FTZ R76, R32, R251, R40 ;  /* 0x000000fb204c7223 */ /* 0x000fe20000010028 */
[----:B------:R-:W-:Y:S01]  /*9190*/  FMUL.FTZ R183, R183, R75 ;  /* 0x0000004bb7b77220 */ /* 0x000fe20000410000 */
[----:B------:R-:W-:Y:S01]  /*91a0*/  FFMA.FTZ R75, R33, R252, R41 ;  /* 0x000000fc214b7223 */ /* 0x000fe20000010029 */
[----:B------:R-:W-:Y:S01]  /*91b0*/  FFMA.FTZ R251, R48, R251, R56 ;  /* 0x000000fb30fb7223 */ /* 0x000fe20000010038 */
[----:B------:R-:W-:Y:S01]  /*91c0*/  FFMA.FTZ R78, R46, R78, R54 ;  /* 0x0000004e2e4e7223 */ /* 0x000fe20000010036 */
[----:B------:R-:W-:Y:S01]  /*91d0*/  F2FP.F16.F32.PACK_AB R74, R76, R74 ;  /* 0x0000004a4c4a723e */ /* 0x000fe200000000ff */
[-C--:B------:R-:W-:Y:S01]  /*91e0*/  FFMA.FTZ R76, R34, R183.reuse, R42 ;  /* 0x000000b7224c7223 */ /* 0x080fe2000001002a */
[----:B------:R-:W-:Y:S01]  /*91f0*/  FFMA.FTZ R183, R50, R183, R58 ;  /* 0x000000b732b77223 */ /* 0x000fe2000001003a */
[----:B------:R-:W-:-:S03]  /*9200*/  FFMA.FTZ R79, R44, R79, R52 ;  /* 0x0000004f2c4f7223 */ /* 0x000fc60000010034 */
[----:B------:R-:W-:Y:S02]  /*9210*/  F2FP.F16.F32.PACK_AB R75, R76, R75 ;  /* 0x0000004b4c4b723e */ /* 0x000fe400000000ff */
        /* <DEDUP_REMOVED lines=8> */
[----:B------:R-:W-:Y:S02]  /*92a0*/  F2FP.F16.F32.PACK_AB R75, R183, R75 ;  /* 0x0000004bb74b723e */ /* 0x000fe400000000ff */
[----:B------:R-:W-:-:S02]  /*92b0*/  F2FP.F16.F32.PACK_AB R73, R78, R73 ;  /* 0x000000494e49723e */ /* 0x000fc400000000ff */
[----:B------:R-:W-:Y:S02]  /*92c0*/  F2FP.F16.F32.PACK_AB R74, R251, R74 ;  /* 0x0000004afb4a723e */ /* 0x000fe400000000ff */
[----:B------:R-:W-:Y:S01]  /*92d0*/  F2FP.F16.F32.PACK_AB R72, R79, R72 ;  /* 0x000000484f48723e */ /* 0x000fe200000000ff */
[----:B0-----:R-:W-:-:S05]  /*92e0*/  IMAD.WIDE.U32 R76, R81, 0x10, R76 ;  /* 0x00000010514c7825 */ /* 0x001fca00078e004c */
[----:B------:R0:W-:Y:S02]  /*92f0*/  STG.E.128 desc[UR4][R76.64], R72 ;  /* 0x000000484c007986 */ /* 0x0001e4000c101d04 */
.L_x_5052:
[----:B------:R-:W-:Y:S05]  /*9300*/  BSYNC B0 ;  /* 0x0000000000007941 */ /* 0x000fea0003800000 */
.L_x_5051:
[----:B------:R-:W-:Y:S02]  /*9310*/  LOP3.LUT P2, RZ, R3, 0x4, RZ, 0xc0, !PT ;  /* 0x0000000403ff7812 */ /* 0x000fe4000784c0ff */
[----:B------:R-:W-:Y:S02]  /*9320*/  IADD3 R59, R59, UR8, RZ ;  /* 0x000000083b3b7c10 */ /* 0x000fe4000fffe0ff */
[----:B01234-:R-:W-:Y:S02]  /*9330*/  SEL R76, RZ, 0x1, P2 ;  /* 0x00000001ff4c7807 */ /* 0x01ffe40001000000 */
[----:B------:R-:W-:-:S13]  /*9340*/  ISETP.GE.AND P2, PT, R59, UR9, PT ;  /* 0x000000093b007c0c */ /* 0x000fda000bf46270 */
[----:B------:R-:W-:Y:S05]  /*9350*/  @!P2 BRA `(.L_x_5053) ;  /* 0xffffff8c00d0a947 */ /* 0x000fea000383ffff */
[----:B------:R-:W-:Y:S05]  /*9360*/  EXIT ;  /* 0x000000000000794d */ /* 0x000fea0003800000 */
.L_x_5038:
[----:B------:R-:W-:Y:S01]  /*9370*/  HFMA2.MMA R73, -RZ, RZ, 0, 5.9604644775390625e-08 ;  /* 0x00000001ff497435 */ /* 0x000fe200000001ff */
[----:B------:R-:W-:Y:S02]  /*9380*/  MOV R79, R72 ;  /* 0x00000048004f7202 */ /* 0x000fe40000000f00 */
[----:B------:R-:W-:Y:S02]  /*9390*/  MOV R74, 0x1f ;  /* 0x0000001f004a7802 */ /* 0x000fe40000000f00 */
[----:B------:R-:W-:-:S07]  /*93a0*/  MOV R76, 0xffffffff ;  /* 0xffffffff004c7802 */ /* 0x000fce0000000f00 */
[----:B-----5:R-:W-:Y:S05]  /*93b0*/  WARPSYNC.COLLECTIVE R76, `(.L_x_5054) ;  /* 0x000000004c087348 */ /* 0x020fea0003c00000 */
[----:B------:R0:W1:Y:S02]  /*93c0*/  SHFL.BFLY P6, R78, R79, R73, R74 ;  /* 0x0c0000494f4e7389 */ /* 0x00006400000c004a */
[----:B01---5:R-:W-:Y:S01]  /*93d0*/  ENDCOLLECTIVE ;  /* 0x000000000000791b */ /* 0x023fe20003800000 */
.L_x_5054:
[----:B------:R-:W-:Y:S01]  /*93e0*/  HFMA2.MMA R73, -RZ, RZ, 0, 1.1920928955078125e-07 ;  /* 0x00000002ff497435 */ /* 0x000fe200000001ff */
[----:B------:R-:W-:-:S05]  /*93f0*/  FADD.FTZ R72, R72, R78 ;  /* 0x0000004e48487221 */ /* 0x000fca0000010000 */
[----:B------:R-:W-:-:S07]  /*9400*/  MOV R79, R72 ;  /* 0x00000048004f7202 */ /* 0x000fce0000000f00 */
[----:B------:R-:W-:Y:S05]  /*9410*/  WARPSYNC.COLLECTIVE R76, `(.L_x_5055) ;  /* 0x000000004c087348 */ /* 0x000fea0003c00000 */
[----:B------:R0:W1:Y:S02]  /*9420*/  SHFL.BFLY P6, R78, R79, R73, R74 ;  /* 0x0c0000494f4e7389 */ /* 0x00006400000c004a */
[----:B01----:R-:W-:Y:S01]  /*9430*/  ENDCOLLECTIVE ;  /* 0x000000000000791b */ /* 0x003fe20003800000 */
.L_x_5055:
[----:B------:R-:W-:Y:S01]  /*9440*/  HFMA2.MMA R73, -RZ, RZ, 0, 2.384185791015625e-07 ;  /* 0x00000004ff497435 */ /* 0x000fe200000001ff */
[----:B------:R-:W-:-:S05]  /*9450*/  FADD.FTZ R72, R72, R78 ;  /* 0x0000004e48487221 */ /* 0x000fca0000010000 */
[----:B------:R-:W-:-:S07]  /*9460*/  MOV R79, R72 ;  /* 0x00000048004f7202 */ /* 0x000fce0000000f00 */
[----:B------:R-:W-:Y:S05]  /*9470*/  WARPSYNC.COLLECTIVE R76, `(.L_x_5056) ;  /* 0x000000004c087348 */ /* 0x000fea0003c00000 */
[----:B------:R0:W1:Y:S02]  /*9480*/  SHFL.BFLY P6, R78, R79, R73, R74 ;  /* 0x0c0000494f4e7389 */ /* 0x00006400000c004a */
[----:B01----:R-:W-:Y:S01]  /*9490*/  ENDCOLLECTIVE ;  /* 0x000000000000791b */ /* 0x003fe20003800000 */
.L_x_5056:
[----:B------:R-:W-:Y:S01]  /*94a0*/  HFMA2.MMA R73, -RZ, RZ, 0, 4.76837158203125e-07 ;  /* 0x00000008ff497435 */ /* 0x000fe200000001ff */
[----:B------:R-:W-:-:S05]  /*94b0*/  FADD.FTZ R72, R72, R78 ;  /* 0x0000004e48487221 */ /* 0x000fca0000010000 */
[----:B------:R-:W-:-:S07]  /*94c0*/  MOV R79, R72 ;  /* 0x00000048004f7202 */ /* 0x000fce0000000f00 */
[----:B------:R-:W-:Y:S05]  /*94d0*/  WARPSYNC.COLLECTIVE R76, `(.L_x_5057) ;  /* 0x000000004c087348 */ /* 0x000fea0003c00000 */
[----:B------:R0:W1:Y:S02]  /*94e0*/  SHFL.BFLY P6, R78, R79, R73, R74 ;  /* 0x0c0000494f4e7389 */ /* 0x00006400000c004a */
[----:B01----:R-:W-:Y:S01]  /*94f0*/  ENDCOLLECTIVE ;  /* 0x000000000000791b */ /* 0x003fe20003800000 */
.L_x_5057:
[----:B------:R-:W-:Y:S01]  /*9500*/  HFMA2.MMA R73, -RZ, RZ, 0, 9.5367431640625e-07 ;  /* 0x00000010ff497435 */ /* 0x000fe200000001ff */
[----:B------:R-:W-:-:S05]  /*9510*/  FADD.FTZ R72, R72, R78 ;  /* 0x0000004e48487221 */ /* 0x000fca0000010000 */
[----:B------:R-:W-:-:S07]  /*9520*/  MOV R79, R72 ;  /* 0x00000048004f7202 */ /* 0x000fce0000000f00 */
[----:B------:R-:W-:Y:S05]  /*9530*/  WARPSYNC.COLLECTIVE R76, `(.L_x_5058) ;  /* 0x000000004c087348 */ /* 0x000fea0003c00000 */
[----:B------:R0:W1:Y:S02]  /*9540*/  SHFL.BFLY P6, R78, R79, R73, R74 ;  /* 0x0c0000494f4e7389 */ /* 0x00006400000c004a */
[----:B01----:R-:W-:Y:S01]  /*9550*/  ENDCOLLECTIVE ;  /* 0x000000000000791b */ /* 0x003fe20003800000 */
.L_x_5058:
        /* <DEDUP_REMOVED lines=118> */
[----:B------:R-:W-:-:S03]  /*9cc0*/  MOV R74, 0x1f ;  /* 0x0000001f004a7802 */ /* 0x000fc60000000f00 */
[----:B------:R-:W-:-:S07]  /*9cd0*/  MOV R79, R77 ;  /* 0x0000004d004f7202 */ /* 0x000fce0000000f00 */
[----:B------:R-:W-:Y:S05]  /*9ce0*/  WARPSYNC.COLLECTIVE R76, `(.L_x_5059) ;  /* 0x000000004c087348 */ /* 0x000fea0003c00000 */
[----:B------:R0:W1:Y:S02]  /*9cf0*/  SHFL.BFLY P6, R78, R79, R73, R74 ;  /* 0x0c0000494f4e7389 */ /* 0x00006400000c004a */
[----:B01----:R-:W-:Y:S01]  /*9d00*/  ENDCOLLECTIVE ;  /* 0x000000000000791b */ /* 0x003fe20003800000 */
.L_x_5059:
[----:B------:R-:W-:Y:S01]  /*9d10*/  HFMA2.MMA R73, -RZ, RZ, 0, 1.1920928955078125e-07 ;  /* 0x00000002ff497435 */ /* 0x000fe200000001ff */
[----:B------:R-:W-:-:S05]  /*9d20*/  FADD.FTZ R77, R77, R78 ;  /* 0x0000004e4d4d7221 */ /* 0x000fca0000010000 */
[----:B------:R-:W-:-:S07]  /*9d30*/  MOV R79, R77 ;  /* 0x0000004d004f7202 */ /* 0x000fce0000000f00 */
[----:B------:R-:W-:Y:S05]  /*9d40*/  WARPSYNC.COLLECTIVE R76, `(.L_x_5060) ;  /* 0x000000004c087348 */ /* 0x000fea0003c00000 */
[----:B------:R0:W1:Y:S02]  /*9d50*/  SHFL.BFLY P6, R78, R79, R73, R74 ;  /* 0x0c0000494f4e7389 */ /* 0x00006400000c004a */
[----:B01----:R-:W-:Y:S01]  /*9d60*/  ENDCOLLECTIVE ;  /* 0x000000000000791b */ /* 0x003fe20003800000 */
.L_x_5060:
[----:B------:R-:W-:Y:S01]  /*9d70*/  HFMA2.MMA R73, -RZ, RZ, 0, 2.384185791015625e-07 ;  /* 0x00000004ff497435 */ /* 0x000fe200000001ff */
[----:B------:R-:W-:-:S05]  /*9d80*/  FADD.FTZ R77, R77, R78 ;  /* 0x0000004e4d4d7221 */ /* 0x000fca0000010000 */
[----:B------:R-:W-:-:S07]  /*9d90*/  MOV R79, R77 ;  /* 0x0000004d004f7202 */ /* 0x000fce0000000f00 */
[----:B------:R-:W-:Y:S05]  /*9da0*/  WARPSYNC.COLLECTIVE R76, `(.L_x_5061) ;  /* 0x000000004c087348 */ /* 0x000fea0003c00000 */
[----:B------:R0:W1:Y:S02]  /*9db0*/  SHFL.BFLY P6, R78, R79, R73, R74 ;  /* 0x0c0000494f4e7389 */ /* 0x00006400000c004a */
[----:B01----:R-:W-:Y:S01]  /*9dc0*/  ENDCOLLECTIVE ;  /* 0x000000000000791b */ /* 0x003fe20003800000 */
.L_x_5061:
[----:B------:R-:W-:Y:S01]  /*9dd0*/  HFMA2.MMA R73, -RZ, RZ, 0, 4.76837158203125e-07 ;  /* 0x00000008ff497435 */ /* 0x000fe200000001ff */
[----:B------:R-:W-:-:S05]  /*9de0*/  FADD.FTZ R77, R77, R78 ;  /* 0x0000004e4d4d7221 */ /* 0x000fca0000010000 */
[----:B------:R-:W-:-:S07]  /*9df0*/  MOV R79, R77 ;  /* 0x0000004d004f7202 */ /* 0x000fce0000000f00 */
[----:B------:R-:W-:Y:S05]  /*9e00*/  WARPSYNC.COLLECTIVE R76, `(.L_x_5062) ;  /* 0x000000004c087348 */ /* 0x000fea0003c00000 */
[----:B------:R0:W1:Y:S02]  /*9e10*/  SHFL.BFLY P6, R78, R79, R73, R74 ;  /* 0x0c0000494f4e7389 */ /* 0x00006400000c004a */
[----:B01----:R-:W-:Y:S01]  /*9e20*/  ENDCOLLECTIVE ;  /* 0x000000000000791b */ /* 0x003fe20003800000 */
.L_x_5062:
[----:B------:R-:W-:Y:S01]  /*9e30*/  HFMA2.MMA R73, -RZ, RZ, 0, 9.5367431640625e-07 ;  /* 0x00000010ff497435 */ /* 0x000fe200000001ff */
[----:B------:R-:W-:-:S05]  /*9e40*/  FADD.FTZ R77, R77, R78 ;  /* 0x0000004e4d4d7221 */ /* 0x000fca0000010000 */
[----:B------:R-:W-:-:S07]  /*9e50*/  MOV R79, R77 ;  /* 0x0000004d004f7202 */ /* 0x000fce0000000f00 */
[----:B------:R-:W-:Y:S05]  /*9e60*/  WARPSYNC.COLLECTIVE R76, `(.L_x_5063) ;  /* 0x000000004c087348 */ /* 0x000fea0003c00000 */
[----:B------:R0:W1:Y:S02]  /*9e70*/  SHFL.BFLY P6, R78, R79, R73, R74 ;  /* 0x0c0000494f4e7389 */ /* 0x00006400000c004a */
[----:B01----:R-:W-:Y:S01]  /*9e80*/  ENDCOLLECTIVE ;  /* 0x000000000000791b */ /* 0x003fe20003800000 */
.L_x_5063:
[----:B------:R-:W-:Y:S01]  /*9e90*/  MOV R73, R78 ;  /* 0x0000004e00497202 */ /* 0x000fe20000000f00 */
[----:B------:R-:W-:Y:S06]  /*9ea0*/  BRA `(.L_x_5064) ;  /* 0xffffffd400007947 */ /* 0x000fec000383ffff */
.L_x_5065:
        /* <DEDUP_REMOVED lines=13> */
.L_x_41596:


//--------------------- .text._ZN10layer_norm31ln_parallel_residual_fwd_kernelINS_13Kernel_traitsI6__halfS2_S2_S2_fjLj7168ELj1ELj1ELj4ELj16ENS_18Kernel_traits_baseILj7168ES2_S2_S2_S2_fjLj128EEEEELb0ELb0ELb1EEEvNS_9FwdParamsE --------------------------
	.section	.text._ZN10layer_norm31ln_parallel_residual_fwd_kernelINS_13Kernel_traitsI6__halfS2_S2_S2_fjLj7168ELj1ELj1ELj4ELj16ENS_18Kernel_traits_baseILj7168ES2_S2_S2_S2_fjLj128EEEEELb0ELb0ELb1EEEvNS_9FwdParamsE,"ax",@progbits
	.align	128
        .global         _ZN10layer_norm31ln_parallel_residual_fwd_kernelINS_13Kernel_traitsI6__halfS2_S2_S2_fjLj7168ELj1ELj1ELj4ELj16ENS_18Kernel_traits_baseILj7168ES2_S2_S2_S2_fjLj128EEEEELb0ELb0ELb1EEEvNS_9FwdParamsE
        .type           _ZN10layer_norm31ln_parallel_residual_fwd_kernelINS_13Kernel_traitsI6__halfS2_S2_S2_fjLj7168ELj1ELj1ELj4ELj16ENS_18Kernel_traits_baseILj7168ES2_S2_S2_S2_fjLj128EEEEELb0ELb0ELb1EEEvNS_9FwdParamsE,@function
        .size           _ZN10layer_norm31ln_parallel_residual_fwd_kernelINS_13Kernel_traitsI6__halfS2_S2_S2_fjLj7168ELj1ELj1ELj4ELj16ENS_18Kernel_traits_baseILj7168ES2_S2_S2_S2_fjLj128EEEEELb0ELb0ELb1EEEvNS_9FwdParamsE,(.L_x_41597 - _ZN10layer_norm31ln_parallel_residual_fwd_kernelINS_13Kernel_traitsI6__halfS2_S2_S2_fjLj7168ELj1ELj1ELj4ELj16ENS_18Kernel_traits_baseILj7168ES2_S2_S2_S2_fjLj128EEEEELb0ELb0ELb1EEEvNS_9FwdParamsE)
        .other          _ZN10layer_norm31ln_parallel_residual_fwd_kernelINS_13Kernel_traitsI6__halfS2_S2_S2_fjLj7168ELj1ELj1ELj4ELj16ENS_18Kernel_traits_baseILj7168ES2_S2_S2_S2_fjLj128EEEEELb0ELb0ELb1EEEvNS_9FwdParamsE,@"STO_CUDA_ENTRY STV_DEFAULT"
_ZN10layer_norm31ln_parallel_residual_fwd_kernelINS_13Kernel_traitsI6__halfS2_S2_S2_fjLj7168ELj1ELj1ELj4ELj16ENS_18Kernel_traits_baseILj7168ES2_S2_S2_S2_fjLj128EEEEELb0ELb0ELb1EEEvNS_9FwdParamsE:
.text._ZN10layer_norm31ln_parallel_residual_fwd_kernelINS_13Kernel_traitsI6__halfS2_S2_S2_fjLj7168ELj1ELj1ELj4ELj16ENS_18Kernel_traits_baseILj7168ES2_S2_S2_S2_fjLj128EEEEELb0ELb0ELb1EEEvNS_9FwdParamsE:
[----:B------:R-:W0:Y:S01]  /*0000*/  LDC R1, c[0x0][0x28] ;  /* 0x00000a00ff017b82 */ /* 0x000e220000000800 */
[----:B------:R-:W1:Y:S01]  /*0010*/  S2R R147, SR_TID.X ;  /* 0x0000000000937919 */ /* 0x000e620000002100 */
[----:B------:R-:W-:Y:S01]  /*0020*/  ULDC.64 UR6, c[0x0][0x2c8] ;  /* 0x0000b20000067ab9 */ /* 0x000fe20000000a00 */
[----:B------:R-:W-:Y:S01]  /*0030*/  ULDC.64 UR10, c[0x0][0x2d0] ;  /* 0x0000b400000a7ab9 */ /* 0x000fe20000000a00 */
[----:B------:R-:W-:Y:S01]  /*0040*/  ISETP.NE.U32.AND P1, PT, RZ, UR6, PT ;  /* 0x00000006ff007c0c */ /* 0x000fe2000bf25070 */
[----:B------:R-:W-:Y:S01]  /*0050*/  ULDC.64 UR8, c[0x0][0x260] ;  /* 0x0000980000087ab9 */ /* 0x000fe20000000a00 */
[----:B------:R-:W-:Y:S02]  /*0060*/  ULDC.64 UR4, c[0x0][0x208] ;  /* 0x0000820000047ab9 */ /* 0x000fe40000000a00 */
[----:B------:R-:W2:Y:S01]  /*0070*/  LDC.64 R108, c[0x0][0x228] ;  /* 0x00008a00ff6c7b82 */ /* 0x000ea20000000a00 */
[----:B------:R-:W-:Y:S02]  /*0080*/  ISETP.NE.AND.EX P1, PT, RZ, UR7, PT, P1 ;  /* 0x00000007ff007c0c */ /* 0x000fe4000bf25310 */
[----:B0-----:R-:W-:-:S05]  /*0090*/  IADD3 R1, R1, -0x8, RZ ;  /* 0xfffffff801017810 */ /* 0x001fca0007ffe0ff */
[----:B------:R-:W0:Y:S01]  /*00a0*/  LDC.64 R48, c[0x0][0x260] ;  /* 0x00009800ff307b82 */ /* 0x000e220000000a00 */
[----:B-1----:R-:W-:-:S04]  /*00b0*/  LOP3.LUT R0, R147, 0x7f, RZ, 0xc0, !PT ;  /* 0x0000007f93007812 */ /* 0x002fc800078ec0ff */
[C---:B------:R-:W-:Y:S02]  /*00c0*/  LOP3.LUT R89, R0.reuse, 0x80, RZ, 0xfc, !PT ;  /* 0x0000008000597812 */ /* 0x040fe400078efcff */
[C---:B------:R-:W-:Y:S02]  /*00d0*/  LOP3.LUT R73, R0.reuse, 0x180, RZ, 0xfc, !PT ;  /* 0x0000018000497812 */ /* 0x040fe400078efcff */
[C---:B------:R-:W-:Y:S02]  /*00e0*/  @P1 LEA R16, P2, R89.reuse, UR6, 0x4 ;  /* 0x0000000659101c11 */ /* 0x040fe4000f8420ff */
[----:B------:R-:W-:Y:S02]  /*00f0*/  LOP3.LUT R57, R0, 0x280, RZ, 0xfc, !PT ;  /* 0x0000028000397812 */ /* 0x000fe400078efcff */
[----:B------:R-:W-:Y:S02]  /*0100*/  @P1 LEA.HI.X R17, R89, UR7, RZ, 0x4, P2 ;  /* 0x0000000759111c11 */ /* 0x000fe400090f24ff */
[----:B------:R-:W-:-:S02]  /*0110*/  @P1 LEA R4, P2, R73, UR6, 0x4 ;  /* 0x0000000649041c11 */ /* 0x000fc4000f8420ff */
[C---:B------:R-:W-:Y:S02]  /*0120*/  @P1 LEA R24, P0, R0.reuse, UR6, 0x4 ;  /* 0x0000000600181c11 */ /* 0x040fe4000f8020ff */
[----:B------:R-:W-:Y:S01]  /*0130*/  @P1 LEA.HI.X R5, R73, UR7, RZ, 0x4, P2 ;  /* 0x0000000749051c11 */ /* 0x000fe200090f24ff */
[----:B------:R-:W5:Y:S01]  /*0140*/  @P1 LDG.E.128 R16, desc[UR4][R16.64] ;  /* 0x0000000410101981 */ /* 0x000f62000c1e1d00 */
[C---:B------:R-:W-:Y:S02]  /*0150*/  @P1 LEA R20, P2, R57.reuse, UR6, 0x4 ;  /* 0x0000000639141c11 */ /* 0x040fe4000f8420ff */
[----:B------:R-:W-:Y:S02]  /*0160*/  LOP3.LUT R81, R0, 0x100, RZ, 0xfc, !PT ;  /* 0x0000010000517812 */ /* 0x000fe400078efcff */
[----:B------:R-:W-:Y:S01]  /*0170*/  @P1 LEA.HI.X R21, R57, UR7, RZ, 0x4, P2 ;  /* 0x0000000739151c11 */ /* 0x000fe200090f24ff */
[----:B------:R-:W5:Y:S01]  /*0180*/  @P1 LDG.E.128 R4, desc[UR4][R4.64] ;  /* 0x0000000404041981 */ /* 0x000f62000c1e1d00 */
[----:B------:R-:W-:-:S02]  /*0190*/  ISETP.NE.U32.AND P2, PT, RZ, UR10, PT ;  /* 0x0000000aff007c0c */ /* 0x000fc4000bf45070 */
[----:B------:R-:W-:Y:S02]  /*01a0*/  @P1 IADD3.X R25, RZ, UR7, RZ, P0, !PT ;  /* 0x00000007ff191c10 */ /* 0x000fe400087fe4ff */
[----:B------:R-:W-:Y:S01]  /*01b0*/  ISETP.NE.AND.EX P2, PT, RZ, UR11, PT, P2 ;  /* 0x0000000bff007c0c */ /* 0x000fe2000bf45320 */
[----:B------:R-:W5:Y:S01]  /*01c0*/  @P1 LDG.E.128 R20, desc[UR4][R20.64] ;  /* 0x0000000414141981 */ /* 0x000f62000c1e1d00 */
[C---:B------:R-:W-:Y:S02]  /*01d0*/  @P1 LEA R8, P0, R81.reuse, UR6, 0x4 ;  /* 0x0000000651081c11 */ /* 0x040fe4000f8020ff */
[----:B------:R-:W-:Y:S01]  /*01e0*/  LOP3.LUT R65, R0, 0x200, RZ, 0xfc, !PT ;  /* 0x0000020000417812 */ /* 0x000fe200078efcff */
[----:B------:R-:W5:Y:S01]  /*01f0*/  @P1 LDG.E.128 R24, desc[UR4][R24.64] ;  /* 0x0000000418181981 */ /* 0x000f62000c1e1d00 */
[----:B------:R-:W-:Y:S02]  /*0200*/  @P1 LEA.HI.X R9, R81, UR7, RZ, 0x4, P0 ;  /* 0x0000000751091c11 */ /* 0x000fe400080f24ff */
[----:B------:R-:W-:-:S02]  /*0210*/  @P1 LEA R12, P0, R65, UR6, 0x4 ;  /* 0x00000006410c1c11 */ /* 0x000fc4000f8020ff */
[C---:B------:R-:W-:Y:S02]  /*0220*/  LOP3.LUT R3, R0.reuse, 0x300, RZ, 0xfc, !PT ;  /* 0x0000030000037812 */ /* 0x040fe400078efcff */
[----:B------:R-:W-:Y:S01]  /*0230*/  @P1 LEA.HI.X R13, R65, UR7, RZ, 0x4, P0 ;  /* 0x00000007410d1c11 */ /* 0x000fe200080f24ff */
[----:B------:R-:W1:Y:S01]  /*0240*/  @P2 LDC.64 R100, c[0x0][0x2d0] ;  /* 0x0000b400ff642b82 */ /* 0x000e620000000a00 */
[C---:B------:R-:W-:Y:S01]  /*0250*/  @P1 LEA R28, P0, R3.reuse, UR6, 0x4 ;  /* 0x00000006031c1c11 */ /* 0x040fe2000f8020ff */
[----:B------:R-:W5:Y:S01]  /*0260*/  @P1 LDG.E.128 R8, desc[UR4][R8.64] ;  /* 0x0000000408081981 */ /* 0x000f62000c1e1d00 */
[----:B------:R-:W-:Y:S02]  /*0270*/  SHF.L.U32 R92, R0, 0x4, RZ ;  /* 0x00000004005c7819 */ /* 0x000fe400000006ff */
[----:B------:R-:W-:Y:S01]  /*0280*/  @P1 LEA.HI.X R29, R3, UR7, RZ, 0x4, P0 ;  /* 0x00000007031d1c11 */ /* 0x000fe200080f24ff */
[----:B------:R-:W5:Y:S01]  /*0290*/  @P1 LDG.E.128 R12, desc[UR4][R12.64] ;  /* 0x000000040c0c1981 */ /* 0x000f62000c1e1d00 */
[----:B------:R-:W-:-:S02]  /*02a0*/  @P2 IADD3 R220, P0, R92, UR10, RZ ;  /* 0x0000000a5cdc2c10 */ /* 0x000fc4000ff1e0ff */
[----:B------:R-:W-:Y:S02]  /*02b0*/  SHF.L.U32 R84, R89, 0x4, RZ ;  /* 0x0000000459547819 */ /* 0x000fe400000006ff */
[----:B------:R-:W-:Y:S01]  /*02c0*/  SHF.L.U32 R76, R81, 0x4, RZ ;  /* 0x00000004514c7819 */ /* 0x000fe200000006ff */
[----:B------:R-:W5:Y:S01]  /*02d0*/  @P1 LDG.E.128 R28, desc[UR4][R28.64] ;  /* 0x000000041c1c1981 */ /* 0x000f62000c1e1d00 */
[----:B------:R-:W-:Y:S02]  /*02e0*/  SHF.L.U32 R0, R147, 0x4, RZ ;  /* 0x0000000493007819 */ /* 0x000fe400000006ff */
[----:B------:R-:W-:Y:S02]  /*02f0*/  @P2 IADD3.X R221, RZ, UR11, RZ, P0, !PT ;  /* 0x0000000bffdd2c10 */ /* 0x000fe400087fe4ff */
[----:B------:R-:W-:Y:S02]  /*0300*/  SHF.R.U32.HI R2, RZ, 0x1c, R89 ;  /* 0x0000001cff027819 */ /* 0x000fe40000011659 */
[----:B------:R-:W-:-:S02]  /*0310*/  @P2 IADD3 R212, P0, R84, UR10, RZ ;  /* 0x0000000a54d42c10 */ /* 0x000fc4000ff1e0ff */
[----:B------:R-:W-:Y:S01]  /*0320*/  SHF.R.U32.HI R46, RZ, 0x1c, R81 ;  /* 0x0000001cff2e7819 */ /* 0x000fe20000011651 */
[----:B------:R-:W5:Y:S01]  /*0330*/  @P2 LDG.E.128 R220, desc[UR4][R220.64] ;  /* 0x00000004dcdc2981 */ /* 0x000f62000c1e1d00 */
[----:B------:R-:W-:Y:S02]  /*0340*/  @P2 IADD3 R36, P3, R76, UR10, RZ ;  /* 0x0000000a4c242c10 */ /* 0x000fe4000ff7e0ff */
[----:B------:R-:W-:Y:S02]  /*0350*/  LOP3.LUT R0, R0, 0x7f0, RZ, 0xc0, !PT ;  /* 0x000007f000007812 */ /* 0x000fe400078ec0ff */
[----:B------:R-:W-:Y:S02]  /*0360*/  SHF.L.U32 R68, R73, 0x4, RZ ;  /* 0x0000000449447819 */ /* 0x000fe400000006ff */
[----:B------:R-:W-:Y:S02]  /*0370*/  @P2 IADD3.X R213, R2, UR11, RZ, P0, !PT ;  /* 0x0000000b02d52c10 */ /* 0x000fe400087fe4ff */
[----:B------:R-:W-:-:S02]  /*0380*/  @P2 IADD3.X R37, R46, UR11, RZ, P3, !PT ;  /* 0x0000000b2e252c10 */ /* 0x000fc40009ffe4ff */
[----:B------:R-:W-:Y:S02]  /*0390*/  IADD3 R96, P0, R0, UR8, RZ ;  /* 0x0000000800607c10 */ /* 0x000fe4000ff1e0ff */
[----:B------:R-:W-:Y:S02]  /*03a0*/  SHF.R.U32.HI R0, RZ, 0x1c, R73 ;  /* 0x0000001cff007819 */ /* 0x000fe40000011649 */
[----:B------:R-:W-:Y:S02]  /*03b0*/  SHF.L.U32 R60, R65, 0x4, RZ ;  /* 0x00000004413c7819 */ /* 0x000fe400000006ff */
[----:B------:R-:W-:Y:S02]  /*03c0*/  SHF.L.U32 R52, R57, 0x4, RZ ;  /* 0x0000000439347819 */ /* 0x000fe400000006ff */
[----:B------:R-:W-:Y:S02]  /*03d0*/  SHF.R.U32.HI R47, RZ, 0x1c, R65 ;  /* 0x0000001cff2f7819 */ /* 0x000fe40000011641 */
[----:B------:R-:W-:Y:S01]  /*03e0*/  SHF.R.U32.HI R50, RZ, 0x1c, R57 ;  /* 0x0000001cff327819 */ /* 0x000fe20000011639 */
[----:B-1----:R-:W-:Y:S01]  /*03f0*/  @P2 IMAD.WIDE.U32 R100, R3, 0x10, R100 ;  /* 0x0000001003642825 */ /* 0x002fe200078e0064 */
[----:B------:R-:W-:Y:S01]  /*0400*/  @P2 IADD3 R32, P3, R68, UR10, RZ ;  /* 0x0000000a44202c10 */ /* 0x000fe2000ff7e0ff */
[----:B------:R-:W5:Y:S01]  /*0410*/  @P2 LDG.E.128 R212, desc[UR4][R212.64] ;  /* 0x00000004d4d42981 */ /* 0x000f62000c1e1d00 */
[----:B------:R-:W-:-:S02]  /*0420*/  @P2 IADD3 R40, P4, R60, UR10, RZ ;  /* 0x0000000a3c282c10 */ /* 0x000fc4000ff9e0ff */
[----:B------:R-:W-:Y:S01]  /*0430*/  @P2 IADD3.X R33, R0, UR11, RZ, P3, !PT ;  /* 0x0000000b00212c10 */ /* 0x000fe20009ffe4ff */
[----:B------:R-:W5:Y:S01]  /*0440*/  @P2 LDG.E.128 R36, desc[UR4][R36.64] ;  /* 0x0000000424242981 */ /* 0x000f62000c1e1d00 */
[----:B------:R-:W-:Y:S02]  /*0450*/  @P2 IADD3 R104, P3, R52, UR10, RZ ;  /* 0x0000000a34682c10 */ /* 0x000fe4000ff7e0ff */
[----:B------:R-:W-:Y:S01]  /*0460*/  @P2 IADD3.X R41, R47, UR11, RZ, P4, !PT ;  /* 0x0000000b2f292c10 */ /* 0x000fe2000a7fe4ff */
[----:B------:R-:W5:Y:S01]  /*0470*/  @P2 LDG.E.128 R100, desc[UR4][R100.64] ;  /* 0x0000000464642981 */ /* 0x000f62000c1e1d00 */
[----:B------:R-:W-:Y:S01]  /*0480*/  @P2 IADD3.X R105, R50, UR11, RZ, P3, !PT ;  /* 0x0000000b32692c10 */ /* 0x000fe20009ffe4ff */
[----:B------:R-:W1:Y:S01]  /*0490*/  S2UR UR6, SR_CTAID.X ;  /* 0x00000000000679c3 */ /* 0x000e620000002500 */
[----:B------:R-:W-:Y:S01]  /*04a0*/  IADD3.X R97, RZ, UR9, RZ, P0, !PT ;  /* 0x00000009ff617c10 */ /* 0x000fe200087fe4ff */
[----:B------:R-:W5:Y:S01]  /*04b0*/  @P2 LDG.E.128 R32, desc[UR4][R32.64] ;  /* 0x0000000420202981 */ /* 0x000f62000c1e1d00 */
[----:B------:R-:W-:Y:S01]  /*04c0*/  ULDC.64 UR8, c[0x0][0x268] ;  /* 0x00009a0000087ab9 */ /* 0x000fe20000000a00 */
[----:B------:R-:W-:-:S02]  /*04d0*/  ULDC.64 UR10, c[0x0][0x230] ;  /* 0x00008c00000a7ab9 */ /* 0x000fc40000000a00 */
[----:B------:R-:W5:Y:S04]  /*04e0*/  @P2 LDG.E.128 R40, desc[UR4][R40.64] ;  /* 0x0000000428282981 */ /* 0x000f68000c1e1d00 */
[----:B------:R-:W5:Y:S01]  /*04f0*/  @P2 LDG.E.128 R104, desc[UR4][R104.64] ;  /* 0x0000000468682981 */ /* 0x000f62000c1e1d00 */
[----:B------:R-:W-:-:S04]  /*0500*/  LEA R44, P3, R3, UR8, 0x4 ;  /* 0x00000008032c7c11 */ /* 0x000fc8000f8620ff */
[----:B------:R-:W-:Y:S02]  /*0510*/  LEA.HI.X R45, R3, UR9, RZ, 0x4, P3 ;  /* 0x00000009032d7c11 */ /* 0x000fe400098f24ff */
[----:B------:R-:W-:-:S04]  /*0520*/  IADD3 R68, P3, R68, UR8, RZ ;  /* 0x0000000844447c10 */ /* 0x000fc8000ff7e0ff */
[----:B------:R-:W-:Y:S02]  /*0530*/  IADD3.X R69, R0, UR9, RZ, P3, !PT ;  /* 0x0000000900457c10 */ /* 0x000fe40009ffe4ff */
[----:B-1----:R-:W-:Y:S01]  /*0540*/  LEA.HI R147, R147, UR6, RZ, 0x19 ;  /* 0x0000000693937c11 */ /* 0x002fe2000f8fc8ff */
[----:B------:R-:W-:-:S03]  /*0550*/  ULDC UR6, c[0x0][0x214] ;  /* 0x0000850000067ab9 */ /* 0x000fc60000000800 */
[----:B------:R-:W-:Y:S02]  /*0560*/  ISETP.GE.AND P3, PT, R147, UR6, PT ;  /* 0x0000000693007c0c */ /* 0x000fe4000bf66270 */
[----:B------:R-:W-:Y:S02]  /*0570*/  IADD3 R92, P4, R92, UR8, RZ ;  /* 0x000000085c5c7c10 */ /* 0x000fe4000ff9e0ff */
[----:B------:R-:W-:Y:S02]  /*0580*/  IADD3 R84, P5, R84, UR8, RZ ;  /* 0x0000000854547c10 */ /* 0x000fe4000ffbe0ff */
[----:B------:R-:W-:Y:S02]  /*0590*/  IADD3 R76, P0, R76, UR8, RZ ;  /* 0x000000084c4c7c10 */ /* 0x000fe4000ff1e0ff */
[----:B------:R-:W-:Y:S02]  /*05a0*/  IADD3.X R93, RZ, UR9, RZ, P4, !PT ;  /* 0x00000009ff5d7c10 */ /* 0x000fe4000a7fe4ff */
[----:B------:R-:W-:-:S02]  /*05b0*/  IADD3.X R85, R2, UR9, RZ, P5, !PT ;  /* 0x0000000902557c10 */ /* 0x000fc4000affe4ff */
[----:B------:R-:W-:Y:S02]  /*05c0*/  IADD3.X R77, R46, UR9, RZ, P0, !PT ;  /* 0x000000092e4d7c10 */ /* 0x000fe400087fe4ff */
[----:B------:R-:W-:Y:S02]  /*05d0*/  IADD3 R60, P4, R60, UR8, RZ ;  /* 0x000000083c3c7c10 */ /* 0x000fe4000ff9e0ff */
[----:B------:R-:W-:Y:S02]  /*05e0*/  IADD3 R52, P5, R52, UR8, RZ ;  /* 0x0000000834347c10 */ /* 0x000fe4000ffbe0ff */
[----:B--2---:R-:W-:Y:S02]  /*05f0*/  LOP3.LUT P0, RZ, R108, UR10, RZ, 0xfc, !PT ;  /* 0x0000000a6cff7c12 */ /* 0x004fe4000f80fcff */
[----:B------:R-:W-:Y:S02]  /*0600*/  IADD3.X R61, R47, UR9, RZ, P4, !PT ;  /* 0x000000092f3d7c10 */ /* 0x000fe4000a7fe4ff */
[----:B------:R-:W-:-:S02]  /*0610*/  IADD3.X R53, R50, UR9, RZ, P5, !PT ;  /* 0x0000000932357c10 */ /* 0x000fc4000affe4ff */
        /* <DEDUP_REMOVED lines=27> */
[----:B------:R-:W-:Y:S01]  /*07d0*/  @!P1 CS2R R12, SRZ ;  /* 0x00000000000c9805 */ /* 0x000fe2000001ff00 */
[----:B------:R-:W-:Y:S01]  /*07e0*/  HADD2.F32 R0, -RZ, R24.H0_H0 ;  /* 0x20000018ff007230 */ /* 0x000fe20000004100 */
[----:B------:R-:W-:-:S02]  /*07f0*/  @!P1 CS2R R16, SRZ ;  /* 0x0000000000109805 */ /* 0x000fc4000001ff00 */
[----:B------:R-:W-:Y:S02]  /*0800*/  @!P1 CS2R R14, SRZ ;  /* 0x00000000000e9805 */ /* 0x000fe4000001ff00 */
[----:B------:R-:W-:Y:S02]  /*0810*/  @!P1 CS2R R18, SRZ ;  /* 0x0000000000129805 */ /* 0x000fe4000001ff00 */
[----:B------:R-:W-:Y:S01]  /*0820*/  @!P1 CS2R R20, SRZ ;  /* 0x0000000000149805 */ /* 0x000fe2000001ff00 */
[----:B------:R0:W-:Y:S01]  /*0830*/  STL [R1], R0 ;  /* 0x0000000001007387 */ /* 0x0001e20000100800 */
[----:B------:R-:W-:Y:S02]  /*0840*/  @!P1 CS2R R22, SRZ ;  /* 0x0000000000169805 */ /* 0x000fe4000001ff00 */
[----:B------:R-:W-:Y:S01]  /*0850*/  @!P1 CS2R R26, SRZ ;  /* 0x00000000001a9805 */ /* 0x000fe2000001ff00 */
[--C-:B------:R-:W-:Y:S01]  /*0860*/  HADD2.F32 R195, -RZ, R4.reuse.H0_H0 ;  /* 0x20000004ffc37230 */ /* 0x100fe20000004100 */
[----:B------:R-:W-:Y:S01]  /*0870*/  @!P1 CS2R R28, SRZ ;  /* 0x00000000001c9805 */ /* 0x000fe2000001ff00 */
[----:B------:R-:W-:Y:S01]  /*0880*/  HADD2.F32 R185, -RZ, R4.H1_H1 ;  /* 0x30000004ffb97230 */ /* 0x000fe20000004100 */
[----:B------:R-:W-:Y:S01]  /*0890*/  @!P1 CS2R R30, SRZ ;  /* 0x00000000001e9805 */ /* 0x000fe2000001ff00 */
[--C-:B------:R-:W-:Y:S01]  /*08a0*/  HADD2.F32 R182, -RZ, R5.reuse.H0_H0 ;  /* 0x20000005ffb67230 */ /* 0x100fe20000004100 */
[----:B------:R-:W-:Y:S01]  /*08b0*/  @!P2 CS2R R220, SRZ ;  /* 0x0000000000dca805 */ /* 0x000fe2000001ff00 */
[--C-:B------:R-:W-:Y:S01]  /*08c0*/  HADD2.F32 R235, -RZ, R8.reuse.H0_H0 ;  /* 0x20000008ffeb7230 */ /* 0x100fe20000004100 */
[----:B------:R-:W-:Y:S01]  /*08d0*/  @!P2 CS2R R32, SRZ ;  /* 0x000000000020a805 */ /* 0x000fe2000001ff00 */
[----:B0-----:R-:W-:Y:S01]  /*08e0*/  HADD2.F32 R0, -RZ, R5.H1_H1 ;  /* 0x30000005ff007230 */ /* 0x001fe20000004100 */
[----:B------:R-:W-:Y:S01]  /*08f0*/  @!P2 CS2R R212, SRZ ;  /* 0x0000000000d4a805 */ /* 0x000fe2000001ff00 */
[----:B------:R-:W-:Y:S01]  /*0900*/  HADD2.F32 R234, -RZ, R8.H1_H1 ;  /* 0x30000008ffea7230 */ /* 0x000fe20000004100 */
[----:B------:R-:W-:Y:S01]  /*0910*/  @!P2 CS2R R214, SRZ ;  /* 0x0000000000d6a805 */ /* 0x000fe2000001ff00 */
[--C-:B------:R-:W-:Y:S01]  /*0920*/  HADD2.F32 R233, -RZ, R9.reuse.H0_H0 ;  /* 0x20000009ffe97230 */ /* 0x100fe20000004100 */
        /* <DEDUP_REMOVED lines=20> */
[----:B------:R-:W-:Y:S01]  /*0a70*/  ISETP.NE.U32.AND P3, PT, R108, RZ, PT ;  /* 0x000000ff6c00720c */ /* 0x000fe20003f65070 */
[----:B------:R-:W-:Y:S01]  /*0a80*/  HADD2.F32 R7, -RZ, R12.H1_H1 ;  /* 0x3000000cff077230 */ /* 0x000fe20000004100 */
[----:B------:R-:W-:Y:S01]  /*0a90*/  HFMA2.MMA R173, -RZ, RZ, 0, 5.9604644775390625e-08 ;  /* 0x00000001ffad7435 */ /* 0x000fe200000001ff */
[--C-:B------:R-:W-:Y:S01]  /*0aa0*/  HADD2.F32 R8, -RZ, R13.reuse.H0_H0 ;  /* 0x2000000dff087230 */ /* 0x100fe20000004100 */
[----:B------:R-:W-:Y:S01]  /*0ab0*/  ISETP.NE.AND.EX P1, PT, R109, RZ, PT, P3 ;  /* 0x000000ff6d00720c */ /* 0x000fe20003f25330 */
[----:B------:R-:W-:Y:S01]  /*0ac0*/  HADD2.F32 R9, -RZ, R13.H1_H1 ;  /* 0x3000000dff097230 */ /* 0x000fe20000004100 */
[----:B------:R-:W-:Y:S01]  /*0ad0*/  ULDC UR6, c[0x0][0x218] ;  /* 0x0000860000067ab9 */ /* 0x000fe20000000800 */
[--C-:B------:R-:W-:Y:S01]  /*0ae0*/  HADD2.F32 R244, -RZ, R16.reuse.H0_H0 ;  /* 0x20000010fff47230 */ /* 0x100fe20000004100 */
[----:B------:R-:W-:Y:S01]  /*0af0*/  ULDC.U8 UR7, c[0x0][0x2a0] ;  /* 0x0000a80000077ab9 */ /* 0x000fe20000000000 */
[----:B------:R-:W-:Y:S01]  /*0b00*/  HADD2.F32 R243, -RZ, R16.H1_H1 ;  /* 0x30000010fff37230 */ /* 0x000fe20000004100 */
[----:B------:R-:W-:Y:S01]  /*0b10*/  ULDC UR8, c[0x0][0x290] ;  /* 0x0000a40000087ab9 */ /* 0x000fe20000000800 */
[--C-:B------:R-:W-:Y:S01]  /*0b20*/  HADD2.F32 R242, -RZ, R17.reuse.H0_H0 ;  /* 0x20000011fff27230 */ /* 0x100fe20000004100 */
[----:B------:R-:W-:Y:S01]  /*0b30*/  ULDC.64 UR18, c[0x0][0x230] ;  /* 0x00008c0000127ab9 */ /* 0x000fe20000000a00 */
[----:B------:R-:W-:Y:S01]  /*0b40*/  HADD2.F32 R241, -RZ, R17.H1_H1 ;  /* 0x30000011fff17230 */ /* 0x000fe20000004100 */
[----:B------:R-:W-:Y:S01]  /*0b50*/  ULDC.64 UR16, c[0x0][0x228] ;  /* 0x00008a0000107ab9 */ /* 0x000fe20000000a00 */
[--C-:B------:R-:W-:Y:S01]  /*0b60*/  HADD2.F32 R10, -RZ, R14.reuse.H0_H0 ;  /* 0x2000000eff0a7230 */ /* 0x100fe20000004100 */
[----:B------:R-:W-:Y:S01]  /*0b70*/  ULDC.64 UR10, c[0x0][0x2b8] ;  /* 0x0000ae00000a7ab9 */ /* 0x000fe20000000a00 */
[----:B------:R-:W-:Y:S01]  /*0b80*/  HADD2.F32 R11, -RZ, R14.H1_H1 ;  /* 0x3000000eff0b7230 */ /* 0x000fe20000004100 */
[----:B------:R-:W-:Y:S01]  /*0b90*/  ULDC.64 UR12, c[0x0][0x2c0] ;  /* 0x0000b000000c7ab9 */ /* 0x000fe20000000a00 */
[--C-:B------:R-:W-:Y:S01]  /*0ba0*/  HADD2.F32 R12, -RZ, R15.reuse.H0_H0 ;  /* 0x2000000fff0c7230 */ /* 0x100fe20000004100 */
[----:B------:R-:W-:Y:S01]  /*0bb0*/  ULDC.64 UR14, c[0x0][0x210] ;  /* 0x00008400000e7ab9 */ /* 0x000fe20000000a00 */
[----:B------:R-:W-:-:S02]  /*0bc0*/  HADD2.F32 R13, -RZ, R15.H1_H1 ;  /* 0x3000000fff0d7230 */ /* 0x000fc40000004100 */
[--C-:B------:R-:W-:Y:S02]  /*0bd0*/  HADD2.F32 R240, -RZ, R18.reuse.H0_H0 ;  /* 0x20000012fff07230 */ /* 0x100fe40000004100 */
[----:B------:R-:W-:Y:S02]  /*0be0*/  HADD2.F32 R239, -RZ, R18.H1_H1 ;  /* 0x30000012ffef7230 */ /* 0x000fe40000004100 */
[--C-:B------:R-:W-:Y:S02]  /*0bf0*/  HADD2.F32 R238, -RZ, R19.reuse.H0_H0 ;  /* 0x20000013ffee7230 */ /* 0x100fe40000004100 */
[----:B------:R-:W-:Y:S02]  /*0c00*/  HADD2.F32 R236, -RZ, R19.H1_H1 ;  /* 0x30000013ffec7230 */ /* 0x000fe40000004100 */
[--C-:B------:R-:W-:Y:S02]  /*0c10*/  HADD2.F32 R14, -RZ, R20.reuse.H0_H0 ;  /* 0x20000014ff0e7230 */ /* 0x100fe40000004100 */
[----:B------:R-:W-:-:S02]  /*0c20*/  HADD2.F32 R15, -RZ, R20.H1_H1 ;  /* 0x30000014ff0f7230 */ /* 0x000fc40000004100 */
[--C-:B------:R-:W-:Y:S02]  /*0c30*/  HADD2.F32 R16, -RZ, R21.reuse.H0_H0 ;  /* 0x20000015ff107230 */ /* 0x100fe40000004100 */
[----:B------:R-:W-:Y:S02]  /*0c40*/  HADD2.F32 R17, -RZ, R21.H1_H1 ;  /* 0x30000015ff117230 */ /* 0x000fe40000004100 */
        /* <DEDUP_REMOVED lines=52> */
[----:B------:R-:W-:Y:S02]  /*0f90*/  HADD2.F32 R216, -RZ, R215.H0_H0 ;  /* 0x200000d7ffd87230 */ /* 0x000fe40000004100 */
[--C-:B------:R-:W-:Y:S02]  /*0fa0*/  HADD2.F32 R41, -RZ, R43.reuse.H0_H0 ;  /* 0x2000002bff297230 */ /* 0x100fe40000004100 */
[----:B------:R-:W-:Y:S02]  /*0fb0*/  HADD2.F32 R42, -RZ, R43.H1_H1 ;  /* 0x3000002bff2a7230 */ /* 0x000fe40000004100 */
[----:B------:R-:W-:Y:S02]  /*0fc0*/  HADD2.F32 R223, -RZ, R223.H1_H1 ;  /* 0x300000dfffdf7230 */ /* 0x000fe40000004100 */
[--C-:B------:R-:W-:Y:S02]  /*0fd0*/  HADD2.F32 R222, -RZ, R212.reuse.H0_H0 ;  /* 0x200000d4ffde7230 */ /* 0x100fe40000004100 */
        /* <DEDUP_REMOVED lines=17> */
[----:B------:R-:W-:-:S07]  /*10f0*/  HADD2.F32 R146, -RZ, R103.H1_H1 ;  /* 0x30000067ff927230 */ /* 0x000fce0000004100 */
.L_x_5291:
        /* <DEDUP_REMOVED lines=18> */
[----:B------:R-:W-:Y:S01]  /*1220*/  ISETP.NE.AND.EX P3, PT, RZ, UR17, PT, P3 ;  /* 0x00000011ff007c0c */ /* 0x000fe2000bf65330 */
[----:B--2---:R-:W-:-:S12]  /*1230*/  HADD2.F32 R165, -RZ, R112.H0_H0 ;  /* 0x20000070ffa57230 */ /* 0x004fd80000004100 */
[----:B0-----:R-:W-:Y:S05]  /*1240*/  @P3 BRA `(.L_x_5066) ;  /* 0x0000000000203947 */ /* 0x001fea0003800000 */
[----:B------:R-:W-:-:S04]  /*1250*/  ISETP.NE.U32.AND P4, PT, RZ, UR18, PT ;  /* 0x00000012ff007c0c */ /* 0x000fc8000bf85070 */
[----:B------:R-:W-:-:S13]  /*1260*/  ISETP.NE.AND.EX P4, PT, RZ, UR19, PT, P4 ;  /* 0x00000013ff007c0c */ /* 0x000fda000bf85340 */
[----:B------:R-:W-:Y:S05]  /*1270*/  @P4 BRA `(.L_x_5067) ;  /* 0x0000000000084947 */ /* 0x000fea0003800000 */
[----:B------:R-:W-:Y:S05]  /*1280*/  @P0 BRA `(.L_x_5068) ;  /* 0x0000000000200947 */ /* 0x000fea0003800000 */
[----:B------:R-:W-:Y:S05]  /*1290*/  BRA `(.L_x_5069) ;  /* 0x0000000000247947 */ /* 0x000fea0003800000 */
.L_x_5067:
[----:B-----5:R-:W-:-:S05]  /*12a0*/  HADD2.F32 R116, -RZ, R104.H0_H0 ;  /* 0x20000068ff747230 */ /* 0x020fca0000004100 */
[----:B------:R-:W-:Y:S01]  /*12b0*/  FADD.FTZ R165, R165, R116 ;  /* 0x00000074a5a57221 */ /* 0x000fe20000010000 */
[----:B------:R-:W-:Y:S06]  /*12c0*/  BRA `(.L_x_5068) ;  /* 0x0000000000107947 */ /* 0x000fec0003800000 */
.L_x_5066:
[----:B-----5:R-:W-:Y:S02]  /*12d0*/  HADD2.F32 R116, -RZ, R100.H0_H0 ;  /* 0x20000064ff747230 */ /* 0x020fe40000004100 */
[----:B------:R-:W-:-:S03]  /*12e0*/  @P2 HADD2.F32 R118, -RZ, R104.H0_H0 ;  /* 0x20000068ff762230 */ /* 0x000fc60000004100 */
[----:B------:R-:W-:-:S04]  /*12f0*/  FADD.FTZ R165, R165, R116 ;  /* 0x00000074a5a57221 */ /* 0x000fc80000010000 */
[----:B------:R-:W-:-:S07]  /*1300*/  @P2 FADD.FTZ R165, R165, R118 ;  /* 0x00000076a5a52221 */ /* 0x000fce0000010000 */
.L_x_5068:
[----:B------:R-:W-:-:S04]  /*1310*/  F2FP.F16.F32.PACK_AB R116, RZ, R165 ;  /* 0x000000a5ff74723e */ /* 0x000fc800000000ff */
[----:B------:R-:W-:-:S07]  /*1320*/  PRMT R108, R116, 0x7610, R108 ;  /* 0x00007610746c7816 */ /* 0x000fce000000006c */
.L_x_5069:
[----:B------:R-:W-:Y:S01]  /*1330*/  HADD2.F32 R168, -RZ, R112.H1_H1 ;  /* 0x30000070ffa87230 */ /* 0x000fe20000004100 */
[----:B------:R-:W-:Y:S06]  /*1340*/  @P3 BRA `(.L_x_5070) ;  /* 0x0000000000203947 */ /* 0x000fec0003800000 */
[----:B------:R-:W-:-:S04]  /*1350*/  ISETP.NE.U32.AND P4, PT, RZ, UR18, PT ;  /* 0x00000012ff007c0c */ /* 0x000fc8000bf85070 */
[----:B------:R-:W-:-:S13]  /*1360*/  ISETP.NE.AND.EX P4, PT, RZ, UR19, PT, P4 ;  /* 0x00000013ff007c0c */ /* 0x000fda000bf85340 */
[----:B------:R-:W-:Y:S05]  /*1370*/  @P4 BRA `(.L_x_5071) ;  /* 0x0000000000084947 */ /* 0x000fea0003800000 */
[----:B------:R-:W-:Y:S05]  /*1380*/  @P0 BRA `(.L_x_5072) ;  /* 0x0000000000200947 */ /* 0x000fea0003800000 */
[----:B------:R-:W-:Y:S05]  /*1390*/  BRA `(.L_x_5073) ;  /* 0x0000000000247947 */ /* 0x000fea0003800000 */
.L_x_5071:
[----:B-----5:R-:W-:-:S05]  /*13a0*/  HADD2.F32 R117, -RZ, R104.H1_H1 ;  /* 0x30000068ff757230 */ /* 0x020fca0000004100 */
[----:B------:R-:W-:Y:S01]  /*13b0*/  FADD.FTZ R168, R168, R117 ;  /* 0x00000075a8a87221 */ /* 0x000fe20000010000 */
[----:B------:R-:W-:Y:S06]  /*13c0*/  BRA `(.L_x_5072) ;  /* 0x0000000000107947 */ /* 0x000fec0003800000 */
.L_x_5070:
[----:B-----5:R-:W-:Y:S02]  /*13d0*/  HADD2.F32 R117, -RZ, R100.H1_H1 ;  /* 0x30000064ff757230 */ /* 0x020fe40000004100 */
[----:B------:R-:W-:-:S03]  /*13e0*/  @P2 HADD2.F32 R119, -RZ, R104.H1_H1 ;  /* 0x30000068ff772230 */ /* 0x000fc60000004100 */
[----:B------:R-:W-:-:S04]  /*13f0*/  FADD.FTZ R168, R168, R117 ;  /* 0x00000075a8a87221 */ /* 0x000fc80000010000 */
[----:B------:R-:W-:-:S07]  /*1400*/  @P2 FADD.FTZ R168, R168, R119 ;  /* 0x00000077a8a82221 */ /* 0x000fce0000010000 */
.L_x_5072:
[----:B------:R-:W-:-:S04]  /*1410*/  F2FP.F16.F32.PACK_AB R112, RZ, R168 ;  /* 0x000000a8ff70723e */ /* 0x000fc800000000ff */
[----:B------:R-:W-:-:S07]  /*1420*/  PRMT R108, R108, 0x5410, R112 ;  /* 0x000054106c6c7816 */ /* 0x000fce0000000070 */
.L_x_5073:
[----:B------:R-:W-:Y:S01]  /*1430*/  HADD2.F32 R169, -RZ, R113.H0_H0 ;  /* 0x20000071ffa97230 */ /* 0x000fe20000004100 */
[----:B------:R-:W-:Y:S06]  /*1440*/  @P3 BRA `(.L_x_5074) ;  /* 0x0000000000203947 */ /* 0x000fec0003800000 */
[----:B------:R-:W-:-:S04]  /*1450*/  ISETP.NE.U32.AND P4, PT, RZ, UR18, PT ;  /* 0x00000012ff007c0c */ /* 0x000fc8000bf85070 */
[----:B------:R-:W-:-:S13]  /*1460*/  ISETP.NE.AND.EX P4, PT, RZ, UR19, PT, P4 ;  /* 0x00000013ff007c0c */ /* 0x000fda000bf85340 */
[----:B------:R-:W-:Y:S05]  /*1470*/  @P4 BRA `(.L_x_5075) ;  /* 0x0000000000084947 */ /* 0x000fea0003800000 */
[----:B------:R-:W-:Y:S05]  /*1480*/  @P0 BRA `(.L_x_5076) ;  /* 0x0000000000200947 */ /* 0x000fea0003800000 */
[----:B------:R-:W-:Y:S05]  /*1490*/  BRA `(.L_x_5077) ;  /* 0x0000000000247947 */ /* 0x000fea0003800000 */
.L_x_5075:
[----:B-----5:R-:W-:-:S05]  /*14a0*/  HADD2.F32 R112, -RZ, R105.H0_H0 ;  /* 0x20000069ff707230 */ /* 0x020fca0000004100 */
[----:B------:R-:W-:Y:S01]  /*14b0*/  FADD.FTZ R169, R169, R112 ;  /* 0x00000070a9a97221 */ /* 0x000fe20000010000 */
[----:B------:R-:W-:Y:S06]  /*14c0*/  BRA `(.L_x_5076) ;  /* 0x0000000000107947 */ /* 0x000fec0003800000 */
.L_x_5074:
[----:B-----5:R-:W-:Y:S02]  /*14d0*/  HADD2.F32 R112, -RZ, R101.H0_H0 ;  /* 0x20000065ff707230 */ /* 0x020fe40000004100 */
[----:B------:R-:W-:-:S03]  /*14e0*/  @P2 HADD2.F32 R116, -RZ, R105.H0_H0 ;  /* 0x20000069ff742230 */ /* 0x000fc60000004100 */
[----:B------:R-:W-:-:S04]  /*14f0*/  FADD.FTZ R169, R169, R112 ;  /* 0x00000070a9a97221 */ /* 0x000fc80000010000 */
[----:B------:R-:W-:-:S07]  /*1500*/  @P2 FADD.FTZ R169, R169, R116 ;  /* 0x00000074a9a92221 */ /* 0x000fce0000010000 */
.L_x_5076:
[----:B------:R-:W-:-:S04]  /*1510*/  F2FP.F16.F32.PACK_AB R112, RZ, R169 ;  /* 0x000000a9ff70723e */ /* 0x000fc800000000ff */
[----:B------:R-:W-:-:S07]  /*1520*/  PRMT R109, R112, 0x7610, R109 ;  /* 0x00007610706d7816 */ /* 0x000fce000000006d */
.L_x_5077:
[----:B------:R-:W-:Y:S01]  /*1530*/  HADD2.F32 R172, -RZ, R113.H1_H1 ;  /* 0x30000071ffac7230 */ /* 0x000fe20000004100 */
[----:B------:R-:W-:Y:S06]  /*1540*/  @P3 BRA `(.L_x_5078) ;  /* 0x0000000000203947 */ /* 0x000fec0003800000 */
[----:B------:R-:W-:-:S04]  /*1550*/  ISETP.NE.U32.AND P4, PT, RZ, UR18, PT ;  /* 0x00000012ff007c0c */ /* 0x000fc8000bf85070 */
[----:B------:R-:W-:-:S13]  /*1560*/  ISETP.NE.AND.EX P4, PT, RZ, UR19, PT, P4 ;  /* 0x00000013ff007c0c */ /* 0x000fda000bf85340 */
[----:B------:R-:W-:Y:S05]  /*1570*/  @P4 BRA `(.L_x_5079) ;  /* 0x0000000000084947 */ /* 0x000fea0003800000 */
[----:B------:R-:W-:Y:S05]  /*1580*/  @P0 BRA `(.L_x_5080) ;  /* 0x0000000000200947 */ /* 0x000fea0003800000 */
[----:B------:R-:W-:Y:S05]  /*1590*/  BRA `(.L_x_5081) ;  /* 0x0000000000247947 */ /* 0x000fea0003800000 */
.L_x_5079:
[----:B-----5:R-:W-:-:S05]  /*15a0*/  HADD2.F32 R113, -RZ, R105.H1_H1 ;  /* 0x30000069ff717230 */ /* 0x020fca0000004100 */
[----:B------:R-:W-:Y:S01]  /*15b0*/  FADD.FTZ R172, R172, R113 ;  /* 0x00000071acac7221 */ /* 0x000fe20000010000 */
[----:B------:R-:W-:Y:S06]  /*15c0*/  BRA `(.L_x_5080) ;  /* 0x0000000000107947 */ /* 0x000fec0003800000 */
.L_x_5078:
[----:B-----5:R-:W-:Y:S02]  /*15d0*/  HADD2.F32 R113, -RZ, R101.H1_H1 ;  /* 0x30000065ff717230 */ /* 0x020fe40000004100 */
[----:B------:R-:W-:-:S03]  /*15e0*/  @P2 HADD2.F32 R117, -RZ, R105.H1_H1 ;  /* 0x30000069ff752230 */ /* 0x000fc60000004100 */
[----:B------:R-:W-:-:S04]  /*15f0*/  FADD.FTZ R172, R172, R113 ;  /* 0x00000071acac7221 */ /* 0x000fc80000010000 */
[----:B------:R-:W-:-:S07]  /*1600*/  @P2 FADD.FTZ R172, R172, R117 ;  /* 0x00000075acac2221 */ /* 0x000fce0000010000 */
.L_x_5080:
[----:B------:R-:W-:-:S04]  /*1610*/  F2FP.F16.F32.PACK_AB R112, RZ, R172 ;  /* 0x000000acff70723e */ /* 0x000fc800000000ff */
[----:B------:R-:W-:-:S07]  /*1620*/  PRMT R109, R109, 0x5410, R112 ;  /* 0x000054106d6d7816 */ /* 0x000fce0000000070 */
.L_x_5081:
[----:B------:R-:W-:Y:S01]  /*1630*/  HADD2.F32 R166, -RZ, R114.H0_H0 ;  /* 0x20000072ffa67230 */ /* 0x000fe20000004100 */
[----:B------:R-:W-:Y:S06]  /*1640*/  @P3 BRA `(.L_x_5082) ;  /* 0x0000000000203947 */ /* 0x000fec0003800000 */
[----:B------:R-:W-:-:S04]  /*1650*/  ISETP.NE.U32.AND P4, PT, RZ, UR18, PT ;  /* 0x00000012ff007c0c */ /* 0x000fc8000bf85070 */
[----:B------:R-:W-:-:S13]  /*1660*/  ISETP.NE.AND.EX P4, PT, RZ, UR19, PT, P4 ;  /* 0x00000013ff007c0c */ /* 0x000fda000bf85340 */
[----:B------:R-:W-:Y:S05]  /*1670*/  @P4 BRA `(.L_x_5083) ;  /* 0x0000000000084947 */ /* 0x000fea0003800000 */
[----:B------:R-:W-:Y:S05]  /*1680*/  @P0 BRA `(.L_x_5084) ;  /* 0x0000000000200947 */ /* 0x000fea0003800000 */
[----:B------:R-:W-:Y:S05]  /*1690*/  BRA `(.L_x_5085) ;  /* 0x0000000000247947 */ /* 0x000fea0003800000 */
.L_x_5083:
[----:B-----5:R-:W-:-:S05]  /*16a0*/  HADD2.F32 R113, -RZ, R106.H0_H0 ;  /* 0x2000006aff717230 */ /* 0x020fca0000004100 */
[----:B------:R-:W-:Y:S01]  /*16b0*/  FADD.FTZ R166, R166, R113 ;  /* 0x00000071a6a67221 */ /* 0x000fe20000010000 */
[----:B------:R-:W-:Y:S06]  /*16c0*/  BRA `(.L_x_5084) ;  /* 0x0000000000107947 */ /* 0x000fec0003800000 */
.L_x_5082:
[----:B-----5:R-:W-:Y:S02]  /*16d0*/  HADD2.F32 R113, -RZ, R102.H0_H0 ;  /* 0x20000066ff717230 */ /* 0x020fe40000004100 */
[----:B------:R-:W-:-:S03]  /*16e0*/  @P2 HADD2.F32 R117, -RZ, R106.H0_H0 ;  /* 0x2000006aff752230 */ /* 0x000fc60000004100 */
[----:B------:R-:W-:-:S04]  /*16f0*/  FADD.FTZ R166, R166, R113 ;  /* 0x00000071a6a67221 */ /* 0x000fc80000010000 */
[----:B------:R-:W-:-:S07]  /*1700*/  @P2 FADD.FTZ R166, R166, R117 ;  /* 0x00000075a6a62221 */ /* 0x000fce0000010000 */
.L_x_5084:
[----:B------:R-:W-:-:S04]  /*1710*/  F2FP.F16.F32.PACK_AB R112, RZ, R166 ;  /* 0x000000a6ff70723e */ /* 0x000fc800000000ff */
[----:B------:R-:W-:-:S07]  /*1720*/  PRMT R110, R112, 0x7610, R110 ;  /* 0x00007610706e7816 */ /* 0x000fce000000006e */
.L_x_5085:
[----:B------:R-:W-:Y:S01]  /*1730*/  HADD2.F32 R170, -RZ, R114.H1_H1 ;  /* 0x30000072ffaa7230 */ /* 0x000fe20000004100 */
[----:B------:R-:W-:Y:S06]  /*1740*/  @P3 BRA `(.L_x_5086) ;  /* 0x0000000000203947 */ /* 0x000fec0003800000 */
[----:B------:R-:W-:-:S04]  /*1750*/  ISETP.NE.U32.AND P4, PT, RZ, UR18, PT ;  /* 0x00000012ff007c0c */ /* 0x000fc8000bf85070 */
[----:B------:R-:W-:-:S13]  /*1760*/  ISETP.NE.AND.EX P4, PT, RZ, UR19, PT, P4 ;  /* 0x00000013ff007c0c */ /* 0x000fda000bf85340 */
[----:B------:R-:W-:Y:S05]  /*1770*/  @P4 BRA `(.L_x_5087) ;  /* 0x0000000000084947 */ /* 0x000fea0003800000 */
[----:B------:R-:W-:Y:S05]  /*1780*/  @P0 BRA `(.L_x_5088) ;  /* 0x0000000000200947 */ /* 0x000fea0003800000 */
[----:B------:R-:W-:Y:S05]  /*1790*/  BRA `(.L_x_5089) ;  /* 0x0000000000247947 */ /* 0x000fea0003800000 */
.L_x_5087:
[----:B-----5:R-:W-:-:S05]  /*17a0*/  HADD2.F32 R113, -RZ, R106.H1_H1 ;  /* 0x3000006aff717230 */ /* 0x020fca0000004100 */
[----:B------:R-:W-:Y:S01]  /*17b0*/  FADD.FTZ R170, R170, R113 ;  /* 0x00000071aaaa7221 */ /* 0x000fe20000010000 */
[----:B------:R-:W-:Y:S06]  /*17c0*/  BRA `(.L_x_5088) ;  /* 0x0000000000107947 */ /* 0x000fec0003800000 */
.L_x_5086:
[----:B-----5:R-:W-:Y:S02]  /*17d0*/  HADD2.F32 R113, -RZ, R102.H1_H1 ;  /* 0x30000066ff717230 */ /* 0x020fe40000004100 */
[----:B------:R-:W-:-:S03]  /*17e0*/  @P2 HADD2.F32 R117, -RZ, R106.H1_H1 ;  /* 0x3000006aff752230 */ /* 0x000fc60000004100 */
[----:B------:R-:W-:-:S04]  /*17f0*/  FADD.FTZ R170, R170, R113 ;  /* 0x00000071aaaa7221 */ /* 0x000fc80000010000 */
[----:B------:R-:W-:-:S07]  /*1800*/  @P2 FADD.FTZ R170, R170, R117 ;  /* 0x00000075aaaa2221 */ /* 0x000fce0000010000 */
.L_x_5088:
[----:B------:R-:W-:-:S04]  /*1810*/  F2FP.F16.F32.PACK_AB R112, RZ, R170 ;  /* 0x000000aaff70723e */ /* 0x000fc800000000ff */
[----:B------:R-:W-:-:S07]  /*1820*/  PRMT R110, R110, 0x5410, R112 ;  /* 0x000054106e6e7816 */ /* 0x000fce0000000070 */
.L_x_5089:
[----:B------:R-:W-:Y:S01]  /*1830*/  HADD2.F32 R167, -RZ, R115.H0_H0 ;  /* 0x20000073ffa77230 */ /* 0x000fe20000004100 */
[----:B------:R-:W-:Y:S06]  /*1840*/  @P3 BRA `(.L_x_5090) ;  /* 0x0000000000203947 */ /* 0x000fec0003800000 */
[----:B------:R-:W-:-:S04]  /*1850*/  ISETP.NE.U32.AND P4, PT, RZ, UR18, PT ;  /* 0x00000012ff007c0c */ /* 0x000fc8000bf85070 */
[----:B------:R-:W-:-:S13]  /*1860*/  ISETP.NE.AND.EX P4, PT, RZ, UR19, PT, P4 ;  /* 0x00000013ff007c0c */ /* 0x000fda000bf85340 */
[----:B------:R-:W-:Y:S05]  /*1870*/  @P4 BRA `(.L_x_5091) ;  /* 0x0000000000084947 */ /* 0x000fea0003800000 */
[----:B------:R-:W-:Y:S05]  /*1880*/  @P0 BRA `(.L_x_5092) ;  /* 0x0000000000200947 */ /* 0x000fea0003800000 */
[----:B------:R-:W-:Y:S05]  /*1890*/  BRA `(.L_x_5093) ;  /* 0x0000000000247947 */ /* 0x000fea0003800000 */
.L_x_5091:
[----:B-----5:R-:W-:-:S05]  /*18a0*/  HADD2.F32 R112, -RZ, R107.H0_H0 ;  /* 0x2000006bff707230 */ /* 0x020fca0000004100 */
[----:B------:R-:W-:Y:S01]  /*18b0*/  FADD.FTZ R167, R167, R112 ;  /* 0x00000070a7a77221 */ /* 0x000fe20000010000 */
[----:B------:R-:W-:Y:S06]  /*18c0*/  BRA `(.L_x_5092) ;  /* 0x0000000000107947 */ /* 0x000fec0003800000 */
.L_x_5090:
[----:B-----5:R-:W-:Y:S02]  /*18d0*/  HADD2.F32 R112, -RZ, R103.H0_H0 ;  /* 0x20000067ff707230 */ /* 0x020fe40000004100 */
[----:B------:R-:W-:-:S03]  /*18e0*/  @P2 HADD2.F32 R114, -RZ, R107.H0_H0 ;  /* 0x2000006bff722230 */ /* 0x000fc60000004100 */
[----:B------:R-:W-:-:S04]  /*18f0*/  FADD.FTZ R167, R167, R112 ;  /* 0x00000070a7a77221 */ /* 0x000fc80000010000 */
[----:B------:R-:W-:-:S07]  /*1900*/  @P2 FADD.FTZ R167, R167, R114 ;  /* 0x00000072a7a72221 */ /* 0x000fce0000010000 */
.L_x_5092:
[----:B------:R-:W-:-:S04]  /*1910*/  F2FP.F16.F32.PACK_AB R112, RZ, R167 ;  /* 0x000000a7ff70723e */ /* 0x000fc800000000ff */
[----:B------:R-:W-:-:S07]  /*1920*/  PRMT R111, R112, 0x7610, R111 ;  /* 0x00007610706f7816 */ /* 0x000fce000000006f */
.L_x_5093:
[----:B------:R-:W-:Y:S01]  /*1930*/  HADD2.F32 R171, -RZ, R115.H1_H1 ;  /* 0x30000073ffab7230 */ /* 0x000fe20000004100 */
[----:B------:R-:W-:Y:S06]  /*1940*/  @P3 BRA `(.L_x_5094) ;  /* 0x0000000000203947 */ /* 0x000fec0003800000 */
[----:B------:R-:W-:-:S04]  /*1950*/  ISETP.NE.U32.AND P4, PT, RZ, UR18, PT ;  /* 0x00000012ff007c0c */ /* 0x000fc8000bf85070 */
[----:B------:R-:W-:-:S13]  /*1960*/  ISETP.NE.AND.EX P4, PT, RZ, UR19, PT, P4 ;  /* 0x00000013ff007c0c */ /* 0x000fda000bf85340 */
[----:B------:R-:W-:Y:S05]  /*1970*/  @P4 BRA `(.L_x_5095) ;  /* 0x0000000000084947 */ /* 0x000fea0003800000 */
[----:B------:R-:W-:Y:S05]  /*1980*/  @P0 BRA `(.L_x_5096) ;  /* 0x0000000000200947 */ /* 0x000fea0003800000 */
[----:B------:R-:W-:Y:S05]  /*1990*/  BRA `(.L_x_5097) ;  /* 0x0000000000247947 */ /* 0x000fea0003800000 */
.L_x_5095:
[----:B-----5:R-:W-:-:S05]  /*19a0*/  HADD2.F32 R112, -RZ, R107.H1_H1 ;  /* 0x3000006bff707230 */ /* 0x020fca0000004100 */
[----:B------:R-:W-:Y:S01]  /*19b0*/  FADD.FTZ R171, R171, R112 ;  /* 0x00000070abab7221 */ /* 0x000fe20000010000 */
[----:B------:R-:W-:Y:S06]  /*19c0*/  BRA `(.L_x_5096) ;  /* 0x0000000000107947 */ /* 0x000fec0003800000 */
.L_x_5094:
[----:B-----5:R-:W-:Y:S02]  /*19d0*/  HADD2.F32 R112, -RZ, R103.H1_H1 ;  /* 0x30000067ff707230 */ /* 0x020fe40000004100 */
[----:B------:R-:W-:-:S03]  /*19e0*/  @P2 HADD2.F32 R114, -RZ, R107.H1_H1 ;  /* 0x3000006bff722230 */ /* 0x000fc60000004100 */
[----:B------:R-:W-:-:S04]  /*19f0*/  FADD.FTZ R171, R171, R112 ;  /* 0x00000070abab7221 */ /* 0x000fc80000010000 */
[----:B------:R-:W-:-:S07]  /*1a00*/  @P2 FADD.FTZ R171, R171, R114 ;  /* 0x00000072abab2221 */ /* 0x000fce0000010000 */
.L_x_5096:
[----:B------:R-:W-:-:S04]  /*1a10*/  F2FP.F16.F32.PACK_AB R112, RZ, R171 ;  /* 0x000000abff70723e */ /* 0x000fc800000000ff */
[----:B------:R-:W-:-:S07]  /*1a20*/  PRMT R111, R111, 0x5410, R112 ;  /* 0x000054106f6f7816 */ /* 0x000fce0000000070 */
.L_x_5097:
        /* <DEDUP_REMOVED lines=13> */
[----:B--2---:R-:W-:Y:S01]  /*1b00*/  HADD2.F32 R152, -RZ, R112.H0_H0 ;  /* 0x20000070ff987230 */ /* 0x004fe20000004100 */
[----:B-1----:R-:W-:Y:S06]  /*1b10*/  @P3 BRA `(.L_x_5098) ;  /* 0x0000000000203947 */ /* 0x002fec0003800000 */
[----:B------:R-:W-:-:S04]  /*1b20*/  ISETP.NE.U32.AND P4, PT, RZ, UR18, PT ;  /* 0x00000012ff007c0c */ /* 0x000fc8000bf85070 */
[----:B------:R-:W-:-:S13]  /*1b30*/  ISETP.NE.AND.EX P4, PT, RZ, UR19, PT, P4 ;  /* 0x00000013ff007c0c */ /* 0x000fda000bf85340 */
[----:B------:R-:W-:Y:S05]  /*1b40*/  @P4 BRA `(.L_x_5099) ;  /* 0x0000000000084947 */ /* 0x000fea0003800000 */
[----:B------:R-:W-:Y:S05]  /*1b50*/  @P0 BRA `(.L_x_5100) ;  /* 0x0000000000200947 */ /* 0x000fea0003800000 */
[----:B------:R-:W-:Y:S05]  /*1b60*/  BRA `(.L_x_5101) ;  /* 0x0000000000247947 */ /* 0x000fea0003800000 */
.L_x_5099:
[----:B-----5:R-:W-:-:S05]  /*1b70*/  HADD2.F32 R117, -RZ, R104.H0_H0 ;  /* 0x20000068ff757230 */ /* 0x020fca0000004100 */
[----:B------:R-:W-:Y:S01]  /*1b80*/  FADD.FTZ R152, R117, R152 ;  /* 0x0000009875987221 */ /* 0x000fe20000010000 */
[----:B------:R-:W-:Y:S06]  /*1b90*/  BRA `(.L_x_5100) ;  /* 0x0000000000107947 */ /* 0x000fec0003800000 */
.L_x_5098:
[----:B-----5:R-:W-:Y:S02]  /*1ba0*/  HADD2.F32 R117, -RZ, R100.H0_H0 ;  /* 0x20000064ff757230 */ /* 0x020fe40000004100 */
[----:B------:R-:W-:-:S03]  /*1bb0*/  @P2 HADD2.F32 R121, -RZ, R104.H0_H0 ;  /* 0x20000068ff792230 */ /* 0x000fc60000004100 */
[----:B------:R-:W-:-:S04]  /*1bc0*/  FADD.FTZ R152, R117, R152 ;  /* 0x0000009875987221 */ /* 0x000fc80000010000 */
[----:B------:R-:W-:-:S07]  /*1bd0*/  @P2 FADD.FTZ R152, R121, R152 ;  /* 0x0000009879982221 */ /* 0x000fce0000010000 */
.L_x_5100:
[----:B------:R-:W-:-:S04]  /*1be0*/  F2FP.F16.F32.PACK_AB R116, RZ, R152 ;  /* 0x00000098ff74723e */ /* 0x000fc800000000ff */
[----:B------:R-:W-:-:S07]  /*1bf0*/  PRMT R108, R116, 0x7610, R108 ;  /* 0x00007610746c7816 */ /* 0x000fce000000006c */
.L_x_5101:
[----:B------:R-:W-:Y:S01]  /*1c00*/  HADD2.F32 R155, -RZ, R112.H1_H1 ;  /* 0x30000070ff9b7230 */ /* 0x000fe20000004100 */
[----:B------:R-:W-:Y:S06]  /*1c10*/  @P3 BRA `(.L_x_5102) ;  /* 0x0000000000203947 */ /* 0x000fec0003800000 */
[----:B------:R-:W-:-:S04]  /*1c20*/  ISETP.NE.U32.AND P4, PT, RZ, UR18, PT ;  /* 0x00000012ff007c0c */ /* 0x000fc8000bf85070 */
[----:B------:R-:W-:-:S13]  /*1c30*/  ISETP.NE.AND.EX P4, PT, RZ, UR19, PT, P4 ;  /* 0x00000013ff007c0c */ /* 0x000fda000bf85340 */
[----:B------:R-:W-:Y:S05]  /*1c40*/  @P4 BRA `(.L_x_5103) ;  /* 0x0000000000084947 */ /* 0x000fea0003800000 */
[----:B------:R-:W-:Y:S05]  /*1c50*/  @P0 BRA `(.L_x_5104) ;  /* 0x0000000000200947 */ /* 0x000fea0003800000 */
[----:B------:R-:W-:Y:S05]  /*1c60*/  BRA `(.L_x_5105) ;  /* 0x0000000000247947 */ /* 0x000fea0003800000 */
.L_x_5103:
[----:B-----5:R-:W-:-:S05]  /*1c70*/  HADD2.F32 R112, -RZ, R104.H1_H1 ;  /* 0x30000068ff707230 */ /* 0x020fca0000004100 */
[----:B------:R-:W-:Y:S01]  /*1c80*/  FADD.FTZ R155, R112, R155 ;  /* 0x0000009b709b7221 */ /* 0x000fe20000010000 */
[----:B------:R-:W-:Y:S06]  /*1c90*/  BRA `(.L_x_5104) ;  /* 0x0000000000107947 */ /* 0x000fec0003800000 */
.L_x_5102:
[----:B-----5:R-:W-:Y:S02]  /*1ca0*/  HADD2.F32 R112, -RZ, R100.H1_H1 ;  /* 0x30000064ff707230 */ /* 0x020fe40000004100 */
[----:B------:R-:W-:-:S03]  /*1cb0*/  @P2 HADD2.F32 R116, -RZ, R104.H1_H1 ;  /* 0x30000068ff742230 */ /* 0x000fc60000004100 */
[----:B------:R-:W-:-:S04]  /*1cc0*/  FADD.FTZ R155, R112, R155 ;  /* 0x0000009b709b7221 */ /* 0x000fc80000010000 */
[----:B------:R-:W-:-:S07]  /*1cd0*/  @P2 FADD.FTZ R155, R116, R155 ;  /* 0x0000009b749b2221 */ /* 0x000fce0000010000 */
.L_x_5104:
[----:B------:R-:W-:-:S04]  /*1ce0*/  F2FP.F16.F32.PACK_AB R112, RZ, R155 ;  /* 0x0000009bff70723e */ /* 0x000fc800000000ff */
[----:B------:R-:W-:-:S07]  /*1cf0*/  PRMT R108, R108, 0x5410, R112 ;  /* 0x000054106c6c7816 */ /* 0x000fce0000000070 */
.L_x_5105:
[----:B------:R-:W-:Y:S01]  /*1d00*/  HADD2.F32 R153, -RZ, R113.H0_H0 ;  /* 0x20000071ff997230 */ /* 0x000fe20000004100 */
[----:B------:R-:W-:Y:S06]  /*1d10*/  @P3 BRA `(.L_x_5106) ;  /* 0x0000000000203947 */ /* 0x000fec0003800000 */
[----:B------:R-:W-:-:S04]  /*1d20*/  ISETP.NE.U32.AND P4, PT, RZ, UR18, PT ;  /* 0x00000012ff007c0c */ /* 0x000fc8000bf85070 */
[----:B------:R-:W-:-:S13]  /*1d30*/  ISETP.NE.AND.EX P4, PT, RZ, UR19, PT, P4 ;  /* 0x00000013ff007c0c */ /* 0x000fda000bf85340 */
[----:B------:R-:W-:Y:S05]  /*1d40*/  @P4 BRA `(.L_x_5107) ;  /* 0x0000000000084947 */ /* 0x000fea0003800000 */
[----:B------:R-:W-:Y:S05]  /*1d50*/  @P0 BRA `(.L_x_5108) ;  /* 0x0000000000200947 */ /* 0x000fea0003800000 */
[----:B------:R-:W-:Y:S05]  /*1d60*/  BRA `(.L_x_5109) ;  /* 0x0000000000247947 */ /* 0x000fea0003800000 */
.L_x_5107:
[----:B-----5:R-:W-:-:S05]  /*1d70*/  HADD2.F32 R112, -RZ, R105.H0_H0 ;  /* 0x20000069ff707230 */ /* 0x020fca0000004100 */
[----:B------:R-:W-:Y:S01]  /*1d80*/  FADD.FTZ R153, R112, R153 ;  /* 0x0000009970997221 */ /* 0x000fe20000010000 */
[----:B------:R-:W-:Y:S06]  /*1d90*/  BRA `(.L_x_5108) ;  /* 0x0000000000107947 */ /* 0x000fec0003800000 */
.L_x_5106:
[----:B-----5:R-:W-:Y:S02]  /*1da0*/  HADD2.F32 R112, -RZ, R101.H0_H0 ;  /* 0x20000065ff707230 */ /* 0x020fe40000004100 */
[----:B------:R-:W-:-:S03]  /*1db0*/  @P2 HADD2.F32 R116, -RZ, R105.H0_H0 ;  /* 0x20000069ff742230 */ /* 0x000fc60000004100 */
[----:B------:R-:W-:-:S04]  /*1dc0*/  FADD.FTZ R153, R112, R153 ;  /* 0x0000009970997221 */ /* 0x000fc80000010000 */
[----:B------:R-:W-:-:S07]  /*1dd0*/  @P2 FADD.FTZ R153, R116, R153 ;  /* 0x0000009974992221 */ /* 0x000fce0000010000 */
.L_x_5108:
[----:B------:R-:W-:-:S04]  /*1de0*/  F2FP.F16.F32.PACK_AB R112, RZ, R153 ;  /* 0x00000099ff70723e */ /* 0x000fc800000000ff */
[----:B------:R-:W-:-:S07]  /*1df0*/  PRMT R109, R112, 0x7610, R109 ;  /* 0x00007610706d7816 */ /* 0x000fce000000006d */
.L_x_5109:
[----:B------:R-:W-:Y:S01]  /*1e00*/  HADD2.F32 R156, -RZ, R113.H1_H1 ;  /* 0x30000071ff9c7230 */ /* 0x000fe20000004100 */
[----:B------:R-:W-:Y:S06]  /*1e10*/  @P3 BRA `(.L_x_5110) ;  /* 0x0000000000203947 */ /* 0x000fec0003800000 */
[----:B------:R-:W-:-:S04]  /*1e20*/  ISETP.NE.U32.AND P4, PT, RZ, UR18, PT ;  /* 0x00000012ff007c0c */ /* 0x000fc8000bf85070 */
[----:B------:R-:W-:-:S13]  /*1e30*/  ISETP.NE.AND.EX P4, PT, RZ, UR19, PT, P4 ;  /* 0x00000013ff007c0c */ /* 0x000fda000bf85340 */
[----:B------:R-:W-:Y:S05]  /*1e40*/  @P4 BRA `(.L_x_5111) ;  /* 0x0000000000084947 */ /* 0x000fea0003800000 */
[----:B------:R-:W-:Y:S05]  /*1e50*/  @P0 BRA `(.L_x_5112) ;  /* 0x0000000000200947 */ /* 0x000fea0003800000 */
[----:B------:R-:W-:Y:S05]  /*1e60*/  BRA `(.L_x_5113) ;  /* 0x0000000000247947 */ /* 0x000fea0003800000 */
.L_x_5111:
[----:B-----5:R-:W-:-:S05]  /*1e70*/  HADD2.F32 R113, -RZ, R105.H1_H1 ;  /* 0x30000069ff717230 */ /* 0x020fca0000004100 */
[----:B------:R-:W-:Y:S01]  /*1e80*/  FADD.FTZ R156, R113, R156 ;  /* 0x0000009c719c7221 */ /* 0x000fe20000010000 */
[----:B------:R-:W-:Y:S06]  /*1e90*/  BRA `(.L_x_5112) ;  /* 0x0000000000107947 */ /* 0x000fec0003800000 */
.L_x_5110:
[----:B-----5:R-:W-:Y:S02]  /*1ea0*/  HADD2.F32 R113, -RZ, R101.H1_H1 ;  /* 0x30000065ff717230 */ /* 0x020fe40000004100 */
[----:B------:R-:W-:-:S03]  /*1eb0*/  @P2 HADD2.F32 R117, -RZ, R105.H1_H1 ;  /* 0x30000069ff752230 */ /* 0x000fc60000004100 */
[----:B------:R-:W-:-:S04]  /*1ec0*/  FADD.FTZ R156, R113, R156 ;  /* 0x0000009c719c7221 */ /* 0x000fc80000010000 */
[----:B------:R-:W-:-:S07]  /*1ed0*/  @P2 FADD.FTZ R156, R117, R156 ;  /* 0x0000009c759c2221 */ /* 0x000fce0000010000 */
.L_x_5112:
[----:B------:R-:W-:-:S04]  /*1ee0*/  F2FP.F16.F32.PACK_AB R112, RZ, R156 ;  /* 0x0000009cff70723e */ /* 0x000fc800000000ff */
[----:B------:R-:W-:-:S07]  /*1ef0*/  PRMT R109, R109, 0x5410, R112 ;  /* 0x000054106d6d7816 */ /* 0x000fce0000000070 */
.L_x_5113:
[----:B------:R-:W-:Y:S01]  /*1f00*/  HADD2.F32 R157, -RZ, R114.H0_H0 ;  /* 0x20000072ff9d7230 */ /* 0x000fe20000004100 */
[----:B------:R-:W-:Y:S06]  /*1f10*/  @P3 BRA `(.L_x_5114) ;  /* 0x0000000000203947 */ /* 0x000fec0003800000 */
[----:B------:R-:W-:-:S04]  /*1f20*/  ISETP.NE.U32.AND P4, PT, RZ, UR18, PT ;  /* 0x00000012ff007c0c */ /* 0x000fc8000bf85070 */
[----:B------:R-:W-:-:S13]  /*1f30*/  ISETP.NE.AND.EX P4, PT, RZ, UR19, PT, P4 ;  /* 0x00000013ff007c0c */ /* 0x000fda000bf85340 */
[----:B------:R-:W-:Y:S05]  /*1f40*/  @P4 BRA `(.L_x_5115) ;  /* 0x0000000000084947 */ /* 0x000fea0003800000 */
[----:B------:R-:W-:Y:S05]  /*1f50*/  @P0 BRA `(.L_x_5116) ;  /* 0x0000000000200947 */ /* 0x000fea0003800000 */
[----:B------:R-:W-:Y:S05]  /*1f60*/  BRA `(.L_x_5117) ;  /* 0x0000000000247947 */ /* 0x000fea0003800000 */
.L_x_5115:
[----:B-----5:R-:W-:-:S05]  /*1f70*/  HADD2.F32 R112, -RZ, R106.H0_H0 ;  /* 0x2000006aff707230 */ /* 0x020fca0000004100 */
[----:B------:R-:W-:Y:S01]  /*1f80*/  FADD.FTZ R157, R112, R157 ;  /* 0x0000009d709d7221 */ /* 0x000fe20000010000 */
[----:B------:R-:W-:Y:S06]  /*1f90*/  BRA `(.L_x_5116) ;  /* 0x0000000000107947 */ /* 0x000fec0003800000 */
.L_x_5114:
[----:B-----5:R-:W-:Y:S02]  /*1fa0*/  HADD2.F32 R112, -RZ, R102.H0_H0 ;  /* 0x20000066ff707230 */ /* 0x020fe40000004100 */
[----:B------:R-:W-:-:S03]  /*1fb0*/  @P2 HADD2.F32 R116, -RZ, R106.H0_H0 ;  /* 0x2000006aff742230 */ /* 0x000fc60000004100 */
[----:B------:R-:W-:-:S04]  /*1fc0*/  FADD.FTZ R157, R112, R157 ;  /* 0x0000009d709d7221 */ /* 0x000fc80000010000 */
[----:B------:R-:W-:-:S07]  /*1fd0*/  @P2 FADD.FTZ R157, R116, R157 ;  /* 0x0000009d749d2221 */ /* 0x000fce0000010000 */
.L_x_5116:
[----:B------:R-:W-:-:S04]  /*1fe0*/  F2FP.F16.F32.PACK_AB R112, RZ, R157 ;  /* 0x0000009dff70723e */ /* 0x000fc800000000ff */
[----:B------:R-:W-:-:S07]  /*1ff0*/  PRMT R110, R112, 0x7610, R110 ;  /* 0x00007610706e7816 */ /* 0x000fce000000006e */
.L_x_5117:
[----:B------:R-:W-:Y:S01]  /*2000*/  HADD2.F32 R158, -RZ, R114.H1_H1 ;  /* 0x30000072ff9e7230 */ /* 0x000fe20000004100 */
[----:B------:R-:W-:Y:S06]  /*2010*/  @P3 BRA `(.L_x_5118) ;  /* 0x0000000000203947 */ /* 0x000fec0003800000 */
[----:B------:R-:W-:-:S04]  /*2020*/  ISETP.NE.U32.AND P4, PT, RZ, UR18, PT ;  /* 0x00000012ff007c0c */ /* 0x000fc8000bf85070 */
[----:B------:R-:W-:-:S13]  /*2030*/  ISETP.NE.AND.EX P4, PT, RZ, UR19, PT, P4 ;  /* 0x00000013ff007c0c */ /* 0x000fda000bf85340 */
[----:B------:R-:W-:Y:S05]  /*2040*/  @P4 BRA `(.L_x_5119) ;  /* 0x0000000000084947 */ /* 0x000fea0003800000 */
[----:B------:R-:W-:Y:S05]  /*2050*/  @P0 BRA `(.L_x_5120) ;  /* 0x0000000000200947 */ /* 0x000fea0003800000 */
[----:B------:R-:W-:Y:S05]  /*2060*/  BRA `(.L_x_5121) ;  /* 0x0000000000247947 */ /* 0x000fea0003800000 */
.L_x_5119:
[----:B-----5:R-:W-:-:S05]  /*2070*/  HADD2.F32 R113, -RZ, R106.H1_H1 ;  /* 0x3000006aff717230 */ /* 0x020fca0000004100 */
[----:B------:R-:W-:Y:S01]  /*2080*/  FADD.FTZ R158, R113, R158 ;  /* 0x0000009e719e7221 */ /* 0x000fe20000010000 */
[----:B------:R-:W-:Y:S06]  /*2090*/  BRA `(.L_x_5120) ;  /* 0x0000000000107947 */ /* 0x000fec0003800000 */
.L_x_5118:
[----:B-----5:R-:W-:Y:S02]  /*20a0*/  HADD2.F32 R113, -RZ, R102.H1_H1 ;  /* 0x30000066ff717230 */ /* 0x020fe40000004100 */
[----:B------:R-:W-:-:S03]  /*20b0*/  @P2 HADD2.F32 R117, -RZ, R106.H1_H1 ;  /* 0x3000006aff752230 */ /* 0x000fc60000004100 */
[----:B------:R-:W-:-:S04]  /*20c0*/  FADD.FTZ R158, R113, R158 ;  /* 0x0000009e719e7221 */ /* 0x000fc80000010000 */
[----:B------:R-:W-:-:S07]  /*20d0*/  @P2 FADD.FTZ R158, R117, R158 ;  /* 0x0000009e759e2221 */ /* 0x000fce0000010000 */
.L_x_5120:
[----:B------:R-:W-:-:S04]  /*20e0*/  F2FP.F16.F32.PACK_AB R112, RZ, R158 ;  /* 0x0000009eff70723e */ /* 0x000fc800000000ff */
[----:B------:R-:W-:-:S07]  /*20f0*/  PRMT R110, R110, 0x5410, R112 ;  /* 0x000054106e6e7816 */ /* 0x000fce0000000070 */
.L_x_5121:
[----:B------:R-:W-:Y:S01]  /*2100*/  HADD2.F32 R159, -RZ, R115.H0_H0 ;  /* 0x20000073ff9f7230 */ /* 0x000fe20000004100 */
[----:B------:R-:W-:Y:S06]  /*2110*/  @P3 BRA `(.L_x_5122) ;  /* 0x0000000000203947 */ /* 0x000fec0003800000 */
[----:B------:R-:W-:-:S04]  /*2120*/  ISETP.NE.U32.AND P4, PT, RZ, UR18, PT ;  /* 0x00000012ff007c0c */ /* 0x000fc8000bf85070 */
[----:B------:R-:W-:-:S13]  /*2130*/  ISETP.NE.AND.EX P4, PT, RZ, UR19, PT, P4 ;  /* 0x00000013ff007c0c */ /* 0x000fda000bf85340 */
[----:B------:R-:W-:Y:S05]  /*2140*/  @P4 BRA `(.L_x_5123) ;  /* 0x0000000000084947 */ /* 0x000fea0003800000 */
[----:B------:R-:W-:Y:S05]  /*2150*/  @P0 BRA `(.L_x_5124) ;  /* 0x0000000000200947 */ /* 0x000fea0003800000 */
[----:B------:R-:W-:Y:S05]  /*2160*/  BRA `(.L_x_5125) ;  /* 0x0000000000247947 */ /* 0x000fea0003800000 */
.L_x_5123:
[----:B-----5:R-:W-:-:S05]  /*2170*/  HADD2.F32 R112, -RZ, R107.H0_H0 ;  /* 0x2000006bff707230 */ /* 0x020fca0000004100 */
[----:B------:R-:W-:Y:S01]  /*2180*/  FADD.FTZ R159, R112, R159 ;  /* 0x0000009f709f7221 */ /* 0x000fe20000010000 */
[----:B------:R-:W-:Y:S06]  /*2190*/  BRA `(.L_x_5124) ;  /* 0x0000000000107947 */ /* 0x000fec0003800000 */
.L_x_5122:
[----:B-----5:R-:W-:Y:S02]  /*21a0*/  HADD2.F32 R112, -RZ, R103.H0_H0 ;  /* 0x20000067ff707230 */ /* 0x020fe40000004100 */
[----:B------:R-:W-:-:S03]  /*21b0*/  @P2 HADD2.F32 R114, -RZ, R107.H0_H0 ;  /* 0x2000006bff722230 */ /* 0x000fc60000004100 */
[----:B------:R-:W-:-:S04]  /*21c0*/  FADD.FTZ R159, R112, R159 ;  /* 0x0000009f709f7221 */ /* 0x000fc80000010000 */
[----:B------:R-:W-:-:S07]  /*21d0*/  @P2 FADD.FTZ R159, R114, R159 ;  /* 0x0000009f729f2221 */ /* 0x000fce0000010000 */
.L_x_5124:
[----:B------:R-:W-:-:S04]  /*21e0*/  F2FP.F16.F32.PACK_AB R112, RZ, R159 ;  /* 0x0000009fff70723e */ /* 0x000fc800000000ff */
[----:B------:R-:W-:-:S07]  /*21f0*/  PRMT R111, R112, 0x7610, R111 ;  /* 0x00007610706f7816 */ /* 0x000fce000000006f */
.L_x_5125:
[----:B------:R-:W-:Y:S01]  /*2200*/  HADD2.F32 R164, -RZ, R115.H1_H1 ;  /* 0x30000073ffa47230 */ /* 0x000fe20000004100 */
[----:B------:R-:W-:Y:S06]  /*2210*/  @P3 BRA `(.L_x_5126) ;  /* 0x0000000000203947 */ /* 0x000fec0003800000 */
[----:B------:R-:W-:-:S04]  /*2220*/  ISETP.NE.U32.AND P4, PT, RZ, UR18, PT ;  /* 0x00000012ff007c0c */ /* 0x000fc8000bf85070 */
[----:B------:R-:W-:-:S13]  /*2230*/  ISETP.NE.AND.EX P4, PT, RZ, UR19, PT, P4 ;  /* 0x00000013ff007c0c */ /* 0x000fda000bf85340 */
[----:B------:R-:W-:Y:S05]  /*2240*/  @P4 BRA `(.L_x_5127) ;  /* 0x0000000000084947 */ /* 0x000fea0003800000 */
[----:B------:R-:W-:Y:S05]  /*2250*/  @P0 BRA `(.L_x_5128) ;  /* 0x0000000000200947 */ /* 0x000fea0003800000 */
[----:B------:R-:W-:Y:S05]  /*2260*/  BRA `(.L_x_5129) ;  /* 0x0000000000247947 */ /* 0x000fea0003800000 */
.L_x_5127:
[----:B-----5:R-:W-:-:S05]  /*2270*/  HADD2.F32 R113, -RZ, R107.H1_H1 ;  /* 0x3000006bff717230 */ /* 0x020fca0000004100 */
[----:B------:R-:W-:Y:S01]  /*2280*/  FADD.FTZ R164, R113, R164 ;  /* 0x000000a471a47221 */ /* 0x000fe20000010000 */
[----:B------:R-:W-:Y:S06]  /*2290*/  BRA `(.L_x_5128) ;  /* 0x0000000000107947 */ /* 0x000fec0003800000 */
.L_x_5126:
[----:B-----5:R-:W-:Y:S02]  /*22a0*/  HADD2.F32 R113, -RZ, R103.H1_H1 ;  /* 0x30000067ff717230 */ /* 0x020fe40000004100 */
[----:B------:R-:W-:-:S03]  /*22b0*/  @P2 HADD2.F32 R115, -RZ, R107.H1_H1 ;  /* 0x3000006bff732230 */ /* 0x000fc60000004100 */
[----:B------:R-:W-:-:S04]  /*22c0*/  FADD.FTZ R164, R113, R164 ;  /* 0x000000a471a47221 */ /* 0x000fc80000010000 */
[----:B------:R-:W-:-:S07]  /*22d0*/  @P2 FADD.FTZ R164, R115, R164 ;  /* 0x000000a473a42221 */ /* 0x000fce0000010000 */
.L_x_5128:
[----:B------:R-:W-:-:S04]  /*22e0*/  F2FP.F16.F32.PACK_AB R112, RZ, R164 ;  /* 0x000000a4ff70723e */ /* 0x000fc800000000ff */
[----:B------:R-:W-:-:S07]  /*22f0*/  PRMT R111, R111, 0x5410, R112 ;  /* 0x000054106f6f7816 */ /* 0x000fce0000000070 */
.L_x_5129:
[----:B------:R-:W0:Y:S01]  /*2300*/  @P0 LDC.64 R112, c[0x0][0x238] ;  /* 0x00008e00ff700b82 */ /* 0x000e220000000a00 */
[----:B------:R-:W-:-:S05]  /*2310*/  IADD3 R118, R151, 0x100, RZ ;  /* 0x0000010097767810 */ /* 0x000fca0007ffe0ff */
[----:B------:R-:W-:Y:S02]  /*2320*/  IMAD.WIDE.U32 R114, R118, 0x10, R206 ;  /* 0x0000001076727825 */ /* 0x000fe400078e00ce */
        /* <DEDUP_REMOVED lines=9> */
[----:B---3--:R-:W-:Y:S01]  /*23c0*/  HADD2.F32 R120, -RZ, R112.H0_H0 ;  /* 0x20000070ff787230 */ /* 0x008fe20000004100 */
[----:B------:R-:W-:Y:S06]  /*23d0*/  @P3 BRA `(.L_x_5130) ;  /* 0x0000000000203947 */ /* 0x000fec0003800000 */
[----:B------:R-:W-:-:S04]  /*23e0*/  ISETP.NE.U32.AND P4, PT, RZ, UR18, PT ;  /* 0x00000012ff007c0c */ /* 0x000fc8000bf85070 */
[----:B------:R-:W-:-:S13]  /*23f0*/  ISETP.NE.AND.EX P4, PT, RZ, UR19, PT, P4 ;  /* 0x00000013ff007c0c */ /* 0x000fda000bf85340 */
[----:B------:R-:W-:Y:S05]  /*2400*/  @P4 BRA `(.L_x_5131) ;  /* 0x0000000000084947 */ /* 0x000fea0003800000 */
[----:B------:R-:W-:Y:S05]  /*2410*/  @P0 BRA `(.L_x_5132) ;  /* 0x0000000000200947 */ /* 0x000fea0003800000 */
[----:B------:R-:W-:Y:S05]  /*2420*/  BRA `(.L_x_5133) ;  /* 0x0000000000247947 */ /* 0x000fea0003800000 */
.L_x_5131:
[----:B-----5:R-:W-:-:S05]  /*2430*/  HADD2.F32 R117, -RZ, R104.H0_H0 ;  /* 0x20000068ff757230 */ /* 0x020fca0000004100 */
[----:B------:R-:W-:Y:S01]  /*2440*/  FADD.FTZ R120, R117, R120 ;  /* 0x0000007875787221 */ /* 0x000fe20000010000 */
[----:B------:R-:W-:Y:S06]  /*2450*/  BRA `(.L_x_5132) ;  /* 0x0000000000107947 */ /* 0x000fec0003800000 */
.L_x_5130:
[----:B-----5:R-:W-:Y:S02]  /*2460*/  HADD2.F32 R117, -RZ, R100.H0_H0 ;  /* 0x20000064ff757230 */ /* 0x020fe40000004100 */
[----:B------:R-:W-:-:S03]  /*2470*/  @P2 HADD2.F32 R121, -RZ, R104.H0_H0 ;  /* 0x20000068ff792230 */ /* 0x000fc60000004100 */
[----:B------:R-:W-:-:S04]  /*2480*/  FADD.FTZ R120, R117, R120 ;  /* 0x0000007875787221 */ /* 0x000fc80000010000 */
[----:B------:R-:W-:-:S07]  /*2490*/  @P2 FADD.FTZ R120, R121, R120 ;  /* 0x0000007879782221 */ /* 0x000fce0000010000 */
.L_x_5132:
[----:B------:R-:W-:-:S04]  /*24a0*/  F2FP.F16.F32.PACK_AB R116, RZ, R120 ;  /* 0x00000078ff74723e */ /* 0x000fc800000000ff */
[----:B------:R-:W-:-:S07]  /*24b0*/  PRMT R108, R116, 0x7610, R108 ;  /* 0x00007610746c7816 */ /* 0x000fce000000006c */
.L_x_5133:
[----:B------:R-:W-:Y:S01]  /*24c0*/  HADD2.F32 R123, -RZ, R112.H1_H1 ;  /* 0x30000070ff7b7230 */ /* 0x000fe20000004100 */
[----:B------:R-:W-:Y:S06]  /*24d0*/  @P3 BRA `(.L_x_5134) ;  /* 0x0000000000203947 */ /* 0x000fec0003800000 */
[----:B------:R-:W-:-:S04]  /*24e0*/  ISETP.NE.U32.AND P4, PT, RZ, UR18, PT ;  /* 0x00000012ff007c0c */ /* 0x000fc8000bf85070 */
[----:B------:R-:W-:-:S13]  /*24f0*/  ISETP.NE.AND.EX P4, PT, RZ, UR19, PT, P4 ;  /* 0x00000013ff007c0c */ /* 0x000fda000bf85340 */
[----:B------:R-:W-:Y:S05]  /*2500*/  @P4 BRA `(.L_x_5135) ;  /* 0x0000000000084947 */ /* 0x000fea0003800000 */
[----:B------:R-:W-:Y:S05]  /*2510*/  @P0 BRA `(.L_x_5136) ;  /* 0x0000000000200947 */ /* 0x000fea0003800000 */
[----:B------:R-:W-:Y:S05]  /*2520*/  BRA `(.L_x_5137) ;  /* 0x0000000000247947 */ /* 0x000fea0003800000 */
.L_x_5135:
[----:B-----5:R-:W-:-:S05]  /*2530*/  HADD2.F32 R112, -RZ, R104.H1_H1 ;  /* 0x30000068ff707230 */ /* 0x020fca0000004100 */
[----:B------:R-:W-:Y:S01]  /*2540*/  FADD.FTZ R123, R112, R123 ;  /* 0x0000007b707b7221 */ /* 0x000fe20000010000 */
[----:B------:R-:W-:Y:S06]  /*2550*/  BRA `(.L_x_5136) ;  /* 0x0000000000107947 */ /* 0x000fec0003800000 */
.L_x_5134:
[----:B-----5:R-:W-:Y:S02]  /*2560*/  HADD2.F32 R112, -RZ, R100.H1_H1 ;  /* 0x30000064ff707230 */ /* 0x020fe40000004100 */
[----:B------:R-:W-:-:S03]  /*2570*/  @P2 HADD2.F32 R116, -RZ, R104.H1_H1 ;  /* 0x30000068ff742230 */ /* 0x000fc60000004100 */
[----:B------:R-:W-:-:S04]  /*2580*/  FADD.FTZ R123, R112, R123 ;  /* 0x0000007b707b7221 */ /* 0x000fc80000010000 */
[----:B------:R-:W-:-:S07]  /*2590*/  @P2 FADD.FTZ R123, R116, R123 ;  /* 0x0000007b747b2221 */ /* 0x000fce0000010000 */
.L_x_5136:
[----:B------:R-:W-:-:S04]  /*25a0*/  F2FP.F16.F32.PACK_AB R112, RZ, R123 ;  /* 0x0000007bff70723e */ /* 0x000fc800000000ff */
[----:B------:R-:W-:-:S07]  /*25b0*/  PRMT R108, R108, 0x5410, R112 ;  /* 0x000054106c6c7816 */ /* 0x000fce0000000070 */
.L_x_5137:
[----:B------:R-:W-:Y:S01]  /*25c0*/  HADD2.F32 R121, -RZ, R113.H0_H0 ;  /* 0x20000071ff797230 */ /* 0x000fe20000004100 */
[----:B------:R-:W-:Y:S06]  /*25d0*/  @P3 BRA `(.L_x_5138) ;  /* 0x0000000000203947 */ /* 0x000fec0003800000 */
[----:B------:R-:W-:-:S04]  /*25e0*/  ISETP.NE.U32.AND P4, PT, RZ, UR18, PT ;  /* 0x00000012ff007c0c */ /* 0x000fc8000bf85070 */
[----:B------:R-:W-:-:S13]  /*25f0*/  ISETP.NE.AND.EX P4, PT, RZ, UR19, PT, P4 ;  /* 0x00000013ff007c0c */ /* 0x000fda000bf85340 */
[----:B------:R-:W-:Y:S05]  /*2600*/  @P4 BRA `(.L_x_5139) ;  /* 0x0000000000084947 */ /* 0x000fea0003800000 */
[----:B------:R-:W-:Y:S05]  /*2610*/  @P0 BRA `(.L_x_5140) ;  /* 0x0000000000200947 */ /* 0x000fea0003800000 */
[----:B------:R-:W-:Y:S05]  /*2620*/  BRA `(.L_x_5141) ;  /* 0x0000000000247947 */ /* 0x000fea0003800000 */
.L_x_5139:
[----:B-----5:R-:W-:-:S05]  /*2630*/  HADD2.F32 R112, -RZ, R105.H0_H0 ;  /* 0x20000069ff707230 */ /* 0x020fca0000004100 */
[----:B------:R-:W-:Y:S01]  /*2640*/  FADD.FTZ R121, R112, R121 ;  /* 0x0000007970797221 */ /* 0x000fe20000010000 */
[----:B------:R-:W-:Y:S06]  /*2650*/  BRA `(.L_x_5140) ;  /* 0x0000000000107947 */ /* 0x000fec0003800000 */
.L_x_5138:
[----:B-----5:R-:W-:Y:S02]  /*2660*/  HADD2.F32 R112, -RZ, R101.H0_H0 ;  /* 0x20000065ff707230 */ /* 0x020fe40000004100 */
[----:B------:R-:W-:-:S03]  /*2670*/  @P2 HADD2.F32 R116, -RZ, R105.H0_H0 ;  /* 0x20000069ff742230 */ /* 0x000fc60000004100 */
[----:B------:R-:W-:-:S04]  /*2680*/  FADD.FTZ R121, R112, R121 ;  /* 0x0000007970797221 */ /* 0x000fc80000010000 */
[----:B------:R-:W-:-:S07]  /*2690*/  @P2 FADD.FTZ R121, R116, R121 ;  /* 0x0000007974792221 */ /* 0x000fce0000010000 */
.L_x_5140:
[----:B------:R-:W-:-:S04]  /*26a0*/  F2FP.F16.F32.PACK_AB R112, RZ, R121 ;  /* 0x00000079ff70723e */ /* 0x000fc800000000ff */
[----:B------:R-:W-:-:S07]  /*26b0*/  PRMT R109, R112, 0x7610, R109 ;  /* 0x00007610706d7816 */ /* 0x000fce000000006d */
.L_x_5141:
[----:B------:R-:W-:Y:S01]  /*26c0*/  HADD2.F32 R124, -RZ, R113.H1_H1 ;  /* 0x30000071ff7c7230 */ /* 0x000fe20000004100 */
[----:B------:R-:W-:Y:S06]  /*26d0*/  @P3 BRA `(.L_x_5142) ;  /* 0x0000000000203947 */ /* 0x000fec0003800000 */
[----:B------:R-:W-:-:S04]  /*26e0*/  ISETP.NE.U32.AND P4, PT, RZ, UR18, PT ;  /* 0x00000012ff007c0c */ /* 0x000fc8000bf85070 */
[----:B------:R-:W-:-:S13]  /*26f0*/  ISETP.NE.AND.EX P4, PT, RZ, UR19, PT, P4 ;  /* 0x00000013ff007c0c */ /* 0x000fda000bf85340 */
[----:B------:R-:W-:Y:S05]  /*2700*/  @P4 BRA `(.L_x_5143) ;  /* 0x0000000000084947 */ /* 0x000fea0003800000 */
[----:B------:R-:W-:Y:S05]  /*2710*/  @P0 BRA `(.L_x_5144) ;  /* 0x0000000000200947 */ /* 0x000fea0003800000 */
[----:B------:R-:W-:Y:S05]  /*2720*/  BRA `(.L_x_5145) ;  /* 0x0000000000247947 */ /* 0x000fea0003800000 */
.L_x_5143:
[----:B-----5:R-:W-:-:S05]  /*2730*/  HADD2.F32 R113, -RZ, R105.H1_H1 ;  /* 0x30000069ff717230 */ /* 0x020fca0000004100 */
[----:B------:R-:W-:Y:S01]  /*2740*/  FADD.FTZ R124, R113, R124 ;  /* 0x0000007c717c7221 */ /* 0x000fe20000010000 */
[----:B------:R-:W-:Y:S06]  /*2750*/  BRA `(.L_x_5144) ;  /* 0x0000000000107947 */ /* 0x000fec0003800000 */
.L_x_5142:
[----:B-----5:R-:W-:Y:S02]  /*2760*/  HADD2.F32 R113, -RZ, R101.H1_H1 ;  /* 0x30000065ff717230 */ /* 0x020fe40000004100 */
[----:B------:R-:W-:-:S03]  /*2770*/  @P2 HADD2.F32 R117, -RZ, R105.H1_H1 ;  /* 0x30000069ff752230 */ /* 0x000fc60000004100 */
[----:B------:R-:W-:-:S04]  /*2780*/  FADD.FTZ R124, R113, R124 ;  /* 0x0000007c717c7221 */ /* 0x000fc80000010000 */
[----:B------:R-:W-:-:S07]  /*2790*/  @P2 FADD.FTZ R124, R117, R124 ;  /* 0x0000007c757c2221 */ /* 0x000fce0000010000 */
.L_x_5144:
[----:B------:R-:W-:-:S04]  /*27a0*/  F2FP.F16.F32.PACK_AB R112, RZ, R124 ;  /* 0x0000007cff70723e */ /* 0x000fc800000000ff */
[----:B------:R-:W-:-:S07]  /*27b0*/  PRMT R109, R109, 0x5410, R112 ;  /* 0x000054106d6d7816 */ /* 0x000fce0000000070 */
.L_x_5145:
[----:B------:R-:W-:Y:S01]  /*27c0*/  HADD2.F32 R125, -RZ, R114.H0_H0 ;  /* 0x20000072ff7d7230 */ /* 0x000fe20000004100 */
[----:B------:R-:W-:Y:S06]  /*27d0*/  @P3 BRA `(.L_x_5146) ;  /* 0x0000000000203947 */ /* 0x000fec0003800000 */
[----:B------:R-:W-:-:S04]  /*27e0*/  ISETP.NE.U32.AND P4, PT, RZ, UR18, PT ;  /* 0x00000012ff007c0c */ /* 0x000fc8000bf85070 */
[----:B------:R-:W-:-:S13]  /*27f0*/  ISETP.NE.AND.EX P4, PT, RZ, UR19, PT, P4 ;  /* 0x00000013ff007c0c */ /* 0x000fda000bf85340 */
[----:B------:R-:W-:Y:S05]  /*2800*/  @P4 BRA `(.L_x_5147) ;  /* 0x0000000000084947 */ /* 0x000fea0003800000 */
[----:B------:R-:W-:Y:S05]  /*2810*/  @P0 BRA `(.L_x_5148) ;  /* 0x0000000000200947 */ /* 0x000fea0003800000 */
[----:B------:R-:W-:Y:S05]  /*2820*/  BRA `(.L_x_5149) ;  /* 0x0000000000247947 */ /* 0x000fea0003800000 */
.L_x_5147:
[----:B-----5:R-:W-:-:S05]  /*2830*/  HADD2.F32 R112, -RZ, R106.H0_H0 ;  /* 0x2000006aff707230 */ /* 0x020fca0000004100 */
[----:B------:R-:W-:Y:S01]  /*2840*/  FADD.FTZ R125, R112, R125 ;  /* 0x0000007d707d7221 */ /* 0x000fe20000010000 */
[----:B------:R-:W-:Y:S06]  /*2850*/  BRA `(.L_x_5148) ;  /* 0x0000000000107947 */ /* 0x000fec0003800000 */
.L_x_5146:
[----:B-----5:R-:W-:Y:S02]  /*2860*/  HADD2.F32 R112, -RZ, R102.H0_H0 ;  /* 0x20000066ff707230 */ /* 0x020fe40000004100 */
[----:B------:R-:W-:-:S03]  /*2870*/  @P2 HADD2.F32 R116, -RZ, R106.H0_H0 ;  /* 0x2000006aff742230 */ /* 0x000fc60000004100 */
[----:B------:R-:W-:-:S04]  /*2880*/  FADD.FTZ R125, R112, R125 ;  /* 0x0000007d707d7221 */ /* 0x000fc80000010000 */
[----:B------:R-:W-:-:S07]  /*2890*/  @P2 FADD.FTZ R125, R116, R125 ;  /* 0x0000007d747d2221 */ /* 0x000fce0000010000 */
.L_x_5148:
[----:B------:R-:W-:-:S04]  /*28a0*/  F2FP.F16.F32.PACK_AB R112, RZ, R125 ;  /* 0x0000007dff70723e */ /* 0x000fc800000000ff */
[----:B------:R-:W-:-:S07]  /*28b0*/  PRMT R110, R112, 0x7610, R110 ;  /* 0x00007610706e7816 */ /* 0x000fce000000006e */
.L_x_5149:
[----:B------:R-:W-:Y:S01]  /*28c0*/  HADD2.F32 R128, -RZ, R114.H1_H1 ;  /* 0x30000072ff807230 */ /* 0x000fe20000004100 */
[----:B------:R-:W-:Y:S06]  /*28d0*/  @P3 BRA `(.L_x_5150) ;  /* 0x0000000000203947 */ /* 0x000fec0003800000 */
[----:B------:R-:W-:-:S04]  /*28e0*/  ISETP.NE.U32.AND P4, PT, RZ, UR18, PT ;  /* 0x00000012ff007c0c */ /* 0x000fc8000bf85070 */
[----:B------:R-:W-:-:S13]  /*28f0*/  ISETP.NE.AND.EX P4, PT, RZ, UR19, PT, P4 ;  /* 0x00000013ff007c0c */ /* 0x000fda000bf85340 */
[----:B------:R-:W-:Y:S05]  /*2900*/  @P4 BRA `(.L_x_5151) ;  /* 0x0000000000084947 */ /* 0x000fea0003800000 */
[----:B------:R-:W-:Y:S05]  /*2910*/  @P0 BRA `(.L_x_5152) ;  /* 0x0000000000200947 */ /* 0x000fea0003800000 */
[----:B------:R-:W-:Y:S05]  /*2920*/  BRA `(.L_x_5153) ;  /* 0x0000000000247947 */ /* 0x000fea0003800000 */
.L_x_5151:
[----:B-----5:R-:W-:-:S05]  /*2930*/  HADD2.F32 R113, -RZ, R106.H1_H1 ;  /* 0x3000006aff717230 */ /* 0x020fca0000004100 */
[----:B------:R-:W-:Y:S01]  /*2940*/  FADD.FTZ R128, R113, R128 ;  /* 0x0000008071807221 */ /* 0x000fe20000010000 */
[----:B------:R-:W-:Y:S06]  /*2950*/  BRA `(.L_x_5152) ;  /* 0x0000000000107947 */ /* 0x000fec0003800000 */
.L_x_5150:
[----:B-----5:R-:W-:Y:S02]  /*2960*/  HADD2.F32 R113, -RZ, R102.H1_H1 ;  /* 0x30000066ff717230 */ /* 0x020fe40000004100 */
[----:B------:R-:W-:-:S03]  /*2970*/  @P2 HADD2.F32 R117, -RZ, R106.H1_H1 ;  /* 0x3000006aff752230 */ /* 0x000fc60000004100 */
[----:B------:R-:W-:-:S04]  /*2980*/  FADD.FTZ R128, R113, R128 ;  /* 0x0000008071807221 */ /* 0x000fc80000010000 */
[----:B------:R-:W-:-:S07]  /*2990*/  @P2 FADD.FTZ R128, R117, R128 ;  /* 0x0000008075802221 */ /* 0x000fce0000010000 */
.L_x_5152:
[----:B------:R-:W-:-:S04]  /*29a0*/  F2FP.F16.F32.PACK_AB R112, RZ, R128 ;  /* 0x00000080ff70723e */ /* 0x000fc800000000ff */
[----:B------:R-:W-:-:S07]  /*29b0*/  PRMT R110, R110, 0x5410, R112 ;  /* 0x000054106e6e7816 */ /* 0x000fce0000000070 */
.L_x_5153:
[----:B------:R-:W-:Y:S01]  /*29c0*/  HADD2.F32 R129, -RZ, R115.H0_H0 ;  /* 0x20000073ff817230 */ /* 0x000fe20000004100 */
[----:B------:R-:W-:Y:S06]  /*29d0*/  @P3 BRA `(.L_x_5154) ;  /* 0x0000000000203947 */ /* 0x000fec0003800000 */
[----:B------:R-:W-:-:S04]  /*29e0*/  ISETP.NE.U32.AND P4, PT, RZ, UR18, PT ;  /* 0x00000012ff007c0c */ /* 0x000fc8000bf85070 */
[----:B------:R-:W-:-:S13]  /*29f0*/  ISETP.NE.AND.EX P4, PT, RZ, UR19, PT, P4 ;  /* 0x00000013ff007c0c */ /* 0x000fda000bf85340 */
[----:B------:R-:W-:Y:S05]  /*2a00*/  @P4 BRA `(.L_x_5155) ;  /* 0x0000000000084947 */ /* 0x000fea0003800000 */
[----:B------:R-:W-:Y:S05]  /*2a10*/  @P0 BRA `(.L_x_5156) ;  /* 0x0000000000200947 */ /* 0x000fea0003800000 */
[----:B------:R-:W-:Y:S05]  /*2a20*/  BRA `(.L_x_5157) ;  /* 0x0000000000247947 */ /* 0x000fea0003800000 */
.L_x_5155:
[----:B-----5:R-:W-:-:S05]  /*2a30*/  HADD2.F32 R112, -RZ, R107.H0_H0 ;  /* 0x2000006bff707230 */ /* 0x020fca0000004100 */
[----:B------:R-:W-:Y:S01]  /*2a40*/  FADD.FTZ R129, R112, R129 ;  /* 0x0000008170817221 */ /* 0x000fe20000010000 */
[----:B------:R-:W-:Y:S06]  /*2a50*/  BRA `(.L_x_5156) ;  /* 0x0000000000107947 */ /* 0x000fec0003800000 */
.L_x_5154:
[----:B-----5:R-:W-:Y:S02]  /*2a60*/  HADD2.F32 R112, -RZ, R103.H0_H0 ;  /* 0x20000067ff707230 */ /* 0x020fe40000004100 */
[----:B------:R-:W-:-:S03]  /*2a70*/  @P2 HADD2.F32 R114, -RZ, R107.H0_H0 ;  /* 0x2000006bff722230 */ /* 0x000fc60000004100 */
[----:B------:R-:W-:-:S04]  /*2a80*/  FADD.FTZ R129, R112, R129 ;  /* 0x0000008170817221 */ /* 0x000fc80000010000 */
[----:B------:R-:W-:-:S07]  /*2a90*/  @P2 FADD.FTZ R129, R114, R129 ;  /* 0x0000008172812221 */ /* 0x000fce0000010000 */
.L_x_5156:
[----:B------:R-:W-:-:S04]  /*2aa0*/  F2FP.F16.F32.PACK_AB R112, RZ, R129 ;  /* 0x00000081ff70723e */ /* 0x000fc800000000ff */
[----:B------:R-:W-:-:S07]  /*2ab0*/  PRMT R111, R112, 0x7610, R111 ;  /* 0x00007610706f7816 */ /* 0x000fce000000006f */
.L_x_5157:
[----:B------:R-:W-:Y:S01]  /*2ac0*/  HADD2.F32 R148, -RZ, R115.H1_H1 ;  /* 0x30000073ff947230 */ /* 0x000fe20000004100 */
[----:B------:R-:W-:Y:S06]  /*2ad0*/  @P3 BRA `(.L_x_5158) ;  /* 0x0000000000203947 */ /* 0x000fec0003800000 */
[----:B------:R-:W-:-:S04]  /*2ae0*/  ISETP.NE.U32.AND P4, PT, RZ, UR18, PT ;  /* 0x00000012ff007c0c */ /* 0x000fc8000bf85070 */
[----:B------:R-:W-:-:S13]  /*2af0*/  ISETP.NE.AND.EX P4, PT, RZ, UR19, PT, P4 ;  /* 0x00000013ff007c0c */ /* 0x000fda000bf85340 */
[----:B------:R-:W-:Y:S05]  /*2b00*/  @P4 BRA `(.L_x_5159) ;  /* 0x0000000000084947 */ /* 0x000fea0003800000 */
[----:B------:R-:W-:Y:S05]  /*2b10*/  @P0 BRA `(.L_x_5160) ;  /* 0x0000000000200947 */ /* 0x000fea0003800000 */
[----:B------:R-:W-:Y:S05]  /*2b20*/  BRA `(.L_x_5161) ;  /* 0x0000000000247947 */ /* 0x000fea0003800000 */
.L_x_5159:
[----:B-----5:R-:W-:-:S05]  /*2b30*/  HADD2.F32 R113, -RZ, R107.H1_H1 ;  /* 0x3000006bff717230 */ /* 0x020fca0000004100 */
[----:B------:R-:W-:Y:S01]  /*2b40*/  FADD.FTZ R148, R113, R148 ;  /* 0x0000009471947221 */ /* 0x000fe20000010000 */
[----:B------:R-:W-:Y:S06]  /*2b50*/  BRA `(.L_x_5160) ;  /* 0x0000000000107947 */ /* 0x000fec0003800000 */
.L_x_5158:
[----:B-----5:R-:W-:Y:S02]  /*2b60*/  HADD2.F32 R113, -RZ, R103.H1_H1 ;  /* 0x30000067ff717230 */ /* 0x020fe40000004100 */
[----:B------:R-:W-:-:S03]  /*2b70*/  @P2 HADD2.F32 R115, -RZ, R107.H1_H1 ;  /* 0x3000006bff732230 */ /* 0x000fc60000004100 */
[----:B------:R-:W-:-:S04]  /*2b80*/  FADD.FTZ R148, R113, R148 ;  /* 0x0000009471947221 */ /* 0x000fc80000010000 */
[----:B------:R-:W-:-:S07]  /*2b90*/  @P2 FADD.FTZ R148, R115, R148 ;  /* 0x0000009473942221 */ /* 0x000fce0000010000 */
.L_x_5160:
[----:B------:R-:W-:-:S04]  /*2ba0*/  F2FP.F16.F32.PACK_AB R112, RZ, R148 ;  /* 0x00000094ff70723e */ /* 0x000fc800000000ff */
[----:B------:R-:W-:-:S07]  /*2bb0*/  PRMT R111, R111, 0x5410, R112 ;  /* 0x000054106f6f7816 */ /* 0x000fce0000000070 */
.L_x_5161:
        /* <DEDUP_REMOVED lines=19> */
.L_x_5163:
[----:B-----5:R-:W-:-:S05]  /*2cf0*/  HADD2.F32 R117, -RZ, R104.H0_H0 ;  /* 0x20000068ff757230 */ /* 0x020fca0000004100 */
[----:B------:R-:W-:Y:S01]  /*2d00*/  FADD.FTZ R122, R117, R122 ;  /* 0x0000007a757a7221 */ /* 0x000fe20000010000 */
[----:B------:R-:W-:Y:S06]  /*2d10*/  BRA `(.L_x_5164) ;  /* 0x0000000000107947 */ /* 0x000fec0003800000 */
.L_x_5162:
[----:B-----5:R-:W-:Y:S02]  /*2d20*/  HADD2.F32 R117, -RZ, R100.H0_H0 ;  /* 0x20000064ff757230 */ /* 0x020fe40000004100 */
[----:B------:R-:W-:-:S03]  /*2d30*/  @P2 HADD2.F32 R127, -RZ, R104.H0_H0 ;  /* 0x20000068ff7f2230 */ /* 0x000fc60000004100 */
[----:B------:R-:W-:-:S04]  /*2d40*/  FADD.FTZ R122, R117, R122 ;  /* 0x0000007a757a7221 */ /* 0x000fc80000010000 */
[----:B------:R-:W-:-:S07]  /*2d50*/  @P2 FADD.FTZ R122, R127, R122 ;  /* 0x0000007a7f7a2221 */ /* 0x000fce0000010000 */
.L_x_5164:
[----:B------:R-:W-:-:S04]  /*2d60*/  F2FP.F16.F32.PACK_AB R117, RZ, R122 ;  /* 0x0000007aff75723e */ /* 0x000fc800000000ff */
[----:B------:R-:W-:-:S07]  /*2d70*/  PRMT R108, R117, 0x7610, R108 ;  /* 0x00007610756c7816 */ /* 0x000fce000000006c */
.L_x_5165:
[----:B------:R-:W-:Y:S01]  /*2d80*/  HADD2.F32 R126, -RZ, R112.H1_H1 ;  /* 0x30000070ff7e7230 */ /* 0x000fe20000004100 */
[----:B------:R-:W-:Y:S06]  /*2d90*/  @P3 BRA `(.L_x_5166) ;  /* 0x0000000000203947 */ /* 0x000fec0003800000 */
[----:B------:R-:W-:-:S04]  /*2da0*/  ISETP.NE.U32.AND P4, PT, RZ, UR18, PT ;  /* 0x00000012ff007c0c */ /* 0x000fc8000bf85070 */
[----:B------:R-:W-:-:S13]  /*2db0*/  ISETP.NE.AND.EX P4, PT, RZ, UR19, PT, P4 ;  /* 0x00000013ff007c0c */ /* 0x000fda000bf85340 */
[----:B------:R-:W-:Y:S05]  /*2dc0*/  @P4 BRA `(.L_x_5167) ;  /* 0x0000000000084947 */ /* 0x000fea0003800000 */
[----:B------:R-:W-:Y:S05]  /*2dd0*/  @P0 BRA `(.L_x_5168) ;  /* 0x0000000000200947 */ /* 0x000fea0003800000 */
[----:B------:R-:W-:Y:S05]  /*2de0*/  BRA `(.L_x_5169) ;  /* 0x0000000000247947 */ /* 0x000fea0003800000 */
.L_x_5167:
[----:B-----5:R-:W-:-:S05]  /*2df0*/  HADD2.F32 R117, -RZ, R104.H1_H1 ;  /* 0x30000068ff757230 */ /* 0x020fca0000004100 */
[----:B------:R-:W-:Y:S01]  /*2e00*/  FADD.FTZ R126, R117, R126 ;  /* 0x0000007e757e7221 */ /* 0x000fe20000010000 */
[----:B------:R-:W-:Y:S06]  /*2e10*/  BRA `(.L_x_5168) ;  /* 0x0000000000107947 */ /* 0x000fec0003800000 */
.L_x_5166:
[----:B-----5:R-:W-:Y:S02]  /*2e20*/  HADD2.F32 R117, -RZ, R100.H1_H1 ;  /* 0x30000064ff757230 */ /* 0x020fe40000004100 */
[----:B------:R-:W-:-:S03]  /*2e30*/  @P2 HADD2.F32 R127, -RZ, R104.H1_H1 ;  /* 0x30000068ff7f2230 */ /* 0x000fc60000004100 */
[----:B------:R-:W-:-:S04]  /*2e40*/  FADD.FTZ R126, R117, R126 ;  /* 0x0000007e757e7221 */ /* 0x000fc80000010000 */
[----:B------:R-:W-:-:S07]  /*2e50*/  @P2 FADD.FTZ R126, R127, R126 ;  /* 0x0000007e7f7e2221 */ /* 0x000fce0000010000 */
.L_x_5168:
[----:B------:R-:W-:-:S04]  /*2e60*/  F2FP.F16.F32.PACK_AB R112, RZ, R126 ;  /* 0x0000007eff70723e */ /* 0x000fc800000000ff */
[----:B------:R-:W-:-:S07]  /*2e70*/  PRMT R108, R108, 0x5410, R112 ;  /* 0x000054106c6c7816 */ /* 0x000fce0000000070 */
.L_x_5169:
[----:B------:R-:W-:Y:S01]  /*2e80*/  HADD2.F32 R127, -RZ, R113.H0_H0 ;  /* 0x20000071ff7f7230 */ /* 0x000fe20000004100 */
[----:B------:R-:W-:Y:S06]  /*2e90*/  @P3 BRA `(.L_x_5170) ;  /* 0x0000000000203947 */ /* 0x000fec0003800000 */
[----:B------:R-:W-:-:S04]  /*2ea0*/  ISETP.NE.U32.AND P4, PT, RZ, UR18, PT ;  /* 0x00000012ff007c0c */ /* 0x000fc8000bf85070 */
[----:B------:R-:W-:-:S13]  /*2eb0*/  ISETP.NE.AND.EX P4, PT, RZ, UR19, PT, P4 ;  /* 0x00000013ff007c0c */ /* 0x000fda000bf85340 */
[----:B------:R-:W-:Y:S05]  /*2ec0*/  @P4 BRA `(.L_x_5171) ;  /* 0x0000000000084947 */ /* 0x000fea0003800000 */
[----:B------:R-:W-:Y:S05]  /*2ed0*/  @P0 BRA `(.L_x_5172) ;  /* 0x0000000000200947 */ /* 0x000fea0003800000 */
[----:B------:R-:W-:Y:S05]  /*2ee0*/  BRA `(.L_x_5173) ;  /* 0x0000000000247947 */ /* 0x000fea0003800000 */
.L_x_5171:
[----:B-----5:R-:W-:-:S05]  /*2ef0*/  HADD2.F32 R112, -RZ, R105.H0_H0 ;  /* 0x20000069ff707230 */ /* 0x020fca0000004100 */
[----:B------:R-:W-:Y:S01]  /*2f00*/  FADD.FTZ R127, R112, R127 ;  /* 0x0000007f707f7221 */ /* 0x000fe20000010000 */
[----:B------:R-:W-:Y:S06]  /*2f10*/  BRA `(.L_x_5172) ;  /* 0x0000000000107947 */ /* 0x000fec0003800000 */
.L_x_5170:
[----:B-----5:R-:W-:Y:S02]  /*2f20*/  HADD2.F32 R112, -RZ, R101.H0_H0 ;  /* 0x20000065ff707230 */ /* 0x020fe40000004100 */
[----:B------:R-:W-:-:S03]  /*2f30*/  @P2 HADD2.F32 R130, -RZ, R105.H0_H0 ;  /* 0x20000069ff822230 */ /* 0x000fc60000004100 */
[----:B------:R-:W-:-:S04]  /*2f40*/  FADD.FTZ R127, R112, R127 ;  /* 0x0000007f707f7221 */ /* 0x000fc80000010000 */
[----:B------:R-:W-:-:S07]  /*2f50*/  @P2 FADD.FTZ R127, R130, R127 ;  /* 0x0000007f827f2221 */ /* 0x000fce0000010000 */
.L_x_5172:
[----:B------:R-:W-:-:S04]  /*2f60*/  F2FP.F16.F32.PACK_AB R112, RZ, R127 ;  /* 0x0000007fff70723e */ /* 0x000fc800000000ff */
[----:B------:R-:W-:-:S07]  /*2f70*/  PRMT R109, R112, 0x7610, R109 ;  /* 0x00007610706d7816 */ /* 0x000fce000000006d */
.L_x_5173:
[----:B------:R-:W-:Y:S01]  /*2f80*/  HADD2.F32 R130, -RZ, R113.H1_H1 ;  /* 0x30000071ff827230 */ /* 0x000fe20000004100 */
[----:B------:R-:W-:Y:S06]  /*2f90*/  @P3 BRA `(.L_x_5174) ;  /* 0x0000000000203947 */ /* 0x000fec0003800000 */
[----:B------:R-:W-:-:S04]  /*2fa0*/  ISETP.NE.U32.AND P4, PT, RZ, UR18, PT ;  /* 0x00000012ff007c0c */ /* 0x000fc8000bf85070 */
[----:B------:R-:W-:-:S13]  /*2fb0*/  ISETP.NE.AND.EX P4, PT, RZ, UR19, PT, P4 ;  /* 0x00000013ff007c0c */ /* 0x000fda000bf85340 */
[----:B------:R-:W-:Y:S05]  /*2fc0*/  @P4 BRA `(.L_x_5175) ;  /* 0x0000000000084947 */ /* 0x000fea0003800000 */
[----:B------:R-:W-:Y:S05]  /*2fd0*/  @P0 BRA `(.L_x_5176) ;  /* 0x0000000000200947 */ /* 0x000fea0003800000 */
[----:B------:R-:W-:Y:S05]  /*2fe0*/  BRA `(.L_x_5177) ;  /* 0x0000000000247947 */ /* 0x000fea0003800000 */
.L_x_5175:
[----:B-----5:R-:W-:-:S05]  /*2ff0*/  HADD2.F32 R113, -RZ, R105.H1_H1 ;  /* 0x30000069ff717230 */ /* 0x020fca0000004100 */
[----:B------:R-:W-:Y:S01]  /*3000*/  FADD.FTZ R130, R113, R130 ;  /* 0x0000008271827221 */ /* 0x000fe20000010000 */
[----:B------:R-:W-:Y:S06]  /*3010*/  BRA `(.L_x_5176) ;  /* 0x0000000000107947 */ /* 0x000fec0003800000 */
.L_x_5174:
[----:B-----5:R-:W-:Y:S02]  /*3020*/  HADD2.F32 R113, -RZ, R101.H1_H1 ;  /* 0x30000065ff717230 */ /* 0x020fe40000004100 */
[----:B------:R-:W-:-:S03]  /*3030*/  @P2 HADD2.F32 R117, -RZ, R105.H1_H1 ;  /* 0x30000069ff752230 */ /* 0x000fc60000004100 */
[----:B------:R-:W-:-:S04]  /*3040*/  FADD.FTZ R130, R113, R130 ;  /* 0x0000008271827221 */ /* 0x000fc80000010000 */
[----:B------:R-:W-:-:S07]  /*3050*/  @P2 FADD.FTZ R130, R117, R130 ;  /* 0x0000008275822221 */ /* 0x000fce0000010000 */
.L_x_5176:
[----:B------:R-:W-:-:S04]  /*3060*/  F2FP.F16.F32.PACK_AB R112, RZ, R130 ;  /* 0x00000082ff70723e */ /* 0x000fc800000000ff */
[----:B------:R-:W-:-:S07]  /*3070*/  PRMT R109, R109, 0x5410, R112 ;  /* 0x000054106d6d7816 */ /* 0x000fce0000000070 */
.L_x_5177:
[----:B------:R-:W-:Y:S01]  /*3080*/  HADD2.F32 R131, -RZ, R114.H0_H0 ;  /* 0x20000072ff837230 */ /* 0x000fe20000004100 */
[----:B------:R-:W-:Y:S06]  /*3090*/  @P3 BRA `(.L_x_5178) ;  /* 0x0000000000203947 */ /* 0x000fec0003800000 */
[----:B------:R-:W-:-:S04]  /*30a0*/  ISETP.NE.U32.AND P4, PT, RZ, UR18, PT ;  /* 0x00000012ff007c0c */ /* 0x000fc8000bf85070 */
[----:B------:R-:W-:-:S13]  /*30b0*/  ISETP.NE.AND.EX P4, PT, RZ, UR19, PT, P4 ;  /* 0x00000013ff007c0c */ /* 0x000fda000bf85340 */
[----:B------:R-:W-:Y:S05]  /*30c0*/  @P4 BRA `(.L_x_5179) ;  /* 0x0000000000084947 */ /* 0x000fea0003800000 */
[----:B------:R-:W-:Y:S05]  /*30d0*/  @P0 BRA `(.L_x_5180) ;  /* 0x0000000000200947 */ /* 0x000fea0003800000 */
[----:B------:R-:W-:Y:S05]  /*30e0*/  BRA `(.L_x_5181) ;  /* 0x0000000000247947 */ /* 0x000fea0003800000 */
.L_x_5179:
[----:B-----5:R-:W-:-:S05]  /*30f0*/  HADD2.F32 R112, -RZ, R106.H0_H0 ;  /* 0x2000006aff707230 */ /* 0x020fca0000004100 */
[----:B------:R-:W-:Y:S01]  /*3100*/  FADD.FTZ R131, R112, R131 ;  /* 0x0000008370837221 */ /* 0x000fe20000010000 */
[----:B------:R-:W-:Y:S06]  /*3110*/  BRA `(.L_x_5180) ;  /* 0x0000000000107947 */ /* 0x000fec0003800000 */
.L_x_5178:
[----:B-----5:R-:W-:Y:S02]  /*3120*/  HADD2.F32 R112, -RZ, R102.H0_H0 ;  /* 0x20000066ff707230 */ /* 0x020fe40000004100 */
[----:B------:R-:W-:-:S03]  /*3130*/  @P2 HADD2.F32 R150, -RZ, R106.H0_H0 ;  /* 0x2000006aff962230 */ /* 0x000fc60000004100 */
[----:B------:R-:W-:-:S04]  /*3140*/  FADD.FTZ R131, R112, R131 ;  /* 0x0000008370837221 */ /* 0x000fc80000010000 */
[----:B------:R-:W-:-:S07]  /*3150*/  @P2 FADD.FTZ R131, R150, R131 ;  /* 0x0000008396832221 */ /* 0x000fce0000010000 */
.L_x_5180:
[----:B------:R-:W-:-:S04]  /*3160*/  F2FP.F16.F32.PACK_AB R112, RZ, R131 ;  /* 0x00000083ff70723e */ /* 0x000fc800000000ff */
[----:B------:R-:W-:-:S07]  /*3170*/  PRMT R110, R112, 0x7610, R110 ;  /* 0x00007610706e7816 */ /* 0x000fce000000006e */
.L_x_5181:
[----:B------:R-:W-:Y:S01]  /*3180*/  HADD2.F32 R149, -RZ, R114.H1_H1 ;  /* 0x30000072ff957230 */ /* 0x000fe20000004100 */
[----:B------:R-:W-:Y:S06]  /*3190*/  @P3 BRA `(.L_x_5182) ;  /* 0x0000000000203947 */ /* 0x000fec0003800000 */
[----:B------:R-:W-:-:S04]  /*31a0*/  ISETP.NE.U32.AND P4, PT, RZ, UR18, PT ;  /* 0x00000012ff007c0c */ /* 0x000fc8000bf85070 */
[----:B------:R-:W-:-:S13]  /*31b0*/  ISETP.NE.AND.EX P4, PT, RZ, UR19, PT, P4 ;  /* 0x00000013ff007c0c */ /* 0x000fda000bf85340 */
[----:B------:R-:W-:Y:S05]  /*31c0*/  @P4 BRA `(.L_x_5183) ;  /* 0x0000000000084947 */ /* 0x000fea0003800000 */
[----:B------:R-:W-:Y:S05]  /*31d0*/  @P0 BRA `(.L_x_5184) ;  /* 0x0000000000200947 */ /* 0x000fea0003800000 */
[----:B------:R-:W-:Y:S05]  /*31e0*/  BRA `(.L_x_5185) ;  /* 0x0000000000247947 */ /* 0x000fea0003800000 */
.L_x_5183:
[----:B-----5:R-:W-:-:S05]  /*31f0*/  HADD2.F32 R112, -RZ, R106.H1_H1 ;  /* 0x3000006aff707230 */ /* 0x020fca0000004100 */
[----:B------:R-:W-:Y:S01]  /*3200*/  FADD.FTZ R149, R112, R149 ;  /* 0x0000009570957221 */ /* 0x000fe20000010000 */
[----:B------:R-:W-:Y:S06]  /*3210*/  BRA `(.L_x_5184) ;  /* 0x0000000000107947 */ /* 0x000fec0003800000 */
.L_x_5182:
[----:B-----5:R-:W-:Y:S02]  /*3220*/  HADD2.F32 R112, -RZ, R102.H1_H1 ;  /* 0x30000066ff707230 */ /* 0x020fe40000004100 */
[----:B------:R-:W-:-:S03]  /*3230*/  @P2 HADD2.F32 R114, -RZ, R106.H1_H1 ;  /* 0x3000006aff722230 */ /* 0x000fc60000004100 */
[----:B------:R-:W-:-:S04]  /*3240*/  FADD.FTZ R149, R112, R149 ;  /* 0x0000009570957221 */ /* 0x000fc80000010000 */
[----:B------:R-:W-:-:S07]  /*3250*/  @P2 FADD.FTZ R149, R114, R149 ;  /* 0x0000009572952221 */ /* 0x000fce0000010000 */
.L_x_5184:
[----:B------:R-:W-:-:S04]  /*3260*/  F2FP.F16.F32.PACK_AB R112, RZ, R149 ;  /* 0x00000095ff70723e */ /* 0x000fc800000000ff */
[----:B------:R-:W-:-:S07]  /*3270*/  PRMT R110, R110, 0x5410, R112 ;  /* 0x000054106e6e7816 */ /* 0x000fce0000000070 */
.L_x_5185:
[----:B------:R-:W-:Y:S01]  /*3280*/  HADD2.F32 R150, -RZ, R115.H0_H0 ;  /* 0x20000073ff967230 */ /* 0x000fe20000004100 */
[----:B------:R-:W-:Y:S06]  /*3290*/  @P3 BRA `(.L_x_5186) ;  /* 0x0000000000203947 */ /* 0x000fec0003800000 */
[----:B------:R-:W-:-:S04]  /*32a0*/  ISETP.NE.U32.AND P4, PT, RZ, UR18, PT ;  /* 0x00000012ff007c0c */ /* 0x000fc8000bf85070 */
[----:B------:R-:W-:-:S13]  /*32b0*/  ISETP.NE.AND.EX P4, PT, RZ, UR19, PT, P4 ;  /* 0x00000013ff007c0c */ /* 0x000fda000bf85340 */
[----:B------:R-:W-:Y:S05]  /*32c0*/  @P4 BRA `(.L_x_5187) ;  /* 0x0000000000084947 */ /* 0x000fea0003800000 */
[----:B------:R-:W-:Y:S05]  /*32d0*/  @P0 BRA `(.L_x_5188) ;  /* 0x0000000000200947 */ /* 0x000fea0003800000 */
[----:B------:R-:W-:Y:S05]  /*32e0*/  BRA `(.L_x_5189) ;  /* 0x0000000000247947 */ /* 0x000fea0003800000 */
.L_x_5187:
[----:B-----5:R-:W-:-:S05]  /*32f0*/  HADD2.F32 R113, -RZ, R107.H0_H0 ;  /* 0x2000006bff717230 */ /* 0x020fca0000004100 */
[----:B------:R-:W-:Y:S01]  /*3300*/  FADD.FTZ R150, R113, R150 ;  /* 0x0000009671967221 */ /* 0x000fe20000010000 */
[----:B------:R-:W-:Y:S06]  /*3310*/  BRA `(.L_x_5188) ;  /* 0x0000000000107947 */ /* 0x000fec0003800000 */
.L_x_5186:
[----:B-----5:R-:W-:Y:S02]  /*3320*/  HADD2.F32 R113, -RZ, R103.H0_H0 ;  /* 0x20000067ff717230 */ /* 0x020fe40000004100 */
[----:B------:R-:W-:-:S03]  /*3330*/  @P2 HADD2.F32 R117, -RZ, R107.H0_H0 ;  /* 0x2000006bff752230 */ /* 0x000fc60000004100 */
[----:B------:R-:W-:-:S04]  /*3340*/  FADD.FTZ R150, R113, R150 ;  /* 0x0000009671967221 */ /* 0x000fc80000010000 */
[----:B------:R-:W-:-:S07]  /*3350*/  @P2 FADD.FTZ R150, R117, R150 ;  /* 0x0000009675962221 */ /* 0x000fce0000010000 */
.L_x_5188:
[----:B------:R-:W-:-:S04]  /*3360*/  F2FP.F16.F32.PACK_AB R112, RZ, R150 ;  /* 0x00000096ff70723e */ /* 0x000fc800000000ff */
[----:B------:R-:W-:-:S07]  /*3370*/  PRMT R111, R112, 0x7610, R111 ;  /* 0x00007610706f7816 */ /* 0x000fce000000006f */
.L_x_5189:
[----:B------:R-:W-:Y:S01]  /*3380*/  HADD2.F32 R154, -RZ, R115.H1_H1 ;  /* 0x30000073ff9a7230 */ /* 0x000fe20000004100 */
[----:B------:R-:W-:Y:S06]  /*3390*/  @P3 BRA `(.L_x_5190) ;  /* 0x0000000000203947 */ /* 0x000fec0003800000 */
[----:B------:R-:W-:-:S04]  /*33a0*/  ISETP.NE.U32.AND P4, PT, RZ, UR18, PT ;  /* 0x00000012ff007c0c */ /* 0x000fc8000bf85070 */
[----:B------:R-:W-:-:S13]  /*33b0*/  ISETP.NE.AND.EX P4, PT, RZ, UR19, PT, P4 ;  /* 0x00000013ff007c0c */ /* 0x000fda000bf85340 */
[----:B------:R-:W-:Y:S05]  /*33c0*/  @P4 BRA `(.L_x_5191) ;  /* 0x0000000000084947 */ /* 0x000fea0003800000 */
[----:B------:R-:W-:Y:S05]  /*33d0*/  @P0 BRA `(.L_x_5192) ;  /* 0x0000000000200947 */ /* 0x000fea0003800000 */
[----:B------:R-:W-:Y:S05]  /*33e0*/  BRA `(.L_x_5193) ;  /* 0x0000000000247947 */ /* 0x000fea0003800000 */
.L_x_5191:
[----:B-----5:R-:W-:-:S05]  /*33f0*/  HADD2.F32 R113, -RZ, R107.H1_H1 ;  /* 0x3000006bff717230 */ /* 0x020fca0000004100 */
[----:B------:R-:W-:Y:S01]  /*3400*/  FADD.FTZ R154, R113, R154 ;  /* 0x0000009a719a7221 */ /* 0x000fe20000010000 */
[----:B------:R-:W-:Y:S06]  /*3410*/  BRA `(.L_x_5192) ;  /* 0x0000000000107947 */ /* 0x000fec0003800000 */
.L_x_5190:
[----:B-----5:R-:W-:Y:S02]  /*3420*/  HADD2.F32 R113, -RZ, R103.H1_H1 ;  /* 0x30000067ff717230 */ /* 0x020fe40000004100 */
[----:B------:R-:W-:-:S03]  /*3430*/  @P2 HADD2.F32 R115, -RZ, R107.H1_H1 ;  /* 0x3000006bff732230 */ /* 0x000fc60000004100 */
[----:B------:R-:W-:-:S04]  /*3440*/  FADD.FTZ R154, R113, R154 ;  /* 0x0000009a719a7221 */ /* 0x000fc80000010000 */
[----:B------:R-:W-:-:S07]  /*3450*/  @P2 FADD.FTZ R154, R115, R154 ;  /* 0x0000009a739a2221 */ /* 0x000fce0000010000 */
.L_x_5192:
[----:B------:R-:W-:-:S04]  /*3460*/  F2FP.F16.F32.PACK_AB R112, RZ, R154 ;  /* 0x0000009aff70723e */ /* 0x000fc800000000ff */
[----:B------:R-:W-:-:S07]  /*3470*/  PRMT R111, R111, 0x5410, R112 ;  /* 0x000054106f6f7816 */ /* 0x000fce0000000070 */
.L_x_5193:
        /* <DEDUP_REMOVED lines=19> */
.L_x_5195:
[----:B-----5:R-:W-:-:S05]  /*35b0*/  HADD2.F32 R160, -RZ, R104.H0_H0 ;  /* 0x20000068ffa07230 */ /* 0x020fca0000004100 */
[----:B------:R-:W-:Y:S01]  /*35c0*/  FADD.FTZ R163, R160, R163 ;  /* 0x000000a3a0a37221 */ /* 0x000fe20000010000 */
[----:B------:R-:W-:Y:S06]  /*35d0*/  BRA `(.L_x_5196) ;  /* 0x0000000000107947 */ /* 0x000fec0003800000 */
.L_x_5194:
[----:B-----5:R-:W-:Y:S02]  /*35e0*/  HADD2.F32 R160, -RZ, R100.H0_H0 ;  /* 0x20000064ffa07230 */ /* 0x020fe40000004100 */
[----:B------:R-:W-:-:S03]  /*35f0*/  @P2 HADD2.F32 R162, -RZ, R104.H0_H0 ;  /* 0x20000068ffa22230 */ /* 0x000fc60000004100 */
[----:B------:R-:W-:-:S04]  /*3600*/  FADD.FTZ R163, R160, R163 ;  /* 0x000000a3a0a37221 */ /* 0x000fc80000010000 */
[----:B------:R-:W-:-:S07]  /*3610*/  @P2 FADD.FTZ R163, R162, R163 ;  /* 0x000000a3a2a32221 */ /* 0x000fce0000010000 */
.L_x_5196:
[----:B------:R-:W-:-:S04]  /*3620*/  F2FP.F16.F32.PACK_AB R160, RZ, R163 ;  /* 0x000000a3ffa0723e */ /* 0x000fc800000000ff */
[----:B------:R-:W-:-:S07]  /*3630*/  PRMT R108, R160, 0x7610, R108 ;  /* 0x00007610a06c7816 */ /* 0x000fce000000006c */
.L_x_5197:
[----:B------:R-:W-:Y:S01]  /*3640*/  HADD2.F32 R175, -RZ, R112.H1_H1 ;  /* 0x30000070ffaf7230 */ /* 0x000fe20000004100 */
[----:B------:R-:W-:Y:S06]  /*3650*/  @P3 BRA `(.L_x_5198) ;  /* 0x0000000000203947 */ /* 0x000fec0003800000 */
[----:B------:R-:W-:-:S04]  /*3660*/  ISETP.NE.U32.AND P4, PT, RZ, UR18, PT ;  /* 0x00000012ff007c0c */ /* 0x000fc8000bf85070 */
[----:B------:R-:W-:-:S13]  /*3670*/  ISETP.NE.AND.EX P4, PT, RZ, UR19, PT, P4 ;  /* 0x00000013ff007c0c */ /* 0x000fda000bf85340 */
[----:B------:R-:W-:Y:S05]  /*3680*/  @P4 BRA `(.L_x_5199) ;  /* 0x0000000000084947 */ /* 0x000fea0003800000 */
[----:B------:R-:W-:Y:S05]  /*3690*/  @P0 BRA `(.L_x_5200) ;  /* 0x0000000000200947 */ /* 0x000fea0003800000 */
[----:B------:R-:W-:Y:S05]  /*36a0*/  BRA `(.L_x_5201) ;  /* 0x0000000000247947 */ /* 0x000fea0003800000 */
.L_x_5199:
[----:B-----5:R-:W-:-:S05]  /*36b0*/  HADD2.F32 R112, -RZ, R104.H1_H1 ;  /* 0x30000068ff707230 */ /* 0x020fca0000004100 */
[----:B------:R-:W-:Y:S01]  /*36c0*/  FADD.FTZ R175, R112, R175 ;  /* 0x000000af70af7221 */ /* 0x000fe20000010000 */
[----:B------:R-:W-:Y:S06]  /*36d0*/  BRA `(.L_x_5200) ;  /* 0x0000000000107947 */ /* 0x000fec0003800000 */
.L_x_5198:
[----:B-----5:R-:W-:Y:S02]  /*36e0*/  HADD2.F32 R112, -RZ, R100.H1_H1 ;  /* 0x30000064ff707230 */ /* 0x020fe40000004100 */
[----:B------:R-:W-:-:S03]  /*36f0*/  @P2 HADD2.F32 R160, -RZ, R104.H1_H1 ;  /* 0x30000068ffa02230 */ /* 0x000fc60000004100 */
[----:B------:R-:W-:-:S04]  /*3700*/  FADD.FTZ R175, R112, R175 ;  /* 0x000000af70af7221 */ /* 0x000fc80000010000 */
[----:B------:R-:W-:-:S07]  /*3710*/  @P2 FADD.FTZ R175, R160, R175 ;  /* 0x000000afa0af2221 */ /* 0x000fce0000010000 */
.L_x_5200:
[----:B------:R-:W-:-:S04]  /*3720*/  F2FP.F16.F32.PACK_AB R112, RZ, R175 ;  /* 0x000000afff70723e */ /* 0x000fc800000000ff */
[----:B------:R-:W-:-:S07]  /*3730*/  PRMT R108, R108, 0x5410, R112 ;  /* 0x000054106c6c7816 */ /* 0x000fce0000000070 */
.L_x_5201:
[----:B------:R-:W-:Y:S01]  /*3740*/  HADD2.F32 R174, -RZ, R113.H0_H0 ;  /* 0x20000071ffae7230 */ /* 0x000fe20000004100 */
[----:B------:R-:W-:Y:S06]  /*3750*/  @P3 BRA `(.L_x_5202) ;  /* 0x0000000000203947 */ /* 0x000fec0003800000 */
[----:B------:R-:W-:-:S04]  /*3760*/  ISETP.NE.U32.AND P4, PT, RZ, UR18, PT ;  /* 0x00000012ff007c0c */ /* 0x000fc8000bf85070 */
[----:B------:R-:W-:-:S13]  /*3770*/  ISETP.NE.AND.EX P4, PT, RZ, UR19, PT, P4 ;  /* 0x00000013ff007c0c */ /* 0x000fda000bf85340 */
[----:B------:R-:W-:Y:S05]  /*3780*/  @P4 BRA `(.L_x_5203) ;  /* 0x0000000000084947 */ /* 0x000fea0003800000 */
[----:B------:R-:W-:Y:S05]  /*3790*/  @P0 BRA `(.L_x_5204) ;  /* 0x0000000000200947 */ /* 0x000fea0003800000 */
[----:B------:R-:W-:Y:S05]  /*37a0*/  BRA `(.L_x_5205) ;  /* 0x0000000000247947 */ /* 0x000fea0003800000 */
.L_x_5203:
[----:B-----5:R-:W-:-:S05]  /*37b0*/  HADD2.F32 R161, -RZ, R105.H0_H0 ;  /* 0x20000069ffa17230 */ /* 0x020fca0000004100 */
[----:B------:R-:W-:Y:S01]  /*37c0*/  FADD.FTZ R174, R161, R174 ;  /* 0x000000aea1ae7221 */ /* 0x000fe20000010000 */
[----:B------:R-:W-:Y:S06]  /*37d0*/  BRA `(.L_x_5204) ;  /* 0x0000000000107947 */ /* 0x000fec0003800000 */
.L_x_5202:
[----:B-----5:R-:W-:Y:S02]  /*37e0*/  HADD2.F32 R161, -RZ, R101.H0_H0 ;  /* 0x20000065ffa17230 */ /* 0x020fe40000004100 */
[----:B------:R-:W-:-:S03]  /*37f0*/  @P2 HADD2.F32 R177, -RZ, R105.H0_H0 ;  /* 0x20000069ffb12230 */ /* 0x000fc60000004100 */
[----:B------:R-:W-:-:S04]  /*3800*/  FADD.FTZ R174, R161, R174 ;  /* 0x000000aea1ae7221 */ /* 0x000fc80000010000 */
[----:B------:R-:W-:-:S07]  /*3810*/  @P2 FADD.FTZ R174, R177, R174 ;  /* 0x000000aeb1ae2221 */ /* 0x000fce0000010000 */
.L_x_5204:
[----:B------:R-:W-:-:S04]  /*3820*/  F2FP.F16.F32.PACK_AB R112, RZ, R174 ;  /* 0x000000aeff70723e */ /* 0x000fc800000000ff */
[----:B------:R-:W-:-:S07]  /*3830*/  PRMT R109, R112, 0x7610, R109 ;  /* 0x00007610706d7816 */ /* 0x000fce000000006d */
.L_x_5205:
[----:B------:R-:W-:Y:S01]  /*3840*/  HADD2.F32 R177, -RZ, R113.H1_H1 ;  /* 0x30000071ffb17230 */ /* 0x000fe20000004100 */
[----:B------:R-:W-:Y:S06]  /*3850*/  @P3 BRA `(.L_x_5206) ;  /* 0x0000000000203947 */ /* 0x000fec0003800000 */
[----:B------:R-:W-:-:S04]  /*3860*/  ISETP.NE.U32.AND P4, PT, RZ, UR18, PT ;  /* 0x00000012ff007c0c */ /* 0x000fc8000bf85070 */
[----:B------:R-:W-:-:S13]  /*3870*/  ISETP.NE.AND.EX P4, PT, RZ, UR19, PT, P4 ;  /* 0x00000013ff007c0c */ /* 0x000fda000bf85340 */
[----:B------:R-:W-:Y:S05]  /*3880*/  @P4 BRA `(.L_x_5207) ;  /* 0x0000000000084947 */ /* 0x000fea0003800000 */
[----:B------:R-:W-:Y:S05]  /*3890*/  @P0 BRA `(.L_x_5208) ;  /* 0x0000000000200947 */ /* 0x000fea0003800000 */
[----:B------:R-:W-:Y:S05]  /*38a0*/  BRA `(.L_x_5209) ;  /* 0x0000000000247947 */ /* 0x000fea0003800000 */
.L_x_5207:
[----:B-----5:R-:W-:-:S05]  /*38b0*/  HADD2.F32 R112, -RZ, R105.H1_H1 ;  /* 0x30000069ff707230 */ /* 0x020fca0000004100 */
[----:B------:R-:W-:Y:S01]  /*38c0*/  FADD.FTZ R177, R112, R177 ;  /* 0x000000b170b17221 */ /* 0x000fe20000010000 */
[----:B------:R-:W-:Y:S06]  /*38d0*/  BRA `(.L_x_5208) ;  /* 0x0000000000107947 */ /* 0x000fec0003800000 */
.L_x_5206:
[----:B-----5:R-:W-:Y:S02]  /*38e0*/  HADD2.F32 R112, -RZ, R101.H1_H1 ;  /* 0x30000065ff707230 */ /* 0x020fe40000004100 */
[----:B------:R-:W-:-:S03]  /*38f0*/  @P2 HADD2.F32 R160, -RZ, R105.H1_H1 ;  /* 0x30000069ffa02230 */ /* 0x000fc60000004100 */
[----:B------:R-:W-:-:S04]  /*3900*/  FADD.FTZ R177, R112, R177 ;  /* 0x000000b170b17221 */ /* 0x000fc80000010000 */
[----:B------:R-:W-:-:S07]  /*3910*/  @P2 FADD.FTZ R177, R160, R177 ;  /* 0x000000b1a0b12221 */ /* 0x000fce0000010000 */
.L_x_5208:
[----:B------:R-:W-:-:S04]  /*3920*/  F2FP.F16.F32.PACK_AB R112, RZ, R177 ;  /* 0x000000b1ff70723e */ /* 0x000fc800000000ff */
[----:B------:R-:W-:-:S07]  /*3930*/  PRMT R109, R109, 0x5410, R112 ;  /* 0x000054106d6d7816 */ /* 0x000fce0000000070 */
.L_x_5209:
[----:B------:R-:W-:Y:S01]  /*3940*/  HADD2.F32 R176, -RZ, R114.H0_H0 ;  /* 0x20000072ffb07230 */ /* 0x000fe20000004100 */
[----:B------:R-:W-:Y:S06]  /*3950*/  @P3 BRA `(.L_x_5210) ;  /* 0x0000000000203947 */ /* 0x000fec0003800000 */
[----:B------:R-:W-:-:S04]  /*3960*/  ISETP.NE.U32.AND P4, PT, RZ, UR18, PT ;  /* 0x00000012ff007c0c */ /* 0x000fc8000bf85070 */
[----:B------:R-:W-:-:S13]  /*3970*/  ISETP.NE.AND.EX P4, PT, RZ, UR19, PT, P4 ;  /* 0x00000013ff007c0c */ /* 0x000fda000bf85340 */
[----:B------:R-:W-:Y:S05]  /*3980*/  @P4 BRA `(.L_x_5211) ;  /* 0x0000000000084947 */ /* 0x000fea0003800000 */
[----:B------:R-:W-:Y:S05]  /*3990*/  @P0 BRA `(.L_x_5212) ;  /* 0x0000000000200947 */ /* 0x000fea0003800000 */
[----:B------:R-:W-:Y:S05]  /*39a0*/  BRA `(.L_x_5213) ;  /* 0x0000000000247947 */ /* 0x000fea0003800000 */
.L_x_5211:
[----:B-----5:R-:W-:-:S05]  /*39b0*/  HADD2.F32 R113, -RZ, R106.H0_H0 ;  /* 0x2000006aff717230 */ /* 0x020fca0000004100 */
[----:B------:R-:W-:Y:S01]  /*39c0*/  FADD.FTZ R176, R113, R176 ;  /* 0x000000b071b07221 */ /* 0x000fe20000010000 */
[----:B------:R-:W-:Y:S06]  /*39d0*/  BRA `(.L_x_5212) ;  /* 0x0000000000107947 */ /* 0x000fec0003800000 */
.L_x_5210:
[----:B-----5:R-:W-:Y:S02]  /*39e0*/  HADD2.F32 R113, -RZ, R102.H0_H0 ;  /* 0x20000066ff717230 */ /* 0x020fe40000004100 */
[----:B------:R-:W-:-:S03]  /*39f0*/  @P2 HADD2.F32 R161, -RZ, R106.H0_H0 ;  /* 0x2000006affa12230 */ /* 0x000fc60000004100 */
[----:B------:R-:W-:-:S04]  /*3a00*/  FADD.FTZ R176, R113, R176 ;  /* 0x000000b071b07221 */ /* 0x000fc80000010000 */
[----:B------:R-:W-:-:S07]  /*3a10*/  @P2 FADD.FTZ R176, R161, R176 ;  /* 0x000000b0a1b02221 */ /* 0x000fce0000010000 */
.L_x_5212:
[----:B------:R-:W-:-:S04]  /*3a20*/  F2FP.F16.F32.PACK_AB R112, RZ, R176 ;  /* 0x000000b0ff70723e */ /* 0x000fc800000000ff */
[----:B------:R-:W-:-:S07]  /*3a30*/  PRMT R110, R112, 0x7610, R110 ;  /* 0x00007610706e7816 */ /* 0x000fce000000006e */
.L_x_5213:
[----:B------:R-:W-:Y:S01]  /*3a40*/  HADD2.F32 R179, -RZ, R114.H1_H1 ;  /* 0x30000072ffb37230 */ /* 0x000fe20000004100 */
[----:B------:R-:W-:Y:S06]  /*3a50*/  @P3 BRA `(.L_x_5214) ;  /* 0x0000000000203947 */ /* 0x000fec0003800000 */
[----:B------:R-:W-:-:S04]  /*3a60*/  ISETP.NE.U32.AND P4, PT, RZ, UR18, PT ;  /* 0x00000012ff007c0c */ /* 0x000fc8000bf85070 */
[----:B------:R-:W-:-:S13]  /*3a70*/  ISETP.NE.AND.EX P4, PT, RZ, UR19, PT, P4 ;  /* 0x00000013ff007c0c */ /* 0x000fda000bf85340 */
[----:B------:R-:W-:Y:S05]  /*3a80*/  @P4 BRA `(.L_x_5215) ;  /* 0x0000000000084947 */ /* 0x000fea0003800000 */
[----:B------:R-:W-:Y:S05]  /*3a90*/  @P0 BRA `(.L_x_5216) ;  /* 0x0000000000200947 */ /* 0x000fea0003800000 */
[----:B------:R-:W-:Y:S05]  /*3aa0*/  BRA `(.L_x_5217) ;  /* 0x0000000000247947 */ /* 0x000fea0003800000 */
.L_x_5215:
[----:B-----5:R-:W-:-:S05]  /*3ab0*/  HADD2.F32 R112, -RZ, R106.H1_H1 ;  /* 0x3000006aff707230 */ /* 0x020fca0000004100 */
[----:B------:R-:W-:Y:S01]  /*3ac0*/  FADD.FTZ R179, R112, R179 ;  /* 0x000000b370b37221 */ /* 0x000fe20000010000 */
[----:B------:R-:W-:Y:S06]  /*3ad0*/  BRA `(.L_x_5216) ;  /* 0x0000000000107947 */ /* 0x000fec0003800000 */
.L_x_5214:
[----:B-----5:R-:W-:Y:S02]  /*3ae0*/  HADD2.F32 R112, -RZ, R102.H1_H1 ;  /* 0x30000066ff707230 */ /* 0x020fe40000004100 */
[----:B------:R-:W-:-:S03]  /*3af0*/  @P2 HADD2.F32 R114, -RZ, R106.H1_H1 ;  /* 0x3000006aff722230 */ /* 0x000fc60000004100 */
[----:B------:R-:W-:-:S04]  /*3b00*/  FADD.FTZ R179, R112, R179 ;  /* 0x000000b370b37221 */ /* 0x000fc80000010000 */
[----:B------:R-:W-:-:S07]  /*3b10*/  @P2 FADD.FTZ R179, R114, R179 ;  /* 0x000000b372b32221 */ /* 0x000fce0000010000 */
.L_x_5216:
[----:B------:R-:W-:-:S04]  /*3b20*/  F2FP.F16.F32.PACK_AB R112, RZ, R179 ;  /* 0x000000b3ff70723e */ /* 0x000fc800000000ff */
[----:B------:R-:W-:-:S07]  /*3b30*/  PRMT R110, R110, 0x5410, R112 ;  /* 0x000054106e6e7816 */ /* 0x000fce0000000070 */
.L_x_5217:
[----:B------:R-:W-:Y:S01]  /*3b40*/  HADD2.F32 R178, -RZ, R115.H0_H0 ;  /* 0x20000073ffb27230 */ /* 0x000fe20000004100 */
[----:B------:R-:W-:Y:S06]  /*3b50*/  @P3 BRA `(.L_x_5218) ;  /* 0x0000000000203947 */ /* 0x000fec0003800000 */
[----:B------:R-:W-:-:S04]  /*3b60*/  ISETP.NE.U32.AND P4, PT, RZ, UR18, PT ;  /* 0x00000012ff007c0c */ /* 0x000fc8000bf85070 */
[----:B------:R-:W-:-:S13]  /*3b70*/  ISETP.NE.AND.EX P4, PT, RZ, UR19, PT, P4 ;  /* 0x00000013ff007c0c */ /* 0x000fda000bf85340 */
[----:B------:R-:W-:Y:S05]  /*3b80*/  @P4 BRA `(.L_x_5219) ;  /* 0x0000000000084947 */ /* 0x000fea0003800000 */
[----:B------:R-:W-:Y:S05]  /*3b90*/  @P0 BRA `(.L_x_5220) ;  /* 0x0000000000200947 */ /* 0x000fea0003800000 */
[----:B------:R-:W-:Y:S05]  /*3ba0*/  BRA `(.L_x_5221) ;  /* 0x0000000000247947 */ /* 0x000fea0003800000 */
.L_x_5219:
[----:B-----5:R-:W-:-:S05]  /*3bb0*/  HADD2.F32 R113, -RZ, R107.H0_H0 ;  /* 0x2000006bff717230 */ /* 0x020fca0000004100 */
[----:B------:R-:W-:Y:S01]  /*3bc0*/  FADD.FTZ R178, R113, R178 ;  /* 0x000000b271b27221 */ /* 0x000fe20000010000 */
[----:B------:R-:W-:Y:S06]  /*3bd0*/  BRA `(.L_x_5220) ;  /* 0x0000000000107947 */ /* 0x000fec0003800000 */
.L_x_5218:
[----:B-----5:R-:W-:Y:S02]  /*3be0*/  HADD2.F32 R113, -RZ, R103.H0_H0 ;  /* 0x20000067ff717230 */ /* 0x020fe40000004100 */
[----:B------:R-:W-:-:S03]  /*3bf0*/  @P2 HADD2.F32 R161, -RZ, R107.H0_H0 ;  /* 0x2000006bffa12230 */ /* 0x000fc60000004100 */
[----:B------:R-:W-:-:S04]  /*3c00*/  FADD.FTZ R178, R113, R178 ;  /* 0x000000b271b27221 */ /* 0x000fc80000010000 */
[----:B------:R-:W-:-:S07]  /*3c10*/  @P2 FADD.FTZ R178, R161, R178 ;  /* 0x000000b2a1b22221 */ /* 0x000fce0000010000 */
.L_x_5220:
[----:B------:R-:W-:-:S04]  /*3c20*/  F2FP.F16.F32.PACK_AB R112, RZ, R178 ;  /* 0x000000b2ff70723e */ /* 0x000fc800000000ff */
[----:B------:R-:W-:-:S07]  /*3c30*/  PRMT R111, R112, 0x7610, R111 ;  /* 0x00007610706f7816 */ /* 0x000fce000000006f */
.L_x_5221:
[----:B------:R-:W-:Y:S01]  /*3c40*/  HADD2.F32 R180, -RZ, R115.H1_H1 ;  /* 0x30000073ffb47230 */ /* 0x000fe20000004100 */
[----:B------:R-:W-:Y:S06]  /*3c50*/  @P3 BRA `(.L_x_5222) ;  /* 0x0000000000203947 */ /* 0x000fec0003800000 */
[----:B------:R-:W-:-:S04]  /*3c60*/  ISETP.NE.U32.AND P4, PT, RZ, UR18, PT ;  /* 0x00000012ff007c0c */ /* 0x000fc8000bf85070 */
[----:B------:R-:W-:-:S13]  /*3c70*/  ISETP.NE.AND.EX P4, PT, RZ, UR19, PT, P4 ;  /* 0x00000013ff007c0c */ /* 0x000fda000bf85340 */
[----:B------:R-:W-:Y:S05]  /*3c80*/  @P4 BRA `(.L_x_5223) ;  /* 0x0000000000084947 */ /* 0x000fea0003800000 */
[----:B------:R-:W-:Y:S05]  /*3c90*/  @P0 BRA `(.L_x_5224) ;  /* 0x0000000000200947 */ /* 0x000fea0003800000 */
[----:B------:R-:W-:Y:S05]  /*3ca0*/  BRA `(.L_x_5225) ;  /* 0x0000000000247947 */ /* 0x000fea0003800000 */
.L_x_5223:
[----:B-----5:R-:W-:-:S05]  /*3cb0*/  HADD2.F32 R113, -RZ, R107.H1_H1 ;  /* 0x3000006bff717230 */ /* 0x020fca0000004100 */
[----:B------:R-:W-:Y:S01]  /*3cc0*/  FADD.FTZ R180, R113, R180 ;  /* 0x000000b471b47221 */ /* 0x000fe20000010000 */
[----:B------:R-:W-:Y:S06]  /*3cd0*/  BRA `(.L_x_5224) ;  /* 0x0000000000107947 */ /* 0x000fec0003800000 */
.L_x_5222:
[----:B-----5:R-:W-:Y:S02]  /*3ce0*/  HADD2.F32 R113, -RZ, R103.H1_H1 ;  /* 0x30000067ff717230 */ /* 0x020fe40000004100 */
[----:B------:R-:W-:-:S03]  /*3cf0*/  @P2 HADD2.F32 R115, -RZ, R107.H1_H1 ;  /* 0x3000006bff732230 */ /* 0x000fc60000004100 */
[----:B------:R-:W-:-:S04]  /*3d00*/  FADD.FTZ R180, R113, R180 ;  /* 0x000000b471b47221 */ /* 0x000fc80000010000 */
[----:B------:R-:W-:-:S07]  /*3d10*/  @P2 FADD.FTZ R180, R115, R180 ;  /* 0x000000b473b42221 */ /* 0x000fce0000010000 */
.L_x_5224:
[----:B------:R-:W-:-:S04]  /*3d20*/  F2FP.F16.F32.PACK_AB R112, RZ, R180 ;  /* 0x000000b4ff70723e */ /* 0x000fc800000000ff */
[----:B------:R-:W-:-:S07]  /*3d30*/  PRMT R111, R111, 0x5410, R112 ;  /* 0x000054106f6f7816 */ /* 0x000fce0000000070 */
.L_x_5225:
[----:B------:R-:W0:Y:S01]  /*3d40*/  @P0 LDC.64 R160, c[0x0][0x238] ;  /* 0x00008e00ffa00b82 */ /* 0x000e220000000a00 */
[----:B------:R-:W-:-:S07]  /*3d50*/  IADD3 R162, R151, 0x280, RZ ;  /* 0x0000028097a27810 */ /* 0x000fce0007ffe0ff */
        /* <DEDUP_REMOVED lines=10> */
[----:B--2---:R-:W-:Y:S01]  /*3e00*/  HADD2.F32 R187, -RZ, R112.H0_H0 ;  /* 0x20000070ffbb7230 */ /* 0x004fe20000004100 */
[----:B0-----:R-:W-:Y:S06]  /*3e10*/  @P3 BRA `(.L_x_5226) ;  /* 0x0000000000203947 */ /* 0x001fec0003800000 */
[----:B------:R-:W-:-:S04]  /*3e20*/  ISETP.NE.U32.AND P4, PT, RZ, UR18, PT ;  /* 0x00000012ff007c0c */ /* 0x000fc8000bf85070 */
[----:B------:R-:W-:-:S13]  /*3e30*/  ISETP.NE.AND.EX P4, PT, RZ, UR19, PT, P4 ;  /* 0x00000013ff007c0c */ /* 0x000fda000bf85340 */
[----:B------:R-:W-:Y:S05]  /*3e40*/  @P4 BRA `(.L_x_5227) ;  /* 0x0000000000084947 */ /* 0x000fea0003800000 */
[----:B------:R-:W-:Y:S05]  /*3e50*/  @P0 BRA `(.L_x_5228) ;  /* 0x0000000000200947 */ /* 0x000fea0003800000 */
[----:B------:R-:W-:Y:S05]  /*3e60*/  BRA `(.L_x_5229) ;  /* 0x0000000000247947 */ /* 0x000fea0003800000 */
.L_x_5227:
[----:B-----5:R-:W-:-:S05]  /*3e70*/  HADD2.F32 R160, -RZ, R104.H0_H0 ;  /* 0x20000068ffa07230 */ /* 0x020fca0000004100 */
[----:B------:R-:W-:Y:S01]  /*3e80*/  FADD.FTZ R187, R160, R187 ;  /* 0x000000bba0bb7221 */ /* 0x000fe20000010000 */
[----:B------:R-:W-:Y:S06]  /*3e90*/  BRA `(.L_x_5228) ;  /* 0x0000000000107947 */ /* 0x000fec0003800000 */
.L_x_5226:
[----:B-----5:R-:W-:-:S05]  /*3ea0*/  HADD2.F32 R160, -RZ, R100.H0_H0 ;  /* 0x20000064ffa07230 */ /* 0x020fca0000004100 */
[----:B------:R-:W-:Y:S01]  /*3eb0*/  FADD.FTZ R187, R160, R187 ;  /* 0x000000bba0bb7221 */ /* 0x000fe20000010000 */
[----:B------:R-:W-:-:S05]  /*3ec0*/  @P2 HADD2.F32 R160, -RZ, R104.H0_H0 ;  /* 0x20000068ffa02230 */ /* 0x000fca0000004100 */
[----:B------:R-:W-:-:S07]  /*3ed0*/  @P2 FADD.FTZ R187, R160, R187 ;  /* 0x000000bba0bb2221 */ /* 0x000fce0000010000 */
.L_x_5228:
[----:B------:R-:W-:-:S04]  /*3ee0*/  F2FP.F16.F32.PACK_AB R160, RZ, R187 ;  /* 0x000000bbffa0723e */ /* 0x000fc800000000ff */
[----:B------:R-:W-:-:S07]  /*3ef0*/  PRMT R108, R160, 0x7610, R108 ;  /* 0x00007610a06c7816 */ /* 0x000fce000000006c */
.L_x_5229:
[----:B------:R-:W-:Y:S01]  /*3f00*/  HADD2.F32 R189, -RZ, R112.H1_H1 ;  /* 0x30000070ffbd7230 */ /* 0x000fe20000004100 */
[----:B------:R-:W-:Y:S06]  /*3f10*/  @P3 BRA `(.L_x_5230) ;  /* 0x0000000000203947 */ /* 0x000fec0003800000 */
[----:B------:R-:W-:-:S04]  /*3f20*/  ISETP.NE.U32.AND P4, PT, RZ, UR18, PT ;  /* 0x00000012ff007c0c */ /* 0x000fc8000bf85070 */
[----:B------:R-:W-:-:S13]  /*3f30*/  ISETP.NE.AND.EX P4, PT, RZ, UR19, PT, P4 ;  /* 0x00000013ff007c0c */ /* 0x000fda000bf85340 */
[----:B------:R-:W-:Y:S05]  /*3f40*/  @P4 BRA `(.L_x_5231) ;  /* 0x0000000000084947 */ /* 0x000fea0003800000 */
[----:B------:R-:W-:Y:S05]  /*3f50*/  @P0 BRA `(.L_x_5232) ;  /* 0x0000000000200947 */ /* 0x000fea0003800000 */
[----:B------:R-:W-:Y:S05]  /*3f60*/  BRA `(.L_x_5233) ;  /* 0x0000000000247947 */ /* 0x000fea0003800000 */
.L_x_5231:
[----:B-----5:R-:W-:-:S05]  /*3f70*/  HADD2.F32 R112, -RZ, R104.H1_H1 ;  /* 0x30000068ff707230 */ /* 0x020fca0000004100 */
[----:B------:R-:W-:Y:S01]  /*3f80*/  FADD.FTZ R189, R112, R189 ;  /* 0x000000bd70bd7221 */ /* 0x000fe20000010000 */
[----:B------:R-:W-:Y:S06]  /*3f90*/  BRA `(.L_x_5232) ;  /* 0x0000000000107947 */ /* 0x000fec0003800000 */
.L_x_5230:
[----:B-----5:R-:W-:-:S05]  /*3fa0*/  HADD2.F32 R112, -RZ, R100.H1_H1 ;  /* 0x30000064ff707230 */ /* 0x020fca0000004100 */
[----:B------:R-:W-:Y:S01]  /*3fb0*/  FADD.FTZ R189, R112, R189 ;  /* 0x000000bd70bd7221 */ /* 0x000fe20000010000 */
[----:B------:R-:W-:-:S05]  /*3fc0*/  @P2 HADD2.F32 R112, -RZ, R104.H1_H1 ;  /* 0x30000068ff702230 */ /* 0x000fca0000004100 */
[----:B------:R-:W-:-:S07]  /*3fd0*/  @P2 FADD.FTZ R189, R112, R189 ;  /* 0x000000bd70bd2221 */ /* 0x000fce0000010000 */
.L_x_5232:
[----:B------:R-:W-:-:S04]  /*3fe0*/  F2FP.F16.F32.PACK_AB R112, RZ, R189 ;  /* 0x000000bdff70723e */ /* 0x000fc800000000ff */
[----:B------:R-:W-:-:S07]  /*3ff0*/  PRMT R108, R108, 0x5410, R112 ;  /* 0x000054106c6c7816 */ /* 0x000fce0000000070 */
.L_x_5233:
[----:B------:R-:W-:Y:S01]  /*4000*/  HADD2.F32 R188, -RZ, R113.H0_H0 ;  /* 0x20000071ffbc7230 */ /* 0x000fe20000004100 */
[----:B------:R-:W-:Y:S06]  /*4010*/  @P3 BRA `(.L_x_5234) ;  /* 0x0000000000203947 */ /* 0x000fec0003800000 */
[----:B------:R-:W-:-:S04]  /*4020*/  ISETP.NE.U32.AND P4, PT, RZ, UR18, PT ;  /* 0x00000012ff007c0c */ /* 0x000fc8000bf85070 */
[----:B------:R-:W-:-:S13]  /*4030*/  ISETP.NE.AND.EX P4, PT, RZ, UR19, PT, P4 ;  /* 0x00000013ff007c0c */ /* 0x000fda000bf85340 */
[----:B------:R-:W-:Y:S05]  /*4040*/  @P4 BRA `(.L_x_5235) ;  /* 0x0000000000084947 */ /* 0x000fea0003800000 */
[----:B------:R-:W-:Y:S05]  /*4050*/  @P0 BRA `(.L_x_5236) ;  /* 0x0000000000200947 */ /* 0x000fea0003800000 */
[----:B------:R-:W-:Y:S05]  /*4060*/  BRA `(.L_x_5237) ;  /* 0x0000000000247947 */ /* 0x000fea0003800000 */
.L_x_5235:
[----:B-----5:R-:W-:-:S05]  /*4070*/  HADD2.F32 R161, -RZ, R105.H0_H0 ;  /* 0x20000069ffa17230 */ /* 0x020fca0000004100 */
[----:B------:R-:W-:Y:S01]  /*4080*/  FADD.FTZ R188, R161, R188 ;  /* 0x000000bca1bc7221 */ /* 0x000fe20000010000 */
[----:B------:R-:W-:Y:S06]  /*4090*/  BRA `(.L_x_5236) ;  /* 0x0000000000107947 */ /* 0x000fec0003800000 */
.L_x_5234:
[----:B-----5:R-:W-:-:S05]  /*40a0*/  HADD2.F32 R161, -RZ, R101.H0_H0 ;  /* 0x20000065ffa17230 */ /* 0x020fca0000004100 */
[----:B------:R-:W-:Y:S01]  /*40b0*/  FADD.FTZ R188, R161, R188 ;  /* 0x000000bca1bc7221 */ /* 0x000fe20000010000 */
[----:B------:R-:W-:-:S05]  /*40c0*/  @P2 HADD2.F32 R161, -RZ, R105.H0_H0 ;  /* 0x20000069ffa12230 */ /* 0x000fca0000004100 */
[----:B------:R-:W-:-:S07]  /*40d0*/  @P2 FADD.FTZ R188, R161, R188 ;  /* 0x000000bca1bc2221 */ /* 0x000fce0000010000 */
.L_x_5236:
[----:B------:R-:W-:-:S04]  /*40e0*/  F2FP.F16.F32.PACK_AB R112, RZ, R188 ;  /* 0x000000bcff70723e */ /* 0x000fc800000000ff */
[----:B------:R-:W-:-:S07]  /*40f0*/  PRMT R109, R112, 0x7610, R109 ;  /* 0x00007610706d7816 */ /* 0x000fce000000006d */
.L_x_5237:
[----:B------:R-:W-:Y:S01]  /*4100*/  HADD2.F32 R191, -RZ, R113.H1_H1 ;  /* 0x30000071ffbf7230 */ /* 0x000fe20000004100 */
[----:B------:R-:W-:Y:S06]  /*4110*/  @P3 BRA `(.L_x_5238) ;  /* 0x0000000000203947 */ /* 0x000fec0003800000 */
[----:B------:R-:W-:-:S04]  /*4120*/  ISETP.NE.U32.AND P4, PT, RZ, UR18, PT ;  /* 0x00000012ff007c0c */ /* 0x000fc8000bf85070 */
[----:B------:R-:W-:-:S13]  /*4130*/  ISETP.NE.AND.EX P4, PT, RZ, UR19, PT, P4 ;  /* 0x00000013ff007c0c */ /* 0x000fda000bf85340 */
[----:B------:R-:W-:Y:S05]  /*4140*/  @P4 BRA `(.L_x_5239) ;  /* 0x0000000000084947 */ /* 0x000fea0003800000 */
[----:B------:R-:W-:Y:S05]  /*4150*/  @P0 BRA `(.L_x_5240) ;  /* 0x0000000000200947 */ /* 0x000fea0003800000 */
[----:B------:R-:W-:Y:S05]  /*4160*/  BRA `(.L_x_5241) ;  /* 0x0000000000247947 */ /* 0x000fea0003800000 */
.L_x_5239:
[----:B-----5:R-:W-:-:S05]  /*4170*/  HADD2.F32 R112, -RZ, R105.H1_H1 ;  /* 0x30000069ff707230 */ /* 0x020fca0000004100 */
[----:B------:R-:W-:Y:S01]  /*4180*/  FADD.FTZ R191, R112, R191 ;  /* 0x000000bf70bf7221 */ /* 0x000fe20000010000 */
[----:B------:R-:W-:Y:S06]  /*4190*/  BRA `(.L_x_5240) ;  /* 0x0000000000107947 */ /* 0x000fec0003800000 */
.L_x_5238:
[----:B-----5:R-:W-:-:S05]  /*41a0*/  HADD2.F32 R112, -RZ, R101.H1_H1 ;  /* 0x30000065ff707230 */ /* 0x020fca0000004100 */
[----:B------:R-:W-:Y:S01]  /*41b0*/  FADD.FTZ R191, R112, R191 ;  /* 0x000000bf70bf7221 */ /* 0x000fe20000010000 */
[----:B------:R-:W-:-:S05]  /*41c0*/  @P2 HADD2.F32 R112, -RZ, R105.H1_H1 ;  /* 0x30000069ff702230 */ /* 0x000fca0000004100 */
[----:B------:R-:W-:-:S07]  /*41d0*/  @P2 FADD.FTZ R191, R112, R191 ;  /* 0x000000bf70bf2221 */ /* 0x000fce0000010000 */
.L_x_5240:
[----:B------:R-:W-:-:S04]  /*41e0*/  F2FP.F16.F32.PACK_AB R112, RZ, R191 ;  /* 0x000000bfff70723e */ /* 0x000fc800000000ff */
[----:B------:R-:W-:-:S07]  /*41f0*/  PRMT R109, R109, 0x5410, R112 ;  /* 0x000054106d6d7816 */ /* 0x000fce0000000070 */
.L_x_5241:
[----:B------:R-:W-:Y:S01]  /*4200*/  HADD2.F32 R190, -RZ, R114.H0_H0 ;  /* 0x20000072ffbe7230 */ /* 0x000fe20000004100 */
[----:B------:R-:W-:Y:S06]  /*4210*/  @P3 BRA `(.L_x_5242) ;  /* 0x0000000000203947 */ /* 0x000fec0003800000 */
[----:B------:R-:W-:-:S04]  /*4220*/  ISETP.NE.U32.AND P4, PT, RZ, UR18, PT ;  /* 0x00000012ff007c0c */ /* 0x000fc8000bf85070 */
[----:B------:R-:W-:-:S13]  /*4230*/  ISETP.NE.AND.EX P4, PT, RZ, UR19, PT, P4 ;  /* 0x00000013ff007c0c */ /* 0x000fda000bf85340 */
[----:B------:R-:W-:Y:S05]  /*4240*/  @P4 BRA `(.L_x_5243) ;  /* 0x0000000000084947 */ /* 0x000fea0003800000 */
[----:B------:R-:W-:Y:S05]  /*4250*/  @P0 BRA `(.L_x_5244) ;  /* 0x0000000000200947 */ /* 0x000fea0003800000 */
[----:B------:R-:W-:Y:S05]  /*4260*/  BRA `(.L_x_5245) ;  /* 0x0000000000247947 */ /* 0x000fea0003800000 */
.L_x_5243:
[----:B-----5:R-:W-:-:S05]  /*4270*/  HADD2.F32 R113, -RZ, R106.H0_H0 ;  /* 0x2000006aff717230 */ /* 0x020fca0000004100 */
[----:B------:R-:W-:Y:S01]  /*4280*/  FADD.FTZ R190, R113, R190 ;  /* 0x000000be71be7221 */ /* 0x000fe20000010000 */
[----:B------:R-:W-:Y:S06]  /*4290*/  BRA `(.L_x_5244) ;  /* 0x0000000000107947 */ /* 0x000fec0003800000 */
.L_x_5242:
[----:B-----5:R-:W-:-:S05]  /*42a0*/  HADD2.F32 R113, -RZ, R102.H0_H0 ;  /* 0x20000066ff717230 */ /* 0x020fca0000004100 */
[----:B------:R-:W-:Y:S01]  /*42b0*/  FADD.FTZ R190, R113, R190 ;  /* 0x000000be71be7221 */ /* 0x000fe20000010000 */
[----:B------:R-:W-:-:S05]  /*42c0*/  @P2 HADD2.F32 R113, -RZ, R106.H0_H0 ;  /* 0x2000006aff712230 */ /* 0x000fca0000004100 */
[----:B------:R-:W-:-:S07]  /*42d0*/  @P2 FADD.FTZ R190, R113, R190 ;  /* 0x000000be71be2221 */ /* 0x000fce0000010000 */
.L_x_5244:
[----:B------:R-:W-:-:S04]  /*42e0*/  F2FP.F16.F32.PACK_AB R112, RZ, R190 ;  /* 0x000000beff70723e */ /* 0x000fc800000000ff */
[----:B------:R-:W-:-:S07]  /*42f0*/  PRMT R110, R112, 0x7610, R110 ;  /* 0x00007610706e7816 */ /* 0x000fce000000006e */
.L_x_5245:
[----:B------:R-:W-:Y:S01]  /*4300*/  HADD2.F32 R193, -RZ, R114.H1_H1 ;  /* 0x30000072ffc17230 */ /* 0x000fe20000004100 */
[----:B------:R-:W-:Y:S06]  /*4310*/  @P3 BRA `(.L_x_5246) ;  /* 0x0000000000203947 */ /* 0x000fec0003800000 */
[----:B------:R-:W-:-:S04]  /*4320*/  ISETP.NE.U32.AND P4, PT, RZ, UR18, PT ;  /* 0x00000012ff007c0c */ /* 0x000fc8000bf85070 */
[----:B------:R-:W-:-:S13]  /*4330*/  ISETP.NE.AND.EX P4, PT, RZ, UR19, PT, P4 ;  /* 0x00000013ff007c0c */ /* 0x000fda000bf85340 */
[----:B------:R-:W-:Y:S05]  /*4340*/  @P4 BRA `(.L_x_5247) ;  /* 0x0000000000084947 */ /* 0x000fea0003800000 */
[----:B------:R-:W-:Y:S05]  /*4350*/  @P0 BRA `(.L_x_5248) ;  /* 0x0000000000200947 */ /* 0x000fea0003800000 */
[----:B------:R-:W-:Y:S05]  /*4360*/  BRA `(.L_x_5249) ;  /* 0x0000000000247947 */ /* 0x000fea0003800000 */
.L_x_5247:
[----:B-----5:R-:W-:-:S05]  /*4370*/  HADD2.F32 R112, -RZ, R106.H1_H1 ;  /* 0x3000006aff707230 */ /* 0x020fca0000004100 */
[----:B------:R-:W-:Y:S01]  /*4380*/  FADD.FTZ R193, R112, R193 ;  /* 0x000000c170c17221 */ /* 0x000fe20000010000 */
[----:B------:R-:W-:Y:S06]  /*4390*/  BRA `(.L_x_5248) ;  /* 0x0000000000107947 */ /* 0x000fec0003800000 */
.L_x_5246:
[----:B-----5:R-:W-:-:S05]  /*43a0*/  HADD2.F32 R112, -RZ, R102.H1_H1 ;  /* 0x30000066ff707230 */ /* 0x020fca0000004100 */
[----:B------:R-:W-:Y:S01]  /*43b0*/  FADD.FTZ R193, R112, R193 ;  /* 0x000000c170c17221 */ /* 0x000fe20000010000 */
[----:B------:R-:W-:-:S05]  /*43c0*/  @P2 HADD2.F32 R112, -RZ, R106.H1_H1 ;  /* 0x3000006aff702230 */ /* 0x000fca0000004100 */
[----:B------:R-:W-:-:S07]  /*43d0*/  @P2 FADD.FTZ R193, R112, R193 ;  /* 0x000000c170c12221 */ /* 0x000fce0000010000 */
.L_x_5248:
[----:B------:R-:W-:-:S04]  /*43e0*/  F2FP.F16.F32.PACK_AB R112, RZ, R193 ;  /* 0x000000c1ff70723e */ /* 0x000fc800000000ff */
[----:B------:R-:W-:-:S07]  /*43f0*/  PRMT R110, R110, 0x5410, R112 ;  /* 0x000054106e6e7816 */ /* 0x000fce0000000070 */
.L_x_5249:
[----:B------:R-:W-:Y:S01]  /*4400*/  HADD2.F32 R192, -RZ, R115.H0_H0 ;  /* 0x20000073ffc07230 */ /* 0x000fe20000004100 */
[----:B------:R-:W-:Y:S06]  /*4410*/  @P3 BRA `(.L_x_5250) ;  /* 0x0000000000203947 */ /* 0x000fec0003800000 */
[----:B------:R-:W-:-:S04]  /*4420*/  ISETP.NE.U32.AND P4, PT, RZ, UR18, PT ;  /* 0x00000012ff007c0c */ /* 0x000fc8000bf85070 */
[----:B------:R-:W-:-:S13]  /*4430*/  ISETP.NE.AND.EX P4, PT, RZ, UR19, PT, P4 ;  /* 0x00000013ff007c0c */ /* 0x000fda000bf85340 */
[----:B------:R-:W-:Y:S05]  /*4440*/  @P4 BRA `(.L_x_5251) ;  /* 0x0000000000084947 */ /* 0x000fea0003800000 */
[----:B------:R-:W-:Y:S05]  /*4450*/  @P0 BRA `(.L_x_5252) ;  /* 0x0000000000200947 */ /* 0x000fea0003800000 */
[----:B------:R-:W-:Y:S05]  /*4460*/  BRA `(.L_x_5253) ;  /* 0x0000000000247947 */ /* 0x000fea0003800000 */
.L_x_5251:
[----:B-----5:R-:W-:-:S05]  /*4470*/  HADD2.F32 R113, -RZ, R107.H0_H0 ;  /* 0x2000006bff717230 */ /* 0x020fca0000004100 */
[----:B------:R-:W-:Y:S01]  /*4480*/  FADD.FTZ R192, R113, R192 ;  /* 0x000000c071c07221 */ /* 0x000fe20000010000 */
[----:B------:R-:W-:Y:S06]  /*4490*/  BRA `(.L_x_5252) ;  /* 0x0000000000107947 */ /* 0x000fec0003800000 */
.L_x_5250:
[----:B-----5:R-:W-:-:S05]  /*44a0*/  HADD2.F32 R113, -RZ, R103.H0_H0 ;  /* 0x20000067ff717230 */ /* 0x020fca0000004100 */
[----:B------:R-:W-:Y:S01]  /*44b0*/  FADD.FTZ R192, R113, R192 ;  /* 0x000000c071c07221 */ /* 0x000fe20000010000 */
[----:B------:R-:W-:-:S05]  /*44c0*/  @P2 HADD2.F32 R113, -RZ, R107.H0_H0 ;  /* 0x2000006bff712230 */ /* 0x000fca0000004100 */
[----:B------:R-:W-:-:S07]  /*44d0*/  @P2 FADD.FTZ R192, R113, R192 ;  /* 0x000000c071c02221 */ /* 0x000fce0000010000 */
.L_x_5252:
[----:B------:R-:W-:-:S04]  /*44e0*/  F2FP.F16.F32.PACK_AB R112, RZ, R192 ;  /* 0x000000c0ff70723e */ /* 0x000fc800000000ff */
[----:B------:R-:W-:-:S07]  /*44f0*/  PRMT R111, R112, 0x7610, R111 ;  /* 0x00007610706f7816 */ /* 0x000fce000000006f */
.L_x_5253:
[----:B------:R-:W-:Y:S01]  /*4500*/  HADD2.F32 R194, -RZ, R115.H1_H1 ;  /* 0x30000073ffc27230 */ /* 0x000fe20000004100 */
[----:B------:R-:W-:Y:S06]  /*4510*/  @P3 BRA `(.L_x_5254) ;  /* 0x0000000000203947 */ /* 0x000fec0003800000 */
[----:B------:R-:W-:-:S04]  /*4520*/  ISETP.NE.U32.AND P4, PT, RZ, UR18, PT ;  /* 0x00000012ff007c0c */ /* 0x000fc8000bf85070 */
[----:B------:R-:W-:-:S13]  /*4530*/  ISETP.NE.AND.EX P4, PT, RZ, UR19, PT, P4 ;  /* 0x00000013ff007c0c */ /* 0x000fda000bf85340 */
[----:B------:R-:W-:Y:S05]  /*4540*/  @P4 BRA `(.L_x_5255) ;  /* 0x0000000000084947 */ /* 0x000fea0003800000 */
[----:B------:R-:W-:Y:S05]  /*4550*/  @P0 BRA `(.L_x_5256) ;  /* 0x0000000000200947 */ /* 0x000fea0003800000 */
[----:B------:R-:W-:Y:S05]  /*4560*/  BRA `(.L_x_5257) ;  /* 0x0000000000247947 */ /* 0x000fea0003800000 */
.L_x_5255:
[----:B-----5:R-:W-:-:S05]  /*4570*/  HADD2.F32 R113, -RZ, R107.H1_H1 ;  /* 0x3000006bff717230 */ /* 0x020fca0000004100 */
[----:B------:R-:W-:Y:S01]  /*4580*/  FADD.FTZ R194, R113, R194 ;  /* 0x000000c271c27221 */ /* 0x000fe20000010000 */
[----:B------:R-:W-:Y:S06]  /*4590*/  BRA `(.L_x_5256) ;  /* 0x0000000000107947 */ /* 0x000fec0003800000 */
.L_x_5254:
[----:B-----5:R-:W-:-:S05]  /*45a0*/  HADD2.F32 R113, -RZ, R103.H1_H1 ;  /* 0x30000067ff717230 */ /* 0x020fca0000004100 */
[----:B------:R-:W-:Y:S01]  /*45b0*/  FADD.FTZ R194, R113, R194 ;  /* 0x000000c271c27221 */ /* 0x000fe20000010000 */
[----:B------:R-:W-:-:S05]  /*45c0*/  @P2 HADD2.F32 R113, -RZ, R107.H1_H1 ;  /* 0x3000006bff712230 */ /* 0x000fca0000004100 */
[----:B------:R-:W-:-:S07]  /*45d0*/  @P2 FADD.FTZ R194, R113, R194 ;  /* 0x000000c271c22221 */ /* 0x000fce0000010000 */
.L_x_5256:
[----:B------:R-:W-:-:S04]  /*45e0*/  F2FP.F16.F32.PACK_AB R112, RZ, R194 ;  /* 0x000000c2ff70723e */ /* 0x000fc800000000ff */
[----:B------:R-:W-:-:S07]  /*45f0*/  PRMT R111, R111, 0x5410, R112 ;  /* 0x000054106f6f7816 */ /* 0x000fce0000000070 */
.L_x_5257:
        /* <DEDUP_REMOVED lines=19> */
.L_x_5259:
[----:B-----5:R-:W-:-:S05]  /*4730*/  HADD2.F32 R160, -RZ, R104.H0_H0 ;  /* 0x20000068ffa07230 */ /* 0x020fca0000004100 */
[----:B------:R-:W-:Y:S01]  /*4740*/  FADD.FTZ R205, R160, R205 ;  /* 0x000000cda0cd7221 */ /* 0x000fe20000010000 */
[----:B------:R-:W-:Y:S06]  /*4750*/  BRA `(.L_x_5260) ;  /* 0x0000000000107947 */ /* 0x000fec0003800000 */
.L_x_5258:
[----:B-----5:R-:W-:-:S05]  /*4760*/  HADD2.F32 R160, -RZ, R100.H0_H0 ;  /* 0x20000064ffa07230 */ /* 0x020fca0000004100 */
[----:B------:R-:W-:Y:S01]  /*4770*/  FADD.FTZ R205, R160, R205 ;  /* 0x000000cda0cd7221 */ /* 0x000fe20000010000 */
[----:B------:R-:W-:-:S05]  /*4780*/  @P2 HADD2.F32 R160, -RZ, R104.H0_H0 ;  /* 0x20000068ffa02230 */ /* 0x000fca0000004100 */
[----:B------:R-:W-:-:S07]  /*4790*/  @P2 FADD.FTZ R205, R160, R205 ;  /* 0x000000cda0cd2221 */ /* 0x000fce0000010000 */
.L_x_5260:
[----:B------:R-:W-:-:S04]  /*47a0*/  F2FP.F16.F32.PACK_AB R160, RZ, R205 ;  /* 0x000000cdffa0723e */ /* 0x000fc800000000ff */
[----:B------:R-:W-:-:S07]  /*47b0*/  PRMT R108, R160, 0x7610, R108 ;  /* 0x00007610a06c7816 */ /* 0x000fce000000006c */
.L_x_5261:
[----:B------:R-:W-:Y:S01]  /*47c0*/  HADD2.F32 R207, -RZ, R112.H1_H1 ;  /* 0x30000070ffcf7230 */ /* 0x000fe20000004100 */
[----:B------:R-:W-:Y:S06]  /*47d0*/  @P3 BRA `(.L_x_5262) ;  /* 0x0000000000203947 */ /* 0x000fec0003800000 */
[----:B------:R-:W-:-:S04]  /*47e0*/  ISETP.NE.U32.AND P4, PT, RZ, UR18, PT ;  /* 0x00000012ff007c0c */ /* 0x000fc8000bf85070 */
[----:B------:R-:W-:-:S13]  /*47f0*/  ISETP.NE.AND.EX P4, PT, RZ, UR19, PT, P4 ;  /* 0x00000013ff007c0c */ /* 0x000fda000bf85340 */
[----:B------:R-:W-:Y:S05]  /*4800*/  @P4 BRA `(.L_x_5263) ;  /* 0x0000000000084947 */ /* 0x000fea0003800000 */
[----:B------:R-:W-:Y:S05]  /*4810*/  @P0 BRA `(.L_x_5264) ;  /* 0x0000000000200947 */ /* 0x000fea0003800000 */
[----:B------:R-:W-:Y:S05]  /*4820*/  BRA `(.L_x_5265) ;  /* 0x0000000000247947 */ /* 0x000fea0003800000 */
.L_x_5263:
[----:B-----5:R-:W-:-:S05]  /*4830*/  HADD2.F32 R112, -RZ, R104.H1_H1 ;  /* 0x30000068ff707230 */ /* 0x020fca0000004100 */
[----:B------:R-:W-:Y:S01]  /*4840*/  FADD.FTZ R207, R112, R207 ;  /* 0x000000cf70cf7221 */ /* 0x000fe20000010000 */
[----:B------:R-:W-:Y:S06]  /*4850*/  BRA `(.L_x_5264) ;  /* 0x0000000000107947 */ /* 0x000fec0003800000 */
.L_x_5262:
[----:B-----5:R-:W-:-:S05]  /*4860*/  HADD2.F32 R112, -RZ, R100.H1_H1 ;  /* 0x30000064ff707230 */ /* 0x020fca0000004100 */
[----:B------:R-:W-:Y:S01]  /*4870*/  FADD.FTZ R207, R112, R207 ;  /* 0x000000cf70cf7221 */ /* 0x000fe20000010000 */
[----:B------:R-:W-:-:S05]  /*4880*/  @P2 HADD2.F32 R112, -RZ, R104.H1_H1 ;  /* 0x30000068ff702230 */ /* 0x000fca0000004100 */
[----:B------:R-:W-:-:S07]  /*4890*/  @P2 FADD.FTZ R207, R112, R207 ;  /* 0x000000cf70cf2221 */ /* 0x000fce0000010000 */
.L_x_5264:
[----:B------:R-:W-:-:S04]  /*48a0*/  F2FP.F16.F32.PACK_AB R112, RZ, R207 ;  /* 0x000000cfff70723e */ /* 0x000fc800000000ff */
[----:B------:R-:W-:-:S07]  /*48b0*/  PRMT R108, R108, 0x5410, R112 ;  /* 0x000054106c6c7816 */ /* 0x000fce0000000070 */
.L_x_5265:
[----:B------:R-:W-:Y:S01]  /*48c0*/  HADD2.F32 R206, -RZ, R113.H0_H0 ;  /* 0x20000071ffce7230 */ /* 0x000fe20000004100 */
[----:B------:R-:W-:Y:S06]  /*48d0*/  @P3 BRA `(.L_x_5266) ;  /* 0x0000000000203947 */ /* 0x000fec0003800000 */
[----:B------:R-:W-:-:S04]  /*48e0*/  ISETP.NE.U32.AND P4, PT, RZ, UR18, PT ;  /* 0x00000012ff007c0c */ /* 0x000fc8000bf85070 */
[----:B------:R-:W-:-:S13]  /*48f0*/  ISETP.NE.AND.EX P4, PT, RZ, UR19, PT, P4 ;  /* 0x00000013ff007c0c */ /* 0x000fda000bf85340 */
[----:B------:R-:W-:Y:S05]  /*4900*/  @P4 BRA `(.L_x_5267) ;  /* 0x0000000000084947 */ /* 0x000fea0003800000 */
[----:B------:R-:W-:Y:S05]  /*4910*/  @P0 BRA `(.L_x_5268) ;  /* 0x0000000000200947 */ /* 0x000fea0003800000 */
[----:B------:R-:W-:Y:S05]  /*4920*/  BRA `(.L_x_5269) ;  /* 0x0000000000247947 */ /* 0x000fea0003800000 */
.L_x_5267:
[----:B-----5:R-:W-:-:S05]  /*4930*/  HADD2.F32 R161, -RZ, R105.H0_H0 ;  /* 0x20000069ffa17230 */ /* 0x020fca0000004100 */
[----:B------:R-:W-:Y:S01]  /*4940*/  FADD.FTZ R206, R161, R206 ;  /* 0x000000cea1ce7221 */ /* 0x000fe20000010000 */
[----:B------:R-:W-:Y:S06]  /*4950*/  BRA `(.L_x_5268) ;  /* 0x0000000000107947 */ /* 0x000fec0003800000 */
.L_x_5266:
[----:B-----5:R-:W-:-:S05]  /*4960*/  HADD2.F32 R161, -RZ, R101.H0_H0 ;  /* 0x20000065ffa17230 */ /* 0x020fca0000004100 */
[----:B------:R-:W-:Y:S01]  /*4970*/  FADD.FTZ R206, R161, R206 ;  /* 0x000000cea1ce7221 */ /* 0x000fe20000010000 */
[----:B------:R-:W-:-:S05]  /*4980*/  @P2 HADD2.F32 R161, -RZ, R105.H0_H0 ;  /* 0x20000069ffa12230 */ /* 0x000fca0000004100 */
[----:B------:R-:W-:-:S07]  /*4990*/  @P2 FADD.FTZ R206, R161, R206 ;  /* 0x000000cea1ce2221 */ /* 0x000fce0000010000 */
.L_x_5268:
[----:B------:R-:W-:-:S04]  /*49a0*/  F2FP.F16.F32.PACK_AB R112, RZ, R206 ;  /* 0x000000ceff70723e */ /* 0x000fc800000000ff */
[----:B------:R-:W-:-:S07]  /*49b0*/  PRMT R109, R112, 0x7610, R109 ;  /* 0x00007610706d7816 */ /* 0x000fce000000006d */
.L_x_5269:
[----:B------:R-:W-:Y:S01]  /*49c0*/  HADD2.F32 R209, -RZ, R113.H1_H1 ;  /* 0x30000071ffd17230 */ /* 0x000fe20000004100 */
[----:B------:R-:W-:Y:S06]  /*49d0*/  @P3 BRA `(.L_x_5270) ;  /* 0x0000000000203947 */ /* 0x000fec0003800000 */
[----:B------:R-:W-:-:S04]  /*49e0*/  ISETP.NE.U32.AND P4, PT, RZ, UR18, PT ;  /* 0x00000012ff007c0c */ /* 0x000fc8000bf85070 */
[----:B------:R-:W-:-:S13]  /*49f0*/  ISETP.NE.AND.EX P4, PT, RZ, UR19, PT, P4 ;  /* 0x00000013ff007c0c */ /* 0x000fda000bf85340 */
[----:B------:R-:W-:Y:S05]  /*4a00*/  @P4 BRA `(.L_x_5271) ;  /* 0x0000000000084947 */ /* 0x000fea0003800000 */
[----:B------:R-:W-:Y:S05]  /*4a10*/  @P0 BRA `(.L_x_5272) ;  /* 0x0000000000200947 */ /* 0x000fea0003800000 */
[----:B------:R-:W-:Y:S05]  /*4a20*/  BRA `(.L_x_5273) ;  /* 0x0000000000247947 */ /* 0x000fea0003800000 */
.L_x_5271:
[----:B-----5:R-:W-:-:S05]  /*4a30*/  HADD2.F32 R112, -RZ, R105.H1_H1 ;  /* 0x30000069ff707230 */ /* 0x020fca0000004100 */
[----:B------:R-:W-:Y:S01]  /*4a40*/  FADD.FTZ R209, R112, R209 ;  /* 0x000000d170d17221 */ /* 0x000fe20000010000 */
[----:B------:R-:W-:Y:S06]  /*4a50*/  BRA `(.L_x_5272) ;  /* 0x0000000000107947 */ /* 0x000fec0003800000 */
.L_x_5270:
[----:B-----5:R-:W-:-:S05]  /*4a60*/  HADD2.F32 R112, -RZ, R101.H1_H1 ;  /* 0x30000065ff707230 */ /* 0x020fca0000004100 */
[----:B------:R-:W-:Y:S01]  /*4a70*/  FADD.FTZ R209, R112, R209 ;  /* 0x000000d170d17221 */ /* 0x000fe20000010000 */
[----:B------:R-:W-:-:S05]  /*4a80*/  @P2 HADD2.F32 R112, -RZ, R105.H1_H1 ;  /* 0x30000069ff702230 */ /* 0x000fca0000004100 */
[----:B------:R-:W-:-:S07]  /*4a90*/  @P2 FADD.FTZ R209, R112, R209 ;  /* 0x000000d170d12221 */ /* 0x000fce0000010000 */
.L_x_5272:
[----:B------:R-:W-:-:S04]  /*4aa0*/  F2FP.F16.F32.PACK_AB R112, RZ, R209 ;  /* 0x000000d1ff70723e */ /* 0x000fc800000000ff */
[----:B------:R-:W-:-:S07]  /*4ab0*/  PRMT R109, R109, 0x5410, R112 ;  /* 0x000054106d6d7816 */ /* 0x000fce0000000070 */
.L_x_5273:
[----:B------:R-:W-:Y:S01]  /*4ac0*/  HADD2.F32 R208, -RZ, R114.H0_H0 ;  /* 0x20000072ffd07230 */ /* 0x000fe20000004100 */
[----:B------:R-:W-:Y:S06]  /*4ad0*/  @P3 BRA `(.L_x_5274) ;  /* 0x0000000000203947 */ /* 0x000fec0003800000 */
[----:B------:R-:W-:-:S04]  /*4ae0*/  ISETP.NE.U32.AND P4, PT, RZ, UR18, PT ;  /* 0x00000012ff007c0c */ /* 0x000fc8000bf85070 */
[----:B------:R-:W-:-:S13]  /*4af0*/  ISETP.NE.AND.EX P4, PT, RZ, UR19, PT, P4 ;  /* 0x00000013ff007c0c */ /* 0x000fda000bf85340 */
[----:B------:R-:W-:Y:S05]  /*4b00*/  @P4 BRA `(.L_x_5275) ;  /* 0x0000000000084947 */ /* 0x000fea0003800000 */
[----:B------:R-:W-:Y:S05]  /*4b10*/  @P0 BRA `(.L_x_5276) ;  /* 0x0000000000200947 */ /* 0x000fea0003800000 */
[----:B------:R-:W-:Y:S05]  /*4b20*/  BRA `(.L_x_5277) ;  /* 0x0000000000247947 */ /* 0x000fea0003800000 */
.L_x_5275:
[----:B-----5:R-:W-:-:S05]  /*4b30*/  HADD2.F32 R113, -RZ, R106.H0_H0 ;  /* 0x2000006aff717230 */ /* 0x020fca0000004100 */
[----:B------:R-:W-:Y:S01]  /*4b40*/  FADD.FTZ R208, R113, R208 ;  /* 0x000000d071d07221 */ /* 0x000fe20000010000 */
[----:B------:R-:W-:Y:S06]  /*4b50*/  BRA `(.L_x_5276) ;  /* 0x0000000000107947 */ /* 0x000fec0003800000 */
.L_x_5274:
[----:B-----5:R-:W-:-:S05]  /*4b60*/  HADD2.F32 R113, -RZ, R102.H0_H0 ;  /* 0x20000066ff717230 */ /* 0x020fca0000004100 */
[----:B------:R-:W-:Y:S01]  /*4b70*/  FADD.FTZ R208, R113, R208 ;  /* 0x000000d071d07221 */ /* 0x000fe20000010000 */
[----:B------:R-:W-:-:S05]  /*4b80*/  @P2 HADD2.F32 R113, -RZ, R106.H0_H0 ;  /* 0x2000006aff712230 */ /* 0x000fca0000004100 */
[----:B------:R-:W-:-:S07]  /*4b90*/  @P2 FADD.FTZ R208, R113, R208 ;  /* 0x000000d071d02221 */ /* 0x000fce0000010000 */
.L_x_5276:
[----:B------:R-:W-:-:S04]  /*4ba0*/  F2FP.F16.F32.PACK_AB R112, RZ, R208 ;  /* 0x000000d0ff70723e */ /* 0x000fc800000000ff */
[----:B------:R-:W-:-:S07]  /*4bb0*/  PRMT R110, R112, 0x7610, R110 ;  /* 0x00007610706e7816 */ /* 0x000fce000000006e */
.L_x_5277:
[----:B------:R-:W-:Y:S01]  /*4bc0*/  HADD2.F32 R211, -RZ, R114.H1_H1 ;  /* 0x30000072ffd37230 */ /* 0x000fe20000004100 */
[----:B------:R-:W-:Y:S06]  /*4bd0*/  @P3 BRA `(.L_x_5278) ;  /* 0x0000000000203947 */ /* 0x000fec0003800000 */
[----:B------:R-:W-:-:S04]  /*4be0*/  ISETP.NE.U32.AND P4, PT, RZ, UR18, PT ;  /* 0x00000012ff007c0c */ /* 0x000fc8000bf85070 */
[----:B------:R-:W-:-:S13]  /*4bf0*/  ISETP.NE.AND.EX P4, PT, RZ, UR19, PT, P4 ;  /* 0x00000013ff007c0c */ /* 0x000fda000bf85340 */
[----:B------:R-:W-:Y:S05]  /*4c00*/  @P4 BRA `(.L_x_5279) ;  /* 0x0000000000084947 */ /* 0x000fea0003800000 */
[----:B------:R-:W-:Y:S05]  /*4c10*/  @P0 BRA `(.L_x_5280) ;  /* 0x0000000000200947 */ /* 0x000fea0003800000 */
[----:B------:R-:W-:Y:S05]  /*4c20*/  BRA `(.L_x_5281) ;  /* 0x0000000000247947 */ /* 0x000fea0003800000 */
.L_x_5279:
[----:B-----5:R-:W-:-:S05]  /*4c30*/  HADD2.F32 R112, -RZ, R106.H1_H1 ;  /* 0x3000006aff707230 */ /* 0x020fca0000004100 */
[----:B------:R-:W-:Y:S01]  /*4c40*/  FADD.FTZ R211, R112, R211 ;  /* 0x000000d370d37221 */ /* 0x000fe20000010000 */
[----:B------:R-:W-:Y:S06]  /*4c50*/  BRA `(.L_x_5280) ;  /* 0x0000000000107947 */ /* 0x000fec0003800000 */
.L_x_5278:
[----:B-----5:R-:W-:-:S05]  /*4c60*/  HADD2.F32 R112, -RZ, R102.H1_H1 ;  /* 0x30000066ff707230 */ /* 0x020fca0000004100 */
[----:B------:R-:W-:Y:S01]  /*4c70*/  FADD.FTZ R211, R112, R211 ;  /* 0x000000d370d37221 */ /* 0x000fe20000010000 */
[----:B------:R-:W-:-:S05]  /*4c80*/  @P2 HADD2.F32 R112, -RZ, R106.H1_H1 ;  /* 0x3000006aff702230 */ /* 0x000fca0000004100 */
[----:B------:R-:W-:-:S07]  /*4c90*/  @P2 FADD.FTZ R211, R112, R211 ;  /* 0x000000d370d32221 */ /* 0x000fce0000010000 */
.L_x_5280:
[----:B------:R-:W-:-:S04]  /*4ca0*/  F2FP.F16.F32.PACK_AB R112, RZ, R211 ;  /* 0x000000d3ff70723e */ /* 0x000fc800000000ff */
[----:B------:R-:W-:-:S07]  /*4cb0*/  PRMT R110, R110, 0x5410, R112 ;  /* 0x000054106e6e7816 */ /* 0x000fce0000000070 */
.L_x_5281:
[----:B------:R-:W-:Y:S01]  /*4cc0*/  HADD2.F32 R210, -RZ, R115.H0_H0 ;  /* 0x20000073ffd27230 */ /* 0x000fe20000004100 */
[----:B------:R-:W-:Y:S06]  /*4cd0*/  @P3 BRA `(.L_x_5282) ;  /* 0x0000000000203947 */ /* 0x000fec0003800000 */
[----:B------:R-:W-:-:S04]  /*4ce0*/  ISETP.NE.U32.AND P4, PT, RZ, UR18, PT ;  /* 0x00000012ff007c0c */ /* 0x000fc8000bf85070 */
[----:B------:R-:W-:-:S13]  /*4cf0*/  ISETP.NE.AND.EX P4, PT, RZ, UR19, PT, P4 ;  /* 0x00000013ff007c0c */ /* 0x000fda000bf85340 */
[----:B------:R-:W-:Y:S05]  /*4d00*/  @P4 BRA `(.L_x_5283) ;  /* 0x0000000000084947 */ /* 0x000fea0003800000 */
[----:B------:R-:W-:Y:S05]  /*4d10*/  @P0 BRA `(.L_x_5284) ;  /* 0x0000000000200947 */ /* 0x000fea0003800000 */
[----:B------:R-:W-:Y:S05]  /*4d20*/  BRA `(.L_x_5285) ;  /* 0x0000000000247947 */ /* 0x000fea0003800000 */
.L_x_5283:
[----:B-----5:R-:W-:-:S05]  /*4d30*/  HADD2.F32 R113, -RZ, R107.H0_H0 ;  /* 0x2000006bff717230 */ /* 0x020fca0000004100 */
[----:B------:R-:W-:Y:S01]  /*4d40*/  FADD.FTZ R210, R113, R210 ;  /* 0x000000d271d27221 */ /* 0x000fe20000010000 */
[----:B------:R-:W-:Y:S06]  /*4d50*/  BRA `(.L_x_5284) ;  /* 0x0000000000107947 */ /* 0x000fec0003800000 */
.L_x_5282:
[----:B-----5:R-:W-:-:S05]  /*4d60*/  HADD2.F32 R113, -RZ, R103.H0_H0 ;  /* 0x20000067ff717230 */ /* 0x020fca0000004100 */
[----:B------:R-:W-:Y:S01]  /*4d70*/  FADD.FTZ R210, R113, R210 ;  /* 0x000000d271d27221 */ /* 0x000fe20000010000 */
[----:B------:R-:W-:-:S05]  /*4d80*/  @P2 HADD2.F32 R113, -RZ, R107.H0_H0 ;  /* 0x2000006bff712230 */ /* 0x000fca0000004100 */
[----:B------:R-:W-:-:S07]  /*4d90*/  @P2 FADD.FTZ R210, R113, R210 ;  /* 0x000000d271d22221 */ /* 0x000fce0000010000 */
.L_x_5284:
[----:B------:R-:W-:-:S04]  /*4da0*/  F2FP.F16.F32.PACK_AB R112, RZ, R210 ;  /* 0x000000d2ff70723e */ /* 0x000fc800000000ff */
[----:B------:R-:W-:-:S07]  /*4db0*/  PRMT R111, R112, 0x7610, R111 ;  /* 0x00007610706f7816 */ /* 0x000fce000000006f */
.L_x_5285:
[----:B------:R-:W-:Y:S01]  /*4dc0*/  HADD2.F32 R212, -RZ, R115.H1_H1 ;  /* 0x30000073ffd47230 */ /* 0x000fe20000004100 */
[----:B------:R-:W-:Y:S06]  /*4dd0*/  @P3 BRA `(.L_x_5286) ;  /* 0x0000000000203947 */ /* 0x000fec0003800000 */
[----:B------:R-:W-:-:S04]  /*4de0*/  ISETP.NE.U32.AND P2, PT, RZ, UR18, PT ;  /* 0x00000012ff007c0c */ /* 0x000fc8000bf45070 */
[----:B------:R-:W-:-:S13]  /*4df0*/  ISETP.NE.AND.EX P2, PT, RZ, UR19, PT, P2 ;  /* 0x00000013ff007c0c */ /* 0x000fda000bf45320 */
[----:B------:R-:W-:Y:S05]  /*4e00*/  @P2 BRA `(.L_x_5287) ;  /* 0x0000000000082947 */ /* 0x000fea0003800000 */
[----:B------:R-:W-:Y:S05]  /*4e10*/  @P0 BRA `(.L_x_5288) ;  /* 0x0000000000200947 */ /* 0x000fea0003800000 */
[----:B------:R-:W-:Y:S05]  /*4e20*/  BRA `(.L_x_5289) ;  /* 0x0000000000247947 */ /* 0x000fea0003800000 */
.L_x_5287:
[----:B-----5:R-:W-:-:S05]  /*4e30*/  HADD2.F32 R113, -RZ, R107.H1_H1 ;  /* 0x3000006bff717230 */ /* 0x020fca0000004100 */
[----:B------:R-:W-:Y:S01]  /*4e40*/  FADD.FTZ R212, R113, R212 ;  /* 0x000000d471d47221 */ /* 0x000fe20000010000 */
[----:B------:R-:W-:Y:S06]  /*4e50*/  BRA `(.L_x_5288) ;  /* 0x0000000000107947 */ /* 0x000fec0003800000 */
.L_x_5286:
[----:B-----5:R-:W-:-:S05]  /*4e60*/  HADD2.F32 R113, -RZ, R103.H1_H1 ;  /* 0x30000067ff717230 */ /* 0x020fca0000004100 */
[----:B------:R-:W-:Y:S01]  /*4e70*/  FADD.FTZ R212, R113, R212 ;  /* 0x000000d471d47221 */ /* 0x000fe20000010000 */
[----:B------:R-:W-:-:S05]  /*4e80*/  @P2 HADD2.F32 R113, -RZ, R107.H1_H1 ;  /* 0x3000006bff712230 */ /* 0x000fca0000004100 */
[----:B------:R-:W-:-:S07]  /*4e90*/  @P2 FADD.FTZ R212, R113, R212 ;  /* 0x000000d471d42221 */ /* 0x000fce0000010000 */
.L_x_5288:
[----:B------:R-:W-:-:S04]  /*4ea0*/  F2FP.F16.F32.PACK_AB R112, RZ, R212 ;  /* 0x000000d4ff70723e */ /* 0x000fc800000000ff */
[----:B------:R-:W-:-:S07]  /*4eb0*/  PRMT R111, R111, 0x5410, R112 ;  /* 0x000054106f6f7816 */ /* 0x000fce0000000070 */
.L_x_5289:
        /* <DEDUP_REMOVED lines=20> */
[----:B------:R-:W-:Y:S01]  /*5000*/  FADD.FTZ R112, R113, R156 ;  /* 0x0000009c71707221 */ /* 0x000fe20000010000 */
[----:B------:R-:W-:-:S03]  /*5010*/  @!P2 IADD3 R114, R114, 0x4, RZ ;  /* 0x000000047272a810 */ /* 0x000fc60007ffe0ff */
        /* <DEDUP_REMOVED lines=177> */
.L_x_5302:
        /* <DEDUP_REMOVED lines=16> */
[----:B------:R-:W-:Y:S02]  /*5c30*/  @!P4 IADD3 R114, R114, R161, RZ ;  /* 0x000000a17272c210 */ /* 0x000fe40007ffe0ff */
[----:B------:R-:W-:Y:S02]  /*5c40*/  @!P4 MOV R161, 0x400 ;  /* 0x0000040000a1c802 */ /* 0x000fe40000000f00 */
[----:B------:R-:W-:Y:S02]  /*5c50*/  @!P4 MOV R173, 0x700 ;  /* 0x0000070000adc802 */ /* 0x000fe40000000f00 */
[----:B0-----:R-:W-:-:S03]  /*5c60*/  @!P4 LEA R161, R228, R161, 0x18 ;  /* 0x000000a1e4a1c211 */ /* 0x001fc600078ec0ff */
[----:B------:R-:W0:Y:S01]  /*5c70*/  SHFL.DOWN PT, R228, R173, 0x2, 0x1f ;  /* 0x08401f00ade47f89 */ /* 0x000e2200000e0000 */
        /* <DEDUP_REMOVED lines=36> */
[----:B------:R-:W0:Y:S01]  /*5ec0*/  @!P3 LDC.64 R114, c[0x0][0x250] ;  /* 0x00009400ff72bb82 */ /* 0x000e220000000a00 */
[----:B------:R-:W-:Y:S02]  /*5ed0*/  ISETP.NE.AND P4, PT, RZ, UR7, PT ;  /* 0x00000007ff007c0c */ /* 0x000fe4000bf85270 */
[----:B------:R-:W3:Y:S04]  /*5ee0*/  SHFL.IDX PT, R228, R228, RZ, 0x1f ;  /* 0x00001fffe4e47589 */ /* 0x000ee800000e0000 */
[----:B------:R-:W1:Y:S01]  /*5ef0*/  SHFL.IDX PT, R161, R161, RZ, 0x1f ;  /* 0x00001fffa1a17589 */ /* 0x000e6200000e0000 */
[----:B0-----:R-:W-:-:S04]  /*5f00*/  @!P3 IMAD.WIDE R114, R147, 0x4, R114 ;  /* 0x000000049372b825 */ /* 0x001fc800078e0272 */
[----:B---3--:R-:W-:Y:S01]  /*5f10*/  FMUL.FTZ R113, R228, R228 ;  /* 0x000000e4e4717220 */ /* 0x008fe20000410000 */
[----:B------:R0:W-:Y:S01]  /*5f20*/  @!P3 STG.E desc[UR4][R114.64], R228 ;  /* 0x000000e47200b986 */ /* 0x0001e2000c101904 */
[----:B-1----:R-:W-:-:S03]  /*5f30*/  FFMA.FTZ R112, R161, UR8, R112 ;  /* 0x00000008a1707c23 */ /* 0x002fc60008010070 */
[----:B------:R-:W-:-:S05]  /*5f40*/  FSEL R113, R113, RZ, P4 ;  /* 0x000000ff71717208 */ /* 0x000fca0002000000 */
[----:B------:R-:W-:Y:S02]  /*5f50*/  FADD.FTZ R173, R112, R113 ;  /* 0x0000007170ad7221 */ /* 0x000fe40000010000 */
[----:B------:R-:W1:Y:S01]  /*5f60*/  @!P3 LDC.64 R112, c[0x0][0x258] ;  /* 0x00009600ff70bb82 */ /* 0x000e620000000a00 */
[----:B0-----:R-:W-:Y:S01]  /*5f70*/  FSEL R228, R228, RZ, !P4 ;  /* 0x000000ffe4e47208 */ /* 0x001fe20006000000 */
[--C-:B------:R-:W-:Y:S02]  /*5f80*/  HADD2.F32 R114, -RZ, R96.reuse.H0_H0 ;  /* 0x20000060ff727230 */ /* 0x100fe40000004100 */
[----:B------:R-:W0:Y:S01]  /*5f90*/  MUFU.RSQ R173, R173 ;  /* 0x000000ad00ad7308 */ /* 0x000e220000001400 */
[----:B------:R-:W-:Y:S02]  /*5fa0*/  HADD2.F32 R115, -RZ, R96.H1_H1 ;  /* 0x30000060ff737230 */ /* 0x000fe40000004100 */
        /* <DEDUP_REMOVED lines=17> */
[----:B-1----:R-:W-:-:S04]  /*60c0*/  @!P3 IMAD.WIDE R112, R147, 0x4, R112 ;  /* 0x000000049370b825 */ /* 0x002fc800078e0270 */
[C---:B------:R-:W-:Y:S01]  /*60d0*/  FMUL.FTZ R172, R173.reuse, R161 ;  /* 0x000000a1adac7220 */ /* 0x040fe20000410000 */
[----:B------:R-:W-:Y:S01]  /*60e0*/  FFMA.FTZ R115, R168, R115, R252 ;  /* 0x00000073a8737223 */ /* 0x000fe200000100fc */
[C---:B------:R-:W-:Y:S01]  /*60f0*/  FMUL.FTZ R170, R173.reuse, R170 ;  /* 0x000000aaadaa7220 */ /* 0x040fe20000410000 */
[C---:B------:R-:W-:Y:S01]  /*6100*/  FMUL.FTZ R156, R173.reuse, R156 ;  /* 0x0000009cad9c7220 */ /* 0x040fe20000410000 */
[----:B------:R0:W-:Y:S01]  /*6110*/  @!P3 STG.E desc[UR4][R112.64], R173 ;  /* 0x000000ad7000b986 */ /* 0x0001e2000c101904 */
[C---:B------:R-:W-:Y:S01]  /*6120*/  FMUL.FTZ R158, R173.reuse, R158 ;  /* 0x0000009ead9e7220 */ /* 0x040fe20000410000 */
[C---:B------:R-:W-:Y:S01]  /*6130*/  FADD.FTZ R163, -R228.reuse, R163 ;  /* 0x000000a3e4a37221 */ /* 0x040fe20000010100 */
[C---:B------:R-:W-:Y:S01]  /*6140*/  FADD.FTZ R131, -R228.reuse, R131 ;  /* 0x00000083e4837221 */ /* 0x040fe20000010100 */
[C---:B------:R-:W-:Y:S01]  /*6150*/  FADD.FTZ R150, -R228.reuse, R150 ;  /* 0x00000096e4967221 */ /* 0x040fe20000010100 */
[C---:B------:R-:W-:Y:S01]  /*6160*/  FADD.FTZ R149, -R228.reuse, R149 ;  /* 0x00000095e4957221 */ /* 0x040fe20000010100 */
[C---:B------:R-:W-:Y:S01]  /*6170*/  FADD.FTZ R130, -R228.reuse, R130 ;  /* 0x00000082e4827221 */ /* 0x040fe20000010100 */
[C---:B------:R-:W-:Y:S01]  /*6180*/  FADD.FTZ R175, -R228.reuse, R175 ;  /* 0x000000afe4af7221 */ /* 0x040fe20000010100 */
[C---:B------:R-:W-:Y:S01]  /*6190*/  FMUL.FTZ R150, R173.reuse, R150 ;  /* 0x00000096ad967220 */ /* 0x040fe20000410000 */
[----:B------:R-:W-:Y:S01]  /*61a0*/  FMUL.FTZ R149, R173, R149 ;  /* 0x00000095ad957220 */ /* 0x000fe20000410000 */
[C---:B------:R-:W-:Y:S01]  /*61b0*/  FADD.FTZ R177, -R228.reuse, R177 ;  /* 0x000000b1e4b17221 */ /* 0x040fe20000010100 */
[----:B------:R-:W-:Y:S01]  /*61c0*/  FADD.FTZ R178, -R228, R178 ;  /* 0x000000b2e4b27221 */ /* 0x000fe20000010100 */
[----:B0-----:R-:W-:-:S02]  /*61d0*/  HADD2.F32 R112, -RZ, R97.H1_H1 ;  /* 0x30000061ff707230 */ /* 0x001fc40000004100 */
[C---:B------:R-:W-:Y:S01]  /*61e0*/  FADD.FTZ R190, -R228.reuse, R190 ;  /* 0x000000bee4be7221 */ /* 0x040fe20000010100 */
[----:B------:R-:W-:Y:S02]  /*61f0*/  HADD2.F32 R113, -RZ, R97.H0_H0 ;  /* 0x20000061ff717230 */ /* 0x000fe40000004100 */
[----:B------:R-:W-:Y:S01]  /*6200*/  FADD.FTZ R208, -R228, R208 ;  /* 0x000000d0e4d07221 */ /* 0x000fe20000010100 */
[----:B------:R-:W-:Y:S01]  /*6210*/  FMUL.FTZ R178, R173, R178 ;  /* 0x000000b2adb27220 */ /* 0x000fe20000410000 */
[----:B------:R-:W-:Y:S01]  /*6220*/  FFMA.FTZ R160, R165, R112, R249 ;  /* 0x00000070a5a07223 */ /* 0x000fe200000100f9 */
[----:B------:R-:W-:Y:S01]  /*6230*/  IADD3 R147, R147, UR14, RZ ;  /* 0x0000000e93937c10 */ /* 0x000fe2000fffe0ff */
[----:B------:R-:W-:-:S05]  /*6240*/  FFMA.FTZ R113, R172, R113, R250 ;  /* 0x00000071ac717223 */ /* 0x000fca00000100fa */
[----:B------:R-:W-:Y:S01]  /*6250*/  F2FP.F16.F32.PACK_AB R113, R160, R113 ;  /* 0x00000071a071723e */ /* 0x000fe200000000ff */
[----:B------:R-:W-:-:S04]  /*6260*/  FADD.FTZ R160, -R228, R167 ;  /* 0x000000a7e4a07221 */ /* 0x000fc80000010100 */
[----:B------:R-:W-:Y:S01]  /*6270*/  FMUL.FTZ R167, R173, R160 ;  /* 0x000000a0ada77220 */ /* 0x000fe20000410000 */
[----:B------:R-:W-:Y:S02]  /*6280*/  HADD2.F32 R160, -RZ, R99.H1_H1 ;  /* 0x30000063ffa07230 */ /* 0x000fe40000004100 */
[----:B--2---:R-:W-:Y:S01]  /*6290*/  FFMA.FTZ R114, R169, R114, R251 ;  /* 0x00000072a9727223 */ /* 0x004fe200000100fb */
[----:B------:R-:W-:Y:S01]  /*62a0*/  FMUL.FTZ R251, R173, R166 ;  /* 0x000000a6adfb7220 */ /* 0x000fe20000410000 */
[----:B------:R-:W-:-:S03]  /*62b0*/  FADD.FTZ R166, -R228, R171 ;  /* 0x000000abe4a67221 */ /* 0x000fc60000010100 */
[----:B------:R-:W-:Y:S01]  /*62c0*/  F2FP.F16.F32.PACK_AB R112, R115, R114 ;  /* 0x000000727370723e */ /* 0x000fe200000000ff */
[--C-:B------:R-:W-:Y:S02]  /*62d0*/  HADD2.F32 R114, -RZ, R98.reuse.H0_H0 ;  /* 0x20000062ff727230 */ /* 0x100fe40000004100 */
[----:B------:R-:W-:Y:S01]  /*62e0*/  FMUL.FTZ R171, R173, R166 ;  /* 0x000000a6adab7220 */ /* 0x000fe20000410000 */
[----:B------:R-:W-:Y:S01]  /*62f0*/  HADD2.F32 R115, -RZ, R98.H1_H1 ;  /* 0x30000062ff737230 */ /* 0x000fe20000004100 */
[----:B------:R-:W-:Y:S01]  /*6300*/  SHF.L.U32 R166, R151, 0x4, RZ ;  /* 0x0000000497a67819 */ /* 0x000fe200000006ff */
[----:B------:R-:W-:Y:S01]  /*6310*/  FFMA.FTZ R114, R251, R114, R248 ;  /* 0x00000072fb727223 */ /* 0x000fe200000100f8 */
[----:B------:R-:W-:Y:S02]  /*6320*/  FFMA.FTZ R160, R171, R160, R245 ;  /* 0x000000a0aba07223 */ /* 0x000fe400000100f5 */
[----:B------:R-:W-:Y:S01]  /*6330*/  FFMA.FTZ R115, R170, R115, R247 ;  /* 0x00000073aa737223 */ /* 0x000fe200000100f7 */
[----:B------:R-:W-:-:S04]  /*6340*/  SHF.R.U32.HI R151, RZ, 0x1c, R151 ;  /* 0x0000001cff977819 */ /* 0x000fc80000011697 */
[----:B------:R-:W-:Y:S01]  /*6350*/  F2FP.F16.F32.PACK_AB R114, R115, R114 ;  /* 0x000000727372723e */ /* 0x000fe200000000ff */
[----:B------:R-:W-:-:S05]  /*6360*/  HADD2.F32 R115, -RZ, R99.H0_H0 ;  /* 0x20000063ff737230 */ /* 0x000fca0000004100 */
[----:B------:R-:W-:-:S05]  /*6370*/  FFMA.FTZ R115, R167, R115, R246 ;  /* 0x00000073a7737223 */ /* 0x000fca00000100f6 */
[----:B------:R-:W-:Y:S02]  /*6380*/  F2FP.F16.F32.PACK_AB R115, R160, R115 ;  /* 0x00000073a073723e */ /* 0x000fe400000000ff */
[----:B------:R-:W-:-:S04]  /*6390*/  IADD3 R160, P3, R166, UR10, RZ ;  /* 0x0000000aa6a07c10 */ /* 0x000fc8000ff7e0ff */
[----:B------:R-:W-:-:S05]  /*63a0*/  IADD3.X R161, R151, UR11, RZ, P3, !PT ;  /* 0x0000000b97a17c10 */ /* 0x000fca0009ffe4ff */
[----:B------:R0:W-:Y:S02]  /*63b0*/  STG.E.128 desc[UR4][R160.64], R112 ;  /* 0x00000070a0007986 */ /* 0x0001e4000c101d04 */
[--C-:B0-----:R-:W-:Y:S02]  /*63c0*/  HADD2.F32 R112, -RZ, R95.reuse.H0_H0 ;  /* 0x2000005fff707230 */ /* 0x101fe40000004100 */
[----:B------:R-:W-:Y:S02]  /*63d0*/  HADD2.F32 R114, -RZ, R95.H1_H1 ;  /* 0x3000005fff727230 */ /* 0x000fe40000004100 */
[----:B------:R-:W-:Y:S02]  /*63e0*/  HADD2.F32 R113, -RZ, R92.H1_H1 ;  /* 0x3000005cff717230 */ /* 0x000fe40000004100 */
[----:B------:R-:W-:Y:S01]  /*63f0*/  FFMA.FTZ R167, R167, R112, R224 ;  /* 0x00000070a7a77223 */ /* 0x000fe200000100e0 */
[----:B------:R-:W-:Y:S02]  /*6400*/  HADD2.F32 R112, -RZ, R94.H1_H1 ;  /* 0x3000005eff707230 */ /* 0x000fe40000004100 */
[----:B------:R-:W-:Y:S01]  /*6410*/  FFMA.FTZ R114, R171, R114, R223 ;  /* 0x00000072ab727223 */ /* 0x000fe200000100df */
[----:B------:R-:W-:-:S02]  /*6420*/  HADD2.F32 R160, -RZ, R93.H1_H1 ;  /* 0x3000005dffa07230 */ /* 0x000fc40000004100 */
[----:B------:R-:W-:Y:S01]  /*6430*/  FFMA.FTZ R161, R168, R113, R230 ;  /* 0x00000071a8a17223 */ /* 0x000fe200000100e6 */
[----:B------:R-:W-:Y:S02]  /*6440*/  HADD2.F32 R171, -RZ, R94.H0_H0 ;  /* 0x2000005effab7230 */ /* 0x000fe40000004100 */
[----:B------:R-:W-:Y:S01]  /*6450*/  FFMA.FTZ R170, R170, R112, R225 ;  /* 0x00000070aaaa7223 */ /* 0x000fe200000100e1 */
[----:B------:R-:W-:Y:S02]  /*6460*/  HADD2.F32 R112, -RZ, R93.H0_H0 ;  /* 0x2000005dff707230 */ /* 0x000fe40000004100 */
[----:B------:R-:W-:Y:S01]  /*6470*/  FFMA.FTZ R165, R165, R160, R227 ;  /* 0x000000a0a5a57223 */ /* 0x000fe200000100e3 */
[----:B------:R-:W-:Y:S01]  /*6480*/  IADD3 R160, P3, R166, UR12, RZ ;  /* 0x0000000ca6a07c10 */ /* 0x000fe2000ff7e0ff */
[----:B------:R-:W-:Y:S01]  /*6490*/  FADD.FTZ R166, -R228, R155 ;  /* 0x0000009be4a67221 */ /* 0x000fe20000010100 */
[----:B------:R-:W-:Y:S01]  /*64a0*/  FFMA.FTZ R171, R251, R171, R226 ;  /* 0x000000abfbab7223 */ /* 0x000fe200000100e2 */
[----:B------:R-:W-:Y:S01]  /*64b0*/  FFMA.FTZ R172, R172, R112, R229 ;  /* 0x00000070acac7223 */ /* 0x000fe200000100e5 */
[----:B------:R-:W-:-:S02]  /*64c0*/  HADD2.F32 R112, -RZ, R92.H0_H0 ;  /* 0x2000005cff707230 */ /* 0x000fc40000004100 */
[----:B------:R-:W-:Y:S01]  /*64d0*/  FMUL.FTZ R166, R173, R166 ;  /* 0x000000a6ada67220 */ /* 0x000fe20000410000 */
[--C-:B------:R-:W-:Y:S01]  /*64e0*/  HADD2.F32 R155, -RZ, R88.reuse.H1_H1 ;  /* 0x30000058ff9b7230 */ /* 0x100fe20000004100 */
[----:B------:R-:W-:Y:S01]  /*64f0*/  F2FP.F16.F32.PACK_AB R115, R114, R167 ;  /* 0x000000a77273723e */ /* 0x000fe200000000ff */
[----:B------:R-:W-:Y:S02]  /*6500*/  HADD2.F32 R167, -RZ, R79.H1_H1 ;  /* 0x3000004fffa77230 */ /* 0x000fe40000004100 */
[----:B------:R-:W-:Y:S01]  /*6510*/  FFMA.FTZ R112, R169, R112, R237 ;  /* 0x00000070a9707223 */ /* 0x000fe200000100ed */
[----:B------:R-:W-:Y:S01]  /*6520*/  F2FP.F16.F32.PACK_AB R114, R170, R171 ;  /* 0x000000abaa72723e */ /* 0x000fe200000000ff */
[----:B------:R-:W-:Y:S01]  /*6530*/  FFMA.FTZ R155, R166, R155, R243 ;  /* 0x0000009ba69b7223 */ /* 0x000fe200000100f3 */
[----:B------:R-:W-:Y:S01]  /*6540*/  F2FP.F16.F32.PACK_AB R113, R165, R172 ;  /* 0x000000aca571723e */ /* 0x000fe200000000ff */
[----:B------:R-:W0:Y:S01]  /*6550*/  LDC.64 R170, c[0x0][0x2b8] ;  /* 0x0000ae00ffaa7b82 */ /* 0x000e220000000a00 */
[----:B------:R-:W-:Y:S01]  /*6560*/  F2FP.F16.F32.PACK_AB R112, R161, R112 ;  /* 0x00000070a170723e */ /* 0x000fe200000000ff */
[----:B------:R-:W-:Y:S01]  /*6570*/  HADD2.F32 R172, -RZ, R77.H1_H1 ;  /* 0x3000004dffac7230 */ /* 0x000fe20000004100 */
[----:B------:R-:W-:Y:S01]  /*6580*/  IADD3.X R161, R151, UR13, RZ, P3, !PT ;  /* 0x0000000d97a17c10 */ /* 0x000fe20009ffe4ff */
[----:B------:R-:W-:Y:S01]  /*6590*/  FMUL.FTZ R151, R173, R152 ;  /* 0x00000098ad977220 */ /* 0x000fe20000410000 */
[----:B------:R-:W-:-:S02]  /*65a0*/  HADD2.F32 R152, -RZ, R88.H0_H0 ;  /* 0x20000058ff987230 */ /* 0x000fc40000004100 */
[----:B------:R-:W-:Y:S01]  /*65b0*/  FADD.FTZ R165, -R228, R192 ;  /* 0x000000c0e4a57221 */ /* 0x000fe20000010100 */
[----:B------:R-:W-:Y:S01]  /*65c0*/  FMUL.FTZ R192, R173, R175 ;  /* 0x000000afadc07220 */ /* 0x000fe20000410000 */
[----:B------:R1:W-:Y:S01]  /*65d0*/  STG.E.128 desc[UR4][R160.64], R112 ;  /* 0x00000070a0007986 */ /* 0x0003e2000c101d04 */
[----:B------:R-:W2:Y:S01]  /*65e0*/  LDC.64 R168, c[0x0][0x2c0] ;  /* 0x0000b000ffa87b82 */ /* 0x000ea20000000a00 */
[----:B------:R-:W-:Y:S01]  /*65f0*/  FFMA.FTZ R152, R151, R152, R244 ;  /* 0x0000009897987223 */ /* 0x000fe200000100f4 */
[----:B------:R-:W-:Y:S01]  /*6600*/  FMUL.FTZ R165, R173, R165 ;  /* 0x000000a5ada57220 */ /* 0x000fe20000410000 */
[----:B------:R-:W-:-:S03]  /*6610*/  ISETP.GE.AND P3, PT, R147, UR15, PT ;  /* 0x0000000f93007c0c */ /* 0x000fc6000bf66270 */
[----:B-1----:R-:W-:Y:S01]  /*6620*/  F2FP.F16.F32.PACK_AB R112, R155, R152 ;  /* 0x000000989b70723e */ /* 0x002fe200000000ff */
[C---:B------:R-:W-:Y:S01]  /*6630*/  FADD.FTZ R114, -R228.reuse, R157 ;  /* 0x0000009de4727221 */ /* 0x040fe20000010100 */
[C---:B------:R-:W-:Y:S01]  /*6640*/  FADD.FTZ R152, -R228.reuse, R153 ;  /* 0x00000099e4987221 */ /* 0x040fe20000010100 */
[----:B------:R-:W-:Y:S01]  /*6650*/  FADD.FTZ R160, -R228, R159 ;  /* 0x0000009fe4a07221 */ /* 0x000fe20000010100 */
[--C-:B------:R-:W-:Y:S02]  /*6660*/  HADD2.F32 R113, -RZ, R89.reuse.H0_H0 ;  /* 0x20000059ff717230 */ /* 0x100fe40000004100 */
[C---:B------:R-:W-:Y:S01]  /*6670*/  FMUL.FTZ R157, R173.reuse, R114 ;  /* 0x00000072ad9d7220 */ /* 0x040fe20000410000 */
[C---:B------:R-:W-:Y:S01]  /*6680*/  FMUL.FTZ R155, R173.reuse, R152 ;  /* 0x00000098ad9b7220 */ /* 0x040fe20000410000 */
[----:B------:R-:W-:Y:S02]  /*6690*/  HADD2.F32 R114, -RZ, R89.H1_H1 ;  /* 0x30000059ff727230 */ /* 0x000fe40000004100 */
[----:B------:R-:W-:Y:S01]  /*66a0*/  FMUL.FTZ R161, R173, R160 ;  /* 0x000000a0ada17220 */ /* 0x000fe20000410000 */
[----:B------:R-:W-:-:S02]  /*66b0*/  HADD2.F32 R115, -RZ, R90.H0_H0 ;  /* 0x2000005aff737230 */ /* 0x000fc40000004100 */
[----:B------:R-:W-:Y:S01]  /*66c0*/  FMUL.FTZ R159, R173, R164 ;  /* 0x000000a4ad9f7220 */ /* 0x000fe20000410000 */
[----:B------:R-:W-:Y:S02]  /*66d0*/  HADD2.F32 R152, -RZ, R90.H1_H1 ;  /* 0x3000005aff987230 */ /* 0x000fe40000004100 */
[----:B------:R-:W-:Y:S01]  /*66e0*/  FFMA.FTZ R113, R155, R113, R242 ;  /* 0x000000719b717223 */ /* 0x000fe200000100f2 */
[--C-:B------:R-:W-:Y:S02]  /*66f0*/  HADD2.F32 R153, -RZ, R91.reuse.H0_H0 ;  /* 0x2000005bff997230 */ /* 0x100fe40000004100 */
[----:B------:R-:W-:Y:S01]  /*6700*/  FFMA.FTZ R114, R156, R114, R241 ;  /* 0x000000729c727223 */ /* 0x000fe200000100f1 */
[----:B------:R-:W-:Y:S02]  /*6710*/  HADD2.F32 R160, -RZ, R91.H1_H1 ;  /* 0x3000005bffa07230 */ /* 0x000fe40000004100 */
[----:B------:R-:W-:Y:S01]  /*6720*/  FFMA.FTZ R115, R157, R115, R240 ;  /* 0x000000739d737223 */ /* 0x000fe200000100f0 */
[----:B------:R-:W-:Y:S01]  /*6730*/  FFMA.FTZ R152, R158, R152, R239 ;  /* 0x000000989e987223 */ /* 0x000fe200000100ef */
[----:B------:R-:W-:Y:S01]  /*6740*/  FFMA.FTZ R153, R161, R153, R238 ;  /* 0x00000099a1997223 */ /* 0x000fe200000100ee */
[----:B------:R-:W-:Y:S01]  /*6750*/  F2FP.F16.F32.PACK_AB R113, R114, R113 ;  /* 0x000000717271723e */ /* 0x000fe200000000ff */
[----:B------:R-:W-:Y:S01]  /*6760*/  FFMA.FTZ R160, R159, R160, R236 ;  /* 0x000000a09fa07223 */ /* 0x000fe200000100ec */
[----:B------:R-:W-:Y:S01]  /*6770*/  HADD2.F32 R164, -RZ, R87.H1_H1 ;  /* 0x30000057ffa47230 */ /* 0x000fe20000004100 */
[----:B------:R-:W-:-:S03]  /*6780*/  F2FP.F16.F32.PACK_AB R114, R152, R115 ;  /* 0x000000739872723e */ /* 0x000fc600000000ff */
[----:B------:R-:W-:Y:S01]  /*6790*/  F2FP.F16.F32.PACK_AB R115, R160, R153 ;  /* 0x00000099a073723e */ /* 0x000fe200000000ff */
[----:B0-----:R-:W-:-:S04]  /*67a0*/  IMAD.WIDE.U32 R152, R119, 0x10, R170 ;  /* 0x0000001077987825 */ /* 0x001fc800078e00aa */
[----:B------:R-:W-:Y:S01]  /*67b0*/  FFMA.FTZ R159, R159, R164, R215 ;  /* 0x000000a49f9f7223 */ /* 0x000fe200000100d7 */
[----:B------:R-:W-:Y:S01]  /*67c0*/  HADD2.F32 R164, -RZ, R86.H1_H1 ;  /* 0x30000056ffa47230 */ /* 0x000fe20000004100 */
[----:B------:R0:W-:Y:S01]  /*67d0*/  STG.E.128 desc[UR4][R152.64], R112 ;  /* 0x0000007098007986 */ /* 0x0001e2000c101d04 */
[----:B------:R-:W-:-:S03]  /*67e0*/  HADD2.F32 R160, -RZ, R87.H0_H0 ;  /* 0x20000057ffa07230 */ /* 0x000fc60000004100 */
[----:B------:R-:W-:Y:S01]  /*67f0*/  FFMA.FTZ R164, R158, R164, R217 ;  /* 0x000000a49ea47223 */ /* 0x000fe200000100d9 */
[----:B------:R-:W-:Y:S02]  /*6800*/  HADD2.F32 R158, -RZ, R85.H0_H0 ;  /* 0x20000055ff9e7230 */ /* 0x000fe40000004100 */
[----:B------:R-:W-:Y:S01]  /*6810*/  FFMA.FTZ R160, R161, R160, R216 ;  /* 0x000000a0a1a07223 */ /* 0x000fe200000100d8 */
[----:B------:R-:W-:Y:S02]  /*6820*/  HADD2.F32 R161, -RZ, R86.H0_H0 ;  /* 0x20000056ffa17230 */ /* 0x000fe40000004100 */
[----:B------:R-:W-:Y:S01]  /*6830*/  FFMA.FTZ R158, R155, R158, R220 ;  /* 0x0000009e9b9e7223 */ /* 0x000fe200000100dc */
[----:B------:R-:W-:Y:S02]  /*6840*/  FMUL.FTZ R155, R173, R128 ;  /* 0x00000080ad9b7220 */ /* 0x000fe40000410000 */
[----:B------:R-:W-:Y:S01]  /*6850*/  FFMA.FTZ R157, R157, R161, R218 ;  /* 0x000000a19d9d7223 */ /* 0x000fe200000100da */
[C---:B------:R-:W-:Y:S01]  /*6860*/  FADD.FTZ R128, -R228.reuse, R205 ;  /* 0x000000cde4807221 */ /* 0x040fe20000010100 */
[----:B------:R-:W-:-:S03]  /*6870*/  FADD.FTZ R161, -R228, R212 ;  /* 0x000000d4e4a17221 */ /* 0x000fc60000010100 */
[----:B------:R-:W-:Y:S01]  /*6880*/  FMUL.FTZ R128, R173, R128 ;  /* 0x00000080ad807220 */ /* 0x000fe20000410000 */
[----:B0-----:R-:W-:Y:S01]  /*6890*/  HADD2.F32 R112, -RZ, R85.H1_H1 ;  /* 0x30000055ff707230 */ /* 0x001fe20000004100 */
[----:B------:R-:W-:Y:S01]  /*68a0*/  F2FP.F16.F32.PACK_AB R115, R159, R160 ;  /* 0x000000a09f73723e */ /* 0x000fe200000000ff */
[--C-:B------:R-:W-:Y:S01]  /*68b0*/  HADD2.F32 R113, -RZ, R84.reuse.H1_H1 ;  /* 0x30000054ff717230 */ /* 0x100fe20000004100 */
[----:B------:R-:W-:Y:S01]  /*68c0*/  F2FP.F16.F32.PACK_AB R114, R164, R157 ;  /* 0x0000009da472723e */ /* 0x000fe200000000ff */
[----:B------:R-:W-:Y:S01]  /*68d0*/  FMUL.FTZ R159, R173, R124 ;  /* 0x0000007cad9f7220 */ /* 0x000fe20000410000 */
[----:B------:R-:W-:Y:S01]  /*68e0*/  FFMA.FTZ R153, R156, R112, R219 ;  /* 0x000000709c997223 */ /* 0x000fe200000100db */
[----:B------:R-:W-:Y:S02]  /*68f0*/  HADD2.F32 R112, -RZ, R84.H0_H0 ;  /* 0x20000054ff707230 */ /* 0x000fe40000004100 */
[----:B------:R-:W-:Y:S01]  /*6900*/  FADD.FTZ R160, -R228, R210 ;  /* 0x000000d2e4a07221 */ /* 0x000fe20000010100 */
[----:B------:R-:W-:-:S02]  /*6910*/  HADD2.F32 R156, -RZ, R80.H0_H0 ;  /* 0x20000050ff9c7230 */ /* 0x000fc40000004100 */
[----:B------:R-:W-:Y:S01]  /*6920*/  FFMA.FTZ R172, R159, R172, R203 ;  /* 0x000000ac9fac7223 */ /* 0x000fe200000100cb */
[----:B------:R-:W-:Y:S02]  /*6930*/  HADD2.F32 R124, -RZ, R83.H0_H0 ;  /* 0x20000053ff7c7230 */ /* 0x000fe40000004100 */
[----:B------:R-:W-:Y:S01]  /*6940*/  FFMA.FTZ R112, R151, R112, R222 ;  /* 0x0000007097707223 */ /* 0x000fe200000100de */
[----:B------:R-:W-:Y:S01]  /*6950*/  FFMA.FTZ R151, R166, R113, R221 ;  /* 0x00000071a6977223 */ /* 0x000fe200000100dd */
[----:B------:R-:W-:Y:S01]  /*6960*/  F2FP.F16.F32.PACK_AB R113, R153, R158 ;  /* 0x0000009e9971723e */ /* 0x000fe200000000ff */
[----:B------:R-:W-:Y:S01]  /*6970*/  FADD.FTZ R158, -R228, R123 ;  /* 0x0000007be49e7221 */ /* 0x000fe20000010100 */
[----:B--2---:R-:W-:-:S04]  /*6980*/  IMAD.WIDE.U32 R152, R119, 0x10, R168 ;  /* 0x0000001077987825 */ /* 0x004fc800078e00a8 */
[----:B------:R-:W-:Y:S01]  /*6990*/  FMUL.FTZ R123, R173, R120 ;  /* 0x00000078ad7b7220 */ /* 0x000fe20000410000 */
[----:B------:R-:W-:Y:S01]  /*69a0*/  F2FP.F16.F32.PACK_AB R112, R151, R112 ;  /* 0x000000709770723e */ /* 0x000fe200000000ff */
[----:B------:R-:W-:Y:S01]  /*69b0*/  FMUL.FTZ R119, R173, R158 ;  /* 0x0000009ead777220 */ /* 0x000fe20000410000 */
[----:B------:R-:W-:Y:S02]  /*69c0*/  HADD2.F32 R151, -RZ, R80.H1_H1 ;  /* 0x30000050ff977230 */ /* 0x000fe40000004100 */
[----:B------:R-:W-:Y:S01]  /*69d0*/  FFMA.FTZ R156, R123, R156, R235 ;  /* 0x0000009c7b9c7223 */ /* 0x000fe200000100eb */
[----:B------:R-:W-:Y:S01]  /*69e0*/  HADD2.F32 R120, -RZ, R81.H0_H0 ;  /* 0x20000051ff787230 */ /* 0x000fe20000004100 */
[----:B------:R0:W-:Y:S01]  /*69f0*/  STG.E.128 desc[UR4][R152.64], R112 ;  /* 0x0000007098007986 */ /* 0x0001e2000c101d04 */
[C---:B------:R-:W-:Y:S01]  /*6a00*/  FADD.FTZ R158, -R228.reuse, R148 ;  /* 0x00000094e49e7221 */ /* 0x040fe20000010100 */
[----:B------:R-:W-:Y:S01]  /*6a10*/  FFMA.FTZ R151, R119, R151, R234 ;  /* 0x0000009777977223 */ /* 0x000fe200000100ea */
[----:B------:R-:W-:Y:S01]  /*6a20*/  FADD.FTZ R168, -R228, R122 ;  /* 0x0000007ae4a87221 */ /* 0x000fe20000010100 */
[----:B------:R-:W-:-:S02]  /*6a30*/  HADD2.F32 R122, -RZ, R78.H1_H1 ;  /* 0x3000004eff7a7230 */ /* 0x000fc40000004100 */
[C---:B------:R-:W-:Y:S01]  /*6a40*/  FADD.FTZ R169, -R228.reuse, R176 ;  /* 0x000000b0e4a97221 */ /* 0x040fe20000010100 */
[C---:B------:R-:W-:Y:S01]  /*6a50*/  FADD.FTZ R176, -R228.reuse, R180 ;  /* 0x000000b4e4b07221 */ /* 0x040fe20000010100 */
[----:B------:R-:W-:Y:S02]  /*6a60*/  HADD2.F32 R180, -RZ, R71.H0_H0 ;  /* 0x20000047ffb47230 */ /* 0x000fe40000004100 */
[C---:B------:R-:W-:Y:S01]  /*6a70*/  FADD.FTZ R164, -R228.reuse, R174 ;  /* 0x000000aee4a47221 */ /* 0x040fe20000010100 */
[C---:B------:R-:W-:Y:S01]  /*6a80*/  FADD.FTZ R166, -R228.reuse, R194 ;  /* 0x000000c2e4a67221 */ /* 0x040fe20000010100 */
[C---:B------:R-:W-:Y:S01]  /*6a90*/  FADD.FTZ R157, -R228.reuse, R209 ;  /* 0x000000d1e49d7221 */ /* 0x040fe20000010100 */
[C---:B------:R-:W-:Y:S01]  /*6aa0*/  FMUL.FTZ R168, R173.reuse, R168 ;  /* 0x000000a8ada87220 */ /* 0x040fe20000410000 */
[C---:B------:R-:W-:Y:S01]  /*6ab0*/  FMUL.FTZ R174, R173.reuse, R130 ;  /* 0x00000082adae7220 */ /* 0x040fe20000410000 */
[C---:B------:R-:W-:Y:S01]  /*6ac0*/  FMUL.FTZ R164, R173.reuse, R164 ;  /* 0x000000a4ada47220 */ /* 0x040fe20000410000 */
[C---:B------:R-:W-:Y:S01]  /*6ad0*/  FMUL.FTZ R169, R173.reuse, R169 ;  /* 0x000000a9ada97220 */ /* 0x040fe20000410000 */
[C---:B------:R-:W-:Y:S01]  /*6ae0*/  FMUL.FTZ R176, R173.reuse, R176 ;  /* 0x000000b0adb07220 */ /* 0x040fe20000410000 */
[C---:B------:R-:W-:Y:S01]  /*6af0*/  FMUL.FTZ R166, R173.reuse, R166 ;  /* 0x000000a6ada67220 */ /* 0x040fe20000410000 */
[----:B------:R-:W-:Y:S01]  /*6b00*/  FMUL.FTZ R157, R173, R157 ;  /* 0x0000009dad9d7220 */ /* 0x000fe20000410000 */
[C---:B0-----:R-:W-:Y:S01]  /*6b10*/  FADD.FTZ R114, -R228.reuse, R121 ;  /* 0x00000079e4727221 */ /* 0x041fe20000010100 */
[----:B------:R-:W-:Y:S01]  /*6b20*/  F2FP.F16.F32.PACK_AB R112, R151, R156 ;  /* 0x0000009c9770723e */ /* 0x000fe200000000ff */
[C---:B------:R-:W-:Y:S01]  /*6b30*/  FADD.FTZ R152, -R228.reuse, R125 ;  /* 0x0000007de4987221 */ /* 0x040fe20000010100 */
[----:B------:R-:W-:Y:S01]  /*6b40*/  FADD.FTZ R156, -R228, R129 ;  /* 0x00000081e49c7221 */ /* 0x000fe20000010100 */
[----:B------:R-:W-:Y:S01]  /*6b50*/  FMUL.FTZ R151, R173, R114 ;  /* 0x00000072ad977220 */ /* 0x000fe20000410000 */
[----:B------:R-:W-:-:S02]  /*6b60*/  HADD2.F32 R114, -RZ, R81.H1_H1 ;  /* 0x30000051ff727230 */ /* 0x000fc40000004100 */
[----:B------:R-:W-:Y:S01]  /*6b70*/  FMUL.FTZ R148, R173, R152 ;  /* 0x00000098ad947220 */ /* 0x000fe20000410000 */
[--C-:B------:R-:W-:Y:S02]  /*6b80*/  HADD2.F32 R115, -RZ, R82.reuse.H0_H0 ;  /* 0x20000052ff737230 */ /* 0x100fe40000004100 */
[----:B------:R-:W-:Y:S01]  /*6b90*/  FFMA.FTZ R113, R151, R120, R233 ;  /* 0x0000007897717223 */ /* 0x000fe200000100e9 */
[----:B------:R-:W-:Y:S02]  /*6ba0*/  HADD2.F32 R120, -RZ, R82.H1_H1 ;  /* 0x30000052ff787230 */ /* 0x000fe40000004100 */
[C---:B------:R-:W-:Y:S01]  /*6bb0*/  FMUL.FTZ R153, R173.reuse, R156 ;  /* 0x0000009cad997220 */ /* 0x040fe20000410000 */
[----:B------:R-:W-:Y:S02]  /*6bc0*/  HADD2.F32 R121, -RZ, R83.H1_H1 ;  /* 0x30000053ff797230 */ /* 0x000fe40000004100 */
[----:B------:R-:W-:Y:S01]  /*6bd0*/  FMUL.FTZ R152, R173, R158 ;  /* 0x0000009ead987220 */ /* 0x000fe20000410000 */
[----:B------:R-:W-:Y:S01]  /*6be0*/  FFMA.FTZ R114, R159, R114, R232 ;  /* 0x000000729f727223 */ /* 0x000fe200000100e8 */
[----:B------:R-:W-:Y:S01]  /*6bf0*/  FFMA.FTZ R115, R148, R115, R231 ;  /* 0x0000007394737223 */ /* 0x000fe200000100e7 */
[----:B------:R-:W-:Y:S01]  /*6c00*/  FFMA.FTZ R120, R155, R120, R201 ;  /* 0x000000789b787223 */ /* 0x000fe200000100c9 */
[----:B------:R-:W-:Y:S01]  /*6c10*/  FFMA.FTZ R124, R153, R124, R199 ;  /* 0x0000007c997c7223 */ /* 0x000fe200000100c7 */
[----:B------:R-:W-:Y:S01]  /*6c20*/  FFMA.FTZ R121, R152, R121, R197 ;  /* 0x0000007998797223 */ /* 0x000fe200000100c5 */
[----:B------:R-:W-:Y:S01]  /*6c30*/  F2FP.F16.F32.PACK_AB R113, R114, R113 ;  /* 0x000000717271723e */ /* 0x000fe200000000ff */
[----:B------:R-:W-:Y:S01]  /*6c40*/  FADD.FTZ R156, -R228, R207 ;  /* 0x000000cfe49c7221 */ /* 0x000fe20000010100 */
[----:B------:R-:W-:Y:S01]  /*6c50*/  F2FP.F16.F32.PACK_AB R114, R120, R115 ;  /* 0x000000737872723e */ /* 0x000fe200000000ff */
[----:B------:R-:W-:Y:S01]  /*6c60*/  FADD.FTZ R129, -R228, R206 ;  /* 0x000000cee4817221 */ /* 0x000fe20000010100 */
[----:B------:R-:W-:Y:S01]  /*6c70*/  F2FP.F16.F32.PACK_AB R115, R121, R124 ;  /* 0x0000007c7973723e */ /* 0x000fe200000000ff */
[----:B------:R-:W-:Y:S01]  /*6c80*/  IMAD.WIDE.U32 R120, R118, 0x10, R170 ;  /* 0x0000001076787825 */ /* 0x000fe200078e00aa */
[----:B------:R-:W0:Y:S03]  /*6c90*/  LDC.64 R206, c[0x0][0x2c0] ;  /* 0x0000b000ffce7b82 */ /* 0x000e260000000a00 */
[----:B------:R-:W-:Y:S01]  /*6ca0*/  FFMA.FTZ R171, R155, R122, R200 ;  /* 0x0000007a9bab7223 */ /* 0x000fe200000100c8 */
[----:B------:R-:W-:Y:S01]  /*6cb0*/  FADD.FTZ R125, -R228, R191 ;  /* 0x000000bfe47d7221 */ /* 0x000fe20000010100 */
[----:B------:R-:W-:Y:S01]  /*6cc0*/  HADD2.F32 R122, -RZ, R76.H1_H1 ;  /* 0x3000004cff7a7230 */ /* 0x000fe20000004100 */
[----:B------:R1:W-:Y:S01]  /*6cd0*/  STG.E.128 desc[UR4][R120.64], R112 ;  /* 0x0000007078007986 */ /* 0x0003e2000c101d04 */
[----:B------:R-:W-:Y:S01]  /*6ce0*/  FFMA.FTZ R152, R152, R167, R196 ;  /* 0x000000a798987223 */ /* 0x000fe200000100c4 */
[----:B------:R-:W-:Y:S01]  /*6cf0*/  FMUL.FTZ R191, R173, R163 ;  /* 0x000000a3adbf7220 */ /* 0x000fe20000410000 */
[----:B------:R-:W-:-:S02]  /*6d00*/  HADD2.F32 R159, -RZ, R74.H0_H0 ;  /* 0x2000004aff9f7230 */ /* 0x000fc40000004100 */
[----:B------:R-:W-:Y:S01]  /*6d10*/  FFMA.FTZ R119, R119, R122, R213 ;  /* 0x0000007a77777223 */ /* 0x000fe200000100d5 */
[----:B------:R-:W-:Y:S02]  /*6d20*/  HADD2.F32 R122, -RZ, R70.H0_H0 ;  /* 0x20000046ff7a7230 */ /* 0x000fe40000004100 */
[----:B------:R-:W-:Y:S01]  /*6d30*/  FADD.FTZ R158, -R228, R211 ;  /* 0x000000d3e49e7221 */ /* 0x000fe20000010100 */
[----:B------:R-:W-:Y:S01]  /*6d40*/  HADD2.F32 R163, -RZ, R78.H0_H0 ;  /* 0x2000004effa37230 */ /* 0x000fe20000004100 */
[----:B------:R-:W2:Y:S01]  /*6d50*/  LDC.64 R210, c[0x0][0x2b8] ;  /* 0x0000ae00ffd27b82 */ /* 0x000ea20000000a00 */
[----:B------:R-:W-:Y:S01]  /*6d60*/  FFMA.FTZ R155, R150, R180, R33 ;  /* 0x000000b4969b7223 */ /* 0x000fe20000010021 */
[C---:B------:R-:W-:Y:S01]  /*6d70*/  FADD.FTZ R170, -R228.reuse, R179 ;  /* 0x000000b3e4aa7221 */ /* 0x040fe20000010100 */
[----:B------:R-:W-:Y:S01]  /*6d80*/  FADD.FTZ R124, -R228, R187 ;  /* 0x000000bbe47c7221 */ /* 0x000fe20000010100 */
[----:B------:R-:W-:Y:S01]  /*6d90*/  FFMA.FTZ R148, R148, R163, R202 ;  /* 0x000000a394947223 */ /* 0x000fe200000100ca */
[----:B------:R-:W-:-:S02]  /*6da0*/  HADD2.F32 R163, -RZ, R71.H1_H1 ;  /* 0x30000047ffa37230 */ /* 0x000fc40000004100 */
[C---:B------:R-:W-:Y:S01]  /*6db0*/  FMUL.FTZ R170, R173.reuse, R170 ;  /* 0x000000aaadaa7220 */ /* 0x040fe20000410000 */
[C---:B------:R-:W-:Y:S01]  /*6dc0*/  FMUL.FTZ R124, R173.reuse, R124 ;  /* 0x0000007cad7c7220 */ /* 0x040fe20000410000 */
[C---:B------:R-:W-:Y:S01]  /*6dd0*/  FMUL.FTZ R125, R173.reuse, R125 ;  /* 0x0000007dad7d7220 */ /* 0x040fe20000410000 */
[C---:B------:R-:W-:Y:S01]  /*6de0*/  FMUL.FTZ R156, R173.reuse, R156 ;  /* 0x0000009cad9c7220 */ /* 0x040fe20000410000 */
[----:B-1----:R-:W-:Y:S01]  /*6df0*/  FADD.FTZ R112, -R228, R193 ;  /* 0x000000c1e4707221 */ /* 0x002fe20000010100 */
[C---:B------:R-:W-:Y:S01]  /*6e00*/  FMUL.FTZ R114, R173.reuse, R154 ;  /* 0x0000009aad727220 */ /* 0x040fe20000410000 */
[----:B------:R-:W-:Y:S02]  /*6e10*/  HADD2.F32 R115, -RZ, R79.H0_H0 ;  /* 0x2000004fff737230 */ /* 0x000fe40000004100 */
[C---:B------:R-:W-:Y:S01]  /*6e20*/  FMUL.FTZ R113, R173.reuse, R131 ;  /* 0x00000083ad717220 */ /* 0x040fe20000410000 */
[----:B------:R-:W-:Y:S01]  /*6e30*/  FMUL.FTZ R154, R173, R112 ;  /* 0x00000070ad9a7220 */ /* 0x000fe20000410000 */
[----:B------:R-:W-:-:S02]  /*6e40*/  HADD2.F32 R112, -RZ, R77.H0_H0 ;  /* 0x2000004dff707230 */ /* 0x000fc40000004100 */
[----:B------:R-:W-:Y:S01]  /*6e50*/  FADD.FTZ R121, -R228, R127 ;  /* 0x0000007fe4797221 */ /* 0x000fe20000010100 */
[----:B------:R-:W-:Y:S01]  /*6e60*/  FFMA.FTZ R115, R153, R115, R198 ;  /* 0x0000007399737223 */ /* 0x000fe200000100c6 */
[C---:B------:R-:W-:Y:S01]  /*6e70*/  FFMA.FTZ R159, R113.reuse, R159, R2 ;  /* 0x0000009f719f7223 */ /* 0x040fe20000010002 */
[----:B------:R-:W-:Y:S01]  /*6e80*/  FFMA.FTZ R153, R113, R122, R31 ;  /* 0x0000007a71997223 */ /* 0x000fe2000001001f */
[----:B------:R-:W-:Y:S01]  /*6e90*/  FFMA.FTZ R167, R151, R112, R204 ;  /* 0x0000007097a77223 */ /* 0x000fe200000100cc */
[--C-:B------:R-:W-:Y:S01]  /*6ea0*/  HADD2.F32 R151, -RZ, R75.reuse.H0_H0 ;  /* 0x2000004bff977230 */ /* 0x100fe20000004100 */
[----:B------:R-:W-:Y:S01]  /*6eb0*/  F2FP.F16.F32.PACK_AB R115, R152, R115 ;  /* 0x000000739873723e */ /* 0x000fe200000000ff */
[----:B------:R-:W-:Y:S02]  /*6ec0*/  HADD2.F32 R112, -RZ, R76.H0_H0 ;  /* 0x2000004cff707230 */ /* 0x000fe40000004100 */
[----:B------:R-:W-:Y:S01]  /*6ed0*/  FMUL.FTZ R121, R173, R121 ;  /* 0x00000079ad797220 */ /* 0x000fe20000410000 */
[----:B------:R-:W-:Y:S01]  /*6ee0*/  F2FP.F16.F32.PACK_AB R113, R172, R167 ;  /* 0x000000a7ac71723e */ /* 0x000fe200000000ff */
[----:B------:R-:W-:Y:S01]  /*6ef0*/  FFMA.FTZ R151, R150, R151, R4 ;  /* 0x0000009796977223 */ /* 0x000fe20000010004 */
[----:B------:R-:W-:-:S02]  /*6f00*/  HADD2.F32 R150, -RZ, R75.H1_H1 ;  /* 0x3000004bff967230 */ /* 0x000fc40000004100 */
[----:B------:R-:W-:Y:S01]  /*6f10*/  FFMA.FTZ R112, R123, R112, R214 ;  /* 0x000000707b707223 */ /* 0x000fe200000100d6 */
[----:B------:R-:W-:Y:S02]  /*6f20*/  HADD2.F32 R172, -RZ, R74.H1_H1 ;  /* 0x3000004affac7230 */ /* 0x000fe40000004100 */
[----:B------:R-:W-:Y:S01]  /*6f30*/  FADD.FTZ R120, -R228, R126 ;  /* 0x0000007ee4787221 */ /* 0x000fe20000010100 */
[----:B------:R-:W-:Y:S02]  /*6f40*/  HADD2.F32 R167, -RZ, R70.H1_H1 ;  /* 0x30000046ffa77230 */ /* 0x000fe40000004100 */
[C---:B------:R-:W-:Y:S01]  /*6f50*/  FFMA.FTZ R150, R114.reuse, R150, R5 ;  /* 0x0000009672967223 */ /* 0x040fe20000010005 */
[----:B------:R-:W-:Y:S02]  /*6f60*/  HADD2.F32 R122, -RZ, R73.H0_H0 ;  /* 0x20000049ff7a7230 */ /* 0x000fe40000004100 */
[----:B------:R-:W-:Y:S01]  /*6f70*/  FFMA.FTZ R163, R114, R163, R34 ;  /* 0x000000a372a37223 */ /* 0x000fe20000010022 */
[----:B------:R-:W-:Y:S01]  /*6f80*/  HADD2.F32 R152, -RZ, R69.H0_H0 ;  /* 0x20000045ff987230 */ /* 0x000fe20000004100 */
[----:B------:R-:W-:Y:S01]  /*6f90*/  F2FP.F16.F32.PACK_AB R112, R119, R112 ;  /* 0x000000707770723e */ /* 0x000fe200000000ff */
[C---:B------:R-:W-:Y:S01]  /*6fa0*/  FFMA.FTZ R172, R149.reuse, R172, R3 ;  /* 0x000000ac95ac7223 */ /* 0x040fe20000010003 */
[----:B------:R-:W-:Y:S01]  /*6fb0*/  FFMA.FTZ R167, R149, R167, R32 ;  /* 0x000000a795a77223 */ /* 0x000fe20000010020 */
[----:B------:R-:W-:Y:S01]  /*6fc0*/  F2FP.F16.F32.PACK_AB R114, R171, R148 ;  /* 0x00000094ab72723e */ /* 0x000fe200000000ff */
[----:B0-----:R-:W-:-:S04]  /*6fd0*/  IMAD.WIDE.U32 R118, R118, 0x10, R206 ;  /* 0x0000001076767825 */ /* 0x001fc800078e00ce */
[C---:B------:R-:W-:Y:S01]  /*6fe0*/  FFMA.FTZ R149, R121.reuse, R122, R182 ;  /* 0x0000007a79957223 */ /* 0x040fe200000100b6 */
[----:B------:R-:W-:Y:S01]  /*6ff0*/  FFMA.FTZ R152, R121, R152, R181 ;  /* 0x0000009879987223 */ /* 0x000fe200000100b5 */
[C---:B------:R-:W-:Y:S01]  /*7000*/  FADD.FTZ R127, -R228.reuse, R189 ;  /* 0x000000bde47f7221 */ /* 0x040fe20000010100 */
[----:B------:R-:W-:Y:S01]  /*7010*/  FADD.FTZ R126, -R228, R188 ;  /* 0x000000bce47e7221 */ /* 0x000fe20000010100 */
[--C-:B------:R-:W-:Y:S02]  /*7020*/  HADD2.F32 R121, -RZ, R72.reuse.H0_H0 ;  /* 0x20000048ff797230 */ /* 0x100fe40000004100 */
[C---:B------:R-:W-:Y:S01]  /*7030*/  FMUL.FTZ R120, R173.reuse, R120 ;  /* 0x00000078ad787220 */ /* 0x040fe20000410000 */
[----:B------:R-:W-:Y:S02]  /*7040*/  HADD2.F32 R122, -RZ, R72.H1_H1 ;  /* 0x30000048ff7a7230 */ /* 0x000fe40000004100 */
[----:B------:R-:W-:Y:S01]  /*7050*/  FMUL.FTZ R193, R173, R177 ;  /* 0x000000b1adc17220 */ /* 0x000fe20000410000 */
[----:B------:R-:W-:-:S02]  /*7060*/  HADD2.F32 R123, -RZ, R68.H0_H0 ;  /* 0x20000044ff7b7230 */ /* 0x000fc40000004100 */
        /* <DEDUP_REMOVED lines=8> */
[----:B------:R0:W-:Y:S01]  /*70f0*/  STG.E.128 desc[UR4][R118.64], R112 ;  /* 0x0000007076007986 */ /* 0x0001e2000c101d04 */
[----:B------:R-:W-:Y:S02]  /*7100*/  HADD2.F32 R171, -RZ, R73.H1_H1 ;  /* 0x30000049ffab7230 */ /* 0x000fe40000004100 */
[----:B------:R-:W-:Y:S01]  /*7110*/  FFMA.FTZ R121, R168, R121, R195 ;  /* 0x00000079a8797223 */ /* 0x000fe200000100c3 */
[----:B------:R-:W-:-:S02]  /*7120*/  HADD2.F32 R173, -RZ, R69.H1_H1 ;  /* 0x30000045ffad7230 */ /* 0x000fc40000004100 */
[----:B------:R-:W-:Y:S01]  /*7130*/  FFMA.FTZ R168, R168, R123, R186 ;  /* 0x0000007ba8a87223 */ /* 0x000fe200000100ba */
[----:B------:R-:W-:Y:S02]  /*7140*/  HADD2.F32 R148, -RZ, R68.H1_H1 ;  /* 0x30000044ff947230 */ /* 0x000fe40000004100 */
[C---:B------:R-:W-:Y:S01]  /*7150*/  FFMA.FTZ R180, R174.reuse, R171, R0 ;  /* 0x000000abaeb47223 */ /* 0x040fe20000010000 */
[----:B------:R-:W-:Y:S02]  /*7160*/  HADD2.F32 R123, -RZ, R67.H1_H1 ;  /* 0x30000043ff7b7230 */ /* 0x000fe40000004100 */
[----:B------:R-:W-:Y:S01]  /*7170*/  FFMA.FTZ R174, R174, R173, R30 ;  /* 0x000000adaeae7223 */ /* 0x000fe2000001001e */
[----:B------:R-:W-:Y:S02]  /*7180*/  HADD2.F32 R177, -RZ, R58.H0_H0 ;  /* 0x2000003affb17230 */ /* 0x000fe40000004100 */
[----:B------:R-:W-:Y:S01]  /*7190*/  FFMA.FTZ R173, R120, R148, R183 ;  /* 0x0000009478ad7223 */ /* 0x000fe200000100b7 */
[----:B------:R-:W-:-:S02]  /*71a0*/  HADD2.F32 R171, -RZ, R61.H1_H1 ;  /* 0x3000003dffab7230 */ /* 0x000fc40000004100 */
[----:B------:R-:W-:Y:S01]  /*71b0*/  FFMA.FTZ R123, R176, R123, R13 ;  /* 0x0000007bb07b7223 */ /* 0x000fe2000001000d */
[--C-:B------:R-:W-:Y:S02]  /*71c0*/  HADD2.F32 R187, -RZ, R57.reuse.H0_H0 ;  /* 0x20000039ffbb7230 */ /* 0x100fe40000004100 */
[----:B------:R-:W-:Y:S01]  /*71d0*/  FFMA.FTZ R177, R131, R177, R18 ;  /* 0x000000b183b17223 */ /* 0x000fe20000010012 */
[----:B------:R-:W-:Y:S02]  /*71e0*/  HADD2.F32 R188, -RZ, R57.H1_H1 ;  /* 0x30000039ffbc7230 */ /* 0x000fe40000004100 */
[----:B------:R-:W-:Y:S02]  /*71f0*/  HADD2.F32 R179, -RZ, R49.H0_H0 ;  /* 0x20000031ffb37230 */ /* 0x000fe40000004100 */
[----:B0-----:R-:W-:Y:S01]  /*7200*/  FFMA.FTZ R112, R120, R122, R185 ;  /* 0x0000007a78707223 */ /* 0x001fe200000100b9 */
[----:B------:R-:W-:Y:S02]  /*7210*/  HADD2.F32 R122, -RZ, R66.H0_H0 ;  /* 0x20000042ff7a7230 */ /* 0x000fe40000004100 */
[----:B------:R-:W-:Y:S01]  /*7220*/  FFMA.FTZ R187, R126, R187, R16 ;  /* 0x000000bb7ebb7223 */ /* 0x000fe20000010010 */
[----:B------:R-:W-:-:S02]  /*7230*/  HADD2.F32 R113, -RZ, R67.H0_H0 ;  /* 0x20000043ff717230 */ /* 0x000fc40000004100 */
[----:B------:R-:W-:Y:S01]  /*7240*/  FFMA.FTZ R188, R125, R188, R17 ;  /* 0x000000bc7dbc7223 */ /* 0x000fe20000010011 */
[--C-:B------:R-:W-:Y:S01]  /*7250*/  HADD2.F32 R118, -RZ, R63.reuse.H0_H0 ;  /* 0x2000003fff767230 */ /* 0x100fe20000004100 */
[----:B------:R-:W-:Y:S01]  /*7260*/  F2FP.F16.F32.PACK_AB R112, R112, R121 ;  /* 0x000000797070723e */ /* 0x000fe200000000ff */
[----:B------:R-:W-:Y:S02]  /*7270*/  HADD2.F32 R115, -RZ, R63.H1_H1 ;  /* 0x3000003fff737230 */ /* 0x000fe40000004100 */
[----:B------:R-:W-:Y:S01]  /*7280*/  FFMA.FTZ R122, R169, R122, R10 ;  /* 0x0000007aa97a7223 */ /* 0x000fe2000001000a */
[----:B------:R-:W-:Y:S02]  /*7290*/  HADD2.F32 R114, -RZ, R62.H0_H0 ;  /* 0x2000003eff727230 */ /* 0x000fe40000004100 */
[C---:B------:R-:W-:Y:S01]  /*72a0*/  FFMA.FTZ R148, R178.reuse, R113, R12 ;  /* 0x00000071b2947223 */ /* 0x040fe2000001000c */
[----:B------:R-:W-:Y:S02]  /*72b0*/  HADD2.F32 R121, -RZ, R65.H0_H0 ;  /* 0x20000041ff797230 */ /* 0x000fe40000004100 */
[----:B------:R-:W-:Y:S01]  /*72c0*/  FFMA.FTZ R175, R178, R118, R41 ;  /* 0x00000076b2af7223 */ /* 0x000fe20000010029 */
[----:B------:R-:W-:-:S02]  /*72d0*/  HADD2.F32 R120, -RZ, R61.H0_H0 ;  /* 0x2000003dff787230 */ /* 0x000fc40000004100 */
[----:B------:R-:W-:Y:S01]  /*72e0*/  FFMA.FTZ R176, R176, R115, R42 ;  /* 0x00000073b0b07223 */ /* 0x000fe2000001002a */
[----:B------:R-:W-:Y:S01]  /*72f0*/  FFMA.FTZ R169, R169, R114, R39 ;  /* 0x00000072a9a97223 */ /* 0x000fe20000010027 */
[----:B------:R-:W-:Y:S01]  /*7300*/  F2FP.F16.F32.PACK_AB R113, R180, R149 ;  /* 0x00000095b471723e */ /* 0x000fe200000000ff */
[----:B--2---:R-:W-:Y:S01]  /*7310*/  IMAD.WIDE.U32 R118, R116, 0x10, R210 ;  /* 0x0000001074767825 */ /* 0x004fe200078e00d2 */
[----:B------:R-:W-:-:S03]  /*7320*/  F2FP.F16.F32.PACK_AB R114, R172, R159 ;  /* 0x0000009fac72723e */ /* 0x000fc600000000ff */
[----:B------:R-:W-:Y:S01]  /*7330*/  FFMA.FTZ R121, R164, R121, R8 ;  /* 0x00000079a4797223 */ /* 0x000fe20000010008 */
[----:B------:R-:W-:Y:S01]  /*7340*/  F2FP.F16.F32.PACK_AB R115, R150, R151 ;  /* 0x000000979673723e */ /* 0x000fe200000000ff */
[----:B------:R-:W-:Y:S01]  /*7350*/  FFMA.FTZ R164, R164, R120, R37 ;  /* 0x00000078a4a47223 */ /* 0x000fe20000010025 */
[----:B------:R-:W-:Y:S02]  /*7360*/  HADD2.F32 R120, -RZ, R64.H0_H0 ;  /* 0x20000040ff787230 */ /* 0x000fe40000004100 */
[----:B------:R-:W-:Y:S01]  /*7370*/  FFMA.FTZ R179, R129, R179, R24 ;  /* 0x000000b381b37223 */ /* 0x000fe20000010018 */
[----:B------:R-:W-:Y:S01]  /*7380*/  HADD2.F32 R172, -RZ, R60.H0_H0 ;  /* 0x2000003cffac7230 */ /* 0x000fe20000004100 */
[----:B------:R0:W-:Y:S01]  /*7390*/  STG.E.128 desc[UR4][R118.64], R112 ;  /* 0x0000007076007986 */ /* 0x0001e2000c101d04 */
[----:B------:R-:W-:Y:S02]  /*73a0*/  HADD2.F32 R150, -RZ, R65.H1_H1 ;  /* 0x30000041ff967230 */ /* 0x000fe40000004100 */
[----:B------:R-:W-:Y:S01]  /*73b0*/  FFMA.FTZ R120, R191, R120, R6 ;  /* 0x00000078bf787223 */ /* 0x000fe20000010006 */
[----:B------:R-:W-:-:S02]  /*73c0*/  HADD2.F32 R149, -RZ, R66.H1_H1 ;  /* 0x30000042ff957230 */ /* 0x000fc40000004100 */
[----:B------:R-:W-:Y:S01]  /*73d0*/  FFMA.FTZ R191, R191, R172, R35 ;  /* 0x000000acbfbf7223 */ /* 0x000fe20000010023 */
[--C-:B------:R-:W-:Y:S02]  /*73e0*/  HADD2.F32 R172, -RZ, R59.reuse.H1_H1 ;  /* 0x3000003bffac7230 */ /* 0x100fe40000004100 */
[C---:B------:R-:W-:Y:S01]  /*73f0*/  FFMA.FTZ R150, R193.reuse, R150, R9 ;  /* 0x00000096c1967223 */ /* 0x040fe20000010009 */
[----:B------:R-:W-:Y:S01]  /*7400*/  FFMA.FTZ R193, R193, R171, R38 ;  /* 0x000000abc1c17223 */ /* 0x000fe20000010026 */
[----:B------:R-:W-:Y:S02]  /*7410*/  HADD2.F32 R171, -RZ, R59.H0_H0 ;  /* 0x2000003bffab7230 */ /* 0x000fe40000004100 */
[----:B------:R-:W-:Y:S01]  /*7420*/  FFMA.FTZ R149, R170, R149, R11 ;  /* 0x00000095aa957223 */ /* 0x000fe2000001000b */
[----:B------:R-:W-:Y:S01]  /*7430*/  FFMA.FTZ R172, R166, R172, R21 ;  /* 0x000000aca6ac7223 */ /* 0x000fe20000010015 */
[----:B------:R-:W-:Y:S01]  /*7440*/  HADD2.F32 R151, -RZ, R62.H1_H1 ;  /* 0x3000003eff977230 */ /* 0x000fe20000004100 */
[----:B------:R-:W-:Y:S01]  /*7450*/  F2FP.F16.F32.PACK_AB R121, R150, R121 ;  /* 0x000000799679723e */ /* 0x000fe200000000ff */
[----:B------:R-:W-:Y:S01]  /*7460*/  FFMA.FTZ R171, R165, R171, R20 ;  /* 0x000000aba5ab7223 */ /* 0x000fe20000010014 */
[----:B------:R-:W-:Y:S01]  /*7470*/  HADD2.F32 R159, -RZ, R60.H1_H1 ;  /* 0x3000003cff9f7230 */ /* 0x000fe20000004100 */
[----:B------:R-:W-:Y:S01]  /*7480*/  F2FP.F16.F32.PACK_AB R122, R149, R122 ;  /* 0x0000007a957a723e */ /* 0x000fe200000000ff */
[----:B------:R-:W-:Y:S01]  /*7490*/  FFMA.FTZ R170, R170, R151, R40 ;  /* 0x00000097aaaa7223 */ /* 0x000fe20000010028 */
[----:B------:R-:W-:Y:S01]  /*74a0*/  HADD2.F32 R151, -RZ, R64.H1_H1 ;  /* 0x30000040ff977230 */ /* 0x000fe20000004100 */
[----:B0-----:R-:W-:Y:S01]  /*74b0*/  F2FP.F16.F32.PACK_AB R115, R163, R155 ;  /* 0x0000009ba373723e */ /* 0x001fe200000000ff */
[----:B------:R-:W-:Y:S01]  /*74c0*/  HADD2.F32 R112, -RZ, R54.H0_H0 ;  /* 0x20000036ff707230 */ /* 0x000fe20000004100 */
[----:B------:R-:W-:Y:S01]  /*74d0*/  F2FP.F16.F32.PACK_AB R123, R123, R148 ;  /* 0x000000947b7b723e */ /* 0x000fe200000000ff */
[----:B------:R-:W-:-:S02]  /*74e0*/  HADD2.F32 R113, -RZ, R55.H1_H1 ;  /* 0x30000037ff717230 */ /* 0x000fc40000004100 */
[----:B------:R-:W-:Y:S01]  /*74f0*/  FFMA.FTZ R151, R192, R151, R7 ;  /* 0x00000097c0977223 */ /* 0x000fe20000010007 */
[----:B------:R-:W-:Y:S02]  /*7500*/  HADD2.F32 R114, -RZ, R55.H0_H0 ;  /* 0x20000037ff727230 */ /* 0x000fe40000004100 */
[----:B------:R-:W-:Y:S01]  /*7510*/  FFMA.FTZ R131, R131, R112, R135 ;  /* 0x0000007083837223 */ /* 0x000fe20000010087 */
[--C-:B------:R-:W-:Y:S02]  /*7520*/  HADD2.F32 R112, -RZ, R53.reuse.H0_H0 ;  /* 0x20000035ff707230 */ /* 0x100fe40000004100 */
[----:B------:R-:W-:Y:S01]  /*7530*/  FFMA.FTZ R166, R166, R113, R138 ;  /* 0x00000071a6a67223 */ /* 0x000fe2000001008a */
[----:B------:R-:W-:Y:S02]  /*7540*/  HADD2.F32 R113, -RZ, R56.H0_H0 ;  /* 0x20000038ff717230 */ /* 0x000fe40000004100 */
[----:B------:R-:W-:Y:S01]  /*7550*/  FFMA.FTZ R165, R165, R114, R137 ;  /* 0x00000072a5a57223 */ /* 0x000fe20000010089 */
[----:B------:R-:W-:-:S02]  /*7560*/  HADD2.F32 R119, -RZ, R53.H1_H1 ;  /* 0x30000035ff777230 */ /* 0x000fc40000004100 */
[----:B------:R-:W-:Y:S01]  /*7570*/  FFMA.FTZ R126, R126, R112, R133 ;  /* 0x000000707e7e7223 */ /* 0x000fe20000010085 */
[----:B------:R-:W-:Y:S02]  /*7580*/  HADD2.F32 R112, -RZ, R52.H0_H0 ;  /* 0x20000034ff707230 */ /* 0x000fe40000004100 */
[----:B------:R-:W-:Y:S01]  /*7590*/  FFMA.FTZ R190, R124, R113, R14 ;  /* 0x000000717cbe7223 */ /* 0x000fe2000001000e */
[----:B------:R-:W-:Y:S01]  /*75a0*/  F2FP.F16.F32.PACK_AB R114, R167, R153 ;  /* 0x00000099a772723e */ /* 0x000fe200000000ff */
[----:B------:R-:W-:Y:S01]  /*75b0*/  FFMA.FTZ R125, R125, R119, R134 ;  /* 0x000000777d7d7223 */ /* 0x000fe20000010086 */
[----:B------:R-:W-:Y:S01]  /*75c0*/  F2FP.F16.F32.PACK_AB R113, R174, R152 ;  /* 0x00000098ae71723e */ /* 0x000fe200000000ff */
[----:B------:R-:W-:Y:S01]  /*75d0*/  FFMA.FTZ R124, R124, R112, R43 ;  /* 0x000000707c7c7223 */ /* 0x000fe2000001002b */
[----:B------:R-:W-:Y:S01]  /*75e0*/  F2FP.F16.F32.PACK_AB R112, R173, R168 ;  /* 0x000000a8ad70723e */ /* 0x000fe200000000ff */
[----:B------:R-:W-:-:S04]  /*75f0*/  IMAD.WIDE.U32 R118, R116, 0x10, R206 ;  /* 0x0000001074767825 */ /* 0x000fc800078e00ce */
[----:B------:R-:W-:Y:S01]  /*7600*/  FFMA.FTZ R192, R192, R159, R36 ;  /* 0x0000009fc0c07223 */ /* 0x000fe20000010024 */
[----:B------:R-:W-:Y:S01]  /*7610*/  F2FP.F16.F32.PACK_AB R120, R151, R120 ;  /* 0x000000789778723e */ /* 0x000fe200000000ff */
[----:B------:R-:W-:Y:S01]  /*7620*/  HADD2.F32 R152, -RZ, R56.H1_H1 ;  /* 0x30000038ff987230 */ /* 0x000fe20000004100 */
[----:B------:R0:W-:Y:S01]  /*7630*/  STG.E.128 desc[UR4][R118.64], R112 ;  /* 0x0000007076007986 */ /* 0x0001e2000c101d04 */
[----:B------:R-:W-:Y:S02]  /*7640*/  HADD2.F32 R180, -RZ, R49.H1_H1 ;  /* 0x30000031ffb47230 */ /* 0x000fe40000004100 */
[----:B------:R-:W-:Y:S02]  /*7650*/  HADD2.F32 R189, -RZ, R48.H0_H0 ;  /* 0x20000030ffbd7230 */ /* 0x000fe40000004100 */
[----:B------:R-:W-:Y:S01]  /*7660*/  FFMA.FTZ R116, R127, R152, R15 ;  /* 0x000000987f747223 */ /* 0x000fe2000001000f */
[----:B------:R-:W-:Y:S02]  /*7670*/  HADD2.F32 R153, -RZ, R52.H1_H1 ;  /* 0x30000034ff997230 */ /* 0x000fe40000004100 */
[----:B------:R-:W-:Y:S01]  /*7680*/  FFMA.FTZ R180, R157, R180, R25 ;  /* 0x000000b49db47223 */ /* 0x000fe20000010019 */
[----:B------:R-:W-:-:S02]  /*7690*/  HADD2.F32 R178, -RZ, R58.H1_H1 ;  /* 0x3000003affb27230 */ /* 0x000fc40000004100 */
[----:B------:R-:W-:Y:S01]  /*76a0*/  FFMA.FTZ R189, R128, R189, R22 ;  /* 0x000000bd80bd7223 */ /* 0x000fe20000010016 */
[----:B------:R-:W-:Y:S02]  /*76b0*/  HADD2.F32 R159, -RZ, R54.H1_H1 ;  /* 0x30000036ff9f7230 */ /* 0x000fe40000004100 */
[----:B------:R-:W-:Y:S01]  /*76c0*/  FFMA.FTZ R127, R127, R153, R132 ;  /* 0x000000997f7f7223 */ /* 0x000fe20000010084 */
[----:B------:R-:W-:Y:S02]  /*76d0*/  HADD2.F32 R173, -RZ, R50.H0_H0 ;  /* 0x20000032ffad7230 */ /* 0x000fe40000004100 */
[C---:B------:R-:W-:Y:S01]  /*76e0*/  FFMA.FTZ R178, R154.reuse, R178, R19 ;  /* 0x000000b29ab27223 */ /* 0x040fe20000010013 */
[--C-:B------:R-:W-:Y:S02]  /*76f0*/  HADD2.F32 R167, -RZ, R51.reuse.H0_H0 ;  /* 0x20000033ffa77230 */ /* 0x100fe40000004100 */
[----:B------:R-:W-:Y:S01]  /*7700*/  FFMA.FTZ R159, R154, R159, R136 ;  /* 0x0000009f9a9f7223 */ /* 0x000fe20000010088 */
[----:B------:R-:W-:-:S02]  /*7710*/  HADD2.F32 R168, -RZ, R51.H1_H1 ;  /* 0x30000033ffa87230 */ /* 0x000fc40000004100 */
[----:B------:R-:W-:Y:S01]  /*7720*/  FFMA.FTZ R173, R130, R173, R26 ;  /* 0x000000ad82ad7223 */ /* 0x000fe2000001001a */
[----:B------:R-:W-:Y:S02]  /*7730*/  HADD2.F32 R174, -RZ, R50.H1_H1 ;  /* 0x30000032ffae7230 */ /* 0x000fe40000004100 */
[----:B------:R-:W-:Y:S01]  /*7740*/  FFMA.FTZ R167, R160, R167, R28 ;  /* 0x000000a7a0a77223 */ /* 0x000fe2000001001c */
[--C-:B0-----:R-:W-:Y:S02]  /*7750*/  HADD2.F32 R112, -RZ, R45.reuse.H0_H0 ;  /* 0x2000002dff707230 */ /* 0x101fe40000004100 */
[----:B------:R-:W-:Y:S01]  /*7760*/  FFMA.FTZ R168, R161, R168, R29 ;  /* 0x000000a8a1a87223 */ /* 0x000fe2000001001d */
[----:B------:R-:W-:Y:S02]  /*7770*/  HADD2.F32 R113, -RZ, R45.H1_H1 ;  /* 0x3000002dff717230 */ /* 0x000fe40000004100 */
[----:B------:R-:W-:Y:S01]  /*7780*/  FFMA.FTZ R174, R158, R174, R27 ;  /* 0x000000ae9eae7223 */ /* 0x000fe2000001001b */
[----:B------:R-:W-:-:S02]  /*7790*/  HADD2.F32 R194, -RZ, R48.H1_H1 ;  /* 0x30000030ffc27230 */ /* 0x000fc40000004100 */
[----:B------:R-:W-:Y:S01]  /*77a0*/  FFMA.FTZ R129, R129, R112, R141 ;  /* 0x0000007081817223 */ /* 0x000fe2000001008d */
[----:B------:R-:W-:Y:S02]  /*77b0*/  HADD2.F32 R112, -RZ, R44.H0_H0 ;  /* 0x2000002cff707230 */ /* 0x000fe40000004100 */
[----:B------:R-:W-:Y:S01]  /*77c0*/  FFMA.FTZ R157, R157, R113, R142 ;  /* 0x000000719d9d7223 */ /* 0x000fe2000001008e */
[--C-:B------:R-:W-:Y:S02]  /*77d0*/  HADD2.F32 R153, -RZ, R47.reuse.H0_H0 ;  /* 0x2000002fff997230 */ /* 0x100fe40000004100 */
[----:B------:R-:W-:Y:S01]  /*77e0*/  FFMA.FTZ R194, R156, R194, R23 ;  /* 0x000000c29cc27223 */ /* 0x000fe20000010017 */
[----:B------:R-:W-:Y:S02]  /*77f0*/  HADD2.F32 R155, -RZ, R47.H1_H1 ;  /* 0x3000002fff9b7230 */ /* 0x000fe40000004100 */
[----:B------:R-:W-:Y:S01]  /*7800*/  FFMA.FTZ R128, R128, R112, R139 ;  /* 0x0000007080807223 */ /* 0x000fe2000001008b */
[----:B------:R-:W-:-:S02]  /*7810*/  HADD2.F32 R152, -RZ, R46.H0_H0 ;  /* 0x2000002eff987230 */ /* 0x000fc40000004100 */
[----:B------:R-:W-:Y:S01]  /*7820*/  FFMA.FTZ R160, R160, R153, R144 ;  /* 0x00000099a0a07223 */ /* 0x000fe20000010090 */
[----:B------:R-:W-:Y:S02]  /*7830*/  HADD2.F32 R114, -RZ, R46.H1_H1 ;  /* 0x3000002eff727230 */ /* 0x000fe40000004100 */
[----:B------:R-:W-:Y:S01]  /*7840*/  FFMA.FTZ R161, R161, R155, R146 ;  /* 0x0000009ba1a17223 */ /* 0x000fe20000010092 */
[----:B------:R-:W-:Y:S02]  /*7850*/  HADD2.F32 R115, -RZ, R44.H1_H1 ;  /* 0x3000002cff737230 */ /* 0x000fe40000004100 */
[----:B------:R-:W-:Y:S01]  /*7860*/  FFMA.FTZ R130, R130, R152, R143 ;  /* 0x0000009882827223 */ /* 0x000fe2000001008f */
[----:B------:R-:W-:-:S04]  /*7870*/  IMAD.WIDE.U32 R112, R117, 0x10, R210 ;  /* 0x0000001075707825 */ /* 0x000fc800078e00d2 */
[----:B------:R-:W-:Y:S01]  /*7880*/  FFMA.FTZ R158, R158, R114, R145 ;  /* 0x000000729e9e7223 */ /* 0x000fe20000010091 */
[----:B------:R-:W-:Y:S01]  /*7890*/  F2FP.F16.F32.PACK_AB R114, R170, R169 ;  /* 0x000000a9aa72723e */ /* 0x000fe200000000ff */
[----:B------:R-:W-:Y:S01]  /*78a0*/  FFMA.FTZ R156, R156, R115, R140 ;  /* 0x000000739c9c7223 */ /* 0x000fe2000001008c */
[----:B------:R-:W-:Y:S01]  /*78b0*/  IMAD.WIDE.U32 R152, R117, 0x10, R206 ;  /* 0x0000001075987825 */ /* 0x000fe200078e00ce */
[----:B------:R0:W-:Y:S01]  /*78c0*/  STG.E.128 desc[UR4][R112.64], R120 ;  /* 0x0000007870007986 */ /* 0x0001e2000c101d04 */
[----:B------:R-:W-:Y:S02]  /*78d0*/  F2FP.F16.F32.PACK_AB R115, R176, R175 ;  /* 0x000000afb073723e */ /* 0x000fe400000000ff */
[----:B------:R-:W-:Y:S01]  /*78e0*/  IMAD.WIDE.U32 R150, R162, 0x10, R210 ;  /* 0x00000010a2967825 */ /* 0x000fe200078e00d2 */
[----:B------:R-:W-:Y:S02]  /*78f0*/  F2FP.F16.F32.PACK_AB R116, R116, R190 ;  /* 0x000000be7474723e */ /* 0x000fe400000000ff */
[----:B------:R-:W-:Y:S01]  /*7900*/  F2FP.F16.F32.PACK_AB R117, R188, R187 ;  /* 0x000000bbbc75723e */ /* 0x000fe200000000ff */
[----:B------:R-:W-:Y:S01]  /*7910*/  IMAD.WIDE.U32 R162, R162, 0x10, R206 ;  /* 0x00000010a2a27825 */ /* 0x000fe200078e00ce */
[----:B------:R-:W-:-:S02]  /*7920*/  F2FP.F16.F32.PACK_AB R118, R178, R177 ;  /* 0x000000b1b276723e */ /* 0x000fc400000000ff */
[----:B------:R-:W-:Y:S01]  /*7930*/  F2FP.F16.F32.PACK_AB R119, R172, R171 ;  /* 0x000000abac77723e */ /* 0x000fe200000000ff */
[----:B------:R-:W-:Y:S01]  /*7940*/  IMAD.WIDE.U32 R148, R184, 0x10, R210 ;  /* 0x00000010b8947825 */ /* 0x000fe200078e00d2 */
[----:B------:R-:W-:Y:S02]  /*7950*/  F2FP.F16.F32.PACK_AB R130, R158, R130 ;  /* 0x000000829e82723e */ /* 0x000fe400000000ff */
[----:B------:R-:W-:Y:S01]  /*7960*/  F2FP.F16.F32.PACK_AB R129, R157, R129 ;  /* 0x000000819d81723e */ /* 0x000fe200000000ff */
[----:B------:R-:W-:Y:S01]  /*7970*/  IMAD.WIDE.U32 R154, R184, 0x10, R206 ;  /* 0x00000010b89a7825 */ /* 0x000fe200078e00ce */
[----:B------:R-:W-:Y:S02]  /*7980*/  F2FP.F16.F32.PACK_AB R128, R156, R128 ;  /* 0x000000809c80723e */ /* 0x000fe400000000ff */
[----:B0-----:R-:W-:Y:S02]  /*7990*/  F2FP.F16.F32.PACK_AB R113, R193, R164 ;  /* 0x000000a4c171723e */ /* 0x001fe400000000ff */
[----:B------:R-:W-:-:S02]  /*79a0*/  F2FP.F16.F32.PACK_AB R112, R192, R191 ;  /* 0x000000bfc070723e */ /* 0x000fc400000000ff */
[----:B------:R-:W-:Y:S02]  /*79b0*/  F2FP.F16.F32.PACK_AB R123, R166, R165 ;  /* 0x000000a5a67b723e */ /* 0x000fe400000000ff */
[----:B------:R-:W-:Y:S01]  /*79c0*/  F2FP.F16.F32.PACK_AB R122, R159, R131 ;  /* 0x000000839f7a723e */ /* 0x000fe200000000ff */
[----:B------:R0:W-:Y:S01]  /*79d0*/  STG.E.128 desc[UR4][R152.64], R112 ;  /* 0x0000007098007986 */ /* 0x0001e2000c101d04 */
[----:B------:R-:W-:Y:S02]  /*79e0*/  F2FP.F16.F32.PACK_AB R121, R125, R126 ;  /* 0x0000007e7d79723e */ /* 0x000fe400000000ff */
[----:B------:R-:W-:Y:S01]  /*79f0*/  F2FP.F16.F32.PACK_AB R120, R127, R124 ;  /* 0x0000007c7f78723e */ /* 0x000fe200000000ff */
[----:B------:R0:W-:Y:S01]  /*7a00*/  STG.E.128 desc[UR4][R150.64], R116 ;  /* 0x0000007496007986 */ /* 0x0001e2000c101d04 */
[----:B------:R-:W-:Y:S02]  /*7a10*/  F2FP.F16.F32.PACK_AB R124, R194, R189 ;  /* 0x000000bdc27c723e */ /* 0x000fe400000000ff */
[----:B------:R-:W-:Y:S01]  /*7a20*/  F2FP.F16.F32.PACK_AB R125, R180, R179 ;  /* 0x000000b3b47d723e */ /* 0x000fe200000000ff */
[----:B------:R0:W-:Y:S01]  /*7a30*/  STG.E.128 desc[UR4][R162.64], R120 ;  /* 0x00000078a2007986 */ /* 0x0001e2000c101d04 */
[----:B------:R-:W-:-:S02]  /*7a40*/  F2FP.F16.F32.PACK_AB R126, R174, R173 ;  /* 0x000000adae7e723e */ /* 0x000fc400000000ff */
[----:B------:R-:W-:Y:S02]  /*7a50*/  F2FP.F16.F32.PACK_AB R127, R168, R167 ;  /* 0x000000a7a87f723e */ /* 0x000fe400000000ff */
[----:B------:R-:W-:Y:S02]  /*7a60*/  F2FP.F16.F32.PACK_AB R131, R161, R160 ;  /* 0x000000a0a183723e */ /* 0x000fe400000000ff */
[----:B------:R-:W-:Y:S01]  /*7a70*/  SEL R173, RZ, 0x1, P2 ;  /* 0x00000001ffad7807 */ /* 0x000fe20001000000 */
[----:B------:R0:W-:Y:S04]  /*7a80*/  STG.E.128 desc[UR4][R148.64], R124 ;  /* 0x0000007c94007986 */ /* 0x0001e8000c101d04 */
[----:B------:R0:W-:Y:S01]  /*7a90*/  STG.E.128 desc[UR4][R154.64], R128 ;  /* 0x000000809a007986 */ /* 0x0001e2000c101d04 */
[----:B------:R-:W-:Y:S05]  /*7aa0*/  @!P3 BRA `(.L_x_5291) ;  /* 0xffffff940094b947 */ /* 0x000fea000383ffff */
[----:B------:R-:W-:Y:S05]  /*7ab0*/  EXIT ;  /* 0x000000000000794d */ /* 0x000fea0003800000 */
.L_x_5290:
[----:B------:R-:W-:Y:S01]  /*7ac0*/  HFMA2.MMA R161, -RZ, RZ, 0, 5.9604644775390625e-08 ;  /* 0x00000001ffa17435 */ /* 0x000fe200000001ff */
[----:B------:R-:W-:Y:S02]  /*7ad0*/  MOV R173, R112 ;  /* 0x0000007000ad7202 */ /* 0x000fe40000000f00 */
[----:B------:R-:W-:Y:S02]  /*7ae0*/  MOV R160, 0x1f ;  /* 0x0000001f00a07802 */ /* 0x000fe40000000f00 */
[----:B------:R-:W-:-:S07]  /*7af0*/  MOV R113, 0xffffffff ;  /* 0xffffffff00717802 */ /* 0x000fce0000000f00 */
[----:B-----5:R-:W-:Y:S05]  /*7b00*/  WARPSYNC.COLLECTIVE R113, `(.L_x_5292) ;  /* 0x0000000071087348 */ /* 0x020fea0003c00000 */
[----:B------:R0:W1:Y:S02]  /*7b10*/  SHFL.BFLY P4, R228, R173, R161, R160 ;  /* 0x0c0000a1ade47389 */ /* 0x00006400000800a0 */
[----:B01---5:R-:W-:Y:S01]  /*7b20*/  ENDCOLLECTIVE ;  /* 0x000000000000791b */ /* 0x023fe20003800000 */
.L_x_5292:
[----:B------:R-:W-:Y:S01]  /*7b30*/  HFMA2.MMA R161, -RZ, RZ, 0, 1.1920928955078125e-07 ;  /* 0x00000002ffa17435 */ /* 0x000fe200000001ff */
[----:B------:R-:W-:-:S05]  /*7b40*/  FADD.FTZ R112, R112, R228 ;  /* 0x000000e470707221 */ /* 0x000fca0000010000 */
[----:B------:R-:W-:-:S07]  /*7b50*/  MOV R173, R112 ;  /* 0x0000007000ad7202 */ /* 0x000fce0000000f00 */
[----:B------:R-:W-:Y:S05]  /*7b60*/  WARPSYNC.COLLECTIVE R113, `(.L_x_5293) ;  /* 0x0000000071087348 */ /* 0x000fea0003c00000 */
[----:B------:R0:W1:Y:S02]  /*7b70*/  SHFL.BFLY P4, R228, R173, R161, R160 ;  /* 0x0c0000a1ade47389 */ /* 0x00006400000800a0 */
[----:B01----:R-:W-:Y:S01]  /*7b80*/  ENDCOLLECTIVE ;  /* 0x000000000000791b */ /* 0x003fe20003800000 */
.L_x_5293:
[----:B------:R-:W-:Y:S01]  /*7b90*/  HFMA2.MMA R161, -RZ, RZ, 0, 2.384185791015625e-07 ;  /* 0x00000004ffa17435 */ /* 0x000fe200000001ff */
[----:B------:R-:W-:-:S05]  /*7ba0*/  FADD.FTZ R112, R112, R228 ;  /* 0x000000e470707221 */ /* 0x000fca0000010000 */
[----:B------:R-:W-:-:S07]  /*7bb0*/  MOV R173, R112 ;  /* 0x0000007000ad7202 */ /* 0x000fce0000000f00 */
[----:B------:R-:W-:Y:S05]  /*7bc0*/  WARPSYNC.COLLECTIVE R113, `(.L_x_5294) ;  /* 0x0000000071087348 */ /* 0x000fea0003c00000 */
[----:B------:R0:W1:Y:S02]  /*7bd0*/  SHFL.BFLY P4, R228, R173, R161, R160 ;  /* 0x0c0000a1ade47389 */ /* 0x00006400000800a0 */
[----:B01----:R-:W-:Y:S01]  /*7be0*/  ENDCOLLECTIVE ;  /* 0x000000000000791b */ /* 0x003fe20003800000 */
.L_x_5294:
[----:B------:R-:W-:Y:S01]  /*7bf0*/  HFMA2.MMA R161, -RZ, RZ, 0, 4.76837158203125e-07 ;  /* 0x00000008ffa17435 */ /* 0x000fe200000001ff */
[----:B------:R-:W-:-:S05]  /*7c00*/  FADD.FTZ R112, R112, R228 ;  /* 0x000000e470707221 */ /* 0x000fca0000010000 */
[----:B------:R-:W-:-:S07]  /*7c10*/  MOV R173, R112 ;  /* 0x0000007000ad7202 */ /* 0x000fce0000000f00 */
[----:B------:R-:W-:Y:S05]  /*7c20*/  WARPSYNC.COLLECTIVE R113, `(.L_x_5295) ;  /* 0x0000000071087348 */ /* 0x000fea0003c00000 */
[----:B------:R0:W1:Y:S02]  /*7c30*/  SHFL.BFLY P4, R228, R173, R161, R160 ;  /* 0x0c0000a1ade47389 */ /* 0x00006400000800a0 */
[----:B01----:R-:W-:Y:S01]  /*7c40*/  ENDCOLLECTIVE ;  /* 0x000000000000791b */ /* 0x003fe20003800000 */
.L_x_5295:
[----:B------:R-:W-:Y:S01]  /*7c50*/  HFMA2.MMA R161, -RZ, RZ, 0, 9.5367431640625e-07 ;  /* 0x00000010ffa17435 */ /* 0x000fe200000001ff */
[----:B------:R-:W-:-:S05]  /*7c60*/  FADD.FTZ R112, R112, R228 ;  /* 0x000000e470707221 */ /* 0x000fca0000010000 */
[----:B------:R-:W-:-:S07]  /*7c70*/  MOV R173, R112 ;  /* 0x0000007000ad7202 */ /* 0x000fce0000000f00 */
[----:B------:R-:W-:Y:S05]  /*7c80*/  WARPSYNC.COLLECTIVE R113, `(.L_x_5296) ;  /* 0x0000000071087348 */ /* 0x000fea0003c00000 */
[----:B------:R0:W1:Y:S02]  /*7c90*/  SHFL.BFLY P4, R228, R173, R161, R160 ;  /* 0x0c0000a1ade47389 */ /* 0x00006400000800a0 */
[----:B01----:R-:W-:Y:S01]  /*7ca0*/  ENDCOLLECTIVE ;  /* 0x000000000000791b */ /* 0x003fe20003800000 */
.L_x_5296:
[----:B------:R-:W-:Y:S01]  /*7cb0*/  MOV R161, 0x1 ;  /* 0x0000000100a17802 */ /* 0x000fe20000000f00 */
        /* <DEDUP_REMOVED lines=118> */
.L_x_5297:
[----:B------:R-:W-:Y:S01]  /*8420*/  HFMA2.MMA R161, -RZ, RZ, 0, 1.1920928955078125e-07 ;  /* 0x00000002ffa17435 */ /* 0x000fe200000001ff */
[----:B------:R-:W-:-:S10]  /*8430*/  FADD.FTZ R173, R173, R228 ;  /* 0x000000e4adad7221 */ /* 0x000fd40000010000 */
[----:B------:R-:W-:Y:S05]  /*8440*/  WARPSYNC.COLLECTIVE R113, `(.L_x_5298) ;  /* 0x0000000071087348 */ /* 0x000fea0003c00000 */
[----:B------:R0:W1:Y:S02]  /*8450*/  SHFL.BFLY P4, R228, R173, R161, R160 ;  /* 0x0c0000a1ade47389 */ /* 0x00006400000800a0 */
[----:B01----:R-:W-:Y:S01]  /*8460*/  ENDCOLLECTIVE ;  /* 0x000000000000791b */ /* 0x003fe20003800000 */
.L_x_5298:
[----:B------:R-:W-:Y:S01]  /*8470*/  MOV R161, 0x4 ;  /* 0x0000000400a17802 */ /* 0x000fe20000000f00 */
[----:B------:R-:W-:-:S07]  /*8480*/  FADD.FTZ R173, R173, R228 ;  /* 0x000000e4adad7221 */ /* 0x000fce0000010000 */
[----:B------:R-:W-:Y:S05]  /*8490*/  WARPSYNC.COLLECTIVE R113, `(.L_x_5299) ;  /* 0x0000000071087348 */ /* 0x000fea0003c00000 */
[----:B------:R0:W1:Y:S02]  /*84a0*/  SHFL.BFLY P4, R228, R173, R161, R160 ;  /* 0x0c0000a1ade47389 */ /* 0x00006400000800a0 */
[----:B01----:R-:W-:Y:S01]  /*84b0*/  ENDCOLLECTIVE ;  /* 0x000000000000791b */ /* 0x003fe20003800000 */
.L_x_5299:
[----:B------:R-:W-:Y:S01]  /*84c0*/  HFMA2.MMA R161, -RZ, RZ, 0, 4.76837158203125e-07 ;  /* 0x00000008ffa17435 */ /* 0x000fe200000001ff */
[----:B------:R-:W-:-:S10]  /*84d0*/  FADD.FTZ R173, R173, R228 ;  /* 0x000000e4adad7221 */ /* 0x000fd40000010000 */
[----:B------:R-:W-:Y:S05]  /*84e0*/  WARPSYNC.COLLECTIVE R113, `(.L_x_5300) ;  /* 0x0000000071087348 */ /* 0x000fea0003c00000 */
[----:B------:R0:W1:Y:S02]  /*84f0*/  SHFL.BFLY P4, R228, R173, R161, R160 ;  /* 0x0c0000a1ade47389 */ /* 0x00006400000800a0 */
[----:B01----:R-:W-:Y:S01]  /*8500*/  ENDCOLLECTIVE ;  /* 0x000000000000791b */ /* 0x003fe20003800000 */
.L_x_5300:
[----:B------:R-:W-:Y:S01]  /*8510*/  MOV R161, 0x10 ;  /* 0x0000001000a17802 */ /* 0x000fe20000000f00 */
[----:B------:R-:W-:-:S07]  /*8520*/  FADD.FTZ R173, R173, R228 ;  /* 0x000000e4adad7221 */ /* 0x000fce0000010000 */
[----:B------:R-:W-:Y:S05]  /*8530*/  WARPSYNC.COLLECTIVE R113, `(.L_x_5301) ;  /* 0x0000000071087348 */ /* 0x000fea0003c00000 */
[----:B------:R0:W1:Y:S02]  /*8540*/  SHFL.BFLY P4, R228, R173, R161, R160 ;  /* 0x0c0000a1ade47389 */ /* 0x00006400000800a0 */
[----:B01----:R-:W-:Y:S01]  /*8550*/  ENDCOLLECTIVE ;  /* 0x000000000000791b */ /* 0x003fe20003800000 */
.L_x_5301:
[----:B------:R-:W-:Y:S05]  /*8560*/  BRA `(.L_x_5302) ;  /* 0xffffffd400707947 */ /* 0x000fea000383ffff */
.L_x_5303:
        /* <DEDUP_REMOVED lines=9> */
.L_x_41597:


//--------------------- .text._ZN10layer_norm31ln_parallel_residual_fwd_kernelINS_13Kernel_traitsI6__halfS2_S2_S2_fjLj7168ELj1ELj1ELj4ELj16ENS_18Kernel_traits_baseILj7168ES2_S2_S2_S2_fjLj128EEEEELb0ELb1ELb0EEEvNS_9FwdParamsE --------------------------
	.section	.text._ZN10layer_norm31ln_parallel_residual_fwd_kernelINS_13Kernel_traitsI6__halfS2_S2_S2_fjLj7168ELj1ELj1ELj4ELj16ENS_18Kernel_traits_baseILj7168ES2_S2_S2_S2_fjLj128EEEEELb0ELb1ELb0EEEvNS_9FwdParamsE,"ax",@progbits
	.align	128
        .global         _ZN10layer_norm31ln_parallel_residual_fwd_kernelINS_13Kernel_traitsI6__halfS2_S2_S2_fjLj7168ELj1ELj1ELj4ELj16ENS_18Kernel_traits_baseILj7168ES2_S2_S2_S2_fjLj128EEEEELb0ELb1ELb0EEEvNS_9FwdParamsE
        .type           _ZN10layer_norm31ln_parallel_residual_fwd_kernelINS_13Kernel_traitsI6__halfS2_S2_S2_fjLj7168ELj1ELj1ELj4ELj16ENS_18Kernel_traits_baseILj7168ES2_S2_S2_S2_fjLj128EEEEELb0ELb1ELb0EEEvNS_9FwdParamsE,@function
        .size           _ZN10layer_norm31ln_parallel_residual_fwd_kernelINS_13Kernel_traitsI6__halfS2_S2_S2_fjLj7168ELj1ELj1ELj4ELj16ENS_18Kernel_traits_baseILj7168ES2_S2_S2_S2_fjLj128EEEEELb0ELb1ELb0EEEvNS_9FwdParamsE,(.L_x_41598 - _ZN10layer_norm31ln_parallel_residual_fwd_kernelINS_13Kernel_traitsI6__halfS2_S2_S2_fjLj7168ELj1ELj1ELj4ELj16ENS_18Kernel_traits_baseILj7168ES2_S2_S2_S2_fjLj128EEEEELb0ELb1ELb0EEEvNS_9FwdParamsE)
        .other          _ZN10layer_norm31ln_parallel_residual_fwd_kernelINS_13Kernel_traitsI6__halfS2_S2_S2_fjLj7168ELj1ELj1ELj4ELj16ENS_18Kernel_traits_baseILj7168ES2_S2_S2_S2_fjLj128EEEEELb0ELb1ELb0EEEvNS_9FwdParamsE,@"STO_CUDA_ENTRY STV_DEFAULT"
_ZN10layer_norm31ln_parallel_residual_fwd_kernelINS_13Kernel_traitsI6__halfS2_S2_S2_fjLj7168ELj1ELj1ELj4ELj16ENS_18Kernel_traits_baseILj7168ES2_S2_S2_S2_fjLj128EEEEELb0ELb1ELb0EEEvNS_9FwdParamsE:
.text._ZN10layer_norm31ln_parallel_residual_fwd_kernelINS_13Kernel_traitsI6__halfS2_S2_S2_fjLj7168ELj1ELj1ELj4ELj16ENS_18Kernel_traits_baseILj7168ES2_S2_S2_S2_fjLj128EEEEELb0ELb1ELb0EEEvNS_9FwdParamsE:
        /* <DEDUP_REMOVED lines=33> */
[----:B------:R0:W5:Y:S01]  /*0210*/  LDG.E.128 R40, desc[UR4][R2.64] ;  /* 0x0000000402287981 */ /* 0x000162000c1e1d00 */
[----:B------:R-:W-:Y:S02]  /*0220*/  LOP3.LUT R15, R15, 0x80, RZ, 0xfc, !PT ;  /* 0x000000800f0f7812 */ /* 0x000fe400078efcff */
[----:B------:R-:W-:Y:S02]  /*0230*/  @!P0 CS2R R16, SRZ ;  /* 0x0000000000108805 */ /* 0x000fe4000001ff00 */
[----:B0-----:R-:W-:-:S07]  /*0240*/  @!P0 CS2R R18, SRZ ;  /* 0x0000000000128805 */ /* 0x001fce000001ff00 */
.L_x_5305:
[----:B------:R-:W-:Y:S05]  /*0250*/  BSYNC B0 ;  /* 0x0000000000007941 */ /* 0x000fea0003800000 */
.L_x_5304:
[----:B------:R-:W-:Y:S04]  /*0260*/  BSSY B0, `(.L_x_5306) ;  /* 0x000000e000007945 */ /* 0x000fe80003800000 */
[----:B------:R-:W-:Y:S05]  /*0270*/  @!P6 BRA `(.L_x_5307) ;  /* 0x000000000030e947 */ /* 0x000fea0003800000 */
        /* <DEDUP_REMOVED lines=9> */
[----:B------:R-:W-:Y:S02]  /*0310*/  IADD3 R15, R15, 0x80, RZ ;  /* 0x000000800f0f7810 */ /* 0x000fe40007ffe0ff */
[----:B------:R-:W-:Y:S02]  /*0320*/  @!P0 CS2R R4, SRZ ;  /* 0x0000000000048805 */ /* 0x000fe4000001ff00 */
[----:B0-----:R-:W-:-:S07]  /*0330*/  @!P0 CS2R R6, SRZ ;  /* 0x0000000000068805 */ /* 0x001fce000001ff00 */
.L_x_5307:
[----:B------:R-:W-:Y:S05]  /*0340*/  BSYNC B0 ;  /* 0x0000000000007941 */ /* 0x000fea0003800000 */
.L_x_5306:
        /* <DEDUP_REMOVED lines=11> */
[----:B------:R-:W-:Y:S02]  /*0400*/  IADD3 R15, R15, 0x80, RZ ;  /* 0x000000800f0f7810 */ /* 0x000fe40007ffe0ff */
[----:B------:R-:W-:Y:S02]  /*0410*/  @!P0 CS2R R88, SRZ ;  /* 0x0000000000588805 */ /* 0x000fe4000001ff00 */
[----:B0-----:R-:W-:-:S07]  /*0420*/  @!P0 CS2R R90, SRZ ;  /* 0x00000000005a8805 */ /* 0x001fce000001ff00 */
.L_x_5309:
[----:B------:R-:W-:Y:S05]  /*0430*/  BSYNC B0 ;  /* 0x0000000000007941 */ /* 0x000fea0003800000 */
.L_x_5308:
        /* <DEDUP_REMOVED lines=14> */
.L_x_5311:
[----:B------:R-:W-:Y:S05]  /*0520*/  BSYNC B0 ;  /* 0x0000000000007941 */ /* 0x000fea0003800000 */
.L_x_5310:
        /* <DEDUP_REMOVED lines=14> */
.L_x_5313:
[----:B------:R-:W-:Y:S05]  /*0610*/  BSYNC B0 ;  /* 0x0000000000007941 */ /* 0x000fea0003800000 */
.L_x_5312:
        /* <DEDUP_REMOVED lines=17> */
.L_x_5315:
[----:B------:R-:W-:Y:S05]  /*0730*/  BSYNC B0 ;  /* 0x0000000000007941 */ /* 0x000fea0003800000 */
.L_x_5314:
        /* <DEDUP_REMOVED lines=16> */
.L_x_5317:
[----:B------:R-:W-:Y:S05]  /*0840*/  BSYNC B0 ;  /* 0x0000000000007941 */ /* 0x000fea0003800000 */
.L_x_5316:
        /* <DEDUP_REMOVED lines=10> */
[----:B------:R-:W-:Y:S01]  /*08f0*/  ULDC.U8 UR6, c[0x0][0x2a0] ;  /* 0x0000a80000067ab9 */ /* 0x000fe20000000000 */
[----:B------:R-:W-:Y:S01]  /*0900*/  HADD2.F32 R119, -RZ, R56.H1_H1 ;  /* 0x30000038ff777230 */ /* 0x000fe20000004100 */
[----:B------:R-:W-:Y:S01]  /*0910*/  SHF.R.S32.HI R56, RZ, 0x3, R120 ;  /* 0x00000003ff387819 */ /* 0x000fe20000011478 */
[--C-:B------:R-:W-:Y:S01]  /*0920*/  HADD2.F32 R98, -RZ, R78.reuse.H0_H0 ;  /* 0x2000004eff627230 */ /* 0x100fe20000004100 */
[----:B------:R-:W-:Y:S01]  /*0930*/  ISETP.NE.AND P2, PT, RZ, UR6, PT ;  /* 0x00000006ff007c0c */ /* 0x000fe2000bf45270 */
[----:B------:R-:W-:Y:S01]  /*0940*/  HADD2.F32 R103, -RZ, R78.H1_H1 ;  /* 0x3000004eff677230 */ /* 0x000fe20000004100 */
[----:B------:R-:W-:Y:S01]  /*0950*/  LOP3.LUT R50, R50, 0xfffffbff, RZ, 0xc0, !PT ;  /* 0xfffffbff32327812 */ /* 0x000fe200078ec0ff */
[--C-:B------:R-:W-:Y:S01]  /*0960*/  HADD2.F32 R78, -RZ, R64.reuse.H0_H0 ;  /* 0x20000040ff4e7230 */ /* 0x100fe20000004100 */
[----:B------:R-:W-:Y:S01]  /*0970*/  HFMA2.MMA R140, -RZ, RZ, 0, 5.9604644775390625e-08 ;  /* 0x00000001ff8c7435 */ /* 0x000fe200000001ff */
[----:B------:R-:W-:Y:S01]  /*0980*/  HADD2.F32 R102, -RZ, R64.H1_H1 ;  /* 0x30000040ff667230 */ /* 0x000fe20000004100 */
[C---:B------:R-:W-:Y:S01]  /*0990*/  SHF.L.U32 R64, R53.reuse, 0x5, RZ ;  /* 0x0000000535407819 */ /* 0x040fe200000006ff */
[--C-:B------:R-:W-:Y:S01]  /*09a0*/  HADD2.F32 R118, -RZ, R57.reuse.H0_H0 ;  /* 0x20000039ff767230 */ /* 0x100fe20000004100 */
[----:B------:R-:W-:Y:S01]  /*09b0*/  ULDC UR10, c[0x0][0x218] ;  /* 0x00008600000a7ab9 */ /* 0x000fe20000000800 */
[----:B------:R-:W-:Y:S01]  /*09c0*/  HADD2.F32 R121, -RZ, R57.H1_H1 ;  /* 0x30000039ff797230 */ /* 0x000fe20000004100 */
[----:B------:R-:W-:Y:S01]  /*09d0*/  LOP3.LUT R57, R56, 0x7f, RZ, 0xc0, !PT ;  /* 0x0000007f38397812 */ /* 0x000fe200078ec0ff */
[--C-:B------:R-:W-:Y:S01]  /*09e0*/  HADD2.F32 R120, -RZ, R58.reuse.H0_H0 ;  /* 0x2000003aff787230 */ /* 0x100fe20000004100 */
[----:B------:R-:W-:Y:S01]  /*09f0*/  LOP3.LUT R64, R64, 0x3e0, RZ, 0xc0, !PT ;  /* 0x000003e040407812 */ /* 0x000fe200078ec0ff */
[----:B------:R-:W-:Y:S01]  /*0a00*/  HADD2.F32 R123, -RZ, R58.H1_H1 ;  /* 0x3000003aff7b7230 */ /* 0x000fe20000004100 */
[----:B------:R-:W-:Y:S01]  /*0a10*/  LOP3.LUT R58, R53, 0x60, RZ, 0xc0, !PT ;  /* 0x00000060353a7812 */ /* 0x000fe200078ec0ff */
[--C-:B------:R-:W-:Y:S01]  /*0a20*/  HADD2.F32 R48, -RZ, R40.reuse.H0_H0 ;  /* 0x20000028ff307230 */ /* 0x100fe20000004100 */
[----:B------:R-:W-:Y:S01]  /*0a30*/  SHF.R.U32.HI R56, RZ, 0x2, R56 ;  /* 0x00000002ff387819 */ /* 0x000fe20000011638 */
[----:B------:R-:W-:Y:S01]  /*0a40*/  HADD2.F32 R49, -RZ, R40.H1_H1 ;  /* 0x30000028ff317230 */ /* 0x000fe20000004100 */
[C---:B------:R-:W-:Y:S01]  /*0a50*/  VIADDMNMX R58, R57.reuse, -R58, RZ, !PT ;  /* 0x8000003a393a7246 */ /* 0x040fe200078001ff */
[--C-:B------:R-:W-:Y:S01]  /*0a60*/  HADD2.F32 R46, -RZ, R41.reuse.H0_H0 ;  /* 0x20000029ff2e7230 */ /* 0x100fe20000004100 */
[----:B------:R-:W-:Y:S01]  /*0a70*/  VIADDMNMX R64, R57, -R64, RZ, !PT ;  /* 0x8000004039407246 */ /* 0x000fe200078001ff */
[----:B------:R-:W-:Y:S01]  /*0a80*/  HADD2.F32 R47, -RZ, R41.H1_H1 ;  /* 0x30000029ff2f7230 */ /* 0x000fe20000004100 */
[----:B------:R-:W-:Y:S01]  /*0a90*/  LOP3.LUT R57, R56, 0x3fffffe0, RZ, 0xc0, !PT ;  /* 0x3fffffe038397812 */ /* 0x000fe200078ec0ff */
[--C-:B------:R-:W-:Y:S01]  /*0aa0*/  HADD2.F32 R41, -RZ, R16.reuse.H0_H0 ;  /* 0x20000010ff297230 */ /* 0x100fe20000004100 */
[----:B------:R-:W-:Y:S01]  /*0ab0*/  VIMNMX R58, R58, 0x20, PT ;  /* 0x000000203a3a7848 */ /* 0x000fe20003fe0100 */
[----:B------:R-:W-:Y:S01]  /*0ac0*/  HADD2.F32 R40, -RZ, R16.H1_H1 ;  /* 0x30000010ff287230 */ /* 0x000fe20000004100 */
[----:B------:R-:W-:Y:S01]  /*0ad0*/  VIMNMX R64, R64, 0x20, PT ;  /* 0x0000002040407848 */ /* 0x000fe20003fe0100 */
[--C-:B------:R-:W-:Y:S01]  /*0ae0*/  HADD2.F32 R39, -RZ, R17.reuse.H0_H0 ;  /* 0x20000011ff277230 */ /* 0x100fe20000004100 */
[----:B------:R-:W-:Y:S01]  /*0af0*/  IADD3 R58, R58, R57, RZ ;  /* 0x000000393a3a7210 */ /* 0x000fe20007ffe0ff */
[----:B------:R-:W-:Y:S01]  /*0b00*/  HADD2.F32 R38, -RZ, R17.H1_H1 ;  /* 0x30000011ff267230 */ /* 0x000fe20000004100 */
[----:B------:R-:W-:Y:S01]  /*0b10*/  IADD3 R64, R57, R64, RZ ;  /* 0x0000004039407210 */ /* 0x000fe20007ffe0ff */
[--C-:B------:R-:W-:Y:S01]  /*0b20*/  HADD2.F32 R37, -RZ, R18.reuse.H0_H0 ;  /* 0x20000012ff257230 */ /* 0x100fe20000004100 */
[----:B------:R-:W-:Y:S01]  /*0b30*/  SHF.L.U32 R58, R58, 0x3, RZ ;  /* 0x000000033a3a7819 */ /* 0x000fe200000006ff */
[----:B------:R-:W-:Y:S01]  /*0b40*/  HADD2.F32 R36, -RZ, R18.H1_H1 ;  /* 0x30000012ff247230 */ /* 0x000fe20000004100 */
[----:B------:R-:W-:Y:S01]  /*0b50*/  SHF.L.U32 R132, R64, 0x3, RZ ;  /* 0x0000000340847819 */ /* 0x000fe200000006ff */
[--C-:B------:R-:W-:Y:S01]  /*0b60*/  HADD2.F32 R35, -RZ, R19.reuse.H0_H0 ;  /* 0x20000013ff237230 */ /* 0x100fe20000004100 */
[----:B------:R-:W-:Y:S01]  /*0b70*/  I2FP.F32.U32 R58, R58 ;  /* 0x0000003a003a7245 */ /* 0x000fe20000201000 */
[----:B------:R-:W-:Y:S01]  /*0b80*/  HADD2.F32 R34, -RZ, R19.H1_H1 ;  /* 0x30000013ff227230 */ /* 0x000fe20000004100 */
[----:B------:R-:W-:Y:S01]  /*0b90*/  @P2 LOP3.LUT R50, R50, 0x400, RZ, 0xfc, !PT ;  /* 0x0000040032322812 */ /* 0x000fe200078efcff */
[--C-:B------:R-:W-:Y:S01]  /*0ba0*/  HADD2.F32 R16, -RZ, R8.reuse.H0_H0 ;  /* 0x20000008ff107230 */ /* 0x100fe20000004100 */
[----:B------:R0:W1:Y:S01]  /*0bb0*/  MUFU.RCP R134, R58 ;  /* 0x0000003a00867308 */ /* 0x0000620000001000 */
        /* <DEDUP_REMOVED lines=53> */
[----:B------:R-:W-:Y:S02]  /*0f10*/  HADD2.F32 R42, -RZ, R43.H0_H0 ;  /* 0x2000002bff2a7230 */ /* 0x000fe40000004100 */
[----:B------:R-:W-:Y:S02]  /*0f20*/  HADD2.F32 R26, -RZ, R27.H0_H0 ;  /* 0x2000001bff1a7230 */ /* 0x000fe40000004100 */
[----:B------:R-:W-:Y:S02]  /*0f30*/  HADD2.F32 R10, -RZ, R11.H0_H0 ;  /* 0x2000000bff0a7230 */ /* 0x000fe40000004100 */
[----:B------:R-:W-:-:S02]  /*0f40*/  HADD2.F32 R0, -RZ, R80.H0_H0 ;  /* 0x20000050ff007230 */ /* 0x000fc40000004100 */
[----:B------:R-:W-:Y:S02]  /*0f50*/  HADD2.F32 R54, -RZ, R81.H0_H0 ;  /* 0x20000051ff367230 */ /* 0x000fe40000004100 */
[----:B------:R-:W-:Y:S02]  /*0f60*/  HADD2.F32 R75, -RZ, R76.H0_H0 ;  /* 0x2000004cff4b7230 */ /* 0x000fe40000004100 */
[----:B------:R-:W-:Y:S02]  /*0f70*/  HADD2.F32 R99, -RZ, R77.H0_H0 ;  /* 0x2000004dff637230 */ /* 0x000fe40000004100 */
[--C-:B------:R-:W-:Y:S02]  /*0f80*/  HADD2.F32 R101, -RZ, R79.reuse.H0_H0 ;  /* 0x2000004fff657230 */ /* 0x100fe40000004100 */
[----:B------:R-:W-:Y:S02]  /*0f90*/  HADD2.F32 R100, -RZ, R79.H1_H1 ;  /* 0x3000004fff647230 */ /* 0x000fe40000004100 */
[----:B------:R-:W-:-:S02]  /*0fa0*/  HADD2.F32 R43, -RZ, R43.H1_H1 ;  /* 0x3000002bff2b7230 */ /* 0x000fc40000004100 */
[----:B------:R-:W-:Y:S02]  /*0fb0*/  HADD2.F32 R27, -RZ, R27.H1_H1 ;  /* 0x3000001bff1b7230 */ /* 0x000fe40000004100 */
[----:B------:R-:W-:Y:S02]  /*0fc0*/  HADD2.F32 R11, -RZ, R11.H1_H1 ;  /* 0x3000000bff0b7230 */ /* 0x000fe40000004100 */
[----:B------:R-:W-:Y:S02]  /*0fd0*/  HADD2.F32 R80, -RZ, R80.H1_H1 ;  /* 0x30000050ff507230 */ /* 0x000fe40000004100 */
[----:B------:R-:W-:Y:S02]  /*0fe0*/  HADD2.F32 R81, -RZ, R81.H1_H1 ;  /* 0x30000051ff517230 */ /* 0x000fe40000004100 */
[----:B------:R-:W-:Y:S02]  /*0ff0*/  HADD2.F32 R76, -RZ, R76.H1_H1 ;  /* 0x3000004cff4c7230 */ /* 0x000fe40000004100 */
        /* <DEDUP_REMOVED lines=24> */
[----:B01----:R-:W-:-:S07]  /*1180*/  HADD2.F32 R147, -RZ, R63.H1_H1 ;  /* 0x3000003fff937230 */ /* 0x003fce0000004100 */
.L_x_5571:
        /* <DEDUP_REMOVED lines=29> */
.L_x_5321:
[----:B-----5:R-:W-:-:S05]  /*1360*/  HADD2.F32 R142, -RZ, R60.H0_H0 ;  /* 0x2000003cff8e7230 */ /* 0x020fca0000004100 */
[----:B------:R-:W-:Y:S01]  /*1370*/  FADD.FTZ R145, R142, R145 ;  /* 0x000000918e917221 */ /* 0x000fe20000010000 */
[----:B------:R-:W-:Y:S06]  /*1380*/  BRA `(.L_x_5322) ;  /* 0x0000000000107947 */ /* 0x000fec0003800000 */
.L_x_5320:
[----:B-----5:R-:W-:Y:S02]  /*1390*/  HADD2.F32 R142, -RZ, R64.H0_H0 ;  /* 0x20000040ff8e7230 */ /* 0x020fe40000004100 */
[----:B------:R-:W-:-:S03]  /*13a0*/  @P2 HADD2.F32 R144, -RZ, R60.H0_H0 ;  /* 0x2000003cff902230 */ /* 0x000fc60000004100 */
[----:B------:R-:W-:-:S04]  /*13b0*/  FADD.FTZ R145, R142, R145 ;  /* 0x000000918e917221 */ /* 0x000fc80000010000 */
[----:B------:R-:W-:-:S07]  /*13c0*/  @P2 FADD.FTZ R145, R144, R145 ;  /* 0x0000009190912221 */ /* 0x000fce0000010000 */
.L_x_5322:
[----:B------:R-:W-:-:S04]  /*13d0*/  F2FP.F16.F32.PACK_AB R142, RZ, R145 ;  /* 0x00000091ff8e723e */ /* 0x000fc800000000ff */
[----:B------:R-:W-:-:S07]  /*13e0*/  PRMT R56, R142, 0x7610, R56 ;  /* 0x000076108e387816 */ /* 0x000fce0000000038 */
.L_x_5323:
[----:B------:R-:W-:Y:S01]  /*13f0*/  HADD2.F32 R175, -RZ, R68.H1_H1 ;  /* 0x30000044ffaf7230 */ /* 0x000fe20000004100 */
[----:B------:R-:W-:Y:S06]  /*1400*/  @P3 BRA `(.L_x_5324) ;  /* 0x0000000000203947 */ /* 0x000fec0003800000 */
[----:B------:R-:W-:-:S04]  /*1410*/  ISETP.NE.U32.AND P4, PT, RZ, UR14, PT ;  /* 0x0000000eff007c0c */ /* 0x000fc8000bf85070 */
[----:B------:R-:W-:-:S13]  /*1420*/  ISETP.NE.AND.EX P4, PT, RZ, UR15, PT, P4 ;  /* 0x0000000fff007c0c */ /* 0x000fda000bf85340 */
[----:B------:R-:W-:Y:S05]  /*1430*/  @P4 BRA `(.L_x_5325) ;  /* 0x0000000000084947 */ /* 0x000fea0003800000 */
[----:B------:R-:W-:Y:S05]  /*1440*/  @P0 BRA `(.L_x_5326) ;  /* 0x0000000000200947 */ /* 0x000fea0003800000 */
[----:B------:R-:W-:Y:S05]  /*1450*/  BRA `(.L_x_5327) ;  /* 0x0000000000247947 */ /* 0x000fea0003800000 */
.L_x_5325:
[----:B-----5:R-:W-:-:S05]  /*1460*/  HADD2.F32 R68, -RZ, R60.H1_H1 ;  /* 0x3000003cff447230 */ /* 0x020fca0000004100 */
[----:B------:R-:W-:Y:S01]  /*1470*/  FADD.FTZ R175, R68, R175 ;  /* 0x000000af44af7221 */ /* 0x000fe20000010000 */
[----:B------:R-:W-:Y:S06]  /*1480*/  BRA `(.L_x_5326) ;  /* 0x0000000000107947 */ /* 0x000fec0003800000 */
.L_x_5324:
[----:B-----5:R-:W-:Y:S02]  /*1490*/  HADD2.F32 R68, -RZ, R64.H1_H1 ;  /* 0x30000040ff447230 */ /* 0x020fe40000004100 */
[----:B------:R-:W-:-:S03]  /*14a0*/  @P2 HADD2.F32 R142, -RZ, R60.H1_H1 ;  /* 0x3000003cff8e2230 */ /* 0x000fc60000004100 */
[----:B------:R-:W-:-:S04]  /*14b0*/  FADD.FTZ R175, R68, R175 ;  /* 0x000000af44af7221 */ /* 0x000fc80000010000 */
[----:B------:R-:W-:-:S07]  /*14c0*/  @P2 FADD.FTZ R175, R142, R175 ;  /* 0x000000af8eaf2221 */ /* 0x000fce0000010000 */
.L_x_5326:
[----:B------:R-:W-:-:S04]  /*14d0*/  F2FP.F16.F32.PACK_AB R68, RZ, R175 ;  /* 0x000000afff44723e */ /* 0x000fc800000000ff */
[----:B------:R-:W-:-:S07]  /*14e0*/  PRMT R56, R56, 0x5410, R68 ;  /* 0x0000541038387816 */ /* 0x000fce0000000044 */
.L_x_5327:
[----:B------:R-:W-:Y:S01]  /*14f0*/  HADD2.F32 R173, -RZ, R69.H0_H0 ;  /* 0x20000045ffad7230 */ /* 0x000fe20000004100 */
[----:B------:R-:W-:Y:S06]  /*1500*/  @P3 BRA `(.L_x_5328) ;  /* 0x0000000000203947 */ /* 0x000fec0003800000 */
[----:B------:R-:W-:-:S04]  /*1510*/  ISETP.NE.U32.AND P4, PT, RZ, UR14, PT ;  /* 0x0000000eff007c0c */ /* 0x000fc8000bf85070 */
[----:B------:R-:W-:-:S13]  /*1520*/  ISETP.NE.AND.EX P4, PT, RZ, UR15, PT, P4 ;  /* 0x0000000fff007c0c */ /* 0x000fda000bf85340 */
[----:B------:R-:W-:Y:S05]  /*1530*/  @P4 BRA `(.L_x_5329) ;  /* 0x0000000000084947 */ /* 0x000fea0003800000 */
[----:B------:R-:W-:Y:S05]  /*1540*/  @P0 BRA `(.L_x_5330) ;  /* 0x0000000000200947 */ /* 0x000fea0003800000 */
[----:B------:R-:W-:Y:S05]  /*1550*/  BRA `(.L_x_5331) ;  /* 0x0000000000247947 */ /* 0x000fea0003800000 */
.L_x_5329:
[----:B-----5:R-:W-:-:S05]  /*1560*/  HADD2.F32 R68, -RZ, R61.H0_H0 ;  /* 0x2000003dff447230 */ /* 0x020fca0000004100 */
[----:B------:R-:W-:Y:S01]  /*1570*/  FADD.FTZ R173, R68, R173 ;  /* 0x000000ad44ad7221 */ /* 0x000fe20000010000 */
[----:B------:R-:W-:Y:S06]  /*1580*/  BRA `(.L_x_5330) ;  /* 0x0000000000107947 */ /* 0x000fec0003800000 */
.L_x_5328:
[----:B-----5:R-:W-:Y:S02]  /*1590*/  HADD2.F32 R68, -RZ, R65.H0_H0 ;  /* 0x20000041ff447230 */ /* 0x020fe40000004100 */
[----:B------:R-:W-:-:S03]  /*15a0*/  @P2 HADD2.F32 R142, -RZ, R61.H0_H0 ;  /* 0x2000003dff8e2230 */ /* 0x000fc60000004100 */
[----:B------:R-:W-:-:S04]  /*15b0*/  FADD.FTZ R173, R68, R173 ;  /* 0x000000ad44ad7221 */ /* 0x000fc80000010000 */
[----:B------:R-:W-:-:S07]  /*15c0*/  @P2 FADD.FTZ R173, R142, R173 ;  /* 0x000000ad8ead2221 */ /* 0x000fce0000010000 */
.L_x_5330:
[----:B------:R-:W-:-:S04]  /*15d0*/  F2FP.F16.F32.PACK_AB R68, RZ, R173 ;  /* 0x000000adff44723e */ /* 0x000fc800000000ff */
[----:B------:R-:W-:-:S07]  /*15e0*/  PRMT R57, R68, 0x7610, R57 ;  /* 0x0000761044397816 */ /* 0x000fce0000000039 */
.L_x_5331:
[----:B------:R-:W-:Y:S01]  /*15f0*/  HADD2.F32 R183, -RZ, R69.H1_H1 ;  /* 0x30000045ffb77230 */ /* 0x000fe20000004100 */
[----:B------:R-:W-:Y:S06]  /*1600*/  @P3 BRA `(.L_x_5332) ;  /* 0x0000000000203947 */ /* 0x000fec0003800000 */
[----:B------:R-:W-:-:S04]  /*1610*/  ISETP.NE.U32.AND P4, PT, RZ, UR14, PT ;  /* 0x0000000eff007c0c */ /* 0x000fc8000bf85070 */
[----:B------:R-:W-:-:S13]  /*1620*/  ISETP.NE.AND.EX P4, PT, RZ, UR15, PT, P4 ;  /* 0x0000000fff007c0c */ /* 0x000fda000bf85340 */
[----:B------:R-:W-:Y:S05]  /*1630*/  @P4 BRA `(.L_x_5333) ;  /* 0x0000000000084947 */ /* 0x000fea0003800000 */
[----:B------:R-:W-:Y:S05]  /*1640*/  @P0 BRA `(.L_x_5334) ;  /* 0x0000000000200947 */ /* 0x000fea0003800000 */
[----:B------:R-:W-:Y:S05]  /*1650*/  BRA `(.L_x_5335) ;  /* 0x0000000000247947 */ /* 0x000fea0003800000 */
.L_x_5333:
[----:B-----5:R-:W-:-:S05]  /*1660*/  HADD2.F32 R68, -RZ, R61.H1_H1 ;  /* 0x3000003dff447230 */ /* 0x020fca0000004100 */
[----:B------:R-:W-:Y:S01]  /*1670*/  FADD.FTZ R183, R68, R183 ;  /* 0x000000b744b77221 */ /* 0x000fe20000010000 */
[----:B------:R-:W-:Y:S06]  /*1680*/  BRA `(.L_x_5334) ;  /* 0x0000000000107947 */ /* 0x000fec0003800000 */
.L_x_5332:
[----:B-----5:R-:W-:Y:S02]  /*1690*/  HADD2.F32 R68, -RZ, R65.H1_H1 ;  /* 0x30000041ff447230 */ /* 0x020fe40000004100 */
[----:B------:R-:W-:-:S03]  /*16a0*/  @P2 HADD2.F32 R142, -RZ, R61.H1_H1 ;  /* 0x3000003dff8e2230 */ /* 0x000fc60000004100 */
[----:B------:R-:W-:-:S04]  /*16b0*/  FADD.FTZ R183, R68, R183 ;  /* 0x000000b744b77221 */ /* 0x000fc80000010000 */
[----:B------:R-:W-:-:S07]  /*16c0*/  @P2 FADD.FTZ R183, R142, R183 ;  /* 0x000000b78eb72221 */ /* 0x000fce0000010000 */
.L_x_5334:
[----:B------:R-:W-:-:S04]  /*16d0*/  F2FP.F16.F32.PACK_AB R68, RZ, R183 ;  /* 0x000000b7ff44723e */ /* 0x000fc800000000ff */
[----:B------:R-:W-:-:S07]  /*16e0*/  PRMT R57, R57, 0x5410, R68 ;  /* 0x0000541039397816 */ /* 0x000fce0000000044 */
.L_x_5335:
[----:B------:R-:W-:Y:S01]  /*16f0*/  HADD2.F32 R181, -RZ, R70.H0_H0 ;  /* 0x20000046ffb57230 */ /* 0x000fe20000004100 */
[----:B------:R-:W-:Y:S06]  /*1700*/  @P3 BRA `(.L_x_5336) ;  /* 0x0000000000203947 */ /* 0x000fec0003800000 */
[----:B------:R-:W-:-:S04]  /*1710*/  ISETP.NE.U32.AND P4, PT, RZ, UR14, PT ;  /* 0x0000000eff007c0c */ /* 0x000fc8000bf85070 */
[----:B------:R-:W-:-:S13]  /*1720*/  ISETP.NE.AND.EX P4, PT, RZ, UR15, PT, P4 ;  /* 0x0000000fff007c0c */ /* 0x000fda000bf85340 */
[----:B------:R-:W-:Y:S05]  /*1730*/  @P4 BRA `(.L_x_5337) ;  /* 0x0000000000084947 */ /* 0x000fea0003800000 */
[----:B------:R-:W-:Y:S05]  /*1740*/  @P0 BRA `(.L_x_5338) ;  /* 0x0000000000200947 */ /* 0x000fea0003800000 */
[----:B------:R-:W-:Y:S05]  /*1750*/  BRA `(.L_x_5339) ;  /* 0x0000000000247947 */ /* 0x000fea0003800000 */
.L_x_5337:
[----:B-----5:R-:W-:-:S05]  /*1760*/  HADD2.F32 R68, -RZ, R62.H0_H0 ;  /* 0x2000003eff447230 */ /* 0x020fca0000004100 */
[----:B------:R-:W-:Y:S01]  /*1770*/  FADD.FTZ R181, R68, R181 ;  /* 0x000000b544b57221 */ /* 0x000fe20000010000 */
[----:B------:R-:W-:Y:S06]  /*1780*/  BRA `(.L_x_5338) ;  /* 0x0000000000107947 */ /* 0x000fec0003800000 */
.L_x_5336:
[----:B-----5:R-:W-:Y:S02]  /*1790*/  HADD2.F32 R68, -RZ, R66.H0_H0 ;  /* 0x20000042ff447230 */ /* 0x020fe40000004100 */
[----:B------:R-:W-:-:S03]  /*17a0*/  @P2 HADD2.F32 R142, -RZ, R62.H0_H0 ;  /* 0x2000003eff8e2230 */ /* 0x000fc60000004100 */
[----:B------:R-:W-:-:S04]  /*17b0*/  FADD.FTZ R181, R68, R181 ;  /* 0x000000b544b57221 */ /* 0x000fc80000010000 */
[----:B------:R-:W-:-:S07]  /*17c0*/  @P2 FADD.FTZ R181, R142, R181 ;  /* 0x000000b58eb52221 */ /* 0x000fce0000010000 */
.L_x_5338:
[----:B------:R-:W-:-:S04]  /*17d0*/  F2FP.F16.F32.PACK_AB R68, RZ, R181 ;  /* 0x000000b5ff44723e */ /* 0x000fc800000000ff */
[----:B------:R-:W-:-:S07]  /*17e0*/  PRMT R58, R68, 0x7610, R58 ;  /* 0x00007610443a7816 */ /* 0x000fce000000003a */
.L_x_5339:
[----:B------:R-:W-:Y:S01]  /*17f0*/  HADD2.F32 R207, -RZ, R70.H1_H1 ;  /* 0x30000046ffcf7230 */ /* 0x000fe20000004100 */
[----:B------:R-:W-:Y:S06]  /*1800*/  @P3 BRA `(.L_x_5340) ;  /* 0x0000000000203947 */ /* 0x000fec0003800000 */
[----:B------:R-:W-:-:S04]  /*1810*/  ISETP.NE.U32.AND P4, PT, RZ, UR14, PT ;  /* 0x0000000eff007c0c */ /* 0x000fc8000bf85070 */
[----:B------:R-:W-:-:S13]  /*1820*/  ISETP.NE.AND.EX P4, PT, RZ, UR15, PT, P4 ;  /* 0x0000000fff007c0c */ /* 0x000fda000bf85340 */
[----:B------:R-:W-:Y:S05]  /*1830*/  @P4 BRA `(.L_x_5341) ;  /* 0x0000000000084947 */ /* 0x000fea0003800000 */
[----:B------:R-:W-:Y:S05]  /*1840*/  @P0 BRA `(.L_x_5342) ;  /* 0x0000000000200947 */ /* 0x000fea0003800000 */
[----:B------:R-:W-:Y:S05]  /*1850*/  BRA `(.L_x_5343) ;  /* 0x0000000000247947 */ /* 0x000fea0003800000 */
.L_x_5341:
[----:B-----5:R-:W-:-:S05]  /*1860*/  HADD2.F32 R68, -RZ, R62.H1_H1 ;  /* 0x3000003eff447230 */ /* 0x020fca0000004100 */
[----:B------:R-:W-:Y:S01]  /*1870*/  FADD.FTZ R207, R68, R207 ;  /* 0x000000cf44cf7221 */ /* 0x000fe20000010000 */
[----:B------:R-:W-:Y:S06]  /*1880*/  BRA `(.L_x_5342) ;  /* 0x0000000000107947 */ /* 0x000fec0003800000 */
.L_x_5340:
[----:B-----5:R-:W-:Y:S02]  /*1890*/  HADD2.F32 R68, -RZ, R66.H1_H1 ;  /* 0x30000042ff447230 */ /* 0x020fe40000004100 */
[----:B------:R-:W-:-:S03]  /*18a0*/  @P2 HADD2.F32 R70, -RZ, R62.H1_H1 ;  /* 0x3000003eff462230 */ /* 0x000fc60000004100 */
[----:B------:R-:W-:-:S04]  /*18b0*/  FADD.FTZ R207, R68, R207 ;  /* 0x000000cf44cf7221 */ /* 0x000fc80000010000 */
[----:B------:R-:W-:-:S07]  /*18c0*/  @P2 FADD.FTZ R207, R70, R207 ;  /* 0x000000cf46cf2221 */ /* 0x000fce0000010000 */
.L_x_5342:
[----:B------:R-:W-:-:S04]  /*18d0*/  F2FP.F16.F32.PACK_AB R68, RZ, R207 ;  /* 0x000000cfff44723e */ /* 0x000fc800000000ff */
[----:B------:R-:W-:-:S07]  /*18e0*/  PRMT R58, R58, 0x5410, R68 ;  /* 0x000054103a3a7816 */ /* 0x000fce0000000044 */
.L_x_5343:
[----:B------:R-:W-:Y:S01]  /*18f0*/  HADD2.F32 R205, -RZ, R71.H0_H0 ;  /* 0x20000047ffcd7230 */ /* 0x000fe20000004100 */
[----:B------:R-:W-:Y:S06]  /*1900*/  @P3 BRA `(.L_x_5344) ;  /* 0x0000000000203947 */ /* 0x000fec0003800000 */
[----:B------:R-:W-:-:S04]  /*1910*/  ISETP.NE.U32.AND P4, PT, RZ, UR14, PT ;  /* 0x0000000eff007c0c */ /* 0x000fc8000bf85070 */
[----:B------:R-:W-:-:S13]  /*1920*/  ISETP.NE.AND.EX P4, PT, RZ, UR15, PT, P4 ;  /* 0x0000000fff007c0c */ /* 0x000fda000bf85340 */
[----:B------:R-:W-:Y:S05]  /*1930*/  @P4 BRA `(.L_x_5345) ;  /* 0x0000000000084947 */ /* 0x000fea0003800000 */
[----:B------:R-:W-:Y:S05]  /*1940*/  @P0 BRA `(.L_x_5346) ;  /* 0x0000000000200947 */ /* 0x000fea0003800000 */
[----:B------:R-:W-:Y:S05]  /*1950*/  BRA `(.L_x_5347) ;  /* 0x0000000000247947 */ /* 0x000fea0003800000 */
.L_x_5345:
[----:B-----5:R-:W-:-:S05]  /*1960*/  HADD2.F32 R68, -RZ, R63.H0_H0 ;  /* 0x2000003fff447230 */ /* 0x020fca0000004100 */
[----:B------:R-:W-:Y:S01]  /*1970*/  FADD.FTZ R205, R68, R205 ;  /* 0x000000cd44cd7221 */ /* 0x000fe20000010000 */
[----:B------:R-:W-:Y:S06]  /*1980*/  BRA `(.L_x_5346) ;  /* 0x0000000000107947 */ /* 0x000fec0003800000 */
.L_x_5344:
[----:B-----5:R-:W-:Y:S02]  /*1990*/  HADD2.F32 R68, -RZ, R67.H0_H0 ;  /* 0x20000043ff447230 */ /* 0x020fe40000004100 */
[----:B------:R-:W-:-:S03]  /*19a0*/  @P2 HADD2.F32 R70, -RZ, R63.H0_H0 ;  /* 0x2000003fff462230 */ /* 0x000fc60000004100 */
[----:B------:R-:W-:-:S04]  /*19b0*/  FADD.FTZ R205, R68, R205 ;  /* 0x000000cd44cd7221 */ /* 0x000fc80000010000 */
[----:B------:R-:W-:-:S07]  /*19c0*/  @P2 FADD.FTZ R205, R70, R205 ;  /* 0x000000cd46cd2221 */ /* 0x000fce0000010000 */
.L_x_5346:
[----:B------:R-:W-:-:S04]  /*19d0*/  F2FP.F16.F32.PACK_AB R68, RZ, R205 ;  /* 0x000000cdff44723e */ /* 0x000fc800000000ff */
[----:B------:R-:W-:-:S07]  /*19e0*/  PRMT R59, R68, 0x7610, R59 ;  /* 0x00007610443b7816 */ /* 0x000fce000000003b */
.L_x_5347:
[----:B------:R-:W-:Y:S01]  /*19f0*/  HADD2.F32 R235, -RZ, R71.H1_H1 ;  /* 0x30000047ffeb7230 */ /* 0x000fe20000004100 */
[----:B------:R-:W-:Y:S06]  /*1a00*/  @P3 BRA `(.L_x_5348) ;  /* 0x0000000000203947 */ /* 0x000fec0003800000 */
[----:B------:R-:W-:-:S04]  /*1a10*/  ISETP.NE.U32.AND P2, PT, RZ, UR14, PT ;  /* 0x0000000eff007c0c */ /* 0x000fc8000bf45070 */
[----:B------:R-:W-:-:S13]  /*1a20*/  ISETP.NE.AND.EX P2, PT, RZ, UR15, PT, P2 ;  /* 0x0000000fff007c0c */ /* 0x000fda000bf45320 */
[----:B------:R-:W-:Y:S05]  /*1a30*/  @P2 BRA `(.L_x_5349) ;  /* 0x0000000000082947 */ /* 0x000fea0003800000 */
[----:B------:R-:W-:Y:S05]  /*1a40*/  @P0 BRA `(.L_x_5350) ;  /* 0x0000000000200947 */ /* 0x000fea0003800000 */
[----:B------:R-:W-:Y:S05]  /*1a50*/  BRA `(.L_x_5351) ;  /* 0x0000000000247947 */ /* 0x000fea0003800000 */
.L_x_5349:
[----:B-----5:R-:W-:-:S05]  /*1a60*/  HADD2.F32 R68, -RZ, R63.H1_H1 ;  /* 0x3000003fff447230 */ /* 0x020fca0000004100 */
[----:B------:R-:W-:Y:S01]  /*1a70*/  FADD.FTZ R235, R68, R235 ;  /* 0x000000eb44eb7221 */ /* 0x000fe20000010000 */
[----:B------:R-:W-:Y:S06]  /*1a80*/  BRA `(.L_x_5350) ;  /* 0x0000000000107947 */ /* 0x000fec0003800000 */
.L_x_5348:
[----:B-----5:R-:W-:Y:S02]  /*1a90*/  HADD2.F32 R68, -RZ, R67.H1_H1 ;  /* 0x30000043ff447230 */ /* 0x020fe40000004100 */
[----:B------:R-:W-:-:S03]  /*1aa0*/  @P2 HADD2.F32 R70, -RZ, R63.H1_H1 ;  /* 0x3000003fff462230 */ /* 0x000fc60000004100 */
[----:B------:R-:W-:-:S04]  /*1ab0*/  FADD.FTZ R235, R68, R235 ;  /* 0x000000eb44eb7221 */ /* 0x000fc80000010000 */
[----:B------:R-:W-:-:S07]  /*1ac0*/  @P2 FADD.FTZ R235, R70, R235 ;  /* 0x000000eb46eb2221 */ /* 0x000fce0000010000 */
.L_x_5350:
[----:B------:R-:W-:-:S04]  /*1ad0*/  F2FP.F16.F32.PACK_AB R68, RZ, R235 ;  /* 0x000000ebff44723e */ /* 0x000fc800000000ff */
[----:B------:R-:W-:-:S07]  /*1ae0*/  PRMT R59, R59, 0x5410, R68 ;  /* 0x000054103b3b7816 */ /* 0x000fce0000000044 */
.L_x_5351:
[----:B------:R-:W0:Y:S01]  /*1af0*/  @P0 LDC.64 R68, c[0x0][0x238] ;  /* 0x00008e00ff440b82 */ /* 0x000e220000000a00 */
[C---:B------:R-:W-:Y:S02]  /*1b00*/  IADD3 R247, R138.reuse, 0x80, RZ ;  /* 0x000000808af77810 */ /* 0x040fe40007ffe0ff */
[----:B0-----:R-:W-:-:S04]  /*1b10*/  @P0 LEA R68, P2, R138, R68, 0x4 ;  /* 0x000000448a440211 */ /* 0x001fc800078420ff */
[----:B------:R-:W-:-:S05]  /*1b20*/  @P0 LEA.HI.X R69, R138, R69, RZ, 0x4, P2 ;  /* 0x000000458a450211 */ /* 0x000fca00010f24ff */
[----:B------:R0:W-:Y:S04]  /*1b30*/  @P0 STG.E.128 desc[UR4][R68.64], R56 ;  /* 0x0000003844000986 */ /* 0x0001e8000c101d04 */
.L_x_5319:
[----:B------:R-:W-:Y:S05]  /*1b40*/  BSYNC B0 ;  /* 0x0000000000007941 */ /* 0x000fea0003800000 */
.L_x_5318:
        /* <DEDUP_REMOVED lines=25> */
.L_x_5355:
[----:B-----5:R-:W-:-:S05]  /*1ce0*/  HADD2.F32 R142, -RZ, R60.H0_H0 ;  /* 0x2000003cff8e7230 */ /* 0x020fca0000004100 */
[----:B------:R-:W-:Y:S01]  /*1cf0*/  FADD.FTZ R143, R142, R143 ;  /* 0x0000008f8e8f7221 */ /* 0x000fe20000010000 */
[----:B------:R-:W-:Y:S06]  /*1d00*/  BRA `(.L_x_5356) ;  /* 0x0000000000107947 */ /* 0x000fec0003800000 */
.L_x_5354:
[----:B-----5:R-:W-:Y:S02]  /*1d10*/  HADD2.F32 R142, -RZ, R64.H0_H0 ;  /* 0x20000040ff8e7230 */ /* 0x020fe40000004100 */
[----:B------:R-:W-:-:S03]  /*1d20*/  @P2 HADD2.F32 R144, -RZ, R60.H0_H0 ;  /* 0x2000003cff902230 */ /* 0x000fc60000004100 */
[----:B------:R-:W-:-:S04]  /*1d30*/  FADD.FTZ R143, R142, R143 ;  /* 0x0000008f8e8f7221 */ /* 0x000fc80000010000 */
[----:B------:R-:W-:-:S07]  /*1d40*/  @P2 FADD.FTZ R143, R144, R143 ;  /* 0x0000008f908f2221 */ /* 0x000fce0000010000 */
.L_x_5356:
[----:B------:R-:W-:-:S04]  /*1d50*/  F2FP.F16.F32.PACK_AB R142, RZ, R143 ;  /* 0x0000008fff8e723e */ /* 0x000fc800000000ff */
[----:B------:R-:W-:-:S07]  /*1d60*/  PRMT R56, R142, 0x7610, R56 ;  /* 0x000076108e387816 */ /* 0x000fce0000000038 */
.L_x_5357:
[----:B------:R-:W-:Y:S01]  /*1d70*/  HADD2.F32 R171, -RZ, R68.H1_H1 ;  /* 0x30000044ffab7230 */ /* 0x000fe20000004100 */
[----:B------:R-:W-:Y:S06]  /*1d80*/  @P3 BRA `(.L_x_5358) ;  /* 0x0000000000203947 */ /* 0x000fec0003800000 */
[----:B------:R-:W-:-:S04]  /*1d90*/  ISETP.NE.U32.AND P4, PT, RZ, UR14, PT ;  /* 0x0000000eff007c0c */ /* 0x000fc8000bf85070 */
[----:B------:R-:W-:-:S13]  /*1da0*/  ISETP.NE.AND.EX P4, PT, RZ, UR15, PT, P4 ;  /* 0x0000000fff007c0c */ /* 0x000fda000bf85340 */
[----:B------:R-:W-:Y:S05]  /*1db0*/  @P4 BRA `(.L_x_5359) ;  /* 0x0000000000084947 */ /* 0x000fea0003800000 */
[----:B------:R-:W-:Y:S05]  /*1dc0*/  @P0 BRA `(.L_x_5360) ;  /* 0x0000000000200947 */ /* 0x000fea0003800000 */
[----:B------:R-:W-:Y:S05]  /*1dd0*/  BRA `(.L_x_5361) ;  /* 0x0000000000247947 */ /* 0x000fea0003800000 */
.L_x_5359:
[----:B-----5:R-:W-:-:S05]  /*1de0*/  HADD2.F32 R68, -RZ, R60.H1_H1 ;  /* 0x3000003cff447230 */ /* 0x020fca0000004100 */
[----:B------:R-:W-:Y:S01]  /*1df0*/  FADD.FTZ R171, R68, R171 ;  /* 0x000000ab44ab7221 */ /* 0x000fe20000010000 */
[----:B------:R-:W-:Y:S06]  /*1e00*/  BRA `(.L_x_5360) ;  /* 0x0000000000107947 */ /* 0x000fec0003800000 */
.L_x_5358:
[----:B-----5:R-:W-:Y:S02]  /*1e10*/  HADD2.F32 R68, -RZ, R64.H1_H1 ;  /* 0x30000040ff447230 */ /* 0x020fe40000004100 */
[----:B------:R-:W-:-:S03]  /*1e20*/  @P2 HADD2.F32 R142, -RZ, R60.H1_H1 ;  /* 0x3000003cff8e2230 */ /* 0x000fc60000004100 */
[----:B------:R-:W-:-:S04]  /*1e30*/  FADD.FTZ R171, R68, R171 ;  /* 0x000000ab44ab7221 */ /* 0x000fc80000010000 */
[----:B------:R-:W-:-:S07]  /*1e40*/  @P2 FADD.FTZ R171, R142, R171 ;  /* 0x000000ab8eab2221 */ /* 0x000fce0000010000 */
.L_x_5360:
[----:B------:R-:W-:-:S04]  /*1e50*/  F2FP.F16.F32.PACK_AB R68, RZ, R171 ;  /* 0x000000abff44723e */ /* 0x000fc800000000ff */
[----:B------:R-:W-:-:S07]  /*1e60*/  PRMT R56, R56, 0x5410, R68 ;  /* 0x0000541038387816 */ /* 0x000fce0000000044 */
.L_x_5361:
[----:B------:R-:W-:Y:S01]  /*1e70*/  HADD2.F32 R169, -RZ, R69.H0_H0 ;  /* 0x20000045ffa97230 */ /* 0x000fe20000004100 */
[----:B------:R-:W-:Y:S06]  /*1e80*/  @P3 BRA `(.L_x_5362) ;  /* 0x0000000000203947 */ /* 0x000fec0003800000 */
[----:B------:R-:W-:-:S04]  /*1e90*/  ISETP.NE.U32.AND P4, PT, RZ, UR14, PT ;  /* 0x0000000eff007c0c */ /* 0x000fc8000bf85070 */
[----:B------:R-:W-:-:S13]  /*1ea0*/  ISETP.NE.AND.EX P4, PT, RZ, UR15, PT, P4 ;  /* 0x0000000fff007c0c */ /* 0x000fda000bf85340 */
[----:B------:R-:W-:Y:S05]  /*1eb0*/  @P4 BRA `(.L_x_5363) ;  /* 0x0000000000084947 */ /* 0x000fea0003800000 */
[----:B------:R-:W-:Y:S05]  /*1ec0*/  @P0 BRA `(.L_x_5364) ;  /* 0x0000000000200947 */ /* 0x000fea0003800000 */
[----:B------:R-:W-:Y:S05]  /*1ed0*/  BRA `(.L_x_5365) ;  /* 0x0000000000247947 */ /* 0x000fea0003800000 */
.L_x_5363:
[----:B-----5:R-:W-:-:S05]  /*1ee0*/  HADD2.F32 R68, -RZ, R61.H0_H0 ;  /* 0x2000003dff447230 */ /* 0x020fca0000004100 */
[----:B------:R-:W-:Y:S01]  /*1ef0*/  FADD.FTZ R169, R68, R169 ;  /* 0x000000a944a97221 */ /* 0x000fe20000010000 */
[----:B------:R-:W-:Y:S06]  /*1f00*/  BRA `(.L_x_5364) ;  /* 0x0000000000107947 */ /* 0x000fec0003800000 */
.L_x_5362:
[----:B-----5:R-:W-:Y:S02]  /*1f10*/  HADD2.F32 R68, -RZ, R65.H0_H0 ;  /* 0x20000041ff447230 */ /* 0x020fe40000004100 */
[----:B------:R-:W-:-:S03]  /*1f20*/  @P2 HADD2.F32 R142, -RZ, R61.H0_H0 ;  /* 0x2000003dff8e2230 */ /* 0x000fc60000004100 */
[----:B------:R-:W-:-:S04]  /*1f30*/  FADD.FTZ R169, R68, R169 ;  /* 0x000000a944a97221 */ /* 0x000fc80000010000 */
[----:B------:R-:W-:-:S07]  /*1f40*/  @P2 FADD.FTZ R169, R142, R169 ;  /* 0x000000a98ea92221 */ /* 0x000fce0000010000 */
.L_x_5364:
[----:B------:R-:W-:-:S04]  /*1f50*/  F2FP.F16.F32.PACK_AB R68, RZ, R169 ;  /* 0x000000a9ff44723e */ /* 0x000fc800000000ff */
[----:B------:R-:W-:-:S07]  /*1f60*/  PRMT R57, R68, 0x7610, R57 ;  /* 0x0000761044397816 */ /* 0x000fce0000000039 */
.L_x_5365:
[----:B------:R-:W-:Y:S01]  /*1f70*/  HADD2.F32 R179, -RZ, R69.H1_H1 ;  /* 0x30000045ffb37230 */ /* 0x000fe20000004100 */
[----:B------:R-:W-:Y:S06]  /*1f80*/  @P3 BRA `(.L_x_5366) ;  /* 0x0000000000203947 */ /* 0x000fec0003800000 */
[----:B------:R-:W-:-:S04]  /*1f90*/  ISETP.NE.U32.AND P4, PT, RZ, UR14, PT ;  /* 0x0000000eff007c0c */ /* 0x000fc8000bf85070 */
[----:B------:R-:W-:-:S13]  /*1fa0*/  ISETP.NE.AND.EX P4, PT, RZ, UR15, PT, P4 ;  /* 0x0000000fff007c0c */ /* 0x000fda000bf85340 */
[----:B------:R-:W-:Y:S05]  /*1fb0*/  @P4 BRA `(.L_x_5367) ;  /* 0x0000000000084947 */ /* 0x000fea0003800000 */
[----:B------:R-:W-:Y:S05]  /*1fc0*/  @P0 BRA `(.L_x_5368) ;  /* 0x0000000000200947 */ /* 0x000fea0003800000 */
[----:B------:R-:W-:Y:S05]  /*1fd0*/  BRA `(.L_x_5369) ;  /* 0x0000000000247947 */ /* 0x000fea0003800000 */
.L_x_5367:
[----:B-----5:R-:W-:-:S05]  /*1fe0*/  HADD2.F32 R68, -RZ, R61.H1_H1 ;  /* 0x3000003dff447230 */ /* 0x020fca0000004100 */
[----:B------:R-:W-:Y:S01]  /*1ff0*/  FADD.FTZ R179, R68, R179 ;  /* 0x000000b344b37221 */ /* 0x000fe20000010000 */
[----:B------:R-:W-:Y:S06]  /*2000*/  BRA `(.L_x_5368) ;  /* 0x0000000000107947 */ /* 0x000fec0003800000 */
.L_x_5366:
[----:B-----5:R-:W-:Y:S02]  /*2010*/  HADD2.F32 R68, -RZ, R65.H1_H1 ;  /* 0x30000041ff447230 */ /* 0x020fe40000004100 */
[----:B------:R-:W-:-:S03]  /*2020*/  @P2 HADD2.F32 R142, -RZ, R61.H1_H1 ;  /* 0x3000003dff8e2230 */ /* 0x000fc60000004100 */
[----:B------:R-:W-:-:S04]  /*2030*/  FADD.FTZ R179, R68, R179 ;  /* 0x000000b344b37221 */ /* 0x000fc80000010000 */
[----:B------:R-:W-:-:S07]  /*2040*/  @P2 FADD.FTZ R179, R142, R179 ;  /* 0x000000b38eb32221 */ /* 0x000fce0000010000 */
.L_x_5368:
[----:B------:R-:W-:-:S04]  /*2050*/  F2FP.F16.F32.PACK_AB R68, RZ, R179 ;  /* 0x000000b3ff44723e */ /* 0x000fc800000000ff */
[----:B------:R-:W-:-:S07]  /*2060*/  PRMT R57, R57, 0x5410, R68 ;  /* 0x0000541039397816 */ /* 0x000fce0000000044 */
.L_x_5369:
[----:B------:R-:W-:Y:S01]  /*2070*/  HADD2.F32 R177, -RZ, R70.H0_H0 ;  /* 0x20000046ffb17230 */ /* 0x000fe20000004100 */
[----:B------:R-:W-:Y:S06]  /*2080*/  @P3 BRA `(.L_x_5370) ;  /* 0x0000000000203947 */ /* 0x000fec0003800000 */
[----:B------:R-:W-:-:S04]  /*2090*/  ISETP.NE.U32.AND P4, PT, RZ, UR14, PT ;  /* 0x0000000eff007c0c */ /* 0x000fc8000bf85070 */
[----:B------:R-:W-:-:S13]  /*20a0*/  ISETP.NE.AND.EX P4, PT, RZ, UR15, PT, P4 ;  /* 0x0000000fff007c0c */ /* 0x000fda000bf85340 */
[----:B------:R-:W-:Y:S05]  /*20b0*/  @P4 BRA `(.L_x_5371) ;  /* 0x0000000000084947 */ /* 0x000fea0003800000 */
[----:B------:R-:W-:Y:S05]  /*20c0*/  @P0 BRA `(.L_x_5372) ;  /* 0x0000000000200947 */ /* 0x000fea0003800000 */
[----:B------:R-:W-:Y:S05]  /*20d0*/  BRA `(.L_x_5373) ;  /* 0x0000000000247947 */ /* 0x000fea0003800000 */
.L_x_5371:
[----:B-----5:R-:W-:-:S05]  /*20e0*/  HADD2.F32 R68, -RZ, R62.H0_H0 ;  /* 0x2000003eff447230 */ /* 0x020fca0000004100 */
[----:B------:R-:W-:Y:S01]  /*20f0*/  FADD.FTZ R177, R68, R177 ;  /* 0x000000b144b17221 */ /* 0x000fe20000010000 */
[----:B------:R-:W-:Y:S06]  /*2100*/  BRA `(.L_x_5372) ;  /* 0x0000000000107947 */ /* 0x000fec0003800000 */
.L_x_5370:
[----:B-----5:R-:W-:Y:S02]  /*2110*/  HADD2.F32 R68, -RZ, R66.H0_H0 ;  /* 0x20000042ff447230 */ /* 0x020fe40000004100 */
[----:B------:R-:W-:-:S03]  /*2120*/  @P2 HADD2.F32 R142, -RZ, R62.H0_H0 ;  /* 0x2000003eff8e2230 */ /* 0x000fc60000004100 */
[----:B------:R-:W-:-:S04]  /*2130*/  FADD.FTZ R177, R68, R177 ;  /* 0x000000b144b17221 */ /* 0x000fc80000010000 */
[----:B------:R-:W-:-:S07]  /*2140*/  @P2 FADD.FTZ R177, R142, R177 ;  /* 0x000000b18eb12221 */ /* 0x000fce0000010000 */
.L_x_5372:
[----:B------:R-:W-:-:S04]  /*2150*/  F2FP.F16.F32.PACK_AB R68, RZ, R177 ;  /* 0x000000b1ff44723e */ /* 0x000fc800000000ff */
[----:B------:R-:W-:-:S07]  /*2160*/  PRMT R58, R68, 0x7610, R58 ;  /* 0x00007610443a7816 */ /* 0x000fce000000003a */
.L_x_5373:
[----:B------:R-:W-:Y:S01]  /*2170*/  HADD2.F32 R209, -RZ, R70.H1_H1 ;  /* 0x30000046ffd17230 */ /* 0x000fe20000004100 */
[----:B------:R-:W-:Y:S06]  /*2180*/  @P3 BRA `(.L_x_5374) ;  /* 0x0000000000203947 */ /* 0x000fec0003800000 */
[----:B------:R-:W-:-:S04]  /*2190*/  ISETP.NE.U32.AND P4, PT, RZ, UR14, PT ;  /* 0x0000000eff007c0c */ /* 0x000fc8000bf85070 */
[----:B------:R-:W-:-:S13]  /*21a0*/  ISETP.NE.AND.EX P4, PT, RZ, UR15, PT, P4 ;  /* 0x0000000fff007c0c */ /* 0x000fda000bf85340 */
[----:B------:R-:W-:Y:S05]  /*21b0*/  @P4 BRA `(.L_x_5375) ;  /* 0x0000000000084947 */ /* 0x000fea0003800000 */
[----:B------:R-:W-:Y:S05]  /*21c0*/  @P0 BRA `(.L_x_5376) ;  /* 0x0000000000200947 */ /* 0x000fea0003800000 */
[----:B------:R-:W-:Y:S05]  /*21d0*/  BRA `(.L_x_5377) ;  /* 0x0000000000247947 */ /* 0x000fea0003800000 */
.L_x_5375:
[----:B-----5:R-:W-:-:S05]  /*21e0*/  HADD2.F32 R68, -RZ, R62.H1_H1 ;  /* 0x3000003eff447230 */ /* 0x020fca0000004100 */
[----:B------:R-:W-:Y:S01]  /*21f0*/  FADD.FTZ R209, R68, R209 ;  /* 0x000000d144d17221 */ /* 0x000fe20000010000 */
[----:B------:R-:W-:Y:S06]  /*2200*/  BRA `(.L_x_5376) ;  /* 0x0000000000107947 */ /* 0x000fec0003800000 */
.L_x_5374:
[----:B-----5:R-:W-:Y:S02]  /*2210*/  HADD2.F32 R68, -RZ, R66.H1_H1 ;  /* 0x30000042ff447230 */ /* 0x020fe40000004100 */
[----:B------:R-:W-:-:S03]  /*2220*/  @P2 HADD2.F32 R70, -RZ, R62.H1_H1 ;  /* 0x3000003eff462230 */ /* 0x000fc60000004100 */
[----:B------:R-:W-:-:S04]  /*2230*/  FADD.FTZ R209, R68, R209 ;  /* 0x000000d144d17221 */ /* 0x000fc80000010000 */
[----:B------:R-:W-:-:S07]  /*2240*/  @P2 FADD.FTZ R209, R70, R209 ;  /* 0x000000d146d12221 */ /* 0x000fce0000010000 */
.L_x_5376:
[----:B------:R-:W-:-:S04]  /*2250*/  F2FP.F16.F32.PACK_AB R68, RZ, R209 ;  /* 0x000000d1ff44723e */ /* 0x000fc800000000ff */
[----:B------:R-:W-:-:S07]  /*2260*/  PRMT R58, R58, 0x5410, R68 ;  /* 0x000054103a3a7816 */ /* 0x000fce0000000044 */
.L_x_5377:
[----:B------:R-:W-:Y:S01]  /*2270*/  HADD2.F32 R211, -RZ, R71.H0_H0 ;  /* 0x20000047ffd37230 */ /* 0x000fe20000004100 */
[----:B------:R-:W-:Y:S06]  /*2280*/  @P3 BRA `(.L_x_5378) ;  /* 0x0000000000203947 */ /* 0x000fec0003800000 */
[----:B------:R-:W-:-:S04]  /*2290*/  ISETP.NE.U32.AND P4, PT, RZ, UR14, PT ;  /* 0x0000000eff007c0c */ /* 0x000fc8000bf85070 */
[----:B------:R-:W-:-:S13]  /*22a0*/  ISETP.NE.AND.EX P4, PT, RZ, UR15, PT, P4 ;  /* 0x0000000fff007c0c */ /* 0x000fda000bf85340 */
[----:B------:R-:W-:Y:S05]  /*22b0*/  @P4 BRA `(.L_x_5379) ;  /* 0x0000000000084947 */ /* 0x000fea0003800000 */
[----:B------:R-:W-:Y:S05]  /*22c0*/  @P0 BRA `(.L_x_5380) ;  /* 0x0000000000200947 */ /* 0x000fea0003800000 */
[----:B------:R-:W-:Y:S05]  /*22d0*/  BRA `(.L_x_5381) ;  /* 0x0000000000247947 */ /* 0x000fea0003800000 */
.L_x_5379:
[----:B-----5:R-:W-:-:S05]  /*22e0*/  HADD2.F32 R68, -RZ, R63.H0_H0 ;  /* 0x2000003fff447230 */ /* 0x020fca0000004100 */
[----:B------:R-:W-:Y:S01]  /*22f0*/  FADD.FTZ R211, R68, R211 ;  /* 0x000000d344d37221 */ /* 0x000fe20000010000 */
[----:B------:R-:W-:Y:S06]  /*2300*/  BRA `(.L_x_5380) ;  /* 0x0000000000107947 */ /* 0x000fec0003800000 */
.L_x_5378:
[----:B-----5:R-:W-:Y:S02]  /*2310*/  HADD2.F32 R68, -RZ, R67.H0_H0 ;  /* 0x20000043ff447230 */ /* 0x020fe40000004100 */
[----:B------:R-:W-:-:S03]  /*2320*/  @P2 HADD2.F32 R70, -RZ, R63.H0_H0 ;  /* 0x2000003fff462230 */ /* 0x000fc60000004100 */
[----:B------:R-:W-:-:S04]  /*2330*/  FADD.FTZ R211, R68, R211 ;  /* 0x000000d344d37221 */ /* 0x000fc80000010000 */
[----:B------:R-:W-:-:S07]  /*2340*/  @P2 FADD.FTZ R211, R70, R211 ;  /* 0x000000d346d32221 */ /* 0x000fce0000010000 */
.L_x_5380:
[----:B------:R-:W-:-:S04]  /*2350*/  F2FP.F16.F32.PACK_AB R68, RZ, R211 ;  /* 0x000000d3ff44723e */ /* 0x000fc800000000ff */
[----:B------:R-:W-:-:S07]  /*2360*/  PRMT R59, R68, 0x7610, R59 ;  /* 0x00007610443b7816 */ /* 0x000fce000000003b */
.L_x_5381:
[----:B------:R-:W-:Y:S01]  /*2370*/  HADD2.F32 R233, -RZ, R71.H1_H1 ;  /* 0x30000047ffe97230 */ /* 0x000fe20000004100 */
[----:B------:R-:W-:Y:S06]  /*2380*/  @P3 BRA `(.L_x_5382) ;  /* 0x0000000000203947 */ /* 0x000fec0003800000 */
[----:B------:R-:W-:-:S04]  /*2390*/  ISETP.NE.U32.AND P2, PT, RZ, UR14, PT ;  /* 0x0000000eff007c0c */ /* 0x000fc8000bf45070 */
[----:B------:R-:W-:-:S13]  /*23a0*/  ISETP.NE.AND.EX P2, PT, RZ, UR15, PT, P2 ;  /* 0x0000000fff007c0c */ /* 0x000fda000bf45320 */
[----:B------:R-:W-:Y:S05]  /*23b0*/  @P2 BRA `(.L_x_5383) ;  /* 0x0000000000082947 */ /* 0x000fea0003800000 */
[----:B------:R-:W-:Y:S05]  /*23c0*/  @P0 BRA `(.L_x_5384) ;  /* 0x0000000000200947 */ /* 0x000fea0003800000 */
[----:B------:R-:W-:Y:S05]  /*23d0*/  BRA `(.L_x_5385) ;  /* 0x0000000000247947 */ /* 0x000fea0003800000 */
.L_x_5383:
[----:B-----5:R-:W-:-:S05]  /*23e0*/  HADD2.F32 R68, -RZ, R63.H1_H1 ;  /* 0x3000003fff447230 */ /* 0x020fca0000004100 */
[----:B------:R-:W-:Y:S01]  /*23f0*/  FADD.FTZ R233, R68, R233 ;  /* 0x000000e944e97221 */ /* 0x000fe20000010000 */
[----:B------:R-:W-:Y:S06]  /*2400*/  BRA `(.L_x_5384) ;  /* 0x0000000000107947 */ /* 0x000fec0003800000 */
.L_x_5382:
[----:B-----5:R-:W-:Y:S02]  /*2410*/  HADD2.F32 R68, -RZ, R67.H1_H1 ;  /* 0x30000043ff447230 */ /* 0x020fe40000004100 */
[----:B------:R-:W-:-:S03]  /*2420*/  @P2 HADD2.F32 R70, -RZ, R63.H1_H1 ;  /* 0x3000003fff462230 */ /* 0x000fc60000004100 */
[----:B------:R-:W-:-:S04]  /*2430*/  FADD.FTZ R233, R68, R233 ;  /* 0x000000e944e97221 */ /* 0x000fc80000010000 */
[----:B------:R-:W-:-:S07]  /*2440*/  @P2 FADD.FTZ R233, R70, R233 ;  /* 0x000000e946e92221 */ /* 0x000fce0000010000 */
.L_x_5384:
[----:B------:R-:W-:-:S04]  /*2450*/  F2FP.F16.F32.PACK_AB R68, RZ, R233 ;  /* 0x000000e9ff44723e */ /* 0x000fc800000000ff */
[----:B------:R-:W-:-:S07]  /*2460*/  PRMT R59, R59, 0x5410, R68 ;  /* 0x000054103b3b7816 */ /* 0x000fce0000000044 */
.L_x_5385:
[----:B------:R-:W0:Y:S02]  /*2470*/  @P0 LDC.64 R68, c[0x0][0x238] ;  /* 0x00008e00ff440b82 */ /* 0x000e240000000a00 */
[----:B0-----:R-:W-:-:S04]  /*2480*/  @P0 LEA R68, P2, R247, R68, 0x4 ;  /* 0x00000044f7440211 */ /* 0x001fc800078420ff */
[C---:B------:R-:W-:Y:S02]  /*2490*/  @P0 LEA.HI.X R69, R247.reuse, R69, RZ, 0x4, P2 ;  /* 0x00000045f7450211 */ /* 0x040fe400010f24ff */
[----:B------:R-:W-:-:S03]  /*24a0*/  IADD3 R247, R247, 0x80, RZ ;  /* 0x00000080f7f77810 */ /* 0x000fc60007ffe0ff */
[----:B------:R1:W-:Y:S04]  /*24b0*/  @P0 STG.E.128 desc[UR4][R68.64], R56 ;  /* 0x0000003844000986 */ /* 0x0003e8000c101d04 */
.L_x_5353:
[----:B------:R-:W-:Y:S05]  /*24c0*/  BSYNC B0 ;  /* 0x0000000000007941 */ /* 0x000fea0003800000 */
.L_x_5352:
        /* <DEDUP_REMOVED lines=25> */
.L_x_5389:
[----:B-----5:R-:W-:-:S05]  /*2660*/  HADD2.F32 R142, -RZ, R60.H0_H0 ;  /* 0x2000003cff8e7230 */ /* 0x020fca0000004100 */
[----:B------:R-:W-:Y:S01]  /*2670*/  FADD.FTZ R141, R142, R141 ;  /* 0x0000008d8e8d7221 */ /* 0x000fe20000010000 */
[----:B------:R-:W-:Y:S06]  /*2680*/  BRA `(.L_x_5390) ;  /* 0x0000000000107947 */ /* 0x000fec0003800000 */
.L_x_5388:
[----:B-----5:R-:W-:Y:S02]  /*2690*/  HADD2.F32 R142, -RZ, R64.H0_H0 ;  /* 0x20000040ff8e7230 */ /* 0x020fe40000004100 */
[----:B------:R-:W-:-:S03]  /*26a0*/  @P2 HADD2.F32 R144, -RZ, R60.H0_H0 ;  /* 0x2000003cff902230 */ /* 0x000fc60000004100 */
[----:B------:R-:W-:-:S04]  /*26b0*/  FADD.FTZ R141, R142, R141 ;  /* 0x0000008d8e8d7221 */ /* 0x000fc80000010000 */
[----:B------:R-:W-:-:S07]  /*26c0*/  @P2 FADD.FTZ R141, R144, R141 ;  /* 0x0000008d908d2221 */ /* 0x000fce0000010000 */
.L_x_5390:
[----:B------:R-:W-:-:S04]  /*26d0*/  F2FP.F16.F32.PACK_AB R142, RZ, R141 ;  /* 0x0000008dff8e723e */ /* 0x000fc800000000ff */
[----:B------:R-:W-:-:S07]  /*26e0*/  PRMT R56, R142, 0x7610, R56 ;  /* 0x000076108e387816 */ /* 0x000fce0000000038 */
.L_x_5391:
[----:B------:R-:W-:Y:S01]  /*26f0*/  HADD2.F32 R167, -RZ, R68.H1_H1 ;  /* 0x30000044ffa77230 */ /* 0x000fe20000004100 */
[----:B------:R-:W-:Y:S06]  /*2700*/  @P3 BRA `(.L_x_5392) ;  /* 0x0000000000203947 */ /* 0x000fec0003800000 */
[----:B------:R-:W-:-:S04]  /*2710*/  ISETP.NE.U32.AND P4, PT, RZ, UR14, PT ;  /* 0x0000000eff007c0c */ /* 0x000fc8000bf85070 */
[----:B------:R-:W-:-:S13]  /*2720*/  ISETP.NE.AND.EX P4, PT, RZ, UR15, PT, P4 ;  /* 0x0000000fff007c0c */ /* 0x000fda000bf85340 */
[----:B------:R-:W-:Y:S05]  /*2730*/  @P4 BRA `(.L_x_5393) ;  /* 0x0000000000084947 */ /* 0x000fea0003800000 */
[----:B------:R-:W-:Y:S05]  /*2740*/  @P0 BRA `(.L_x_5394) ;  /* 0x0000000000200947 */ /* 0x000fea0003800000 */
[----:B------:R-:W-:Y:S05]  /*2750*/  BRA `(.L_x_5395) ;  /* 0x0000000000247947 */ /* 0x000fea0003800000 */
.L_x_5393:
[----:B-----5:R-:W-:-:S05]  /*2760*/  HADD2.F32 R68, -RZ, R60.H1_H1 ;  /* 0x3000003cff447230 */ /* 0x020fca0000004100 */
[----:B------:R-:W-:Y:S01]  /*2770*/  FADD.FTZ R167, R68, R167 ;  /* 0x000000a744a77221 */ /* 0x000fe20000010000 */
[----:B------:R-:W-:Y:S06]  /*2780*/  BRA `(.L_x_5394) ;  /* 0x0000000000107947 */ /* 0x000fec0003800000 */
.L_x_5392:
[----:B-----5:R-:W-:Y:S02]  /*2790*/  HADD2.F32 R68, -RZ, R64.H1_H1 ;  /* 0x30000040ff447230 */ /* 0x020fe40000004100 */
[----:B------:R-:W-:-:S03]  /*27a0*/  @P2 HADD2.F32 R142, -RZ, R60.H1_H1 ;  /* 0x3000003cff8e2230 */ /* 0x000fc60000004100 */
[----:B------:R-:W-:-:S04]  /*27b0*/  FADD.FTZ R167, R68, R167 ;  /* 0x000000a744a77221 */ /* 0x000fc80000010000 */
[----:B------:R-:W-:-:S07]  /*27c0*/  @P2 FADD.FTZ R167, R142, R167 ;  /* 0x000000a78ea72221 */ /* 0x000fce0000010000 */
.L_x_5394:
[----:B------:R-:W-:-:S04]  /*27d0*/  F2FP.F16.F32.PACK_AB R68, RZ, R167 ;  /* 0x000000a7ff44723e */ /* 0x000fc800000000ff */
[----:B------:R-:W-:-:S07]  /*27e0*/  PRMT R56, R56, 0x5410, R68 ;  /* 0x0000541038387816 */ /* 0x000fce0000000044 */
.L_x_5395:
[----:B------:R-:W-:Y:S01]  /*27f0*/  HADD2.F32 R165, -RZ, R69.H0_H0 ;  /* 0x20000045ffa57230 */ /* 0x000fe20000004100 */
[----:B------:R-:W-:Y:S06]  /*2800*/  @P3 BRA `(.L_x_5396) ;  /* 0x0000000000203947 */ /* 0x000fec0003800000 */
[----:B------:R-:W-:-:S04]  /*2810*/  ISETP.NE.U32.AND P4, PT, RZ, UR14, PT ;  /* 0x0000000eff007c0c */ /* 0x000fc8000bf85070 */
[----:B------:R-:W-:-:S13]  /*2820*/  ISETP.NE.AND.EX P4, PT, RZ, UR15, PT, P4 ;  /* 0x0000000fff007c0c */ /* 0x000fda000bf85340 */
[----:B------:R-:W-:Y:S05]  /*2830*/  @P4 BRA `(.L_x_5397) ;  /* 0x0000000000084947 */ /* 0x000fea0003800000 */
[----:B------:R-:W-:Y:S05]  /*2840*/  @P0 BRA `(.L_x_5398) ;  /* 0x0000000000200947 */ /* 0x000fea0003800000 */
[----:B------:R-:W-:Y:S05]  /*2850*/  BRA `(.L_x_5399) ;  /* 0x0000000000247947 */ /* 0x000fea0003800000 */
.L_x_5397:
[----:B-----5:R-:W-:-:S05]  /*2860*/  HADD2.F32 R68, -RZ, R61.H0_H0 ;  /* 0x2000003dff447230 */ /* 0x020fca0000004100 */
[----:B------:R-:W-:Y:S01]  /*2870*/  FADD.FTZ R165, R68, R165 ;  /* 0x000000a544a57221 */ /* 0x000fe20000010000 */
[----:B------:R-:W-:Y:S06]  /*2880*/  BRA `(.L_x_5398) ;  /* 0x0000000000107947 */ /* 0x000fec0003800000 */
.L_x_5396:
[----:B-----5:R-:W-:Y:S02]  /*2890*/  HADD2.F32 R68, -RZ, R65.H0_H0 ;  /* 0x20000041ff447230 */ /* 0x020fe40000004100 */
[----:B------:R-:W-:-:S03]  /*28a0*/  @P2 HADD2.F32 R142, -RZ, R61.H0_H0 ;  /* 0x2000003dff8e2230 */ /* 0x000fc60000004100 */
[----:B------:R-:W-:-:S04]  /*28b0*/  FADD.FTZ R165, R68, R165 ;  /* 0x000000a544a57221 */ /* 0x000fc80000010000 */
[----:B------:R-:W-:-:S07]  /*28c0*/  @P2 FADD.FTZ R165, R142, R165 ;  /* 0x000000a58ea52221 */ /* 0x000fce0000010000 */
.L_x_5398:
[----:B------:R-:W-:-:S04]  /*28d0*/  F2FP.F16.F32.PACK_AB R68, RZ, R165 ;  /* 0x000000a5ff44723e */ /* 0x000fc800000000ff */
[----:B------:R-:W-:-:S07]  /*28e0*/  PRMT R57, R68, 0x7610, R57 ;  /* 0x0000761044397816 */ /* 0x000fce0000000039 */
.L_x_5399:
[----:B------:R-:W-:Y:S01]  /*28f0*/  HADD2.F32 R185, -RZ, R69.H1_H1 ;  /* 0x30000045ffb97230 */ /* 0x000fe20000004100 */
[----:B------:R-:W-:Y:S06]  /*2900*/  @P3 BRA `(.L_x_5400) ;  /* 0x0000000000203947 */ /* 0x000fec0003800000 */
[----:B------:R-:W-:-:S04]  /*2910*/  ISETP.NE.U32.AND P4, PT, RZ, UR14, PT ;  /* 0x0000000eff007c0c */ /* 0x000fc8000bf85070 */
[----:B------:R-:W-:-:S13]  /*2920*/  ISETP.NE.AND.EX P4, PT, RZ, UR15, PT, P4 ;  /* 0x0000000fff007c0c */ /* 0x000fda000bf85340 */
[----:B------:R-:W-:Y:S05]  /*2930*/  @P4 BRA `(.L_x_5401) ;  /* 0x0000000000084947 */ /* 0x000fea0003800000 */
[----:B------:R-:W-:Y:S05]  /*2940*/  @P0 BRA `(.L_x_5402) ;  /* 0x0000000000200947 */ /* 0x000fea0003800000 */
[----:B------:R-:W-:Y:S05]  /*2950*/  BRA `(.L_x_5403) ;  /* 0x0000000000247947 */ /* 0x000fea0003800000 */
.L_x_5401:
[----:B-----5:R-:W-:-:S05]  /*2960*/  HADD2.F32 R68, -RZ, R61.H1_H1 ;  /* 0x3000003dff447230 */ /* 0x020fca0000004100 */
[----:B------:R-:W-:Y:S01]  /*2970*/  FADD.FTZ R185, R68, R185 ;  /* 0x000000b944b97221 */ /* 0x000fe20000010000 */
[----:B------:R-:W-:Y:S06]  /*2980*/  BRA `(.L_x_5402) ;  /* 0x0000000000107947 */ /* 0x000fec0003800000 */
.L_x_5400:
[----:B-----5:R-:W-:Y:S02]  /*2990*/  HADD2.F32 R68, -RZ, R65.H1_H1 ;  /* 0x30000041ff447230 */ /* 0x020fe40000004100 */
[----:B------:R-:W-:-:S03]  /*29a0*/  @P2 HADD2.F32 R142, -RZ, R61.H1_H1 ;  /* 0x3000003dff8e2230 */ /* 0x000fc60000004100 */
[----:B------:R-:W-:-:S04]  /*29b0*/  FADD.FTZ R185, R68, R185 ;  /* 0x000000b944b97221 */ /* 0x000fc80000010000 */
[----:B------:R-:W-:-:S07]  /*29c0*/  @P2 FADD.FTZ R185, R142, R185 ;  /* 0x000000b98eb92221 */ /* 0x000fce0000010000 */
.L_x_5402:
[----:B------:R-:W-:-:S04]  /*29d0*/  F2FP.F16.F32.PACK_AB R68, RZ, R185 ;  /* 0x000000b9ff44723e */ /* 0x000fc800000000ff */
[----:B------:R-:W-:-:S07]  /*29e0*/  PRMT R57, R57, 0x5410, R68 ;  /* 0x0000541039397816 */ /* 0x000fce0000000044 */
.L_x_5403:
[----:B------:R-:W-:Y:S01]  /*29f0*/  HADD2.F32 R187, -RZ, R70.H0_H0 ;  /* 0x20000046ffbb7230 */ /* 0x000fe20000004100 */
[----:B------:R-:W-:Y:S06]  /*2a00*/  @P3 BRA `(.L_x_5404) ;  /* 0x0000000000203947 */ /* 0x000fec0003800000 */
[----:B------:R-:W-:-:S04]  /*2a10*/  ISETP.NE.U32.AND P4, PT, RZ, UR14, PT ;  /* 0x0000000eff007c0c */ /* 0x000fc8000bf85070 */
[----:B------:R-:W-:-:S13]  /*2a20*/  ISETP.NE.AND.EX P4, PT, RZ, UR15, PT, P4 ;  /* 0x0000000fff007c0c */ /* 0x000fda000bf85340 */
[----:B------:R-:W-:Y:S05]  /*2a30*/  @P4 BRA `(.L_x_5405) ;  /* 0x0000000000084947 */ /* 0x000fea0003800000 */
[----:B------:R-:W-:Y:S05]  /*2a40*/  @P0 BRA `(.L_x_5406) ;  /* 0x0000000000200947 */ /* 0x000fea0003800000 */
[----:B------:R-:W-:Y:S05]  /*2a50*/  BRA `(.L_x_5407) ;  /* 0x0000000000247947 */ /* 0x000fea0003800000 */
.L_x_5405:
[----:B-----5:R-:W-:-:S05]  /*2a60*/  HADD2.F32 R68, -RZ, R62.H0_H0 ;  /* 0x2000003eff447230 */ /* 0x020fca0000004100 */
[----:B------:R-:W-:Y:S01]  /*2a70*/  FADD.FTZ R187, R68, R187 ;  /* 0x000000bb44bb7221 */ /* 0x000fe20000010000 */
[----:B------:R-:W-:Y:S06]  /*2a80*/  BRA `(.L_x_5406) ;  /* 0x0000000000107947 */ /* 0x000fec0003800000 */
.L_x_5404:
[----:B-----5:R-:W-:Y:S02]  /*2a90*/  HADD2.F32 R68, -RZ, R66.H0_H0 ;  /* 0x20000042ff447230 */ /* 0x020fe40000004100 */
[----:B------:R-:W-:-:S03]  /*2aa0*/  @P2 HADD2.F32 R142, -RZ, R62.H0_H0 ;  /* 0x2000003eff8e2230 */ /* 0x000fc60000004100 */
[----:B------:R-:W-:-:S04]  /*2ab0*/  FADD.FTZ R187, R68, R187 ;  /* 0x000000bb44bb7221 */ /* 0x000fc80000010000 */
[----:B------:R-:W-:-:S07]  /*2ac0*/  @P2 FADD.FTZ R187, R142, R187 ;  /* 0x000000bb8ebb2221 */ /* 0x000fce0000010000 */
.L_x_5406:
[----:B------:R-:W-:-:S04]  /*2ad0*/  F2FP.F16.F32.PACK_AB R68, RZ, R187 ;  /* 0x000000bbff44723e */ /* 0x000fc800000000ff */
[----:B------:R-:W-:-:S07]  /*2ae0*/  PRMT R58, R68, 0x7610, R58 ;  /* 0x00007610443a7816 */ /* 0x000fce000000003a */
.L_x_5407:
[----:B------:R-:W-:Y:S01]  /*2af0*/  HADD2.F32 R213, -RZ, R70.H1_H1 ;  /* 0x30000046ffd57230 */ /* 0x000fe20000004100 */
[----:B------:R-:W-:Y:S06]  /*2b00*/  @P3 BRA `(.L_x_5408) ;  /* 0x0000000000203947 */ /* 0x000fec0003800000 */
[----:B------:R-:W-:-:S04]  /*2b10*/  ISETP.NE.U32.AND P4, PT, RZ, UR14, PT ;  /* 0x0000000eff007c0c */ /* 0x000fc8000bf85070 */
[----:B------:R-:W-:-:S13]  /*2b20*/  ISETP.NE.AND.EX P4, PT, RZ, UR15, PT, P4 ;  /* 0x0000000fff007c0c */ /* 0x000fda000bf85340 */
[----:B------:R-:W-:Y:S05]  /*2b30*/  @P4 BRA `(.L_x_5409) ;  /* 0x0000000000084947 */ /* 0x000fea0003800000 */
[----:B------:R-:W-:Y:S05]  /*2b40*/  @P0 BRA `(.L_x_5410) ;  /* 0x0000000000200947 */ /* 0x000fea0003800000 */
[----:B------:R-:W-:Y:S05]  /*2b50*/  BRA `(.L_x_5411) ;  /* 0x0000000000247947 */ /* 0x000fea0003800000 */
.L_x_5409:
[----:B-----5:R-:W-:-:S05]  /*2b60*/  HADD2.F32 R68, -RZ, R62.H1_H1 ;  /* 0x3000003eff447230 */ /* 0x020fca0000004100 */
[----:B------:R-:W-:Y:S01]  /*2b70*/  FADD.FTZ R213, R68, R213 ;  /* 0x000000d544d57221 */ /* 0x000fe20000010000 */
[----:B------:R-:W-:Y:S06]  /*2b80*/  BRA `(.L_x_5410) ;  /* 0x0000000000107947 */ /* 0x000fec0003800000 */
.L_x_5408:
[----:B-----5:R-:W-:Y:S02]  /*2b90*/  HADD2.F32 R68, -RZ, R66.H1_H1 ;  /* 0x30000042ff447230 */ /* 0x020fe40000004100 */
[----:B------:R-:W-:-:S03]  /*2ba0*/  @P2 HADD2.F32 R70, -RZ, R62.H1_H1 ;  /* 0x3000003eff462230 */ /* 0x000fc60000004100 */
[----:B------:R-:W-:-:S04]  /*2bb0*/  FADD.FTZ R213, R68, R213 ;  /* 0x000000d544d57221 */ /* 0x000fc80000010000 */
[----:B------:R-:W-:-:S07]  /*2bc0*/  @P2 FADD.FTZ R213, R70, R213 ;  /* 0x000000d546d52221 */ /* 0x000fce0000010000 */
.L_x_5410:
[----:B------:R-:W-:-:S04]  /*2bd0*/  F2FP.F16.F32.PACK_AB R68, RZ, R213 ;  /* 0x000000d5ff44723e */ /* 0x000fc800000000ff */
[----:B------:R-:W-:-:S07]  /*2be0*/  PRMT R58, R58, 0x5410, R68 ;  /* 0x000054103a3a7816 */ /* 0x000fce0000000044 */
.L_x_5411:
[----:B------:R-:W-:Y:S01]  /*2bf0*/  HADD2.F32 R215, -RZ, R71.H0_H0 ;  /* 0x20000047ffd77230 */ /* 0x000fe20000004100 */
[----:B------:R-:W-:Y:S06]  /*2c00*/  @P3 BRA `(.L_x_5412) ;  /* 0x0000000000203947 */ /* 0x000fec0003800000 */
[----:B------:R-:W-:-:S04]  /*2c10*/  ISETP.NE.U32.AND P4, PT, RZ, UR14, PT ;  /* 0x0000000eff007c0c */ /* 0x000fc8000bf85070 */
[----:B------:R-:W-:-:S13]  /*2c20*/  ISETP.NE.AND.EX P4, PT, RZ, UR15, PT, P4 ;  /* 0x0000000fff007c0c */ /* 0x000fda000bf85340 */
[----:B------:R-:W-:Y:S05]  /*2c30*/  @P4 BRA `(.L_x_5413) ;  /* 0x0000000000084947 */ /* 0x000fea0003800000 */
[----:B------:R-:W-:Y:S05]  /*2c40*/  @P0 BRA `(.L_x_5414) ;  /* 0x0000000000200947 */ /* 0x000fea0003800000 */
[----:B------:R-:W-:Y:S05]  /*2c50*/  BRA `(.L_x_5415) ;  /* 0x0000000000247947 */ /* 0x000fea0003800000 */
.L_x_5413:
[----:B-----5:R-:W-:-:S05]  /*2c60*/  HADD2.F32 R68, -RZ, R63.H0_H0 ;  /* 0x2000003fff447230 */ /* 0x020fca0000004100 */
[----:B------:R-:W-:Y:S01]  /*2c70*/  FADD.FTZ R215, R68, R215 ;  /* 0x000000d744d77221 */ /* 0x000fe20000010000 */
[----:B------:R-:W-:Y:S06]  /*2c80*/  BRA `(.L_x_5414) ;  /* 0x0000000000107947 */ /* 0x000fec0003800000 */
.L_x_5412:
[----:B-----5:R-:W-:Y:S02]  /*2c90*/  HADD2.F32 R68, -RZ, R67.H0_H0 ;  /* 0x20000043ff447230 */ /* 0x020fe40000004100 */
[----:B------:R-:W-:-:S03]  /*2ca0*/  @P2 HADD2.F32 R70, -RZ, R63.H0_H0 ;  /* 0x2000003fff462230 */ /* 0x000fc60000004100 */
[----:B------:R-:W-:-:S04]  /*2cb0*/  FADD.FTZ R215, R68, R215 ;  /* 0x000000d744d77221 */ /* 0x000fc80000010000 */
[----:B------:R-:W-:-:S07]  /*2cc0*/  @P2 FADD.FTZ R215, R70, R215 ;  /* 0x000000d746d72221 */ /* 0x000fce0000010000 */
.L_x_5414:
[----:B------:R-:W-:-:S04]  /*2cd0*/  F2FP.F16.F32.PACK_AB R68, RZ, R215 ;  /* 0x000000d7ff44723e */ /* 0x000fc800000000ff */
[----:B------:R-:W-:-:S07]  /*2ce0*/  PRMT R59, R68, 0x7610, R59 ;  /* 0x00007610443b7816 */ /* 0x000fce000000003b */
.L_x_5415:
[----:B------:R-:W-:Y:S01]  /*2cf0*/  HADD2.F32 R237, -RZ, R71.H1_H1 ;  /* 0x30000047ffed7230 */ /* 0x000fe20000004100 */
[----:B------:R-:W-:Y:S06]  /*2d00*/  @P3 BRA `(.L_x_5416) ;  /* 0x0000000000203947 */ /* 0x000fec0003800000 */
[----:B------:R-:W-:-:S04]  /*2d10*/  ISETP.NE.U32.AND P2, PT, RZ, UR14, PT ;  /* 0x0000000eff007c0c */ /* 0x000fc8000bf45070 */
[----:B------:R-:W-:-:S13]  /*2d20*/  ISETP.NE.AND.EX P2, PT, RZ, UR15, PT, P2 ;  /* 0x0000000fff007c0c */ /* 0x000fda000bf45320 */
[----:B------:R-:W-:Y:S05]  /*2d30*/  @P2 BRA `(.L_x_5417) ;  /* 0x0000000000082947 */ /* 0x000fea0003800000 */
[----:B------:R-:W-:Y:S05]  /*2d40*/  @P0 BRA `(.L_x_5418) ;  /* 0x0000000000200947 */ /* 0x000fea0003800000 */
[----:B------:R-:W-:Y:S05]  /*2d50*/  BRA `(.L_x_5419) ;  /* 0x0000000000247947 */ /* 0x000fea0003800000 */
.L_x_5417:
[----:B-----5:R-:W-:-:S05]  /*2d60*/  HADD2.F32 R68, -RZ, R63.H1_H1 ;  /* 0x3000003fff447230 */ /* 0x020fca0000004100 */
[----:B------:R-:W-:Y:S01]  /*2d70*/  FADD.FTZ R237, R68, R237 ;  /* 0x000000ed44ed7221 */ /* 0x000fe20000010000 */
[----:B------:R-:W-:Y:S06]  /*2d80*/  BRA `(.L_x_5418) ;  /* 0x0000000000107947 */ /* 0x000fec0003800000 */
.L_x_5416:
[----:B-----5:R-:W-:Y:S02]  /*2d90*/  HADD2.F32 R68, -RZ, R67.H1_H1 ;  /* 0x30000043ff447230 */ /* 0x020fe40000004100 */
[----:B------:R-:W-:-:S03]  /*2da0*/  @P2 HADD2.F32 R70, -RZ, R63.H1_H1 ;  /* 0x3000003fff462230 */ /* 0x000fc60000004100 */
[----:B------:R-:W-:-:S04]  /*2db0*/  FADD.FTZ R237, R68, R237 ;  /* 0x000000ed44ed7221 */ /* 0x000fc80000010000 */
[----:B------:R-:W-:-:S07]  /*2dc0*/  @P2 FADD.FTZ R237, R70, R237 ;  /* 0x000000ed46ed2221 */ /* 0x000fce0000010000 */
.L_x_5418:
[----:B------:R-:W-:-:S04]  /*2dd0*/  F2FP.F16.F32.PACK_AB R68, RZ, R237 ;  /* 0x000000edff44723e */ /* 0x000fc800000000ff */
[----:B------:R-:W-:-:S07]  /*2de0*/  PRMT R59, R59, 0x5410, R68 ;  /* 0x000054103b3b7816 */ /* 0x000fce0000000044 */
.L_x_5419:
[----:B------:R-:W0:Y:S02]  /*2df0*/  @P0 LDC.64 R68, c[0x0][0x238] ;  /* 0x00008e00ff440b82 */ /* 0x000e240000000a00 */
[----:B0-----:R-:W-:-:S04]  /*2e00*/  @P0 LEA R68, P2, R247, R68, 0x4 ;  /* 0x00000044f7440211 */ /* 0x001fc800078420ff */
[C---:B------:R-:W-:Y:S02]  /*2e10*/  @P0 LEA.HI.X R69, R247.reuse, R69, RZ, 0x4, P2 ;  /* 0x00000045f7450211 */ /* 0x040fe400010f24ff */
[----:B------:R-:W-:-:S03]  /*2e20*/  IADD3 R247, R247, 0x80, RZ ;  /* 0x00000080f7f77810 */ /* 0x000fc60007ffe0ff */
[----:B------:R2:W-:Y:S04]  /*2e30*/  @P0 STG.E.128 desc[UR4][R68.64], R56 ;  /* 0x0000003844000986 */ /* 0x0005e8000c101d04 */
.L_x_5387:
[----:B------:R-:W-:Y:S05]  /*2e40*/  BSYNC B0 ;  /* 0x0000000000007941 */ /* 0x000fea0003800000 */
.L_x_5386:
        /* <DEDUP_REMOVED lines=25> */
.L_x_5423:
[----:B-----5:R-:W-:-:S05]  /*2fe0*/  HADD2.F32 R142, -RZ, R60.H0_H0 ;  /* 0x2000003cff8e7230 */ /* 0x020fca0000004100 */
[----:B------:R-:W-:Y:S01]  /*2ff0*/  FADD.FTZ R139, R142, R139 ;  /* 0x0000008b8e8b7221 */ /* 0x000fe20000010000 */
[----:B------:R-:W-:Y:S06]  /*3000*/  BRA `(.L_x_5424) ;  /* 0x0000000000107947 */ /* 0x000fec0003800000 */
.L_x_5422:
[----:B-----5:R-:W-:Y:S02]  /*3010*/  HADD2.F32 R142, -RZ, R64.H0_H0 ;  /* 0x20000040ff8e7230 */ /* 0x020fe40000004100 */
[----:B------:R-:W-:-:S03]  /*3020*/  @P2 HADD2.F32 R144, -RZ, R60.H0_H0 ;  /* 0x2000003cff902230 */ /* 0x000fc60000004100 */
[----:B------:R-:W-:-:S04]  /*3030*/  FADD.FTZ R139, R142, R139 ;  /* 0x0000008b8e8b7221 */ /* 0x000fc80000010000 */
[----:B------:R-:W-:-:S07]  /*3040*/  @P2 FADD.FTZ R139, R144, R139 ;  /* 0x0000008b908b2221 */ /* 0x000fce0000010000 */
.L_x_5424:
[----:B------:R-:W-:-:S04]  /*3050*/  F2FP.F16.F32.PACK_AB R142, RZ, R139 ;  /* 0x0000008bff8e723e */ /* 0x000fc800000000ff */
[----:B------:R-:W-:-:S07]  /*3060*/  PRMT R56, R142, 0x7610, R56 ;  /* 0x000076108e387816 */ /* 0x000fce0000000038 */
.L_x_5425:
[----:B------:R-:W-:Y:S01]  /*3070*/  HADD2.F32 R163, -RZ, R68.H1_H1 ;  /* 0x30000044ffa37230 */ /* 0x000fe20000004100 */
[----:B------:R-:W-:Y:S06]  /*3080*/  @P3 BRA `(.L_x_5426) ;  /* 0x0000000000203947 */ /* 0x000fec0003800000 */
[----:B------:R-:W-:-:S04]  /*3090*/  ISETP.NE.U32.AND P4, PT, RZ, UR14, PT ;  /* 0x0000000eff007c0c */ /* 0x000fc8000bf85070 */
[----:B------:R-:W-:-:S13]  /*30a0*/  ISETP.NE.AND.EX P4, PT, RZ, UR15, PT, P4 ;  /* 0x0000000fff007c0c */ /* 0x000fda000bf85340 */
[----:B------:R-:W-:Y:S05]  /*30b0*/  @P4 BRA `(.L_x_5427) ;  /* 0x0000000000084947 */ /* 0x000fea0003800000 */
[----:B------:R-:W-:Y:S05]  /*30c0*/  @P0 BRA `(.L_x_5428) ;  /* 0x0000000000200947 */ /* 0x000fea0003800000 */
[----:B------:R-:W-:Y:S05]  /*30d0*/  BRA `(.L_x_5429) ;  /* 0x0000000000247947 */ /* 0x000fea0003800000 */
.L_x_5427:
[----:B-----5:R-:W-:-:S05]  /*30e0*/  HADD2.F32 R68, -RZ, R60.H1_H1 ;  /* 0x3000003cff447230 */ /* 0x020fca0000004100 */
[----:B------:R-:W-:Y:S01]  /*30f0*/  FADD.FTZ R163, R68, R163 ;  /* 0x000000a344a37221 */ /* 0x000fe20000010000 */
[----:B------:R-:W-:Y:S06]  /*3100*/  BRA `(.L_x_5428) ;  /* 0x0000000000107947 */ /* 0x000fec0003800000 */
.L_x_5426:
[----:B-----5:R-:W-:Y:S02]  /*3110*/  HADD2.F32 R68, -RZ, R64.H1_H1 ;  /* 0x30000040ff447230 */ /* 0x020fe40000004100 */
[----:B------:R-:W-:-:S03]  /*3120*/  @P2 HADD2.F32 R142, -RZ, R60.H1_H1 ;  /* 0x3000003cff8e2230 */ /* 0x000fc60000004100 */
[----:B------:R-:W-:-:S04]  /*3130*/  FADD.FTZ R163, R68, R163 ;  /* 0x000000a344a37221 */ /* 0x000fc80000010000 */
[----:B------:R-:W-:-:S07]  /*3140*/  @P2 FADD.FTZ R163, R142, R163 ;  /* 0x000000a38ea32221 */ /* 0x000fce0000010000 */
.L_x_5428:
[----:B------:R-:W-:-:S04]  /*3150*/  F2FP.F16.F32.PACK_AB R68, RZ, R163 ;  /* 0x000000a3ff44723e */ /* 0x000fc800000000ff */
[----:B------:R-:W-:-:S07]  /*3160*/  PRMT R56, R56, 0x5410, R68 ;  /* 0x0000541038387816 */ /* 0x000fce0000000044 */
.L_x_5429:
[----:B------:R-:W-:Y:S01]  /*3170*/  HADD2.F32 R161, -RZ, R69.H0_H0 ;  /* 0x20000045ffa17230 */ /* 0x000fe20000004100 */
[----:B------:R-:W-:Y:S06]  /*3180*/  @P3 BRA `(.L_x_5430) ;  /* 0x0000000000203947 */ /* 0x000fec0003800000 */
[----:B------:R-:W-:-:S04]  /*3190*/  ISETP.NE.U32.AND P4, PT, RZ, UR14, PT ;  /* 0x0000000eff007c0c */ /* 0x000fc8000bf85070 */
[----:B------:R-:W-:-:S13]  /*31a0*/  ISETP.NE.AND.EX P4, PT, RZ, UR15, PT, P4 ;  /* 0x0000000fff007c0c */ /* 0x000fda000bf85340 */
[----:B------:R-:W-:Y:S05]  /*31b0*/  @P4 BRA `(.L_x_5431) ;  /* 0x0000000000084947 */ /* 0x000fea0003800000 */
[----:B------:R-:W-:Y:S05]  /*31c0*/  @P0 BRA `(.L_x_5432) ;  /* 0x0000000000200947 */ /* 0x000fea0003800000 */
[----:B------:R-:W-:Y:S05]  /*31d0*/  BRA `(.L_x_5433) ;  /* 0x0000000000247947 */ /* 0x000fea0003800000 */
.L_x_5431:
[----:B-----5:R-:W-:-:S05]  /*31e0*/  HADD2.F32 R68, -RZ, R61.H0_H0 ;  /* 0x2000003dff447230 */ /* 0x020fca0000004100 */
[----:B------:R-:W-:Y:S01]  /*31f0*/  FADD.FTZ R161, R68, R161 ;  /* 0x000000a144a17221 */ /* 0x000fe20000010000 */
[----:B------:R-:W-:Y:S06]  /*3200*/  BRA `(.L_x_5432) ;  /* 0x0000000000107947 */ /* 0x000fec0003800000 */
.L_x_5430:
[----:B-----5:R-:W-:Y:S02]  /*3210*/  HADD2.F32 R68, -RZ, R65.H0_H0 ;  /* 0x20000041ff447230 */ /* 0x020fe40000004100 */
[----:B------:R-:W-:-:S03]  /*3220*/  @P2 HADD2.F32 R142, -RZ, R61.H0_H0 ;  /* 0x2000003dff8e2230 */ /* 0x000fc60000004100 */
[----:B------:R-:W-:-:S04]  /*3230*/  FADD.FTZ R161, R68, R161 ;  /* 0x000000a144a17221 */ /* 0x000fc80000010000 */
[----:B------:R-:W-:-:S07]  /*3240*/  @P2 FADD.FTZ R161, R142, R161 ;  /* 0x000000a18ea12221 */ /* 0x000fce0000010000 */
.L_x_5432:
[----:B------:R-:W-:-:S04]  /*3250*/  F2FP.F16.F32.PACK_AB R68, RZ, R161 ;  /* 0x000000a1ff44723e */ /* 0x000fc800000000ff */
[----:B------:R-:W-:-:S07]  /*3260*/  PRMT R57, R68, 0x7610, R57 ;  /* 0x0000761044397816 */ /* 0x000fce0000000039 */
.L_x_5433:
[----:B------:R-:W-:Y:S01]  /*3270*/  HADD2.F32 R189, -RZ, R69.H1_H1 ;  /* 0x30000045ffbd7230 */ /* 0x000fe20000004100 */
[----:B------:R-:W-:Y:S06]  /*3280*/  @P3 BRA `(.L_x_5434) ;  /* 0x0000000000203947 */ /* 0x000fec0003800000 */
[----:B------:R-:W-:-:S04]  /*3290*/  ISETP.NE.U32.AND P4, PT, RZ, UR14, PT ;  /* 0x0000000eff007c0c */ /* 0x000fc8000bf85070 */
[----:B------:R-:W-:-:S13]  /*32a0*/  ISETP.NE.AND.EX P4, PT, RZ, UR15, PT, P4 ;  /* 0x0000000fff007c0c */ /* 0x000fda000bf85340 */
[----:B------:R-:W-:Y:S05]  /*32b0*/  @P4 BRA `(.L_x_5435) ;  /* 0x0000000000084947 */ /* 0x000fea0003800000 */
[----:B------:R-:W-:Y:S05]  /*32c0*/  @P0 BRA `(.L_x_5436) ;  /* 0x0000000000200947 */ /* 0x000fea0003800000 */
[----:B------:R-:W-:Y:S05]  /*32d0*/  BRA `(.L_x_5437) ;  /* 0x0000000000247947 */ /* 0x000fea0003800000 */
.L_x_5435:
[----:B-----5:R-:W-:-:S05]  /*32e0*/  HADD2.F32 R68, -RZ, R61.H1_H1 ;  /* 0x3000003dff447230 */ /* 0x020fca0000004100 */
[----:B------:R-:W-:Y:S01]  /*32f0*/  FADD.FTZ R189, R68, R189 ;  /* 0x000000bd44bd7221 */ /* 0x000fe20000010000 */
[----:B------:R-:W-:Y:S06]  /*3300*/  BRA `(.L_x_5436) ;  /* 0x0000000000107947 */ /* 0x000fec0003800000 */
.L_x_5434:
[----:B-----5:R-:W-:Y:S02]  /*3310*/  HADD2.F32 R68, -RZ, R65.H1_H1 ;  /* 0x30000041ff447230 */ /* 0x020fe40000004100 */
[----:B------:R-:W-:-:S03]  /*3320*/  @P2 HADD2.F32 R142, -RZ, R61.H1_H1 ;  /* 0x3000003dff8e2230 */ /* 0x000fc60000004100 */
[----:B------:R-:W-:-:S04]  /*3330*/  FADD.FTZ R189, R68, R189 ;  /* 0x000000bd44bd7221 */ /* 0x000fc80000010000 */
[----:B------:R-:W-:-:S07]  /*3340*/  @P2 FADD.FTZ R189, R142, R189 ;  /* 0x000000bd8ebd2221 */ /* 0x000fce0000010000 */
.L_x_5436:
[----:B------:R-:W-:-:S04]  /*3350*/  F2FP.F16.F32.PACK_AB R68, RZ, R189 ;  /* 0x000000bdff44723e */ /* 0x000fc800000000ff */
[----:B------:R-:W-:-:S07]  /*3360*/  PRMT R57, R57, 0x5410, R68 ;  /* 0x0000541039397816 */ /* 0x000fce0000000044 */
.L_x_5437:
[----:B------:R-:W-:Y:S01]  /*3370*/  HADD2.F32 R191, -RZ, R70.H0_H0 ;  /* 0x20000046ffbf7230 */ /* 0x000fe20000004100 */
[----:B------:R-:W-:Y:S06]  /*3380*/  @P3 BRA `(.L_x_5438) ;  /* 0x0000000000203947 */ /* 0x000fec0003800000 */
[----:B------:R-:W-:-:S04]  /*3390*/  ISETP.NE.U32.AND P4, PT, RZ, UR14, PT ;  /* 0x0000000eff007c0c */ /* 0x000fc8000bf85070 */
[----:B------:R-:W-:-:S13]  /*33a0*/  ISETP.NE.AND.EX P4, PT, RZ, UR15, PT, P4 ;  /* 0x0000000fff007c0c */ /* 0x000fda000bf85340 */
[----:B------:R-:W-:Y:S05]  /*33b0*/  @P4 BRA `(.L_x_5439) ;  /* 0x0000000000084947 */ /* 0x000fea0003800000 */
[----:B------:R-:W-:Y:S05]  /*33c0*/  @P0 BRA `(.L_x_5440) ;  /* 0x0000000000200947 */ /* 0x000fea0003800000 */
[----:B------:R-:W-:Y:S05]  /*33d0*/  BRA `(.L_x_5441) ;  /* 0x0000000000247947 */ /* 0x000fea0003800000 */
.L_x_5439:
[----:B-----5:R-:W-:-:S05]  /*33e0*/  HADD2.F32 R68, -RZ, R62.H0_H0 ;  /* 0x2000003eff447230 */ /* 0x020fca0000004100 */
[----:B------:R-:W-:Y:S01]  /*33f0*/  FADD.FTZ R191, R68, R191 ;  /* 0x000000bf44bf7221 */ /* 0x000fe20000010000 */
[----:B------:R-:W-:Y:S06]  /*3400*/  BRA `(.L_x_5440) ;  /* 0x0000000000107947 */ /* 0x000fec0003800000 */
.L_x_5438:
[----:B-----5:R-:W-:Y:S02]  /*3410*/  HADD2.F32 R68, -RZ, R66.H0_H0 ;  /* 0x20000042ff447230 */ /* 0x020fe40000004100 */
[----:B------:R-:W-:-:S03]  /*3420*/  @P2 HADD2.F32 R142, -RZ, R62.H0_H0 ;  /* 0x2000003eff8e2230 */ /* 0x000fc60000004100 */
[----:B------:R-:W-:-:S04]  /*3430*/  FADD.FTZ R191, R68, R191 ;  /* 0x000000bf44bf7221 */ /* 0x000fc80000010000 */
[----:B------:R-:W-:-:S07]  /*3440*/  @P2 FADD.FTZ R191, R142, R191 ;  /* 0x000000bf8ebf2221 */ /* 0x000fce0000010000 */
.L_x_5440:
[----:B------:R-:W-:-:S04]  /*3450*/  F2FP.F16.F32.PACK_AB R68, RZ, R191 ;  /* 0x000000bfff44723e */ /* 0x000fc800000000ff */
[----:B------:R-:W-:-:S07]  /*3460*/  PRMT R58, R68, 0x7610, R58 ;  /* 0x00007610443a7816 */ /* 0x000fce000000003a */
.L_x_5441:
[----:B------:R-:W-:Y:S01]  /*3470*/  HADD2.F32 R217, -RZ, R70.H1_H1 ;  /* 0x30000046ffd97230 */ /* 0x000fe20000004100 */
[----:B------:R-:W-:Y:S06]  /*3480*/  @P3 BRA `(.L_x_5442) ;  /* 0x0000000000203947 */ /* 0x000fec0003800000 */
[----:B------:R-:W-:-:S04]  /*3490*/  ISETP.NE.U32.AND P4, PT, RZ, UR14, PT ;  /* 0x0000000eff007c0c */ /* 0x000fc8000bf85070 */
[----:B------:R-:W-:-:S13]  /*34a0*/  ISETP.NE.AND.EX P4, PT, RZ, UR15, PT, P4 ;  /* 0x0000000fff007c0c */ /* 0x000fda000bf85340 */
[----:B------:R-:W-:Y:S05]  /*34b0*/  @P4 BRA `(.L_x_5443) ;  /* 0x0000000000084947 */ /* 0x000fea0003800000 */
[----:B------:R-:W-:Y:S05]  /*34c0*/  @P0 BRA `(.L_x_5444) ;  /* 0x0000000000200947 */ /* 0x000fea0003800000 */
[----:B------:R-:W-:Y:S05]  /*34d0*/  BRA `(.L_x_5445) ;  /* 0x0000000000247947 */ /* 0x000fea0003800000 */
.L_x_5443:
[----:B-----5:R-:W-:-:S05]  /*34e0*/  HADD2.F32 R68, -RZ, R62.H1_H1 ;  /* 0x3000003eff447230 */ /* 0x020fca0000004100 */
[----:B------:R-:W-:Y:S01]  /*34f0*/  FADD.FTZ R217, R68, R217 ;  /* 0x000000d944d97221 */ /* 0x000fe20000010000 */
[----:B------:R-:W-:Y:S06]  /*3500*/  BRA `(.L_x_5444) ;  /* 0x0000000000107947 */ /* 0x000fec0003800000 */
.L_x_5442:
[----:B-----5:R-:W-:Y:S02]  /*3510*/  HADD2.F32 R68, -RZ, R66.H1_H1 ;  /* 0x30000042ff447230 */ /* 0x020fe40000004100 */
[----:B------:R-:W-:-:S03]  /*3520*/  @P2 HADD2.F32 R70, -RZ, R62.H1_H1 ;  /* 0x3000003eff462230 */ /* 0x000fc60000004100 */
[----:B------:R-:W-:-:S04]  /*3530*/  FADD.FTZ R217, R68, R217 ;  /* 0x000000d944d97221 */ /* 0x000fc80000010000 */
[----:B------:R-:W-:-:S07]  /*3540*/  @P2 FADD.FTZ R217, R70, R217 ;  /* 0x000000d946d92221 */ /* 0x000fce0000010000 */
.L_x_5444:
[----:B------:R-:W-:-:S04]  /*3550*/  F2FP.F16.F32.PACK_AB R68, RZ, R217 ;  /* 0x000000d9ff44723e */ /* 0x000fc800000000ff */
[----:B------:R-:W-:-:S07]  /*3560*/  PRMT R58, R58, 0x5410, R68 ;  /* 0x000054103a3a7816 */ /* 0x000fce0000000044 */
.L_x_5445:
[----:B------:R-:W-:Y:S01]  /*3570*/  HADD2.F32 R219, -RZ, R71.H0_H0 ;  /* 0x20000047ffdb7230 */ /* 0x000fe20000004100 */
[----:B------:R-:W-:Y:S06]  /*3580*/  @P3 BRA `(.L_x_5446) ;  /* 0x0000000000203947 */ /* 0x000fec0003800000 */
[----:B------:R-:W-:-:S04]  /*3590*/  ISETP.NE.U32.AND P4, PT, RZ, UR14, PT ;  /* 0x0000000eff007c0c */ /* 0x000fc8000bf85070 */
[----:B------:R-:W-:-:S13]  /*35a0*/  ISETP.NE.AND.EX P4, PT, RZ, UR15, PT, P4 ;  /* 0x0000000fff007c0c */ /* 0x000fda000bf85340 */
[----:B------:R-:W-:Y:S05]  /*35b0*/  @P4 BRA `(.L_x_5447) ;  /* 0x0000000000084947 */ /* 0x000fea0003800000 */
[----:B------:R-:W-:Y:S05]  /*35c0*/  @P0 BRA `(.L_x_5448) ;  /* 0x0000000000200947 */ /* 0x000fea0003800000 */
[----:B------:R-:W-:Y:S05]  /*35d0*/  BRA `(.L_x_5449) ;  /* 0x0000000000247947 */ /* 0x000fea0003800000 */
.L_x_5447:
[----:B-----5:R-:W-:-:S05]  /*35e0*/  HADD2.F32 R68, -RZ, R63.H0_H0 ;  /* 0x2000003fff447230 */ /* 0x020fca0000004100 */
[----:B------:R-:W-:Y:S01]  /*35f0*/  FADD.FTZ R219, R68, R219 ;  /* 0x000000db44db7221 */ /* 0x000fe20000010000 */
[----:B------:R-:W-:Y:S06]  /*3600*/  BRA `(.L_x_5448) ;  /* 0x0000000000107947 */ /* 0x000fec0003800000 */
.L_x_5446:
[----:B-----5:R-:W-:Y:S02]  /*3610*/  HADD2.F32 R68, -RZ, R67.H0_H0 ;  /* 0x20000043ff447230 */ /* 0x020fe40000004100 */
[----:B------:R-:W-:-:S03]  /*3620*/  @P2 HADD2.F32 R70, -RZ, R63.H0_H0 ;  /* 0x2000003fff462230 */ /* 0x000fc60000004100 */
[----:B------:R-:W-:-:S04]  /*3630*/  FADD.FTZ R219, R68, R219 ;  /* 0x000000db44db7221 */ /* 0x000fc80000010000 */
[----:B------:R-:W-:-:S07]  /*3640*/  @P2 FADD.FTZ R219, R70, R219 ;  /* 0x000000db46db2221 */ /* 0x000fce0000010000 */
.L_x_5448:
[----:B------:R-:W-:-:S04]  /*3650*/  F2FP.F16.F32.PACK_AB R68, RZ, R219 ;  /* 0x000000dbff44723e */ /* 0x000fc800000000ff */
[----:B------:R-:W-:-:S07]  /*3660*/  PRMT R59, R68, 0x7610, R59 ;  /* 0x00007610443b7816 */ /* 0x000fce000000003b */
.L_x_5449:
[----:B------:R-:W-:Y:S01]  /*3670*/  HADD2.F32 R239, -RZ, R71.H1_H1 ;  /* 0x30000047ffef7230 */ /* 0x000fe20000004100 */
[----:B------:R-:W-:Y:S06]  /*3680*/  @P3 BRA `(.L_x_5450) ;  /* 0x0000000000203947 */ /* 0x000fec0003800000 */
[----:B------:R-:W-:-:S04]  /*3690*/  ISETP.NE.U32.AND P2, PT, RZ, UR14, PT ;  /* 0x0000000eff007c0c */ /* 0x000fc8000bf45070 */
[----:B------:R-:W-:-:S13]  /*36a0*/  ISETP.NE.AND.EX P2, PT, RZ, UR15, PT, P2 ;  /* 0x0000000fff007c0c */ /* 0x000fda000bf45320 */
[----:B------:R-:W-:Y:S05]  /*36b0*/  @P2 BRA `(.L_x_5451) ;  /* 0x0000000000082947 */ /* 0x000fea0003800000 */
[----:B------:R-:W-:Y:S05]  /*36c0*/  @P0 BRA `(.L_x_5452) ;  /* 0x0000000000200947 */ /* 0x000fea0003800000 */
[----:B------:R-:W-:Y:S05]  /*36d0*/  BRA `(.L_x_5453) ;  /* 0x0000000000247947 */ /* 0x000fea0003800000 */
.L_x_5451:
[----:B-----5:R-:W-:-:S05]  /*36e0*/  HADD2.F32 R68, -RZ, R63.H1_H1 ;  /* 0x3000003fff447230 */ /* 0x020fca0000004100 */
[----:B------:R-:W-:Y:S01]  /*36f0*/  FADD.FTZ R239, R68, R239 ;  /* 0x000000ef44ef7221 */ /* 0x000fe20000010000 */
[----:B------:R-:W-:Y:S06]  /*3700*/  BRA `(.L_x_5452) ;  /* 0x0000000000107947 */ /* 0x000fec0003800000 */
.L_x_5450:
[----:B-----5:R-:W-:Y:S02]  /*3710*/  HADD2.F32 R68, -RZ, R67.H1_H1 ;  /* 0x30000043ff447230 */ /* 0x020fe40000004100 */
[----:B------:R-:W-:-:S03]  /*3720*/  @P2 HADD2.F32 R70, -RZ, R63.H1_H1 ;  /* 0x3000003fff462230 */ /* 0x000fc60000004100 */
[----:B------:R-:W-:-:S04]  /*3730*/  FADD.FTZ R239, R68, R239 ;  /* 0x000000ef44ef7221 */ /* 0x000fc80000010000 */
[----:B------:R-:W-:-:S07]  /*3740*/  @P2 FADD.FTZ R239, R70, R239 ;  /* 0x000000ef46ef2221 */ /* 0x000fce0000010000 */
.L_x_5452:
[----:B------:R-:W-:-:S04]  /*3750*/  F2FP.F16.F32.PACK_AB R68, RZ, R239 ;  /* 0x000000efff44723e */ /* 0x000fc800000000ff */
[----:B------:R-:W-:-:S07]  /*3760*/  PRMT R59, R59, 0x5410, R68 ;  /* 0x000054103b3b7816 */ /* 0x000fce0000000044 */
.L_x_5453:
[----:B------:R-:W0:Y:S02]  /*3770*/  @P0 LDC.64 R68, c[0x0][0x238] ;  /* 0x00008e00ff440b82 */ /* 0x000e240000000a00 */
[----:B0-----:R-:W-:-:S04]  /*3780*/  @P0 LEA R68, P2, R247, R68, 0x4 ;  /* 0x00000044f7440211 */ /* 0x001fc800078420ff */
[C---:B------:R-:W-:Y:S02]  /*3790*/  @P0 LEA.HI.X R69, R247.reuse, R69, RZ, 0x4, P2 ;  /* 0x00000045f7450211 */ /* 0x040fe400010f24ff */
[----:B------:R-:W-:-:S03]  /*37a0*/  IADD3 R247, R247, 0x80, RZ ;  /* 0x00000080f7f77810 */ /* 0x000fc60007ffe0ff */
[----:B------:R3:W-:Y:S04]  /*37b0*/  @P0 STG.E.128 desc[UR4][R68.64], R56 ;  /* 0x0000003844000986 */ /* 0x0007e8000c101d04 */
.L_x_5421:
[----:B------:R-:W-:Y:S05]  /*37c0*/  BSYNC B0 ;  /* 0x0000000000007941 */ /* 0x000fea0003800000 */
.L_x_5420:
        /* <DEDUP_REMOVED lines=25> */
.L_x_5457:
[----:B-----5:R-:W-:-:S05]  /*3960*/  HADD2.F32 R142, -RZ, R60.H0_H0 ;  /* 0x2000003cff8e7230 */ /* 0x020fca0000004100 */
[----:B------:R-:W-:Y:S01]  /*3970*/  FADD.FTZ R137, R142, R137 ;  /* 0x000000898e897221 */ /* 0x000fe20000010000 */
[----:B------:R-:W-:Y:S06]  /*3980*/  BRA `(.L_x_5458) ;  /* 0x0000000000107947 */ /* 0x000fec0003800000 */
.L_x_5456:
[----:B-----5:R-:W-:Y:S02]  /*3990*/  HADD2.F32 R142, -RZ, R64.H0_H0 ;  /* 0x20000040ff8e7230 */ /* 0x020fe40000004100 */
[----:B------:R-:W-:-:S03]  /*39a0*/  @P2 HADD2.F32 R144, -RZ, R60.H0_H0 ;  /* 0x2000003cff902230 */ /* 0x000fc60000004100 */
[----:B------:R-:W-:-:S04]  /*39b0*/  FADD.FTZ R137, R142, R137 ;  /* 0x000000898e897221 */ /* 0x000fc80000010000 */
[----:B------:R-:W-:-:S07]  /*39c0*/  @P2 FADD.FTZ R137, R144, R137 ;  /* 0x0000008990892221 */ /* 0x000fce0000010000 */
.L_x_5458:
[----:B------:R-:W-:-:S04]  /*39d0*/  F2FP.F16.F32.PACK_AB R142, RZ, R137 ;  /* 0x00000089ff8e723e */ /* 0x000fc800000000ff */
[----:B------:R-:W-:-:S07]  /*39e0*/  PRMT R56, R142, 0x7610, R56 ;  /* 0x000076108e387816 */ /* 0x000fce0000000038 */
.L_x_5459:
[----:B------:R-:W-:Y:S01]  /*39f0*/  HADD2.F32 R159, -RZ, R68.H1_H1 ;  /* 0x30000044ff9f7230 */ /* 0x000fe20000004100 */
[----:B------:R-:W-:Y:S06]  /*3a00*/  @P3 BRA `(.L_x_5460) ;  /* 0x0000000000203947 */ /* 0x000fec0003800000 */
[----:B------:R-:W-:-:S04]  /*3a10*/  ISETP.NE.U32.AND P4, PT, RZ, UR14, PT ;  /* 0x0000000eff007c0c */ /* 0x000fc8000bf85070 */
[----:B------:R-:W-:-:S13]  /*3a20*/  ISETP.NE.AND.EX P4, PT, RZ, UR15, PT, P4 ;  /* 0x0000000fff007c0c */ /* 0x000fda000bf85340 */
[----:B------:R-:W-:Y:S05]  /*3a30*/  @P4 BRA `(.L_x_5461) ;  /* 0x0000000000084947 */ /* 0x000fea0003800000 */
[----:B------:R-:W-:Y:S05]  /*3a40*/  @P0 BRA `(.L_x_5462) ;  /* 0x0000000000200947 */ /* 0x000fea0003800000 */
[----:B------:R-:W-:Y:S05]  /*3a50*/  BRA `(.L_x_5463) ;  /* 0x0000000000247947 */ /* 0x000fea0003800000 */
.L_x_5461:
[----:B-----5:R-:W-:-:S05]  /*3a60*/  HADD2.F32 R68, -RZ, R60.H1_H1 ;  /* 0x3000003cff447230 */ /* 0x020fca0000004100 */
[----:B------:R-:W-:Y:S01]  /*3a70*/  FADD.FTZ R159, R68, R159 ;  /* 0x0000009f449f7221 */ /* 0x000fe20000010000 */
[----:B------:R-:W-:Y:S06]  /*3a80*/  BRA `(.L_x_5462) ;  /* 0x0000000000107947 */ /* 0x000fec0003800000 */
.L_x_5460:
[----:B-----5:R-:W-:Y:S02]  /*3a90*/  HADD2.F32 R68, -RZ, R64.H1_H1 ;  /* 0x30000040ff447230 */ /* 0x020fe40000004100 */
[----:B------:R-:W-:-:S03]  /*3aa0*/  @P2 HADD2.F32 R142, -RZ, R60.H1_H1 ;  /* 0x3000003cff8e2230 */ /* 0x000fc60000004100 */
[----:B------:R-:W-:-:S04]  /*3ab0*/  FADD.FTZ R159, R68, R159 ;  /* 0x0000009f449f7221 */ /* 0x000fc80000010000 */
[----:B------:R-:W-:-:S07]  /*3ac0*/  @P2 FADD.FTZ R159, R142, R159 ;  /* 0x0000009f8e9f2221 */ /* 0x000fce0000010000 */
.L_x_5462:
[----:B------:R-:W-:-:S04]  /*3ad0*/  F2FP.F16.F32.PACK_AB R68, RZ, R159 ;  /* 0x0000009fff44723e */ /* 0x000fc800000000ff */
[----:B------:R-:W-:-:S07]  /*3ae0*/  PRMT R56, R56, 0x5410, R68 ;  /* 0x0000541038387816 */ /* 0x000fce0000000044 */
.L_x_5463:
[----:B------:R-:W-:Y:S01]  /*3af0*/  HADD2.F32 R157, -RZ, R69.H0_H0 ;  /* 0x20000045ff9d7230 */ /* 0x000fe20000004100 */
[----:B------:R-:W-:Y:S06]  /*3b00*/  @P3 BRA `(.L_x_5464) ;  /* 0x0000000000203947 */ /* 0x000fec0003800000 */
[----:B------:R-:W-:-:S04]  /*3b10*/  ISETP.NE.U32.AND P4, PT, RZ, UR14, PT ;  /* 0x0000000eff007c0c */ /* 0x000fc8000bf85070 */
[----:B------:R-:W-:-:S13]  /*3b20*/  ISETP.NE.AND.EX P4, PT, RZ, UR15, PT, P4 ;  /* 0x0000000fff007c0c */ /* 0x000fda000bf85340 */
[----:B------:R-:W-:Y:S05]  /*3b30*/  @P4 BRA `(.L_x_5465) ;  /* 0x0000000000084947 */ /* 0x000fea0003800000 */
[----:B------:R-:W-:Y:S05]  /*3b40*/  @P0 BRA `(.L_x_5466) ;  /* 0x0000000000200947 */ /* 0x000fea0003800000 */
[----:B------:R-:W-:Y:S05]  /*3b50*/  BRA `(.L_x_5467) ;  /* 0x0000000000247947 */ /* 0x000fea0003800000 */
.L_x_5465:
[----:B-----5:R-:W-:-:S05]  /*3b60*/  HADD2.F32 R68, -RZ, R61.H0_H0 ;  /* 0x2000003dff447230 */ /* 0x020fca0000004100 */
[----:B------:R-:W-:Y:S01]  /*3b70*/  FADD.FTZ R157, R68, R157 ;  /* 0x0000009d449d7221 */ /* 0x000fe20000010000 */
[----:B------:R-:W-:Y:S06]  /*3b80*/  BRA `(.L_x_5466) ;  /* 0x0000000000107947 */ /* 0x000fec0003800000 */
.L_x_5464:
[----:B-----5:R-:W-:Y:S02]  /*3b90*/  HADD2.F32 R68, -RZ, R65.H0_H0 ;  /* 0x20000041ff447230 */ /* 0x020fe40000004100 */
[----:B------:R-:W-:-:S03]  /*3ba0*/  @P2 HADD2.F32 R142, -RZ, R61.H0_H0 ;  /* 0x2000003dff8e2230 */ /* 0x000fc60000004100 */
[----:B------:R-:W-:-:S04]  /*3bb0*/  FADD.FTZ R157, R68, R157 ;  /* 0x0000009d449d7221 */ /* 0x000fc80000010000 */
[----:B------:R-:W-:-:S07]  /*3bc0*/  @P2 FADD.FTZ R157, R142, R157 ;  /* 0x0000009d8e9d2221 */ /* 0x000fce0000010000 */
.L_x_5466:
[----:B------:R-:W-:-:S04]  /*3bd0*/  F2FP.F16.F32.PACK_AB R68, RZ, R157 ;  /* 0x0000009dff44723e */ /* 0x000fc800000000ff */
[----:B------:R-:W-:-:S07]  /*3be0*/  PRMT R57, R68, 0x7610, R57 ;  /* 0x0000761044397816 */ /* 0x000fce0000000039 */
.L_x_5467:
[----:B------:R-:W-:Y:S01]  /*3bf0*/  HADD2.F32 R193, -RZ, R69.H1_H1 ;  /* 0x30000045ffc17230 */ /* 0x000fe20000004100 */
[----:B------:R-:W-:Y:S06]  /*3c00*/  @P3 BRA `(.L_x_5468) ;  /* 0x0000000000203947 */ /* 0x000fec0003800000 */
[----:B------:R-:W-:-:S04]  /*3c10*/  ISETP.NE.U32.AND P4, PT, RZ, UR14, PT ;  /* 0x0000000eff007c0c */ /* 0x000fc8000bf85070 */
[----:B------:R-:W-:-:S13]  /*3c20*/  ISETP.NE.AND.EX P4, PT, RZ, UR15, PT, P4 ;  /* 0x0000000fff007c0c */ /* 0x000fda000bf85340 */
[----:B------:R-:W-:Y:S05]  /*3c30*/  @P4 BRA `(.L_x_5469) ;  /* 0x0000000000084947 */ /* 0x000fea0003800000 */
[----:B------:R-:W-:Y:S05]  /*3c40*/  @P0 BRA `(.L_x_5470) ;  /* 0x0000000000200947 */ /* 0x000fea0003800000 */
[----:B------:R-:W-:Y:S05]  /*3c50*/  BRA `(.L_x_5471) ;  /* 0x0000000000247947 */ /* 0x000fea0003800000 */
.L_x_5469:
[----:B-----5:R-:W-:-:S05]  /*3c60*/  HADD2.F32 R68, -RZ, R61.H1_H1 ;  /* 0x3000003dff447230 */ /* 0x020fca0000004100 */
[----:B------:R-:W-:Y:S01]  /*3c70*/  FADD.FTZ R193, R68, R193 ;  /* 0x000000c144c17221 */ /* 0x000fe20000010000 */
[----:B------:R-:W-:Y:S06]  /*3c80*/  BRA `(.L_x_5470) ;  /* 0x0000000000107947 */ /* 0x000fec0003800000 */
.L_x_5468:
[----:B-----5:R-:W-:Y:S02]  /*3c90*/  HADD2.F32 R68, -RZ, R65.H1_H1 ;  /* 0x30000041ff447230 */ /* 0x020fe40000004100 */
[----:B------:R-:W-:-:S03]  /*3ca0*/  @P2 HADD2.F32 R142, -RZ, R61.H1_H1 ;  /* 0x3000003dff8e2230 */ /* 0x000fc60000004100 */
[----:B------:R-:W-:-:S04]  /*3cb0*/  FADD.FTZ R193, R68, R193 ;  /* 0x000000c144c17221 */ /* 0x000fc80000010000 */
[----:B------:R-:W-:-:S07]  /*3cc0*/  @P2 FADD.FTZ R193, R142, R193 ;  /* 0x000000c18ec12221 */ /* 0x000fce0000010000 */
.L_x_5470:
[----:B------:R-:W-:-:S04]  /*3cd0*/  F2FP.F16.F32.PACK_AB R68, RZ, R193 ;  /* 0x000000c1ff44723e */ /* 0x000fc800000000ff */
[----:B------:R-:W-:-:S07]  /*3ce0*/  PRMT R57, R57, 0x5410, R68 ;  /* 0x0000541039397816 */ /* 0x000fce0000000044 */
.L_x_5471:
[----:B------:R-:W-:Y:S01]  /*3cf0*/  HADD2.F32 R195, -RZ, R70.H0_H0 ;  /* 0x20000046ffc37230 */ /* 0x000fe20000004100 */
[----:B------:R-:W-:Y:S06]  /*3d00*/  @P3 BRA `(.L_x_5472) ;  /* 0x0000000000203947 */ /* 0x000fec0003800000 */
[----:B------:R-:W-:-:S04]  /*3d10*/  ISETP.NE.U32.AND P4, PT, RZ, UR14, PT ;  /* 0x0000000eff007c0c */ /* 0x000fc8000bf85070 */
[----:B------:R-:W-:-:S13]  /*3d20*/  ISETP.NE.AND.EX P4, PT, RZ, UR15, PT, P4 ;  /* 0x0000000fff007c0c */ /* 0x000fda000bf85340 */
[----:B------:R-:W-:Y:S05]  /*3d30*/  @P4 BRA `(.L_x_5473) ;  /* 0x0000000000084947 */ /* 0x000fea0003800000 */
[----:B------:R-:W-:Y:S05]  /*3d40*/  @P0 BRA `(.L_x_5474) ;  /* 0x0000000000200947 */ /* 0x000fea0003800000 */
[----:B------:R-:W-:Y:S05]  /*3d50*/  BRA `(.L_x_5475) ;  /* 0x0000000000247947 */ /* 0x000fea0003800000 */
.L_x_5473:
[----:B-----5:R-:W-:-:S05]  /*3d60*/  HADD2.F32 R68, -RZ, R62.H0_H0 ;  /* 0x2000003eff447230 */ /* 0x020fca0000004100 */
[----:B------:R-:W-:Y:S01]  /*3d70*/  FADD.FTZ R195, R68, R195 ;  /* 0x000000c344c37221 */ /* 0x000fe20000010000 */
[----:B------:R-:W-:Y:S06]  /*3d80*/  BRA `(.L_x_5474) ;  /* 0x0000000000107947 */ /* 0x000fec0003800000 */
.L_x_5472:
[----:B-----5:R-:W-:Y:S02]  /*3d90*/  HADD2.F32 R68, -RZ, R66.H0_H0 ;  /* 0x20000042ff447230 */ /* 0x020fe40000004100 */
[----:B------:R-:W-:-:S03]  /*3da0*/  @P2 HADD2.F32 R142, -RZ, R62.H0_H0 ;  /* 0x2000003eff8e2230 */ /* 0x000fc60000004100 */
[----:B------:R-:W-:-:S04]  /*3db0*/  FADD.FTZ R195, R68, R195 ;  /* 0x000000c344c37221 */ /* 0x000fc80000010000 */
[----:B------:R-:W-:-:S07]  /*3dc0*/  @P2 FADD.FTZ R195, R142, R195 ;  /* 0x000000c38ec32221 */ /* 0x000fce0000010000 */
.L_x_5474:
[----:B------:R-:W-:-:S04]  /*3dd0*/  F2FP.F16.F32.PACK_AB R68, RZ, R195 ;  /* 0x000000c3ff44723e */ /* 0x000fc800000000ff */
[----:B------:R-:W-:-:S07]  /*3de0*/  PRMT R58, R68, 0x7610, R58 ;  /* 0x00007610443a7816 */ /* 0x000fce000000003a */
.L_x_5475:
[----:B------:R-:W-:Y:S01]  /*3df0*/  HADD2.F32 R221, -RZ, R70.H1_H1 ;  /* 0x30000046ffdd7230 */ /* 0x000fe20000004100 */
[----:B------:R-:W-:Y:S06]  /*3e00*/  @P3 BRA `(.L_x_5476) ;  /* 0x0000000000203947 */ /* 0x000fec0003800000 */
[----:B------:R-:W-:-:S04]  /*3e10*/  ISETP.NE.U32.AND P4, PT, RZ, UR14, PT ;  /* 0x0000000eff007c0c */ /* 0x000fc8000bf85070 */
[----:B------:R-:W-:-:S13]  /*3e20*/  ISETP.NE.AND.EX P4, PT, RZ, UR15, PT, P4 ;  /* 0x0000000fff007c0c */ /* 0x000fda000bf85340 */
[----:B------:R-:W-:Y:S05]  /*3e30*/  @P4 BRA `(.L_x_5477) ;  /* 0x0000000000084947 */ /* 0x000fea0003800000 */
[----:B------:R-:W-:Y:S05]  /*3e40*/  @P0 BRA `(.L_x_5478) ;  /* 0x0000000000200947 */ /* 0x000fea0003800000 */
[----:B------:R-:W-:Y:S05]  /*3e50*/  BRA `(.L_x_5479) ;  /* 0x0000000000247947 */ /* 0x000fea0003800000 */
.L_x_5477:
[----:B-----5:R-:W-:-:S05]  /*3e60*/  HADD2.F32 R68, -RZ, R62.H1_H1 ;  /* 0x3000003eff447230 */ /* 0x020fca0000004100 */
[----:B------:R-:W-:Y:S01]  /*3e70*/  FADD.FTZ R221, R68, R221 ;  /* 0x000000dd44dd7221 */ /* 0x000fe20000010000 */
[----:B------:R-:W-:Y:S06]  /*3e80*/  BRA `(.L_x_5478) ;  /* 0x0000000000107947 */ /* 0x000fec0003800000 */
.L_x_5476:
[----:B-----5:R-:W-:Y:S02]  /*3e90*/  HADD2.F32 R68, -RZ, R66.H1_H1 ;  /* 0x30000042ff447230 */ /* 0x020fe40000004100 */
[----:B------:R-:W-:-:S03]  /*3ea0*/  @P2 HADD2.F32 R70, -RZ, R62.H1_H1 ;  /* 0x3000003eff462230 */ /* 0x000fc60000004100 */
[----:B------:R-:W-:-:S04]  /*3eb0*/  FADD.FTZ R221, R68, R221 ;  /* 0x000000dd44dd7221 */ /* 0x000fc80000010000 */
[----:B------:R-:W-:-:S07]  /*3ec0*/  @P2 FADD.FTZ R221, R70, R221 ;  /* 0x000000dd46dd2221 */ /* 0x000fce0000010000 */
.L_x_5478:
[----:B------:R-:W-:-:S04]  /*3ed0*/  F2FP.F16.F32.PACK_AB R68, RZ, R221 ;  /* 0x000000ddff44723e */ /* 0x000fc800000000ff */
[----:B------:R-:W-:-:S07]  /*3ee0*/  PRMT R58, R58, 0x5410, R68 ;  /* 0x000054103a3a7816 */ /* 0x000fce0000000044 */
.L_x_5479:
[----:B------:R-:W-:Y:S01]  /*3ef0*/  HADD2.F32 R223, -RZ, R71.H0_H0 ;  /* 0x20000047ffdf7230 */ /* 0x000fe20000004100 */
[----:B------:R-:W-:Y:S06]  /*3f00*/  @P3 BRA `(.L_x_5480) ;  /* 0x0000000000203947 */ /* 0x000fec0003800000 */
[----:B------:R-:W-:-:S04]  /*3f10*/  ISETP.NE.U32.AND P4, PT, RZ, UR14, PT ;  /* 0x0000000eff007c0c */ /* 0x000fc8000bf85070 */
[----:B------:R-:W-:-:S13]  /*3f20*/  ISETP.NE.AND.EX P4, PT, RZ, UR15, PT, P4 ;  /* 0x0000000fff007c0c */ /* 0x000fda000bf85340 */
[----:B------:R-:W-:Y:S05]  /*3f30*/  @P4 BRA `(.L_x_5481) ;  /* 0x0000000000084947 */ /* 0x000fea0003800000 */
[----:B------:R-:W-:Y:S05]  /*3f40*/  @P0 BRA `(.L_x_5482) ;  /* 0x0000000000200947 */ /* 0x000fea0003800000 */
[----:B------:R-:W-:Y:S05]  /*3f50*/  BRA `(.L_x_5483) ;  /* 0x0000000000247947 */ /* 0x000fea0003800000 */
.L_x_5481:
[----:B-----5:R-:W-:-:S05]  /*3f60*/  HADD2.F32 R68, -RZ, R63.H0_H0 ;  /* 0x2000003fff447230 */ /* 0x020fca0000004100 */
[----:B------:R-:W-:Y:S01]  /*3f70*/  FADD.FTZ R223, R68, R223 ;  /* 0x000000df44df7221 */ /* 0x000fe20000010000 */
[----:B------:R-:W-:Y:S06]  /*3f80*/  BRA `(.L_x_5482) ;  /* 0x0000000000107947 */ /* 0x000fec0003800000 */
.L_x_5480:
[----:B-----5:R-:W-:Y:S02]  /*3f90*/  HADD2.F32 R68, -RZ, R67.H0_H0 ;  /* 0x20000043ff447230 */ /* 0x020fe40000004100 */
[----:B------:R-:W-:-:S03]  /*3fa0*/  @P2 HADD2.F32 R70, -RZ, R63.H0_H0 ;  /* 0x2000003fff462230 */ /* 0x000fc60000004100 */
[----:B------:R-:W-:-:S04]  /*3fb0*/  FADD.FTZ R223, R68, R223 ;  /* 0x000000df44df7221 */ /* 0x000fc80000010000 */
[----:B------:R-:W-:-:S07]  /*3fc0*/  @P2 FADD.FTZ R223, R70, R223 ;  /* 0x000000df46df2221 */ /* 0x000fce0000010000 */
.L_x_5482:
[----:B------:R-:W-:-:S04]  /*3fd0*/  F2FP.F16.F32.PACK_AB R68, RZ, R223 ;  /* 0x000000dfff44723e */ /* 0x000fc800000000ff */
[----:B------:R-:W-:-:S07]  /*3fe0*/  PRMT R59, R68, 0x7610, R59 ;  /* 0x00007610443b7816 */ /* 0x000fce000000003b */
.L_x_5483:
[----:B------:R-:W-:Y:S01]  /*3ff0*/  HADD2.F32 R241, -RZ, R71.H1_H1 ;  /* 0x30000047fff17230 */ /* 0x000fe20000004100 */
[----:B------:R-:W-:Y:S06]  /*4000*/  @P3 BRA `(.L_x_5484) ;  /* 0x0000000000203947 */ /* 0x000fec0003800000 */
[----:B------:R-:W-:-:S04]  /*4010*/  ISETP.NE.U32.AND P2, PT, RZ, UR14, PT ;  /* 0x0000000eff007c0c */ /* 0x000fc8000bf45070 */
[----:B------:R-:W-:-:S13]  /*4020*/  ISETP.NE.AND.EX P2, PT, RZ, UR15, PT, P2 ;  /* 0x0000000fff007c0c */ /* 0x000fda000bf45320 */
[----:B------:R-:W-:Y:S05]  /*4030*/  @P2 BRA `(.L_x_5485) ;  /* 0x0000000000082947 */ /* 0x000fea0003800000 */
[----:B------:R-:W-:Y:S05]  /*4040*/  @P0 BRA `(.L_x_5486) ;  /* 0x0000000000200947 */ /* 0x000fea0003800000 */
[----:B------:R-:W-:Y:S05]  /*4050*/  BRA `(.L_x_5487) ;  /* 0x0000000000247947 */ /* 0x000fea0003800000 */
.L_x_5485:
[----:B-----5:R-:W-:-:S05]  /*4060*/  HADD2.F32 R68, -RZ, R63.H1_H1 ;  /* 0x3000003fff447230 */ /* 0x020fca0000004100 */
[----:B------:R-:W-:Y:S01]  /*4070*/  FADD.FTZ R241, R68, R241 ;  /* 0x000000f144f17221 */ /* 0x000fe20000010000 */
[----:B------:R-:W-:Y:S06]  /*4080*/  BRA `(.L_x_5486) ;  /* 0x0000000000107947 */ /* 0x000fec0003800000 */
.L_x_5484:
[----:B-----5:R-:W-:Y:S02]  /*4090*/  HADD2.F32 R68, -RZ, R67.H1_H1 ;  /* 0x30000043ff447230 */ /* 0x020fe40000004100 */
[----:B------:R-:W-:-:S03]  /*40a0*/  @P2 HADD2.F32 R70, -RZ, R63.H1_H1 ;  /* 0x3000003fff462230 */ /* 0x000fc60000004100 */
[----:B------:R-:W-:-:S04]  /*40b0*/  FADD.FTZ R241, R68, R241 ;  /* 0x000000f144f17221 */ /* 0x000fc80000010000 */
[----:B------:R-:W-:-:S07]  /*40c0*/  @P2 FADD.FTZ R241, R70, R241 ;  /* 0x000000f146f12221 */ /* 0x000fce0000010000 */
.L_x_5486:
[----:B------:R-:W-:-:S04]  /*40d0*/  F2FP.F16.F32.PACK_AB R68, RZ, R241 ;  /* 0x000000f1ff44723e */ /* 0x000fc800000000ff */
[----:B------:R-:W-:-:S07]  /*40e0*/  PRMT R59, R59, 0x5410, R68 ;  /* 0x000054103b3b7816 */ /* 0x000fce0000000044 */
.L_x_5487:
[----:B------:R-:W0:Y:S02]  /*40f0*/  @P0 LDC.64 R68, c[0x0][0x238] ;  /* 0x00008e00ff440b82 */ /* 0x000e240000000a00 */
[----:B0-----:R-:W-:-:S04]  /*4100*/  @P0 LEA R68, P2, R247, R68, 0x4 ;  /* 0x00000044f7440211 */ /* 0x001fc800078420ff */
[C---:B------:R-:W-:Y:S02]  /*4110*/  @P0 LEA.HI.X R69, R247.reuse, R69, RZ, 0x4, P2 ;  /* 0x00000045f7450211 */ /* 0x040fe400010f24ff */
[----:B------:R-:W-:-:S03]  /*4120*/  IADD3 R247, R247, 0x80, RZ ;  /* 0x00000080f7f77810 */ /* 0x000fc60007ffe0ff */
[----:B------:R4:W-:Y:S04]  /*4130*/  @P0 STG.E.128 desc[UR4][R68.64], R56 ;  /* 0x0000003844000986 */ /* 0x0009e8000c101d04 */
.L_x_5455:
[----:B------:R-:W-:Y:S05]  /*4140*/  BSYNC B0 ;  /* 0x0000000000007941 */ /* 0x000fea0003800000 */
.L_x_5454:
        /* <DEDUP_REMOVED lines=25> */
.L_x_5491:
[----:B-----5:R-:W-:-:S05]  /*42e0*/  HADD2.F32 R142, -RZ, R60.H0_H0 ;  /* 0x2000003cff8e7230 */ /* 0x020fca0000004100 */
[----:B------:R-:W-:Y:S01]  /*42f0*/  FADD.FTZ R135, R142, R135 ;  /* 0x000000878e877221 */ /* 0x000fe20000010000 */
[----:B------:R-:W-:Y:S06]  /*4300*/  BRA `(.L_x_5492) ;  /* 0x0000000000107947 */ /* 0x000fec0003800000 */
.L_x_5490:
[----:B-----5:R-:W-:Y:S02]  /*4310*/  HADD2.F32 R142, -RZ, R64.H0_H0 ;  /* 0x20000040ff8e7230 */ /* 0x020fe40000004100 */
[----:B------:R-:W-:-:S03]  /*4320*/  @P2 HADD2.F32 R144, -RZ, R60.H0_H0 ;  /* 0x2000003cff902230 */ /* 0x000fc60000004100 */
[----:B------:R-:W-:-:S04]  /*4330*/  FADD.FTZ R135, R142, R135 ;  /* 0x000000878e877221 */ /* 0x000fc80000010000 */
[----:B------:R-:W-:-:S07]  /*4340*/  @P2 FADD.FTZ R135, R144, R135 ;  /* 0x0000008790872221 */ /* 0x000fce0000010000 */
.L_x_5492:
[----:B------:R-:W-:-:S04]  /*4350*/  F2FP.F16.F32.PACK_AB R142, RZ, R135 ;  /* 0x00000087ff8e723e */ /* 0x000fc800000000ff */
[----:B------:R-:W-:-:S07]  /*4360*/  PRMT R56, R142, 0x7610, R56 ;  /* 0x000076108e387816 */ /* 0x000fce0000000038 */
.L_x_5493:
[----:B------:R-:W-:Y:S01]  /*4370*/  HADD2.F32 R155, -RZ, R68.H1_H1 ;  /* 0x30000044ff9b7230 */ /* 0x000fe20000004100 */
[----:B------:R-:W-:Y:S06]  /*4380*/  @P3 BRA `(.L_x_5494) ;  /* 0x0000000000203947 */ /* 0x000fec0003800000 */
[----:B------:R-:W-:-:S04]  /*4390*/  ISETP.NE.U32.AND P4, PT, RZ, UR14, PT ;  /* 0x0000000eff007c0c */ /* 0x000fc8000bf85070 */
[----:B------:R-:W-:-:S13]  /*43a0*/  ISETP.NE.AND.EX P4, PT, RZ, UR15, PT, P4 ;  /* 0x0000000fff007c0c */ /* 0x000fda000bf85340 */
[----:B------:R-:W-:Y:S05]  /*43b0*/  @P4 BRA `(.L_x_5495) ;  /* 0x0000000000084947 */ /* 0x000fea0003800000 */
[----:B------:R-:W-:Y:S05]  /*43c0*/  @P0 BRA `(.L_x_5496) ;  /* 0x0000000000200947 */ /* 0x000fea0003800000 */
[----:B------:R-:W-:Y:S05]  /*43d0*/  BRA `(.L_x_5497) ;  /* 0x0000000000247947 */ /* 0x000fea0003800000 */
.L_x_5495:
[----:B-----5:R-:W-:-:S05]  /*43e0*/  HADD2.F32 R68, -RZ, R60.H1_H1 ;  /* 0x3000003cff447230 */ /* 0x020fca0000004100 */
[----:B------:R-:W-:Y:S01]  /*43f0*/  FADD.FTZ R155, R68, R155 ;  /* 0x0000009b449b7221 */ /* 0x000fe20000010000 */
[----:B------:R-:W-:Y:S06]  /*4400*/  BRA `(.L_x_5496) ;  /* 0x0000000000107947 */ /* 0x000fec0003800000 */
.L_x_5494:
[----:B-----5:R-:W-:Y:S02]  /*4410*/  HADD2.F32 R68, -RZ, R64.H1_H1 ;  /* 0x30000040ff447230 */ /* 0x020fe40000004100 */
[----:B------:R-:W-:-:S03]  /*4420*/  @P2 HADD2.F32 R142, -RZ, R60.H1_H1 ;  /* 0x3000003cff8e2230 */ /* 0x000fc60000004100 */
[----:B------:R-:W-:-:S04]  /*4430*/  FADD.FTZ R155, R68, R155 ;  /* 0x0000009b449b7221 */ /* 0x000fc80000010000 */
[----:B------:R-:W-:-:S07]  /*4440*/  @P2 FADD.FTZ R155, R142, R155 ;  /* 0x0000009b8e9b2221 */ /* 0x000fce0000010000 */
.L_x_5496:
[----:B------:R-:W-:-:S04]  /*4450*/  F2FP.F16.F32.PACK_AB R68, RZ, R155 ;  /* 0x0000009bff44723e */ /* 0x000fc800000000ff */
[----:B------:R-:W-:-:S07]  /*4460*/  PRMT R56, R56, 0x5410, R68 ;  /* 0x0000541038387816 */ /* 0x000fce0000000044 */
.L_x_5497:
[----:B------:R-:W-:Y:S01]  /*4470*/  HADD2.F32 R153, -RZ, R69.H0_H0 ;  /* 0x20000045ff997230 */ /* 0x000fe20000004100 */
[----:B------:R-:W-:Y:S06]  /*4480*/  @P3 BRA `(.L_x_5498) ;  /* 0x0000000000203947 */ /* 0x000fec0003800000 */
[----:B------:R-:W-:-:S04]  /*4490*/  ISETP.NE.U32.AND P4, PT, RZ, UR14, PT ;  /* 0x0000000eff007c0c */ /* 0x000fc8000bf85070 */
[----:B------:R-:W-:-:S13]  /*44a0*/  ISETP.NE.AND.EX P4, PT, RZ, UR15, PT, P4 ;  /* 0x0000000fff007c0c */ /* 0x000fda000bf85340 */
[----:B------:R-:W-:Y:S05]  /*44b0*/  @P4 BRA `(.L_x_5499) ;  /* 0x0000000000084947 */ /* 0x000fea0003800000 */
[----:B------:R-:W-:Y:S05]  /*44c0*/  @P0 BRA `(.L_x_5500) ;  /* 0x0000000000200947 */ /* 0x000fea0003800000 */
[----:B------:R-:W-:Y:S05]  /*44d0*/  BRA `(.L_x_5501) ;  /* 0x0000000000247947 */ /* 0x000fea0003800000 */
.L_x_5499:
[----:B-----5:R-:W-:-:S05]  /*44e0*/  HADD2.F32 R68, -RZ, R61.H0_H0 ;  /* 0x2000003dff447230 */ /* 0x020fca0000004100 */
[----:B------:R-:W-:Y:S01]  /*44f0*/  FADD.FTZ R153, R68, R153 ;  /* 0x0000009944997221 */ /* 0x000fe20000010000 */
[----:B------:R-:W-:Y:S06]  /*4500*/  BRA `(.L_x_5500) ;  /* 0x0000000000107947 */ /* 0x000fec0003800000 */
.L_x_5498:
[----:B-----5:R-:W-:Y:S02]  /*4510*/  HADD2.F32 R68, -RZ, R65.H0_H0 ;  /* 0x20000041ff447230 */ /* 0x020fe40000004100 */
[----:B------:R-:W-:-:S03]  /*4520*/  @P2 HADD2.F32 R142, -RZ, R61.H0_H0 ;  /* 0x2000003dff8e2230 */ /* 0x000fc60000004100 */
[----:B------:R-:W-:-:S04]  /*4530*/  FADD.FTZ R153, R68, R153 ;  /* 0x0000009944997221 */ /* 0x000fc80000010000 */
[----:B------:R-:W-:-:S07]  /*4540*/  @P2 FADD.FTZ R153, R142, R153 ;  /* 0x000000998e992221 */ /* 0x000fce0000010000 */
.L_x_5500:
[----:B------:R-:W-:-:S04]  /*4550*/  F2FP.F16.F32.PACK_AB R68, RZ, R153 ;  /* 0x00000099ff44723e */ /* 0x000fc800000000ff */
[----:B------:R-:W-:-:S07]  /*4560*/  PRMT R57, R68, 0x7610, R57 ;  /* 0x0000761044397816 */ /* 0x000fce0000000039 */
.L_x_5501:
[----:B------:R-:W-:Y:S01]  /*4570*/  HADD2.F32 R197, -RZ, R69.H1_H1 ;  /* 0x30000045ffc57230 */ /* 0x000fe20000004100 */
[----:B------:R-:W-:Y:S06]  /*4580*/  @P3 BRA `(.L_x_5502) ;  /* 0x0000000000203947 */ /* 0x000fec0003800000 */
[----:B------:R-:W-:-:S04]  /*4590*/  ISETP.NE.U32.AND P4, PT, RZ, UR14, PT ;  /* 0x0000000eff007c0c */ /* 0x000fc8000bf85070 */
[----:B------:R-:W-:-:S13]  /*45a0*/  ISETP.NE.AND.EX P4, PT, RZ, UR15, PT, P4 ;  /* 0x0000000fff007c0c */ /* 0x000fda000bf85340 */
[----:B------:R-:W-:Y:S05]  /*45b0*/  @P4 BRA `(.L_x_5503) ;  /* 0x0000000000084947 */ /* 0x000fea0003800000 */
[----:B------:R-:W-:Y:S05]  /*45c0*/  @P0 BRA `(.L_x_5504) ;  /* 0x0000000000200947 */ /* 0x000fea0003800000 */
[----:B------:R-:W-:Y:S05]  /*45d0*/  BRA `(.L_x_5505) ;  /* 0x0000000000247947 */ /* 0x000fea0003800000 */
.L_x_5503:
[----:B-----5:R-:W-:-:S05]  /*45e0*/  HADD2.F32 R68, -RZ, R61.H1_H1 ;  /* 0x3000003dff447230 */ /* 0x020fca0000004100 */
[----:B------:R-:W-:Y:S01]  /*45f0*/  FADD.FTZ R197, R68, R197 ;  /* 0x000000c544c57221 */ /* 0x000fe20000010000 */
[----:B------:R-:W-:Y:S06]  /*4600*/  BRA `(.L_x_5504) ;  /* 0x0000000000107947 */ /* 0x000fec0003800000 */
.L_x_5502:
[----:B-----5:R-:W-:Y:S02]  /*4610*/  HADD2.F32 R68, -RZ, R65.H1_H1 ;  /* 0x30000041ff447230 */ /* 0x020fe40000004100 */
[----:B------:R-:W-:-:S03]  /*4620*/  @P2 HADD2.F32 R142, -RZ, R61.H1_H1 ;  /* 0x3000003dff8e2230 */ /* 0x000fc60000004100 */
[----:B------:R-:W-:-:S04]  /*4630*/  FADD.FTZ R197, R68, R197 ;  /* 0x000000c544c57221 */ /* 0x000fc80000010000 */
[----:B------:R-:W-:-:S07]  /*4640*/  @P2 FADD.FTZ R197, R142, R197 ;  /* 0x000000c58ec52221 */ /* 0x000fce0000010000 */
.L_x_5504:
[----:B------:R-:W-:-:S04]  /*4650*/  F2FP.F16.F32.PACK_AB R68, RZ, R197 ;  /* 0x000000c5ff44723e */ /* 0x000fc800000000ff */
[----:B------:R-:W-:-:S07]  /*4660*/  PRMT R57, R57, 0x5410, R68 ;  /* 0x0000541039397816 */ /* 0x000fce0000000044 */
.L_x_5505:
[----:B------:R-:W-:Y:S01]  /*4670*/  HADD2.F32 R199, -RZ, R70.H0_H0 ;  /* 0x20000046ffc77230 */ /* 0x000fe20000004100 */
[----:B------:R-:W-:Y:S06]  /*4680*/  @P3 BRA `(.L_x_5506) ;  /* 0x0000000000203947 */ /* 0x000fec0003800000 */
[----:B------:R-:W-:-:S04]  /*4690*/  ISETP.NE.U32.AND P4, PT, RZ, UR14, PT ;  /* 0x0000000eff007c0c */ /* 0x000fc8000bf85070 */
[----:B------:R-:W-:-:S13]  /*46a0*/  ISETP.NE.AND.EX P4, PT, RZ, UR15, PT, P4 ;  /* 0x0000000fff007c0c */ /* 0x000fda000bf85340 */
[----:B------:R-:W-:Y:S05]  /*46b0*/  @P4 BRA `(.L_x_5507) ;  /* 0x0000000000084947 */ /* 0x000fea0003800000 */
[----:B------:R-:W-:Y:S05]  /*46c0*/  @P0 BRA `(.L_x_5508) ;  /* 0x0000000000200947 */ /* 0x000fea0003800000 */
[----:B------:R-:W-:Y:S05]  /*46d0*/  BRA `(.L_x_5509) ;  /* 0x0000000000247947 */ /* 0x000fea0003800000 */
.L_x_5507:
[----:B-----5:R-:W-:-:S05]  /*46e0*/  HADD2.F32 R68, -RZ, R62.H0_H0 ;  /* 0x2000003eff447230 */ /* 0x020fca0000004100 */
[----:B------:R-:W-:Y:S01]  /*46f0*/  FADD.FTZ R199, R68, R199 ;  /* 0x000000c744c77221 */ /* 0x000fe20000010000 */
[----:B------:R-:W-:Y:S06]  /*4700*/  BRA `(.L_x_5508) ;  /* 0x0000000000107947 */ /* 0x000fec0003800000 */
.L_x_5506:
[----:B-----5:R-:W-:Y:S02]  /*4710*/  HADD2.F32 R68, -RZ, R66.H0_H0 ;  /* 0x20000042ff447230 */ /* 0x020fe40000004100 */
[----:B------:R-:W-:-:S03]  /*4720*/  @P2 HADD2.F32 R142, -RZ, R62.H0_H0 ;  /* 0x2000003eff8e2230 */ /* 0x000fc60000004100 */
[----:B------:R-:W-:-:S04]  /*4730*/  FADD.FTZ R199, R68, R199 ;  /* 0x000000c744c77221 */ /* 0x000fc80000010000 */
[----:B------:R-:W-:-:S07]  /*4740*/  @P2 FADD.FTZ R199, R142, R199 ;  /* 0x000000c78ec72221 */ /* 0x000fce0000010000 */
.L_x_5508:
[----:B------:R-:W-:-:S04]  /*4750*/  F2FP.F16.F32.PACK_AB R68, RZ, R199 ;  /* 0x000000c7ff44723e */ /* 0x000fc800000000ff */
[----:B------:R-:W-:-:S07]  /*4760*/  PRMT R58, R68, 0x7610, R58 ;  /* 0x00007610443a7816 */ /* 0x000fce000000003a */
.L_x_5509:
[----:B------:R-:W-:Y:S01]  /*4770*/  HADD2.F32 R225, -RZ, R70.H1_H1 ;  /* 0x30000046ffe17230 */ /* 0x000fe20000004100 */
[----:B------:R-:W-:Y:S06]  /*4780*/  @P3 BRA `(.L_x_5510) ;  /* 0x0000000000203947 */ /* 0x000fec0003800000 */
[----:B------:R-:W-:-:S04]  /*4790*/  ISETP.NE.U32.AND P4, PT, RZ, UR14, PT ;  /* 0x0000000eff007c0c */ /* 0x000fc8000bf85070 */
[----:B------:R-:W-:-:S13]  /*47a0*/  ISETP.NE.AND.EX P4, PT, RZ, UR15, PT, P4 ;  /* 0x0000000fff007c0c */ /* 0x000fda000bf85340 */
[----:B------:R-:W-:Y:S05]  /*47b0*/  @P4 BRA `(.L_x_5511) ;  /* 0x0000000000084947 */ /* 0x000fea0003800000 */
[----:B------:R-:W-:Y:S05]  /*47c0*/  @P0 BRA `(.L_x_5512) ;  /* 0x0000000000200947 */ /* 0x000fea0003800000 */
[----:B------:R-:W-:Y:S05]  /*47d0*/  BRA `(.L_x_5513) ;  /* 0x0000000000247947 */ /* 0x000fea0003800000 */
.L_x_5511:
[----:B-----5:R-:W-:-:S05]  /*47e0*/  HADD2.F32 R68, -RZ, R62.H1_H1 ;  /* 0x3000003eff447230 */ /* 0x020fca0000004100 */
[----:B------:R-:W-:Y:S01]  /*47f0*/  FADD.FTZ R225, R68, R225 ;  /* 0x000000e144e17221 */ /* 0x000fe20000010000 */
[----:B------:R-:W-:Y:S06]  /*4800*/  BRA `(.L_x_5512) ;  /* 0x0000000000107947 */ /* 0x000fec0003800000 */
.L_x_5510:
[----:B-----5:R-:W-:Y:S02]  /*4810*/  HADD2.F32 R68, -RZ, R66.H1_H1 ;  /* 0x30000042ff447230 */ /* 0x020fe40000004100 */
[----:B------:R-:W-:-:S03]  /*4820*/  @P2 HADD2.F32 R70, -RZ, R62.H1_H1 ;  /* 0x3000003eff462230 */ /* 0x000fc60000004100 */
[----:B------:R-:W-:-:S04]  /*4830*/  FADD.FTZ R225, R68, R225 ;  /* 0x000000e144e17221 */ /* 0x000fc80000010000 */
[----:B------:R-:W-:-:S07]  /*4840*/  @P2 FADD.FTZ R225, R70, R225 ;  /* 0x000000e146e12221 */ /* 0x000fce0000010000 */
.L_x_5512:
[----:B------:R-:W-:-:S04]  /*4850*/  F2FP.F16.F32.PACK_AB R68, RZ, R225 ;  /* 0x000000e1ff44723e */ /* 0x000fc800000000ff */
[----:B------:R-:W-:-:S07]  /*4860*/  PRMT R58, R58, 0x5410, R68 ;  /* 0x000054103a3a7816 */ /* 0x000fce0000000044 */
.L_x_5513:
[----:B------:R-:W-:Y:S01]  /*4870*/  HADD2.F32 R227, -RZ, R71.H0_H0 ;  /* 0x20000047ffe37230 */ /* 0x000fe20000004100 */
[----:B------:R-:W-:Y:S06]  /*4880*/  @P3 BRA `(.L_x_5514) ;  /* 0x0000000000203947 */ /* 0x000fec0003800000 */
[----:B------:R-:W-:-:S04]  /*4890*/  ISETP.NE.U32.AND P4, PT, RZ, UR14, PT ;  /* 0x0000000eff007c0c */ /* 0x000fc8000bf85070 */
[----:B------:R-:W-:-:S13]  /*48a0*/  ISETP.NE.AND.EX P4, PT, RZ, UR15, PT, P4 ;  /* 0x0000000fff007c0c */ /* 0x000fda000bf85340 */
[----:B------:R-:W-:Y:S05]  /*48b0*/  @P4 BRA `(.L_x_5515) ;  /* 0x0000000000084947 */ /* 0x000fea0003800000 */
[----:B------:R-:W-:Y:S05]  /*48c0*/  @P0 BRA `(.L_x_5516) ;  /* 0x0000000000200947 */ /* 0x000fea0003800000 */
[----:B------:R-:W-:Y:S05]  /*48d0*/  BRA `(.L_x_5517) ;  /* 0x0000000000247947 */ /* 0x000fea0003800000 */
.L_x_5515:
[----:B-----5:R-:W-:-:S05]  /*48e0*/  HADD2.F32 R68, -RZ, R63.H0_H0 ;  /* 0x2000003fff447230 */ /* 0x020fca0000004100 */
[----:B------:R-:W-:Y:S01]  /*48f0*/  FADD.FTZ R227, R68, R227 ;  /* 0x000000e344e37221 */ /* 0x000fe20000010000 */
[----:B------:R-:W-:Y:S06]  /*4900*/  BRA `(.L_x_5516) ;  /* 0x0000000000107947 */ /* 0x000fec0003800000 */
.L_x_5514:
[----:B-----5:R-:W-:Y:S02]  /*4910*/  HADD2.F32 R68, -RZ, R67.H0_H0 ;  /* 0x20000043ff447230 */ /* 0x020fe40000004100 */
[----:B------:R-:W-:-:S03]  /*4920*/  @P2 HADD2.F32 R70, -RZ, R63.H0_H0 ;  /* 0x2000003fff462230 */ /* 0x000fc60000004100 */
[----:B------:R-:W-:-:S04]  /*4930*/  FADD.FTZ R227, R68, R227 ;  /* 0x000000e344e37221 */ /* 0x000fc80000010000 */
[----:B------:R-:W-:-:S07]  /*4940*/  @P2 FADD.FTZ R227, R70, R227 ;  /* 0x000000e346e32221 */ /* 0x000fce0000010000 */
.L_x_5516:
[----:B------:R-:W-:-:S04]  /*4950*/  F2FP.F16.F32.PACK_AB R68, RZ, R227 ;  /* 0x000000e3ff44723e */ /* 0x000fc800000000ff */
[----:B------:R-:W-:-:S07]  /*4960*/  PRMT R59, R68, 0x7610, R59 ;  /* 0x00007610443b7816 */ /* 0x000fce000000003b */
.L_x_5517:
[----:B------:R-:W-:Y:S01]  /*4970*/  HADD2.F32 R243, -RZ, R71.H1_H1 ;  /* 0x30000047fff37230 */ /* 0x000fe20000004100 */
[----:B------:R-:W-:Y:S06]  /*4980*/  @P3 BRA `(.L_x_5518) ;  /* 0x0000000000203947 */ /* 0x000fec0003800000 */
[----:B------:R-:W-:-:S04]  /*4990*/  ISETP.NE.U32.AND P2, PT, RZ, UR14, PT ;  /* 0x0000000eff007c0c */ /* 0x000fc8000bf45070 */
[----:B------:R-:W-:-:S13]  /*49a0*/  ISETP.NE.AND.EX P2, PT, RZ, UR15, PT, P2 ;  /* 0x0000000fff007c0c */ /* 0x000fda000bf45320 */
[----:B------:R-:W-:Y:S05]  /*49b0*/  @P2 BRA `(.L_x_5519) ;  /* 0x0000000000082947 */ /* 0x000fea0003800000 */
[----:B------:R-:W-:Y:S05]  /*49c0*/  @P0 BRA `(.L_x_5520) ;  /* 0x0000000000200947 */ /* 0x000fea0003800000 */
[----:B------:R-:W-:Y:S05]  /*49d0*/  BRA `(.L_x_5521) ;  /* 0x0000000000247947 */ /* 0x000fea0003800000 */
.L_x_5519:
[----:B-----5:R-:W-:-:S05]  /*49e0*/  HADD2.F32 R68, -RZ, R63.H1_H1 ;  /* 0x3000003fff447230 */ /* 0x020fca0000004100 */
[----:B------:R-:W-:Y:S01]  /*49f0*/  FADD.FTZ R243, R68, R243 ;  /* 0x000000f344f37221 */ /* 0x000fe20000010000 */
[----:B------:R-:W-:Y:S06]  /*4a00*/  BRA `(.L_x_5520) ;  /* 0x0000000000107947 */ /* 0x000fec0003800000 */
.L_x_5518:
[----:B-----5:R-:W-:Y:S02]  /*4a10*/  HADD2.F32 R68, -RZ, R67.H1_H1 ;  /* 0x30000043ff447230 */ /* 0x020fe40000004100 */
[----:B------:R-:W-:-:S03]  /*4a20*/  @P2 HADD2.F32 R70, -RZ, R63.H1_H1 ;  /* 0x3000003fff462230 */ /* 0x000fc60000004100 */
[----:B------:R-:W-:-:S04]  /*4a30*/  FADD.FTZ R243, R68, R243 ;  /* 0x000000f344f37221 */ /* 0x000fc80000010000 */
[----:B------:R-:W-:-:S07]  /*4a40*/  @P2 FADD.FTZ R243, R70, R243 ;  /* 0x000000f346f32221 */ /* 0x000fce0000010000 */
.L_x_5520:
[----:B------:R-:W-:-:S04]  /*4a50*/  F2FP.F16.F32.PACK_AB R68, RZ, R243 ;  /* 0x000000f3ff44723e */ /* 0x000fc800000000ff */
[----:B------:R-:W-:-:S07]  /*4a60*/  PRMT R59, R59, 0x5410, R68 ;  /* 0x000054103b3b7816 */ /* 0x000fce0000000044 */
.L_x_5521:
[----:B------:R-:W0:Y:S02]  /*4a70*/  @P0 LDC.64 R68, c[0x0][0x238] ;  /* 0x00008e00ff440b82 */ /* 0x000e240000000a00 */
[----:B0-----:R-:W-:-:S04]  /*4a80*/  @P0 LEA R68, P2, R247, R68, 0x4 ;  /* 0x00000044f7440211 */ /* 0x001fc800078420ff */
[C---:B------:R-:W-:Y:S02]  /*4a90*/  @P0 LEA.HI.X R69, R247.reuse, R69, RZ, 0x4, P2 ;  /* 0x00000045f7450211 */ /* 0x040fe400010f24ff */
[----:B------:R-:W-:-:S03]  /*4aa0*/  IADD3 R247, R247, 0x80, RZ ;  /* 0x00000080f7f77810 */ /* 0x000fc60007ffe0ff */
[----:B------:R0:W-:Y:S04]  /*4ab0*/  @P0 STG.E.128 desc[UR4][R68.64], R56 ;  /* 0x0000003844000986 */ /* 0x0001e8000c101d04 */
.L_x_5489:
[----:B------:R-:W-:Y:S05]  /*4ac0*/  BSYNC B0 ;  /* 0x0000000000007941 */ /* 0x000fea0003800000 */
.L_x_5488:
        /* <DEDUP_REMOVED lines=25> */
.L_x_5525:
[----:B-----5:R-:W-:-:S05]  /*4c60*/  HADD2.F32 R142, -RZ, R60.H0_H0 ;  /* 0x2000003cff8e7230 */ /* 0x020fca0000004100 */
[----:B------:R-:W-:Y:S01]  /*4c70*/  FADD.FTZ R133, R142, R133 ;  /* 0x000000858e857221 */ /* 0x000fe20000010000 */
[----:B------:R-:W-:Y:S06]  /*4c80*/  BRA `(.L_x_5526) ;  /* 0x0000000000107947 */ /* 0x000fec0003800000 */
.L_x_5524:
[----:B-----5:R-:W-:Y:S02]  /*4c90*/  HADD2.F32 R142, -RZ, R64.H0_H0 ;  /* 0x20000040ff8e7230 */ /* 0x020fe40000004100 */
[----:B------:R-:W-:-:S03]  /*4ca0*/  @P2 HADD2.F32 R144, -RZ, R60.H0_H0 ;  /* 0x2000003cff902230 */ /* 0x000fc60000004100 */
[----:B------:R-:W-:-:S04]  /*4cb0*/  FADD.FTZ R133, R142, R133 ;  /* 0x000000858e857221 */ /* 0x000fc80000010000 */
[----:B------:R-:W-:-:S07]  /*4cc0*/  @P2 FADD.FTZ R133, R144, R133 ;  /* 0x0000008590852221 */ /* 0x000fce0000010000 */
.L_x_5526:
[----:B------:R-:W-:-:S04]  /*4cd0*/  F2FP.F16.F32.PACK_AB R142, RZ, R133 ;  /* 0x00000085ff8e723e */ /* 0x000fc800000000ff */
[----:B------:R-:W-:-:S07]  /*4ce0*/  PRMT R56, R142, 0x7610, R56 ;  /* 0x000076108e387816 */ /* 0x000fce0000000038 */
.L_x_5527:
[----:B------:R-:W-:Y:S01]  /*4cf0*/  HADD2.F32 R151, -RZ, R68.H1_H1 ;  /* 0x30000044ff977230 */ /* 0x000fe20000004100 */
[----:B------:R-:W-:Y:S06]  /*4d00*/  @P3 BRA `(.L_x_5528) ;  /* 0x0000000000203947 */ /* 0x000fec0003800000 */
[----:B------:R-:W-:-:S04]  /*4d10*/  ISETP.NE.U32.AND P4, PT, RZ, UR14, PT ;  /* 0x0000000eff007c0c */ /* 0x000fc8000bf85070 */
[----:B------:R-:W-:-:S13]  /*4d20*/  ISETP.NE.AND.EX P4, PT, RZ, UR15, PT, P4 ;  /* 0x0000000fff007c0c */ /* 0x000fda000bf85340 */
[----:B------:R-:W-:Y:S05]  /*4d30*/  @P4 BRA `(.L_x_5529) ;  /* 0x0000000000084947 */ /* 0x000fea0003800000 */
[----:B------:R-:W-:Y:S05]  /*4d40*/  @P0 BRA `(.L_x_5530) ;  /* 0x0000000000200947 */ /* 0x000fea0003800000 */
[----:B------:R-:W-:Y:S05]  /*4d50*/  BRA `(.L_x_5531) ;  /* 0x0000000000247947 */ /* 0x000fea0003800000 */
.L_x_5529:
[----:B-----5:R-:W-:-:S05]  /*4d60*/  HADD2.F32 R68, -RZ, R60.H1_H1 ;  /* 0x3000003cff447230 */ /* 0x020fca0000004100 */
[----:B------:R-:W-:Y:S01]  /*4d70*/  FADD.FTZ R151, R68, R151 ;  /* 0x0000009744977221 */ /* 0x000fe20000010000 */
[----:B------:R-:W-:Y:S06]  /*4d80*/  BRA `(.L_x_5530) ;  /* 0x0000000000107947 */ /* 0x000fec0003800000 */
.L_x_5528:
[----:B-----5:R-:W-:Y:S02]  /*4d90*/  HADD2.F32 R68, -RZ, R64.H1_H1 ;  /* 0x30000040ff447230 */ /* 0x020fe40000004100 */
[----:B------:R-:W-:-:S03]  /*4da0*/  @P2 HADD2.F32 R142, -RZ, R60.H1_H1 ;  /* 0x3000003cff8e2230 */ /* 0x000fc60000004100 */
[----:B------:R-:W-:-:S04]  /*4db0*/  FADD.FTZ R151, R68, R151 ;  /* 0x0000009744977221 */ /* 0x000fc80000010000 */
[----:B------:R-:W-:-:S07]  /*4dc0*/  @P2 FADD.FTZ R151, R142, R151 ;  /* 0x000000978e972221 */ /* 0x000fce0000010000 */
.L_x_5530:
[----:B------:R-:W-:-:S04]  /*4dd0*/  F2FP.F16.F32.PACK_AB R68, RZ, R151 ;  /* 0x00000097ff44723e */ /* 0x000fc800000000ff */
[----:B------:R-:W-:-:S07]  /*4de0*/  PRMT R56, R56, 0x5410, R68 ;  /* 0x0000541038387816 */ /* 0x000fce0000000044 */
.L_x_5531:
[----:B------:R-:W-:Y:S01]  /*4df0*/  HADD2.F32 R149, -RZ, R69.H0_H0 ;  /* 0x20000045ff957230 */ /* 0x000fe20000004100 */
[----:B------:R-:W-:Y:S06]  /*4e00*/  @P3 BRA `(.L_x_5532) ;  /* 0x0000000000203947 */ /* 0x000fec0003800000 */
[----:B------:R-:W-:-:S04]  /*4e10*/  ISETP.NE.U32.AND P4, PT, RZ, UR14, PT ;  /* 0x0000000eff007c0c */ /* 0x000fc8000bf85070 */
[----:B------:R-:W-:-:S13]  /*4e20*/  ISETP.NE.AND.EX P4, PT, RZ, UR15, PT, P4 ;  /* 0x0000000fff007c0c */ /* 0x000fda000bf85340 */
[----:B------:R-:W-:Y:S05]  /*4e30*/  @P4 BRA `(.L_x_5533) ;  /* 0x0000000000084947 */ /* 0x000fea0003800000 */
[----:B------:R-:W-:Y:S05]  /*4e40*/  @P0 BRA `(.L_x_5534) ;  /* 0x0000000000200947 */ /* 0x000fea0003800000 */
[----:B------:R-:W-:Y:S05]  /*4e50*/  BRA `(.L_x_5535) ;  /* 0x0000000000247947 */ /* 0x000fea0003800000 */
.L_x_5533:
[----:B-----5:R-:W-:-:S05]  /*4e60*/  HADD2.F32 R68, -RZ, R61.H0_H0 ;  /* 0x2000003dff447230 */ /* 0x020fca0000004100 */
[----:B------:R-:W-:Y:S01]  /*4e70*/  FADD.FTZ R149, R68, R149 ;  /* 0x0000009544957221 */ /* 0x000fe20000010000 */
[----:B------:R-:W-:Y:S06]  /*4e80*/  BRA `(.L_x_5534) ;  /* 0x0000000000107947 */ /* 0x000fec0003800000 */
.L_x_5532:
[----:B-----5:R-:W-:Y:S02]  /*4e90*/  HADD2.F32 R68, -RZ, R65.H0_H0 ;  /* 0x20000041ff447230 */ /* 0x020fe40000004100 */
[----:B------:R-:W-:-:S03]  /*4ea0*/  @P2 HADD2.F32 R142, -RZ, R61.H0_H0 ;  /* 0x2000003dff8e2230 */ /* 0x000fc60000004100 */
[----:B------:R-:W-:-:S04]  /*4eb0*/  FADD.FTZ R149, R68, R149 ;  /* 0x0000009544957221 */ /* 0x000fc80000010000 */
[----:B------:R-:W-:-:S07]  /*4ec0*/  @P2 FADD.FTZ R149, R142, R149 ;  /* 0x000000958e952221 */ /* 0x000fce0000010000 */
.L_x_5534:
[----:B------:R-:W-:-:S04]  /*4ed0*/  F2FP.F16.F32.PACK_AB R68, RZ, R149 ;  /* 0x00000095ff44723e */ /* 0x000fc800000000ff */
[----:B------:R-:W-:-:S07]  /*4ee0*/  PRMT R57, R68, 0x7610, R57 ;  /* 0x0000761044397816 */ /* 0x000fce0000000039 */
.L_x_5535:
[----:B------:R-:W-:Y:S01]  /*4ef0*/  HADD2.F32 R201, -RZ, R69.H1_H1 ;  /* 0x30000045ffc97230 */ /* 0x000fe20000004100 */
[----:B------:R-:W-:Y:S06]  /*4f00*/  @P3 BRA `(.L_x_5536) ;  /* 0x0000000000203947 */ /* 0x000fec0003800000 */
[----:B------:R-:W-:-:S04]  /*4f10*/  ISETP.NE.U32.AND P4, PT, RZ, UR14, PT ;  /* 0x0000000eff007c0c */ /* 0x000fc8000bf85070 */
[----:B------:R-:W-:-:S13]  /*4f20*/  ISETP.NE.AND.EX P4, PT, RZ, UR15, PT, P4 ;  /* 0x0000000fff007c0c */ /* 0x000fda000bf85340 */
[----:B------:R-:W-:Y:S05]  /*4f30*/  @P4 BRA `(.L_x_5537) ;  /* 0x0000000000084947 */ /* 0x000fea0003800000 */
[----:B------:R-:W-:Y:S05]  /*4f40*/  @P0 BRA `(.L_x_5538) ;  /* 0x0000000000200947 */ /* 0x000fea0003800000 */
[----:B------:R-:W-:Y:S05]  /*4f50*/  BRA `(.L_x_5539) ;  /* 0x0000000000247947 */ /* 0x000fea0003800000 */
.L_x_5537:
[----:B-----5:R-:W-:-:S05]  /*4f60*/  HADD2.F32 R68, -RZ, R61.H1_H1 ;  /* 0x3000003dff447230 */ /* 0x020fca0000004100 */
[----:B------:R-:W-:Y:S01]  /*4f70*/  FADD.FTZ R201, R68, R201 ;  /* 0x000000c944c97221 */ /* 0x000fe20000010000 */
[----:B------:R-:W-:Y:S06]  /*4f80*/  BRA `(.L_x_5538) ;  /* 0x0000000000107947 */ /* 0x000fec0003800000 */
.L_x_5536:
[----:B-----5:R-:W-:Y:S02]  /*4f90*/  HADD2.F32 R68, -RZ, R65.H1_H1 ;  /* 0x30000041ff447230 */ /* 0x020fe40000004100 */
[----:B------:R-:W-:-:S03]  /*4fa0*/  @P2 HADD2.F32 R142, -RZ, R61.H1_H1 ;  /* 0x3000003dff8e2230 */ /* 0x000fc60000004100 */
[----:B------:R-:W-:-:S04]  /*4fb0*/  FADD.FTZ R201, R68, R201 ;  /* 0x000000c944c97221 */ /* 0x000fc80000010000 */
[----:B------:R-:W-:-:S07]  /*4fc0*/  @P2 FADD.FTZ R201, R142, R201 ;  /* 0x000000c98ec92221 */ /* 0x000fce0000010000 */
.L_x_5538:
[----:B------:R-:W-:-:S04]  /*4fd0*/  F2FP.F16.F32.PACK_AB R68, RZ, R201 ;  /* 0x000000c9ff44723e */ /* 0x000fc800000000ff */
[----:B------:R-:W-:-:S07]  /*4fe0*/  PRMT R57, R57, 0x5410, R68 ;  /* 0x0000541039397816 */ /* 0x000fce0000000044 */
.L_x_5539:
[----:B------:R-:W-:Y:S01]  /*4ff0*/  HADD2.F32 R203, -RZ, R70.H0_H0 ;  /* 0x20000046ffcb7230 */ /* 0x000fe20000004100 */
[----:B------:R-:W-:Y:S06]  /*5000*/  @P3 BRA `(.L_x_5540) ;  /* 0x0000000000203947 */ /* 0x000fec0003800000 */
[----:B------:R-:W-:-:S04]  /*5010*/  ISETP.NE.U32.AND P4, PT, RZ, UR14, PT ;  /* 0x0000000eff007c0c */ /* 0x000fc8000bf85070 */
[----:B------:R-:W-:-:S13]  /*5020*/  ISETP.NE.AND.EX P4, PT, RZ, UR15, PT, P4 ;  /* 0x0000000fff007c0c */ /* 0x000fda000bf85340 */
[----:B------:R-:W-:Y:S05]  /*5030*/  @P4 BRA `(.L_x_5541) ;  /* 0x0000000000084947 */ /* 0x000fea0003800000 */
[----:B------:R-:W-:Y:S05]  /*5040*/  @P0 BRA `(.L_x_5542) ;  /* 0x0000000000200947 */ /* 0x000fea0003800000 */
[----:B------:R-:W-:Y:S05]  /*5050*/  BRA `(.L_x_5543) ;  /* 0x0000000000247947 */ /* 0x000fea0003800000 */
.L_x_5541:
[----:B-----5:R-:W-:-:S05]  /*5060*/  HADD2.F32 R68, -RZ, R62.H0_H0 ;  /* 0x2000003eff447230 */ /* 0x020fca0000004100 */
[----:B------:R-:W-:Y:S01]  /*5070*/  FADD.FTZ R203, R68, R203 ;  /* 0x000000cb44cb7221 */ /* 0x000fe20000010000 */
[----:B------:R-:W-:Y:S06]  /*5080*/  BRA `(.L_x_5542) ;  /* 0x0000000000107947 */ /* 0x000fec0003800000 */
.L_x_5540:
[----:B-----5:R-:W-:Y:S02]  /*5090*/  HADD2.F32 R68, -RZ, R66.H0_H0 ;  /* 0x20000042ff447230 */ /* 0x020fe40000004100 */
[----:B------:R-:W-:-:S03]  /*50a0*/  @P2 HADD2.F32 R142, -RZ, R62.H0_H0 ;  /* 0x2000003eff8e2230 */ /* 0x000fc60000004100 */
[----:B------:R-:W-:-:S04]  /*50b0*/  FADD.FTZ R203, R68, R203 ;  /* 0x000000cb44cb7221 */ /* 0x000fc80000010000 */
[----:B------:R-:W-:-:S07]  /*50c0*/  @P2 FADD.FTZ R203, R142, R203 ;  /* 0x000000cb8ecb2221 */ /* 0x000fce0000010000 */
.L_x_5542:
[----:B------:R-:W-:-:S04]  /*50d0*/  F2FP.F16.F32.PACK_AB R68, RZ, R203 ;  /* 0x000000cbff44723e */ /* 0x000fc800000000ff */
[----:B------:R-:W-:-:S07]  /*50e0*/  PRMT R58, R68, 0x7610, R58 ;  /* 0x00007610443a7816 */ /* 0x000fce000000003a */
.L_x_5543:
[----:B------:R-:W-:Y:S01]  /*50f0*/  HADD2.F32 R229, -RZ, R70.H1_H1 ;  /* 0x30000046ffe57230 */ /* 0x000fe20000004100 */
[----:B------:R-:W-:Y:S06]  /*5100*/  @P3 BRA `(.L_x_5544) ;  /* 0x0000000000203947 */ /* 0x000fec0003800000 */
[----:B------:R-:W-:-:S04]  /*5110*/  ISETP.NE.U32.AND P4, PT, RZ, UR14, PT ;  /* 0x0000000eff007c0c */ /* 0x000fc8000bf85070 */
[----:B------:R-:W-:-:S13]  /*5120*/  ISETP.NE.AND.EX P4, PT, RZ, UR15, PT, P4 ;  /* 0x0000000fff007c0c */ /* 0x000fda000bf85340 */
[----:B------:R-:W-:Y:S05]  /*5130*/  @P4 BRA `(.L_x_5545) ;  /* 0x0000000000084947 */ /* 0x000fea0003800000 */
[----:B------:R-:W-:Y:S05]  /*5140*/  @P0 BRA `(.L_x_5546) ;  /* 0x0000000000200947 */ /* 0x000fea0003800000 */
[----:B------:R-:W-:Y:S05]  /*5150*/  BRA `(.L_x_5547) ;  /* 0x0000000000247947 */ /* 0x000fea0003800000 */
.L_x_5545:
[----:B-----5:R-:W-:-:S05]  /*5160*/  HADD2.F32 R68, -RZ, R62.H1_H1 ;  /* 0x3000003eff447230 */ /* 0x020fca0000004100 */
[----:B------:R-:W-:Y:S01]  /*5170*/  FADD.FTZ R229, R68, R229 ;  /* 0x000000e544e57221 */ /* 0x000fe20000010000 */
[----:B------:R-:W-:Y:S06]  /*5180*/  BRA `(.L_x_5546) ;  /* 0x0000000000107947 */ /* 0x000fec0003800000 */
.L_x_5544:
[----:B-----5:R-:W-:Y:S02]  /*5190*/  HADD2.F32 R68, -RZ, R66.H1_H1 ;  /* 0x30000042ff447230 */ /* 0x020fe40000004100 */
[----:B------:R-:W-:-:S03]  /*51a0*/  @P2 HADD2.F32 R70, -RZ, R62.H1_H1 ;  /* 0x3000003eff462230 */ /* 0x000fc60000004100 */
[----:B------:R-:W-:-:S04]  /*51b0*/  FADD.FTZ R229, R68, R229 ;  /* 0x000000e544e57221 */ /* 0x000fc80000010000 */
[----:B------:R-:W-:-:S07]  /*51c0*/  @P2 FADD.FTZ R229, R70, R229 ;  /* 0x000000e546e52221 */ /* 0x000fce0000010000 */
.L_x_5546:
[----:B------:R-:W-:-:S04]  /*51d0*/  F2FP.F16.F32.PACK_AB R68, RZ, R229 ;  /* 0x000000e5ff44723e */ /* 0x000fc800000000ff */
[----:B------:R-:W-:-:S07]  /*51e0*/  PRMT R58, R58, 0x5410, R68 ;  /* 0x000054103a3a7816 */ /* 0x000fce0000000044 */
.L_x_5547:
[----:B------:R-:W-:Y:S01]  /*51f0*/  HADD2.F32 R231, -RZ, R71.H0_H0 ;  /* 0x20000047ffe77230 */ /* 0x000fe20000004100 */
[----:B------:R-:W-:Y:S06]  /*5200*/  @P3 BRA `(.L_x_5548) ;  /* 0x0000000000203947 */ /* 0x000fec0003800000 */
[----:B------:R-:W-:-:S04]  /*5210*/  ISETP.NE.U32.AND P4, PT, RZ, UR14, PT ;  /* 0x0000000eff007c0c */ /* 0x000fc8000bf85070 */
[----:B------:R-:W-:-:S13]  /*5220*/  ISETP.NE.AND.EX P4, PT, RZ, UR15, PT, P4 ;  /* 0x0000000fff007c0c */ /* 0x000fda000bf85340 */
[----:B------:R-:W-:Y:S05]  /*5230*/  @P4 BRA `(.L_x_5549) ;  /* 0x0000000000084947 */ /* 0x000fea0003800000 */
[----:B------:R-:W-:Y:S05]  /*5240*/  @P0 BRA `(.L_x_5550) ;  /* 0x0000000000200947 */ /* 0x000fea0003800000 */
[----:B------:R-:W-:Y:S05]  /*5250*/  BRA `(.L_x_5551) ;  /* 0x0000000000247947 */ /* 0x000fea0003800000 */
.L_x_5549:
[----:B-----5:R-:W-:-:S05]  /*5260*/  HADD2.F32 R68, -RZ, R63.H0_H0 ;  /* 0x2000003fff447230 */ /* 0x020fca0000004100 */
[----:B------:R-:W-:Y:S01]  /*5270*/  FADD.FTZ R231, R68, R231 ;  /* 0x000000e744e77221 */ /* 0x000fe20000010000 */
[----:B------:R-:W-:Y:S06]  /*5280*/  BRA `(.L_x_5550) ;  /* 0x0000000000107947 */ /* 0x000fec0003800000 */
.L_x_5548:
[----:B-----5:R-:W-:Y:S02]  /*5290*/  HADD2.F32 R68, -RZ, R67.H0_H0 ;  /* 0x20000043ff447230 */ /* 0x020fe40000004100 */
[----:B------:R-:W-:-:S03]  /*52a0*/  @P2 HADD2.F32 R70, -RZ, R63.H0_H0 ;  /* 0x2000003fff462230 */ /* 0x000fc60000004100 */
[----:B------:R-:W-:-:S04]  /*52b0*/  FADD.FTZ R231, R68, R231 ;  /* 0x000000e744e77221 */ /* 0x000fc80000010000 */
[----:B------:R-:W-:-:S07]  /*52c0*/  @P2 FADD.FTZ R231, R70, R231 ;  /* 0x000000e746e72221 */ /* 0x000fce0000010000 */
.L_x_5550:
[----:B------:R-:W-:-:S04]  /*52d0*/  F2FP.F16.F32.PACK_AB R68, RZ, R231 ;  /* 0x000000e7ff44723e */ /* 0x000fc800000000ff */
[----:B------:R-:W-:-:S07]  /*52e0*/  PRMT R59, R68, 0x7610, R59 ;  /* 0x00007610443b7816 */ /* 0x000fce000000003b */
.L_x_5551:
[----:B------:R-:W-:Y:S01]  /*52f0*/  HADD2.F32 R245, -RZ, R71.H1_H1 ;  /* 0x30000047fff57230 */ /* 0x000fe20000004100 */
[----:B------:R-:W-:Y:S06]  /*5300*/  @P3 BRA `(.L_x_5552) ;  /* 0x0000000000203947 */ /* 0x000fec0003800000 */
[----:B------:R-:W-:-:S04]  /*5310*/  ISETP.NE.U32.AND P2, PT, RZ, UR14, PT ;  /* 0x0000000eff007c0c */ /* 0x000fc8000bf45070 */
[----:B------:R-:W-:-:S13]  /*5320*/  ISETP.NE.AND.EX P2, PT, RZ, UR15, PT, P2 ;  /* 0x0000000fff007c0c */ /* 0x000fda000bf45320 */
[----:B------:R-:W-:Y:S05]  /*5330*/  @P2 BRA `(.L_x_5553) ;  /* 0x0000000000082947 */ /* 0x000fea0003800000 */
[----:B------:R-:W-:Y:S05]  /*5340*/  @P0 BRA `(.L_x_5554) ;  /* 0x0000000000200947 */ /* 0x000fea0003800000 */
[----:B------:R-:W-:Y:S05]  /*5350*/  BRA `(.L_x_5555) ;  /* 0x0000000000247947 */ /* 0x000fea0003800000 */
.L_x_5553:
[----:B-----5:R-:W-:-:S05]  /*5360*/  HADD2.F32 R68, -RZ, R63.H1_H1 ;  /* 0x3000003fff447230 */ /* 0x020fca0000004100 */
[----:B------:R-:W-:Y:S01]  /*5370*/  FADD.FTZ R245, R68, R245 ;  /* 0x000000f544f57221 */ /* 0x000fe20000010000 */
[----:B------:R-:W-:Y:S06]  /*5380*/  BRA `(.L_x_5554) ;  /* 0x0000000000107947 */ /* 0x000fec0003800000 */
.L_x_5552:
[----:B-----5:R-:W-:Y:S02]  /*5390*/  HADD2.F32 R68, -RZ, R67.H1_H1 ;  /* 0x30000043ff447230 */ /* 0x020fe40000004100 */
[----:B------:R-:W-:-:S03]  /*53a0*/  @P2 HADD2.F32 R70, -RZ, R63.H1_H1 ;  /* 0x3000003fff462230 */ /* 0x000fc60000004100 */
[----:B------:R-:W-:-:S04]  /*53b0*/  FADD.FTZ R245, R68, R245 ;  /* 0x000000f544f57221 */ /* 0x000fc80000010000 */
[----:B------:R-:W-:-:S07]  /*53c0*/  @P2 FADD.FTZ R245, R70, R245 ;  /* 0x000000f546f52221 */ /* 0x000fce0000010000 */
.L_x_5554:
[----:B------:R-:W-:-:S04]  /*53d0*/  F2FP.F16.F32.PACK_AB R68, RZ, R245 ;  /* 0x000000f5ff44723e */ /* 0x000fc800000000ff */
[----:B------:R-:W-:-:S07]  /*53e0*/  PRMT R59, R59, 0x5410, R68 ;  /* 0x000054103b3b7816 */ /* 0x000fce0000000044 */
.L_x_5555:
[----:B------:R-:W0:Y:S02]  /*53f0*/  @P0 LDC.64 R68, c[0x0][0x238] ;  /* 0x00008e00ff440b82 */ /* 0x000e240000000a00 */
[----:B0-----:R-:W-:-:S04]  /*5400*/  @P0 LEA R68, P2, R247, R68, 0x4 ;  /* 0x00000044f7440211 */ /* 0x001fc800078420ff */
[----:B------:R-:W-:-:S05]  /*5410*/  @P0 LEA.HI.X R69, R247, R69, RZ, 0x4, P2 ;  /* 0x00000045f7450211 */ /* 0x000fca00010f24ff */
[----:B------:R0:W-:Y:S04]  /*5420*/  @P0 STG.E.128 desc[UR4][R68.64], R56 ;  /* 0x0000003844000986 */ /* 0x0001e8000c101d04 */
.L_x_5523:
[----:B------:R-:W-:Y:S05]  /*5430*/  BSYNC B0 ;  /* 0x0000000000007941 */ /* 0x000fea0003800000 */
.L_x_5522:
        /* <DEDUP_REMOVED lines=17> */
[----:B------:R-:W-:Y:S02]  /*5550*/  @!P5 IADD3 R71, R71, 0x4, RZ ;  /* 0x000000044747d810 */ /* 0x000fe40007ffe0ff */
        /* <DEDUP_REMOVED lines=90> */
[----:B------:R-:W-:-:S05]  /*5b00*/  FFMA.FTZ R69, R142, R142, R69 ;  /* 0x0000008e8e457223 */ /* 0x000fca0000010045 */
        /* <DEDUP_REMOVED lines=104> */
.L_x_5582:
[C---:B------:R-:W-:Y:S01]  /*6190*/  LOP3.LUT P2, RZ, R53.reuse, 0x1f, RZ, 0xc0, !PT ;  /* 0x0000001f35ff7812 */ /* 0x040fe2000784c0ff */
        /* <DEDUP_REMOVED lines=13> */
[----:B------:R-:W-:Y:S01]  /*6270*/  BSSY B0, `(.L_x_5557) ;  /* 0x000005c000007945 */ /* 0x000fe20003800000 */
[----:B------:R-:W-:Y:S01]  /*6280*/  @!P2 IADD3 R71, R71, R142, RZ ;  /* 0x0000008e4747a210 */ /* 0x000fe20007ffe0ff */
[----:B------:R-:W-:Y:S01]  /*6290*/  BAR.SYNC.DEFER_BLOCKING 0x0 ;  /* 0x0000000000007b1d */ /* 0x000fe20000010000 */
[----:B------:R-:W-:Y:S02]  /*62a0*/  LOP3.LUT P3, RZ, R50, 0x400, RZ, 0xc0, !PT ;  /* 0x0000040032ff7812 */ /* 0x000fe4000786c0ff */
[----:B-1----:R-:W-:Y:S02]  /*62b0*/  @!P2 LEA R140, R69, R68, 0x18 ;  /* 0x00000044458ca211 */ /* 0x002fe400078ec0ff */
[----:B------:R-:W-:Y:S02]  /*62c0*/  CS2R R68, SRZ ;  /* 0x0000000000447805 */ /* 0x000fe4000001ff00 */
[----:B------:R-:W-:Y:S01]  /*62d0*/  @!P2 LEA R140, R71, R140, 0x3 ;  /* 0x0000008c478ca211 */ /* 0x000fe200078e18ff */
[----:B------:R-:W-:-:S04]  /*62e0*/  HFMA2.MMA R71, -RZ, RZ, 0, 0 ;  /* 0x00000000ff477435 */ /* 0x000fc800000001ff */
[----:B------:R-:W-:Y:S02]  /*62f0*/  @!P2 LDS.64 R68, [R140] ;  /* 0x000000008c44a984 */ /* 0x000fe40000000a00 */
[----:B------:R-:W-:Y:S02]  /*6300*/  @!P2 MOV R71, R132 ;  /* 0x000000840047a202 */ /* 0x000fe40000000f00 */
[----:B------:R-:W-:Y:S02]  /*6310*/  LOP3.LUT P2, RZ, R70, 0x1f, R53, 0xf8, !PT ;  /* 0x0000001f46ff7812 */ /* 0x000fe4000784f835 */
[-C--:B0-----:R-:W-:Y:S01]  /*6320*/  I2FP.F32.S32 R249, R71.reuse ;  /* 0x0000004700f97245 */ /* 0x081fe20000201400 */
[----:B------:R-:W0:Y:S02]  /*6330*/  SHFL.DOWN PT, R142, R71, 0x2, 0x1f ;  /* 0x08401f00478e7f89 */ /* 0x000e2400000e0000 */
[----:B0-----:R-:W-:Y:S02]  /*6340*/  IADD3 R144, R142, R71, RZ ;  /* 0x000000478e907210 */ /* 0x001fe40007ffe0ff */
[----:B------:R-:W-:-:S02]  /*6350*/  I2FP.F32.S32 R142, R142 ;  /* 0x0000008e008e7245 */ /* 0x000fc40000201400 */
        /* <DEDUP_REMOVED lines=70> */
[----:B------:R-:W-:Y:S01]  /*67c0*/  F2FP.F16.F32.PACK_AB R68, R69, R68 ;  /* 0x000000444544723e */ /* 0x000fe200000000ff */
[----:B-1----:R-:W-:Y:S01]  /*67d0*/  IMAD.WIDE.U32 R246, R138, 0x10, R246 ;  /* 0x000000108af67825 */ /* 0x002fe200078e00f6 */
[----:B------:R-:W-:-:S02]  /*67e0*/  F2FP.F16.F32.PACK_AB R69, R71, R142 ;  /* 0x0000008e4745723e */ /* 0x000fc400000000ff */
[----:B------:R-:W-:Y:S02]  /*67f0*/  F2FP.F16.F32.PACK_AB R70, R251, R70 ;  /* 0x00000046fb46723e */ /* 0x000fe400000000ff */
[----:B------:R-:W-:Y:S02]  /*6800*/  F2FP.F16.F32.PACK_AB R71, R152, R150 ;  /* 0x000000969847723e */ /* 0x000fe400000000ff */
[----:B------:R-:W-:-:S03]  /*6810*/  IADD3 R138, R138, 0x80, RZ ;  /* 0x000000808a8a7810 */ /* 0x000fc60007ffe0ff */
[----:B------:R1:W-:Y:S04]  /*6820*/  STG.E.128 desc[UR4][R246.64], R68 ;  /* 0x00000044f6007986 */ /* 0x0003e8000c101d04 */
.L_x_5558:
[----:B------:R-:W-:Y:S05]  /*6830*/  BSYNC B0 ;  /* 0x0000000000007941 */ /* 0x000fea0003800000 */
.L_x_5557:
        /* <DEDUP_REMOVED lines=35> */
.L_x_5560:
[----:B------:R-:W-:Y:S05]  /*6a70*/  BSYNC B0 ;  /* 0x0000000000007941 */ /* 0x000fea0003800000 */
.L_x_5559:
        /* <DEDUP_REMOVED lines=35> */
.L_x_5562:
[----:B------:R-:W-:Y:S05]  /*6cb0*/  BSYNC B0 ;  /* 0x0000000000007941 */ /* 0x000fea0003800000 */
.L_x_5561:
        /* <DEDUP_REMOVED lines=35> */
.L_x_5564:
[----:B------:R-:W-:Y:S05]  /*6ef0*/  BSYNC B0 ;  /* 0x0000000000007941 */ /* 0x000fea0003800000 */
.L_x_5563:
        /* <DEDUP_REMOVED lines=35> */
.L_x_5566:
[----:B------:R-:W-:Y:S05]  /*7130*/  BSYNC B0 ;  /* 0x0000000000007941 */ /* 0x000fea0003800000 */
.L_x_5565:
        /* <DEDUP_REMOVED lines=29> */
[----:B0-----:R-:W-:Y:S01]  /*7310*/  IMAD.WIDE.U32 R246, R138, 0x10, R246 ;  /* 0x000000108af67825 */ /* 0x001fe200078e00f6 */
[----:B------:R-:W-:-:S02]  /*7320*/  F2FP.F16.F32.PACK_AB R69, R71, R142 ;  /* 0x0000008e4745723e */ /* 0x000fc400000000ff */
[----:B------:R-:W-:Y:S02]  /*7330*/  F2FP.F16.F32.PACK_AB R70, R251, R70 ;  /* 0x00000046fb46723e */ /* 0x000fe400000000ff */
[----:B------:R-:W-:Y:S02]  /*7340*/  F2FP.F16.F32.PACK_AB R71, R152, R150 ;  /* 0x000000969847723e */ /* 0x000fe400000000ff */
[----:B------:R-:W-:-:S03]  /*7350*/  IADD3 R138, R138, 0x80, RZ ;  /* 0x000000808a8a7810 */ /* 0x000fc60007ffe0ff */
[----:B------:R0:W-:Y:S04]  /*7360*/  STG.E.128 desc[UR4][R246.64], R68 ;  /* 0x00000044f6007986 */ /* 0x0001e8000c101d04 */
.L_x_5568:
[----:B------:R-:W-:Y:S05]  /*7370*/  BSYNC B0 ;  /* 0x0000000000007941 */ /* 0x000fea0003800000 */
.L_x_5567:
        /* <DEDUP_REMOVED lines=29> */
[----:B------:R-:W-:-:S02]  /*7550*/  F2FP.F16.F32.PACK_AB R71, R140, R71 ;  /* 0x000000478c47723e */ /* 0x000fc400000000ff */
[----:B------:R-:W-:Y:S02]  /*7560*/  F2FP.F16.F32.PACK_AB R70, R251, R146 ;  /* 0x00000092fb46723e */ /* 0x000fe400000000ff */
[----:B------:R-:W-:Y:S02]  /*7570*/  F2FP.F16.F32.PACK_AB R69, R144, R69 ;  /* 0x000000459045723e */ /* 0x000fe400000000ff */
[----:B------:R-:W-:-:S05]  /*7580*/  F2FP.F16.F32.PACK_AB R68, R249, R68 ;  /* 0x00000044f944723e */ /* 0x000fca00000000ff */
[----:B------:R0:W-:Y:S02]  /*7590*/  STG.E.128 desc[UR4][R246.64], R68 ;  /* 0x00000044f6007986 */ /* 0x0001e4000c101d04 */
.L_x_5570:
[----:B------:R-:W-:Y:S05]  /*75a0*/  BSYNC B0 ;  /* 0x0000000000007941 */ /* 0x000fea0003800000 */
.L_x_5569:
[----:B------:R-:W-:Y:S02]  /*75b0*/  LOP3.LUT P2, RZ, R50, 0x4, RZ, 0xc0, !PT ;  /* 0x0000000432ff7812 */ /* 0x000fe4000784c0ff */
[----:B------:R-:W-:Y:S02]  /*75c0*/  IADD3 R136, R136, UR8, RZ ;  /* 0x0000000888887c10 */ /* 0x000fe4000fffe0ff */
[----:B------:R-:W-:Y:S02]  /*75d0*/  SEL R140, RZ, 0x1, P2 ;  /* 0x00000001ff8c7807 */ /* 0x000fe40001000000 */
[----:B------:R-:W-:-:S13]  /*75e0*/  ISETP.GE.AND P2, PT, R136, UR9, PT ;  /* 0x0000000988007c0c */ /* 0x000fda000bf46270 */
[----:B------:R-:W-:Y:S05]  /*75f0*/  @!P2 BRA `(.L_x_5571) ;  /* 0xffffff9800e4a947 */ /* 0x000fea000383ffff */
[----:B------:R-:W-:Y:S05]  /*7600*/  EXIT ;  /* 0x000000000000794d */ /* 0x000fea0003800000 */
.L_x_5556:
[----:B------:R-:W-:Y:S01]  /*7610*/  HFMA2.MMA R154, -RZ, RZ, 0, 5.9604644775390625e-08 ;  /* 0x00000001ff9a7435 */ /* 0x000fe200000001ff */
[----:B------:R-:W-:Y:S02]  /*7620*/  MOV R251, R142 ;  /* 0x0000008e00fb7202 */ /* 0x000fe40000000f00 */
[----:B------:R-:W-:Y:S02]  /*7630*/  MOV R156, 0x1f ;  /* 0x0000001f009c7802 */ /* 0x000fe40000000f00 */
[----:B------:R-:W-:-:S07]  /*7640*/  MOV R150, 0xffffffff ;  /* 0xffffffff00967802 */ /* 0x000fce0000000f00 */
[----:B-----5:R-:W-:Y:S05]  /*7650*/  WARPSYNC.COLLECTIVE R150, `(.L_x_5572) ;  /* 0x0000000096087348 */ /* 0x020fea0003c00000 */
[----:B------:R0:W1:Y:S02]  /*7660*/  SHFL.BFLY P6, R152, R251, R154, R156 ;  /* 0x0c00009afb987389 */ /* 0x00006400000c009c */
[----:B01---5:R-:W-:Y:S01]  /*7670*/  ENDCOLLECTIVE ;  /* 0x000000000000791b */ /* 0x023fe20003800000 */
.L_x_5572:
[----:B------:R-:W-:Y:S01]  /*7680*/  HFMA2.MMA R154, -RZ, RZ, 0, 1.1920928955078125e-07 ;  /* 0x00000002ff9a7435 */ /* 0x000fe200000001ff */
[----:B------:R-:W-:-:S05]  /*7690*/  MOV R69, R152 ;  /* 0x0000009800457202 */ /* 0x000fca0000000f00 */
[----:B------:R-:W-:-:S05]  /*76a0*/  FADD.FTZ R140, R142, R69 ;  /* 0x000000458e8c7221 */ /* 0x000fca0000010000 */
[----:B------:R-:W-:-:S07]  /*76b0*/  MOV R251, R140 ;  /* 0x0000008c00fb7202 */ /* 0x000fce0000000f00 */
[----:B------:R-:W-:Y:S05]  /*76c0*/  WARPSYNC.COLLECTIVE R150, `(.L_x_5573) ;  /* 0x0000000096087348 */ /* 0x000fea0003c00000 */
[----:B------:R0:W1:Y:S02]  /*76d0*/  SHFL.BFLY P6, R152, R251, R154, R156 ;  /* 0x0c00009afb987389 */ /* 0x00006400000c009c */
[----:B01----:R-:W-:Y:S01]  /*76e0*/  ENDCOLLECTIVE ;  /* 0x000000000000791b */ /* 0x003fe20003800000 */
.L_x_5573:
[----:B------:R-:W-:Y:S01]  /*76f0*/  HFMA2.MMA R154, -RZ, RZ, 0, 2.384185791015625e-07 ;  /* 0x00000004ff9a7435 */ /* 0x000fe200000001ff */
[----:B------:R-:W-:-:S05]  /*7700*/  MOV R69, R152 ;  /* 0x0000009800457202 */ /* 0x000fca0000000f00 */
[----:B------:R-:W-:-:S05]  /*7710*/  FADD.FTZ R144, R140, R69 ;  /* 0x000000458c907221 */ /* 0x000fca0000010000 */
[----:B------:R-:W-:-:S07]  /*7720*/  MOV R251, R144 ;  /* 0x0000009000fb7202 */ /* 0x000fce0000000f00 */
[----:B------:R-:W-:Y:S05]  /*7730*/  WARPSYNC.COLLECTIVE R150, `(.L_x_5574) ;  /* 0x0000000096087348 */ /* 0x000fea0003c00000 */
[----:B------:R0:W1:Y:S02]  /*7740*/  SHFL.BFLY P6, R152, R251, R154, R156 ;  /* 0x0c00009afb987389 */ /* 0x00006400000c009c */
[----:B01----:R-:W-:Y:S01]  /*7750*/  ENDCOLLECTIVE ;  /* 0x000000000000791b */ /* 0x003fe20003800000 */
.L_x_5574:
[----:B------:R-:W-:Y:S01]  /*7760*/  HFMA2.MMA R154, -RZ, RZ, 0, 4.76837158203125e-07 ;  /* 0x00000008ff9a7435 */ /* 0x000fe200000001ff */
[----:B------:R-:W-:-:S05]  /*7770*/  MOV R69, R152 ;  /* 0x0000009800457202 */ /* 0x000fca0000000f00 */
[----:B------:R-:W-:-:S05]  /*7780*/  FADD.FTZ R146, R144, R69 ;  /* 0x0000004590927221 */ /* 0x000fca0000010000 */
[----:B------:R-:W-:-:S07]  /*7790*/  MOV R251, R146 ;  /* 0x0000009200fb7202 */ /* 0x000fce0000000f00 */
[----:B------:R-:W-:Y:S05]  /*77a0*/  WARPSYNC.COLLECTIVE R150, `(.L_x_5575) ;  /* 0x0000000096087348 */ /* 0x000fea0003c00000 */
[----:B------:R0:W1:Y:S02]  /*77b0*/  SHFL.BFLY P6, R152, R251, R154, R156 ;  /* 0x0c00009afb987389 */ /* 0x00006400000c009c */
[----:B01----:R-:W-:Y:S01]  /*77c0*/  ENDCOLLECTIVE ;  /* 0x000000000000791b */ /* 0x003fe20003800000 */
.L_x_5575:
[----:B------:R-:W-:Y:S01]  /*77d0*/  HFMA2.MMA R154, -RZ, RZ, 0, 9.5367431640625e-07 ;  /* 0x00000010ff9a7435 */ /* 0x000fe200000001ff */
[----:B------:R-:W-:-:S05]  /*77e0*/  MOV R69, R152 ;  /* 0x0000009800457202 */ /* 0x000fca0000000f00 */
[----:B------:R-:W-:-:S05]  /*77f0*/  FADD.FTZ R148, R146, R69 ;  /* 0x0000004592947221 */ /* 0x000fca0000010000 */
[----:B------:R-:W-:-:S07]  /*7800*/  MOV R251, R148 ;  /* 0x0000009400fb7202 */ /* 0x000fce0000000f00 */
[----:B------:R-:W-:Y:S05]  /*7810*/  WARPSYNC.COLLECTIVE R150, `(.L_x_5576) ;  /* 0x0000000096087348 */ /* 0x000fea0003c00000 */
[----:B------:R0:W1:Y:S02]  /*7820*/  SHFL.BFLY P6, R152, R251, R154, R156 ;  /* 0x0c00009afb987389 */ /* 0x00006400000c009c */
[----:B01----:R-:W-:Y:S01]  /*7830*/  ENDCOLLECTIVE ;  /* 0x000000000000791b */ /* 0x003fe20003800000 */
.L_x_5576:
        /* <DEDUP_REMOVED lines=119> */
[----:B------:R-:W-:-:S07]  /*7fb0*/  MOV R251, R69 ;  /* 0x0000004500fb7202 */ /* 0x000fce0000000f00 */
[----:B------:R-:W-:Y:S05]  /*7fc0*/  WARPSYNC.COLLECTIVE R150, `(.L_x_5577) ;  /* 0x0000000096087348 */ /* 0x000fea0003c00000 */
[----:B------:R0:W1:Y:S02]  /*7fd0*/  SHFL.BFLY P6, R152, R251, R154, R156 ;  /* 0x0c00009afb987389 */ /* 0x00006400000c009c */
[----:B01----:R-:W-:Y:S01]  /*7fe0*/  ENDCOLLECTIVE ;  /* 0x000000000000791b */ /* 0x003fe20003800000 */
.L_x_5577:
[----:B------:R-:W-:Y:S01]  /*7ff0*/  HFMA2.MMA R154, -RZ, RZ, 0, 1.1920928955078125e-07 ;  /* 0x00000002ff9a7435 */ /* 0x000fe200000001ff */
[----:B------:R-:W-:-:S05]  /*8000*/  MOV R140, R152 ;  /* 0x00000098008c7202 */ /* 0x000fca0000000f00 */
[----:B------:R-:W-:-:S05]  /*8010*/  FADD.FTZ R140, R69, R140 ;  /* 0x0000008c458c7221 */ /* 0x000fca0000010000 */
[----:B------:R-:W-:-:S07]  /*8020*/  MOV R251, R140 ;  /* 0x0000008c00fb7202 */ /* 0x000fce0000000f00 */
[----:B------:R-:W-:Y:S05]  /*8030*/  WARPSYNC.COLLECTIVE R150, `(.L_x_5578) ;  /* 0x0000000096087348 */ /* 0x000fea0003c00000 */
[----:B------:R0:W1:Y:S02]  /*8040*/  SHFL.BFLY P6, R152, R251, R154, R156 ;  /* 0x0c00009afb987389 */ /* 0x00006400000c009c */
[----:B01----:R-:W-:Y:S01]  /*8050*/  ENDCOLLECTIVE ;  /* 0x000000000000791b */ /* 0x003fe20003800000 */
.L_x_5578:
[----:B------:R-:W-:Y:S01]  /*8060*/  HFMA2.MMA R154, -RZ, RZ, 0, 2.384185791015625e-07 ;  /* 0x00000004ff9a7435 */ /* 0x000fe200000001ff */
[----:B------:R-:W-:-:S05]  /*8070*/  MOV R247, R152 ;  /* 0x0000009800f77202 */ /* 0x000fca0000000f00 */
[----:B------:R-:W-:-:S05]  /*8080*/  FADD.FTZ R247, R140, R247 ;  /* 0x000000f78cf77221 */ /* 0x000fca0000010000 */
[----:B------:R-:W-:-:S07]  /*8090*/  MOV R251, R247 ;  /* 0x000000f700fb7202 */ /* 0x000fce0000000f00 */
[----:B------:R-:W-:Y:S05]  /*80a0*/  WARPSYNC.COLLECTIVE R150, `(.L_x_5579) ;  /* 0x0000000096087348 */ /* 0x000fea0003c00000 */
[----:B------:R0:W1:Y:S02]  /*80b0*/  SHFL.BFLY P6, R152, R251, R154, R156 ;  /* 0x0c00009afb987389 */ /* 0x00006400000c009c */
[----:B01----:R-:W-:Y:S01]  /*80c0*/  ENDCOLLECTIVE ;  /* 0x000000000000791b */ /* 0x003fe20003800000 */
.L_x_5579:
[----:B------:R-:W-:Y:S01]  /*80d0*/  HFMA2.MMA R154, -RZ, RZ, 0, 4.76837158203125e-07 ;  /* 0x00000008ff9a7435 */ /* 0x000fe200000001ff */
[----:B------:R-:W-:-:S05]  /*80e0*/  MOV R142, R152 ;  /* 0x00000098008e7202 */ /* 0x000fca0000000f00 */
[----:B------:R-:W-:-:S05]  /*80f0*/  FADD.FTZ R142, R247, R142 ;  /* 0x0000008ef78e7221 */ /* 0x000fca0000010000 */
[----:B------:R-:W-:-:S07]  /*8100*/  MOV R251, R142 ;  /* 0x0000008e00fb7202 */ /* 0x000fce0000000f00 */
[----:B------:R-:W-:Y:S05]  /*8110*/  WARPSYNC.COLLECTIVE R150, `(.L_x_5580) ;  /* 0x0000000096087348 */ /* 0x000fea0003c00000 */
[----:B------:R0:W1:Y:S02]  /*8120*/  SHFL.BFLY P6, R152, R251, R154, R156 ;  /* 0x0c00009afb987389 */ /* 0x00006400000c009c */
[----:B01----:R-:W-:Y:S01]  /*8130*/  ENDCOLLECTIVE ;  /* 0x000000000000791b */ /* 0x003fe20003800000 */
.L_x_5580:
[----:B------:R-:W-:Y:S01]  /*8140*/  HFMA2.MMA R154, -RZ, RZ, 0, 9.5367431640625e-07 ;  /* 0x00000010ff9a7435 */ /* 0x000fe200000001ff */
[----:B------:R-:W-:-:S05]  /*8150*/  MOV R249, R152 ;  /* 0x0000009800f97202 */ /* 0x000fca0000000f00 */
[----:B------:R-:W-:-:S05]  /*8160*/  FADD.FTZ R249, R142, R249 ;  /* 0x000000f98ef97221 */ /* 0x000fca0000010000 */
[----:B------:R-:W-:-:S07]  /*8170*/  MOV R251, R249 ;  /* 0x000000f900fb7202 */ /* 0x000fce0000000f00 */
[----:B------:R-:W-:Y:S05]  /*8180*/  WARPSYNC.COLLECTIVE R150, `(.L_x_5581) ;  /* 0x0000000096087348 */ /* 0x000fea0003c00000 */
[----:B------:R0:W1:Y:S02]  /*8190*/  SHFL.BFLY P6, R152, R251, R154, R156 ;  /* 0x0c00009afb987389 */ /* 0x00006400000c009c */
[----:B01----:R-:W-:Y:S01]  /*81a0*/  ENDCOLLECTIVE ;  /* 0x000000000000791b */ /* 0x003fe20003800000 */
.L_x_5581:
[----:B------:R-:W-:Y:S01]  /*81b0*/  MOV R144, R152 ;  /* 0x0000009800907202 */ /* 0x000fe20000000f00 */
[----:B------:R-:W-:Y:S06]  /*81c0*/  BRA `(.L_x_5582) ;  /* 0xffffffdc00f07947 */ /* 0x000fec000383ffff */
.L_x_5583:
        /* <DEDUP_REMOVED lines=11> */
.L_x_41598:


//--------------------- .text._ZN10layer_norm31ln_parallel_residual_fwd_kernelINS_13Kernel_traitsI6__halfS2_S2_S2_fjLj7168ELj1ELj1ELj4ELj16ENS_18Kernel_traits_baseILj7168ES2_S2_S2_S2_fjLj128EEEEELb0ELb1ELb1EEEvNS_9FwdParamsE --------------------------
	.section	.text._ZN10layer_norm31ln_parallel_residual_fwd_kernelINS_13Kernel_traitsI6__halfS2_S2_S2_fjLj7168ELj1ELj1ELj4ELj16ENS_18Kernel_traits_baseILj7168ES2_S2_S2_S2_fjLj128EEEEELb0ELb1ELb1EEEvNS_9FwdParamsE,"ax",@progbits
	.align	128
        .global         _ZN10layer_norm31ln_parallel_residual_fwd_kernelINS_13Kernel_traitsI6__halfS2_S2_S2_fjLj7168ELj1ELj1ELj4ELj16ENS_18Kernel_traits_baseILj7168ES2_S2_S2_S2_fjLj128EEEEELb0ELb1ELb1EEEvNS_9FwdParamsE
        .type           _ZN10layer_norm31ln_parallel_residual_fwd_kernelINS_13Kernel_traitsI6__halfS2_S2_S2_fjLj7168ELj1ELj1ELj4ELj16ENS_18Kernel_traits_baseILj7168ES2_S2_S2_S2_fjLj128EEEEELb0ELb1ELb1EEEvNS_9FwdParamsE,@function
        .size           _ZN10layer_norm31ln_parallel_residual_fwd_kernelINS_13Kernel_traitsI6__halfS2_S2_S2_fjLj7168ELj1ELj1ELj4ELj16ENS_18Kernel_traits_baseILj7168ES2_S2_S2_S2_fjLj128EEEEELb0ELb1ELb1EEEvNS_9FwdParamsE,(.L_x_41599 - _ZN10layer_norm31ln_parallel_residual_fwd_kernelINS_13Kernel_traitsI6__halfS2_S2_S2_fjLj7168ELj1ELj1ELj4ELj16ENS_18Kernel_traits_baseILj7168ES2_S2_S2_S2_fjLj128EEEEELb0ELb1ELb1EEEvNS_9FwdParamsE)
        .other          _ZN10layer_norm31ln_parallel_residual_fwd_kernelINS_13Kernel_traitsI6__halfS2_S2_S2_fjLj7168ELj1ELj1ELj4ELj16ENS_18Kernel_traits_baseILj7168ES2_S2_S2_S2_fjLj128EEEEELb0ELb1ELb1EEEvNS_9FwdParamsE,@"STO_CUDA_ENTRY STV_DEFAULT"
_ZN10layer_norm31ln_parallel_residual_fwd_kernelINS_13Kernel_traitsI6__halfS2_S2_S2_fjLj7168ELj1ELj1ELj4ELj16ENS_18Kernel_traits_baseILj7168ES2_S2_S2_S2_fjLj128EEEEELb0ELb1ELb1EEEvNS_9FwdParamsE:
.text._ZN10layer_norm31ln_parallel_residual_fwd_kernelINS_13Kernel_traitsI6__halfS2_S2_S2_fjLj7168ELj1ELj1ELj4ELj16ENS_18Kernel_traits_baseILj7168ES2_S2_S2_S2_fjLj128EEEEELb0ELb1ELb1EEEvNS_9FwdParamsE:
        /* <DEDUP_REMOVED lines=50> */
[----:B------:R-:W-:Y:S01]  /*0320*/  ISETP.NE.U32.AND P2, PT, R56, RZ, PT ;  /* 0x000000ff3800720c */ /* 0x000fe20003f45070 */
[----:B------:R-:W-:Y:S01]  /*0330*/  HFMA2.MMA R0, -RZ, RZ, 0, 5.9604644775390625e-08 ;  /* 0x00000001ff007435 */ /* 0x000fe200000001ff */
[--C-:B------:R-:W-:Y:S01]  /*0340*/  HADD2.F32 R104, -RZ, R36.reuse.H0_H0 ;  /* 0x20000024ff687230 */ /* 0x100fe20000004100 */
[----:B------:R-:W-:Y:S01]  /*0350*/  ULDC.U8 UR6, c[0x0][0x2a0] ;  /* 0x0000a80000067ab9 */ /* 0x000fe20000000000 */
[----:B------:R-:W-:Y:S01]  /*0360*/  HADD2.F32 R103, -RZ, R36.H1_H1 ;  /* 0x30000024ff677230 */ /* 0x000fe20000004100 */
[----:B------:R-:W-:Y:S01]  /*0370*/  ISETP.NE.AND.EX P1, PT, R57, RZ, PT, P2 ;  /* 0x000000ff3900720c */ /* 0x000fe20003f25320 */
[--C-:B------:R-:W-:Y:S01]  /*0380*/  HADD2.F32 R102, -RZ, R37.reuse.H0_H0 ;  /* 0x20000025ff667230 */ /* 0x100fe20000004100 */
[----:B------:R-:W-:Y:S01]  /*0390*/  LOP3.LUT R120, R105, 0x7f, RZ, 0xc0, !PT ;  /* 0x0000007f69787812 */ /* 0x000fe200078ec0ff */
[----:B------:R-:W-:Y:S01]  /*03a0*/  HADD2.F32 R101, -RZ, R37.H1_H1 ;  /* 0x30000025ff657230 */ /* 0x000fe20000004100 */
[----:B------:R-:W-:Y:S01]  /*03b0*/  ISETP.NE.AND P5, PT, RZ, UR6, PT ;  /* 0x00000006ff007c0c */ /* 0x000fe2000bfa5270 */
[--C-:B------:R-:W-:Y:S01]  /*03c0*/  HADD2.F32 R100, -RZ, R38.reuse.H0_H0 ;  /* 0x20000026ff647230 */ /* 0x100fe20000004100 */
[----:B------:R-:W-:Y:S01]  /*03d0*/  ULDC UR7, c[0x0][0x218] ;  /* 0x0000860000077ab9 */ /* 0x000fe20000000800 */
        /* <DEDUP_REMOVED lines=55> */
[----:B0-----:R-:W-:-:S07]  /*0750*/  HADD2.F32 R122, -RZ, R31.H1_H1 ;  /* 0x3000001fff7a7230 */ /* 0x001fce0000004100 */
.L_x_5809:
        /* <DEDUP_REMOVED lines=24> */
.L_x_5585:
[----:B-----5:R-:W-:-:S05]  /*08e0*/  HADD2.F32 R44, -RZ, R32.H0_H0 ;  /* 0x20000020ff2c7230 */ /* 0x020fca0000004100 */
[----:B------:R-:W-:Y:S01]  /*08f0*/  FADD.FTZ R55, R55, R44 ;  /* 0x0000002c37377221 */ /* 0x000fe20000010000 */
[----:B------:R-:W-:Y:S06]  /*0900*/  BRA `(.L_x_5586) ;  /* 0x0000000000107947 */ /* 0x000fec0003800000 */
.L_x_5584:
[----:B-----5:R-:W-:Y:S02]  /*0910*/  HADD2.F32 R44, -RZ, R28.H0_H0 ;  /* 0x2000001cff2c7230 */ /* 0x020fe40000004100 */
[----:B------:R-:W-:-:S03]  /*0920*/  @P2 HADD2.F32 R46, -RZ, R32.H0_H0 ;  /* 0x20000020ff2e2230 */ /* 0x000fc60000004100 */
[----:B------:R-:W-:-:S04]  /*0930*/  FADD.FTZ R55, R55, R44 ;  /* 0x0000002c37377221 */ /* 0x000fc80000010000 */
[----:B------:R-:W-:-:S07]  /*0940*/  @P2 FADD.FTZ R55, R55, R46 ;  /* 0x0000002e37372221 */ /* 0x000fce0000010000 */
.L_x_5586:
[----:B------:R-:W-:-:S04]  /*0950*/  F2FP.F16.F32.PACK_AB R44, RZ, R55 ;  /* 0x00000037ff2c723e */ /* 0x000fc800000000ff */
[----:B------:R-:W-:-:S07]  /*0960*/  PRMT R36, R44, 0x7610, R36 ;  /* 0x000076102c247816 */ /* 0x000fce0000000024 */
.L_x_5587:
[----:B------:R-:W-:Y:S01]  /*0970*/  HADD2.F32 R129, -RZ, R40.H1_H1 ;  /* 0x30000028ff817230 */ /* 0x000fe20000004100 */
[----:B------:R-:W-:Y:S06]  /*0980*/  @P3 BRA `(.L_x_5588) ;  /* 0x0000000000203947 */ /* 0x000fec0003800000 */
[----:B------:R-:W-:-:S04]  /*0990*/  ISETP.NE.U32.AND P4, PT, RZ, UR14, PT ;  /* 0x0000000eff007c0c */ /* 0x000fc8000bf85070 */
[----:B------:R-:W-:-:S13]  /*09a0*/  ISETP.NE.AND.EX P4, PT, RZ, UR15, PT, P4 ;  /* 0x0000000fff007c0c */ /* 0x000fda000bf85340 */
[----:B------:R-:W-:Y:S05]  /*09b0*/  @P4 BRA `(.L_x_5589) ;  /* 0x0000000000084947 */ /* 0x000fea0003800000 */
[----:B------:R-:W-:Y:S05]  /*09c0*/  @P0 BRA `(.L_x_5590) ;  /* 0x0000000000200947 */ /* 0x000fea0003800000 */
[----:B------:R-:W-:Y:S05]  /*09d0*/  BRA `(.L_x_5591) ;  /* 0x0000000000247947 */ /* 0x000fea0003800000 */
.L_x_5589:
[----:B-----5:R-:W-:-:S05]  /*09e0*/  HADD2.F32 R40, -RZ, R32.H1_H1 ;  /* 0x30000020ff287230 */ /* 0x020fca0000004100 */
[----:B------:R-:W-:Y:S01]  /*09f0*/  FADD.FTZ R129, R129, R40 ;  /* 0x0000002881817221 */ /* 0x000fe20000010000 */
[----:B------:R-:W-:Y:S06]  /*0a00*/  BRA `(.L_x_5590) ;  /* 0x0000000000107947 */ /* 0x000fec0003800000 */
.L_x_5588:
[----:B-----5:R-:W-:Y:S02]  /*0a10*/  HADD2.F32 R40, -RZ, R28.H1_H1 ;  /* 0x3000001cff287230 */ /* 0x020fe40000004100 */
[----:B------:R-:W-:-:S03]  /*0a20*/  @P2 HADD2.F32 R44, -RZ, R32.H1_H1 ;  /* 0x30000020ff2c2230 */ /* 0x000fc60000004100 */
[----:B------:R-:W-:-:S04]  /*0a30*/  FADD.FTZ R129, R129, R40 ;  /* 0x0000002881817221 */ /* 0x000fc80000010000 */
[----:B------:R-:W-:-:S07]  /*0a40*/  @P2 FADD.FTZ R129, R129, R44 ;  /* 0x0000002c81812221 */ /* 0x000fce0000010000 */
.L_x_5590:
[----:B------:R-:W-:-:S04]  /*0a50*/  F2FP.F16.F32.PACK_AB R40, RZ, R129 ;  /* 0x00000081ff28723e */ /* 0x000fc800000000ff */
[----:B------:R-:W-:-:S07]  /*0a60*/  PRMT R36, R36, 0x5410, R40 ;  /* 0x0000541024247816 */ /* 0x000fce0000000028 */
.L_x_5591:
[----:B------:R-:W-:Y:S01]  /*0a70*/  HADD2.F32 R131, -RZ, R41.H0_H0 ;  /* 0x20000029ff837230 */ /* 0x000fe20000004100 */
[----:B------:R-:W-:Y:S06]  /*0a80*/  @P3 BRA `(.L_x_5592) ;  /* 0x0000000000203947 */ /* 0x000fec0003800000 */
[----:B------:R-:W-:-:S04]  /*0a90*/  ISETP.NE.U32.AND P4, PT, RZ, UR14, PT ;  /* 0x0000000eff007c0c */ /* 0x000fc8000bf85070 */
[----:B------:R-:W-:-:S13]  /*0aa0*/  ISETP.NE.AND.EX P4, PT, RZ, UR15, PT, P4 ;  /* 0x0000000fff007c0c */ /* 0x000fda000bf85340 */
[----:B------:R-:W-:Y:S05]  /*0ab0*/  @P4 BRA `(.L_x_5593) ;  /* 0x0000000000084947 */ /* 0x000fea0003800000 */
[----:B------:R-:W-:Y:S05]  /*0ac0*/  @P0 BRA `(.L_x_5594) ;  /* 0x0000000000200947 */ /* 0x000fea0003800000 */
[----:B------:R-:W-:Y:S05]  /*0ad0*/  BRA `(.L_x_5595) ;  /* 0x0000000000247947 */ /* 0x000fea0003800000 */
.L_x_5593:
[----:B-----5:R-:W-:-:S05]  /*0ae0*/  HADD2.F32 R40, -RZ, R33.H0_H0 ;  /* 0x20000021ff287230 */ /* 0x020fca0000004100 */
[----:B------:R-:W-:Y:S01]  /*0af0*/  FADD.FTZ R131, R131, R40 ;  /* 0x0000002883837221 */ /* 0x000fe20000010000 */
[----:B------:R-:W-:Y:S06]  /*0b00*/  BRA `(.L_x_5594) ;  /* 0x0000000000107947 */ /* 0x000fec0003800000 */
.L_x_5592:
[----:B-----5:R-:W-:Y:S02]  /*0b10*/  HADD2.F32 R40, -RZ, R29.H0_H0 ;  /* 0x2000001dff287230 */ /* 0x020fe40000004100 */
[----:B------:R-:W-:-:S03]  /*0b20*/  @P2 HADD2.F32 R44, -RZ, R33.H0_H0 ;  /* 0x20000021ff2c2230 */ /* 0x000fc60000004100 */
[----:B------:R-:W-:-:S04]  /*0b30*/  FADD.FTZ R131, R131, R40 ;  /* 0x0000002883837221 */ /* 0x000fc80000010000 */
[----:B------:R-:W-:-:S07]  /*0b40*/  @P2 FADD.FTZ R131, R131, R44 ;  /* 0x0000002c83832221 */ /* 0x000fce0000010000 */
.L_x_5594:
[----:B------:R-:W-:-:S04]  /*0b50*/  F2FP.F16.F32.PACK_AB R40, RZ, R131 ;  /* 0x00000083ff28723e */ /* 0x000fc800000000ff */
[----:B------:R-:W-:-:S07]  /*0b60*/  PRMT R37, R40, 0x7610, R37 ;  /* 0x0000761028257816 */ /* 0x000fce0000000025 */
.L_x_5595:
[----:B------:R-:W-:Y:S01]  /*0b70*/  HADD2.F32 R133, -RZ, R41.H1_H1 ;  /* 0x30000029ff857230 */ /* 0x000fe20000004100 */
[----:B------:R-:W-:Y:S06]  /*0b80*/  @P3 BRA `(.L_x_5596) ;  /* 0x0000000000203947 */ /* 0x000fec0003800000 */
[----:B------:R-:W-:-:S04]  /*0b90*/  ISETP.NE.U32.AND P4, PT, RZ, UR14, PT ;  /* 0x0000000eff007c0c */ /* 0x000fc8000bf85070 */
[----:B------:R-:W-:-:S13]  /*0ba0*/  ISETP.NE.AND.EX P4, PT, RZ, UR15, PT, P4 ;  /* 0x0000000fff007c0c */ /* 0x000fda000bf85340 */
[----:B------:R-:W-:Y:S05]  /*0bb0*/  @P4 BRA `(.L_x_5597) ;  /* 0x0000000000084947 */ /* 0x000fea0003800000 */
[----:B------:R-:W-:Y:S05]  /*0bc0*/  @P0 BRA `(.L_x_5598) ;  /* 0x0000000000200947 */ /* 0x000fea0003800000 */
[----:B------:R-:W-:Y:S05]  /*0bd0*/  BRA `(.L_x_5599) ;  /* 0x0000000000247947 */ /* 0x000fea0003800000 */
.L_x_5597:
[----:B-----5:R-:W-:-:S05]  /*0be0*/  HADD2.F32 R40, -RZ, R33.H1_H1 ;  /* 0x30000021ff287230 */ /* 0x020fca0000004100 */
[----:B------:R-:W-:Y:S01]  /*0bf0*/  FADD.FTZ R133, R133, R40 ;  /* 0x0000002885857221 */ /* 0x000fe20000010000 */
[----:B------:R-:W-:Y:S06]  /*0c00*/  BRA `(.L_x_5598) ;  /* 0x0000000000107947 */ /* 0x000fec0003800000 */
.L_x_5596:
[----:B-----5:R-:W-:Y:S02]  /*0c10*/  HADD2.F32 R40, -RZ, R29.H1_H1 ;  /* 0x3000001dff287230 */ /* 0x020fe40000004100 */
[----:B------:R-:W-:-:S03]  /*0c20*/  @P2 HADD2.F32 R44, -RZ, R33.H1_H1 ;  /* 0x30000021ff2c2230 */ /* 0x000fc60000004100 */
[----:B------:R-:W-:-:S04]  /*0c30*/  FADD.FTZ R133, R133, R40 ;  /* 0x0000002885857221 */ /* 0x000fc80000010000 */
[----:B------:R-:W-:-:S07]  /*0c40*/  @P2 FADD.FTZ R133, R133, R44 ;  /* 0x0000002c85852221 */ /* 0x000fce0000010000 */
.L_x_5598:
[----:B------:R-:W-:-:S04]  /*0c50*/  F2FP.F16.F32.PACK_AB R40, RZ, R133 ;  /* 0x00000085ff28723e */ /* 0x000fc800000000ff */
[----:B------:R-:W-:-:S07]  /*0c60*/  PRMT R37, R37, 0x5410, R40 ;  /* 0x0000541025257816 */ /* 0x000fce0000000028 */
.L_x_5599:
[----:B------:R-:W-:Y:S01]  /*0c70*/  HADD2.F32 R135, -RZ, R42.H0_H0 ;  /* 0x2000002aff877230 */ /* 0x000fe20000004100 */
[----:B------:R-:W-:Y:S06]  /*0c80*/  @P3 BRA `(.L_x_5600) ;  /* 0x0000000000203947 */ /* 0x000fec0003800000 */
[----:B------:R-:W-:-:S04]  /*0c90*/  ISETP.NE.U32.AND P4, PT, RZ, UR14, PT ;  /* 0x0000000eff007c0c */ /* 0x000fc8000bf85070 */
[----:B------:R-:W-:-:S13]  /*0ca0*/  ISETP.NE.AND.EX P4, PT, RZ, UR15, PT, P4 ;  /* 0x0000000fff007c0c */ /* 0x000fda000bf85340 */
[----:B------:R-:W-:Y:S05]  /*0cb0*/  @P4 BRA `(.L_x_5601) ;  /* 0x0000000000084947 */ /* 0x000fea0003800000 */
[----:B------:R-:W-:Y:S05]  /*0cc0*/  @P0 BRA `(.L_x_5602) ;  /* 0x0000000000200947 */ /* 0x000fea0003800000 */
[----:B------:R-:W-:Y:S05]  /*0cd0*/  BRA `(.L_x_5603) ;  /* 0x0000000000247947 */ /* 0x000fea0003800000 */
.L_x_5601:
[----:B-----5:R-:W-:-:S05]  /*0ce0*/  HADD2.F32 R40, -RZ, R34.H0_H0 ;  /* 0x20000022ff287230 */ /* 0x020fca0000004100 */
[----:B------:R-:W-:Y:S01]  /*0cf0*/  FADD.FTZ R135, R135, R40 ;  /* 0x0000002887877221 */ /* 0x000fe20000010000 */
[----:B------:R-:W-:Y:S06]  /*0d00*/  BRA `(.L_x_5602) ;  /* 0x0000000000107947 */ /* 0x000fec0003800000 */
.L_x_5600:
[----:B-----5:R-:W-:Y:S02]  /*0d10*/  HADD2.F32 R40, -RZ, R30.H0_H0 ;  /* 0x2000001eff287230 */ /* 0x020fe40000004100 */
[----:B------:R-:W-:-:S03]  /*0d20*/  @P2 HADD2.F32 R44, -RZ, R34.H0_H0 ;  /* 0x20000022ff2c2230 */ /* 0x000fc60000004100 */
[----:B------:R-:W-:-:S04]  /*0d30*/  FADD.FTZ R135, R135, R40 ;  /* 0x0000002887877221 */ /* 0x000fc80000010000 */
[----:B------:R-:W-:-:S07]  /*0d40*/  @P2 FADD.FTZ R135, R135, R44 ;  /* 0x0000002c87872221 */ /* 0x000fce0000010000 */
.L_x_5602:
[----:B------:R-:W-:-:S04]  /*0d50*/  F2FP.F16.F32.PACK_AB R40, RZ, R135 ;  /* 0x00000087ff28723e */ /* 0x000fc800000000ff */
[----:B------:R-:W-:-:S07]  /*0d60*/  PRMT R38, R40, 0x7610, R38 ;  /* 0x0000761028267816 */ /* 0x000fce0000000026 */
.L_x_5603:
[----:B------:R-:W-:Y:S01]  /*0d70*/  HADD2.F32 R137, -RZ, R42.H1_H1 ;  /* 0x3000002aff897230 */ /* 0x000fe20000004100 */
[----:B------:R-:W-:Y:S06]  /*0d80*/  @P3 BRA `(.L_x_5604) ;  /* 0x0000000000203947 */ /* 0x000fec0003800000 */
[----:B------:R-:W-:-:S04]  /*0d90*/  ISETP.NE.U32.AND P4, PT, RZ, UR14, PT ;  /* 0x0000000eff007c0c */ /* 0x000fc8000bf85070 */
[----:B------:R-:W-:-:S13]  /*0da0*/  ISETP.NE.AND.EX P4, PT, RZ, UR15, PT, P4 ;  /* 0x0000000fff007c0c */ /* 0x000fda000bf85340 */
[----:B------:R-:W-:Y:S05]  /*0db0*/  @P4 BRA `(.L_x_5605) ;  /* 0x0000000000084947 */ /* 0x000fea0003800000 */
[----:B------:R-:W-:Y:S05]  /*0dc0*/  @P0 BRA `(.L_x_5606) ;  /* 0x0000000000200947 */ /* 0x000fea0003800000 */
[----:B------:R-:W-:Y:S05]  /*0dd0*/  BRA `(.L_x_5607) ;  /* 0x0000000000247947 */ /* 0x000fea0003800000 */
.L_x_5605:
[----:B-----5:R-:W-:-:S05]  /*0de0*/  HADD2.F32 R40, -RZ, R34.H1_H1 ;  /* 0x30000022ff287230 */ /* 0x020fca0000004100 */
[----:B------:R-:W-:Y:S01]  /*0df0*/  FADD.FTZ R137, R137, R40 ;  /* 0x0000002889897221 */ /* 0x000fe20000010000 */
[----:B------:R-:W-:Y:S06]  /*0e00*/  BRA `(.L_x_5606) ;  /* 0x0000000000107947 */ /* 0x000fec0003800000 */
.L_x_5604:
[----:B-----5:R-:W-:Y:S02]  /*0e10*/  HADD2.F32 R40, -RZ, R30.H1_H1 ;  /* 0x3000001eff287230 */ /* 0x020fe40000004100 */
[----:B------:R-:W-:-:S03]  /*0e20*/  @P2 HADD2.F32 R42, -RZ, R34.H1_H1 ;  /* 0x30000022ff2a2230 */ /* 0x000fc60000004100 */
[----:B------:R-:W-:-:S04]  /*0e30*/  FADD.FTZ R137, R137, R40 ;  /* 0x0000002889897221 */ /* 0x000fc80000010000 */
[----:B------:R-:W-:-:S07]  /*0e40*/  @P2 FADD.FTZ R137, R137, R42 ;  /* 0x0000002a89892221 */ /* 0x000fce0000010000 */
.L_x_5606:
[----:B------:R-:W-:-:S04]  /*0e50*/  F2FP.F16.F32.PACK_AB R40, RZ, R137 ;  /* 0x00000089ff28723e */ /* 0x000fc800000000ff */
[----:B------:R-:W-:-:S07]  /*0e60*/  PRMT R38, R38, 0x5410, R40 ;  /* 0x0000541026267816 */ /* 0x000fce0000000028 */
.L_x_5607:
[----:B------:R-:W-:Y:S01]  /*0e70*/  HADD2.F32 R139, -RZ, R43.H0_H0 ;  /* 0x2000002bff8b7230 */ /* 0x000fe20000004100 */
[----:B------:R-:W-:Y:S06]  /*0e80*/  @P3 BRA `(.L_x_5608) ;  /* 0x0000000000203947 */ /* 0x000fec0003800000 */
[----:B------:R-:W-:-:S04]  /*0e90*/  ISETP.NE.U32.AND P4, PT, RZ, UR14, PT ;  /* 0x0000000eff007c0c */ /* 0x000fc8000bf85070 */
[----:B------:R-:W-:-:S13]  /*0ea0*/  ISETP.NE.AND.EX P4, PT, RZ, UR15, PT, P4 ;  /* 0x0000000fff007c0c */ /* 0x000fda000bf85340 */
[----:B------:R-:W-:Y:S05]  /*0eb0*/  @P4 BRA `(.L_x_5609) ;  /* 0x0000000000084947 */ /* 0x000fea0003800000 */
[----:B------:R-:W-:Y:S05]  /*0ec0*/  @P0 BRA `(.L_x_5610) ;  /* 0x0000000000200947 */ /* 0x000fea0003800000 */
[----:B------:R-:W-:Y:S05]  /*0ed0*/  BRA `(.L_x_5611) ;  /* 0x0000000000247947 */ /* 0x000fea0003800000 */
.L_x_5609:
[----:B-----5:R-:W-:-:S05]  /*0ee0*/  HADD2.F32 R40, -RZ, R35.H0_H0 ;  /* 0x20000023ff287230 */ /* 0x020fca0000004100 */
[----:B------:R-:W-:Y:S01]  /*0ef0*/  FADD.FTZ R139, R139, R40 ;  /* 0x000000288b8b7221 */ /* 0x000fe20000010000 */
[----:B------:R-:W-:Y:S06]  /*0f00*/  BRA `(.L_x_5610) ;  /* 0x0000000000107947 */ /* 0x000fec0003800000 */
.L_x_5608:
[----:B-----5:R-:W-:Y:S02]  /*0f10*/  HADD2.F32 R40, -RZ, R31.H0_H0 ;  /* 0x2000001fff287230 */ /* 0x020fe40000004100 */
[----:B------:R-:W-:-:S03]  /*0f20*/  @P2 HADD2.F32 R42, -RZ, R35.H0_H0 ;  /* 0x20000023ff2a2230 */ /* 0x000fc60000004100 */
[----:B------:R-:W-:-:S04]  /*0f30*/  FADD.FTZ R139, R139, R40 ;  /* 0x000000288b8b7221 */ /* 0x000fc80000010000 */
[----:B------:R-:W-:-:S07]  /*0f40*/  @P2 FADD.FTZ R139, R139, R42 ;  /* 0x0000002a8b8b2221 */ /* 0x000fce0000010000 */
.L_x_5610:
[----:B------:R-:W-:-:S04]  /*0f50*/  F2FP.F16.F32.PACK_AB R40, RZ, R139 ;  /* 0x0000008bff28723e */ /* 0x000fc800000000ff */
[----:B------:R-:W-:-:S07]  /*0f60*/  PRMT R39, R40, 0x7610, R39 ;  /* 0x0000761028277816 */ /* 0x000fce0000000027 */
.L_x_5611:
[----:B------:R-:W-:Y:S01]  /*0f70*/  HADD2.F32 R141, -RZ, R43.H1_H1 ;  /* 0x3000002bff8d7230 */ /* 0x000fe20000004100 */
[----:B------:R-:W-:Y:S06]  /*0f80*/  @P3 BRA `(.L_x_5612) ;  /* 0x0000000000203947 */ /* 0x000fec0003800000 */
[----:B------:R-:W-:-:S04]  /*0f90*/  ISETP.NE.U32.AND P4, PT, RZ, UR14, PT ;  /* 0x0000000eff007c0c */ /* 0x000fc8000bf85070 */
[----:B------:R-:W-:-:S13]  /*0fa0*/  ISETP.NE.AND.EX P4, PT, RZ, UR15, PT, P4 ;  /* 0x0000000fff007c0c */ /* 0x000fda000bf85340 */
[----:B------:R-:W-:Y:S05]  /*0fb0*/  @P4 BRA `(.L_x_5613) ;  /* 0x0000000000084947 */ /* 0x000fea0003800000 */
[----:B------:R-:W-:Y:S05]  /*0fc0*/  @P0 BRA `(.L_x_5614) ;  /* 0x0000000000200947 */ /* 0x000fea0003800000 */
[----:B------:R-:W-:Y:S05]  /*0fd0*/  BRA `(.L_x_5615) ;  /* 0x0000000000247947 */ /* 0x000fea0003800000 */
.L_x_5613:
[----:B-----5:R-:W-:-:S05]  /*0fe0*/  HADD2.F32 R40, -RZ, R35.H1_H1 ;  /* 0x30000023ff287230 */ /* 0x020fca0000004100 */
[----:B------:R-:W-:Y:S01]  /*0ff0*/  FADD.FTZ R141, R141, R40 ;  /* 0x000000288d8d7221 */ /* 0x000fe20000010000 */
[----:B------:R-:W-:Y:S06]  /*1000*/  BRA `(.L_x_5614) ;  /* 0x0000000000107947 */ /* 0x000fec0003800000 */
.L_x_5612:
[----:B-----5:R-:W-:Y:S02]  /*1010*/  HADD2.F32 R40, -RZ, R31.H1_H1 ;  /* 0x3000001fff287230 */ /* 0x020fe40000004100 */
[----:B------:R-:W-:-:S03]  /*1020*/  @P2 HADD2.F32 R42, -RZ, R35.H1_H1 ;  /* 0x30000023ff2a2230 */ /* 0x000fc60000004100 */
[----:B------:R-:W-:-:S04]  /*1030*/  FADD.FTZ R141, R141, R40 ;  /* 0x000000288d8d7221 */ /* 0x000fc80000010000 */
[----:B------:R-:W-:-:S07]  /*1040*/  @P2 FADD.FTZ R141, R141, R42 ;  /* 0x0000002a8d8d2221 */ /* 0x000fce0000010000 */
.L_x_5614:
[----:B------:R-:W-:-:S04]  /*1050*/  F2FP.F16.F32.PACK_AB R40, RZ, R141 ;  /* 0x0000008dff28723e */ /* 0x000fc800000000ff */
[----:B------:R-:W-:-:S07]  /*1060*/  PRMT R39, R39, 0x5410, R40 ;  /* 0x0000541027277816 */ /* 0x000fce0000000028 */
.L_x_5615:
        /* <DEDUP_REMOVED lines=13> */
[----:B---3--:R-:W-:Y:S01]  /*1140*/  HADD2.F32 R145, -RZ, R40.H0_H0 ;  /* 0x20000028ff917230 */ /* 0x008fe20000004100 */
[----:B0-----:R-:W-:Y:S06]  /*1150*/  @P3 BRA `(.L_x_5616) ;  /* 0x0000000000203947 */ /* 0x001fec0003800000 */
[----:B------:R-:W-:-:S04]  /*1160*/  ISETP.NE.U32.AND P4, PT, RZ, UR14, PT ;  /* 0x0000000eff007c0c */ /* 0x000fc8000bf85070 */
[----:B------:R-:W-:-:S13]  /*1170*/  ISETP.NE.AND.EX P4, PT, RZ, UR15, PT, P4 ;  /* 0x0000000fff007c0c */ /* 0x000fda000bf85340 */
[----:B------:R-:W-:Y:S05]  /*1180*/  @P4 BRA `(.L_x_5617) ;  /* 0x0000000000084947 */ /* 0x000fea0003800000 */
[----:B------:R-:W-:Y:S05]  /*1190*/  @P0 BRA `(.L_x_5618) ;  /* 0x0000000000200947 */ /* 0x000fea0003800000 */
[----:B------:R-:W-:Y:S05]  /*11a0*/  BRA `(.L_x_5619) ;  /* 0x0000000000247947 */ /* 0x000fea0003800000 */
.L_x_5617:
[----:B-----5:R-:W-:-:S05]  /*11b0*/  HADD2.F32 R44, -RZ, R32.H0_H0 ;  /* 0x20000020ff2c7230 */ /* 0x020fca0000004100 */
[----:B------:R-:W-:Y:S01]  /*11c0*/  FADD.FTZ R145, R44, R145 ;  /* 0x000000912c917221 */ /* 0x000fe20000010000 */
[----:B------:R-:W-:Y:S06]  /*11d0*/  BRA `(.L_x_5618) ;  /* 0x0000000000107947 */ /* 0x000fec0003800000 */
.L_x_5616:
[----:B-----5:R-:W-:Y:S02]  /*11e0*/  HADD2.F32 R44, -RZ, R28.H0_H0 ;  /* 0x2000001cff2c7230 */ /* 0x020fe40000004100 */
[----:B------:R-:W-:-:S03]  /*11f0*/  @P2 HADD2.F32 R46, -RZ, R32.H0_H0 ;  /* 0x20000020ff2e2230 */ /* 0x000fc60000004100 */
[----:B------:R-:W-:-:S04]  /*1200*/  FADD.FTZ R145, R44, R145 ;  /* 0x000000912c917221 */ /* 0x000fc80000010000 */
[----:B------:R-:W-:-:S07]  /*1210*/  @P2 FADD.FTZ R145, R46, R145 ;  /* 0x000000912e912221 */ /* 0x000fce0000010000 */
.L_x_5618:
[----:B------:R-:W-:-:S04]  /*1220*/  F2FP.F16.F32.PACK_AB R44, RZ, R145 ;  /* 0x00000091ff2c723e */ /* 0x000fc800000000ff */
[----:B------:R-:W-:-:S07]  /*1230*/  PRMT R36, R44, 0x7610, R36 ;  /* 0x000076102c247816 */ /* 0x000fce0000000024 */
.L_x_5619:
[----:B------:R-:W-:Y:S01]  /*1240*/  HADD2.F32 R147, -RZ, R40.H1_H1 ;  /* 0x30000028ff937230 */ /* 0x000fe20000004100 */
[----:B------:R-:W-:Y:S06]  /*1250*/  @P3 BRA `(.L_x_5620) ;  /* 0x0000000000203947 */ /* 0x000fec0003800000 */
[----:B------:R-:W-:-:S04]  /*1260*/  ISETP.NE.U32.AND P4, PT, RZ, UR14, PT ;  /* 0x0000000eff007c0c */ /* 0x000fc8000bf85070 */
[----:B------:R-:W-:-:S13]  /*1270*/  ISETP.NE.AND.EX P4, PT, RZ, UR15, PT, P4 ;  /* 0x0000000fff007c0c */ /* 0x000fda000bf85340 */
[----:B------:R-:W-:Y:S05]  /*1280*/  @P4 BRA `(.L_x_5621) ;  /* 0x0000000000084947 */ /* 0x000fea0003800000 */
[----:B------:R-:W-:Y:S05]  /*1290*/  @P0 BRA `(.L_x_5622) ;  /* 0x0000000000200947 */ /* 0x000fea0003800000 */
[----:B------:R-:W-:Y:S05]  /*12a0*/  BRA `(.L_x_5623) ;  /* 0x0000000000247947 */ /* 0x000fea0003800000 */
.L_x_5621:
[----:B-----5:R-:W-:-:S05]  /*12b0*/  HADD2.F32 R40, -RZ, R32.H1_H1 ;  /* 0x30000020ff287230 */ /* 0x020fca0000004100 */
[----:B------:R-:W-:Y:S01]  /*12c0*/  FADD.FTZ R147, R40, R147 ;  /* 0x0000009328937221 */ /* 0x000fe20000010000 */
[----:B------:R-:W-:Y:S06]  /*12d0*/  BRA `(.L_x_5622) ;  /* 0x0000000000107947 */ /* 0x000fec0003800000 */
.L_x_5620:
[----:B-----5:R-:W-:Y:S02]  /*12e0*/  HADD2.F32 R40, -RZ, R28.H1_H1 ;  /* 0x3000001cff287230 */ /* 0x020fe40000004100 */
[----:B------:R-:W-:-:S03]  /*12f0*/  @P2 HADD2.F32 R44, -RZ, R32.H1_H1 ;  /* 0x30000020ff2c2230 */ /* 0x000fc60000004100 */
[----:B------:R-:W-:-:S04]  /*1300*/  FADD.FTZ R147, R40, R147 ;  /* 0x0000009328937221 */ /* 0x000fc80000010000 */
[----:B------:R-:W-:-:S07]  /*1310*/  @P2 FADD.FTZ R147, R44, R147 ;  /* 0x000000932c932221 */ /* 0x000fce0000010000 */
.L_x_5622:
[----:B------:R-:W-:-:S04]  /*1320*/  F2FP.F16.F32.PACK_AB R40, RZ, R147 ;  /* 0x00000093ff28723e */ /* 0x000fc800000000ff */
[----:B------:R-:W-:-:S07]  /*1330*/  PRMT R36, R36, 0x5410, R40 ;  /* 0x0000541024247816 */ /* 0x000fce0000000028 */
.L_x_5623:
[----:B------:R-:W-:Y:S01]  /*1340*/  HADD2.F32 R149, -RZ, R41.H0_H0 ;  /* 0x20000029ff957230 */ /* 0x000fe20000004100 */
[----:B------:R-:W-:Y:S06]  /*1350*/  @P3 BRA `(.L_x_5624) ;  /* 0x0000000000203947 */ /* 0x000fec0003800000 */
[----:B------:R-:W-:-:S04]  /*1360*/  ISETP.NE.U32.AND P4, PT, RZ, UR14, PT ;  /* 0x0000000eff007c0c */ /* 0x000fc8000bf85070 */
[----:B------:R-:W-:-:S13]  /*1370*/  ISETP.NE.AND.EX P4, PT, RZ, UR15, PT, P4 ;  /* 0x0000000fff007c0c */ /* 0x000fda000bf85340 */
[----:B------:R-:W-:Y:S05]  /*1380*/  @P4 BRA `(.L_x_5625) ;  /* 0x0000000000084947 */ /* 0x000fea0003800000 */
[----:B------:R-:W-:Y:S05]  /*1390*/  @P0 BRA `(.L_x_5626) ;  /* 0x0000000000200947 */ /* 0x000fea0003800000 */
[----:B------:R-:W-:Y:S05]  /*13a0*/  BRA `(.L_x_5627) ;  /* 0x0000000000247947 */ /* 0x000fea0003800000 */
.L_x_5625:
[----:B-----5:R-:W-:-:S05]  /*13b0*/  HADD2.F32 R40, -RZ, R33.H0_H0 ;  /* 0x20000021ff287230 */ /* 0x020fca0000004100 */
[----:B------:R-:W-:Y:S01]  /*13c0*/  FADD.FTZ R149, R40, R149 ;  /* 0x0000009528957221 */ /* 0x000fe20000010000 */
[----:B------:R-:W-:Y:S06]  /*13d0*/  BRA `(.L_x_5626) ;  /* 0x0000000000107947 */ /* 0x000fec0003800000 */
.L_x_5624:
[----:B-----5:R-:W-:Y:S02]  /*13e0*/  HADD2.F32 R40, -RZ, R29.H0_H0 ;  /* 0x2000001dff287230 */ /* 0x020fe40000004100 */
[----:B------:R-:W-:-:S03]  /*13f0*/  @P2 HADD2.F32 R44, -RZ, R33.H0_H0 ;  /* 0x20000021ff2c2230 */ /* 0x000fc60000004100 */
[----:B------:R-:W-:-:S04]  /*1400*/  FADD.FTZ R149, R40, R149 ;  /* 0x0000009528957221 */ /* 0x000fc80000010000 */
[----:B------:R-:W-:-:S07]  /*1410*/  @P2 FADD.FTZ R149, R44, R149 ;  /* 0x000000952c952221 */ /* 0x000fce0000010000 */
.L_x_5626:
[----:B------:R-:W-:-:S04]  /*1420*/  F2FP.F16.F32.PACK_AB R40, RZ, R149 ;  /* 0x00000095ff28723e */ /* 0x000fc800000000ff */
[----:B------:R-:W-:-:S07]  /*1430*/  PRMT R37, R40, 0x7610, R37 ;  /* 0x0000761028257816 */ /* 0x000fce0000000025 */
.L_x_5627:
[----:B------:R-:W-:Y:S01]  /*1440*/  HADD2.F32 R151, -RZ, R41.H1_H1 ;  /* 0x30000029ff977230 */ /* 0x000fe20000004100 */
[----:B------:R-:W-:Y:S06]  /*1450*/  @P3 BRA `(.L_x_5628) ;  /* 0x0000000000203947 */ /* 0x000fec0003800000 */
[----:B------:R-:W-:-:S04]  /*1460*/  ISETP.NE.U32.AND P4, PT, RZ, UR14, PT ;  /* 0x0000000eff007c0c */ /* 0x000fc8000bf85070 */
[----:B------:R-:W-:-:S13]  /*1470*/  ISETP.NE.AND.EX P4, PT, RZ, UR15, PT, P4 ;  /* 0x0000000fff007c0c */ /* 0x000fda000bf85340 */
[----:B------:R-:W-:Y:S05]  /*1480*/  @P4 BRA `(.L_x_5629) ;  /* 0x0000000000084947 */ /* 0x000fea0003800000 */
[----:B------:R-:W-:Y:S05]  /*1490*/  @P0 BRA `(.L_x_5630) ;  /* 0x0000000000200947 */ /* 0x000fea0003800000 */
[----:B------:R-:W-:Y:S05]  /*14a0*/  BRA `(.L_x_5631) ;  /* 0x0000000000247947 */ /* 0x000fea0003800000 */
.L_x_5629:
[----:B-----5:R-:W-:-:S05]  /*14b0*/  HADD2.F32 R40, -RZ, R33.H1_H1 ;  /* 0x30000021ff287230 */ /* 0x020fca0000004100 */
[----:B------:R-:W-:Y:S01]  /*14c0*/  FADD.FTZ R151, R40, R151 ;  /* 0x0000009728977221 */ /* 0x000fe20000010000 */
[----:B------:R-:W-:Y:S06]  /*14d0*/  BRA `(.L_x_5630) ;  /* 0x0000000000107947 */ /* 0x000fec0003800000 */
.L_x_5628:
[----:B-----5:R-:W-:Y:S02]  /*14e0*/  HADD2.F32 R40, -RZ, R29.H1_H1 ;  /* 0x3000001dff287230 */ /* 0x020fe40000004100 */
[----:B------:R-:W-:-:S03]  /*14f0*/  @P2 HADD2.F32 R44, -RZ, R33.H1_H1 ;  /* 0x30000021ff2c2230 */ /* 0x000fc60000004100 */
[----:B------:R-:W-:-:S04]  /*1500*/  FADD.FTZ R151, R40, R151 ;  /* 0x0000009728977221 */ /* 0x000fc80000010000 */
[----:B------:R-:W-:-:S07]  /*1510*/  @P2 FADD.FTZ R151, R44, R151 ;  /* 0x000000972c972221 */ /* 0x000fce0000010000 */
.L_x_5630:
[----:B------:R-:W-:-:S04]  /*1520*/  F2FP.F16.F32.PACK_AB R40, RZ, R151 ;  /* 0x00000097ff28723e */ /* 0x000fc800000000ff */
[----:B------:R-:W-:-:S07]  /*1530*/  PRMT R37, R37, 0x5410, R40 ;  /* 0x0000541025257816 */ /* 0x000fce0000000028 */
.L_x_5631:
[----:B------:R-:W-:Y:S01]  /*1540*/  HADD2.F32 R143, -RZ, R42.H0_H0 ;  /* 0x2000002aff8f7230 */ /* 0x000fe20000004100 */
[----:B------:R-:W-:Y:S06]  /*1550*/  @P3 BRA `(.L_x_5632) ;  /* 0x0000000000203947 */ /* 0x000fec0003800000 */
[----:B------:R-:W-:-:S04]  /*1560*/  ISETP.NE.U32.AND P4, PT, RZ, UR14, PT ;  /* 0x0000000eff007c0c */ /* 0x000fc8000bf85070 */
[----:B------:R-:W-:-:S13]  /*1570*/  ISETP.NE.AND.EX P4, PT, RZ, UR15, PT, P4 ;  /* 0x0000000fff007c0c */ /* 0x000fda000bf85340 */
[----:B------:R-:W-:Y:S05]  /*1580*/  @P4 BRA `(.L_x_5633) ;  /* 0x0000000000084947 */ /* 0x000fea0003800000 */
[----:B------:R-:W-:Y:S05]  /*1590*/  @P0 BRA `(.L_x_5634) ;  /* 0x0000000000200947 */ /* 0x000fea0003800000 */
[----:B------:R-:W-:Y:S05]  /*15a0*/  BRA `(.L_x_5635) ;  /* 0x0000000000247947 */ /* 0x000fea0003800000 */
.L_x_5633:
[----:B-----5:R-:W-:-:S05]  /*15b0*/  HADD2.F32 R40, -RZ, R34.H0_H0 ;  /* 0x20000022ff287230 */ /* 0x020fca0000004100 */
[----:B------:R-:W-:Y:S01]  /*15c0*/  FADD.FTZ R143, R40, R143 ;  /* 0x0000008f288f7221 */ /* 0x000fe20000010000 */
[----:B------:R-:W-:Y:S06]  /*15d0*/  BRA `(.L_x_5634) ;  /* 0x0000000000107947 */ /* 0x000fec0003800000 */
.L_x_5632:
[----:B-----5:R-:W-:Y:S02]  /*15e0*/  HADD2.F32 R40, -RZ, R30.H0_H0 ;  /* 0x2000001eff287230 */ /* 0x020fe40000004100 */
[----:B------:R-:W-:-:S03]  /*15f0*/  @P2 HADD2.F32 R44, -RZ, R34.H0_H0 ;  /* 0x20000022ff2c2230 */ /* 0x000fc60000004100 */
[----:B------:R-:W-:-:S04]  /*1600*/  FADD.FTZ R143, R40, R143 ;  /* 0x0000008f288f7221 */ /* 0x000fc80000010000 */
[----:B------:R-:W-:-:S07]  /*1610*/  @P2 FADD.FTZ R143, R44, R143 ;  /* 0x0000008f2c8f2221 */ /* 0x000fce0000010000 */
.L_x_5634:
[----:B------:R-:W-:-:S04]  /*1620*/  F2FP.F16.F32.PACK_AB R40, RZ, R143 ;  /* 0x0000008fff28723e */ /* 0x000fc800000000ff */
[----:B------:R-:W-:-:S07]  /*1630*/  PRMT R38, R40, 0x7610, R38 ;  /* 0x0000761028267816 */ /* 0x000fce0000000026 */
.L_x_5635:
[----:B------:R-:W-:Y:S01]  /*1640*/  HADD2.F32 R153, -RZ, R42.H1_H1 ;  /* 0x3000002aff997230 */ /* 0x000fe20000004100 */
[----:B------:R-:W-:Y:S06]  /*1650*/  @P3 BRA `(.L_x_5636) ;  /* 0x0000000000203947 */ /* 0x000fec0003800000 */
[----:B------:R-:W-:-:S04]  /*1660*/  ISETP.NE.U32.AND P4, PT, RZ, UR14, PT ;  /* 0x0000000eff007c0c */ /* 0x000fc8000bf85070 */
[----:B------:R-:W-:-:S13]  /*1670*/  ISETP.NE.AND.EX P4, PT, RZ, UR15, PT, P4 ;  /* 0x0000000fff007c0c */ /* 0x000fda000bf85340 */
[----:B------:R-:W-:Y:S05]  /*1680*/  @P4 BRA `(.L_x_5637) ;  /* 0x0000000000084947 */ /* 0x000fea0003800000 */
[----:B------:R-:W-:Y:S05]  /*1690*/  @P0 BRA `(.L_x_5638) ;  /* 0x0000000000200947 */ /* 0x000fea0003800000 */
[----:B------:R-:W-:Y:S05]  /*16a0*/  BRA `(.L_x_5639) ;  /* 0x0000000000247947 */ /* 0x000fea0003800000 */
.L_x_5637:
[----:B-----5:R-:W-:-:S05]  /*16b0*/  HADD2.F32 R40, -RZ, R34.H1_H1 ;  /* 0x30000022ff287230 */ /* 0x020fca0000004100 */
[----:B------:R-:W-:Y:S01]  /*16c0*/  FADD.FTZ R153, R40, R153 ;  /* 0x0000009928997221 */ /* 0x000fe20000010000 */
[----:B------:R-:W-:Y:S06]  /*16d0*/  BRA `(.L_x_5638) ;  /* 0x0000000000107947 */ /* 0x000fec0003800000 */
.L_x_5636:
[----:B-----5:R-:W-:Y:S02]  /*16e0*/  HADD2.F32 R40, -RZ, R30.H1_H1 ;  /* 0x3000001eff287230 */ /* 0x020fe40000004100 */
[----:B------:R-:W-:-:S03]  /*16f0*/  @P2 HADD2.F32 R42, -RZ, R34.H1_H1 ;  /* 0x30000022ff2a2230 */ /* 0x000fc60000004100 */
[----:B------:R-:W-:-:S04]  /*1700*/  FADD.FTZ R153, R40, R153 ;  /* 0x0000009928997221 */ /* 0x000fc80000010000 */
[----:B------:R-:W-:-:S07]  /*1710*/  @P2 FADD.FTZ R153, R42, R153 ;  /* 0x000000992a992221 */ /* 0x000fce0000010000 */
.L_x_5638:
[----:B------:R-:W-:-:S04]  /*1720*/  F2FP.F16.F32.PACK_AB R40, RZ, R153 ;  /* 0x00000099ff28723e */ /* 0x000fc800000000ff */
[----:B------:R-:W-:-:S07]  /*1730*/  PRMT R38, R38, 0x5410, R40 ;  /* 0x0000541026267816 */ /* 0x000fce0000000028 */
.L_x_5639:
[----:B------:R-:W-:Y:S01]  /*1740*/  HADD2.F32 R155, -RZ, R43.H0_H0 ;  /* 0x2000002bff9b7230 */ /* 0x000fe20000004100 */
[----:B------:R-:W-:Y:S06]  /*1750*/  @P3 BRA `(.L_x_5640) ;  /* 0x0000000000203947 */ /* 0x000fec0003800000 */
[----:B------:R-:W-:-:S04]  /*1760*/  ISETP.NE.U32.AND P4, PT, RZ, UR14, PT ;  /* 0x0000000eff007c0c */ /* 0x000fc8000bf85070 */
[----:B------:R-:W-:-:S13]  /*1770*/  ISETP.NE.AND.EX P4, PT, RZ, UR15, PT, P4 ;  /* 0x0000000fff007c0c */ /* 0x000fda000bf85340 */
[----:B------:R-:W-:Y:S05]  /*1780*/  @P4 BRA `(.L_x_5641) ;  /* 0x0000000000084947 */ /* 0x000fea0003800000 */
[----:B------:R-:W-:Y:S05]  /*1790*/  @P0 BRA `(.L_x_5642) ;  /* 0x0000000000200947 */ /* 0x000fea0003800000 */
[----:B------:R-:W-:Y:S05]  /*17a0*/  BRA `(.L_x_5643) ;  /* 0x0000000000247947 */ /* 0x000fea0003800000 */
.L_x_5641:
[----:B-----5:R-:W-:-:S05]  /*17b0*/  HADD2.F32 R40, -RZ, R35.H0_H0 ;  /* 0x20000023ff287230 */ /* 0x020fca0000004100 */
[----:B------:R-:W-:Y:S01]  /*17c0*/  FADD.FTZ R155, R40, R155 ;  /* 0x0000009b289b7221 */ /* 0x000fe20000010000 */
[----:B------:R-:W-:Y:S06]  /*17d0*/  BRA `(.L_x_5642) ;  /* 0x0000000000107947 */ /* 0x000fec0003800000 */
.L_x_5640:
[----:B-----5:R-:W-:Y:S02]  /*17e0*/  HADD2.F32 R40, -RZ, R31.H0_H0 ;  /* 0x2000001fff287230 */ /* 0x020fe40000004100 */
[----:B------:R-:W-:-:S03]  /*17f0*/  @P2 HADD2.F32 R42, -RZ, R35.H0_H0 ;  /* 0x20000023ff2a2230 */ /* 0x000fc60000004100 */
[----:B------:R-:W-:-:S04]  /*1800*/  FADD.FTZ R155, R40, R155 ;  /* 0x0000009b289b7221 */ /* 0x000fc80000010000 */
[----:B------:R-:W-:-:S07]  /*1810*/  @P2 FADD.FTZ R155, R42, R155 ;  /* 0x0000009b2a9b2221 */ /* 0x000fce0000010000 */
.L_x_5642:
[----:B------:R-:W-:-:S04]  /*1820*/  F2FP.F16.F32.PACK_AB R40, RZ, R155 ;  /* 0x0000009bff28723e */ /* 0x000fc800000000ff */
[----:B------:R-:W-:-:S07]  /*1830*/  PRMT R39, R40, 0x7610, R39 ;  /* 0x0000761028277816 */ /* 0x000fce0000000027 */
.L_x_5643:
[----:B------:R-:W-:Y:S01]  /*1840*/  HADD2.F32 R157, -RZ, R43.H1_H1 ;  /* 0x3000002bff9d7230 */ /* 0x000fe20000004100 */
[----:B------:R-:W-:Y:S06]  /*1850*/  @P3 BRA `(.L_x_5644) ;  /* 0x0000000000203947 */ /* 0x000fec0003800000 */
[----:B------:R-:W-:-:S04]  /*1860*/  ISETP.NE.U32.AND P4, PT, RZ, UR14, PT ;  /* 0x0000000eff007c0c */ /* 0x000fc8000bf85070 */
[----:B------:R-:W-:-:S13]  /*1870*/  ISETP.NE.AND.EX P4, PT, RZ, UR15, PT, P4 ;  /* 0x0000000fff007c0c */ /* 0x000fda000bf85340 */
[----:B------:R-:W-:Y:S05]  /*1880*/  @P4 BRA `(.L_x_5645) ;  /* 0x0000000000084947 */ /* 0x000fea0003800000 */
[----:B------:R-:W-:Y:S05]  /*1890*/  @P0 BRA `(.L_x_5646) ;  /* 0x0000000000200947 */ /* 0x000fea0003800000 */
[----:B------:R-:W-:Y:S05]  /*18a0*/  BRA `(.L_x_5647) ;  /* 0x0000000000247947 */ /* 0x000fea0003800000 */
.L_x_5645:
[----:B-----5:R-:W-:-:S05]  /*18b0*/  HADD2.F32 R40, -RZ, R35.H1_H1 ;  /* 0x30000023ff287230 */ /* 0x020fca0000004100 */
[----:B------:R-:W-:Y:S01]  /*18c0*/  FADD.FTZ R157, R40, R157 ;  /* 0x0000009d289d7221 */ /* 0x000fe20000010000 */
[----:B------:R-:W-:Y:S06]  /*18d0*/  BRA `(.L_x_5646) ;  /* 0x0000000000107947 */ /* 0x000fec0003800000 */
.L_x_5644:
[----:B-----5:R-:W-:Y:S02]  /*18e0*/  HADD2.F32 R40, -RZ, R31.H1_H1 ;  /* 0x3000001fff287230 */ /* 0x020fe40000004100 */
[----:B------:R-:W-:-:S03]  /*18f0*/  @P2 HADD2.F32 R42, -RZ, R35.H1_H1 ;  /* 0x30000023ff2a2230 */ /* 0x000fc60000004100 */
[----:B------:R-:W-:-:S04]  /*1900*/  FADD.FTZ R157, R40, R157 ;  /* 0x0000009d289d7221 */ /* 0x000fc80000010000 */
[----:B------:R-:W-:-:S07]  /*1910*/  @P2 FADD.FTZ R157, R42, R157 ;  /* 0x0000009d2a9d2221 */ /* 0x000fce0000010000 */
.L_x_5646:
[----:B------:R-:W-:-:S04]  /*1920*/  F2FP.F16.F32.PACK_AB R40, RZ, R157 ;  /* 0x0000009dff28723e */ /* 0x000fc800000000ff */
[----:B------:R-:W-:-:S07]  /*1930*/  PRMT R39, R39, 0x5410, R40 ;  /* 0x0000541027277816 */ /* 0x000fce0000000028 */
.L_x_5647:
        /* <DEDUP_REMOVED lines=19> */
.L_x_5649:
[----:B-----5:R-:W-:-:S05]  /*1a70*/  HADD2.F32 R44, -RZ, R32.H0_H0 ;  /* 0x20000020ff2c7230 */ /* 0x020fca0000004100 */
[----:B------:R-:W-:Y:S01]  /*1a80*/  FADD.FTZ R167, R44, R167 ;  /* 0x000000a72ca77221 */ /* 0x000fe20000010000 */
[----:B------:R-:W-:Y:S06]  /*1a90*/  BRA `(.L_x_5650) ;  /* 0x0000000000107947 */ /* 0x000fec0003800000 */
.L_x_5648:
[----:B-----5:R-:W-:Y:S02]  /*1aa0*/  HADD2.F32 R44, -RZ, R28.H0_H0 ;  /* 0x2000001cff2c7230 */ /* 0x020fe40000004100 */
[----:B------:R-:W-:-:S03]  /*1ab0*/  @P2 HADD2.F32 R46, -RZ, R32.H0_H0 ;  /* 0x20000020ff2e2230 */ /* 0x000fc60000004100 */
[----:B------:R-:W-:-:S04]  /*1ac0*/  FADD.FTZ R167, R44, R167 ;  /* 0x000000a72ca77221 */ /* 0x000fc80000010000 */
[----:B------:R-:W-:-:S07]  /*1ad0*/  @P2 FADD.FTZ R167, R46, R167 ;  /* 0x000000a72ea72221 */ /* 0x000fce0000010000 */
.L_x_5650:
[----:B------:R-:W-:-:S04]  /*1ae0*/  F2FP.F16.F32.PACK_AB R44, RZ, R167 ;  /* 0x000000a7ff2c723e */ /* 0x000fc800000000ff */
[----:B------:R-:W-:-:S07]  /*1af0*/  PRMT R36, R44, 0x7610, R36 ;  /* 0x000076102c247816 */ /* 0x000fce0000000024 */
.L_x_5651:
[----:B------:R-:W-:Y:S01]  /*1b00*/  HADD2.F32 R169, -RZ, R40.H1_H1 ;  /* 0x30000028ffa97230 */ /* 0x000fe20000004100 */
[----:B------:R-:W-:Y:S06]  /*1b10*/  @P3 BRA `(.L_x_5652) ;  /* 0x0000000000203947 */ /* 0x000fec0003800000 */
[----:B------:R-:W-:-:S04]  /*1b20*/  ISETP.NE.U32.AND P4, PT, RZ, UR14, PT ;  /* 0x0000000eff007c0c */ /* 0x000fc8000bf85070 */
[----:B------:R-:W-:-:S13]  /*1b30*/  ISETP.NE.AND.EX P4, PT, RZ, UR15, PT, P4 ;  /* 0x0000000fff007c0c */ /* 0x000fda000bf85340 */
[----:B------:R-:W-:Y:S05]  /*1b40*/  @P4 BRA `(.L_x_5653) ;  /* 0x0000000000084947 */ /* 0x000fea0003800000 */
[----:B------:R-:W-:Y:S05]  /*1b50*/  @P0 BRA `(.L_x_5654) ;  /* 0x0000000000200947 */ /* 0x000fea0003800000 */
[----:B------:R-:W-:Y:S05]  /*1b60*/  BRA `(.L_x_5655) ;  /* 0x0000000000247947 */ /* 0x000fea0003800000 */
.L_x_5653:
[----:B-----5:R-:W-:-:S05]  /*1b70*/  HADD2.F32 R40, -RZ, R32.H1_H1 ;  /* 0x30000020ff287230 */ /* 0x020fca0000004100 */
[----:B------:R-:W-:Y:S01]  /*1b80*/  FADD.FTZ R169, R40, R169 ;  /* 0x000000a928a97221 */ /* 0x000fe20000010000 */
[----:B------:R-:W-:Y:S06]  /*1b90*/  BRA `(.L_x_5654) ;  /* 0x0000000000107947 */ /* 0x000fec0003800000 */
.L_x_5652:
[----:B-----5:R-:W-:Y:S02]  /*1ba0*/  HADD2.F32 R40, -RZ, R28.H1_H1 ;  /* 0x3000001cff287230 */ /* 0x020fe40000004100 */
[----:B------:R-:W-:-:S03]  /*1bb0*/  @P2 HADD2.F32 R44, -RZ, R32.H1_H1 ;  /* 0x30000020ff2c2230 */ /* 0x000fc60000004100 */
[----:B------:R-:W-:-:S04]  /*1bc0*/  FADD.FTZ R169, R40, R169 ;  /* 0x000000a928a97221 */ /* 0x000fc80000010000 */
[----:B------:R-:W-:-:S07]  /*1bd0*/  @P2 FADD.FTZ R169, R44, R169 ;  /* 0x000000a92ca92221 */ /* 0x000fce0000010000 */
.L_x_5654:
[----:B------:R-:W-:-:S04]  /*1be0*/  F2FP.F16.F32.PACK_AB R40, RZ, R169 ;  /* 0x000000a9ff28723e */ /* 0x000fc800000000ff */
[----:B------:R-:W-:-:S07]  /*1bf0*/  PRMT R36, R36, 0x5410, R40 ;  /* 0x0000541024247816 */ /* 0x000fce0000000028 */
.L_x_5655:
[----:B------:R-:W-:Y:S01]  /*1c00*/  HADD2.F32 R171, -RZ, R41.H0_H0 ;  /* 0x20000029ffab7230 */ /* 0x000fe20000004100 */
[----:B------:R-:W-:Y:S06]  /*1c10*/  @P3 BRA `(.L_x_5656) ;  /* 0x0000000000203947 */ /* 0x000fec0003800000 */
[----:B------:R-:W-:-:S04]  /*1c20*/  ISETP.NE.U32.AND P4, PT, RZ, UR14, PT ;  /* 0x0000000eff007c0c */ /* 0x000fc8000bf85070 */
[----:B------:R-:W-:-:S13]  /*1c30*/  ISETP.NE.AND.EX P4, PT, RZ, UR15, PT, P4 ;  /* 0x0000000fff007c0c */ /* 0x000fda000bf85340 */
[----:B------:R-:W-:Y:S05]  /*1c40*/  @P4 BRA `(.L_x_5657) ;  /* 0x0000000000084947 */ /* 0x000fea0003800000 */
[----:B------:R-:W-:Y:S05]  /*1c50*/  @P0 BRA `(.L_x_5658) ;  /* 0x0000000000200947 */ /* 0x000fea0003800000 */
[----:B------:R-:W-:Y:S05]  /*1c60*/  BRA `(.L_x_5659) ;  /* 0x0000000000247947 */ /* 0x000fea0003800000 */
.L_x_5657:
[----:B-----5:R-:W-:-:S05]  /*1c70*/  HADD2.F32 R40, -RZ, R33.H0_H0 ;  /* 0x20000021ff287230 */ /* 0x020fca0000004100 */
[----:B------:R-:W-:Y:S01]  /*1c80*/  FADD.FTZ R171, R40, R171 ;  /* 0x000000ab28ab7221 */ /* 0x000fe20000010000 */
[----:B------:R-:W-:Y:S06]  /*1c90*/  BRA `(.L_x_5658) ;  /* 0x0000000000107947 */ /* 0x000fec0003800000 */
.L_x_5656:
[----:B-----5:R-:W-:Y:S02]  /*1ca0*/  HADD2.F32 R40, -RZ, R29.H0_H0 ;  /* 0x2000001dff287230 */ /* 0x020fe40000004100 */
[----:B------:R-:W-:-:S03]  /*1cb0*/  @P2 HADD2.F32 R44, -RZ, R33.H0_H0 ;  /* 0x20000021ff2c2230 */ /* 0x000fc60000004100 */
[----:B------:R-:W-:-:S04]  /*1cc0*/  FADD.FTZ R171, R40, R171 ;  /* 0x000000ab28ab7221 */ /* 0x000fc80000010000 */
[----:B------:R-:W-:-:S07]  /*1cd0*/  @P2 FADD.FTZ R171, R44, R171 ;  /* 0x000000ab2cab2221 */ /* 0x000fce0000010000 */
.L_x_5658:
[----:B------:R-:W-:-:S04]  /*1ce0*/  F2FP.F16.F32.PACK_AB R40, RZ, R171 ;  /* 0x000000abff28723e */ /* 0x000fc800000000ff */
[----:B------:R-:W-:-:S07]  /*1cf0*/  PRMT R37, R40, 0x7610, R37 ;  /* 0x0000761028257816 */ /* 0x000fce0000000025 */
.L_x_5659:
[----:B------:R-:W-:Y:S01]  /*1d00*/  HADD2.F32 R173, -RZ, R41.H1_H1 ;  /* 0x30000029ffad7230 */ /* 0x000fe20000004100 */
[----:B------:R-:W-:Y:S06]  /*1d10*/  @P3 BRA `(.L_x_5660) ;  /* 0x0000000000203947 */ /* 0x000fec0003800000 */
[----:B------:R-:W-:-:S04]  /*1d20*/  ISETP.NE.U32.AND P4, PT, RZ, UR14, PT ;  /* 0x0000000eff007c0c */ /* 0x000fc8000bf85070 */
[----:B------:R-:W-:-:S13]  /*1d30*/  ISETP.NE.AND.EX P4, PT, RZ, UR15, PT, P4 ;  /* 0x0000000fff007c0c */ /* 0x000fda000bf85340 */
[----:B------:R-:W-:Y:S05]  /*1d40*/  @P4 BRA `(.L_x_5661) ;  /* 0x0000000000084947 */ /* 0x000fea0003800000 */
[----:B------:R-:W-:Y:S05]  /*1d50*/  @P0 BRA `(.L_x_5662) ;  /* 0x0000000000200947 */ /* 0x000fea0003800000 */
[----:B------:R-:W-:Y:S05]  /*1d60*/  BRA `(.L_x_5663) ;  /* 0x0000000000247947 */ /* 0x000fea0003800000 */
.L_x_5661:
[----:B-----5:R-:W-:-:S05]  /*1d70*/  HADD2.F32 R40, -RZ, R33.H1_H1 ;  /* 0x30000021ff287230 */ /* 0x020fca0000004100 */
[----:B------:R-:W-:Y:S01]  /*1d80*/  FADD.FTZ R173, R40, R173 ;  /* 0x000000ad28ad7221 */ /* 0x000fe20000010000 */
[----:B------:R-:W-:Y:S06]  /*1d90*/  BRA `(.L_x_5662) ;  /* 0x0000000000107947 */ /* 0x000fec0003800000 */
.L_x_5660:
[----:B-----5:R-:W-:Y:S02]  /*1da0*/  HADD2.F32 R40, -RZ, R29.H1_H1 ;  /* 0x3000001dff287230 */ /* 0x020fe40000004100 */
[----:B------:R-:W-:-:S03]  /*1db0*/  @P2 HADD2.F32 R44, -RZ, R33.H1_H1 ;  /* 0x30000021ff2c2230 */ /* 0x000fc60000004100 */
[----:B------:R-:W-:-:S04]  /*1dc0*/  FADD.FTZ R173, R40, R173 ;  /* 0x000000ad28ad7221 */ /* 0x000fc80000010000 */
[----:B------:R-:W-:-:S07]  /*1dd0*/  @P2 FADD.FTZ R173, R44, R173 ;  /* 0x000000ad2cad2221 */ /* 0x000fce0000010000 */
.L_x_5662:
[----:B------:R-:W-:-:S04]  /*1de0*/  F2FP.F16.F32.PACK_AB R40, RZ, R173 ;  /* 0x000000adff28723e */ /* 0x000fc800000000ff */
[----:B------:R-:W-:-:S07]  /*1df0*/  PRMT R37, R37, 0x5410, R40 ;  /* 0x0000541025257816 */ /* 0x000fce0000000028 */
.L_x_5663:
[----:B------:R-:W-:Y:S01]  /*1e00*/  HADD2.F32 R159, -RZ, R42.H0_H0 ;  /* 0x2000002aff9f7230 */ /* 0x000fe20000004100 */
[----:B------:R-:W-:Y:S06]  /*1e10*/  @P3 BRA `(.L_x_5664) ;  /* 0x0000000000203947 */ /* 0x000fec0003800000 */
[----:B------:R-:W-:-:S04]  /*1e20*/  ISETP.NE.U32.AND P4, PT, RZ, UR14, PT ;  /* 0x0000000eff007c0c */ /* 0x000fc8000bf85070 */
[----:B------:R-:W-:-:S13]  /*1e30*/  ISETP.NE.AND.EX P4, PT, RZ, UR15, PT, P4 ;  /* 0x0000000fff007c0c */ /* 0x000fda000bf85340 */
[----:B------:R-:W-:Y:S05]  /*1e40*/  @P4 BRA `(.L_x_5665) ;  /* 0x0000000000084947 */ /* 0x000fea0003800000 */
[----:B------:R-:W-:Y:S05]  /*1e50*/  @P0 BRA `(.L_x_5666) ;  /* 0x0000000000200947 */ /* 0x000fea0003800000 */
[----:B------:R-:W-:Y:S05]  /*1e60*/  BRA `(.L_x_5667) ;  /* 0x0000000000247947 */ /* 0x000fea0003800000 */
.L_x_5665:
[----:B-----5:R-:W-:-:S05]  /*1e70*/  HADD2.F32 R40, -RZ, R34.H0_H0 ;  /* 0x20000022ff287230 */ /* 0x020fca0000004100 */
[----:B------:R-:W-:Y:S01]  /*1e80*/  FADD.FTZ R159, R40, R159 ;  /* 0x0000009f289f7221 */ /* 0x000fe20000010000 */
[----:B------:R-:W-:Y:S06]  /*1e90*/  BRA `(.L_x_5666) ;  /* 0x0000000000107947 */ /* 0x000fec0003800000 */
.L_x_5664:
[----:B-----5:R-:W-:Y:S02]  /*1ea0*/  HADD2.F32 R40, -RZ, R30.H0_H0 ;  /* 0x2000001eff287230 */ /* 0x020fe40000004100 */
[----:B------:R-:W-:-:S03]  /*1eb0*/  @P2 HADD2.F32 R44, -RZ, R34.H0_H0 ;  /* 0x20000022ff2c2230 */ /* 0x000fc60000004100 */
[----:B------:R-:W-:-:S04]  /*1ec0*/  FADD.FTZ R159, R40, R159 ;  /* 0x0000009f289f7221 */ /* 0x000fc80000010000 */
[----:B------:R-:W-:-:S07]  /*1ed0*/  @P2 FADD.FTZ R159, R44, R159 ;  /* 0x0000009f2c9f2221 */ /* 0x000fce0000010000 */
.L_x_5666:
[----:B------:R-:W-:-:S04]  /*1ee0*/  F2FP.F16.F32.PACK_AB R40, RZ, R159 ;  /* 0x0000009fff28723e */ /* 0x000fc800000000ff */
[----:B------:R-:W-:-:S07]  /*1ef0*/  PRMT R38, R40, 0x7610, R38 ;  /* 0x0000761028267816 */ /* 0x000fce0000000026 */
.L_x_5667:
[----:B------:R-:W-:Y:S01]  /*1f00*/  HADD2.F32 R161, -RZ, R42.H1_H1 ;  /* 0x3000002affa17230 */ /* 0x000fe20000004100 */
[----:B------:R-:W-:Y:S06]  /*1f10*/  @P3 BRA `(.L_x_5668) ;  /* 0x0000000000203947 */ /* 0x000fec0003800000 */
[----:B------:R-:W-:-:S04]  /*1f20*/  ISETP.NE.U32.AND P4, PT, RZ, UR14, PT ;  /* 0x0000000eff007c0c */ /* 0x000fc8000bf85070 */
[----:B------:R-:W-:-:S13]  /*1f30*/  ISETP.NE.AND.EX P4, PT, RZ, UR15, PT, P4 ;  /* 0x0000000fff007c0c */ /* 0x000fda000bf85340 */
[----:B------:R-:W-:Y:S05]  /*1f40*/  @P4 BRA `(.L_x_5669) ;  /* 0x0000000000084947 */ /* 0x000fea0003800000 */
[----:B------:R-:W-:Y:S05]  /*1f50*/  @P0 BRA `(.L_x_5670) ;  /* 0x0000000000200947 */ /* 0x000fea0003800000 */
[----:B------:R-:W-:Y:S05]  /*1f60*/  BRA `(.L_x_5671) ;  /* 0x0000000000247947 */ /* 0x000fea0003800000 */
.L_x_5669:
[----:B-----5:R-:W-:-:S05]  /*1f70*/  HADD2.F32 R40, -RZ, R34.H1_H1 ;  /* 0x30000022ff287230 */ /* 0x020fca0000004100 */
[----:B------:R-:W-:Y:S01]  /*1f80*/  FADD.FTZ R161, R40, R161 ;  /* 0x000000a128a17221 */ /* 0x000fe20000010000 */
[----:B------:R-:W-:Y:S06]  /*1f90*/  BRA `(.L_x_5670) ;  /* 0x0000000000107947 */ /* 0x000fec0003800000 */
.L_x_5668:
[----:B-----5:R-:W-:Y:S02]  /*1fa0*/  HADD2.F32 R40, -RZ, R30.H1_H1 ;  /* 0x3000001eff287230 */ /* 0x020fe40000004100 */
[----:B------:R-:W-:-:S03]  /*1fb0*/  @P2 HADD2.F32 R42, -RZ, R34.H1_H1 ;  /* 0x30000022ff2a2230 */ /* 0x000fc60000004100 */
[----:B------:R-:W-:-:S04]  /*1fc0*/  FADD.FTZ R161, R40, R161 ;  /* 0x000000a128a17221 */ /* 0x000fc80000010000 */
[----:B------:R-:W-:-:S07]  /*1fd0*/  @P2 FADD.FTZ R161, R42, R161 ;  /* 0x000000a12aa12221 */ /* 0x000fce0000010000 */
.L_x_5670:
[----:B------:R-:W-:-:S04]  /*1fe0*/  F2FP.F16.F32.PACK_AB R40, RZ, R161 ;  /* 0x000000a1ff28723e */ /* 0x000fc800000000ff */
[----:B------:R-:W-:-:S07]  /*1ff0*/  PRMT R38, R38, 0x5410, R40 ;  /* 0x0000541026267816 */ /* 0x000fce0000000028 */
.L_x_5671:
[----:B------:R-:W-:Y:S01]  /*2000*/  HADD2.F32 R163, -RZ, R43.H0_H0 ;  /* 0x2000002bffa37230 */ /* 0x000fe20000004100 */
[----:B------:R-:W-:Y:S06]  /*2010*/  @P3 BRA `(.L_x_5672) ;  /* 0x0000000000203947 */ /* 0x000fec0003800000 */
[----:B------:R-:W-:-:S04]  /*2020*/  ISETP.NE.U32.AND P4, PT, RZ, UR14, PT ;  /* 0x0000000eff007c0c */ /* 0x000fc8000bf85070 */
[----:B------:R-:W-:-:S13]  /*2030*/  ISETP.NE.AND.EX P4, PT, RZ, UR15, PT, P4 ;  /* 0x0000000fff007c0c */ /* 0x000fda000bf85340 */
[----:B------:R-:W-:Y:S05]  /*2040*/  @P4 BRA `(.L_x_5673) ;  /* 0x0000000000084947 */ /* 0x000fea0003800000 */
[----:B------:R-:W-:Y:S05]  /*2050*/  @P0 BRA `(.L_x_5674) ;  /* 0x0000000000200947 */ /* 0x000fea0003800000 */
[----:B------:R-:W-:Y:S05]  /*2060*/  BRA `(.L_x_5675) ;  /* 0x0000000000247947 */ /* 0x000fea0003800000 */
.L_x_5673:
[----:B-----5:R-:W-:-:S05]  /*2070*/  HADD2.F32 R40, -RZ, R35.H0_H0 ;  /* 0x20000023ff287230 */ /* 0x020fca0000004100 */
[----:B------:R-:W-:Y:S01]  /*2080*/  FADD.FTZ R163, R40, R163 ;  /* 0x000000a328a37221 */ /* 0x000fe20000010000 */
[----:B------:R-:W-:Y:S06]  /*2090*/  BRA `(.L_x_5674) ;  /* 0x0000000000107947 */ /* 0x000fec0003800000 */
.L_x_5672:
[----:B-----5:R-:W-:Y:S02]  /*20a0*/  HADD2.F32 R40, -RZ, R31.H0_H0 ;  /* 0x2000001fff287230 */ /* 0x020fe40000004100 */
[----:B------:R-:W-:-:S03]  /*20b0*/  @P2 HADD2.F32 R42, -RZ, R35.H0_H0 ;  /* 0x20000023ff2a2230 */ /* 0x000fc60000004100 */
[----:B------:R-:W-:-:S04]  /*20c0*/  FADD.FTZ R163, R40, R163 ;  /* 0x000000a328a37221 */ /* 0x000fc80000010000 */
[----:B------:R-:W-:-:S07]  /*20d0*/  @P2 FADD.FTZ R163, R42, R163 ;  /* 0x000000a32aa32221 */ /* 0x000fce0000010000 */
.L_x_5674:
[----:B------:R-:W-:-:S04]  /*20e0*/  F2FP.F16.F32.PACK_AB R40, RZ, R163 ;  /* 0x000000a3ff28723e */ /* 0x000fc800000000ff */
[----:B------:R-:W-:-:S07]  /*20f0*/  PRMT R39, R40, 0x7610, R39 ;  /* 0x0000761028277816 */ /* 0x000fce0000000027 */
.L_x_5675:
[----:B------:R-:W-:Y:S01]  /*2100*/  HADD2.F32 R165, -RZ, R43.H1_H1 ;  /* 0x3000002bffa57230 */ /* 0x000fe20000004100 */
[----:B------:R-:W-:Y:S06]  /*2110*/  @P3 BRA `(.L_x_5676) ;  /* 0x0000000000203947 */ /* 0x000fec0003800000 */
[----:B------:R-:W-:-:S04]  /*2120*/  ISETP.NE.U32.AND P4, PT, RZ, UR14, PT ;  /* 0x0000000eff007c0c */ /* 0x000fc8000bf85070 */
[----:B------:R-:W-:-:S13]  /*2130*/  ISETP.NE.AND.EX P4, PT, RZ, UR15, PT, P4 ;  /* 0x0000000fff007c0c */ /* 0x000fda000bf85340 */
[----:B------:R-:W-:Y:S05]  /*2140*/  @P4 BRA `(.L_x_5677) ;  /* 0x0000000000084947 */ /* 0x000fea0003800000 */
[----:B------:R-:W-:Y:S05]  /*2150*/  @P0 BRA `(.L_x_5678) ;  /* 0x0000000000200947 */ /* 0x000fea0003800000 */
[----:B------:R-:W-:Y:S05]  /*2160*/  BRA `(.L_x_5679) ;  /* 0x0000000000247947 */ /* 0x000fea0003800000 */
.L_x_5677:
[----:B-----5:R-:W-:-:S05]  /*2170*/  HADD2.F32 R40, -RZ, R35.H1_H1 ;  /* 0x30000023ff287230 */ /* 0x020fca0000004100 */
[----:B------:R-:W-:Y:S01]  /*2180*/  FADD.FTZ R165, R40, R165 ;  /* 0x000000a528a57221 */ /* 0x000fe20000010000 */
[----:B------:R-:W-:Y:S06]  /*2190*/  BRA `(.L_x_5678) ;  /* 0x0000000000107947 */ /* 0x000fec0003800000 */
.L_x_5676:
[----:B-----5:R-:W-:Y:S02]  /*21a0*/  HADD2.F32 R40, -RZ, R31.H1_H1 ;  /* 0x3000001fff287230 */ /* 0x020fe40000004100 */
[----:B------:R-:W-:-:S03]  /*21b0*/  @P2 HADD2.F32 R42, -RZ, R35.H1_H1 ;  /* 0x30000023ff2a2230 */ /* 0x000fc60000004100 */
[----:B------:R-:W-:-:S04]  /*21c0*/  FADD.FTZ R165, R40, R165 ;  /* 0x000000a528a57221 */ /* 0x000fc80000010000 */
[----:B------:R-:W-:-:S07]  /*21d0*/  @P2 FADD.FTZ R165, R42, R165 ;  /* 0x000000a52aa52221 */ /* 0x000fce0000010000 */
.L_x_5678:
[----:B------:R-:W-:-:S04]  /*21e0*/  F2FP.F16.F32.PACK_AB R40, RZ, R165 ;  /* 0x000000a5ff28723e */ /* 0x000fc800000000ff */
[----:B------:R-:W-:-:S07]  /*21f0*/  PRMT R39, R39, 0x5410, R40 ;  /* 0x0000541027277816 */ /* 0x000fce0000000028 */
.L_x_5679:
        /* <DEDUP_REMOVED lines=19> */
.L_x_5681:
[----:B-----5:R-:W-:-:S05]  /*2330*/  HADD2.F32 R44, -RZ, R32.H0_H0 ;  /* 0x20000020ff2c7230 */ /* 0x020fca0000004100 */
[----:B------:R-:W-:Y:S01]  /*2340*/  FADD.FTZ R175, R44, R175 ;  /* 0x000000af2caf7221 */ /* 0x000fe20000010000 */
[----:B------:R-:W-:Y:S06]  /*2350*/  BRA `(.L_x_5682) ;  /* 0x0000000000107947 */ /* 0x000fec0003800000 */
.L_x_5680:
[----:B-----5:R-:W-:Y:S02]  /*2360*/  HADD2.F32 R44, -RZ, R28.H0_H0 ;  /* 0x2000001cff2c7230 */ /* 0x020fe40000004100 */
[----:B------:R-:W-:-:S03]  /*2370*/  @P2 HADD2.F32 R46, -RZ, R32.H0_H0 ;  /* 0x20000020ff2e2230 */ /* 0x000fc60000004100 */
[----:B------:R-:W-:-:S04]  /*2380*/  FADD.FTZ R175, R44, R175 ;  /* 0x000000af2caf7221 */ /* 0x000fc80000010000 */
[----:B------:R-:W-:-:S07]  /*2390*/  @P2 FADD.FTZ R175, R46, R175 ;  /* 0x000000af2eaf2221 */ /* 0x000fce0000010000 */
.L_x_5682:
[----:B------:R-:W-:-:S04]  /*23a0*/  F2FP.F16.F32.PACK_AB R44, RZ, R175 ;  /* 0x000000afff2c723e */ /* 0x000fc800000000ff */
[----:B------:R-:W-:-:S07]  /*23b0*/  PRMT R36, R44, 0x7610, R36 ;  /* 0x000076102c247816 */ /* 0x000fce0000000024 */
.L_x_5683:
[----:B------:R-:W-:Y:S01]  /*23c0*/  HADD2.F32 R177, -RZ, R40.H1_H1 ;  /* 0x30000028ffb17230 */ /* 0x000fe20000004100 */
[----:B------:R-:W-:Y:S06]  /*23d0*/  @P3 BRA `(.L_x_5684) ;  /* 0x0000000000203947 */ /* 0x000fec0003800000 */
[----:B------:R-:W-:-:S04]  /*23e0*/  ISETP.NE.U32.AND P4, PT, RZ, UR14, PT ;  /* 0x0000000eff007c0c */ /* 0x000fc8000bf85070 */
[----:B------:R-:W-:-:S13]  /*23f0*/  ISETP.NE.AND.EX P4, PT, RZ, UR15, PT, P4 ;  /* 0x0000000fff007c0c */ /* 0x000fda000bf85340 */
[----:B------:R-:W-:Y:S05]  /*2400*/  @P4 BRA `(.L_x_5685) ;  /* 0x0000000000084947 */ /* 0x000fea0003800000 */
[----:B------:R-:W-:Y:S05]  /*2410*/  @P0 BRA `(.L_x_5686) ;  /* 0x0000000000200947 */ /* 0x000fea0003800000 */
[----:B------:R-:W-:Y:S05]  /*2420*/  BRA `(.L_x_5687) ;  /* 0x0000000000247947 */ /* 0x000fea0003800000 */
.L_x_5685:
[----:B-----5:R-:W-:-:S05]  /*2430*/  HADD2.F32 R40, -RZ, R32.H1_H1 ;  /* 0x30000020ff287230 */ /* 0x020fca0000004100 */
[----:B------:R-:W-:Y:S01]  /*2440*/  FADD.FTZ R177, R40, R177 ;  /* 0x000000b128b17221 */ /* 0x000fe20000010000 */
[----:B------:R-:W-:Y:S06]  /*2450*/  BRA `(.L_x_5686) ;  /* 0x0000000000107947 */ /* 0x000fec0003800000 */
.L_x_5684:
[----:B-----5:R-:W-:Y:S02]  /*2460*/  HADD2.F32 R40, -RZ, R28.H1_H1 ;  /* 0x3000001cff287230 */ /* 0x020fe40000004100 */
[----:B------:R-:W-:-:S03]  /*2470*/  @P2 HADD2.F32 R44, -RZ, R32.H1_H1 ;  /* 0x30000020ff2c2230 */ /* 0x000fc60000004100 */
[----:B------:R-:W-:-:S04]  /*2480*/  FADD.FTZ R177, R40, R177 ;  /* 0x000000b128b17221 */ /* 0x000fc80000010000 */
[----:B------:R-:W-:-:S07]  /*2490*/  @P2 FADD.FTZ R177, R44, R177 ;  /* 0x000000b12cb12221 */ /* 0x000fce0000010000 */
.L_x_5686:
[----:B------:R-:W-:-:S04]  /*24a0*/  F2FP.F16.F32.PACK_AB R40, RZ, R177 ;  /* 0x000000b1ff28723e */ /* 0x000fc800000000ff */
[----:B------:R-:W-:-:S07]  /*24b0*/  PRMT R36, R36, 0x5410, R40 ;  /* 0x0000541024247816 */ /* 0x000fce0000000028 */
.L_x_5687:
[----:B------:R-:W-:Y:S01]  /*24c0*/  HADD2.F32 R179, -RZ, R41.H0_H0 ;  /* 0x20000029ffb37230 */ /* 0x000fe20000004100 */
[----:B------:R-:W-:Y:S06]  /*24d0*/  @P3 BRA `(.L_x_5688) ;  /* 0x0000000000203947 */ /* 0x000fec0003800000 */
[----:B------:R-:W-:-:S04]  /*24e0*/  ISETP.NE.U32.AND P4, PT, RZ, UR14, PT ;  /* 0x0000000eff007c0c */ /* 0x000fc8000bf85070 */
[----:B------:R-:W-:-:S13]  /*24f0*/  ISETP.NE.AND.EX P4, PT, RZ, UR15, PT, P4 ;  /* 0x0000000fff007c0c */ /* 0x000fda000bf85340 */
[----:B------:R-:W-:Y:S05]  /*2500*/  @P4 BRA `(.L_x_5689) ;  /* 0x0000000000084947 */ /* 0x000fea0003800000 */
[----:B------:R-:W-:Y:S05]  /*2510*/  @P0 BRA `(.L_x_5690) ;  /* 0x0000000000200947 */ /* 0x000fea0003800000 */
[----:B------:R-:W-:Y:S05]  /*2520*/  BRA `(.L_x_5691) ;  /* 0x0000000000247947 */ /* 0x000fea0003800000 */
.L_x_5689:
[----:B-----5:R-:W-:-:S05]  /*2530*/  HADD2.F32 R40, -RZ, R33.H0_H0 ;  /* 0x20000021ff287230 */ /* 0x020fca0000004100 */
[----:B------:R-:W-:Y:S01]  /*2540*/  FADD.FTZ R179, R40, R179 ;  /* 0x000000b328b37221 */ /* 0x000fe20000010000 */
[----:B------:R-:W-:Y:S06]  /*2550*/  BRA `(.L_x_5690) ;  /* 0x0000000000107947 */ /* 0x000fec0003800000 */
.L_x_5688:
[----:B-----5:R-:W-:Y:S02]  /*2560*/  HADD2.F32 R40, -RZ, R29.H0_H0 ;  /* 0x2000001dff287230 */ /* 0x020fe40000004100 */
[----:B------:R-:W-:-:S03]  /*2570*/  @P2 HADD2.F32 R44, -RZ, R33.H0_H0 ;  /* 0x20000021ff2c2230 */ /* 0x000fc60000004100 */
[----:B------:R-:W-:-:S04]  /*2580*/  FADD.FTZ R179, R40, R179 ;  /* 0x000000b328b37221 */ /* 0x000fc80000010000 */
[----:B------:R-:W-:-:S07]  /*2590*/  @P2 FADD.FTZ R179, R44, R179 ;  /* 0x000000b32cb32221 */ /* 0x000fce0000010000 */
.L_x_5690:
[----:B------:R-:W-:-:S04]  /*25a0*/  F2FP.F16.F32.PACK_AB R40, RZ, R179 ;  /* 0x000000b3ff28723e */ /* 0x000fc800000000ff */
[----:B------:R-:W-:-:S07]  /*25b0*/  PRMT R37, R40, 0x7610, R37 ;  /* 0x0000761028257816 */ /* 0x000fce0000000025 */
.L_x_5691:
[----:B------:R-:W-:Y:S01]  /*25c0*/  HADD2.F32 R181, -RZ, R41.H1_H1 ;  /* 0x30000029ffb57230 */ /* 0x000fe20000004100 */
[----:B------:R-:W-:Y:S06]  /*25d0*/  @P3 BRA `(.L_x_5692) ;  /* 0x0000000000203947 */ /* 0x000fec0003800000 */
[----:B------:R-:W-:-:S04]  /*25e0*/  ISETP.NE.U32.AND P4, PT, RZ, UR14, PT ;  /* 0x0000000eff007c0c */ /* 0x000fc8000bf85070 */
[----:B------:R-:W-:-:S13]  /*25f0*/  ISETP.NE.AND.EX P4, PT, RZ, UR15, PT, P4 ;  /* 0x0000000fff007c0c */ /* 0x000fda000bf85340 */
[----:B------:R-:W-:Y:S05]  /*2600*/  @P4 BRA `(.L_x_5693) ;  /* 0x0000000000084947 */ /* 0x000fea0003800000 */
[----:B------:R-:W-:Y:S05]  /*2610*/  @P0 BRA `(.L_x_5694) ;  /* 0x0000000000200947 */ /* 0x000fea0003800000 */
[----:B------:R-:W-:Y:S05]  /*2620*/  BRA `(.L_x_5695) ;  /* 0x0000000000247947 */ /* 0x000fea0003800000 */
.L_x_5693:
[----:B-----5:R-:W-:-:S05]  /*2630*/  HADD2.F32 R40, -RZ, R33.H1_H1 ;  /* 0x30000021ff287230 */ /* 0x020fca0000004100 */
[----:B------:R-:W-:Y:S01]  /*2640*/  FADD.FTZ R181, R40, R181 ;  /* 0x000000b528b57221 */ /* 0x000fe20000010000 */
[----:B------:R-:W-:Y:S06]  /*2650*/  BRA `(.L_x_5694) ;  /* 0x0000000000107947 */ /* 0x000fec0003800000 */
.L_x_5692:
[----:B-----5:R-:W-:Y:S02]  /*2660*/  HADD2.F32 R40, -RZ, R29.H1_H1 ;  /* 0x3000001dff287230 */ /* 0x020fe40000004100 */
[----:B------:R-:W-:-:S03]  /*2670*/  @P2 HADD2.F32 R44, -RZ, R33.H1_H1 ;  /* 0x30000021ff2c2230 */ /* 0x000fc60000004100 */
[----:B------:R-:W-:-:S04]  /*2680*/  FADD.FTZ R181, R40, R181 ;  /* 0x000000b528b57221 */ /* 0x000fc80000010000 */
[----:B------:R-:W-:-:S07]  /*2690*/  @P2 FADD.FTZ R181, R44, R181 ;  /* 0x000000b52cb52221 */ /* 0x000fce0000010000 */
.L_x_5694:
[----:B------:R-:W-:-:S04]  /*26a0*/  F2FP.F16.F32.PACK_AB R40, RZ, R181 ;  /* 0x000000b5ff28723e */ /* 0x000fc800000000ff */
[----:B------:R-:W-:-:S07]  /*26b0*/  PRMT R37, R37, 0x5410, R40 ;  /* 0x0000541025257816 */ /* 0x000fce0000000028 */
.L_x_5695:
[----:B------:R-:W-:Y:S01]  /*26c0*/  HADD2.F32 R183, -RZ, R42.H0_H0 ;  /* 0x2000002affb77230 */ /* 0x000fe20000004100 */
[----:B------:R-:W-:Y:S06]  /*26d0*/  @P3 BRA `(.L_x_5696) ;  /* 0x0000000000203947 */ /* 0x000fec0003800000 */
[----:B------:R-:W-:-:S04]  /*26e0*/  ISETP.NE.U32.AND P4, PT, RZ, UR14, PT ;  /* 0x0000000eff007c0c */ /* 0x000fc8000bf85070 */
[----:B------:R-:W-:-:S13]  /*26f0*/  ISETP.NE.AND.EX P4, PT, RZ, UR15, PT, P4 ;  /* 0x0000000fff007c0c */ /* 0x000fda000bf85340 */
[----:B------:R-:W-:Y:S05]  /*2700*/  @P4 BRA `(.L_x_5697) ;  /* 0x0000000000084947 */ /* 0x000fea0003800000 */
[----:B------:R-:W-:Y:S05]  /*2710*/  @P0 BRA `(.L_x_5698) ;  /* 0x0000000000200947 */ /* 0x000fea0003800000 */
[----:B------:R-:W-:Y:S05]  /*2720*/  BRA `(.L_x_5699) ;  /* 0x0000000000247947 */ /* 0x000fea0003800000 */
.L_x_5697:
[----:B-----5:R-:W-:-:S05]  /*2730*/  HADD2.F32 R40, -RZ, R34.H0_H0 ;  /* 0x20000022ff287230 */ /* 0x020fca0000004100 */
[----:B------:R-:W-:Y:S01]  /*2740*/  FADD.FTZ R183, R40, R183 ;  /* 0x000000b728b77221 */ /* 0x000fe20000010000 */
[----:B------:R-:W-:Y:S06]  /*2750*/  BRA `(.L_x_5698) ;  /* 0x0000000000107947 */ /* 0x000fec0003800000 */
.L_x_5696:
[----:B-----5:R-:W-:Y:S02]  /*2760*/  HADD2.F32 R40, -RZ, R30.H0_H0 ;  /* 0x2000001eff287230 */ /* 0x020fe40000004100 */
[----:B------:R-:W-:-:S03]  /*2770*/  @P2 HADD2.F32 R44, -RZ, R34.H0_H0 ;  /* 0x20000022ff2c2230 */ /* 0x000fc60000004100 */
[----:B------:R-:W-:-:S04]  /*2780*/  FADD.FTZ R183, R40, R183 ;  /* 0x000000b728b77221 */ /* 0x000fc80000010000 */
[----:B------:R-:W-:-:S07]  /*2790*/  @P2 FADD.FTZ R183, R44, R183 ;  /* 0x000000b72cb72221 */ /* 0x000fce0000010000 */
.L_x_5698:
[----:B------:R-:W-:-:S04]  /*27a0*/  F2FP.F16.F32.PACK_AB R40, RZ, R183 ;  /* 0x000000b7ff28723e */ /* 0x000fc800000000ff */
[----:B------:R-:W-:-:S07]  /*27b0*/  PRMT R38, R40, 0x7610, R38 ;  /* 0x0000761028267816 */ /* 0x000fce0000000026 */
.L_x_5699:
[----:B------:R-:W-:Y:S01]  /*27c0*/  HADD2.F32 R187, -RZ, R42.H1_H1 ;  /* 0x3000002affbb7230 */ /* 0x000fe20000004100 */
[----:B------:R-:W-:Y:S06]  /*27d0*/  @P3 BRA `(.L_x_5700) ;  /* 0x0000000000203947 */ /* 0x000fec0003800000 */
[----:B------:R-:W-:-:S04]  /*27e0*/  ISETP.NE.U32.AND P4, PT, RZ, UR14, PT ;  /* 0x0000000eff007c0c */ /* 0x000fc8000bf85070 */
[----:B------:R-:W-:-:S13]  /*27f0*/  ISETP.NE.AND.EX P4, PT, RZ, UR15, PT, P4 ;  /* 0x0000000fff007c0c */ /* 0x000fda000bf85340 */
[----:B------:R-:W-:Y:S05]  /*2800*/  @P4 BRA `(.L_x_5701) ;  /* 0x0000000000084947 */ /* 0x000fea0003800000 */
[----:B------:R-:W-:Y:S05]  /*2810*/  @P0 BRA `(.L_x_5702) ;  /* 0x0000000000200947 */ /* 0x000fea0003800000 */
[----:B------:R-:W-:Y:S05]  /*2820*/  BRA `(.L_x_5703) ;  /* 0x0000000000247947 */ /* 0x000fea0003800000 */
.L_x_5701:
[----:B-----5:R-:W-:-:S05]  /*2830*/  HADD2.F32 R40, -RZ, R34.H1_H1 ;  /* 0x30000022ff287230 */ /* 0x020fca0000004100 */
[----:B------:R-:W-:Y:S01]  /*2840*/  FADD.FTZ R187, R40, R187 ;  /* 0x000000bb28bb7221 */ /* 0x000fe20000010000 */
[----:B------:R-:W-:Y:S06]  /*2850*/  BRA `(.L_x_5702) ;  /* 0x0000000000107947 */ /* 0x000fec0003800000 */
.L_x_5700:
[----:B-----5:R-:W-:Y:S02]  /*2860*/  HADD2.F32 R40, -RZ, R30.H1_H1 ;  /* 0x3000001eff287230 */ /* 0x020fe40000004100 */
[----:B------:R-:W-:-:S03]  /*2870*/  @P2 HADD2.F32 R42, -RZ, R34.H1_H1 ;  /* 0x30000022ff2a2230 */ /* 0x000fc60000004100 */
[----:B------:R-:W-:-:S04]  /*2880*/  FADD.FTZ R187, R40, R187 ;  /* 0x000000bb28bb7221 */ /* 0x000fc80000010000 */
[----:B------:R-:W-:-:S07]  /*2890*/  @P2 FADD.FTZ R187, R42, R187 ;  /* 0x000000bb2abb2221 */ /* 0x000fce0000010000 */
.L_x_5702:
[----:B------:R-:W-:-:S04]  /*28a0*/  F2FP.F16.F32.PACK_AB R40, RZ, R187 ;  /* 0x000000bbff28723e */ /* 0x000fc800000000ff */
[----:B------:R-:W-:-:S07]  /*28b0*/  PRMT R38, R38, 0x5410, R40 ;  /* 0x0000541026267816 */ /* 0x000fce0000000028 */
.L_x_5703:
[----:B------:R-:W-:Y:S01]  /*28c0*/  HADD2.F32 R185, -RZ, R43.H0_H0 ;  /* 0x2000002bffb97230 */ /* 0x000fe20000004100 */
[----:B------:R-:W-:Y:S06]  /*28d0*/  @P3 BRA `(.L_x_5704) ;  /* 0x0000000000203947 */ /* 0x000fec0003800000 */
[----:B------:R-:W-:-:S04]  /*28e0*/  ISETP.NE.U32.AND P4, PT, RZ, UR14, PT ;  /* 0x0000000eff007c0c */ /* 0x000fc8000bf85070 */
[----:B------:R-:W-:-:S13]  /*28f0*/  ISETP.NE.AND.EX P4, PT, RZ, UR15, PT, P4 ;  /* 0x0000000fff007c0c */ /* 0x000fda000bf85340 */
[----:B------:R-:W-:Y:S05]  /*2900*/  @P4 BRA `(.L_x_5705) ;  /* 0x0000000000084947 */ /* 0x000fea0003800000 */
[----:B------:R-:W-:Y:S05]  /*2910*/  @P0 BRA `(.L_x_5706) ;  /* 0x0000000000200947 */ /* 0x000fea0003800000 */
[----:B------:R-:W-:Y:S05]  /*2920*/  BRA `(.L_x_5707) ;  /* 0x0000000000247947 */ /* 0x000fea0003800000 */
.L_x_5705:
[----:B-----5:R-:W-:-:S05]  /*2930*/  HADD2.F32 R40, -RZ, R35.H0_H0 ;  /* 0x20000023ff287230 */ /* 0x020fca0000004100 */
[----:B------:R-:W-:Y:S01]  /*2940*/  FADD.FTZ R185, R40, R185 ;  /* 0x000000b928b97221 */ /* 0x000fe20000010000 */
[----:B------:R-:W-:Y:S06]  /*2950*/  BRA `(.L_x_5706) ;  /* 0x0000000000107947 */ /* 0x000fec0003800000 */
.L_x_5704:
[----:B-----5:R-:W-:Y:S02]  /*2960*/  HADD2.F32 R40, -RZ, R31.H0_H0 ;  /* 0x2000001fff287230 */ /* 0x020fe40000004100 */
[----:B------:R-:W-:-:S03]  /*2970*/  @P2 HADD2.F32 R42, -RZ, R35.H0_H0 ;  /* 0x20000023ff2a2230 */ /* 0x000fc60000004100 */
[----:B------:R-:W-:-:S04]  /*2980*/  FADD.FTZ R185, R40, R185 ;  /* 0x000000b928b97221 */ /* 0x000fc80000010000 */
[----:B------:R-:W-:-:S07]  /*2990*/  @P2 FADD.FTZ R185, R42, R185 ;  /* 0x000000b92ab92221 */ /* 0x000fce0000010000 */
.L_x_5706:
[----:B------:R-:W-:-:S04]  /*29a0*/  F2FP.F16.F32.PACK_AB R40, RZ, R185 ;  /* 0x000000b9ff28723e */ /* 0x000fc800000000ff */
[----:B------:R-:W-:-:S07]  /*29b0*/  PRMT R39, R40, 0x7610, R39 ;  /* 0x0000761028277816 */ /* 0x000fce0000000027 */
.L_x_5707:
[----:B------:R-:W-:Y:S01]  /*29c0*/  HADD2.F32 R189, -RZ, R43.H1_H1 ;  /* 0x3000002bffbd7230 */ /* 0x000fe20000004100 */
[----:B------:R-:W-:Y:S06]  /*29d0*/  @P3 BRA `(.L_x_5708) ;  /* 0x0000000000203947 */ /* 0x000fec0003800000 */
[----:B------:R-:W-:-:S04]  /*29e0*/  ISETP.NE.U32.AND P4, PT, RZ, UR14, PT ;  /* 0x0000000eff007c0c */ /* 0x000fc8000bf85070 */
[----:B------:R-:W-:-:S13]  /*29f0*/  ISETP.NE.AND.EX P4, PT, RZ, UR15, PT, P4 ;  /* 0x0000000fff007c0c */ /* 0x000fda000bf85340 */
[----:B------:R-:W-:Y:S05]  /*2a00*/  @P4 BRA `(.L_x_5709) ;  /* 0x0000000000084947 */ /* 0x000fea0003800000 */
[----:B------:R-:W-:Y:S05]  /*2a10*/  @P0 BRA `(.L_x_5710) ;  /* 0x0000000000200947 */ /* 0x000fea0003800000 */
[----:B------:R-:W-:Y:S05]  /*2a20*/  BRA `(.L_x_5711) ;  /* 0x0000000000247947 */ /* 0x000fea0003800000 */
.L_x_5709:
[----:B-----5:R-:W-:-:S05]  /*2a30*/  HADD2.F32 R40, -RZ, R35.H1_H1 ;  /* 0x30000023ff287230 */ /* 0x020fca0000004100 */
[----:B------:R-:W-:Y:S01]  /*2a40*/  FADD.FTZ R189, R40, R189 ;  /* 0x000000bd28bd7221 */ /* 0x000fe20000010000 */
[----:B------:R-:W-:Y:S06]  /*2a50*/  BRA `(.L_x_5710) ;  /* 0x0000000000107947 */ /* 0x000fec0003800000 */
.L_x_5708:
[----:B-----5:R-:W-:Y:S02]  /*2a60*/  HADD2.F32 R40, -RZ, R31.H1_H1 ;  /* 0x3000001fff287230 */ /* 0x020fe40000004100 */
[----:B------:R-:W-:-:S03]  /*2a70*/  @P2 HADD2.F32 R42, -RZ, R35.H1_H1 ;  /* 0x30000023ff2a2230 */ /* 0x000fc60000004100 */
[----:B------:R-:W-:-:S04]  /*2a80*/  FADD.FTZ R189, R40, R189 ;  /* 0x000000bd28bd7221 */ /* 0x000fc80000010000 */
[----:B------:R-:W-:-:S07]  /*2a90*/  @P2 FADD.FTZ R189, R42, R189 ;  /* 0x000000bd2abd2221 */ /* 0x000fce0000010000 */
.L_x_5710:
[----:B------:R-:W-:-:S04]  /*2aa0*/  F2FP.F16.F32.PACK_AB R40, RZ, R189 ;  /* 0x000000bdff28723e */ /* 0x000fc800000000ff */
[----:B------:R-:W-:-:S07]  /*2ab0*/  PRMT R39, R39, 0x5410, R40 ;  /* 0x0000541027277816 */ /* 0x000fce0000000028 */
.L_x_5711:
        /* <DEDUP_REMOVED lines=19> */
.L_x_5713:
[----:B-----5:R-:W-:-:S05]  /*2bf0*/  HADD2.F32 R44, -RZ, R32.H0_H0 ;  /* 0x20000020ff2c7230 */ /* 0x020fca0000004100 */
[----:B------:R-:W-:Y:S01]  /*2c00*/  FADD.FTZ R191, R44, R191 ;  /* 0x000000bf2cbf7221 */ /* 0x000fe20000010000 */
[----:B------:R-:W-:Y:S06]  /*2c10*/  BRA `(.L_x_5714) ;  /* 0x0000000000107947 */ /* 0x000fec0003800000 */
.L_x_5712:
[----:B-----5:R-:W-:Y:S02]  /*2c20*/  HADD2.F32 R44, -RZ, R28.H0_H0 ;  /* 0x2000001cff2c7230 */ /* 0x020fe40000004100 */
[----:B------:R-:W-:-:S03]  /*2c30*/  @P2 HADD2.F32 R46, -RZ, R32.H0_H0 ;  /* 0x20000020ff2e2230 */ /* 0x000fc60000004100 */
[----:B------:R-:W-:-:S04]  /*2c40*/  FADD.FTZ R191, R44, R191 ;  /* 0x000000bf2cbf7221 */ /* 0x000fc80000010000 */
[----:B------:R-:W-:-:S07]  /*2c50*/  @P2 FADD.FTZ R191, R46, R191 ;  /* 0x000000bf2ebf2221 */ /* 0x000fce0000010000 */
.L_x_5714:
[----:B------:R-:W-:-:S04]  /*2c60*/  F2FP.F16.F32.PACK_AB R44, RZ, R191 ;  /* 0x000000bfff2c723e */ /* 0x000fc800000000ff */
[----:B------:R-:W-:-:S07]  /*2c70*/  PRMT R36, R44, 0x7610, R36 ;  /* 0x000076102c247816 */ /* 0x000fce0000000024 */
.L_x_5715:
[----:B------:R-:W-:Y:S01]  /*2c80*/  HADD2.F32 R193, -RZ, R40.H1_H1 ;  /* 0x30000028ffc17230 */ /* 0x000fe20000004100 */
[----:B------:R-:W-:Y:S06]  /*2c90*/  @P3 BRA `(.L_x_5716) ;  /* 0x0000000000203947 */ /* 0x000fec0003800000 */
[----:B------:R-:W-:-:S04]  /*2ca0*/  ISETP.NE.U32.AND P4, PT, RZ, UR14, PT ;  /* 0x0000000eff007c0c */ /* 0x000fc8000bf85070 */
[----:B------:R-:W-:-:S13]  /*2cb0*/  ISETP.NE.AND.EX P4, PT, RZ, UR15, PT, P4 ;  /* 0x0000000fff007c0c */ /* 0x000fda000bf85340 */
[----:B------:R-:W-:Y:S05]  /*2cc0*/  @P4 BRA `(.L_x_5717) ;  /* 0x0000000000084947 */ /* 0x000fea0003800000 */
[----:B------:R-:W-:Y:S05]  /*2cd0*/  @P0 BRA `(.L_x_5718) ;  /* 0x0000000000200947 */ /* 0x000fea0003800000 */
[----:B------:R-:W-:Y:S05]  /*2ce0*/  BRA `(.L_x_5719) ;  /* 0x0000000000247947 */ /* 0x000fea0003800000 */
.L_x_5717:
[----:B-----5:R-:W-:-:S05]  /*2cf0*/  HADD2.F32 R40, -RZ, R32.H1_H1 ;  /* 0x30000020ff287230 */ /* 0x020fca0000004100 */
[----:B------:R-:W-:Y:S01]  /*2d00*/  FADD.FTZ R193, R40, R193 ;  /* 0x000000c128c17221 */ /* 0x000fe20000010000 */
[----:B------:R-:W-:Y:S06]  /*2d10*/  BRA `(.L_x_5718) ;  /* 0x0000000000107947 */ /* 0x000fec0003800000 */
.L_x_5716:
[----:B-----5:R-:W-:Y:S02]  /*2d20*/  HADD2.F32 R40, -RZ, R28.H1_H1 ;  /* 0x3000001cff287230 */ /* 0x020fe40000004100 */
[----:B------:R-:W-:-:S03]  /*2d30*/  @P2 HADD2.F32 R44, -RZ, R32.H1_H1 ;  /* 0x30000020ff2c2230 */ /* 0x000fc60000004100 */
[----:B------:R-:W-:-:S04]  /*2d40*/  FADD.FTZ R193, R40, R193 ;  /* 0x000000c128c17221 */ /* 0x000fc80000010000 */
[----:B------:R-:W-:-:S07]  /*2d50*/  @P2 FADD.FTZ R193, R44, R193 ;  /* 0x000000c12cc12221 */ /* 0x000fce0000010000 */
.L_x_5718:
[----:B------:R-:W-:-:S04]  /*2d60*/  F2FP.F16.F32.PACK_AB R40, RZ, R193 ;  /* 0x000000c1ff28723e */ /* 0x000fc800000000ff */
[----:B------:R-:W-:-:S07]  /*2d70*/  PRMT R36, R36, 0x5410, R40 ;  /* 0x0000541024247816 */ /* 0x000fce0000000028 */
.L_x_5719:
[----:B------:R-:W-:Y:S01]  /*2d80*/  HADD2.F32 R195, -RZ, R41.H0_H0 ;  /* 0x20000029ffc37230 */ /* 0x000fe20000004100 */
[----:B------:R-:W-:Y:S06]  /*2d90*/  @P3 BRA `(.L_x_5720) ;  /* 0x0000000000203947 */ /* 0x000fec0003800000 */
[----:B------:R-:W-:-:S04]  /*2da0*/  ISETP.NE.U32.AND P4, PT, RZ, UR14, PT ;  /* 0x0000000eff007c0c */ /* 0x000fc8000bf85070 */
[----:B------:R-:W-:-:S13]  /*2db0*/  ISETP.NE.AND.EX P4, PT, RZ, UR15, PT, P4 ;  /* 0x0000000fff007c0c */ /* 0x000fda000bf85340 */
[----:B------:R-:W-:Y:S05]  /*2dc0*/  @P4 BRA `(.L_x_5721) ;  /* 0x0000000000084947 */ /* 0x000fea0003800000 */
[----:B------:R-:W-:Y:S05]  /*2dd0*/  @P0 BRA `(.L_x_5722) ;  /* 0x0000000000200947 */ /* 0x000fea0003800000 */
[----:B------:R-:W-:Y:S05]  /*2de0*/  BRA `(.L_x_5723) ;  /* 0x0000000000247947 */ /* 0x000fea0003800000 */
.L_x_5721:
[----:B-----5:R-:W-:-:S05]  /*2df0*/  HADD2.F32 R40, -RZ, R33.H0_H0 ;  /* 0x20000021ff287230 */ /* 0x020fca0000004100 */
[----:B------:R-:W-:Y:S01]  /*2e00*/  FADD.FTZ R195, R40, R195 ;  /* 0x000000c328c37221 */ /* 0x000fe20000010000 */
[----:B------:R-:W-:Y:S06]  /*2e10*/  BRA `(.L_x_5722) ;  /* 0x0000000000107947 */ /* 0x000fec0003800000 */
.L_x_5720:
[----:B-----5:R-:W-:Y:S02]  /*2e20*/  HADD2.F32 R40, -RZ, R29.H0_H0 ;  /* 0x2000001dff287230 */ /* 0x020fe40000004100 */
[----:B------:R-:W-:-:S03]  /*2e30*/  @P2 HADD2.F32 R44, -RZ, R33.H0_H0 ;  /* 0x20000021ff2c2230 */ /* 0x000fc60000004100 */
[----:B------:R-:W-:-:S04]  /*2e40*/  FADD.FTZ R195, R40, R195 ;  /* 0x000000c328c37221 */ /* 0x000fc80000010000 */
[----:B------:R-:W-:-:S07]  /*2e50*/  @P2 FADD.FTZ R195, R44, R195 ;  /* 0x000000c32cc32221 */ /* 0x000fce0000010000 */
.L_x_5722:
[----:B------:R-:W-:-:S04]  /*2e60*/  F2FP.F16.F32.PACK_AB R40, RZ, R195 ;  /* 0x000000c3ff28723e */ /* 0x000fc800000000ff */
[----:B------:R-:W-:-:S07]  /*2e70*/  PRMT R37, R40, 0x7610, R37 ;  /* 0x0000761028257816 */ /* 0x000fce0000000025 */
.L_x_5723:
[----:B------:R-:W-:Y:S01]  /*2e80*/  HADD2.F32 R197, -RZ, R41.H1_H1 ;  /* 0x30000029ffc57230 */ /* 0x000fe20000004100 */
[----:B------:R-:W-:Y:S06]  /*2e90*/  @P3 BRA `(.L_x_5724) ;  /* 0x0000000000203947 */ /* 0x000fec0003800000 */
[----:B------:R-:W-:-:S04]  /*2ea0*/  ISETP.NE.U32.AND P4, PT, RZ, UR14, PT ;  /* 0x0000000eff007c0c */ /* 0x000fc8000bf85070 */
[----:B------:R-:W-:-:S13]  /*2eb0*/  ISETP.NE.AND.EX P4, PT, RZ, UR15, PT, P4 ;  /* 0x0000000fff007c0c */ /* 0x000fda000bf85340 */
[----:B------:R-:W-:Y:S05]  /*2ec0*/  @P4 BRA `(.L_x_5725) ;  /* 0x0000000000084947 */ /* 0x000fea0003800000 */
[----:B------:R-:W-:Y:S05]  /*2ed0*/  @P0 BRA `(.L_x_5726) ;  /* 0x0000000000200947 */ /* 0x000fea0003800000 */
[----:B------:R-:W-:Y:S05]  /*2ee0*/  BRA `(.L_x_5727) ;  /* 0x0000000000247947 */ /* 0x000fea0003800000 */
.L_x_5725:
[----:B-----5:R-:W-:-:S05]  /*2ef0*/  HADD2.F32 R40, -RZ, R33.H1_H1 ;  /* 0x30000021ff287230 */ /* 0x020fca0000004100 */
[----:B------:R-:W-:Y:S01]  /*2f00*/  FADD.FTZ R197, R40, R197 ;  /* 0x000000c528c57221 */ /* 0x000fe20000010000 */
[----:B------:R-:W-:Y:S06]  /*2f10*/  BRA `(.L_x_5726) ;  /* 0x0000000000107947 */ /* 0x000fec0003800000 */
.L_x_5724:
[----:B-----5:R-:W-:Y:S02]  /*2f20*/  HADD2.F32 R40, -RZ, R29.H1_H1 ;  /* 0x3000001dff287230 */ /* 0x020fe40000004100 */
[----:B------:R-:W-:-:S03]  /*2f30*/  @P2 HADD2.F32 R44, -RZ, R33.H1_H1 ;  /* 0x30000021ff2c2230 */ /* 0x000fc60000004100 */
[----:B------:R-:W-:-:S04]  /*2f40*/  FADD.FTZ R197, R40, R197 ;  /* 0x000000c528c57221 */ /* 0x000fc80000010000 */
[----:B------:R-:W-:-:S07]  /*2f50*/  @P2 FADD.FTZ R197, R44, R197 ;  /* 0x000000c52cc52221 */ /* 0x000fce0000010000 */
.L_x_5726:
[----:B------:R-:W-:-:S04]  /*2f60*/  F2FP.F16.F32.PACK_AB R40, RZ, R197 ;  /* 0x000000c5ff28723e */ /* 0x000fc800000000ff */
[----:B------:R-:W-:-:S07]  /*2f70*/  PRMT R37, R37, 0x5410, R40 ;  /* 0x0000541025257816 */ /* 0x000fce0000000028 */
.L_x_5727:
[----:B------:R-:W-:Y:S01]  /*2f80*/  HADD2.F32 R199, -RZ, R42.H0_H0 ;  /* 0x2000002affc77230 */ /* 0x000fe20000004100 */
[----:B------:R-:W-:Y:S06]  /*2f90*/  @P3 BRA `(.L_x_5728) ;  /* 0x0000000000203947 */ /* 0x000fec0003800000 */
[----:B------:R-:W-:-:S04]  /*2fa0*/  ISETP.NE.U32.AND P4, PT, RZ, UR14, PT ;  /* 0x0000000eff007c0c */ /* 0x000fc8000bf85070 */
[----:B------:R-:W-:-:S13]  /*2fb0*/  ISETP.NE.AND.EX P4, PT, RZ, UR15, PT, P4 ;  /* 0x0000000fff007c0c */ /* 0x000fda000bf85340 */
[----:B------:R-:W-:Y:S05]  /*2fc0*/  @P4 BRA `(.L_x_5729) ;  /* 0x0000000000084947 */ /* 0x000fea0003800000 */
[----:B------:R-:W-:Y:S05]  /*2fd0*/  @P0 BRA `(.L_x_5730) ;  /* 0x0000000000200947 */ /* 0x000fea0003800000 */
[----:B------:R-:W-:Y:S05]  /*2fe0*/  BRA `(.L_x_5731) ;  /* 0x0000000000247947 */ /* 0x000fea0003800000 */
.L_x_5729:
[----:B-----5:R-:W-:-:S05]  /*2ff0*/  HADD2.F32 R40, -RZ, R34.H0_H0 ;  /* 0x20000022ff287230 */ /* 0x020fca0000004100 */
[----:B------:R-:W-:Y:S01]  /*3000*/  FADD.FTZ R199, R40, R199 ;  /* 0x000000c728c77221 */ /* 0x000fe20000010000 */
[----:B------:R-:W-:Y:S06]  /*3010*/  BRA `(.L_x_5730) ;  /* 0x0000000000107947 */ /* 0x000fec0003800000 */
.L_x_5728:
[----:B-----5:R-:W-:Y:S02]  /*3020*/  HADD2.F32 R40, -RZ, R30.H0_H0 ;  /* 0x2000001eff287230 */ /* 0x020fe40000004100 */
[----:B------:R-:W-:-:S03]  /*3030*/  @P2 HADD2.F32 R44, -RZ, R34.H0_H0 ;  /* 0x20000022ff2c2230 */ /* 0x000fc60000004100 */
[----:B------:R-:W-:-:S04]  /*3040*/  FADD.FTZ R199, R40, R199 ;  /* 0x000000c728c77221 */ /* 0x000fc80000010000 */
[----:B------:R-:W-:-:S07]  /*3050*/  @P2 FADD.FTZ R199, R44, R199 ;  /* 0x000000c72cc72221 */ /* 0x000fce0000010000 */
.L_x_5730:
[----:B------:R-:W-:-:S04]  /*3060*/  F2FP.F16.F32.PACK_AB R40, RZ, R199 ;  /* 0x000000c7ff28723e */ /* 0x000fc800000000ff */
[----:B------:R-:W-:-:S07]  /*3070*/  PRMT R38, R40, 0x7610, R38 ;  /* 0x0000761028267816 */ /* 0x000fce0000000026 */
.L_x_5731:
[----:B------:R-:W-:Y:S01]  /*3080*/  HADD2.F32 R201, -RZ, R42.H1_H1 ;  /* 0x3000002affc97230 */ /* 0x000fe20000004100 */
[----:B------:R-:W-:Y:S06]  /*3090*/  @P3 BRA `(.L_x_5732) ;  /* 0x0000000000203947 */ /* 0x000fec0003800000 */
[----:B------:R-:W-:-:S04]  /*30a0*/  ISETP.NE.U32.AND P4, PT, RZ, UR14, PT ;  /* 0x0000000eff007c0c */ /* 0x000fc8000bf85070 */
[----:B------:R-:W-:-:S13]  /*30b0*/  ISETP.NE.AND.EX P4, PT, RZ, UR15, PT, P4 ;  /* 0x0000000fff007c0c */ /* 0x000fda000bf85340 */
[----:B------:R-:W-:Y:S05]  /*30c0*/  @P4 BRA `(.L_x_5733) ;  /* 0x0000000000084947 */ /* 0x000fea0003800000 */
[----:B------:R-:W-:Y:S05]  /*30d0*/  @P0 BRA `(.L_x_5734) ;  /* 0x0000000000200947 */ /* 0x000fea0003800000 */
[----:B------:R-:W-:Y:S05]  /*30e0*/  BRA `(.L_x_5735) ;  /* 0x0000000000247947 */ /* 0x000fea0003800000 */
.L_x_5733:
[----:B-----5:R-:W-:-:S05]  /*30f0*/  HADD2.F32 R40, -RZ, R34.H1_H1 ;  /* 0x30000022ff287230 */ /* 0x020fca0000004100 */
[----:B------:R-:W-:Y:S01]  /*3100*/  FADD.FTZ R201, R40, R201 ;  /* 0x000000c928c97221 */ /* 0x000fe20000010000 */
[----:B------:R-:W-:Y:S06]  /*3110*/  BRA `(.L_x_5734) ;  /* 0x0000000000107947 */ /* 0x000fec0003800000 */
.L_x_5732:
[----:B-----5:R-:W-:Y:S02]  /*3120*/  HADD2.F32 R40, -RZ, R30.H1_H1 ;  /* 0x3000001eff287230 */ /* 0x020fe40000004100 */
[----:B------:R-:W-:-:S03]  /*3130*/  @P2 HADD2.F32 R42, -RZ, R34.H1_H1 ;  /* 0x30000022ff2a2230 */ /* 0x000fc60000004100 */
[----:B------:R-:W-:-:S04]  /*3140*/  FADD.FTZ R201, R40, R201 ;  /* 0x000000c928c97221 */ /* 0x000fc80000010000 */
[----:B------:R-:W-:-:S07]  /*3150*/  @P2 FADD.FTZ R201, R42, R201 ;  /* 0x000000c92ac92221 */ /* 0x000fce0000010000 */
.L_x_5734:
[----:B------:R-:W-:-:S04]  /*3160*/  F2FP.F16.F32.PACK_AB R40, RZ, R201 ;  /* 0x000000c9ff28723e */ /* 0x000fc800000000ff */
[----:B------:R-:W-:-:S07]  /*3170*/  PRMT R38, R38, 0x5410, R40 ;  /* 0x0000541026267816 */ /* 0x000fce0000000028 */
.L_x_5735:
[----:B------:R-:W-:Y:S01]  /*3180*/  HADD2.F32 R203, -RZ, R43.H0_H0 ;  /* 0x2000002bffcb7230 */ /* 0x000fe20000004100 */
[----:B------:R-:W-:Y:S06]  /*3190*/  @P3 BRA `(.L_x_5736) ;  /* 0x0000000000203947 */ /* 0x000fec0003800000 */
[----:B------:R-:W-:-:S04]  /*31a0*/  ISETP.NE.U32.AND P4, PT, RZ, UR14, PT ;  /* 0x0000000eff007c0c */ /* 0x000fc8000bf85070 */
[----:B------:R-:W-:-:S13]  /*31b0*/  ISETP.NE.AND.EX P4, PT, RZ, UR15, PT, P4 ;  /* 0x0000000fff007c0c */ /* 0x000fda000bf85340 */
[----:B------:R-:W-:Y:S05]  /*31c0*/  @P4 BRA `(.L_x_5737) ;  /* 0x0000000000084947 */ /* 0x000fea0003800000 */
[----:B------:R-:W-:Y:S05]  /*31d0*/  @P0 BRA `(.L_x_5738) ;  /* 0x0000000000200947 */ /* 0x000fea0003800000 */
[----:B------:R-:W-:Y:S05]  /*31e0*/  BRA `(.L_x_5739) ;  /* 0x0000000000247947 */ /* 0x000fea0003800000 */
.L_x_5737:
[----:B-----5:R-:W-:-:S05]  /*31f0*/  HADD2.F32 R40, -RZ, R35.H0_H0 ;  /* 0x20000023ff287230 */ /* 0x020fca0000004100 */
[----:B------:R-:W-:Y:S01]  /*3200*/  FADD.FTZ R203, R40, R203 ;  /* 0x000000cb28cb7221 */ /* 0x000fe20000010000 */
[----:B------:R-:W-:Y:S06]  /*3210*/  BRA `(.L_x_5738) ;  /* 0x0000000000107947 */ /* 0x000fec0003800000 */
.L_x_5736:
[----:B-----5:R-:W-:Y:S02]  /*3220*/  HADD2.F32 R40, -RZ, R31.H0_H0 ;  /* 0x2000001fff287230 */ /* 0x020fe40000004100 */
[----:B------:R-:W-:-:S03]  /*3230*/  @P2 HADD2.F32 R42, -RZ, R35.H0_H0 ;  /* 0x20000023ff2a2230 */ /* 0x000fc60000004100 */
[----:B------:R-:W-:-:S04]  /*3240*/  FADD.FTZ R203, R40, R203 ;  /* 0x000000cb28cb7221 */ /* 0x000fc80000010000 */
[----:B------:R-:W-:-:S07]  /*3250*/  @P2 FADD.FTZ R203, R42, R203 ;  /* 0x000000cb2acb2221 */ /* 0x000fce0000010000 */
.L_x_5738:
[----:B------:R-:W-:-:S04]  /*3260*/  F2FP.F16.F32.PACK_AB R40, RZ, R203 ;  /* 0x000000cbff28723e */ /* 0x000fc800000000ff */
[----:B------:R-:W-:-:S07]  /*3270*/  PRMT R39, R40, 0x7610, R39 ;  /* 0x0000761028277816 */ /* 0x000fce0000000027 */
.L_x_5739:
[----:B------:R-:W-:Y:S01]  /*3280*/  HADD2.F32 R205, -RZ, R43.H1_H1 ;  /* 0x3000002bffcd7230 */ /* 0x000fe20000004100 */
[----:B------:R-:W-:Y:S06]  /*3290*/  @P3 BRA `(.L_x_5740) ;  /* 0x0000000000203947 */ /* 0x000fec0003800000 */
[----:B------:R-:W-:-:S04]  /*32a0*/  ISETP.NE.U32.AND P4, PT, RZ, UR14, PT ;  /* 0x0000000eff007c0c */ /* 0x000fc8000bf85070 */
[----:B------:R-:W-:-:S13]  /*32b0*/  ISETP.NE.AND.EX P4, PT, RZ, UR15, PT, P4 ;  /* 0x0000000fff007c0c */ /* 0x000fda000bf85340 */
[----:B------:R-:W-:Y:S05]  /*32c0*/  @P4 BRA `(.L_x_5741) ;  /* 0x0000000000084947 */ /* 0x000fea0003800000 */
[----:B------:R-:W-:Y:S05]  /*32d0*/  @P0 BRA `(.L_x_5742) ;  /* 0x0000000000200947 */ /* 0x000fea0003800000 */
[----:B------:R-:W-:Y:S05]  /*32e0*/  BRA `(.L_x_5743) ;  /* 0x0000000000247947 */ /* 0x000fea0003800000 */
.L_x_5741:
[----:B-----5:R-:W-:-:S05]  /*32f0*/  HADD2.F32 R40, -RZ, R35.H1_H1 ;  /* 0x30000023ff287230 */ /* 0x020fca0000004100 */
[----:B------:R-:W-:Y:S01]  /*3300*/  FADD.FTZ R205, R40, R205 ;  /* 0x000000cd28cd7221 */ /* 0x000fe20000010000 */
[----:B------:R-:W-:Y:S06]  /*3310*/  BRA `(.L_x_5742) ;  /* 0x0000000000107947 */ /* 0x000fec0003800000 */
.L_x_5740:
[----:B-----5:R-:W-:Y:S02]  /*3320*/  HADD2.F32 R40, -RZ, R31.H1_H1 ;  /* 0x3000001fff287230 */ /* 0x020fe40000004100 */
[----:B------:R-:W-:-:S03]  /*3330*/  @P2 HADD2.F32 R42, -RZ, R35.H1_H1 ;  /* 0x30000023ff2a2230 */ /* 0x000fc60000004100 */
[----:B------:R-:W-:-:S04]  /*3340*/  FADD.FTZ R205, R40, R205 ;  /* 0x000000cd28cd7221 */ /* 0x000fc80000010000 */
[----:B------:R-:W-:-:S07]  /*3350*/  @P2 FADD.FTZ R205, R42, R205 ;  /* 0x000000cd2acd2221 */ /* 0x000fce0000010000 */
.L_x_5742:
[----:B------:R-:W-:-:S04]  /*3360*/  F2FP.F16.F32.PACK_AB R40, RZ, R205 ;  /* 0x000000cdff28723e */ /* 0x000fc800000000ff */
[----:B------:R-:W-:-:S07]  /*3370*/  PRMT R39, R39, 0x5410, R40 ;  /* 0x0000541027277816 */ /* 0x000fce0000000028 */
.L_x_5743:
        /* <DEDUP_REMOVED lines=19> */
.L_x_5745:
[----:B-----5:R-:W-:-:S05]  /*34b0*/  HADD2.F32 R44, -RZ, R32.H0_H0 ;  /* 0x20000020ff2c7230 */ /* 0x020fca0000004100 */
[----:B------:R-:W-:Y:S01]  /*34c0*/  FADD.FTZ R207, R44, R207 ;  /* 0x000000cf2ccf7221 */ /* 0x000fe20000010000 */
[----:B------:R-:W-:Y:S06]  /*34d0*/  BRA `(.L_x_5746) ;  /* 0x0000000000107947 */ /* 0x000fec0003800000 */
.L_x_5744:
[----:B-----5:R-:W-:Y:S02]  /*34e0*/  HADD2.F32 R44, -RZ, R28.H0_H0 ;  /* 0x2000001cff2c7230 */ /* 0x020fe40000004100 */
[----:B------:R-:W-:-:S03]  /*34f0*/  @P2 HADD2.F32 R46, -RZ, R32.H0_H0 ;  /* 0x20000020ff2e2230 */ /* 0x000fc60000004100 */
[----:B------:R-:W-:-:S04]  /*3500*/  FADD.FTZ R207, R44, R207 ;  /* 0x000000cf2ccf7221 */ /* 0x000fc80000010000 */
[----:B------:R-:W-:-:S07]  /*3510*/  @P2 FADD.FTZ R207, R46, R207 ;  /* 0x000000cf2ecf2221 */ /* 0x000fce0000010000 */
.L_x_5746:
[----:B------:R-:W-:-:S04]  /*3520*/  F2FP.F16.F32.PACK_AB R44, RZ, R207 ;  /* 0x000000cfff2c723e */ /* 0x000fc800000000ff */
[----:B------:R-:W-:-:S07]  /*3530*/  PRMT R36, R44, 0x7610, R36 ;  /* 0x000076102c247816 */ /* 0x000fce0000000024 */
.L_x_5747:
[----:B------:R-:W-:Y:S01]  /*3540*/  HADD2.F32 R209, -RZ, R40.H1_H1 ;  /* 0x30000028ffd17230 */ /* 0x000fe20000004100 */
[----:B------:R-:W-:Y:S06]  /*3550*/  @P3 BRA `(.L_x_5748) ;  /* 0x0000000000203947 */ /* 0x000fec0003800000 */
[----:B------:R-:W-:-:S04]  /*3560*/  ISETP.NE.U32.AND P4, PT, RZ, UR14, PT ;  /* 0x0000000eff007c0c */ /* 0x000fc8000bf85070 */
[----:B------:R-:W-:-:S13]  /*3570*/  ISETP.NE.AND.EX P4, PT, RZ, UR15, PT, P4 ;  /* 0x0000000fff007c0c */ /* 0x000fda000bf85340 */
[----:B------:R-:W-:Y:S05]  /*3580*/  @P4 BRA `(.L_x_5749) ;  /* 0x0000000000084947 */ /* 0x000fea0003800000 */
[----:B------:R-:W-:Y:S05]  /*3590*/  @P0 BRA `(.L_x_5750) ;  /* 0x0000000000200947 */ /* 0x000fea0003800000 */
[----:B------:R-:W-:Y:S05]  /*35a0*/  BRA `(.L_x_5751) ;  /* 0x0000000000247947 */ /* 0x000fea0003800000 */
.L_x_5749:
[----:B-----5:R-:W-:-:S05]  /*35b0*/  HADD2.F32 R40, -RZ, R32.H1_H1 ;  /* 0x30000020ff287230 */ /* 0x020fca0000004100 */
[----:B------:R-:W-:Y:S01]  /*35c0*/  FADD.FTZ R209, R40, R209 ;  /* 0x000000d128d17221 */ /* 0x000fe20000010000 */
[----:B------:R-:W-:Y:S06]  /*35d0*/  BRA `(.L_x_5750) ;  /* 0x0000000000107947 */ /* 0x000fec0003800000 */
.L_x_5748:
[----:B-----5:R-:W-:Y:S02]  /*35e0*/  HADD2.F32 R40, -RZ, R28.H1_H1 ;  /* 0x3000001cff287230 */ /* 0x020fe40000004100 */
[----:B------:R-:W-:-:S03]  /*35f0*/  @P2 HADD2.F32 R44, -RZ, R32.H1_H1 ;  /* 0x30000020ff2c2230 */ /* 0x000fc60000004100 */
[----:B------:R-:W-:-:S04]  /*3600*/  FADD.FTZ R209, R40, R209 ;  /* 0x000000d128d17221 */ /* 0x000fc80000010000 */
[----:B------:R-:W-:-:S07]  /*3610*/  @P2 FADD.FTZ R209, R44, R209 ;  /* 0x000000d12cd12221 */ /* 0x000fce0000010000 */
.L_x_5750:
[----:B------:R-:W-:-:S04]  /*3620*/  F2FP.F16.F32.PACK_AB R40, RZ, R209 ;  /* 0x000000d1ff28723e */ /* 0x000fc800000000ff */
[----:B------:R-:W-:-:S07]  /*3630*/  PRMT R36, R36, 0x5410, R40 ;  /* 0x0000541024247816 */ /* 0x000fce0000000028 */
.L_x_5751:
[----:B------:R-:W-:Y:S01]  /*3640*/  HADD2.F32 R211, -RZ, R41.H0_H0 ;  /* 0x20000029ffd37230 */ /* 0x000fe20000004100 */
[----:B------:R-:W-:Y:S06]  /*3650*/  @P3 BRA `(.L_x_5752) ;  /* 0x0000000000203947 */ /* 0x000fec0003800000 */
[----:B------:R-:W-:-:S04]  /*3660*/  ISETP.NE.U32.AND P4, PT, RZ, UR14, PT ;  /* 0x0000000eff007c0c */ /* 0x000fc8000bf85070 */
[----:B------:R-:W-:-:S13]  /*3670*/  ISETP.NE.AND.EX P4, PT, RZ, UR15, PT, P4 ;  /* 0x0000000fff007c0c */ /* 0x000fda000bf85340 */
[----:B------:R-:W-:Y:S05]  /*3680*/  @P4 BRA `(.L_x_5753) ;  /* 0x0000000000084947 */ /* 0x000fea0003800000 */
[----:B------:R-:W-:Y:S05]  /*3690*/  @P0 BRA `(.L_x_5754) ;  /* 0x0000000000200947 */ /* 0x000fea0003800000 */
[----:B------:R-:W-:Y:S05]  /*36a0*/  BRA `(.L_x_5755) ;  /* 0x0000000000247947 */ /* 0x000fea0003800000 */
.L_x_5753:
[----:B-----5:R-:W-:-:S05]  /*36b0*/  HADD2.F32 R40, -RZ, R33.H0_H0 ;  /* 0x20000021ff287230 */ /* 0x020fca0000004100 */
[----:B------:R-:W-:Y:S01]  /*36c0*/  FADD.FTZ R211, R40, R211 ;  /* 0x000000d328d37221 */ /* 0x000fe20000010000 */
[----:B------:R-:W-:Y:S06]  /*36d0*/  BRA `(.L_x_5754) ;  /* 0x0000000000107947 */ /* 0x000fec0003800000 */
.L_x_5752:
[----:B-----5:R-:W-:Y:S02]  /*36e0*/  HADD2.F32 R40, -RZ, R29.H0_H0 ;  /* 0x2000001dff287230 */ /* 0x020fe40000004100 */
[----:B------:R-:W-:-:S03]  /*36f0*/  @P2 HADD2.F32 R44, -RZ, R33.H0_H0 ;  /* 0x20000021ff2c2230 */ /* 0x000fc60000004100 */
[----:B------:R-:W-:-:S04]  /*3700*/  FADD.FTZ R211, R40, R211 ;  /* 0x000000d328d37221 */ /* 0x000fc80000010000 */
[----:B------:R-:W-:-:S07]  /*3710*/  @P2 FADD.FTZ R211, R44, R211 ;  /* 0x000000d32cd32221 */ /* 0x000fce0000010000 */
.L_x_5754:
[----:B------:R-:W-:-:S04]  /*3720*/  F2FP.F16.F32.PACK_AB R40, RZ, R211 ;  /* 0x000000d3ff28723e */ /* 0x000fc800000000ff */
[----:B------:R-:W-:-:S07]  /*3730*/  PRMT R37, R40, 0x7610, R37 ;  /* 0x0000761028257816 */ /* 0x000fce0000000025 */
.L_x_5755:
[----:B------:R-:W-:Y:S01]  /*3740*/  HADD2.F32 R215, -RZ, R41.H1_H1 ;  /* 0x30000029ffd77230 */ /* 0x000fe20000004100 */
[----:B------:R-:W-:Y:S06]  /*3750*/  @P3 BRA `(.L_x_5756) ;  /* 0x0000000000203947 */ /* 0x000fec0003800000 */
[----:B------:R-:W-:-:S04]  /*3760*/  ISETP.NE.U32.AND P4, PT, RZ, UR14, PT ;  /* 0x0000000eff007c0c */ /* 0x000fc8000bf85070 */
[----:B------:R-:W-:-:S13]  /*3770*/  ISETP.NE.AND.EX P4, PT, RZ, UR15, PT, P4 ;  /* 0x0000000fff007c0c */ /* 0x000fda000bf85340 */
[----:B------:R-:W-:Y:S05]  /*3780*/  @P4 BRA `(.L_x_5757) ;  /* 0x0000000000084947 */ /* 0x000fea0003800000 */
[----:B------:R-:W-:Y:S05]  /*3790*/  @P0 BRA `(.L_x_5758) ;  /* 0x0000000000200947 */ /* 0x000fea0003800000 */
[----:B------:R-:W-:Y:S05]  /*37a0*/  BRA `(.L_x_5759) ;  /* 0x0000000000247947 */ /* 0x000fea0003800000 */
.L_x_5757:
[----:B-----5:R-:W-:-:S05]  /*37b0*/  HADD2.F32 R40, -RZ, R33.H1_H1 ;  /* 0x30000021ff287230 */ /* 0x020fca0000004100 */
[----:B------:R-:W-:Y:S01]  /*37c0*/  FADD.FTZ R215, R40, R215 ;  /* 0x000000d728d77221 */ /* 0x000fe20000010000 */
[----:B------:R-:W-:Y:S06]  /*37d0*/  BRA `(.L_x_5758) ;  /* 0x0000000000107947 */ /* 0x000fec0003800000 */
.L_x_5756:
[----:B-----5:R-:W-:Y:S02]  /*37e0*/  HADD2.F32 R40, -RZ, R29.H1_H1 ;  /* 0x3000001dff287230 */ /* 0x020fe40000004100 */
[----:B------:R-:W-:-:S03]  /*37f0*/  @P2 HADD2.F32 R44, -RZ, R33.H1_H1 ;  /* 0x30000021ff2c2230 */ /* 0x000fc60000004100 */
[----:B------:R-:W-:-:S04]  /*3800*/  FADD.FTZ R215, R40, R215 ;  /* 0x000000d728d77221 */ /* 0x000fc80000010000 */
[----:B------:R-:W-:-:S07]  /*3810*/  @P2 FADD.FTZ R215, R44, R215 ;  /* 0x000000d72cd72221 */ /* 0x000fce0000010000 */
.L_x_5758:
[----:B------:R-:W-:-:S04]  /*3820*/  F2FP.F16.F32.PACK_AB R40, RZ, R215 ;  /* 0x000000d7ff28723e */ /* 0x000fc800000000ff */
[----:B------:R-:W-:-:S07]  /*3830*/  PRMT R37, R37, 0x5410, R40 ;  /* 0x0000541025257816 */ /* 0x000fce0000000028 */
.L_x_5759:
[----:B------:R-:W-:Y:S01]  /*3840*/  HADD2.F32 R213, -RZ, R42.H0_H0 ;  /* 0x2000002affd57230 */ /* 0x000fe20000004100 */
[----:B------:R-:W-:Y:S06]  /*3850*/  @P3 BRA `(.L_x_5760) ;  /* 0x0000000000203947 */ /* 0x000fec0003800000 */
[----:B------:R-:W-:-:S04]  /*3860*/  ISETP.NE.U32.AND P4, PT, RZ, UR14, PT ;  /* 0x0000000eff007c0c */ /* 0x000fc8000bf85070 */
[----:B------:R-:W-:-:S13]  /*3870*/  ISETP.NE.AND.EX P4, PT, RZ, UR15, PT, P4 ;  /* 0x0000000fff007c0c */ /* 0x000fda000bf85340 */
[----:B------:R-:W-:Y:S05]  /*3880*/  @P4 BRA `(.L_x_5761) ;  /* 0x0000000000084947 */ /* 0x000fea0003800000 */
[----:B------:R-:W-:Y:S05]  /*3890*/  @P0 BRA `(.L_x_5762) ;  /* 0x0000000000200947 */ /* 0x000fea0003800000 */
[----:B------:R-:W-:Y:S05]  /*38a0*/  BRA `(.L_x_5763) ;  /* 0x0000000000247947 */ /* 0x000fea0003800000 */
.L_x_5761:
[----:B-----5:R-:W-:-:S05]  /*38b0*/  HADD2.F32 R40, -RZ, R34.H0_H0 ;  /* 0x20000022ff287230 */ /* 0x020fca0000004100 */
[----:B------:R-:W-:Y:S01]  /*38c0*/  FADD.FTZ R213, R40, R213 ;  /* 0x000000d528d57221 */ /* 0x000fe20000010000 */
[----:B------:R-:W-:Y:S06]  /*38d0*/  BRA `(.L_x_5762) ;  /* 0x0000000000107947 */ /* 0x000fec0003800000 */
.L_x_5760:
[----:B-----5:R-:W-:Y:S02]  /*38e0*/  HADD2.F32 R40, -RZ, R30.H0_H0 ;  /* 0x2000001eff287230 */ /* 0x020fe40000004100 */
[----:B------:R-:W-:-:S03]  /*38f0*/  @P2 HADD2.F32 R44, -RZ, R34.H0_H0 ;  /* 0x20000022ff2c2230 */ /* 0x000fc60000004100 */
[----:B------:R-:W-:-:S04]  /*3900*/  FADD.FTZ R213, R40, R213 ;  /* 0x000000d528d57221 */ /* 0x000fc80000010000 */
[----:B------:R-:W-:-:S07]  /*3910*/  @P2 FADD.FTZ R213, R44, R213 ;  /* 0x000000d52cd52221 */ /* 0x000fce0000010000 */
.L_x_5762:
[----:B------:R-:W-:-:S04]  /*3920*/  F2FP.F16.F32.PACK_AB R40, RZ, R213 ;  /* 0x000000d5ff28723e */ /* 0x000fc800000000ff */
[----:B------:R-:W-:-:S07]  /*3930*/  PRMT R38, R40, 0x7610, R38 ;  /* 0x0000761028267816 */ /* 0x000fce0000000026 */
.L_x_5763:
[----:B------:R-:W-:Y:S01]  /*3940*/  HADD2.F32 R217, -RZ, R42.H1_H1 ;  /* 0x3000002affd97230 */ /* 0x000fe20000004100 */
[----:B------:R-:W-:Y:S06]  /*3950*/  @P3 BRA `(.L_x_5764) ;  /* 0x0000000000203947 */ /* 0x000fec0003800000 */
[----:B------:R-:W-:-:S04]  /*3960*/  ISETP.NE.U32.AND P4, PT, RZ, UR14, PT ;  /* 0x0000000eff007c0c */ /* 0x000fc8000bf85070 */
[----:B------:R-:W-:-:S13]  /*3970*/  ISETP.NE.AND.EX P4, PT, RZ, UR15, PT, P4 ;  /* 0x0000000fff007c0c */ /* 0x000fda000bf85340 */
[----:B------:R-:W-:Y:S05]  /*3980*/  @P4 BRA `(.L_x_5765) ;  /* 0x0000000000084947 */ /* 0x000fea0003800000 */
[----:B------:R-:W-:Y:S05]  /*3990*/  @P0 BRA `(.L_x_5766) ;  /* 0x0000000000200947 */ /* 0x000fea0003800000 */
[----:B------:R-:W-:Y:S05]  /*39a0*/  BRA `(.L_x_5767) ;  /* 0x0000000000247947 */ /* 0x000fea0003800000 */
.L_x_5765:
[----:B-----5:R-:W-:-:S05]  /*39b0*/  HADD2.F32 R40, -RZ, R34.H1_H1 ;  /* 0x30000022ff287230 */ /* 0x020fca0000004100 */
[----:B------:R-:W-:Y:S01]  /*39c0*/  FADD.FTZ R217, R40, R217 ;  /* 0x000000d928d97221 */ /* 0x000fe20000010000 */
[----:B------:R-:W-:Y:S06]  /*39d0*/  BRA `(.L_x_5766) ;  /* 0x0000000000107947 */ /* 0x000fec0003800000 */
.L_x_5764:
[----:B-----5:R-:W-:Y:S02]  /*39e0*/  HADD2.F32 R40, -RZ, R30.H1_H1 ;  /* 0x3000001eff287230 */ /* 0x020fe40000004100 */
[----:B------:R-:W-:-:S03]  /*39f0*/  @P2 HADD2.F32 R42, -RZ, R34.H1_H1 ;  /* 0x30000022ff2a2230 */ /* 0x000fc60000004100 */
[----:B------:R-:W-:-:S04]  /*3a00*/  FADD.FTZ R217, R40, R217 ;  /* 0x000000d928d97221 */ /* 0x000fc80000010000 */
[----:B------:R-:W-:-:S07]  /*3a10*/  @P2 FADD.FTZ R217, R42, R217 ;  /* 0x000000d92ad92221 */ /* 0x000fce0000010000 */
.L_x_5766:
[----:B------:R-:W-:-:S04]  /*3a20*/  F2FP.F16.F32.PACK_AB R40, RZ, R217 ;  /* 0x000000d9ff28723e */ /* 0x000fc800000000ff */
[----:B------:R-:W-:-:S07]  /*3a30*/  PRMT R38, R38, 0x5410, R40 ;  /* 0x0000541026267816 */ /* 0x000fce0000000028 */
.L_x_5767:
[----:B------:R-:W-:Y:S01]  /*3a40*/  HADD2.F32 R219, -RZ, R43.H0_H0 ;  /* 0x2000002bffdb7230 */ /* 0x000fe20000004100 */
[----:B------:R-:W-:Y:S06]  /*3a50*/  @P3 BRA `(.L_x_5768) ;  /* 0x0000000000203947 */ /* 0x000fec0003800000 */
[----:B------:R-:W-:-:S04]  /*3a60*/  ISETP.NE.U32.AND P4, PT, RZ, UR14, PT ;  /* 0x0000000eff007c0c */ /* 0x000fc8000bf85070 */
[----:B------:R-:W-:-:S13]  /*3a70*/  ISETP.NE.AND.EX P4, PT, RZ, UR15, PT, P4 ;  /* 0x0000000fff007c0c */ /* 0x000fda000bf85340 */
[----:B------:R-:W-:Y:S05]  /*3a80*/  @P4 BRA `(.L_x_5769) ;  /* 0x0000000000084947 */ /* 0x000fea0003800000 */
[----:B------:R-:W-:Y:S05]  /*3a90*/  @P0 BRA `(.L_x_5770) ;  /* 0x0000000000200947 */ /* 0x000fea0003800000 */
[----:B------:R-:W-:Y:S05]  /*3aa0*/  BRA `(.L_x_5771) ;  /* 0x0000000000247947 */ /* 0x000fea0003800000 */
.L_x_5769:
[----:B-----5:R-:W-:-:S05]  /*3ab0*/  HADD2.F32 R40, -RZ, R35.H0_H0 ;  /* 0x20000023ff287230 */ /* 0x020fca0000004100 */
[----:B------:R-:W-:Y:S01]  /*3ac0*/  FADD.FTZ R219, R40, R219 ;  /* 0x000000db28db7221 */ /* 0x000fe20000010000 */
[----:B------:R-:W-:Y:S06]  /*3ad0*/  BRA `(.L_x_5770) ;  /* 0x0000000000107947 */ /* 0x000fec0003800000 */
.L_x_5768:
[----:B-----5:R-:W-:Y:S02]  /*3ae0*/  HADD2.F32 R40, -RZ, R31.H0_H0 ;  /* 0x2000001fff287230 */ /* 0x020fe40000004100 */
[----:B------:R-:W-:-:S03]  /*3af0*/  @P2 HADD2.F32 R42, -RZ, R35.H0_H0 ;  /* 0x20000023ff2a2230 */ /* 0x000fc60000004100 */
[----:B------:R-:W-:-:S04]  /*3b00*/  FADD.FTZ R219, R40, R219 ;  /* 0x000000db28db7221 */ /* 0x000fc80000010000 */
[----:B------:R-:W-:-:S07]  /*3b10*/  @P2 FADD.FTZ R219, R42, R219 ;  /* 0x000000db2adb2221 */ /* 0x000fce0000010000 */
.L_x_5770:
[----:B------:R-:W-:-:S04]  /*3b20*/  F2FP.F16.F32.PACK_AB R40, RZ, R219 ;  /* 0x000000dbff28723e */ /* 0x000fc800000000ff */
[----:B------:R-:W-:-:S07]  /*3b30*/  PRMT R39, R40, 0x7610, R39 ;  /* 0x0000761028277816 */ /* 0x000fce0000000027 */
.L_x_5771:
[----:B------:R-:W-:Y:S01]  /*3b40*/  HADD2.F32 R221, -RZ, R43.H1_H1 ;  /* 0x3000002bffdd7230 */ /* 0x000fe20000004100 */
[----:B------:R-:W-:Y:S06]  /*3b50*/  @P3 BRA `(.L_x_5772) ;  /* 0x0000000000203947 */ /* 0x000fec0003800000 */
[----:B------:R-:W-:-:S04]  /*3b60*/  ISETP.NE.U32.AND P4, PT, RZ, UR14, PT ;  /* 0x0000000eff007c0c */ /* 0x000fc8000bf85070 */
[----:B------:R-:W-:-:S13]  /*3b70*/  ISETP.NE.AND.EX P4, PT, RZ, UR15, PT, P4 ;  /* 0x0000000fff007c0c */ /* 0x000fda000bf85340 */
[----:B------:R-:W-:Y:S05]  /*3b80*/  @P4 BRA `(.L_x_5773) ;  /* 0x0000000000084947 */ /* 0x000fea0003800000 */
[----:B------:R-:W-:Y:S05]  /*3b90*/  @P0 BRA `(.L_x_5774) ;  /* 0x0000000000200947 */ /* 0x000fea0003800000 */
[----:B------:R-:W-:Y:S05]  /*3ba0*/  BRA `(.L_x_5775) ;  /* 0x0000000000247947 */ /* 0x000fea0003800000 */
.L_x_5773:
[----:B-----5:R-:W-:-:S05]  /*3bb0*/  HADD2.F32 R40, -RZ, R35.H1_H1 ;  /* 0x30000023ff287230 */ /* 0x020fca0000004100 */
[----:B------:R-:W-:Y:S01]  /*3bc0*/  FADD.FTZ R221, R40, R221 ;  /* 0x000000dd28dd7221 */ /* 0x000fe20000010000 */
[----:B------:R-:W-:Y:S06]  /*3bd0*/  BRA `(.L_x_5774) ;  /* 0x0000000000107947 */ /* 0x000fec0003800000 */
.L_x_5772:
[----:B-----5:R-:W-:Y:S02]  /*3be0*/  HADD2.F32 R40, -RZ, R31.H1_H1 ;  /* 0x3000001fff287230 */ /* 0x020fe40000004100 */
[----:B------:R-:W-:-:S03]  /*3bf0*/  @P2 HADD2.F32 R42, -RZ, R35.H1_H1 ;  /* 0x30000023ff2a2230 */ /* 0x000fc60000004100 */
[----:B------:R-:W-:-:S04]  /*3c00*/  FADD.FTZ R221, R40, R221 ;  /* 0x000000dd28dd7221 */ /* 0x000fc80000010000 */
[----:B------:R-:W-:-:S07]  /*3c10*/  @P2 FADD.FTZ R221, R42, R221 ;  /* 0x000000dd2add2221 */ /* 0x000fce0000010000 */
.L_x_5774:
[----:B------:R-:W-:-:S04]  /*3c20*/  F2FP.F16.F32.PACK_AB R40, RZ, R221 ;  /* 0x000000ddff28723e */ /* 0x000fc800000000ff */
[----:B------:R-:W-:-:S07]  /*3c30*/  PRMT R39, R39, 0x5410, R40 ;  /* 0x0000541027277816 */ /* 0x000fce0000000028 */
.L_x_5775:
        /* <DEDUP_REMOVED lines=19> */
.L_x_5777:
[----:B-----5:R-:W-:-:S05]  /*3d70*/  HADD2.F32 R2, -RZ, R32.H0_H0 ;  /* 0x20000020ff027230 */ /* 0x020fca0000004100 */
[----:B------:R-:W-:Y:S01]  /*3d80*/  FADD.FTZ R223, R2, R223 ;  /* 0x000000df02df7221 */ /* 0x000fe20000010000 */
[----:B------:R-:W-:Y:S06]  /*3d90*/  BRA `(.L_x_5778) ;  /* 0x0000000000107947 */ /* 0x000fec0003800000 */
.L_x_5776:
[----:B-----5:R-:W-:Y:S02]  /*3da0*/  HADD2.F32 R2, -RZ, R28.H0_H0 ;  /* 0x2000001cff027230 */ /* 0x020fe40000004100 */
[----:B------:R-:W-:-:S03]  /*3db0*/  @P2 HADD2.F32 R44, -RZ, R32.H0_H0 ;  /* 0x20000020ff2c2230 */ /* 0x000fc60000004100 */
[----:B------:R-:W-:-:S04]  /*3dc0*/  FADD.FTZ R223, R2, R223 ;  /* 0x000000df02df7221 */ /* 0x000fc80000010000 */
[----:B------:R-:W-:-:S07]  /*3dd0*/  @P2 FADD.FTZ R223, R44, R223 ;  /* 0x000000df2cdf2221 */ /* 0x000fce0000010000 */
.L_x_5778:
[----:B------:R-:W-:-:S04]  /*3de0*/  F2FP.F16.F32.PACK_AB R2, RZ, R223 ;  /* 0x000000dfff02723e */ /* 0x000fc800000000ff */
[----:B------:R-:W-:-:S07]  /*3df0*/  PRMT R36, R2, 0x7610, R36 ;  /* 0x0000761002247816 */ /* 0x000fce0000000024 */
.L_x_5779:
[----:B------:R-:W-:Y:S01]  /*3e00*/  HADD2.F32 R45, -RZ, R40.H1_H1 ;  /* 0x30000028ff2d7230 */ /* 0x000fe20000004100 */
[----:B------:R-:W-:Y:S06]  /*3e10*/  @P3 BRA `(.L_x_5780) ;  /* 0x0000000000203947 */ /* 0x000fec0003800000 */
[----:B------:R-:W-:-:S04]  /*3e20*/  ISETP.NE.U32.AND P4, PT, RZ, UR14, PT ;  /* 0x0000000eff007c0c */ /* 0x000fc8000bf85070 */
[----:B------:R-:W-:-:S13]  /*3e30*/  ISETP.NE.AND.EX P4, PT, RZ, UR15, PT, P4 ;  /* 0x0000000fff007c0c */ /* 0x000fda000bf85340 */
[----:B------:R-:W-:Y:S05]  /*3e40*/  @P4 BRA `(.L_x_5781) ;  /* 0x0000000000084947 */ /* 0x000fea0003800000 */
[----:B------:R-:W-:Y:S05]  /*3e50*/  @P0 BRA `(.L_x_5782) ;  /* 0x0000000000200947 */ /* 0x000fea0003800000 */
[----:B------:R-:W-:Y:S05]  /*3e60*/  BRA `(.L_x_5783) ;  /* 0x0000000000247947 */ /* 0x000fea0003800000 */
.L_x_5781:
[----:B-----5:R-:W-:-:S05]  /*3e70*/  HADD2.F32 R2, -RZ, R32.H1_H1 ;  /* 0x30000020ff027230 */ /* 0x020fca0000004100 */
[----:B------:R-:W-:Y:S01]  /*3e80*/  FADD.FTZ R45, R2, R45 ;  /* 0x0000002d022d7221 */ /* 0x000fe20000010000 */
[----:B------:R-:W-:Y:S06]  /*3e90*/  BRA `(.L_x_5782) ;  /* 0x0000000000107947 */ /* 0x000fec0003800000 */
.L_x_5780:
[----:B-----5:R-:W-:Y:S02]  /*3ea0*/  HADD2.F32 R2, -RZ, R28.H1_H1 ;  /* 0x3000001cff027230 */ /* 0x020fe40000004100 */
[----:B------:R-:W-:-:S03]  /*3eb0*/  @P2 HADD2.F32 R40, -RZ, R32.H1_H1 ;  /* 0x30000020ff282230 */ /* 0x000fc60000004100 */
[----:B------:R-:W-:-:S04]  /*3ec0*/  FADD.FTZ R45, R2, R45 ;  /* 0x0000002d022d7221 */ /* 0x000fc80000010000 */
[----:B------:R-:W-:-:S07]  /*3ed0*/  @P2 FADD.FTZ R45, R40, R45 ;  /* 0x0000002d282d2221 */ /* 0x000fce0000010000 */
.L_x_5782:
[----:B------:R-:W-:-:S04]  /*3ee0*/  F2FP.F16.F32.PACK_AB R2, RZ, R45 ;  /* 0x0000002dff02723e */ /* 0x000fc800000000ff */
[----:B------:R-:W-:-:S07]  /*3ef0*/  PRMT R36, R36, 0x5410, R2 ;  /* 0x0000541024247816 */ /* 0x000fce0000000002 */
.L_x_5783:
[----:B------:R-:W-:Y:S01]  /*3f00*/  HADD2.F32 R47, -RZ, R41.H0_H0 ;  /* 0x20000029ff2f7230 */ /* 0x000fe20000004100 */
[----:B------:R-:W-:Y:S06]  /*3f10*/  @P3 BRA `(.L_x_5784) ;  /* 0x0000000000203947 */ /* 0x000fec0003800000 */
[----:B------:R-:W-:-:S04]  /*3f20*/  ISETP.NE.U32.AND P4, PT, RZ, UR14, PT ;  /* 0x0000000eff007c0c */ /* 0x000fc8000bf85070 */
[----:B------:R-:W-:-:S13]  /*3f30*/  ISETP.NE.AND.EX P4, PT, RZ, UR15, PT, P4 ;  /* 0x0000000fff007c0c */ /* 0x000fda000bf85340 */
[----:B------:R-:W-:Y:S05]  /*3f40*/  @P4 BRA `(.L_x_5785) ;  /* 0x0000000000084947 */ /* 0x000fea0003800000 */
[----:B------:R-:W-:Y:S05]  /*3f50*/  @P0 BRA `(.L_x_5786) ;  /* 0x0000000000200947 */ /* 0x000fea0003800000 */
[----:B------:R-:W-:Y:S05]  /*3f60*/  BRA `(.L_x_5787) ;  /* 0x0000000000247947 */ /* 0x000fea0003800000 */
.L_x_5785:
[----:B-----5:R-:W-:-:S05]  /*3f70*/  HADD2.F32 R2, -RZ, R33.H0_H0 ;  /* 0x20000021ff027230 */ /* 0x020fca0000004100 */
[----:B------:R-:W-:Y:S01]  /*3f80*/  FADD.FTZ R47, R2, R47 ;  /* 0x0000002f022f7221 */ /* 0x000fe20000010000 */
[----:B------:R-:W-:Y:S06]  /*3f90*/  BRA `(.L_x_5786) ;  /* 0x0000000000107947 */ /* 0x000fec0003800000 */
.L_x_5784:
[----:B-----5:R-:W-:Y:S02]  /*3fa0*/  HADD2.F32 R2, -RZ, R29.H0_H0 ;  /* 0x2000001dff027230 */ /* 0x020fe40000004100 */
[----:B------:R-:W-:-:S03]  /*3fb0*/  @P2 HADD2.F32 R40, -RZ, R33.H0_H0 ;  /* 0x20000021ff282230 */ /* 0x000fc60000004100 */
[----:B------:R-:W-:-:S04]  /*3fc0*/  FADD.FTZ R47, R2, R47 ;  /* 0x0000002f022f7221 */ /* 0x000fc80000010000 */
[----:B------:R-:W-:-:S07]  /*3fd0*/  @P2 FADD.FTZ R47, R40, R47 ;  /* 0x0000002f282f2221 */ /* 0x000fce0000010000 */
.L_x_5786:
[----:B------:R-:W-:-:S04]  /*3fe0*/  F2FP.F16.F32.PACK_AB R2, RZ, R47 ;  /* 0x0000002fff02723e */ /* 0x000fc800000000ff */
[----:B------:R-:W-:-:S07]  /*3ff0*/  PRMT R37, R2, 0x7610, R37 ;  /* 0x0000761002257816 */ /* 0x000fce0000000025 */
.L_x_5787:
[----:B------:R-:W-:Y:S01]  /*4000*/  HADD2.F32 R49, -RZ, R41.H1_H1 ;  /* 0x30000029ff317230 */ /* 0x000fe20000004100 */
[----:B------:R-:W-:Y:S06]  /*4010*/  @P3 BRA `(.L_x_5788) ;  /* 0x0000000000203947 */ /* 0x000fec0003800000 */
[----:B------:R-:W-:-:S04]  /*4020*/  ISETP.NE.U32.AND P4, PT, RZ, UR14, PT ;  /* 0x0000000eff007c0c */ /* 0x000fc8000bf85070 */
[----:B------:R-:W-:-:S13]  /*4030*/  ISETP.NE.AND.EX P4, PT, RZ, UR15, PT, P4 ;  /* 0x0000000fff007c0c */ /* 0x000fda000bf85340 */
[----:B------:R-:W-:Y:S05]  /*4040*/  @P4 BRA `(.L_x_5789) ;  /* 0x0000000000084947 */ /* 0x000fea0003800000 */
[----:B------:R-:W-:Y:S05]  /*4050*/  @P0 BRA `(.L_x_5790) ;  /* 0x0000000000200947 */ /* 0x000fea0003800000 */
[----:B------:R-:W-:Y:S05]  /*4060*/  BRA `(.L_x_5791) ;  /* 0x0000000000247947 */ /* 0x000fea0003800000 */
.L_x_5789:
[----:B-----5:R-:W-:-:S05]  /*4070*/  HADD2.F32 R2, -RZ, R33.H1_H1 ;  /* 0x30000021ff027230 */ /* 0x020fca0000004100 */
[----:B------:R-:W-:Y:S01]  /*4080*/  FADD.FTZ R49, R2, R49 ;  /* 0x0000003102317221 */ /* 0x000fe20000010000 */
[----:B------:R-:W-:Y:S06]  /*4090*/  BRA `(.L_x_5790) ;  /* 0x0000000000107947 */ /* 0x000fec0003800000 */
.L_x_5788:
[----:B-----5:R-:W-:Y:S02]  /*40a0*/  HADD2.F32 R2, -RZ, R29.H1_H1 ;  /* 0x3000001dff027230 */ /* 0x020fe40000004100 */
[----:B------:R-:W-:-:S03]  /*40b0*/  @P2 HADD2.F32 R40, -RZ, R33.H1_H1 ;  /* 0x30000021ff282230 */ /* 0x000fc60000004100 */
[----:B------:R-:W-:-:S04]  /*40c0*/  FADD.FTZ R49, R2, R49 ;  /* 0x0000003102317221 */ /* 0x000fc80000010000 */
[----:B------:R-:W-:-:S07]  /*40d0*/  @P2 FADD.FTZ R49, R40, R49 ;  /* 0x0000003128312221 */ /* 0x000fce0000010000 */
.L_x_5790:
[----:B------:R-:W-:-:S04]  /*40e0*/  F2FP.F16.F32.PACK_AB R2, RZ, R49 ;  /* 0x00000031ff02723e */ /* 0x000fc800000000ff */
[----:B------:R-:W-:-:S07]  /*40f0*/  PRMT R37, R37, 0x5410, R2 ;  /* 0x0000541025257816 */ /* 0x000fce0000000002 */
.L_x_5791:
[----:B------:R-:W-:Y:S01]  /*4100*/  HADD2.F32 R225, -RZ, R42.H0_H0 ;  /* 0x2000002affe17230 */ /* 0x000fe20000004100 */
[----:B------:R-:W-:Y:S06]  /*4110*/  @P3 BRA `(.L_x_5792) ;  /* 0x0000000000203947 */ /* 0x000fec0003800000 */
[----:B------:R-:W-:-:S04]  /*4120*/  ISETP.NE.U32.AND P4, PT, RZ, UR14, PT ;  /* 0x0000000eff007c0c */ /* 0x000fc8000bf85070 */
[----:B------:R-:W-:-:S13]  /*4130*/  ISETP.NE.AND.EX P4, PT, RZ, UR15, PT, P4 ;  /* 0x0000000fff007c0c */ /* 0x000fda000bf85340 */
[----:B------:R-:W-:Y:S05]  /*4140*/  @P4 BRA `(.L_x_5793) ;  /* 0x0000000000084947 */ /* 0x000fea0003800000 */
[----:B------:R-:W-:Y:S05]  /*4150*/  @P0 BRA `(.L_x_5794) ;  /* 0x0000000000200947 */ /* 0x000fea0003800000 */
[----:B------:R-:W-:Y:S05]  /*4160*/  BRA `(.L_x_5795) ;  /* 0x0000000000247947 */ /* 0x000fea0003800000 */
.L_x_5793:
[----:B-----5:R-:W-:-:S05]  /*4170*/  HADD2.F32 R2, -RZ, R34.H0_H0 ;  /* 0x20000022ff027230 */ /* 0x020fca0000004100 */
[----:B------:R-:W-:Y:S01]  /*4180*/  FADD.FTZ R225, R2, R225 ;  /* 0x000000e102e17221 */ /* 0x000fe20000010000 */
[----:B------:R-:W-:Y:S06]  /*4190*/  BRA `(.L_x_5794) ;  /* 0x0000000000107947 */ /* 0x000fec0003800000 */
.L_x_5792:
[----:B-----5:R-:W-:Y:S02]  /*41a0*/  HADD2.F32 R2, -RZ, R30.H0_H0 ;  /* 0x2000001eff027230 */ /* 0x020fe40000004100 */
[----:B------:R-:W-:-:S03]  /*41b0*/  @P2 HADD2.F32 R40, -RZ, R34.H0_H0 ;  /* 0x20000022ff282230 */ /* 0x000fc60000004100 */
[----:B------:R-:W-:-:S04]  /*41c0*/  FADD.FTZ R225, R2, R225 ;  /* 0x000000e102e17221 */ /* 0x000fc80000010000 */
[----:B------:R-:W-:-:S07]  /*41d0*/  @P2 FADD.FTZ R225, R40, R225 ;  /* 0x000000e128e12221 */ /* 0x000fce0000010000 */
.L_x_5794:
[----:B------:R-:W-:-:S04]  /*41e0*/  F2FP.F16.F32.PACK_AB R2, RZ, R225 ;  /* 0x000000e1ff02723e */ /* 0x000fc800000000ff */
[----:B------:R-:W-:-:S07]  /*41f0*/  PRMT R38, R2, 0x7610, R38 ;  /* 0x0000761002267816 */ /* 0x000fce0000000026 */
.L_x_5795:
[----:B------:R-:W-:Y:S01]  /*4200*/  HADD2.F32 R227, -RZ, R42.H1_H1 ;  /* 0x3000002affe37230 */ /* 0x000fe20000004100 */
[----:B------:R-:W-:Y:S06]  /*4210*/  @P3 BRA `(.L_x_5796) ;  /* 0x0000000000203947 */ /* 0x000fec0003800000 */
[----:B------:R-:W-:-:S04]  /*4220*/  ISETP.NE.U32.AND P4, PT, RZ, UR14, PT ;  /* 0x0000000eff007c0c */ /* 0x000fc8000bf85070 */
[----:B------:R-:W-:-:S13]  /*4230*/  ISETP.NE.AND.EX P4, PT, RZ, UR15, PT, P4 ;  /* 0x0000000fff007c0c */ /* 0x000fda000bf85340 */
[----:B------:R-:W-:Y:S05]  /*4240*/  @P4 BRA `(.L_x_5797) ;  /* 0x0000000000084947 */ /* 0x000fea0003800000 */
[----:B------:R-:W-:Y:S05]  /*4250*/  @P0 BRA `(.L_x_5798) ;  /* 0x0000000000200947 */ /* 0x000fea0003800000 */
[----:B------:R-:W-:Y:S05]  /*4260*/  BRA `(.L_x_5799) ;  /* 0x0000000000247947 */ /* 0x000fea0003800000 */
.L_x_5797:
[----:B-----5:R-:W-:-:S05]  /*4270*/  HADD2.F32 R2, -RZ, R34.H1_H1 ;  /* 0x30000022ff027230 */ /* 0x020fca0000004100 */
[----:B------:R-:W-:Y:S01]  /*4280*/  FADD.FTZ R227, R2, R227 ;  /* 0x000000e302e37221 */ /* 0x000fe20000010000 */
[----:B------:R-:W-:Y:S06]  /*4290*/  BRA `(.L_x_5798) ;  /* 0x0000000000107947 */ /* 0x000fec0003800000 */
.L_x_5796:
[----:B-----5:R-:W-:Y:S02]  /*42a0*/  HADD2.F32 R2, -RZ, R30.H1_H1 ;  /* 0x3000001eff027230 */ /* 0x020fe40000004100 */
[----:B------:R-:W-:-:S03]  /*42b0*/  @P2 HADD2.F32 R40, -RZ, R34.H1_H1 ;  /* 0x30000022ff282230 */ /* 0x000fc60000004100 */
[----:B------:R-:W-:-:S04]  /*42c0*/  FADD.FTZ R227, R2, R227 ;  /* 0x000000e302e37221 */ /* 0x000fc80000010000 */
[----:B------:R-:W-:-:S07]  /*42d0*/  @P2 FADD.FTZ R227, R40, R227 ;  /* 0x000000e328e32221 */ /* 0x000fce0000010000 */
.L_x_5798:
[----:B------:R-:W-:-:S04]  /*42e0*/  F2FP.F16.F32.PACK_AB R2, RZ, R227 ;  /* 0x000000e3ff02723e */ /* 0x000fc800000000ff */
[----:B------:R-:W-:-:S07]  /*42f0*/  PRMT R38, R38, 0x5410, R2 ;  /* 0x0000541026267816 */ /* 0x000fce0000000002 */
.L_x_5799:
[----:B------:R-:W-:Y:S01]  /*4300*/  HADD2.F32 R229, -RZ, R43.H0_H0 ;  /* 0x2000002bffe57230 */ /* 0x000fe20000004100 */
[----:B------:R-:W-:Y:S06]  /*4310*/  @P3 BRA `(.L_x_5800) ;  /* 0x0000000000203947 */ /* 0x000fec0003800000 */
[----:B------:R-:W-:-:S04]  /*4320*/  ISETP.NE.U32.AND P4, PT, RZ, UR14, PT ;  /* 0x0000000eff007c0c */ /* 0x000fc8000bf85070 */
[----:B------:R-:W-:-:S13]  /*4330*/  ISETP.NE.AND.EX P4, PT, RZ, UR15, PT, P4 ;  /* 0x0000000fff007c0c */ /* 0x000fda000bf85340 */
[----:B------:R-:W-:Y:S05]  /*4340*/  @P4 BRA `(.L_x_5801) ;  /* 0x0000000000084947 */ /* 0x000fea0003800000 */
[----:B------:R-:W-:Y:S05]  /*4350*/  @P0 BRA `(.L_x_5802) ;  /* 0x0000000000200947 */ /* 0x000fea0003800000 */
[----:B------:R-:W-:Y:S05]  /*4360*/  BRA `(.L_x_5803) ;  /* 0x0000000000247947 */ /* 0x000fea0003800000 */
.L_x_5801:
[----:B-----5:R-:W-:-:S05]  /*4370*/  HADD2.F32 R2, -RZ, R35.H0_H0 ;  /* 0x20000023ff027230 */ /* 0x020fca0000004100 */
[----:B------:R-:W-:Y:S01]  /*4380*/  FADD.FTZ R229, R2, R229 ;  /* 0x000000e502e57221 */ /* 0x000fe20000010000 */
[----:B------:R-:W-:Y:S06]  /*4390*/  BRA `(.L_x_5802) ;  /* 0x0000000000107947 */ /* 0x000fec0003800000 */
.L_x_5800:
[----:B-----5:R-:W-:Y:S02]  /*43a0*/  HADD2.F32 R2, -RZ, R31.H0_H0 ;  /* 0x2000001fff027230 */ /* 0x020fe40000004100 */
[----:B------:R-:W-:-:S03]  /*43b0*/  @P2 HADD2.F32 R40, -RZ, R35.H0_H0 ;  /* 0x20000023ff282230 */ /* 0x000fc60000004100 */
[----:B------:R-:W-:-:S04]  /*43c0*/  FADD.FTZ R229, R2, R229 ;  /* 0x000000e502e57221 */ /* 0x000fc80000010000 */
[----:B------:R-:W-:-:S07]  /*43d0*/  @P2 FADD.FTZ R229, R40, R229 ;  /* 0x000000e528e52221 */ /* 0x000fce0000010000 */
.L_x_5802:
[----:B------:R-:W-:-:S04]  /*43e0*/  F2FP.F16.F32.PACK_AB R2, RZ, R229 ;  /* 0x000000e5ff02723e */ /* 0x000fc800000000ff */
[----:B------:R-:W-:-:S07]  /*43f0*/  PRMT R39, R2, 0x7610, R39 ;  /* 0x0000761002277816 */ /* 0x000fce0000000027 */
.L_x_5803:
[----:B------:R-:W-:Y:S01]  /*4400*/  HADD2.F32 R43, -RZ, R43.H1_H1 ;  /* 0x3000002bff2b7230 */ /* 0x000fe20000004100 */
[----:B------:R-:W-:Y:S06]  /*4410*/  @P3 BRA `(.L_x_5804) ;  /* 0x0000000000203947 */ /* 0x000fec0003800000 */
[----:B------:R-:W-:-:S04]  /*4420*/  ISETP.NE.U32.AND P2, PT, RZ, UR14, PT ;  /* 0x0000000eff007c0c */ /* 0x000fc8000bf45070 */
[----:B------:R-:W-:-:S13]  /*4430*/  ISETP.NE.AND.EX P2, PT, RZ, UR15, PT, P2 ;  /* 0x0000000fff007c0c */ /* 0x000fda000bf45320 */
[----:B------:R-:W-:Y:S05]  /*4440*/  @P2 BRA `(.L_x_5805) ;  /* 0x0000000000082947 */ /* 0x000fea0003800000 */
[----:B------:R-:W-:Y:S05]  /*4450*/  @P0 BRA `(.L_x_5806) ;  /* 0x0000000000200947 */ /* 0x000fea0003800000 */
[----:B------:R-:W-:Y:S05]  /*4460*/  BRA `(.L_x_5807) ;  /* 0x0000000000247947 */ /* 0x000fea0003800000 */
.L_x_5805:
[----:B-----5:R-:W-:-:S05]  /*4470*/  HADD2.F32 R2, -RZ, R35.H1_H1 ;  /* 0x30000023ff027230 */ /* 0x020fca0000004100 */
[----:B------:R-:W-:Y:S01]  /*4480*/  FADD.FTZ R43, R2, R43 ;  /* 0x0000002b022b7221 */ /* 0x000fe20000010000 */
[----:B------:R-:W-:Y:S06]  /*4490*/  BRA `(.L_x_5806) ;  /* 0x0000000000107947 */ /* 0x000fec0003800000 */
.L_x_5804:
[----:B-----5:R-:W-:Y:S02]  /*44a0*/  HADD2.F32 R2, -RZ, R31.H1_H1 ;  /* 0x3000001fff027230 */ /* 0x020fe40000004100 */
[----:B------:R-:W-:-:S03]  /*44b0*/  @P2 HADD2.F32 R40, -RZ, R35.H1_H1 ;  /* 0x30000023ff282230 */ /* 0x000fc60000004100 */
[----:B------:R-:W-:-:S04]  /*44c0*/  FADD.FTZ R43, R2, R43 ;  /* 0x0000002b022b7221 */ /* 0x000fc80000010000 */
[----:B------:R-:W-:-:S07]  /*44d0*/  @P2 FADD.FTZ R43, R40, R43 ;  /* 0x0000002b282b2221 */ /* 0x000fce0000010000 */
.L_x_5806:
[----:B------:R-:W-:-:S04]  /*44e0*/  F2FP.F16.F32.PACK_AB R2, RZ, R43 ;  /* 0x0000002bff02723e */ /* 0x000fc800000000ff */
[----:B------:R-:W-:-:S07]  /*44f0*/  PRMT R39, R39, 0x5410, R2 ;  /* 0x0000541027277816 */ /* 0x000fce0000000002 */
.L_x_5807:
        /* <DEDUP_REMOVED lines=198> */
.L_x_5820:
[----:B------:R-:W2:Y:S01]  /*5160*/  @!P3 S2R R42, SR_CgaCtaId ;  /* 0x00000000002ab919 */ /* 0x000ea20000008800 */
[----:B------:R-:W-:Y:S01]  /*5170*/  LOP3.LUT R46, R105, 0x1f, RZ, 0xc0, !PT ;  /* 0x0000001f692e7812 */ /* 0x000fe200078ec0ff */
[----:B------:R-:W-:Y:S05]  /*5180*/  WARPSYNC.ALL ;  /* 0x0000000000007948 */ /* 0x000fea0003800000 */
[----:B------:R-:W-:Y:S02]  /*5190*/  ISETP.GT.U32.AND P4, PT, R46, 0x3, PT ;  /* 0x000000032e00780c */ /* 0x000fe40003f84070 */
[----:B------:R-:W-:Y:S02]  /*51a0*/  @!P3 MOV R3, 0x400 ;  /* 0x000004000003b802 */ /* 0x000fe40000000f00 */
[----:B------:R-:W-:-:S09]  /*51b0*/  LOP3.LUT R0, R40, 0x3, RZ, 0xc0, !PT ;  /* 0x0000000328007812 */ /* 0x000fd200078ec0ff */
[----:B------:R-:W3:Y:S01]  /*51c0*/  @!P4 S2R R231, SR_CgaCtaId ;  /* 0x0000000000e7c919 */ /* 0x000ee20000008800 */
[C---:B------:R-:W-:Y:S02]  /*51d0*/  @!P4 IADD3 R46, R41.reuse, R46, RZ ;  /* 0x0000002e292ec210 */ /* 0x040fe40007ffe0ff */
[----:B--2---:R-:W-:Y:S02]  /*51e0*/  @!P3 LEA R40, R42, R3, 0x18 ;  /* 0x000000032a28b211 */ /* 0x004fe400078ec0ff */
[----:B------:R-:W-:-:S04]  /*51f0*/  @!P3 IADD3 R3, R41, R0, RZ ;  /* 0x000000002903b210 */ /* 0x000fc80007ffe0ff */
[----:B------:R-:W-:Y:S01]  /*5200*/  @!P3 LEA R42, R3, R40, 0x3 ;  /* 0x00000028032ab211 */ /* 0x000fe200078e18ff */
[----:B-1----:R-:W-:Y:S01]  /*5210*/  FADD.FTZ R3, R44, R233 ;  /* 0x000000e92c037221 */ /* 0x002fe20000010000 */
[----:B------:R-:W-:Y:S01]  /*5220*/  @!P4 MOV R40, 0x400 ;  /* 0x000004000028c802 */ /* 0x000fe20000000f00 */
[----:B0-----:R-:W-:-:S03]  /*5230*/  HFMA2.MMA R44, -RZ, RZ, 0, 0 ;  /* 0x00000000ff2c7435 */ /* 0x001fc600000001ff */
[----:B------:R-:W-:Y:S01]  /*5240*/  @!P3 STS.64 [R42], R2 ;  /* 0x000000022a00b388 */ /* 0x000fe20000000a00 */
[----:B------:R-:W-:Y:S02]  /*5250*/  BAR.SYNC.DEFER_BLOCKING 0x0 ;  /* 0x0000000000007b1d */ /* 0x000fe40000010000 */
[----:B------:R-:W-:Y:S02]  /*5260*/  @!P4 MOV R44, 0x700 ;  /* 0x00000700002cc802 */ /* 0x000fe40000000f00 */
[----:B------:R-:W-:Y:S02]  /*5270*/  LOP3.LUT P3, RZ, R0, 0x1f, R105, 0xf8, !PT ;  /* 0x0000001f00ff7812 */ /* 0x000fe4000786f869 */
[----:B---3--:R-:W-:Y:S02]  /*5280*/  @!P4 LEA R231, R231, R40, 0x18 ;  /* 0x00000028e7e7c211 */ /* 0x008fe400078ec0ff */
[----:B------:R-:W-:Y:S02]  /*5290*/  CS2R R40, SRZ ;  /* 0x0000000000287805 */ /* 0x000fe4000001ff00 */
[----:B------:R-:W-:-:S02]  /*52a0*/  @!P4 LEA R46, R46, R231, 0x3 ;  /* 0x000000e72e2ec211 */ /* 0x000fc400078e18ff */
[----:B------:R-:W0:Y:S04]  /*52b0*/  SHFL.DOWN PT, R231, R44, 0x2, 0x1f ;  /* 0x08401f002ce77f89 */ /* 0x000e2800000e0000 */
[----:B------:R1:W2:Y:S02]  /*52c0*/  @!P4 LDS.64 R40, [R46] ;  /* 0x000000002e28c984 */ /* 0x0002a40000000a00 */
[-C--:B-1----:R-:W-:Y:S02]  /*52d0*/  I2FP.F32.S32 R46, R44.reuse ;  /* 0x0000002c002e7245 */ /* 0x082fe40000201400 */
[----:B0-----:R-:W-:Y:S02]  /*52e0*/  IADD3 R3, R231, R44, RZ ;  /* 0x0000002ce7037210 */ /* 0x001fe40007ffe0ff */
[----:B------:R-:W-:-:S02]  /*52f0*/  I2FP.F32.S32 R50, R231 ;  /* 0x000000e700327245 */ /* 0x000fc40000201400 */
[----:B------:R-:W-:Y:S01]  /*5300*/  I2FP.F32.S32 R42, R3 ;  /* 0x00000003002a7245 */ /* 0x000fe20000201400 */
[----:B------:R-:W0:Y:S03]  /*5310*/  SHFL.DOWN PT, R52, R3, 0x1, 0x1f ;  /* 0x08201f0003347f89 */ /* 0x000e2600000e0000 */
[----:B------:R-:W1:Y:S01]  /*5320*/  MUFU.RCP R48, R42 ;  /* 0x0000002a00307308 */ /* 0x000e620000001000 */
[----:B--2---:R-:W2:Y:S01]  /*5330*/  SHFL.DOWN PT, R233, R40, 0x2, 0x1f ;  /* 0x08401f0028e97f89 */ /* 0x004ea200000e0000 */
[-C--:B0-----:R-:W-:Y:S02]  /*5340*/  IADD3 R3, R3, R52.reuse, RZ ;  /* 0x0000003403037210 */ /* 0x081fe40007ffe0ff */
[----:B------:R-:W-:Y:S01]  /*5350*/  I2FP.F32.S32 R52, R52 ;  /* 0x0000003400347245 */ /* 0x000fe20000201400 */
[----:B------:R-:W0:Y:S01]  /*5360*/  SHFL.DOWN PT, R2, R41, 0x2, 0x1f ;  /* 0x08401f0029027f89 */ /* 0x000e2200000e0000 */
[----:B------:R-:W-:-:S06]  /*5370*/  I2FP.F32.S32 R3, R3 ;  /* 0x0000000300037245 */ /* 0x000fcc0000201400 */
[----:B------:R-:W3:Y:S01]  /*5380*/  MUFU.RCP R3, R3 ;  /* 0x0000000300037308 */ /* 0x000ee20000001000 */
[C---:B--2---:R-:W-:Y:S01]  /*5390*/  FMUL.FTZ R231, R233.reuse, R50 ;  /* 0x00000032e9e77220 */ /* 0x044fe20000410000 */
[----:B------:R-:W-:-:S03]  /*53a0*/  FADD.FTZ R233, -R233, R40 ;  /* 0x00000028e9e97221 */ /* 0x000fc60000010100 */
[----:B------:R-:W-:Y:S01]  /*53b0*/  FFMA.FTZ R231, R46, R40, R231 ;  /* 0x000000282ee77223 */ /* 0x000fe200000100e7 */
[----:B------:R-:W-:Y:S01]  /*53c0*/  FMUL.FTZ R233, R233, R233 ;  /* 0x000000e9e9e97220 */ /* 0x000fe20000410000 */
[----:B0-----:R-:W-:Y:S02]  /*53d0*/  FADD.FTZ R41, R2, R41 ;  /* 0x0000002902297221 */ /* 0x001fe40000010000 */
        /* <DEDUP_REMOVED lines=12> */
[----:B-1----:R-:W-:Y:S02]  /*54a0*/  FADD.FTZ R2, R41, R2 ;  /* 0x0000000229027221 */ /* 0x002fe40000010000 */
[----:B------:R-:W-:Y:S02]  /*54b0*/  FMUL.FTZ R233, R233, R52 ;  /* 0x00000034e9e97220 */ /* 0x000fe40000410000 */
[----:B------:R-:W0:Y:S02]  /*54c0*/  SHFL.IDX PT, R231, R40, RZ, 0x1f ;  /* 0x00001fff28e77589 */ /* 0x000e2400000e0000 */
[----:B------:R-:W-:Y:S02]  /*54d0*/  FFMA.FTZ R233, R3, R233, R2 ;  /* 0x000000e903e97223 */ /* 0x000fe40000010002 */
[----:B------:R-:W1:Y:S04]  /*54e0*/  LDC R2, c[0x0][0x2d8] ;  /* 0x0000b600ff027b82 */ /* 0x000e680000000800 */
[----:B------:R-:W1:Y:S01]  /*54f0*/  SHFL.IDX PT, R233, R233, RZ, 0x1f ;  /* 0x00001fffe9e97589 */ /* 0x000e6200000e0000 */
[C---:B0-----:R-:W-:Y:S01]  /*5500*/  FMUL.FTZ R0, R231.reuse, R231 ;  /* 0x000000e7e7007220 */ /* 0x041fe20000410000 */
[----:B------:R-:W-:-:S04]  /*5510*/  FSEL R178, R231, RZ, !P5 ;  /* 0x000000ffe7b27208 */ /* 0x000fc80006800000 */
[----:B------:R-:W-:Y:S01]  /*5520*/  FSEL R41, R0, RZ, P5 ;  /* 0x000000ff00297208 */ /* 0x000fe20002800000 */
[C---:B------:R-:W-:Y:S01]  /*5530*/  FADD.FTZ R188, -R178.reuse, R129 ;  /* 0x00000081b2bc7221 */ /* 0x040fe20000010100 */
[C---:B------:R-:W-:Y:S01]  /*5540*/  FADD.FTZ R202, -R178.reuse, R139 ;  /* 0x0000008bb2ca7221 */ /* 0x040fe20000010100 */
[----:B-1----:R-:W-:Y:S01]  /*5550*/  FFMA.FTZ R0, R233, UR6, R2 ;  /* 0x00000006e9007c23 */ /* 0x002fe20008010002 */
[C---:B------:R-:W-:Y:S01]  /*5560*/  FADD.FTZ R184, -R178.reuse, R55 ;  /* 0x00000037b2b87221 */ /* 0x040fe20000010100 */
[----:B------:R-:W0:Y:S01]  /*5570*/  @!P3 LDC.64 R2, c[0x0][0x250] ;  /* 0x00009400ff02bb82 */ /* 0x000e220000000a00 */
[----:B------:R-:W-:Y:S01]  /*5580*/  FADD.FTZ R186, -R178, R131 ;  /* 0x00000083b2ba7221 */ /* 0x000fe20000010100 */
[----:B------:R-:W-:Y:S01]  /*5590*/  FADD.FTZ R41, R0, R41 ;  /* 0x0000002900297221 */ /* 0x000fe20000010000 */
        /* <DEDUP_REMOVED lines=53> */
[----:B------:R-:W-:-:S02]  /*58f0*/  HADD2.F32 R47, -RZ, R99.H0_H0 ;  /* 0x20000063ff2f7230 */ /* 0x000fc40000004100 */
[----:B-1----:R-:W-:Y:S01]  /*5900*/  FMUL.FTZ R43, R129, R202 ;  /* 0x000000ca812b7220 */ /* 0x002fe20000410000 */
[----:B0-----:R-:W-:-:S04]  /*5910*/  @!P3 IMAD.WIDE R2, R121, 0x4, R2 ;  /* 0x000000047902b825 */ /* 0x001fc800078e0202 */
[C---:B------:R-:W-:Y:S01]  /*5920*/  FMUL.FTZ R41, R129.reuse, R182 ;  /* 0x000000b681297220 */ /* 0x040fe20000410000 */
[----:B------:R-:W-:Y:S01]  /*5930*/  FMUL.FTZ R204, R129, R204 ;  /* 0x000000cc81cc7220 */ /* 0x000fe20000410000 */
[----:B------:R-:W-:Y:S01]  /*5940*/  FFMA.FTZ R43, R43, R47, R94 ;  /* 0x0000002f2b2b7223 */ /* 0x000fe2000001005e */
[----:B------:R-:W-:Y:S02]  /*5950*/  HADD2.F32 R45, -RZ, R98.H0_H0 ;  /* 0x20000062ff2d7230 */ /* 0x000fe40000004100 */
[C---:B------:R-:W-:Y:S01]  /*5960*/  FMUL.FTZ R47, R129.reuse, R186 ;  /* 0x000000ba812f7220 */ /* 0x040fe20000410000 */
[----:B------:R-:W-:Y:S02]  /*5970*/  HADD2.F32 R49, -RZ, R99.H1_H1 ;  /* 0x30000063ff317230 */ /* 0x000fe40000004100 */
[----:B------:R-:W-:Y:S01]  /*5980*/  FMUL.FTZ R186, R129, R190 ;  /* 0x000000be81ba7220 */ /* 0x000fe20000410000 */
[----:B------:R-:W-:Y:S01]  /*5990*/  HADD2.F32 R131, -RZ, R97.H1_H1 ;  /* 0x30000061ff837230 */ /* 0x000fe20000004100 */
[----:B------:R0:W-:Y:S01]  /*59a0*/  @!P3 STG.E desc[UR4][R2.64], R231 ;  /* 0x000000e70200b986 */ /* 0x0001e2000c101904 */
[----:B------:R-:W-:Y:S01]  /*59b0*/  FFMA.FTZ R41, R41, R45, R100 ;  /* 0x0000002d29297223 */ /* 0x000fe20000010064 */
[----:B------:R-:W-:Y:S01]  /*59c0*/  FFMA.FTZ R182, R204, R49, R93 ;  /* 0x00000031ccb67223 */ /* 0x000fe2000001005d */
[----:B------:R-:W-:-:S02]  /*59d0*/  HADD2.F32 R45, -RZ, R96.H0_H0 ;  /* 0x20000060ff2d7230 */ /* 0x000fc40000004100 */
[C---:B------:R-:W-:Y:S01]  /*59e0*/  FMUL.FTZ R49, R129.reuse, R184 ;  /* 0x000000b881317220 */ /* 0x040fe20000410000 */
[----:B------:R-:W-:Y:S02]  /*59f0*/  HADD2.F32 R55, -RZ, R97.H0_H0 ;  /* 0x20000061ff377230 */ /* 0x000fe40000004100 */
[----:B------:R-:W-:Y:S01]  /*5a00*/  FFMA.FTZ R186, R186, R131, R101 ;  /* 0x00000083baba7223 */ /* 0x000fe20000010065 */
[C---:B------:R-:W-:Y:S01]  /*5a10*/  FMUL.FTZ R188, R129.reuse, R188 ;  /* 0x000000bc81bc7220 */ /* 0x040fe20000410000 */
[----:B------:R-:W-:Y:S01]  /*5a20*/  FMUL.FTZ R131, R129, R206 ;  /* 0x000000ce81837220 */ /* 0x000fe20000410000 */
[----:B------:R-:W-:Y:S01]  /*5a30*/  FFMA.FTZ R49, R49, R45, R104 ;  /* 0x0000002d31317223 */ /* 0x000fe20000010068 */
[----:B------:R-:W-:Y:S01]  /*5a40*/  FFMA.FTZ R47, R47, R55, R102 ;  /* 0x000000372f2f7223 */ /* 0x000fe20000010066 */
[----:B------:R-:W-:Y:S02]  /*5a50*/  HADD2.F32 R45, -RZ, R27.H0_H0 ;  /* 0x2000001bff2d7230 */ /* 0x000fe40000004100 */
[----:B------:R-:W-:Y:S01]  /*5a60*/  FMUL.FTZ R55, R129, R210 ;  /* 0x000000d281377220 */ /* 0x000fe20000410000 */
[----:B0-----:R-:W-:-:S02]  /*5a70*/  HADD2.F32 R2, -RZ, R96.H1_H1 ;  /* 0x30000060ff027230 */ /* 0x001fc40000004100 */
[C---:B------:R-:W-:Y:S01]  /*5a80*/  FMUL.FTZ R139, R129.reuse, R132 ;  /* 0x00000084818b7220 */ /* 0x040fe20000410000 */
[----:B------:R-:W-:Y:S02]  /*5a90*/  HADD2.F32 R3, -RZ, R26.H0_H0 ;  /* 0x2000001aff037230 */ /* 0x000fe40000004100 */
[----:B------:R-:W-:Y:S01]  /*5aa0*/  FMUL.FTZ R135, R129, R192 ;  /* 0x000000c081877220 */ /* 0x000fe20000410000 */
[----:B------:R-:W-:Y:S01]  /*5ab0*/  FFMA.FTZ R55, R55, R45, R86 ;  /* 0x0000002d37377223 */ /* 0x000fe20000010056 */
[----:B------:R-:W-:Y:S01]  /*5ac0*/  FFMA.FTZ R188, R188, R2, R103 ;  /* 0x00000002bcbc7223 */ /* 0x000fe20000010067 */
[----:B------:R-:W-:Y:S02]  /*5ad0*/  HADD2.F32 R2, -RZ, R24.H0_H0 ;  /* 0x20000018ff027230 */ /* 0x000fe40000004100 */
[----:B------:R-:W-:Y:S01]  /*5ae0*/  FFMA.FTZ R131, R131, R3, R88 ;  /* 0x0000000383837223 */ /* 0x000fe20000010058 */
[--C-:B------:R-:W-:Y:S02]  /*5af0*/  HADD2.F32 R3, -RZ, R25.reuse.H0_H0 ;  /* 0x20000019ff037230 */ /* 0x100fe40000004100 */
[----:B------:R-:W-:Y:S01]  /*5b00*/  FMUL.FTZ R194, R129, R194 ;  /* 0x000000c281c27220 */ /* 0x000fe20000410000 */
[----:B------:R-:W-:-:S02]  /*5b10*/  HADD2.F32 R45, -RZ, R25.H1_H1 ;  /* 0x30000019ff2d7230 */ /* 0x000fc40000004100 */
[----:B------:R-:W-:Y:S01]  /*5b20*/  FFMA.FTZ R139, R139, R2, R92 ;  /* 0x000000028b8b7223 */ /* 0x000fe2000001005c */
[----:B------:R-:W-:Y:S02]  /*5b30*/  HADD2.F32 R2, -RZ, R24.H1_H1 ;  /* 0x30000018ff027230 */ /* 0x000fe40000004100 */
[----:B------:R-:W-:Y:S01]  /*5b40*/  FFMA.FTZ R135, R135, R3, R90 ;  /* 0x0000000387877223 */ /* 0x000fe2000001005a */
[--C-:B------:R-:W-:Y:S02]  /*5b50*/  HADD2.F32 R3, -RZ, R22.reuse.H0_H0 ;  /* 0x20000016ff037230 */ /* 0x100fe40000004100 */
[C---:B------:R-:W-:Y:S01]  /*5b60*/  FMUL.FTZ R44, R129.reuse, R44 ;  /* 0x0000002c812c7220 */ /* 0x040fe20000410000 */
[----:B------:R-:W-:Y:S01]  /*5b70*/  FMUL.FTZ R137, R129, R180 ;  /* 0x000000b481897220 */ /* 0x000fe20000410000 */
[----:B------:R-:W-:Y:S01]  /*5b80*/  FFMA.FTZ R194, R194, R45, R89 ;  /* 0x0000002dc2c27223 */ /* 0x000fe20000010059 */
[----:B------:R-:W-:Y:S02]  /*5b90*/  HADD2.F32 R132, -RZ, R23.H0_H0 ;  /* 0x20000017ff847230 */ /* 0x000fe40000004100 */
[----:B------:R-:W-:Y:S01]  /*5ba0*/  FFMA.FTZ R180, R44, R2, R91 ;  /* 0x000000022cb47223 */ /* 0x000fe2000001005b */
[----:B------:R-:W-:-:S02]  /*5bb0*/  HADD2.F32 R143, -RZ, R22.H1_H1 ;  /* 0x30000016ff8f7230 */ /* 0x000fc40000004100 */
[----:B------:R-:W-:Y:S01]  /*5bc0*/  FMUL.FTZ R45, R129, R196 ;  /* 0x000000c4812d7220 */ /* 0x000fe20000410000 */
[--C-:B------:R-:W-:Y:S02]  /*5bd0*/  HADD2.F32 R141, -RZ, R21.reuse.H1_H1 ;  /* 0x30000015ff8d7230 */ /* 0x100fe40000004100 */
[----:B------:R-:W-:Y:S01]  /*5be0*/  FFMA.FTZ R137, R137, R3, R80 ;  /* 0x0000000389897223 */ /* 0x000fe20000010050 */
[----:B------:R-:W-:Y:S02]  /*5bf0*/  HADD2.F32 R2, -RZ, R20.H0_H0 ;  /* 0x20000014ff027230 */ /* 0x000fe40000004100 */
[C---:B------:R-:W-:Y:S01]  /*5c00*/  FMUL.FTZ R142, R129.reuse, R142 ;  /* 0x0000008e818e7220 */ /* 0x040fe20000410000 */
[C---:B------:R-:W-:Y:S01]  /*5c10*/  FMUL.FTZ R128, R129.reuse, R128 ;  /* 0x0000008081807220 */ /* 0x040fe20000410000 */
[----:B------:R-:W-:Y:S01]  /*5c20*/  FMUL.FTZ R3, R129, R50 ;  /* 0x0000003281037220 */ /* 0x000fe20000410000 */
[----:B------:R-:W-:Y:S01]  /*5c30*/  FFMA.FTZ R132, R45, R132, R78 ;  /* 0x000000842d847223 */ /* 0x000fe2000001004e */
[----:B------:R-:W-:-:S02]  /*5c40*/  HADD2.F32 R44, -RZ, R21.H0_H0 ;  /* 0x20000015ff2c7230 */ /* 0x000fc40000004100 */
[----:B------:R-:W-:Y:S01]  /*5c50*/  FFMA.FTZ R50, R142, R143, R79 ;  /* 0x0000008f8e327223 */ /* 0x000fe2000001004f */
[----:B------:R-:W-:Y:S01]  /*5c60*/  FFMA.FTZ R141, R128, R141, R81 ;  /* 0x0000008d808d7223 */ /* 0x000fe20000010051 */
[----:B------:R-:W-:Y:S01]  /*5c70*/  FMUL.FTZ R45, R129, R58 ;  /* 0x0000003a812d7220 */ /* 0x000fe20000410000 */
[----:B------:R-:W-:Y:S01]  /*5c80*/  FFMA.FTZ R128, R3, R2, R84 ;  /* 0x0000000203807223 */ /* 0x000fe20000010054 */
[----:B------:R-:W-:Y:S02]  /*5c90*/  HADD2.F32 R143, -RZ, R20.H1_H1 ;  /* 0x30000014ff8f7230 */ /* 0x000fe40000004100 */
[C---:B------:R-:W-:Y:S01]  /*5ca0*/  FMUL.FTZ R42, R129.reuse, R42 ;  /* 0x0000002a812a7220 */ /* 0x040fe20000410000 */
[----:B------:R-:W-:Y:S02]  /*5cb0*/  HADD2.F32 R2, -RZ, R18.H0_H0 ;  /* 0x20000012ff027230 */ /* 0x000fe40000004100 */
[----:B------:R-:W-:Y:S01]  /*5cc0*/  FMUL.FTZ R147, R129, R150 ;  /* 0x0000009681937220 */ /* 0x000fe20000410000 */
[----:B------:R-:W-:-:S02]  /*5cd0*/  HADD2.F32 R142, -RZ, R19.H0_H0 ;  /* 0x20000013ff8e7230 */ /* 0x000fc40000004100 */
[----:B------:R-:W-:Y:S01]  /*5ce0*/  FMUL.FTZ R3, R129, R158 ;  /* 0x0000009e81037220 */ /* 0x000fe20000410000 */
[----:B------:R-:W-:Y:S01]  /*5cf0*/  FFMA.FTZ R58, R45, R44, R82 ;  /* 0x0000002c2d3a7223 */ /* 0x000fe20000010052 */
[----:B------:R-:W-:Y:S01]  /*5d00*/  FFMA.FTZ R143, R42, R143, R83 ;  /* 0x0000008f2a8f7223 */ /* 0x000fe20000010053 */
[----:B------:R-:W-:Y:S02]  /*5d10*/  HADD2.F32 R44, -RZ, R18.H1_H1 ;  /* 0x30000012ff2c7230 */ /* 0x000fe40000004100 */
[----:B------:R-:W-:Y:S01]  /*5d20*/  FFMA.FTZ R147, R147, R2, R72 ;  /* 0x0000000293937223 */ /* 0x000fe20000010048 */
[--C-:B------:R-:W-:Y:S02]  /*5d30*/  HADD2.F32 R42, -RZ, R17.reuse.H0_H0 ;  /* 0x20000011ff2a7230 */ /* 0x100fe40000004100 */
[----:B------:R-:W-:Y:S01]  /*5d40*/  FMUL.FTZ R140, R129, R140 ;  /* 0x0000008c818c7220 */ /* 0x000fe20000410000 */
[----:B------:R-:W-:Y:S02]  /*5d50*/  HADD2.F32 R149, -RZ, R17.H1_H1 ;  /* 0x30000011ff957230 */ /* 0x000fe40000004100 */
[----:B------:R-:W-:Y:S01]  /*5d60*/  FFMA.FTZ R142, R3, R142, R70 ;  /* 0x0000008e038e7223 */ /* 0x000fe20000010046 */
[----:B------:R-:W-:-:S02]  /*5d70*/  HADD2.F32 R2, -RZ, R16.H0_H0 ;  /* 0x20000010ff027230 */ /* 0x000fc40000004100 */
[C---:B------:R-:W-:Y:S01]  /*5d80*/  FMUL.FTZ R45, R129.reuse, R56 ;  /* 0x00000038812d7220 */ /* 0x040fe20000410000 */
[C---:B------:R-:W-:Y:S01]  /*5d90*/  FMUL.FTZ R126, R129.reuse, R126 ;  /* 0x0000007e817e7220 */ /* 0x040fe20000410000 */
[----:B------:R-:W-:Y:S01]  /*5da0*/  FMUL.FTZ R3, R129, R48 ;  /* 0x0000003081037220 */ /* 0x000fe20000410000 */
[----:B------:R-:W-:Y:S01]  /*5db0*/  FFMA.FTZ R48, R140, R44, R71 ;  /* 0x0000002c8c307223 */ /* 0x000fe20000010047 */
[----:B------:R-:W-:Y:S01]  /*5dc0*/  FFMA.FTZ R56, R45, R42, R74 ;  /* 0x0000002a2d387223 */ /* 0x000fe2000001004a */
[----:B------:R-:W-:Y:S01]  /*5dd0*/  FFMA.FTZ R149, R126, R149, R73 ;  /* 0x000000957e957223 */ /* 0x000fe20000010049 */
[----:B------:R-:W-:Y:S02]  /*5de0*/  HADD2.F32 R140, -RZ, R15.H0_H0 ;  /* 0x2000000fff8c7230 */ /* 0x000fe40000004100 */
[----:B------:R-:W-:Y:S01]  /*5df0*/  FFMA.FTZ R126, R3, R2, R76 ;  /* 0x00000002037e7223 */ /* 0x000fe2000001004c */
[----:B------:R-:W-:Y:S01]  /*5e00*/  FMUL.FTZ R45, R129, R156 ;  /* 0x0000009c812d7220 */ /* 0x000fe20000410000 */
[----:B------:R-:W-:-:S02]  /*5e10*/  HADD2.F32 R2, -RZ, R14.H0_H0 ;  /* 0x2000000eff027230 */ /* 0x000fc40000004100 */
[----:B------:R-:W-:Y:S01]  /*5e20*/  FMUL.FTZ R3, R129, R148 ;  /* 0x0000009481037220 */ /* 0x000fe20000410000 */
[----:B------:R-:W-:Y:S02]  /*5e30*/  HADD2.F32 R156, -RZ, R13.H0_H0 ;  /* 0x2000000dff9c7230 */ /* 0x000fe40000004100 */
[----:B------:R-:W-:Y:S01]  /*5e40*/  FFMA.FTZ R140, R45, R140, R62 ;  /* 0x0000008c2d8c7223 */ /* 0x000fe2000001003e */
[----:B------:R-:W-:Y:S02]  /*5e50*/  HADD2.F32 R153, -RZ, R16.H1_H1 ;  /* 0x30000010ff997230 */ /* 0x000fe40000004100 */
[C---:B------:R-:W-:Y:S01]  /*5e60*/  FMUL.FTZ R45, R129.reuse, R54 ;  /* 0x00000036812d7220 */ /* 0x040fe20000410000 */
[----:B------:R-:W-:Y:S01]  /*5e70*/  FMUL.FTZ R40, R129, R40 ;  /* 0x0000002881287220 */ /* 0x000fe20000410000 */
[----:B------:R-:W-:Y:S01]  /*5e80*/  FFMA.FTZ R148, R3, R2, R64 ;  /* 0x0000000203947223 */ /* 0x000fe20000010040 */
[----:B------:R-:W-:Y:S02]  /*5e90*/  HADD2.F32 R158, -RZ, R12.H0_H0 ;  /* 0x2000000cff9e7230 */ /* 0x000fe40000004100 */
[----:B------:R-:W-:Y:S01]  /*5ea0*/  FMUL.FTZ R3, R129, R46 ;  /* 0x0000002e81037220 */ /* 0x000fe20000410000 */
[----:B------:R-:W-:-:S02]  /*5eb0*/  HADD2.F32 R155, -RZ, R15.H1_H1 ;  /* 0x3000000fff9b7230 */ /* 0x000fc40000004100 */
[----:B------:R-:W-:Y:S01]  /*5ec0*/  FMUL.FTZ R160, R129, R160 ;  /* 0x000000a081a07220 */ /* 0x000fe20000410000 */
[----:B------:R-:W-:Y:S01]  /*5ed0*/  FFMA.FTZ R156, R45, R156, R66 ;  /* 0x0000009c2d9c7223 */ /* 0x000fe20000010042 */
[----:B------:R-:W-:Y:S02]  /*5ee0*/  HADD2.F32 R2, -RZ, R12.H1_H1 ;  /* 0x3000000cff027230 */ /* 0x000fe40000004100 */
[----:B------:R-:W-:Y:S01]  /*5ef0*/  FFMA.FTZ R153, R40, R153, R75 ;  /* 0x0000009928997223 */ /* 0x000fe2000001004b */
[----:B------:R-:W-:Y:S02]  /*5f00*/  HADD2.F32 R42, -RZ, R11.H0_H0 ;  /* 0x2000000bff2a7230 */ /* 0x000fe40000004100 */
[C---:B------:R-:W-:Y:S01]  /*5f10*/  FMUL.FTZ R0, R129.reuse, R0 ;  /* 0x0000000081007220 */ /* 0x040fe20000410000 */
[----:B------:R-:W-:Y:S01]  /*5f20*/  FMUL.FTZ R45, R129, R164 ;  /* 0x000000a4812d7220 */ /* 0x000fe20000410000 */
[----:B------:R-:W-:Y:S01]  /*5f30*/  FFMA.FTZ R158, R3, R158, R68 ;  /* 0x0000009e039e7223 */ /* 0x000fe20000010044 */
[----:B------:R-:W-:-:S02]  /*5f40*/  HADD2.F32 R40, -RZ, R10.H0_H0 ;  /* 0x2000000aff287230 */ /* 0x000fc40000004100 */
[----:B------:R-:W-:Y:S01]  /*5f50*/  FMUL.FTZ R3, R129, R152 ;  /* 0x0000009881037220 */ /* 0x000fe20000410000 */
[----:B------:R-:W-:Y:S01]  /*5f60*/  FFMA.FTZ R155, R160, R155, R61 ;  /* 0x0000009ba09b7223 */ /* 0x000fe2000001003d */
[----:B------:R-:W-:Y:S01]  /*5f70*/  FFMA.FTZ R161, R0, R2, R67 ;  /* 0x0000000200a17223 */ /* 0x000fe20000010043 */
[----:B------:R-:W-:Y:S01]  /*5f80*/  FFMA.FTZ R160, R45, R42, R110 ;  /* 0x0000002a2da07223 */ /* 0x000fe2000001006e */
[----:B------:R-:W-:Y:S02]  /*5f90*/  HADD2.F32 R44, -RZ, R11.H1_H1 ;  /* 0x3000000bff2c7230 */ /* 0x000fe40000004100 */
[----:B------:R-:W-:Y:S01]  /*5fa0*/  FMUL.FTZ R166, R129, R166 ;  /* 0x000000a681a67220 */ /* 0x000fe20000410000 */
[----:B------:R-:W-:Y:S02]  /*5fb0*/  HADD2.F32 R42, -RZ, R10.H1_H1 ;  /* 0x3000000aff2a7230 */ /* 0x000fe40000004100 */
[----:B------:R-:W-:Y:S01]  /*5fc0*/  FFMA.FTZ R152, R3, R40, R108 ;  /* 0x0000002803987223 */ /* 0x000fe2000001006c */
[----:B------:R-:W-:-:S02]  /*5fd0*/  HADD2.F32 R2, -RZ, R9.H0_H0 ;  /* 0x20000009ff027230 */ /* 0x000fc40000004100 */
[C---:B------:R-:W-:Y:S01]  /*5fe0*/  FMUL.FTZ R154, R129.reuse, R154 ;  /* 0x0000009a819a7220 */ /* 0x040fe20000410000 */
[C---:B------:R-:W-:Y:S01]  /*5ff0*/  FMUL.FTZ R45, R129.reuse, R144 ;  /* 0x00000090812d7220 */ /* 0x040fe20000410000 */
[----:B------:R-:W-:Y:S02]  /*6000*/  HADD2.F32 R0, -RZ, R8.H0_H0 ;  /* 0x20000008ff007230 */ /* 0x000fe40000004100 */
[----:B------:R-:W-:Y:S01]  /*6010*/  FMUL.FTZ R3, R129, R136 ;  /* 0x0000008881037220 */ /* 0x000fe20000410000 */
[----:B------:R-:W-:Y:S02]  /*6020*/  HADD2.F32 R145, -RZ, R19.H1_H1 ;  /* 0x30000013ff917230 */ /* 0x000fe40000004100 */
[----:B------:R-:W-:Y:S01]  /*6030*/  FFMA.FTZ R169, R166, R44, R113 ;  /* 0x0000002ca6a97223 */ /* 0x000fe20000010071 */
[----:B------:R-:W-:Y:S01]  /*6040*/  FFMA.FTZ R167, R154, R42, R111 ;  /* 0x0000002a9aa77223 */ /* 0x000fe2000001006f */
[----:B------:R-:W-:Y:S01]  /*6050*/  FFMA.FTZ R136, R45, R2, R106 ;  /* 0x000000022d887223 */ /* 0x000fe2000001006a */
[----:B------:R-:W-:Y:S01]  /*6060*/  FMUL.FTZ R162, R129, R162 ;  /* 0x000000a281a27220 */ /* 0x000fe20000410000 */
[----:B------:R-:W-:-:S02]  /*6070*/  HADD2.F32 R44, -RZ, R7.H0_H0 ;  /* 0x20000007ff2c7230 */ /* 0x000fc40000004100 */
[----:B------:R-:W-:Y:S01]  /*6080*/  FMUL.FTZ R45, R129, R172 ;  /* 0x000000ac812d7220 */ /* 0x000fe20000410000 */
[----:B------:R-:W-:Y:S02]  /*6090*/  HADD2.F32 R42, -RZ, R6.H0_H0 ;  /* 0x20000006ff2a7230 */ /* 0x000fe40000004100 */
[----:B------:R-:W-:Y:S01]  /*60a0*/  FFMA.FTZ R0, R3, R0, R60 ;  /* 0x0000000003007223 */ /* 0x000fe2000001003c */
[----:B------:R-:W-:Y:S01]  /*60b0*/  FMUL.FTZ R151, R129, R176 ;  /* 0x000000b081977220 */ /* 0x000fe20000410000 */
[----:B------:R-:W0:Y:S01]  /*60c0*/  @!P3 LDC.64 R2, c[0x0][0x258] ;  /* 0x00009600ff02bb82 */ /* 0x000e220000000a00 */
[----:B------:R-:W-:Y:S01]  /*60d0*/  FFMA.FTZ R145, R162, R145, R69 ;  /* 0x00000091a2917223 */ /* 0x000fe20000010045 */
[----:B------:R-:W-:Y:S02]  /*60e0*/  HADD2.F32 R133, -RZ, R98.H1_H1 ;  /* 0x30000062ff857230 */ /* 0x000fe40000004100 */
[----:B------:R-:W-:Y:S01]  /*60f0*/  FFMA.FTZ R162, R151, R44, R118 ;  /* 0x0000002c97a27223 */ /* 0x000fe20000010076 */
[----:B------:R-:W-:Y:S01]  /*6100*/  FFMA.FTZ R154, R45, R42, R116 ;  /* 0x0000002a2d9a7223 */ /* 0x000fe20000010074 */
[----:B------:R-:W-:Y:S01]  /*6110*/  FMUL.FTZ R200, R129, R200 ;  /* 0x000000c881c87220 */ /* 0x000fe20000410000 */
[----:B------:R-:W-:-:S02]  /*6120*/  HADD2.F32 R40, -RZ, R9.H1_H1 ;  /* 0x30000009ff287230 */ /* 0x000fc40000004100 */
[C---:B------:R-:W-:Y:S01]  /*6130*/  FMUL.FTZ R146, R129.reuse, R146 ;  /* 0x0000009281927220 */ /* 0x040fe20000410000 */
[----:B------:R-:W1:Y:S01]  /*6140*/  LDC.64 R44, c[0x0][0x2b8] ;  /* 0x0000ae00ff2c7b82 */ /* 0x000e620000000a00 */
[----:B------:R-:W-:Y:S01]  /*6150*/  FFMA.FTZ R184, R200, R133, R95 ;  /* 0x00000085c8b87223 */ /* 0x000fe2000001005f */
[----:B------:R-:W-:Y:S02]  /*6160*/  HADD2.F32 R133, -RZ, R27.H1_H1 ;  /* 0x3000001bff857230 */ /* 0x000fe40000004100 */
[C---:B------:R-:W-:Y:S01]  /*6170*/  FMUL.FTZ R190, R129.reuse, R212 ;  /* 0x000000d481be7220 */ /* 0x040fe20000410000 */
[----:B------:R-:W-:Y:S02]  /*6180*/  HADD2.F32 R46, -RZ, R7.H1_H1 ;  /* 0x30000007ff2e7230 */ /* 0x000fe40000004100 */
[----:B------:R-:W-:Y:S01]  /*6190*/  FFMA.FTZ R165, R146, R40, R109 ;  /* 0x0000002892a57223 */ /* 0x000fe2000001006d */
[----:B------:R-:W-:Y:S01]  /*61a0*/  FMUL.FTZ R171, R129, R178 ;  /* 0x000000b281ab7220 */ /* 0x000fe20000410000 */
[----:B------:R-:W-:-:S02]  /*61b0*/  HADD2.F32 R40, -RZ, R8.H1_H1 ;  /* 0x30000008ff287230 */ /* 0x000fc40000004100 */
[----:B------:R-:W-:Y:S01]  /*61c0*/  FMUL.FTZ R130, R129, R130 ;  /* 0x0000008281827220 */ /* 0x000fe20000410000 */
[----:B------:R-:W-:Y:S01]  /*61d0*/  FFMA.FTZ R190, R190, R133, R85 ;  /* 0x00000085bebe7223 */ /* 0x000fe20000010055 */
[----:B------:R-:W-:Y:S01]  /*61e0*/  FFMA.FTZ R177, R171, R46, R122 ;  /* 0x0000002eabb17223 */ /* 0x000fe2000001007a */
[----:B------:R-:W-:Y:S02]  /*61f0*/  HADD2.F32 R133, -RZ, R26.H1_H1 ;  /* 0x3000001aff857230 */ /* 0x000fe40000004100 */
[C---:B------:R-:W-:Y:S01]  /*6200*/  FMUL.FTZ R208, R129.reuse, R208 ;  /* 0x000000d081d07220 */ /* 0x040fe20000410000 */
[----:B------:R-:W-:Y:S02]  /*6210*/  HADD2.F32 R46, -RZ, R6.H1_H1 ;  /* 0x30000006ff2e7230 */ /* 0x000fe40000004100 */
[----:B------:R-:W-:Y:S01]  /*6220*/  FFMA.FTZ R163, R130, R40, R107 ;  /* 0x0000002882a37223 */ /* 0x000fe2000001006b */
[----:B------:R-:W-:Y:S01]  /*6230*/  FMUL.FTZ R174, R129, R174 ;  /* 0x000000ae81ae7220 */ /* 0x000fe20000410000 */
[----:B------:R-:W-:-:S02]  /*6240*/  HADD2.F32 R40, -RZ, R5.H0_H0 ;  /* 0x20000005ff287230 */ /* 0x000fc40000004100 */
[C---:B------:R-:W-:Y:S01]  /*6250*/  FMUL.FTZ R151, R129.reuse, R168 ;  /* 0x000000a881977220 */ /* 0x040fe20000410000 */
[----:B------:R-:W-:Y:S02]  /*6260*/  HADD2.F32 R42, -RZ, R5.H1_H1 ;  /* 0x30000005ff2a7230 */ /* 0x000fe40000004100 */
[C---:B------:R-:W-:Y:S01]  /*6270*/  FMUL.FTZ R170, R129.reuse, R170 ;  /* 0x000000aa81aa7220 */ /* 0x040fe20000410000 */
[----:B------:R-:W-:Y:S02]  /*6280*/  HADD2.F32 R159, -RZ, R13.H1_H1 ;  /* 0x3000000dff9f7230 */ /* 0x000fe40000004100 */
[----:B------:R-:W-:Y:S01]  /*6290*/  FFMA.FTZ R192, R208, R133, R87 ;  /* 0x00000085d0c07223 */ /* 0x000fe20000010057 */
[----:B------:R-:W-:Y:S01]  /*62a0*/  FMUL.FTZ R124, R129, R124 ;  /* 0x0000007c817c7220 */ /* 0x000fe20000410000 */
[----:B------:R-:W-:Y:S01]  /*62b0*/  FFMA.FTZ R175, R174, R46, R119 ;  /* 0x0000002eaeaf7223 */ /* 0x000fe20000010077 */
[----:B------:R-:W-:Y:S01]  /*62c0*/  HADD2.F32 R133, -RZ, R23.H1_H1 ;  /* 0x30000017ff857230 */ /* 0x000fe20000004100 */
[----:B------:R-:W-:Y:S01]  /*62d0*/  LEA R46, P4, R53, UR8, 0x4 ;  /* 0x00000008352e7c11 */ /* 0x000fe2000f8820ff */
[----:B------:R-:W-:Y:S01]  /*62e0*/  FMUL.FTZ R198, R129, R198 ;  /* 0x000000c681c67220 */ /* 0x000fe20000410000 */
[----:B------:R-:W-:Y:S01]  /*62f0*/  FFMA.FTZ R146, R151, R40, R114 ;  /* 0x0000002897927223 */ /* 0x000fe20000010072 */
[----:B------:R-:W-:Y:S01]  /*6300*/  FFMA.FTZ R173, R170, R42, R117 ;  /* 0x0000002aaaad7223 */ /* 0x000fe20000010075 */
[----:B------:R-:W-:Y:S01]  /*6310*/  HADD2.F32 R54, -RZ, R4.H0_H0 ;  /* 0x20000004ff367230 */ /* 0x000fe20000004100 */
[----:B------:R-:W-:Y:S01]  /*6320*/  F2FP.F16.F32.PACK_AB R42, R184, R41 ;  /* 0x00000029b82a723e */ /* 0x000fe200000000ff */
[----:B------:R-:W-:-:S02]  /*6330*/  HADD2.F32 R157, -RZ, R14.H1_H1 ;  /* 0x3000000eff9d7230 */ /* 0x000fc40000004100 */
[C---:B------:R-:W-:Y:S01]  /*6340*/  FMUL.FTZ R151, R129.reuse, R52 ;  /* 0x0000003481977220 */ /* 0x040fe20000410000 */
[----:B------:R-:W-:Y:S01]  /*6350*/  FMUL.FTZ R138, R129, R138 ;  /* 0x0000008a818a7220 */ /* 0x000fe20000410000 */
[----:B------:R-:W-:Y:S01]  /*6360*/  FFMA.FTZ R159, R124, R159, R65 ;  /* 0x0000009f7c9f7223 */ /* 0x000fe20000010041 */
[----:B------:R-:W-:Y:S01]  /*6370*/  F2FP.F16.F32.PACK_AB R41, R186, R47 ;  /* 0x0000002fba29723e */ /* 0x000fe200000000ff */
[----:B0-----:R-:W-:Y:S01]  /*6380*/  @!P3 IMAD.WIDE R2, R121, 0x4, R2 ;  /* 0x000000047902b825 */ /* 0x001fe200078e0202 */
[----:B------:R-:W-:-:S03]  /*6390*/  F2FP.F16.F32.PACK_AB R43, R182, R43 ;  /* 0x0000002bb62b723e */ /* 0x000fc600000000ff */
[----:B------:R-:W-:Y:S01]  /*63a0*/  FFMA.FTZ R133, R198, R133, R77 ;  /* 0x00000085c6857223 */ /* 0x000fe2000001004d */
[----:B------:R-:W-:Y:S01]  /*63b0*/  LEA.HI.X R47, R53, UR9, RZ, 0x4, P4 ;  /* 0x00000009352f7c11 */ /* 0x000fe2000a0f24ff */
[----:B------:R-:W-:Y:S01]  /*63c0*/  HADD2.F32 R124, -RZ, R4.H1_H1 ;  /* 0x30000004ff7c7230 */ /* 0x000fe20000004100 */
[----:B------:R-:W-:Y:S01]  /*63d0*/  F2FP.F16.F32.PACK_AB R40, R188, R49 ;  /* 0x00000031bc28723e */ /* 0x000fe200000000ff */
[----:B------:R-:W-:Y:S01]  /*63e0*/  FMUL.FTZ R134, R129, R134 ;  /* 0x0000008681867220 */ /* 0x000fe20000410000 */
[----:B------:R-:W-:Y:S01]  /*63f0*/  FFMA.FTZ R144, R151, R54, R112 ;  /* 0x0000003697907223 */ /* 0x000fe20000010070 */
[----:B------:R-:W-:Y:S01]  /*6400*/  FFMA.FTZ R157, R138, R157, R63 ;  /* 0x0000009d8a9d7223 */ /* 0x000fe2000001003f */
[----:B------:R-:W-:Y:S01]  /*6410*/  F2FP.F16.F32.PACK_AB R55, R190, R55 ;  /* 0x00000037be37723e */ /* 0x000fe200000000ff */
[----:B-1----:R-:W-:Y:S01]  /*6420*/  IMAD.WIDE.U32 R150, R51, 0x10, R44 ;  /* 0x0000001033967825 */ /* 0x002fe200078e002c */
[----:B------:R-:W-:Y:S01]  /*6430*/  F2FP.F16.F32.PACK_AB R54, R192, R131 ;  /* 0x00000083c036723e */ /* 0x000fe200000000ff */
[----:B------:R0:W-:Y:S01]  /*6440*/  @!P3 STG.E desc[UR4][R2.64], R129 ;  /* 0x000000810200b986 */ /* 0x0001e2000c101904 */
[----:B------:R-:W-:Y:S01]  /*6450*/  F2FP.F16.F32.PACK_AB R53, R194, R135 ;  /* 0x00000087c235723e */ /* 0x000fe200000000ff */
[----:B------:R-:W-:Y:S01]  /*6460*/  FFMA.FTZ R171, R134, R124, R115 ;  /* 0x0000007c86ab7223 */ /* 0x000fe20000010073 */
[----:B------:R-:W-:Y:S01]  /*6470*/  F2FP.F16.F32.PACK_AB R52, R180, R139 ;  /* 0x0000008bb434723e */ /* 0x000fe200000000ff */
[----:B------:R1:W-:Y:S01]  /*6480*/  STG.E.128 desc[UR4][R46.64], R40 ;  /* 0x000000282e007986 */ /* 0x0003e2000c101d04 */
[----:B------:R-:W-:Y:S01]  /*6490*/  IMAD.WIDE.U32 R130, R57, 0x10, R44 ;  /* 0x0000001039827825 */ /* 0x000fe200078e002c */
[----:B------:R-:W-:-:S02]  /*64a0*/  F2FP.F16.F32.PACK_AB R51, R155, R140 ;  /* 0x0000008c9b33723e */ /* 0x000fc400000000ff */
[----:B------:R2:W-:Y:S01]  /*64b0*/  STG.E.128 desc[UR4][R150.64], R52 ;  /* 0x0000003496007986 */ /* 0x0005e2000c101d04 */
[--C-:B------:R-:W-:Y:S01]  /*64c0*/  IMAD.WIDE.U32 R134, R59, 0x10, R44.reuse ;  /* 0x000000103b867825 */ /* 0x100fe200078e002c */
[----:B------:R-:W-:Y:S02]  /*64d0*/  F2FP.F16.F32.PACK_AB R49, R159, R156 ;  /* 0x0000009c9f31723e */ /* 0x000fe400000000ff */
[----:B------:R-:W-:Y:S01]  /*64e0*/  F2FP.F16.F32.PACK_AB R59, R177, R162 ;  /* 0x000000a2b13b723e */ /* 0x000fe200000000ff */
[--C-:B------:R-:W-:Y:S01]  /*64f0*/  IMAD.WIDE.U32 R138, R123, 0x10, R44.reuse ;  /* 0x000000107b8a7825 */ /* 0x100fe200078e002c */
[----:B------:R-:W-:Y:S02]  /*6500*/  F2FP.F16.F32.PACK_AB R57, R173, R146 ;  /* 0x00000092ad39723e */ /* 0x000fe400000000ff */
[----:B------:R-:W-:Y:S01]  /*6510*/  IADD3 R121, R121, UR10, RZ ;  /* 0x0000000a79797c10 */ /* 0x000fe2000fffe0ff */
[----:B------:R-:W-:-:S03]  /*6520*/  IMAD.WIDE.U32 R124, R125, 0x10, R44 ;  /* 0x000000107d7c7825 */ /* 0x000fc600078e002c */
[----:B------:R-:W-:Y:S01]  /*6530*/  ISETP.GE.AND P3, PT, R121, UR11, PT ;  /* 0x0000000b79007c0c */ /* 0x000fe2000bf66270 */
[----:B0-----:R-:W-:Y:S01]  /*6540*/  IMAD.WIDE.U32 R2, R127, 0x10, R44 ;  /* 0x000000107f027825 */ /* 0x001fe200078e002c */
[----:B-1----:R-:W-:Y:S02]  /*6550*/  F2FP.F16.F32.PACK_AB R43, R133, R132 ;  /* 0x00000084852b723e */ /* 0x002fe400000000ff */
[----:B------:R-:W-:Y:S02]  /*6560*/  F2FP.F16.F32.PACK_AB R42, R50, R137 ;  /* 0x00000089322a723e */ /* 0x000fe400000000ff */
[----:B------:R-:W-:Y:S02]  /*6570*/  F2FP.F16.F32.PACK_AB R41, R141, R58 ;  /* 0x0000003a8d29723e */ /* 0x000fe400000000ff */
[----:B------:R-:W-:Y:S02]  /*6580*/  F2FP.F16.F32.PACK_AB R40, R143, R128 ;  /* 0x000000808f28723e */ /* 0x000fe400000000ff */
[----:B------:R-:W-:-:S02]  /*6590*/  F2FP.F16.F32.PACK_AB R47, R145, R142 ;  /* 0x0000008e912f723e */ /* 0x000fc400000000ff */
[----:B------:R-:W-:Y:S01]  /*65a0*/  F2FP.F16.F32.PACK_AB R46, R48, R147 ;  /* 0x00000093302e723e */ /* 0x000fe200000000ff */
[----:B------:R0:W-:Y:S01]  /*65b0*/  STG.E.128 desc[UR4][R130.64], R40 ;  /* 0x0000002882007986 */ /* 0x0001e2000c101d04 */
[----:B------:R-:W-:Y:S02]  /*65c0*/  F2FP.F16.F32.PACK_AB R45, R149, R56 ;  /* 0x00000038952d723e */ /* 0x000fe400000000ff */
[----:B------:R-:W-:Y:S02]  /*65d0*/  F2FP.F16.F32.PACK_AB R44, R153, R126 ;  /* 0x0000007e992c723e */ /* 0x000fe400000000ff */
[----:B------:R-:W-:Y:S02]  /*65e0*/  F2FP.F16.F32.PACK_AB R50, R157, R148 ;  /* 0x000000949d32723e */ /* 0x000fe400000000ff */
[----:B------:R-:W-:Y:S01]  /*65f0*/  F2FP.F16.F32.PACK_AB R48, R161, R158 ;  /* 0x0000009ea130723e */ /* 0x000fe200000000ff */
[----:B------:R0:W-:Y:S01]  /*6600*/  STG.E.128 desc[UR4][R134.64], R44 ;  /* 0x0000002c86007986 */ /* 0x0001e2000c101d04 */
[----:B--2---:R-:W-:-:S02]  /*6610*/  F2FP.F16.F32.PACK_AB R55, R169, R160 ;  /* 0x000000a0a937723e */ /* 0x004fc400000000ff */
[----:B------:R-:W-:Y:S01]  /*6620*/  F2FP.F16.F32.PACK_AB R54, R167, R152 ;  /* 0x00000098a736723e */ /* 0x000fe200000000ff */
[----:B------:R0:W-:Y:S01]  /*6630*/  STG.E.128 desc[UR4][R138.64], R48 ;  /* 0x000000308a007986 */ /* 0x0001e2000c101d04 */
[----:B------:R-:W-:Y:S02]  /*6640*/  F2FP.F16.F32.PACK_AB R53, R165, R136 ;  /* 0x00000088a535723e */ /* 0x000fe400000000ff */
[----:B------:R-:W-:Y:S02]  /*6650*/  F2FP.F16.F32.PACK_AB R52, R163, R0 ;  /* 0x00000000a334723e */ /* 0x000fe400000000ff */
[----:B------:R-:W-:Y:S02]  /*6660*/  F2FP.F16.F32.PACK_AB R58, R175, R154 ;  /* 0x0000009aaf3a723e */ /* 0x000fe400000000ff */
[----:B------:R-:W-:Y:S01]  /*6670*/  F2FP.F16.F32.PACK_AB R56, R171, R144 ;  /* 0x00000090ab38723e */ /* 0x000fe200000000ff */
[----:B------:R0:W-:Y:S01]  /*6680*/  STG.E.128 desc[UR4][R124.64], R52 ;  /* 0x000000347c007986 */ /* 0x0001e2000c101d04 */
[----:B------:R-:W-:-:S03]  /*6690*/  SEL R0, RZ, 0x1, P2 ;  /* 0x00000001ff007807 */ /* 0x000fc60001000000 */
[----:B------:R0:W-:Y:S01]  /*66a0*/  STG.E.128 desc[UR4][R2.64], R56 ;  /* 0x0000003802007986 */ /* 0x0001e2000c101d04 */
[----:B------:R-:W-:Y:S05]  /*66b0*/  @!P3 BRA `(.L_x_5809) ;  /* 0xffffffa00028b947 */ /* 0x000fea000383ffff */
[----:B------:R-:W-:Y:S05]  /*66c0*/  EXIT ;  /* 0x000000000000794d */ /* 0x000fea0003800000 */
.L_x_5808:
[----:B------:R-:W-:Y:S01]  /*66d0*/  HFMA2.MMA R48, -RZ, RZ, 0, 5.9604644775390625e-08 ;  /* 0x00000001ff307435 */ /* 0x000fe200000001ff */
[----:B------:R-:W-:Y:S02]  /*66e0*/  MOV R235, R0 ;  /* 0x0000000000eb7202 */ /* 0x000fe40000000f00 */
[----:B------:R-:W-:Y:S02]  /*66f0*/  MOV R237, 0x1f ;  /* 0x0000001f00ed7802 */ /* 0x000fe40000000f00 */
[----:B------:R-:W-:-:S07]  /*6700*/  MOV R46, 0xffffffff ;  /* 0xffffffff002e7802 */ /* 0x000fce0000000f00 */
[----:B-----5:R-:W-:Y:S05]  /*6710*/  WARPSYNC.COLLECTIVE R46, `(.L_x_5810) ;  /* 0x000000002e087348 */ /* 0x020fea0003c00000 */
[----:B------:R0:W1:Y:S02]  /*6720*/  SHFL.BFLY P4, R233, R235, R48, R237 ;  /* 0x0c000030ebe97389 */ /* 0x00006400000800ed */
[----:B01---5:R-:W-:Y:S01]  /*6730*/  ENDCOLLECTIVE ;  /* 0x000000000000791b */ /* 0x023fe20003800000 */
.L_x_5810:
[----:B------:R-:W-:Y:S01]  /*6740*/  HFMA2.MMA R48, -RZ, RZ, 0, 1.1920928955078125e-07 ;  /* 0x00000002ff307435 */ /* 0x000fe200000001ff */
[----:B------:R-:W-:-:S05]  /*6750*/  MOV R3, R233 ;  /* 0x000000e900037202 */ /* 0x000fca0000000f00 */
[----:B------:R-:W-:-:S05]  /*6760*/  FADD.FTZ R3, R0, R3 ;  /* 0x0000000300037221 */ /* 0x000fca0000010000 */
[----:B------:R-:W-:-:S07]  /*6770*/  MOV R235, R3 ;  /* 0x0000000300eb7202 */ /* 0x000fce0000000f00 */
[----:B------:R-:W-:Y:S05]  /*6780*/  WARPSYNC.COLLECTIVE R46, `(.L_x_5811) ;  /* 0x000000002e087348 */ /* 0x000fea0003c00000 */
[----:B------:R0:W1:Y:S02]  /*6790*/  SHFL.BFLY P4, R233, R235, R48, R237 ;  /* 0x0c000030ebe97389 */ /* 0x00006400000800ed */
[----:B01----:R-:W-:Y:S01]  /*67a0*/  ENDCOLLECTIVE ;  /* 0x000000000000791b */ /* 0x003fe20003800000 */
.L_x_5811:
[----:B------:R-:W-:Y:S01]  /*67b0*/  HFMA2.MMA R48, -RZ, RZ, 0, 2.384185791015625e-07 ;  /* 0x00000004ff307435 */ /* 0x000fe200000001ff */
[----:B------:R-:W-:-:S05]  /*67c0*/  MOV R2, R233 ;  /* 0x000000e900027202 */ /* 0x000fca0000000f00 */
[----:B------:R-:W-:-:S05]  /*67d0*/  FADD.FTZ R42, R3, R2 ;  /* 0x00000002032a7221 */ /* 0x000fca0000010000 */
[----:B------:R-:W-:-:S07]  /*67e0*/  MOV R235, R42 ;  /* 0x0000002a00eb7202 */ /* 0x000fce0000000f00 */
[----:B------:R-:W-:Y:S05]  /*67f0*/  WARPSYNC.COLLECTIVE R46, `(.L_x_5812) ;  /* 0x000000002e087348 */ /* 0x000fea0003c00000 */
[----:B------:R0:W1:Y:S02]  /*6800*/  SHFL.BFLY P4, R233, R235, R48, R237 ;  /* 0x0c000030ebe97389 */ /* 0x00006400000800ed */
[----:B01----:R-:W-:Y:S01]  /*6810*/  ENDCOLLECTIVE ;  /* 0x000000000000791b */ /* 0x003fe20003800000 */
.L_x_5812:
[----:B------:R-:W-:Y:S01]  /*6820*/  HFMA2.MMA R48, -RZ, RZ, 0, 4.76837158203125e-07 ;  /* 0x00000008ff307435 */ /* 0x000fe200000001ff */
[----:B------:R-:W-:-:S05]  /*6830*/  MOV R231, R233 ;  /* 0x000000e900e77202 */ /* 0x000fca0000000f00 */
[----:B------:R-:W-:-:S05]  /*6840*/  FADD.FTZ R231, R42, R231 ;  /* 0x000000e72ae77221 */ /* 0x000fca0000010000 */
[----:B------:R-:W-:-:S07]  /*6850*/  MOV R235, R231 ;  /* 0x000000e700eb7202 */ /* 0x000fce0000000f00 */
[----:B------:R-:W-:Y:S05]  /*6860*/  WARPSYNC.COLLECTIVE R46, `(.L_x_5813) ;  /* 0x000000002e087348 */ /* 0x000fea0003c00000 */
[----:B------:R0:W1:Y:S02]  /*6870*/  SHFL.BFLY P4, R233, R235, R48, R237 ;  /* 0x0c000030ebe97389 */ /* 0x00006400000800ed */
[----:B01----:R-:W-:Y:S01]  /*6880*/  ENDCOLLECTIVE ;  /* 0x000000000000791b */ /* 0x003fe20003800000 */
.L_x_5813:
[----:B------:R-:W-:Y:S01]  /*6890*/  HFMA2.MMA R48, -RZ, RZ, 0, 9.5367431640625e-07 ;  /* 0x00000010ff307435 */ /* 0x000fe200000001ff */
[----:B------:R-:W-:-:S05]  /*68a0*/  MOV R2, R233 ;  /* 0x000000e900027202 */ /* 0x000fca0000000f00 */
[----:B------:R-:W-:-:S05]  /*68b0*/  FADD.FTZ R44, R231, R2 ;  /* 0x00000002e72c7221 */ /* 0x000fca0000010000 */
[----:B------:R-:W-:-:S07]  /*68c0*/  MOV R235, R44 ;  /* 0x0000002c00eb7202 */ /* 0x000fce0000000f00 */
[----:B------:R-:W-:Y:S05]  /*68d0*/  WARPSYNC.COLLECTIVE R46, `(.L_x_5814) ;  /* 0x000000002e087348 */ /* 0x000fea0003c00000 */
[----:B------:R0:W1:Y:S02]  /*68e0*/  SHFL.BFLY P4, R233, R235, R48, R237 ;  /* 0x0c000030ebe97389 */ /* 0x00006400000800ed */
[----:B01----:R-:W-:Y:S01]  /*68f0*/  ENDCOLLECTIVE ;  /* 0x000000000000791b */ /* 0x003fe20003800000 */
.L_x_5814:
        /* <DEDUP_REMOVED lines=119> */
.L_x_5815:
[----:B------:R-:W-:Y:S01]  /*7070*/  HFMA2.MMA R48, -RZ, RZ, 0, 1.1920928955078125e-07 ;  /* 0x00000002ff307435 */ /* 0x000fe200000001ff */
[----:B------:R-:W-:-:S05]  /*7080*/  MOV R3, R233 ;  /* 0x000000e900037202 */ /* 0x000fca0000000f00 */
[----:B------:R-:W-:-:S05]  /*7090*/  FADD.FTZ R3, R0, R3 ;  /* 0x0000000300037221 */ /* 0x000fca0000010000 */
[----:B------:R-:W-:-:S07]  /*70a0*/  MOV R235, R3 ;  /* 0x0000000300eb7202 */ /* 0x000fce0000000f00 */
[----:B------:R-:W-:Y:S05]  /*70b0*/  WARPSYNC.COLLECTIVE R46, `(.L_x_5816) ;  /* 0x000000002e087348 */ /* 0x000fea0003c00000 */
[----:B------:R0:W1:Y:S02]  /*70c0*/  SHFL.BFLY P4, R233, R235, R48, R237 ;  /* 0x0c000030ebe97389 */ /* 0x00006400000800ed */
[----:B01----:R-:W-:Y:S01]  /*70d0*/  ENDCOLLECTIVE ;  /* 0x000000000000791b */ /* 0x003fe20003800000 */
.L_x_5816:
[----:B------:R-:W-:Y:S01]  /*70e0*/  HFMA2.MMA R48, -RZ, RZ, 0, 2.384185791015625e-07 ;  /* 0x00000004ff307435 */ /* 0x000fe200000001ff */
[----:B------:R-:W-:-:S05]  /*70f0*/  MOV R42, R233 ;  /* 0x000000e9002a7202 */ /* 0x000fca0000000f00 */
[----:B------:R-:W-:-:S05]  /*7100*/  FADD.FTZ R42, R3, R42 ;  /* 0x0000002a032a7221 */ /* 0x000fca0000010000 */
[----:B------:R-:W-:-:S07]  /*7110*/  MOV R235, R42 ;  /* 0x0000002a00eb7202 */ /* 0x000fce0000000f00 */
[----:B------:R-:W-:Y:S05]  /*7120*/  WARPSYNC.COLLECTIVE R46, `(.L_x_5817) ;  /* 0x000000002e087348 */ /* 0x000fea0003c00000 */
[----:B------:R0:W1:Y:S02]  /*7130*/  SHFL.BFLY P4, R233, R235, R48, R237 ;  /* 0x0c000030ebe97389 */ /* 0x00006400000800ed */
[----:B01----:R-:W-:Y:S01]  /*7140*/  ENDCOLLECTIVE ;  /* 0x000000000000791b */ /* 0x003fe20003800000 */
.L_x_5817:
[----:B------:R-:W-:Y:S01]  /*7150*/  HFMA2.MMA R48, -RZ, RZ, 0, 4.76837158203125e-07 ;  /* 0x00000008ff307435 */ /* 0x000fe200000001ff */
[----:B------:R-:W-:-:S05]  /*7160*/  MOV R231, R233 ;  /* 0x000000e900e77202 */ /* 0x000fca0000000f00 */
[----:B------:R-:W-:-:S05]  /*7170*/  FADD.FTZ R231, R42, R231 ;  /* 0x000000e72ae77221 */ /* 0x000fca0000010000 */
[----:B------:R-:W-:-:S07]  /*7180*/  MOV R235, R231 ;  /* 0x000000e700eb7202 */ /* 0x000fce0000000f00 */
[----:B------:R-:W-:Y:S05]  /*7190*/  WARPSYNC.COLLECTIVE R46, `(.L_x_5818) ;  /* 0x000000002e087348 */ /* 0x000fea0003c00000 */
[----:B------:R0:W1:Y:S02]  /*71a0*/  SHFL.BFLY P4, R233, R235, R48, R237 ;  /* 0x0c000030ebe97389 */ /* 0x00006400000800ed */
[----:B01----:R-:W-:Y:S01]  /*71b0*/  ENDCOLLECTIVE ;  /* 0x000000000000791b */ /* 0x003fe20003800000 */
.L_x_5818:
[----:B------:R-:W-:Y:S01]  /*71c0*/  HFMA2.MMA R48, -RZ, RZ, 0, 9.5367431640625e-07 ;  /* 0x00000010ff307435 */ /* 0x000fe200000001ff */
[----:B------:R-:W-:-:S05]  /*71d0*/  MOV R44, R233 ;  /* 0x000000e9002c7202 */ /* 0x000fca0000000f00 */
[----:B------:R-:W-:-:S05]  /*71e0*/  FADD.FTZ R44, R231, R44 ;  /* 0x0000002ce72c7221 */ /* 0x000fca0000010000 */
[----:B------:R-:W-:-:S07]  /*71f0*/  MOV R235, R44 ;  /* 0x0000002c00eb7202 */ /* 0x000fce0000000f00 */
[----:B------:R-:W-:Y:S05]  /*7200*/  WARPSYNC.COLLECTIVE R46, `(.L_x_5819) ;  /* 0x000000002e087348 */ /* 0x000fea0003c00000 */
[----:B------:R0:W1:Y:S02]  /*7210*/  SHFL.BFLY P4, R233, R235, R48, R237 ;  /* 0x0c000030ebe97389 */ /* 0x00006400000800ed */
[----:B01----:R-:W-:Y:S01]  /*7220*/  ENDCOLLECTIVE ;  /* 0x000000000000791b */ /* 0x003fe20003800000 */
.L_x_5819:
[----:B------:R-:W-:Y:S05]  /*7230*/  BRA `(.L_x_5820) ;  /* 0xffffffdc00c87947 */ /* 0x000fea000383ffff */
.L_x_5821:
        /* <DEDUP_REMOVED lines=12> */
.L_x_41599:


//--------------------- .text._ZN10layer_norm31ln_parallel_residual_fwd_kernelINS_13Kernel_traitsI6__halfS2_S2_S2_fjLj7168ELj1ELj1ELj4ELj16ENS_18Kernel_traits_baseILj7168ES2_S2_S2_S2_fjLj128EEEEELb1ELb0ELb0EEEvNS_9FwdParamsE --------------------------
	.section	.text._ZN10layer_norm31ln_parallel_residual_fwd_kernelINS_13Kernel_traitsI6__halfS2_S2_S2_fjLj7168ELj1ELj1ELj4ELj16ENS_18Kernel_traits_baseILj7168ES2_S2_S2_S2_fjLj128EEEEELb1ELb0ELb0EEEvNS_9FwdParamsE,"ax",@progbits
	.align	128
        .global         _ZN10layer_norm31ln_parallel_residual_fwd_kernelINS_13Kernel_traitsI6__halfS2_S2_S2_fjLj7168ELj1ELj1ELj4ELj16ENS_18Kernel_traits_baseILj7168ES2_S2_S2_S2_fjLj128EEEEELb1ELb0ELb0EEEvNS_9FwdParamsE
        .type           _ZN10layer_norm31ln_parallel_residual_fwd_kernelINS_13Kernel_traitsI6__halfS2_S2_S2_fjLj7168ELj1ELj1ELj4ELj16ENS_18Kernel_traits_baseILj7168ES2_S2_S2_S2_fjLj128EEEEELb1ELb0ELb0EEEvNS_9FwdParamsE,@function
        .size           _ZN10layer_norm31ln_parallel_residual_fwd_kernelINS_13Kernel_traitsI6__halfS2_S2_S2_fjLj7168ELj1ELj1ELj4ELj16ENS_18Kernel_traits_baseILj7168ES2_S2_S2_S2_fjLj128EEEEELb1ELb0ELb0EEEvNS_9FwdParamsE,(.L_x_41600 - _ZN10layer_norm31ln_parallel_residual_fwd_kernelINS_13Kernel_traitsI6__halfS2_S2_S2_fjLj7168ELj1ELj1ELj4ELj16ENS_18Kernel_traits_baseILj7168ES2_S2_S2_S2_fjLj128EEEEELb1ELb0ELb0EEEvNS_9FwdParamsE)
        .other          _ZN10layer_norm31ln_parallel_residual_fwd_kernelINS_13Kernel_traitsI6__halfS2_S2_S2_fjLj7168ELj1ELj1ELj4ELj16ENS_18Kernel_traits_baseILj7168ES2_S2_S2_S2_fjLj128EEEEELb1ELb0ELb0EEEvNS_9FwdParamsE,@"STO_CUDA_ENTRY STV_DEFAULT"
_ZN10layer_norm31ln_parallel_residual_fwd_kernelINS_13Kernel_traitsI6__halfS2_S2_S2_fjLj7168ELj1ELj1ELj4ELj16ENS_18Kernel_traits_baseILj7168ES2_S2_S2_S2_fjLj128EEEEELb1ELb0ELb0EEEvNS_9FwdParamsE:
.text._ZN10layer_norm31ln_parallel_residual_fwd_kernelINS_13Kernel_traitsI6__halfS2_S2_S2_fjLj7168ELj1ELj1ELj4ELj16ENS_18Kernel_traits_baseILj7168ES2_S2_S2_S2_fjLj128EEEEELb1ELb0ELb0EEEvNS_9FwdParamsE:
[----:B------:R-:W0:Y:S08]  /*0000*/  LDC R1, c[0x0][0x28] ;  /* 0x00000a00ff017b82 */ /* 0x000e300000000800 */
[----:B------:R-:W1:Y:S01]  /*0010*/  LDC R62, c[0x0][0x2e8] ;  /* 0x0000ba00ff3e7b82 */ /* 0x000e620000000800 */
[----:B------:R-:W-:Y:S01]  /*0020*/  ULDC.U8 UR4, c[0x0][0x2f4] ;  /* 0x0000bd0000047ab9 */ /* 0x000fe20000000000 */
[----:B------:R-:W-:Y:S01]  /*0030*/  ULDC.64 UR6, c[0x0][0x208] ;  /* 0x0000820000067ab9 */ /* 0x000fe20000000a00 */
[----:B------:R-:W-:Y:S01]  /*0040*/  ISETP.NE.AND P0, PT, RZ, UR4, PT ;  /* 0x00000004ff007c0c */ /* 0x000fe2000bf05270 */
[----:B------:R-:W-:Y:S01]  /*0050*/  ULDC.64 UR4, c[0x0][0x2e0] ;  /* 0x0000b80000047ab9 */ /* 0x000fe20000000a00 */
[----:B0-----:R-:W-:Y:S01]  /*0060*/  VIADD R1, R1, 0xfffffec0 ;  /* 0xfffffec001017836 */ /* 0x001fe20000000000 */
[----:B------:R-:W-:Y:S01]  /*0070*/  MOV R9, UR5 ;  /* 0x0000000500097c02 */ /* 0x000fe20008000f00 */
[----:B------:R-:W-:Y:S01]  /*0080*/  IMAD.U32 R8, RZ, RZ, UR4 ;  /* 0x00000004ff087e24 */ /* 0x000fe2000f8e00ff */
[----:B------:R-:W0:Y:S08]  /*0090*/  LDC R63, c[0x0][0x2ec] ;  /* 0x0000bb00ff3f7b82 */ /* 0x000e300000000800 */
[----:B------:R-:W2:Y:S01]  /*00a0*/  @P0 LDG.E.64 R2, desc[UR6][R8.64] ;  /* 0x0000000608020981 */ /* 0x000ea2000c1e1b00 */
[----:B------:R-:W3:Y:S01]  /*00b0*/  @P0 LDC R13, c[0x0][0x2f0] ;  /* 0x0000bc00ff0d0b82 */ /* 0x000ee20000000800 */
[----:B-1----:R-:W-:Y:S01]  /*00c0*/  @P0 IMAD.MOV.U32 R4, RZ, RZ, R62 ;  /* 0x000000ffff040224 */ /* 0x002fe200078e003e */
[----:B------:R-:W1:Y:S06]  /*00d0*/  S2R R0, SR_TID.X ;  /* 0x0000000000007919 */ /* 0x000e6c0000002100 */
[----:B------:R-:W4:Y:S01]  /*00e0*/  S2UR UR25, SR_CTAID.X ;  /* 0x00000000001979c3 */ /* 0x000f220000002500 */
[----:B0-----:R-:W-:-:S07]  /*00f0*/  @P0 IMAD.MOV.U32 R5, RZ, RZ, R63 ;  /* 0x000000ffff050224 */ /* 0x001fce00078e003f */
[----:B------:R-:W4:Y:S01]  /*0100*/  LDC R11, c[0x0][RZ] ;  /* 0x00000000ff0b7b82 */ /* 0x000f220000000800 */
[----:B------:R-:W3:Y:S07]  /*0110*/  @P0 LDG.E.64 R4, desc[UR6][R4.64] ;  /* 0x0000000604040981 */ /* 0x000eee000c1e1b00 */
[----:B------:R-:W0:Y:S01]  /*0120*/  LDC R6, c[0x0][0x218] ;  /* 0x00008600ff067b82 */ /* 0x000e220000000800 */
[----:B-1----:R-:W-:-:S05]  /*0130*/  LOP3.LUT R16, R0, 0x7f, RZ, 0xc0, !PT ;  /* 0x0000007f00107812 */ /* 0x002fca00078ec0ff */
[----:B------:R-:W-:Y:S01]  /*0140*/  IMAD.MOV.U32 R39, RZ, RZ, R16 ;  /* 0x000000ffff277224 */ /* 0x000fe200078e0010 */
[----:B0-----:R-:W-:-:S04]  /*0150*/  SHF.R.S32.HI R69, RZ, 0x1f, R6 ;  /* 0x0000001fff457819 */ /* 0x001fc80000011406 */
[----:B------:R-:W-:Y:S02]  /*0160*/  LEA.HI R69, R69, R6, RZ, 0x3 ;  /* 0x0000000645457211 */ /* 0x000fe400078f18ff */
[----:B------:R-:W-:Y:S02]  /*0170*/  LOP3.LUT R6, R39, 0x7f, RZ, 0x3c, !PT ;  /* 0x0000007f27067812 */ /* 0x000fe400078e3cff */
[----:B------:R-:W-:Y:S01]  /*0180*/  LOP3.LUT R7, R7, 0xffffffdf, RZ, 0xc0, !PT ;  /* 0xffffffdf07077812 */ /* 0x000fe200078ec0ff */
[----:B------:R-:W-:Y:S01]  /*0190*/  BSSY B0, `(.L_x_5822) ;  /* 0x0000059000007945 */ /* 0x000fe20003800000 */
[----:B--2---:R-:W-:Y:S02]  /*01a0*/  @P0 R2UR UR4, R2 ;  /* 0x00000000020402ca */ /* 0x004fe400000e0000 */
[----:B------:R-:W-:Y:S01]  /*01b0*/  @P0 R2UR UR5, R3 ;  /* 0x00000000030502ca */ /* 0x000fe200000e0000 */
[----:B----4-:R-:W-:-:S04]  /*01c0*/  IMAD R2, R11, UR25, R0 ;  /* 0x000000190b027c24 */ /* 0x010fc8000f8e0200 */
[----:B------:R-:W-:Y:S01]  /*01d0*/  IMAD.WIDE.U32 R10, R2, -0x326172a9, RZ ;  /* 0xcd9e8d57020a7825 */ /* 0x000fe200078e00ff */
[----:B---3--:R-:W-:-:S04]  /*01e0*/  @P0 IADD3 R62, P1, R4, R13, RZ ;  /* 0x0000000d043e0210 */ /* 0x008fc80007f3e0ff */
[----:B------:R-:W-:-:S04]  /*01f0*/  @P0 IADD3.X R63, RZ, R5, RZ, P1, !PT ;  /* 0x00000005ff3f0210 */ /* 0x000fc80000ffe4ff */
        /* <DEDUP_REMOVED lines=10> */
[----:B------:R-:W-:Y:S02]  /*02a0*/  LEA.HI.SX32 R5, R69, R6, 0x1d ;  /* 0x0000000645057211 */ /* 0x000fe400078feaff */
[----:B------:R-:W-:Y:S01]  /*02b0*/  LOP3.LUT R8, R15, UR9, R10, 0x96, !PT ;  /* 0x000000090f087c12 */ /* 0x000fe2000f8e960a */
[----:B------:R-:W-:Y:S01]  /*02c0*/  UIADD3 UR10, UR4, 0x3c6ef372, URZ ;  /* 0x3c6ef372040a7890 */ /* 0x000fe2000fffe03f */
[----:B------:R-:W-:Y:S01]  /*02d0*/  LOP3.LUT P2, RZ, R5, 0xffffff80, RZ, 0xc0, !PT ;  /* 0xffffff8005ff7812 */ /* 0x000fe2000784c0ff */
[----:B------:R-:W-:Y:S01]  /*02e0*/  IMAD.WIDE.U32 R10, R11, -0x326172a9, RZ ;  /* 0xcd9e8d570b0a7825 */ /* 0x000fe200078e00ff */
[----:B------:R-:W-:-:S03]  /*02f0*/  UIADD3 UR11, UR5, 0x76cf5d0a, URZ ;  /* 0x76cf5d0a050b7890 */ /* 0x000fc6000fffe03f */
[----:B------:R-:W-:Y:S01]  /*0300*/  IMAD.WIDE.U32 R8, R8, -0x2daee0ad, RZ ;  /* 0xd2511f5308087825 */ /* 0x000fe200078e00ff */
[----:B------:R-:W-:Y:S02]  /*0310*/  LOP3.LUT R13, R11, UR10, R14, 0x96, !PT ;  /* 0x0000000a0b0d7c12 */ /* 0x000fe4000f8e960e */
[----:B------:R-:W-:Y:S02]  /*0320*/  ISETP.GE.U32.AND P5, PT, R5, 0x100, PT ;  /* 0x000001000500780c */ /* 0x000fe40003fa6070 */
[----:B------:R-:W-:Y:S01]  /*0330*/  LOP3.LUT R14, R9, UR11, R12, 0x96, !PT ;  /* 0x0000000b090e7c12 */ /* 0x000fe2000f8e960c */
[----:B------:R-:W-:Y:S01]  /*0340*/  UIADD3 UR12, UR5, 0x32370b8f, URZ ;  /* 0x32370b8f050c7890 */ /* 0x000fe2000fffe03f */
[----:B------:R-:W-:Y:S01]  /*0350*/  IMAD.WIDE.U32 R12, R13, -0x2daee0ad, RZ ;  /* 0xd2511f530d0c7825 */ /* 0x000fe200078e00ff */
[----:B------:R-:W-:Y:S01]  /*0360*/  UIADD3 UR13, UR4, -0x255992d5, URZ ;  /* 0xdaa66d2b040d7890 */ /* 0x000fe2000fffe03f */
[----:B------:R-:W-:Y:S02]  /*0370*/  @P2 LOP3.LUT R7, R7, 0x20, RZ, 0xfc, !PT ;  /* 0x0000002007072812 */ /* 0x000fe400078efcff */
[----:B------:R-:W-:Y:S01]  /*0380*/  IMAD.WIDE.U32 R14, R14, -0x326172a9, RZ ;  /* 0xcd9e8d570e0e7825 */ /* 0x000fe200078e00ff */
[----:B------:R-:W-:-:S02]  /*0390*/  LOP3.LUT R11, R13, UR12, R8, 0x96, !PT ;  /* 0x0000000c0d0b7c12 */ /* 0x000fc4000f8e9608 */
[----:B------:R-:W-:Y:S02]  /*03a0*/  ISETP.GE.U32.AND P4, PT, R5, 0x180, PT ;  /* 0x000001800500780c */ /* 0x000fe40003f86070 */
[----:B------:R-:W-:Y:S02]  /*03b0*/  LOP3.LUT R8, R15, UR13, R10, 0x96, !PT ;  /* 0x0000000d0f087c12 */ /* 0x000fe4000f8e960a */
[----:B------:R-:W-:Y:S01]  /*03c0*/  LOP3.LUT R7, R7, 0xfffff7ff, RZ, 0xc0, !PT ;  /* 0xfffff7ff07077812 */ /* 0x000fe200078ec0ff */
[----:B------:R-:W-:Y:S01]  /*03d0*/  UIADD3 UR14, UR4, 0x78dde6e4, URZ ;  /* 0x78dde6e4040e7890 */ /* 0x000fe2000fffe03f */
[----:B------:R-:W-:Y:S01]  /*03e0*/  IMAD.WIDE.U32 R10, R11, -0x326172a9, RZ ;  /* 0xcd9e8d570b0a7825 */ /* 0x000fe200078e00ff */
[----:B------:R-:W-:Y:S01]  /*03f0*/  UIADD3 UR15, UR5, -0x126145ec, URZ ;  /* 0xed9eba14050f7890 */ /* 0x000fe2000fffe03f */
[----:B------:R-:W-:Y:S02]  /*0400*/  @P5 LOP3.LUT R7, R7, 0x800, RZ, 0xfc, !PT ;  /* 0x0000080007075812 */ /* 0x000fe400078efcff */
[----:B------:R-:W-:Y:S01]  /*0410*/  IMAD.WIDE.U32 R8, R8, -0x2daee0ad, RZ ;  /* 0xd2511f5308087825 */ /* 0x000fe200078e00ff */
[----:B------:R-:W-:-:S02]  /*0420*/  ISETP.GE.U32.AND P3, PT, R5, 0x200, PT ;  /* 0x000002000500780c */ /* 0x000fc40003f66070 */
        /* <DEDUP_REMOVED lines=22> */
[----:B------:R-:W-:Y:S01]  /*0590*/  ULDC.64 UR28, c[0x0][0x2d0] ;  /* 0x0000b400001c7ab9 */ /* 0x000fe20000000a00 */
[----:B------:R-:W-:Y:S01]  /*05a0*/  ISETP.NE.U32.AND P0, PT, RZ, UR26, PT ;  /* 0x0000001aff007c0c */ /* 0x000fe2000bf05070 */
[----:B------:R-:W0:Y:S01]  /*05b0*/  LDC.64 R100, c[0x0][0x260] ;  /* 0x00009800ff647b82 */ /* 0x000e220000000a00 */
[----:B------:R-:W-:Y:S01]  /*05c0*/  ISETP.NE.U32.AND P1, PT, RZ, UR28, PT ;  /* 0x0000001cff007c0c */ /* 0x000fe2000bf25070 */
[C---:B------:R-:W-:Y:S01]  /*05d0*/  IMAD.SHL.U32 R92, R39.reuse, 0x10, RZ ;  /* 0x00000010275c7824 */ /* 0x040fe200078e00ff */
[----:B------:R-:W-:Y:S02]  /*05e0*/  ISETP.NE.AND.EX P0, PT, RZ, UR27, PT, P0 ;  /* 0x0000001bff007c0c */ /* 0x000fe4000bf05300 */
[----:B------:R-:W-:Y:S02]  /*05f0*/  ISETP.NE.AND.EX P1, PT, RZ, UR29, PT, P1 ;  /* 0x0000001dff007c0c */ /* 0x000fe4000bf25310 */
[----:B------:R-:W-:-:S09]  /*0600*/  SHF.L.U64.HI R10, R39, 0x4, RZ ;  /* 0x00000004270a7819 */ /* 0x000fd200000102ff */
        /* <DEDUP_REMOVED lines=17> */
.L_x_5823:
[----:B------:R-:W-:Y:S05]  /*0720*/  BSYNC B0 ;  /* 0x0000000000007941 */ /* 0x000fea0003800000 */
.L_x_5822:
        /* <DEDUP_REMOVED lines=23> */
[----:B------:R-:W-:Y:S01]  /*08a0*/  VIADD R39, R39, 0x80 ;  /* 0x0000008027277836 */ /* 0x000fe20000000000 */
[----:B------:R-:W-:-:S02]  /*08b0*/  @!P0 CS2R R80, SRZ ;  /* 0x0000000000508805 */ /* 0x000fc4000001ff00 */
[----:B------:R-:W-:Y:S02]  /*08c0*/  @!P0 CS2R R82, SRZ ;  /* 0x0000000000528805 */ /* 0x000fe4000001ff00 */
[----:B------:R-:W-:Y:S02]  /*08d0*/  @!P1 CS2R R72, SRZ ;  /* 0x0000000000489805 */ /* 0x000fe4000001ff00 */
[----:B0-----:R-:W-:-:S07]  /*08e0*/  @!P1 CS2R R74, SRZ ;  /* 0x00000000004a9805 */ /* 0x001fce000001ff00 */
.L_x_5825:
[----:B------:R-:W-:Y:S05]  /*08f0*/  BSYNC B0 ;  /* 0x0000000000007941 */ /* 0x000fea0003800000 */
.L_x_5824:
[----:B------:R-:W-:Y:S04]  /*0900*/  BSSY B0, `(.L_x_5826) ;  /* 0x000001c000007945 */ /* 0x000fe80003800000 */
[----:B------:R-:W-:Y:S05]  /*0910*/  @!P4 BRA `(.L_x_5827) ;  /* 0x000000000068c947 */ /* 0x000fea0003800000 */
        /* <DEDUP_REMOVED lines=26> */
.L_x_5827:
[----:B------:R-:W-:Y:S05]  /*0ac0*/  BSYNC B0 ;  /* 0x0000000000007941 */ /* 0x000fea0003800000 */
.L_x_5826:
        /* <DEDUP_REMOVED lines=28> */
.L_x_5829:
[----:B------:R-:W-:Y:S05]  /*0c90*/  BSYNC B0 ;  /* 0x0000000000007941 */ /* 0x000fea0003800000 */
.L_x_5828:
        /* <DEDUP_REMOVED lines=30> */
[----:B------:R-:W-:Y:S01]  /*0e80*/  VIADD R39, R39, 0x80 ;  /* 0x0000008027277836 */ /* 0x000fe20000000000 */
[----:B------:R-:W-:Y:S02]  /*0e90*/  @!P0 CS2R R32, SRZ ;  /* 0x0000000000208805 */ /* 0x000fe4000001ff00 */
[----:B------:R-:W-:Y:S02]  /*0ea0*/  @!P0 CS2R R34, SRZ ;  /* 0x0000000000228805 */ /* 0x000fe4000001ff00 */
[----:B------:R-:W-:Y:S02]  /*0eb0*/  @!P1 CS2R R40, SRZ ;  /* 0x0000000000289805 */ /* 0x000fe4000001ff00 */
[----:B0-----:R-:W-:-:S07]  /*0ec0*/  @!P1 CS2R R42, SRZ ;  /* 0x00000000002a9805 */ /* 0x001fce000001ff00 */
.L_x_5831:
[----:B------:R-:W-:Y:S05]  /*0ed0*/  BSYNC B0 ;  /* 0x0000000000007941 */ /* 0x000fea0003800000 */
.L_x_5830:
        /* <DEDUP_REMOVED lines=12> */
[----:B------:R-:W-:Y:S02]  /*0fa0*/  ULDC.64 UR26, c[0x0][0x2c8] ;  /* 0x0000b200001a7ab9 */ /* 0x000fe40000000a00 */
        /* <DEDUP_REMOVED lines=22> */
.L_x_5833:
[----:B------:R-:W-:Y:S05]  /*1110*/  BSYNC B0 ;  /* 0x0000000000007941 */ /* 0x000fea0003800000 */
.L_x_5832:
        /* <DEDUP_REMOVED lines=34> */
.L_x_5835:
[----:B------:R-:W-:Y:S05]  /*1340*/  BSYNC B0 ;  /* 0x0000000000007941 */ /* 0x000fea0003800000 */
.L_x_5834:
[----:B------:R-:W-:Y:S01]  /*1350*/  ULDC UR25, c[0x0][0x214] ;  /* 0x0000850000197ab9 */ /* 0x000fe20000000800 */
[----:B------:R-:W-:Y:S02]  /*1360*/  LOP3.LUT R61, R61, UR23, R70, 0x96, !PT ;  /* 0x000000173d3d7c12 */ /* 0x000fe4000f8e9646 */
[----:B------:R-:W-:-:S13]  /*1370*/  ISETP.GE.AND P0, PT, R6, UR25, PT ;  /* 0x0000001906007c0c */ /* 0x000fda000bf06270 */
[----:B------:R-:W-:Y:S05]  /*1380*/  @P0 EXIT ;  /* 0x000000000000094d */ /* 0x000fea0003800000 */
[--C-:B-----5:R-:W-:Y:S01]  /*1390*/  HADD2.F32 R70, -RZ, R100.reuse.H0_H0 ;  /* 0x20000064ff467230 */ /* 0x120fe20000004100 */
[----:B------:R-:W-:Y:S01]  /*13a0*/  SHF.R.S32.HI R69, RZ, 0x3, R69 ;  /* 0x00000003ff457819 */ /* 0x000fe20000011445 */
[----:B------:R-:W-:Y:S01]  /*13b0*/  HADD2.F32 R100, -RZ, R100.H1_H1 ;  /* 0x30000064ff647230 */ /* 0x000fe20000004100 */
[----:B------:R-:W-:Y:S01]  /*13c0*/  ULDC.U8 UR25, c[0x0][0x2a0] ;  /* 0x0000a80000197ab9 */ /* 0x000fe20000000000 */
[----:B------:R-:W-:Y:S01]  /*13d0*/  HADD2.F32 R71, -RZ, R101.H0_H0 ;  /* 0x20000065ff477230 */ /* 0x000fe20000004100 */
[----:B------:R0:W-:Y:S01]  /*13e0*/  STL [R1+0x120], R70 ;  /* 0x0001204601007387 */ /* 0x0001e20000100800 */
[--C-:B------:R-:W-:Y:S01]  /*13f0*/  HADD2.F32 R148, -RZ, R10.reuse.H0_H0 ;  /* 0x2000000aff947230 */ /* 0x100fe20000004100 */
[----:B------:R-:W-:Y:S01]  /*1400*/  ULDC UR38, c[0x0][0x218] ;  /* 0x0000860000267ab9 */ /* 0x000fe20000000800 */
[----:B------:R-:W-:Y:S01]  /*1410*/  HADD2.F32 R144, -RZ, R10.H1_H1 ;  /* 0x3000000aff907230 */ /* 0x000fe20000004100 */
[----:B------:R1:W-:Y:S01]  /*1420*/  STL [R1+0x110], R100 ;  /* 0x0001106401007387 */ /* 0x0003e20000100800 */
[--C-:B------:R-:W-:Y:S01]  /*1430*/  HADD2.F32 R153, -RZ, R13.reuse.H0_H0 ;  /* 0x2000000dff997230 */ /* 0x100fe20000004100 */
[----:B------:R-:W-:Y:S01]  /*1440*/  ULDC UR36, c[0x0][0x290] ;  /* 0x0000a40000247ab9 */ /* 0x000fe20000000800 */
[----:B------:R-:W-:Y:S01]  /*1450*/  HADD2.F32 R149, -RZ, R13.H1_H1 ;  /* 0x3000000dff957230 */ /* 0x000fe20000004100 */
[----:B------:R2:W-:Y:S01]  /*1460*/  STL [R1+0x100], R71 ;  /* 0x0001004701007387 */ /* 0x0005e20000100800 */
[--C-:B------:R-:W-:Y:S01]  /*1470*/  HADD2.F32 R145, -RZ, R14.reuse.H0_H0 ;  /* 0x2000000eff917230 */ /* 0x100fe20000004100 */
[----:B------:R-:W-:Y:S01]  /*1480*/  ULDC.64 UR26, c[0x0][0x230] ;  /* 0x00008c00001a7ab9 */ /* 0x000fe20000000a00 */
[----:B0-----:R-:W-:Y:S01]  /*1490*/  HADD2.F32 R70, -RZ, R101.H1_H1 ;  /* 0x30000065ff467230 */ /* 0x001fe20000004100 */
[----:B------:R-:W-:Y:S01]  /*14a0*/  ULDC.64 UR28, c[0x0][0x238] ;  /* 0x00008e00001c7ab9 */ /* 0x000fe20000000a00 */
[----:B------:R-:W-:Y:S01]  /*14b0*/  HADD2.F32 R141, -RZ, R14.H1_H1 ;  /* 0x3000000eff8d7230 */ /* 0x000fe20000004100 */
[----:B------:R-:W-:Y:S01]  /*14c0*/  ULDC.64 UR30, c[0x0][0x240] ;  /* 0x00009000001e7ab9 */ /* 0x000fe20000000a00 */
[----:B-1----:R-:W-:Y:S01]  /*14d0*/  HADD2.F32 R100, -RZ, R102.H0_H0 ;  /* 0x20000066ff647230 */ /* 0x002fe20000004100 */
[----:B------:R0:W-:Y:S01]  /*14e0*/  STL [R1+0xf0], R70 ;  /* 0x0000f04601007387 */ /* 0x0001e20000100800 */
[----:B------:R-:W-:Y:S01]  /*14f0*/  HADD2.F32 R195, -RZ, R164.H0_H0 ;  /* 0x200000a4ffc37230 */ /* 0x000fe20000004100 */
[----:B------:R-:W-:Y:S01]  /*1500*/  UISETP.NE.AND UP0, UPT, UR25, URZ, UPT ;  /* 0x0000003f1900728c */ /* 0x000fe2000bf05270 */
[----:B--2---:R-:W-:Y:S01]  /*1510*/  HADD2.F32 R71, -RZ, R102.H1_H1 ;  /* 0x30000066ff477230 */ /* 0x004fe20000004100 */
[----:B------:R1:W-:Y:S01]  /*1520*/  STL [R1+0xe0], R100 ;  /* 0x0000e06401007387 */ /* 0x0003e20000100800 */
[----:B------:R-:W-:Y:S01]  /*1530*/  HADD2.F32 R191, -RZ, R164.H1_H1 ;  /* 0x300000a4ffbf7230 */ /* 0x000fe20000004100 */
[----:B------:R-:W-:Y:S01]  /*1540*/  ULDC.64 UR32, c[0x0][0x248] ;  /* 0x0000920000207ab9 */ /* 0x000fe20000000a00 */
        /* <DEDUP_REMOVED lines=10> */
[----:B------:R-:W-:Y:S01]  /*15f0*/  STL [R1+0xb0], R100 ;  /* 0x0000b06401007387 */ /* 0x000fe20000100800 */
[--C-:B------:R-:W-:Y:S02]  /*1600*/  HADD2.F32 R164, -RZ, R24.reuse.H0_H0 ;  /* 0x20000018ffa47230 */ /* 0x100fe40000004100 */
[----:B------:R-:W-:Y:S01]  /*1610*/  HADD2.F32 R160, -RZ, R24.H1_H1 ;  /* 0x30000018ffa07230 */ /* 0x000fe20000004100 */
[----:B------:R1:W-:Y:S01]  /*1620*/  STL [R1+0x11c], R71 ;  /* 0x00011c4701007387 */ /* 0x0003e20000100800 */
[----:B------:R-:W-:-:S02]  /*1630*/  HADD2.F32 R156, -RZ, R25.H0_H0 ;  /* 0x20000019ff9c7230 */ /* 0x000fc40000004100 */
[----:B0-----:R-:W-:Y:S02]  /*1640*/  HADD2.F32 R70, -RZ, R96.H1_H1 ;  /* 0x30000060ff467230 */ /* 0x001fe40000004100 */
[----:B------:R-:W-:Y:S02]  /*1650*/  HADD2.F32 R96, -RZ, R97.H0_H0 ;  /* 0x20000061ff607230 */ /* 0x000fe40000004100 */
[----:B------:R-:W-:Y:S01]  /*1660*/  HADD2.F32 R151, -RZ, R25.H1_H1 ;  /* 0x30000019ff977230 */ /* 0x000fe20000004100 */
[----:B------:R0:W-:Y:S01]  /*1670*/  STL [R1+0x10c], R70 ;  /* 0x00010c4601007387 */ /* 0x0001e20000100800 */
[--C-:B------:R-:W-:Y:S02]  /*1680*/  HADD2.F32 R147, -RZ, R26.reuse.H0_H0 ;  /* 0x2000001aff937230 */ /* 0x100fe40000004100 */
[----:B-1----:R-:W-:Y:S01]  /*1690*/  HADD2.F32 R71, -RZ, R97.H1_H1 ;  /* 0x30000061ff477230 */ /* 0x002fe20000004100 */
        /* <DEDUP_REMOVED lines=15> */
[--C-:B------:R-:W-:Y:S01]  /*1790*/  HADD2.F32 R25, -RZ, R30.reuse.H0_H0 ;  /* 0x2000001eff197230 */ /* 0x100fe20000004100 */
[----:B------:R-:W-:Y:S01]  /*17a0*/  LOP3.LUT R29, R69, 0x7f, RZ, 0xc0, !PT ;  /* 0x0000007f451d7812 */ /* 0x000fe200078ec0ff */
[----:B0-----:R-:W-:Y:S01]  /*17b0*/  HADD2.F32 R70, -RZ, R99.H1_H1 ;  /* 0x30000063ff467230 */ /* 0x001fe20000004100 */
[----:B------:R-:W-:Y:S01]  /*17c0*/  SHF.R.U32.HI R69, RZ, 0x2, R69 ;  /* 0x00000002ff457819 */ /* 0x000fe20000011645 */
[----:B------:R-:W-:Y:S01]  /*17d0*/  HADD2.F32 R26, -RZ, R30.H1_H1 ;  /* 0x3000001eff1a7230 */ /* 0x000fe20000004100 */
[----:B------:R-:W-:Y:S01]  /*17e0*/  LOP3.LUT R30, R0, 0x60, RZ, 0xc0, !PT ;  /* 0x00000060001e7812 */ /* 0x000fe200078ec0ff */
[--C-:B-1----:R-:W-:Y:S01]  /*17f0*/  HADD2.F32 R96, -RZ, R92.reuse.H0_H0 ;  /* 0x2000005cff607230 */ /* 0x102fe20000004100 */
[----:B------:R0:W-:Y:S01]  /*1800*/  STL [R1+0xac], R70 ;  /* 0x0000ac4601007387 */ /* 0x0001e20000100800 */
[----:B------:R-:W-:Y:S01]  /*1810*/  HADD2.F32 R173, -RZ, R187.H0_H0 ;  /* 0x200000bbffad7230 */ /* 0x000fe20000004100 */
[----:B------:R-:W-:Y:S01]  /*1820*/  VIADDMNMX R30, R29, -R30, RZ, !PT ;  /* 0x8000001e1d1e7246 */ /* 0x000fe200078001ff */
[----:B--2---:R-:W-:Y:S01]  /*1830*/  HADD2.F32 R71, -RZ, R92.H1_H1 ;  /* 0x3000005cff477230 */ /* 0x004fe20000004100 */
[----:B------:R-:W-:Y:S01]  /*1840*/  STL [R1+0x118], R96 ;  /* 0x0001186001007387 */ /* 0x000fe20000100800 */
[----:B------:R-:W-:Y:S01]  /*1850*/  HADD2.F32 R92, -RZ, R93.H1_H1 ;  /* 0x3000005dff5c7230 */ /* 0x000fe20000004100 */
[----:B------:R-:W-:Y:S01]  /*1860*/  LOP3.LUT R154, R69, 0x3fffffe0, RZ, 0xc0, !PT ;  /* 0x3fffffe0459a7812 */ /* 0x000fe200078ec0ff */
[----:B------:R-:W-:Y:S01]  /*1870*/  HADD2.F32 R169, -RZ, R187.H1_H1 ;  /* 0x300000bbffa97230 */ /* 0x000fe20000004100 */
[----:B------:R1:W-:Y:S01]  /*1880*/  STL [R1+0x108], R71 ;  /* 0x0001084701007387 */ /* 0x0003e20000100800 */
[----:B------:R-:W-:-:S02]  /*1890*/  HADD2.F32 R136, -RZ, R27.H0_H0 ;  /* 0x2000001bff887230 */ /* 0x000fc40000004100 */
[----:B0-----:R-:W-:Y:S02]  /*18a0*/  HADD2.F32 R70, -RZ, R93.H0_H0 ;  /* 0x2000005dff467230 */ /* 0x001fe40000004100 */
[----:B------:R-:W-:Y:S02]  /*18b0*/  HADD2.F32 R9, -RZ, R27.H1_H1 ;  /* 0x3000001bff097230 */ /* 0x000fe40000004100 */
[--C-:B------:R-:W-:Y:S01]  /*18c0*/  HADD2.F32 R187, -RZ, R165.reuse.H0_H0 ;  /* 0x200000a5ffbb7230 */ /* 0x100fe20000004100 */
[----:B------:R0:W-:Y:S01]  /*18d0*/  STL [R1+0xf8], R70 ;  /* 0x0000f84601007387 */ /* 0x0001e20000100800 */
[----:B------:R-:W-:Y:S02]  /*18e0*/  HADD2.F32 R183, -RZ, R165.H1_H1 ;  /* 0x300000a5ffb77230 */ /* 0x000fe40000004100 */
[----:B-1----:R-:W-:Y:S01]  /*18f0*/  HADD2.F32 R71, -RZ, R94.H0_H0 ;  /* 0x2000005eff477230 */ /* 0x002fe20000004100 */
[----:B------:R1:W-:Y:S01]  /*1900*/  STL [R1+0xe8], R92 ;  /* 0x0000e85c01007387 */ /* 0x0003e20000100800 */
[----:B------:R-:W-:-:S02]  /*1910*/  IMAD.SHL.U32 R27, R0, 0x20, RZ ;  /* 0x00000020001b7824 */ /* 0x000fc400078e00ff */
[--C-:B------:R-:W-:Y:S01]  /*1920*/  HADD2.F32 R165, -RZ, R8.reuse.H0_H0 ;  /* 0x20000008ffa57230 */ /* 0x100fe20000004100 */
[----:B------:R2:W-:Y:S01]  /*1930*/  STL [R1+0xd8], R71 ;  /* 0x0000d84701007387 */ /* 0x0005e20000100800 */
[----:B------:R-:W-:Y:S02]  /*1940*/  HADD2.F32 R161, -RZ, R8.H1_H1 ;  /* 0x30000008ffa17230 */ /* 0x000fe40000004100 */
[----:B0-----:R-:W-:Y:S02]  /*1950*/  HADD2.F32 R70, -RZ, R94.H1_H1 ;  /* 0x3000005eff467230 */ /* 0x001fe40000004100 */
[----:B------:R-:W-:Y:S02]  /*1960*/  HADD2.F32 R137, -RZ, R11.H0_H0 ;  /* 0x2000000bff897230 */ /* 0x000fe40000004100 */
[----:B-1----:R-:W-:Y:S01]  /*1970*/  HADD2.F32 R92, -RZ, R95.H0_H0 ;  /* 0x2000005fff5c7230 */ /* 0x002fe20000004100 */
[----:B------:R0:W-:Y:S01]  /*1980*/  STL [R1+0xc8], R70 ;  /* 0x0000c84601007387 */ /* 0x0001e20000100800 */
[----:B------:R-:W-:-:S02]  /*1990*/  HADD2.F32 R8, -RZ, R11.H1_H1 ;  /* 0x3000000bff087230 */ /* 0x000fc40000004100 */
[----:B--2---:R-:W-:Y:S01]  /*19a0*/  HADD2.F32 R71, -RZ, R95.H1_H1 ;  /* 0x3000005fff477230 */ /* 0x004fe20000004100 */
[----:B------:R-:W-:Y:S01]  /*19b0*/  STL [R1+0xb8], R92 ;  /* 0x0000b85c01007387 */ /* 0x000fe20000100800 */
[--C-:B------:R-:W-:Y:S02]  /*19c0*/  HADD2.F32 R162, -RZ, R12.reuse.H0_H0 ;  /* 0x2000000cffa27230 */ /* 0x100fe40000004100 */
[----:B------:R-:W-:Y:S01]  /*19d0*/  HADD2.F32 R158, -RZ, R12.H1_H1 ;  /* 0x3000000cff9e7230 */ /* 0x000fe20000004100 */
[----:B------:R1:W-:Y:S01]  /*19e0*/  STL [R1+0xa8], R71 ;  /* 0x0000a84701007387 */ /* 0x0003e20000100800 */
[----:B------:R-:W-:Y:S02]  /*19f0*/  HADD2.F32 R163, -RZ, R16.H0_H0 ;  /* 0x20000010ffa37230 */ /* 0x000fe40000004100 */
[--C-:B0-----:R-:W-:Y:S02]  /*1a00*/  HADD2.F32 R70, -RZ, R88.reuse.H0_H0 ;  /* 0x20000058ff467230 */ /* 0x101fe40000004100 */
[----:B------:R-:W-:-:S02]  /*1a10*/  HADD2.F32 R88, -RZ, R88.H1_H1 ;  /* 0x30000058ff587230 */ /* 0x000fc40000004100 */
[----:B------:R-:W-:Y:S01]  /*1a20*/  HADD2.F32 R159, -RZ, R16.H1_H1 ;  /* 0x30000010ff9f7230 */ /* 0x000fe20000004100 */
[----:B------:R0:W-:Y:S01]  /*1a30*/  STL [R1+0x114], R70 ;  /* 0x0001144601007387 */ /* 0x0001e20000100800 */
[----:B------:R-:W-:Y:S02]  /*1a40*/  HADD2.F32 R155, -RZ, R17.H0_H0 ;  /* 0x20000011ff9b7230 */ /* 0x000fe40000004100 */
[----:B-1----:R-:W-:Y:S01]  /*1a50*/  HADD2.F32 R71, -RZ, R89.H0_H0 ;  /* 0x20000059ff477230 */ /* 0x002fe20000004100 */
[----:B------:R1:W-:Y:S01]  /*1a60*/  STL [R1+0x104], R88 ;  /* 0x0001045801007387 */ /* 0x0003e20000100800 */
[----:B------:R-:W-:Y:S02]  /*1a70*/  HADD2.F32 R150, -RZ, R17.H1_H1 ;  /* 0x30000011ff967230 */ /* 0x000fe40000004100 */
[--C-:B------:R-:W-:Y:S01]  /*1a80*/  HADD2.F32 R146, -RZ, R18.reuse.H0_H0 ;  /* 0x20000012ff927230 */ /* 0x100fe20000004100 */
[----:B------:R2:W-:Y:S01]  /*1a90*/  STL [R1+0xf4], R71 ;  /* 0x0000f44701007387 */ /* 0x0005e20000100800 */
[----:B------:R-:W-:-:S02]  /*1aa0*/  HADD2.F32 R142, -RZ, R18.H1_H1 ;  /* 0x30000012ff8e7230 */ /* 0x000fc40000004100 */
[----:B0-----:R-:W-:Y:S02]  /*1ab0*/  HADD2.F32 R70, -RZ, R89.H1_H1 ;  /* 0x30000059ff467230 */ /* 0x001fe40000004100 */
[--C-:B------:R-:W-:Y:S02]  /*1ac0*/  HADD2.F32 R11, -RZ, R15.reuse.H0_H0 ;  /* 0x2000000fff0b7230 */ /* 0x100fe40000004100 */
[--C-:B-1----:R-:W-:Y:S01]  /*1ad0*/  HADD2.F32 R88, -RZ, R90.reuse.H0_H0 ;  /* 0x2000005aff587230 */ /* 0x102fe20000004100 */
[----:B------:R0:W-:Y:S01]  /*1ae0*/  STL [R1+0xe4], R70 ;  /* 0x0000e44601007387 */ /* 0x0001e20000100800 */
[----:B------:R-:W-:Y:S02]  /*1af0*/  HADD2.F32 R12, -RZ, R15.H1_H1 ;  /* 0x3000000fff0c7230 */ /* 0x000fe40000004100 */
[----:B--2---:R-:W-:Y:S01]  /*1b00*/  HADD2.F32 R71, -RZ, R90.H1_H1 ;  /* 0x3000005aff477230 */ /* 0x004fe20000004100 */
[----:B------:R1:W-:Y:S01]  /*1b10*/  STL [R1+0xd4], R88 ;  /* 0x0000d45801007387 */ /* 0x0003e20000100800 */
[----:B------:R-:W-:-:S02]  /*1b20*/  HADD2.F32 R194, -RZ, R32.H0_H0 ;  /* 0x20000020ffc27230 */ /* 0x000fc40000004100 */
[----:B------:R-:W-:Y:S01]  /*1b30*/  HADD2.F32 R190, -RZ, R32.H1_H1 ;  /* 0x30000020ffbe7230 */ /* 0x000fe20000004100 */
[----:B------:R2:W-:Y:S01]  /*1b40*/  STL [R1+0xc4], R71 ;  /* 0x0000c44701007387 */ /* 0x0005e20000100800 */
[----:B------:R-:W-:Y:S01]  /*1b50*/  HADD2.F32 R15, -RZ, R21.H0_H0 ;  /* 0x20000015ff0f7230 */ /* 0x000fe20000004100 */
[----:B------:R-:W-:Y:S01]  /*1b60*/  LOP3.LUT R32, R27, 0x3e0, RZ, 0xc0, !PT ;  /* 0x000003e01b207812 */ /* 0x000fe200078ec0ff */
[----:B0-----:R-:W-:Y:S02]  /*1b70*/  HADD2.F32 R70, -RZ, R91.H0_H0 ;  /* 0x2000005bff467230 */ /* 0x001fe40000004100 */
[----:B------:R-:W-:Y:S01]  /*1b80*/  HADD2.F32 R16, -RZ, R21.H1_H1 ;  /* 0x30000015ff107230 */ /* 0x000fe20000004100 */
[----:B------:R-:W-:Y:S01]  /*1b90*/  VIADDMNMX R32, R29, -R32, RZ, !PT ;  /* 0x800000201d207246 */ /* 0x000fe200078001ff */
[----:B-1----:R-:W-:Y:S01]  /*1ba0*/  HADD2.F32 R88, -RZ, R91.H1_H1 ;  /* 0x3000005bff587230 */ /* 0x002fe20000004100 */
[----:B------:R0:W-:Y:S01]  /*1bb0*/  STL [R1+0xb4], R70 ;  /* 0x0000b44601007387 */ /* 0x0001e20000100800 */
[----:B------:R-:W-:-:S02]  /*1bc0*/  HADD2.F32 R17, -RZ, R22.H0_H0 ;  /* 0x20000016ff117230 */ /* 0x000fc40000004100 */
[----:B--2---:R-:W-:Y:S01]  /*1bd0*/  HADD2.F32 R71, -RZ, R84.H0_H0 ;  /* 0x20000054ff477230 */ /* 0x004fe20000004100 */
[----:B------:R-:W-:Y:S01]  /*1be0*/  STL [R1+0xa4], R88 ;  /* 0x0000a45801007387 */ /* 0x000fe20000100800 */
[----:B------:R-:W-:Y:S02]  /*1bf0*/  HADD2.F32 R18, -RZ, R22.H1_H1 ;  /* 0x30000016ff127230 */ /* 0x000fe40000004100 */
[----:B------:R-:W-:Y:S01]  /*1c00*/  HADD2.F32 R252, -RZ, R65.H0_H0 ;  /* 0x20000041fffc7230 */ /* 0x000fe20000004100 */
[----:B------:R1:W-:Y:S01]  /*1c10*/  STL [R1+0xa0], R71 ;  /* 0x0000a04701007387 */ /* 0x0003e20000100800 */
[----:B------:R-:W-:Y:S02]  /*1c20*/  HADD2.F32 R21, -RZ, R28.H0_H0 ;  /* 0x2000001cff157230 */ /* 0x000fe40000004100 */
[----:B0-----:R-:W-:Y:S02]  /*1c30*/  HADD2.F32 R70, -RZ, R84.H1_H1 ;  /* 0x30000054ff467230 */ /* 0x001fe40000004100 */
[----:B------:R-:W-:-:S02]  /*1c40*/  HADD2.F32 R84, -RZ, R85.H0_H0 ;  /* 0x20000055ff547230 */ /* 0x000fc40000004100 */
[----:B------:R-:W-:Y:S01]  /*1c50*/  HADD2.F32 R22, -RZ, R28.H1_H1 ;  /* 0x3000001cff167230 */ /* 0x000fe20000004100 */
[----:B------:R0:W-:Y:S01]  /*1c60*/  STL [R1+0x90], R70 ;  /* 0x0000904601007387 */ /* 0x0001e20000100800 */
[----:B------:R-:W-:Y:S02]  /*1c70*/  HADD2.F32 R27, -RZ, R31.H0_H0 ;  /* 0x2000001fff1b7230 */ /* 0x000fe40000004100 */
[----:B-1----:R-:W-:Y:S01]  /*1c80*/  HADD2.F32 R71, -RZ, R85.H1_H1 ;  /* 0x30000055ff477230 */ /* 0x002fe20000004100 */
[----:B------:R1:W-:Y:S01]  /*1c90*/  STL [R1+0x80], R84 ;  /* 0x0000805401007387 */ /* 0x0003e20000100800 */
[----:B------:R-:W-:Y:S01]  /*1ca0*/  HADD2.F32 R28, -RZ, R31.H1_H1 ;  /* 0x3000001fff1c7230 */ /* 0x000fe20000004100 */
[----:B------:R-:W-:Y:S01]  /*1cb0*/  VIMNMX R31, R30, 0x20, PT ;  /* 0x000000201e1f7848 */ /* 0x000fe20003fe0100 */
[--C-:B------:R-:W-:Y:S01]  /*1cc0*/  HADD2.F32 R226, -RZ, R48.reuse.H0_H0 ;  /* 0x20000030ffe27230 */ /* 0x100fe20000004100 */
[----:B------:R2:W-:Y:S01]  /*1cd0*/  STL [R1+0x70], R71 ;  /* 0x0000704701007387 */ /* 0x0005e20000100800 */
[----:B------:R-:W-:Y:S01]  /*1ce0*/  HADD2.F32 R222, -RZ, R48.H1_H1 ;  /* 0x30000030ffde7230 */ /* 0x000fe20000004100 */
[----:B------:R-:W-:Y:S01]  /*1cf0*/  IADD3 R48, R31, R154, RZ ;  /* 0x0000009a1f307210 */ /* 0x000fe20007ffe0ff */
[----:B0-----:R-:W-:-:S02]  /*1d00*/  HADD2.F32 R70, -RZ, R86.H0_H0 ;  /* 0x20000056ff467230 */ /* 0x001fc40000004100 */
[----:B------:R-:W-:Y:S02]  /*1d10*/  HADD2.F32 R213, -RZ, R218.H0_H0 ;  /* 0x200000daffd57230 */ /* 0x000fe40000004100 */
[----:B-1----:R-:W-:Y:S01]  /*1d20*/  HADD2.F32 R84, -RZ, R86.H1_H1 ;  /* 0x30000056ff547230 */ /* 0x002fe20000004100 */
[----:B------:R0:W-:Y:S01]  /*1d30*/  STL [R1+0x60], R70 ;  /* 0x0000604601007387 */ /* 0x0001e20000100800 */
[----:B------:R-:W-:Y:S02]  /*1d40*/  IMAD.SHL.U32 R48, R48, 0x8, RZ ;  /* 0x0000000830307824 */ /* 0x000fe400078e00ff */
[----:B--2---:R-:W-:Y:S01]  /*1d50*/  HADD2.F32 R71, -RZ, R87.H0_H0 ;  /* 0x20000057ff477230 */ /* 0x004fe20000004100 */
[----:B------:R1:W-:Y:S01]  /*1d60*/  STL [R1+0x50], R84 ;  /* 0x0000505401007387 */ /* 0x0003e20000100800 */
[----:B------:R-:W-:Y:S02]  /*1d70*/  HADD2.F32 R209, -RZ, R218.H1_H1 ;  /* 0x300000daffd17230 */ /* 0x000fe40000004100 */
[--C-:B------:R-:W-:Y:S01]  /*1d80*/  HADD2.F32 R218, -RZ, R49.reuse.H0_H0 ;  /* 0x20000031ffda7230 */ /* 0x100fe20000004100 */
[----:B------:R2:W-:Y:S01]  /*1d90*/  STL [R1+0x40], R71 ;  /* 0x0000404701007387 */ /* 0x0005e20000100800 */
[----:B------:R-:W-:Y:S01]  /*1da0*/  HADD2.F32 R214, -RZ, R49.H1_H1 ;  /* 0x30000031ffd67230 */ /* 0x000fe20000004100 */
[----:B------:R-:W-:Y:S01]  /*1db0*/  I2FP.F32.U32 R49, R48 ;  /* 0x0000003000317245 */ /* 0x000fe20000201000 */
[----:B0-----:R-:W-:-:S02]  /*1dc0*/  HADD2.F32 R70, -RZ, R87.H1_H1 ;  /* 0x30000057ff467230 */ /* 0x001fc40000004100 */
[----:B------:R-:W-:Y:S02]  /*1dd0*/  HADD2.F32 R181, -RZ, R186.H0_H0 ;  /* 0x200000baffb57230 */ /* 0x000fe40000004100 */
[----:B-1----:R-:W-:Y:S01]  /*1de0*/  HADD2.F32 R84, -RZ, R80.H0_H0 ;  /* 0x20000050ff547230 */ /* 0x002fe20000004100 */
[----:B------:R0:W-:Y:S01]  /*1df0*/  STL [R1+0x30], R70 ;  /* 0x0000304601007387 */ /* 0x0001e20000100800 */
[----:B------:R-:W-:Y:S01]  /*1e00*/  HADD2.F32 R177, -RZ, R186.H1_H1 ;  /* 0x300000baffb17230 */ /* 0x000fe20000004100 */
[----:B------:R-:W1:Y:S01]  /*1e10*/  MUFU.RCP R49, R49 ;  /* 0x0000003100317308 */ /* 0x000e620000001000 */
[----:B--2---:R-:W-:Y:S01]  /*1e20*/  HADD2.F32 R71, -RZ, R80.H1_H1 ;  /* 0x30000050ff477230 */ /* 0x004fe20000004100 */
[----:B------:R-:W-:Y:S01]  /*1e30*/  STL [R1+0x9c], R84 ;  /* 0x00009c5401007387 */ /* 0x000fe20000100800 */
[----:B------:R-:W-:Y:S02]  /*1e40*/  HADD2.F32 R80, -RZ, R81.H1_H1 ;  /* 0x30000051ff507230 */ /* 0x000fe40000004100 */
[--C-:B------:R-:W-:Y:S01]  /*1e50*/  HADD2.F32 R186, -RZ, R33.reuse.H0_H0 ;  /* 0x20000021ffba7230 */ /* 0x100fe20000004100 */
[----:B------:R2:W-:Y:S01]  /*1e60*/  STL [R1+0x8c], R71 ;  /* 0x00008c4701007387 */ /* 0x0005e20000100800 */
[----:B------:R-:W-:Y:S01]  /*1e70*/  HADD2.F32 R182, -RZ, R33.H1_H1 ;  /* 0x30000021ffb67230 */ /* 0x000fe20000004100 */
[----:B------:R-:W-:Y:S01]  /*1e80*/  VIMNMX R33, R32, 0x20, PT ;  /* 0x0000002020217848 */ /* 0x000fe20003fe0100 */
[----:B0-----:R-:W-:-:S02]  /*1e90*/  HADD2.F32 R70, -RZ, R81.H0_H0 ;  /* 0x20000051ff467230 */ /* 0x001fc40000004100 */
[--C-:B------:R-:W-:Y:S02]  /*1ea0*/  HADD2.F32 R178, -RZ, R34.reuse.H0_H0 ;  /* 0x20000022ffb27230 */ /* 0x100fe40000004100 */
[----:B------:R-:W-:Y:S01]  /*1eb0*/  HADD2.F32 R174, -RZ, R34.H1_H1 ;  /* 0x30000022ffae7230 */ /* 0x000fe20000004100 */
[----:B------:R0:W-:Y:S01]  /*1ec0*/  STL [R1+0x7c], R70 ;  /* 0x00007c4601007387 */ /* 0x0001e20000100800 */
[----:B------:R-:W-:Y:S02]  /*1ed0*/  IMAD R63, R63, -0x2daee0ad, RZ ;  /* 0xd2511f533f3f7824 */ /* 0x000fe400078e02ff */
[----:B--2---:R-:W-:Y:S01]  /*1ee0*/  HADD2.F32 R71, -RZ, R82.H0_H0 ;  /* 0x20000052ff477230 */ /* 0x004fe20000004100 */
[----:B------:R2:W-:Y:S01]  /*1ef0*/  STL [R1+0x6c], R80 ;  /* 0x00006c5001007387 */ /* 0x0005e20000100800 */
[----:B------:R-:W-:-:S03]  /*1f00*/  IMAD.HI.U32 R34, R60, -0x2daee0ad, RZ ;  /* 0xd2511f533c227827 */ /* 0x000fc600078e00ff */
[----:B------:R3:W-:Y:S01]  /*1f10*/  STL [R1+0x5c], R71 ;  /* 0x00005c4701007387 */ /* 0x0007e20000100800 */
[----:B------:R-:W-:Y:S01]  /*1f20*/  HADD2.F32 R179, -RZ, R166.H0_H0 ;  /* 0x200000a6ffb37230 */ /* 0x000fe20000004100 */
[----:B------:R-:W-:Y:S01]  /*1f30*/  LOP3.LUT R30, R34, UR37, R63, 0x96, !PT ;  /* 0x00000025221e7c12 */ /* 0x000fe2000f8e963f */
[----:B0-----:R-:W-:Y:S02]  /*1f40*/  HADD2.F32 R70, -RZ, R82.H1_H1 ;  /* 0x30000052ff467230 */ /* 0x001fe40000004100 */
[----:B------:R-:W-:Y:S02]  /*1f50*/  HADD2.F32 R175, -RZ, R166.H1_H1 ;  /* 0x300000a6ffaf7230 */ /* 0x000fe40000004100 */
[----:B--2---:R-:W-:Y:S01]  /*1f60*/  HADD2.F32 R80, -RZ, R83.H0_H0 ;  /* 0x20000053ff507230 */ /* 0x004fe20000004100 */
[----:B------:R0:W-:Y:S01]  /*1f70*/  STL [R1+0x4c], R70 ;  /* 0x00004c4601007387 */ /* 0x0001e20000100800 */
[----:B------:R-:W-:Y:S02]  /*1f80*/  HADD2.F32 R205, -RZ, R219.H0_H0 ;  /* 0x200000dbffcd7230 */ /* 0x000fe40000004100 */
[----:B---3--:R-:W-:Y:S01]  /*1f90*/  HADD2.F32 R71, -RZ, R83.H1_H1 ;  /* 0x30000053ff477230 */ /* 0x008fe20000004100 */
[----:B------:R-:W-:Y:S01]  /*1fa0*/  STL [R1+0x3c], R80 ;  /* 0x00003c5001007387 */ /* 0x000fe20000100800 */
[----:B------:R-:W-:-:S02]  /*1fb0*/  HADD2.F32 R201, -RZ, R219.H1_H1 ;  /* 0x300000dbffc97230 */ /* 0x000fc40000004100 */
[--C-:B------:R-:W-:Y:S01]  /*1fc0*/  HADD2.F32 R170, -RZ, R35.reuse.H0_H0 ;  /* 0x20000023ffaa7230 */ /* 0x100fe20000004100 */
[----:B------:R2:W-:Y:S01]  /*1fd0*/  STL [R1+0x2c], R71 ;  /* 0x00002c4701007387 */ /* 0x0005e20000100800 */
[----:B------:R-:W-:Y:S02]  /*1fe0*/  HADD2.F32 R166, -RZ, R35.H1_H1 ;  /* 0x30000023ffa67230 */ /* 0x000fe40000004100 */
[--C-:B0-----:R-:W-:Y:S02]  /*1ff0*/  HADD2.F32 R70, -RZ, R76.reuse.H0_H0 ;  /* 0x2000004cff467230 */ /* 0x101fe40000004100 */
[----:B------:R-:W-:Y:S02]  /*2000*/  HADD2.F32 R76, -RZ, R76.H1_H1 ;  /* 0x3000004cff4c7230 */ /* 0x000fe40000004100 */
[----:B------:R-:W-:Y:S01]  /*2010*/  IMAD.IADD R154, R154, 0x1, R33 ;  /* 0x000000019a9a7824 */ /* 0x000fe200078e0221 */
[----:B------:R0:W-:Y:S01]  /*2020*/  STL [R1+0x98], R70 ;  /* 0x0000984601007387 */ /* 0x0001e20000100800 */
[----:B------:R-:W-:-:S02]  /*2030*/  HADD2.F32 R31, -RZ, R36.H0_H0 ;  /* 0x20000024ff1f7230 */ /* 0x000fc40000004100 */
[--C-:B--2---:R-:W-:Y:S01]  /*2040*/  HADD2.F32 R71, -RZ, R77.reuse.H0_H0 ;  /* 0x2000004dff477230 */ /* 0x104fe20000004100 */
[----:B------:R2:W-:Y:S01]  /*2050*/  STL [R1+0x88], R76 ;  /* 0x0000884c01007387 */ /* 0x0005e20000100800 */
[----:B------:R-:W-:Y:S02]  /*2060*/  HADD2.F32 R32, -RZ, R36.H1_H1 ;  /* 0x30000024ff207230 */ /* 0x000fe40000004100 */
[--C-:B------:R-:W-:Y:S01]  /*2070*/  HADD2.F32 R227, -RZ, R196.reuse.H0_H0 ;  /* 0x200000c4ffe37230 */ /* 0x100fe20000004100 */
[----:B------:R3:W-:Y:S01]  /*2080*/  STL [R1+0x78], R71 ;  /* 0x0000784701007387 */ /* 0x0007e20000100800 */
[----:B------:R-:W-:Y:S02]  /*2090*/  HADD2.F32 R223, -RZ, R196.H1_H1 ;  /* 0x300000c4ffdf7230 */ /* 0x000fe40000004100 */
[----:B0-----:R-:W-:Y:S02]  /*20a0*/  HADD2.F32 R70, -RZ, R77.H1_H1 ;  /* 0x3000004dff467230 */ /* 0x001fe40000004100 */
[----:B------:R-:W-:-:S02]  /*20b0*/  HADD2.F32 R219, -RZ, R197.H0_H0 ;  /* 0x200000c5ffdb7230 */ /* 0x000fc40000004100 */
[--C-:B--2---:R-:W-:Y:S01]  /*20c0*/  HADD2.F32 R76, -RZ, R78.reuse.H0_H0 ;  /* 0x2000004eff4c7230 */ /* 0x104fe20000004100 */
[----:B------:R0:W-:Y:S01]  /*20d0*/  STL [R1+0x68], R70 ;  /* 0x0000684601007387 */ /* 0x0001e20000100800 */
[----:B------:R-:W-:Y:S02]  /*20e0*/  HADD2.F32 R215, -RZ, R197.H1_H1 ;  /* 0x300000c5ffd77230 */ /* 0x000fe40000004100 */
[----:B---3--:R-:W-:Y:S01]  /*20f0*/  HADD2.F32 R71, -RZ, R78.H1_H1 ;  /* 0x3000004eff477230 */ /* 0x008fe20000004100 */
[----:B------:R2:W-:Y:S01]  /*2100*/  STL [R1+0x58], R76 ;  /* 0x0000584c01007387 */ /* 0x0005e20000100800 */
[----:B------:R-:W-:Y:S02]  /*2110*/  IMAD R68, R68, -0x326172a9, RZ ;  /* 0xcd9e8d5744447824 */ /* 0x000fe400078e02ff */
[----:B------:R-:W-:Y:S01]  /*2120*/  IMAD.HI.U32 R29, R61, -0x326172a9, RZ ;  /* 0xcd9e8d573d1d7827 */ /* 0x000fe200078e00ff */
[----:B------:R3:W-:Y:S03]  /*2130*/  STL [R1+0x48], R71 ;  /* 0x0000484701007387 */ /* 0x0007e60000100800 */
[----:B0-----:R-:W-:Y:S01]  /*2140*/  HADD2.F32 R70, -RZ, R79.H0_H0 ;  /* 0x2000004fff467230 */ /* 0x001fe20000004100 */
[----:B------:R-:W-:Y:S01]  /*2150*/  LOP3.LUT R29, R29, UR24, R68, 0x96, !PT ;  /* 0x000000181d1d7c12 */ /* 0x000fe2000f8e9644 */
[----:B------:R-:W-:-:S02]  /*2160*/  HADD2.F32 R33, -RZ, R37.H0_H0 ;  /* 0x20000025ff217230 */ /* 0x000fc40000004100 */
[----:B--2---:R-:W-:Y:S01]  /*2170*/  HADD2.F32 R76, -RZ, R79.H1_H1 ;  /* 0x3000004fff4c7230 */ /* 0x004fe20000004100 */
[----:B------:R0:W-:Y:S01]  /*2180*/  STL [R1+0x38], R70 ;  /* 0x0000384601007387 */ /* 0x0001e20000100800 */
[----:B------:R-:W-:Y:S02]  /*2190*/  HADD2.F32 R34, -RZ, R37.H1_H1 ;  /* 0x30000025ff227230 */ /* 0x000fe40000004100 */
[----:B---3--:R-:W-:Y:S01]  /*21a0*/  HADD2.F32 R71, -RZ, R72.H0_H0 ;  /* 0x20000048ff477230 */ /* 0x008fe20000004100 */
[----:B------:R-:W-:Y:S01]  /*21b0*/  STL [R1+0x28], R76 ;  /* 0x0000284c01007387 */ /* 0x000fe20000100800 */
[--C-:B------:R-:W-:Y:S02]  /*21c0*/  HADD2.F32 R35, -RZ, R38.reuse.H0_H0 ;  /* 0x20000026ff237230 */ /* 0x100fe40000004100 */
[----:B------:R-:W-:Y:S01]  /*21d0*/  HADD2.F32 R36, -RZ, R38.H1_H1 ;  /* 0x30000026ff247230 */ /* 0x000fe20000004100 */
[----:B------:R2:W-:Y:S01]  /*21e0*/  STL [R1+0x94], R71 ;  /* 0x0000944701007387 */ /* 0x0005e20000100800 */
[----:B------:R-:W-:-:S02]  /*21f0*/  HADD2.F32 R197, -RZ, R184.H0_H0 ;  /* 0x200000b8ffc57230 */ /* 0x000fc40000004100 */
[----:B0-----:R-:W-:Y:S02]  /*2200*/  HADD2.F32 R70, -RZ, R72.H1_H1 ;  /* 0x30000048ff467230 */ /* 0x001fe40000004100 */
[--C-:B------:R-:W-:Y:S02]  /*2210*/  HADD2.F32 R72, -RZ, R73.reuse.H0_H0 ;  /* 0x20000049ff487230 */ /* 0x100fe40000004100 */
[----:B------:R-:W-:Y:S01]  /*2220*/  HADD2.F32 R193, -RZ, R184.H1_H1 ;  /* 0x300000b8ffc17230 */ /* 0x000fe20000004100 */
[----:B------:R0:W-:Y:S01]  /*2230*/  STL [R1+0x84], R70 ;  /* 0x0000844601007387 */ /* 0x0001e20000100800 */
[--C-:B------:R-:W-:Y:S02]  /*2240*/  HADD2.F32 R196, -RZ, R40.reuse.H0_H0 ;  /* 0x20000028ffc47230 */ /* 0x100fe40000004100 */
[----:B--2---:R-:W-:Y:S01]  /*2250*/  HADD2.F32 R71, -RZ, R73.H1_H1 ;  /* 0x30000049ff477230 */ /* 0x004fe20000004100 */
[----:B------:R2:W-:Y:S01]  /*2260*/  STL [R1+0x74], R72 ;  /* 0x0000744801007387 */ /* 0x0005e20000100800 */
[----:B------:R-:W-:-:S02]  /*2270*/  HADD2.F32 R192, -RZ, R40.H1_H1 ;  /* 0x30000028ffc07230 */ /* 0x000fc40000004100 */
[--C-:B------:R-:W-:Y:S01]  /*2280*/  HADD2.F32 R37, -RZ, R39.reuse.H0_H0 ;  /* 0x20000027ff257230 */ /* 0x100fe20000004100 */
[----:B------:R3:W-:Y:S01]  /*2290*/  STL [R1+0x64], R71 ;  /* 0x0000644701007387 */ /* 0x0007e20000100800 */
[----:B------:R-:W-:Y:S02]  /*22a0*/  HADD2.F32 R38, -RZ, R39.H1_H1 ;  /* 0x30000027ff267230 */ /* 0x000fe40000004100 */
[--C-:B0-----:R-:W-:Y:S02]  /*22b0*/  HADD2.F32 R70, -RZ, R74.reuse.H0_H0 ;  /* 0x2000004aff467230 */ /* 0x101fe40000004100 */
[--C-:B------:R-:W-:Y:S02]  /*22c0*/  HADD2.F32 R237, -RZ, R251.reuse.H0_H0 ;  /* 0x200000fbffed7230 */ /* 0x100fe40000004100 */
[----:B--2---:R-:W-:Y:S01]  /*22d0*/  HADD2.F32 R72, -RZ, R74.H1_H1 ;  /* 0x3000004aff487230 */ /* 0x004fe20000004100 */
[----:B------:R0:W-:Y:S01]  /*22e0*/  STL [R1+0x54], R70 ;  /* 0x0000544601007387 */ /* 0x0001e20000100800 */
[----:B------:R-:W-:-:S02]  /*22f0*/  HADD2.F32 R233, -RZ, R251.H1_H1 ;  /* 0x300000fbffe97230 */ /* 0x000fc40000004100 */
[----:B---3--:R-:W-:Y:S01]  /*2300*/  HADD2.F32 R71, -RZ, R75.H0_H0 ;  /* 0x2000004bff477230 */ /* 0x008fe20000004100 */
[----:B------:R2:W-:Y:S01]  /*2310*/  STL [R1+0x44], R72 ;  /* 0x0000444801007387 */ /* 0x0005e20000100800 */
[--C-:B------:R-:W-:Y:S02]  /*2320*/  HADD2.F32 R188, -RZ, R41.reuse.H0_H0 ;  /* 0x20000029ffbc7230 */ /* 0x100fe40000004100 */
[----:B------:R-:W-:Y:S01]  /*2330*/  HADD2.F32 R184, -RZ, R41.H1_H1 ;  /* 0x30000029ffb87230 */ /* 0x000fe20000004100 */
[----:B------:R3:W-:Y:S01]  /*2340*/  STL [R1+0x34], R71 ;  /* 0x0000344701007387 */ /* 0x0007e20000100800 */
[--C-:B------:R-:W-:Y:S02]  /*2350*/  HADD2.F32 R180, -RZ, R42.reuse.H0_H0 ;  /* 0x2000002affb47230 */ /* 0x100fe40000004100 */
[----:B0-----:R-:W-:Y:S02]  /*2360*/  HADD2.F32 R70, -RZ, R75.H1_H1 ;  /* 0x3000004bff467230 */ /* 0x001fe40000004100 */
[----:B------:R-:W-:-:S02]  /*2370*/  HADD2.F32 R176, -RZ, R42.H1_H1 ;  /* 0x3000002affb07230 */ /* 0x000fc40000004100 */
[--C-:B--2---:R-:W-:Y:S01]  /*2380*/  HADD2.F32 R72, -RZ, R248.reuse.H0_H0 ;  /* 0x200000f8ff487230 */ /* 0x104fe20000004100 */
[----:B------:R0:W-:Y:S01]  /*2390*/  STL [R1+0x24], R70 ;  /* 0x0000244601007387 */ /* 0x0001e20000100800 */
[----:B------:R-:W-:Y:S02]  /*23a0*/  HADD2.F32 R172, -RZ, R43.H0_H0 ;  /* 0x2000002bffac7230 */ /* 0x000fe40000004100 */
[----:B---3--:R-:W-:Y:S01]  /*23b0*/  HADD2.F32 R71, -RZ, R248.H1_H1 ;  /* 0x300000f8ff477230 */ /* 0x008fe20000004100 */
[----:B------:R2:W-:Y:S01]  /*23c0*/  STL [R1+0x20], R72 ;  /* 0x0000204801007387 */ /* 0x0005e20000100800 */
[----:B------:R-:W-:Y:S02]  /*23d0*/  HADD2.F32 R248, -RZ, R65.H1_H1 ;  /* 0x30000041fff87230 */ /* 0x000fe40000004100 */
[----:B------:R-:W-:Y:S01]  /*23e0*/  HADD2.F32 R65, -RZ, R228.H0_H0 ;  /* 0x200000e4ff417230 */ /* 0x000fe20000004100 */
[----:B------:R-:W-:Y:S01]  /*23f0*/  STL [R1+0x10], R71 ;  /* 0x0000104701007387 */ /* 0x000fe20000100800 */
[----:B------:R-:W-:-:S02]  /*2400*/  HADD2.F32 R168, -RZ, R43.H1_H1 ;  /* 0x3000002bffa87230 */ /* 0x000fc40000004100 */
[----:B0-----:R-:W-:Y:S02]  /*2410*/  HADD2.F32 R70, -RZ, R249.H0_H0 ;  /* 0x200000f9ff467230 */ /* 0x001fe40000004100 */
[--C-:B------:R-:W-:Y:S01]  /*2420*/  HADD2.F32 R39, -RZ, R44.reuse.H0_H0 ;  /* 0x2000002cff277230 */ /* 0x100fe20000004100 */
[----:B--2---:R-:W-:Y:S01]  /*2430*/  HFMA2.MMA R72, -RZ, RZ, 0, 5.9604644775390625e-08 ;  /* 0x00000001ff487435 */ /* 0x004fe200000001ff */
[----:B------:R-:W-:Y:S01]  /*2440*/  HADD2.F32 R40, -RZ, R44.H1_H1 ;  /* 0x3000002cff287230 */ /* 0x000fe20000004100 */
[----:B------:R0:W-:Y:S01]  /*2450*/  STL [R1], R70 ;  /* 0x0000004601007387 */ /* 0x0001e20000100800 */
[--C-:B------:R-:W-:Y:S02]  /*2460*/  HADD2.F32 R251, -RZ, R229.reuse.H0_H0 ;  /* 0x200000e5fffb7230 */ /* 0x100fe40000004100 */
[----:B------:R-:W-:Y:S02]  /*2470*/  HADD2.F32 R247, -RZ, R229.H1_H1 ;  /* 0x300000e5fff77230 */ /* 0x000fe40000004100 */
[----:B------:R-:W-:-:S02]  /*2480*/  HADD2.F32 R211, -RZ, R198.H0_H0 ;  /* 0x200000c6ffd37230 */ /* 0x000fc40000004100 */
[----:B------:R-:W-:Y:S02]  /*2490*/  HADD2.F32 R207, -RZ, R198.H1_H1 ;  /* 0x300000c6ffcf7230 */ /* 0x000fe40000004100 */
[--C-:B------:R-:W-:Y:S02]  /*24a0*/  HADD2.F32 R41, -RZ, R45.reuse.H0_H0 ;  /* 0x2000002dff297230 */ /* 0x100fe40000004100 */
[--C-:B0-----:R-:W-:Y:S02]  /*24b0*/  HADD2.F32 R70, -RZ, R64.reuse.H0_H0 ;  /* 0x20000040ff467230 */ /* 0x101fe40000004100 */
[----:B------:R-:W-:Y:S02]  /*24c0*/  HADD2.F32 R64, -RZ, R64.H1_H1 ;  /* 0x30000040ff407230 */ /* 0x000fe40000004100 */
[----:B------:R-:W-:Y:S01]  /*24d0*/  HADD2.F32 R42, -RZ, R45.H1_H1 ;  /* 0x3000002dff2a7230 */ /* 0x000fe20000004100 */
[----:B------:R-:W-:Y:S01]  /*24e0*/  STL [R1+0x1c], R70 ;  /* 0x00001c4601007387 */ /* 0x000fe20000100800 */
[----:B------:R-:W-:-:S02]  /*24f0*/  HADD2.F32 R43, -RZ, R46.H0_H0 ;  /* 0x2000002eff2b7230 */ /* 0x000fc40000004100 */
[----:B------:R-:W-:Y:S01]  /*2500*/  HADD2.F32 R44, -RZ, R46.H1_H1 ;  /* 0x3000002eff2c7230 */ /* 0x000fe20000004100 */
[----:B------:R0:W-:Y:S01]  /*2510*/  STL [R1+0xc], R64 ;  /* 0x00000c4001007387 */ /* 0x0001e20000100800 */
[--C-:B------:R-:W-:Y:S02]  /*2520*/  HADD2.F32 R245, -RZ, R250.reuse.H0_H0 ;  /* 0x200000fafff57230 */ /* 0x100fe40000004100 */
[----:B------:R-:W-:Y:S01]  /*2530*/  HADD2.F32 R241, -RZ, R250.H1_H1 ;  /* 0x300000fafff17230 */ /* 0x000fe20000004100 */
[----:B------:R-:W-:Y:S01]  /*2540*/  STL [R1+0x18], R65 ;  /* 0x0000184101007387 */ /* 0x000fe20000100800 */
[--C-:B------:R-:W-:Y:S02]  /*2550*/  HADD2.F32 R243, -RZ, R230.reuse.H0_H0 ;  /* 0x200000e6fff37230 */ /* 0x100fe40000004100 */
[----:B------:R-:W-:Y:S02]  /*2560*/  HADD2.F32 R239, -RZ, R230.H1_H1 ;  /* 0x300000e6ffef7230 */ /* 0x000fe40000004100 */
[----:B------:R-:W-:-:S02]  /*2570*/  HADD2.F32 R235, -RZ, R231.H0_H0 ;  /* 0x200000e7ffeb7230 */ /* 0x000fc40000004100 */
[----:B0-----:R-:W-:Y:S02]  /*2580*/  HADD2.F32 R64, -RZ, R228.H1_H1 ;  /* 0x300000e4ff407230 */ /* 0x001fe40000004100 */
[--C-:B------:R-:W-:Y:S02]  /*2590*/  HADD2.F32 R229, -RZ, R216.reuse.H0_H0 ;  /* 0x200000d8ffe57230 */ /* 0x100fe40000004100 */
[----:B------:R-:W-:Y:S01]  /*25a0*/  HADD2.F32 R225, -RZ, R216.H1_H1 ;  /* 0x300000d8ffe17230 */ /* 0x000fe20000004100 */
[----:B------:R0:W-:Y:S01]  /*25b0*/  STL [R1+0x8], R64 ;  /* 0x0000084001007387 */ /* 0x0001e20000100800 */
[----:B------:R-:W-:Y:S02]  /*25c0*/  HADD2.F32 R221, -RZ, R217.H0_H0 ;  /* 0x200000d9ffdd7230 */ /* 0x000fe40000004100 */
[----:B------:R-:W-:Y:S02]  /*25d0*/  HADD2.F32 R203, -RZ, R199.H0_H0 ;  /* 0x200000c7ffcb7230 */ /* 0x000fe40000004100 */
[----:B------:R-:W-:-:S02]  /*25e0*/  HADD2.F32 R210, -RZ, R50.H0_H0 ;  /* 0x20000032ffd27230 */ /* 0x000fc40000004100 */
[----:B------:R-:W-:Y:S02]  /*25f0*/  HADD2.F32 R206, -RZ, R50.H1_H1 ;  /* 0x30000032ffce7230 */ /* 0x000fe40000004100 */
[--C-:B------:R-:W-:Y:S02]  /*2600*/  HADD2.F32 R202, -RZ, R51.reuse.H0_H0 ;  /* 0x20000033ffca7230 */ /* 0x100fe40000004100 */
[--C-:B0-----:R-:W-:Y:S02]  /*2610*/  HADD2.F32 R64, -RZ, R56.reuse.H0_H0 ;  /* 0x20000038ff407230 */ /* 0x101fe40000004100 */
[----:B------:R-:W-:Y:S02]  /*2620*/  HADD2.F32 R56, -RZ, R56.H1_H1 ;  /* 0x30000038ff387230 */ /* 0x000fe40000004100 */
[----:B------:R-:W-:Y:S01]  /*2630*/  HADD2.F32 R198, -RZ, R51.H1_H1 ;  /* 0x30000033ffc67230 */ /* 0x000fe20000004100 */
[----:B------:R0:W-:Y:S01]  /*2640*/  STL [R1+0x14], R64 ;  /* 0x0000144001007387 */ /* 0x0001e20000100800 */
[----:B------:R-:W-:-:S02]  /*2650*/  HADD2.F32 R189, -RZ, R185.H0_H0 ;  /* 0x200000b9ffbd7230 */ /* 0x000fc40000004100 */
[----:B------:R-:W-:Y:S01]  /*2660*/  HADD2.F32 R171, -RZ, R167.H0_H0 ;  /* 0x200000a7ffab7230 */ /* 0x000fe20000004100 */
[----:B------:R0:W-:Y:S01]  /*2670*/  STL [R1+0x4], R56 ;  /* 0x0000043801007387 */ /* 0x0001e20000100800 */
[--C-:B------:R-:W-:Y:S02]  /*2680*/  HADD2.F32 R45, -RZ, R47.reuse.H0_H0 ;  /* 0x2000002fff2d7230 */ /* 0x100fe40000004100 */
[----:B------:R-:W-:Y:S01]  /*2690*/  HADD2.F32 R46, -RZ, R47.H1_H1 ;  /* 0x3000002fff2e7230 */ /* 0x000fe20000004100 */
[----:B------:R-:W-:Y:S01]  /*26a0*/  LOP3.LUT R47, R62, 0x3, RZ, 0xc0, !PT ;  /* 0x000000033e2f7812 */ /* 0x000fe200078ec0ff */
        /* <DEDUP_REMOVED lines=21> */
[----:B------:R-:W-:Y:S02]  /*2800*/  HADD2.F32 R199, -RZ, R199.H1_H1 ;  /* 0x300000c7ffc77230 */ /* 0x000fe40000004100 */
[----:B------:R-:W-:Y:S02]  /*2810*/  HADD2.F32 R185, -RZ, R185.H1_H1 ;  /* 0x300000b9ffb97230 */ /* 0x000fe40000004100 */
[----:B------:R-:W-:Y:S02]  /*2820*/  HADD2.F32 R167, -RZ, R167.H1_H1 ;  /* 0x300000a7ffa77230 */ /* 0x000fe40000004100 */
[----:B------:R-:W-:Y:S02]  /*2830*/  IMAD R48, R61, -0x326172a9, RZ ;  /* 0xcd9e8d573d307824 */ /* 0x000fe400078e02ff */
[----:B------:R-:W-:Y:S02]  /*2840*/  IMAD R50, R60, -0x2daee0ad, RZ ;  /* 0xd2511f533c327824 */ /* 0x000fe400078e02ff */
[----:B------:R-:W-:-:S02]  /*2850*/  IMAD.SHL.U32 R154, R154, 0x8, RZ ;  /* 0x000000089a9a7824 */ /* 0x000fc400078e00ff */
[----:B01----:R-:W-:-:S07]  /*2860*/  IMAD.MOV.U32 R51, RZ, RZ, RZ ;  /* 0x000000ffff337224 */ /* 0x003fce00078e00ff */
.L_x_6767:
[----:B------:R-:W-:Y:S01]  /*2870*/  IMAD R52, R6, UR38, RZ ;  /* 0x0000002606347c24 */ /* 0x000fe2000f8e02ff */
[----:B------:R-:W-:Y:S01]  /*2880*/  LOP3.LUT P0, RZ, R7, 0x20, RZ, 0xc0, !PT ;  /* 0x0000002007ff7812 */ /* 0x000fe2000780c0ff */
[----:B------:R-:W-:Y:S01]  /*2890*/  BSSY B0, `(.L_x_5836) ;  /* 0x00005d3000007945 */ /* 0x000fe20003800000 */
[----:B------:R-:W-:Y:S02]  /*28a0*/  LOP3.LUT R69, R0, 0x7f, RZ, 0xc0, !PT ;  /* 0x0000007f00457812 */ /* 0x000fe400078ec0ff */
        /* <DEDUP_REMOVED lines=9> */
[----:B------:R-:W-:Y:S02]  /*2940*/  @P0 LEA.HI.X R69, R52, UR27, RZ, 0x4, P1 ;  /* 0x0000001b34450c11 */ /* 0x000fe400088f24ff */
[----:B0-----:R-:W-:-:S03]  /*2950*/  ISETP.NE.U32.AND P1, PT, R74, RZ, PT ;  /* 0x000000ff4a00720c */ /* 0x001fc60003f25070 */
[----:B------:R0:W5:Y:S01]  /*2960*/  @P0 LDG.E.128 R60, desc[UR6][R68.64] ;  /* 0x00000006443c0981 */ /* 0x000162000c1e1d00 */
[----:B------:R-:W-:Y:S01]  /*2970*/  ISETP.NE.AND.EX P1, PT, R75, RZ, PT, P1 ;  /* 0x000000ff4b00720c */ /* 0x000fe20003f25310 */
[----:B0-----:R-:W0:-:S12]  /*2980*/  LDC.64 R68, c[0x0][0x220] ;  /* 0x00008800ff447b82 */ /* 0x001e180000000a00 */
[----:B------:R-:W-:-:S04]  /*2990*/  @P1 LEA R70, P2, R52, R74, 0x4 ;  /* 0x0000004a34461211 */ /* 0x000fc800078420ff */
[----:B------:R-:W-:-:S05]  /*29a0*/  @P1 LEA.HI.X R71, R52, R75, RZ, 0x4, P2 ;  /* 0x0000004b34471211 */ /* 0x000fca00010f24ff */
        /* <DEDUP_REMOVED lines=15> */
.L_x_5839:
[----:B------:R-:W-:-:S07]  /*2aa0*/  IMAD.MOV.U32 R53, RZ, RZ, R48 ;  /* 0x000000ffff357224 */ /* 0x000fce00078e0030 */
.L_x_5840:
[----:B------:R-:W-:Y:S05]  /*2ab0*/  BSYNC B1 ;  /* 0x0000000000017941 */ /* 0x000fea0003800000 */
.L_x_5838:
        /* <DEDUP_REMOVED lines=16> */
.L_x_5844:
[----:B------:R-:W-:Y:S05]  /*2bc0*/  BSYNC B2 ;  /* 0x0000000000027941 */ /* 0x000fea0003800000 */
.L_x_5843:
        /* <DEDUP_REMOVED lines=44> */
.L_x_5842:
[----:B------:R-:W-:Y:S05]  /*2e90*/  BSYNC B1 ;  /* 0x0000000000017941 */ /* 0x000fea0003800000 */
.L_x_5841:
[----:B------:R-:W0:Y:S01]  /*2ea0*/  LDC R73, c[0x0][0x294] ;  /* 0x0000a500ff497b82 */ /* 0x000e220000000800 */
[----:B------:R-:W-:Y:S01]  /*2eb0*/  I2FP.F32.U32 R47, R53 ;  /* 0x00000035002f7245 */ /* 0x000fe20000201000 */
[----:B------:R-:W-:Y:S01]  /*2ec0*/  IMAD.MOV.U32 R134, RZ, RZ, 0x2f800000 ;  /* 0x2f800000ff867424 */ /* 0x000fe200078e00ff */
[----:B------:R-:W-:Y:S02]  /*2ed0*/  ISETP.NE.U32.AND P2, PT, R74, RZ, PT ;  /* 0x000000ff4a00720c */ /* 0x000fe40003f45070 */
[----:B------:R-:W-:Y:S01]  /*2ee0*/  LOP3.LUT R7, R7, 0xffffffef, RZ, 0xc0, !PT ;  /* 0xffffffef07077812 */ /* 0x000fe200078ec0ff */
[----:B------:R-:W-:Y:S01]  /*2ef0*/  FFMA.FTZ R47, R47, R134, 1.1641532182693481445e-10 ;  /* 0x2f0000002f2f7423 */ /* 0x000fe20000010086 */
[----:B------:R-:W-:Y:S01]  /*2f00*/  ISETP.NE.AND.EX P2, PT, R75, RZ, PT, P2 ;  /* 0x000000ff4b00720c */ /* 0x000fe20003f45320 */
[----:B------:R-:W1:Y:S03]  /*2f10*/  LDC R135, c[0x0][0x298] ;  /* 0x0000a600ff877b82 */ /* 0x000e660000000800 */
[----:B0-----:R-:W-:Y:S01]  /*2f20*/  FSETP.GTU.FTZ.AND P3, PT, R47, R73, PT ;  /* 0x000000492f00720b */ /* 0x001fe20003f7c000 */
[----:B-----5:R-:W-:-:S05]  /*2f30*/  HADD2.F32 R47, -RZ, R68.H0_H0 ;  /* 0x20000044ff2f7230 */ /* 0x020fca0000004100 */
[----:B-1----:R-:W-:-:S07]  /*2f40*/  FMUL.FTZ R47, R47, R135 ;  /* 0x000000872f2f7220 */ /* 0x002fce0000410000 */
[----:B------:R-:W-:Y:S02]  /*2f50*/  @P3 LOP3.LUT R7, R7, 0x10, RZ, 0xfc, !PT ;  /* 0x0000001007073812 */ /* 0x000fe400078efcff */
[----:B------:R-:W-:Y:S01]  /*2f60*/  FSEL R53, R47, RZ, !P3 ;  /* 0x000000ff2f357208 */ /* 0x000fe20005800000 */
[----:B------:R-:W-:Y:S06]  /*2f70*/  @P2 BRA `(.L_x_5845) ;  /* 0x0000000000182947 */ /* 0x000fec0003800000 */
[----:B------:R-:W-:Y:S01]  /*2f80*/  IMAD.MOV.U32 R75, RZ, RZ, R84 ;  /* 0x000000ffff4b7224 */ /* 0x000fe200078e0054 */
[----:B------:R-:W-:Y:S06]  /*2f90*/  @!P0 BRA `(.L_x_5846) ;  /* 0x0000000400688947 */ /* 0x000fec0003800000 */
[----:B------:R-:W-:Y:S01]  /*2fa0*/  HADD2.F32 R47, -RZ, R60.H0_H0 ;  /* 0x2000003cff2f7230 */ /* 0x000fe20000004100 */
[----:B------:R-:W-:-:S04]  /*2fb0*/  MOV R75, R84 ;  /* 0x00000054004b7202 */ /* 0x000fc80000000f00 */
[----:B------:R-:W-:Y:S01]  /*2fc0*/  FADD.FTZ R53, R47, R53 ;  /* 0x000000352f357221 */ /* 0x000fe20000010000 */
[----:B------:R-:W-:Y:S06]  /*2fd0*/  BRA `(.L_x_5846) ;  /* 0x0000000400587947 */ /* 0x000fec0003800000 */
.L_x_5845:
        /* <DEDUP_REMOVED lines=12> */
.L_x_5848:
[----:B------:R-:W-:-:S07]  /*30a0*/  IMAD.MOV.U32 R47, RZ, RZ, R48 ;  /* 0x000000ffff2f7224 */ /* 0x000fce00078e0030 */
.L_x_5849:
[----:B------:R-:W-:Y:S05]  /*30b0*/  BSYNC B1 ;  /* 0x0000000000017941 */ /* 0x000fea0003800000 */
.L_x_5847:
        /* <DEDUP_REMOVED lines=16> */
.L_x_5853:
[----:B------:R-:W-:Y:S05]  /*31c0*/  BSYNC B2 ;  /* 0x0000000000027941 */ /* 0x000fea0003800000 */
.L_x_5852:
        /* <DEDUP_REMOVED lines=44> */
.L_x_5851:
[----:B------:R-:W-:Y:S05]  /*3490*/  BSYNC B1 ;  /* 0x0000000000017941 */ /* 0x000fea0003800000 */
.L_x_5850:
[----:B------:R-:W-:-:S05]  /*34a0*/  I2FP.F32.U32 R47, R47 ;  /* 0x0000002f002f7245 */ /* 0x000fca0000201000 */
[----:B------:R-:W-:-:S05]  /*34b0*/  FFMA.FTZ R47, R47, R134, 1.1641532182693481445e-10 ;  /* 0x2f0000002f2f7423 */ /* 0x000fca0000010086 */
[----:B------:R-:W-:Y:S01]  /*34c0*/  FSETP.GTU.FTZ.AND P3, PT, R47, R73, PT ;  /* 0x000000492f00720b */ /* 0x000fe20003f7c000 */
[----:B------:R-:W-:-:S03]  /*34d0*/  HADD2.F32 R47, -RZ, R64.H0_H0 ;  /* 0x20000040ff2f7230 */ /* 0x000fc60000004100 */
[----:B------:R-:W-:Y:S02]  /*34e0*/  SEL R54, RZ, 0x1, P3 ;  /* 0x00000001ff367807 */ /* 0x000fe40001800000 */
[----:B------:R-:W-:-:S05]  /*34f0*/  FMUL.FTZ R47, R47, R135 ;  /* 0x000000872f2f7220 */ /* 0x000fca0000410000 */
[----:B------:R-:W-:-:S05]  /*3500*/  FSEL R47, R47, RZ, !P3 ;  /* 0x000000ff2f2f7208 */ /* 0x000fca0005800000 */
[----:B------:R-:W-:Y:S01]  /*3510*/  FADD.FTZ R53, R47, R53 ;  /* 0x000000352f357221 */ /* 0x000fe20000010000 */
[----:B------:R-:W-:-:S05]  /*3520*/  @P0 HADD2.F32 R47, -RZ, R60.H0_H0 ;  /* 0x2000003cff2f0230 */ /* 0x000fca0000004100 */
[----:B------:R-:W-:-:S07]  /*3530*/  @P0 FADD.FTZ R53, R47, R53 ;  /* 0x000000352f350221 */ /* 0x000fce0000010000 */
.L_x_5846:
        /* <DEDUP_REMOVED lines=12> */
.L_x_5855:
[----:B------:R-:W-:-:S07]  /*3600*/  IMAD.MOV.U32 R47, RZ, RZ, R48 ;  /* 0x000000ffff2f7224 */ /* 0x000fce00078e0030 */
.L_x_5856:
[----:B------:R-:W-:Y:S05]  /*3610*/  BSYNC B1 ;  /* 0x0000000000017941 */ /* 0x000fea0003800000 */
.L_x_5854:
        /* <DEDUP_REMOVED lines=16> */
.L_x_5860:
[----:B------:R-:W-:Y:S05]  /*3720*/  BSYNC B2 ;  /* 0x0000000000027941 */ /* 0x000fea0003800000 */
.L_x_5859:
        /* <DEDUP_REMOVED lines=44> */
.L_x_5858:
[----:B------:R-:W-:Y:S05]  /*39f0*/  BSYNC B1 ;  /* 0x0000000000017941 */ /* 0x000fea0003800000 */
.L_x_5857:
[----:B------:R-:W-:Y:S01]  /*3a00*/  I2FP.F32.U32 R47, R47 ;  /* 0x0000002f002f7245 */ /* 0x000fe20000201000 */
[----:B------:R-:W-:Y:S01]  /*3a10*/  HADD2.F32 R68, -RZ, R68.H1_H1 ;  /* 0x30000044ff447230 */ /* 0x000fe20000004100 */
        /* <DEDUP_REMOVED lines=9> */
[----:B------:R-:W-:Y:S02]  /*3ab0*/  HADD2.F32 R47, -RZ, R60.H1_H1 ;  /* 0x3000003cff2f7230 */ /* 0x000fe40000004100 */
[----:B------:R-:W-:-:S03]  /*3ac0*/  IMAD.MOV.U32 R75, RZ, RZ, R74 ;  /* 0x000000ffff4b7224 */ /* 0x000fc600078e004a */
[----:B------:R-:W-:Y:S01]  /*3ad0*/  FADD.FTZ R84, R47, R84 ;  /* 0x000000542f547221 */ /* 0x000fe20000010000 */
[----:B------:R-:W-:Y:S06]  /*3ae0*/  BRA `(.L_x_5862) ;  /* 0x0000000400587947 */ /* 0x000fec0003800000 */
.L_x_5861:
        /* <DEDUP_REMOVED lines=12> */
.L_x_5864:
[----:B------:R-:W-:-:S07]  /*3bb0*/  IMAD.MOV.U32 R47, RZ, RZ, R48 ;  /* 0x000000ffff2f7224 */ /* 0x000fce00078e0030 */
.L_x_5865:
[----:B------:R-:W-:Y:S05]  /*3bc0*/  BSYNC B1 ;  /* 0x0000000000017941 */ /* 0x000fea0003800000 */
.L_x_5863:
        /* <DEDUP_REMOVED lines=16> */
.L_x_5869:
[----:B------:R-:W-:Y:S05]  /*3cd0*/  BSYNC B2 ;  /* 0x0000000000027941 */ /* 0x000fea0003800000 */
.L_x_5868:
        /* <DEDUP_REMOVED lines=44> */
.L_x_5867:
[----:B------:R-:W-:Y:S05]  /*3fa0*/  BSYNC B1 ;  /* 0x0000000000017941 */ /* 0x000fea0003800000 */
.L_x_5866:
[----:B------:R-:W-:-:S05]  /*3fb0*/  I2FP.F32.U32 R47, R47 ;  /* 0x0000002f002f7245 */ /* 0x000fca0000201000 */
[----:B------:R-:W-:-:S05]  /*3fc0*/  FFMA.FTZ R47, R47, R134, 1.1641532182693481445e-10 ;  /* 0x2f0000002f2f7423 */ /* 0x000fca0000010086 */
[----:B------:R-:W-:Y:S01]  /*3fd0*/  FSETP.GTU.FTZ.AND P3, PT, R47, R73, PT ;  /* 0x000000492f00720b */ /* 0x000fe20003f7c000 */
[----:B------:R-:W-:-:S03]  /*3fe0*/  HADD2.F32 R47, -RZ, R64.H1_H1 ;  /* 0x30000040ff2f7230 */ /* 0x000fc60000004100 */
[----:B------:R-:W-:Y:S02]  /*3ff0*/  SEL R55, RZ, 0x1, P3 ;  /* 0x00000001ff377807 */ /* 0x000fe40001800000 */
[----:B------:R-:W-:-:S05]  /*4000*/  FMUL.FTZ R47, R47, R135 ;  /* 0x000000872f2f7220 */ /* 0x000fca0000410000 */
[----:B------:R-:W-:-:S05]  /*4010*/  FSEL R47, R47, RZ, !P3 ;  /* 0x000000ff2f2f7208 */ /* 0x000fca0005800000 */
[----:B------:R-:W-:Y:S01]  /*4020*/  FADD.FTZ R84, R47, R84 ;  /* 0x000000542f547221 */ /* 0x000fe20000010000 */
[----:B------:R-:W-:-:S05]  /*4030*/  @P0 HADD2.F32 R47, -RZ, R60.H1_H1 ;  /* 0x3000003cff2f0230 */ /* 0x000fca0000004100 */
[----:B------:R-:W-:-:S07]  /*4040*/  @P0 FADD.FTZ R84, R47, R84 ;  /* 0x000000542f540221 */ /* 0x000fce0000010000 */
.L_x_5862:
        /* <DEDUP_REMOVED lines=12> */
.L_x_5871:
[----:B------:R-:W-:-:S07]  /*4110*/  IMAD.MOV.U32 R47, RZ, RZ, R48 ;  /* 0x000000ffff2f7224 */ /* 0x000fce00078e0030 */
.L_x_5872:
[----:B------:R-:W-:Y:S05]  /*4120*/  BSYNC B1 ;  /* 0x0000000000017941 */ /* 0x000fea0003800000 */
.L_x_5870:
        /* <DEDUP_REMOVED lines=16> */
.L_x_5876:
[----:B------:R-:W-:Y:S05]  /*4230*/  BSYNC B2 ;  /* 0x0000000000027941 */ /* 0x000fea0003800000 */
.L_x_5875:
        /* <DEDUP_REMOVED lines=44> */
.L_x_5874:
[----:B------:R-:W-:Y:S05]  /*4500*/  BSYNC B1 ;  /* 0x0000000000017941 */ /* 0x000fea0003800000 */
.L_x_5873:
[----:B------:R-:W-:Y:S02]  /*4510*/  I2FP.F32.U32 R47, R47 ;  /* 0x0000002f002f7245 */ /* 0x000fe40000201000 */
[----:B------:R-:W-:-:S03]  /*4520*/  LOP3.LUT R7, R7, 0xfffffffb, RZ, 0xc0, !PT ;  /* 0xfffffffb07077812 */ /* 0x000fc600078ec0ff */
[----:B------:R-:W-:-:S05]  /*4530*/  FFMA.FTZ R47, R47, R134, 1.1641532182693481445e-10 ;  /* 0x2f0000002f2f7423 */ /* 0x000fca0000010086 */
[----:B------:R-:W-:Y:S01]  /*4540*/  FSETP.GTU.FTZ.AND P3, PT, R47, R73, PT ;  /* 0x000000492f00720b */ /* 0x000fe20003f7c000 */
[----:B------:R-:W-:-:S05]  /*4550*/  HADD2.F32 R47, -RZ, R69.H0_H0 ;  /* 0x20000045ff2f7230 */ /* 0x000fca0000004100 */
[----:B------:R-:W-:-:S05]  /*4560*/  FMUL.FTZ R47, R47, R135 ;  /* 0x000000872f2f7220 */ /* 0x000fca0000410000 */
[----:B------:R-:W-:Y:S02]  /*4570*/  FSEL R85, R47, RZ, !P3 ;  /* 0x000000ff2f557208 */ /* 0x000fe40005800000 */
[----:B------:R-:W-:Y:S01]  /*4580*/  @P3 LOP3.LUT R7, R7, 0x4, RZ, 0xfc, !PT ;  /* 0x0000000407073812 */ /* 0x000fe200078efcff */
[----:B------:R-:W-:Y:S06]  /*4590*/  @P2 BRA `(.L_x_5877) ;  /* 0x0000000000182947 */ /* 0x000fec0003800000 */
[----:B------:R-:W-:Y:S01]  /*45a0*/  MOV R74, R68 ;  /* 0x00000044004a7202 */ /* 0x000fe20000000f00 */
[----:B------:R-:W-:Y:S06]  /*45b0*/  @!P0 BRA `(.L_x_5878) ;  /* 0x0000000400688947 */ /* 0x000fec0003800000 */
[----:B------:R-:W-:Y:S02]  /*45c0*/  HADD2.F32 R47, -RZ, R61.H0_H0 ;  /* 0x2000003dff2f7230 */ /* 0x000fe40000004100 */
[----:B------:R-:W-:-:S03]  /*45d0*/  IMAD.MOV.U32 R74, RZ, RZ, R68 ;  /* 0x000000ffff4a7224 */ /* 0x000fc600078e0044 */
[----:B------:R-:W-:Y:S01]  /*45e0*/  FADD.FTZ R85, R47, R85 ;  /* 0x000000552f557221 */ /* 0x000fe20000010000 */
[----:B------:R-:W-:Y:S06]  /*45f0*/  BRA `(.L_x_5878) ;  /* 0x0000000400587947 */ /* 0x000fec0003800000 */
.L_x_5877:
        /* <DEDUP_REMOVED lines=12> */
.L_x_5880:
[----:B------:R-:W-:-:S07]  /*46c0*/  MOV R47, R48 ;  /* 0x00000030002f7202 */ /* 0x000fce0000000f00 */
.L_x_5881:
[----:B------:R-:W-:Y:S05]  /*46d0*/  BSYNC B1 ;  /* 0x0000000000017941 */ /* 0x000fea0003800000 */
.L_x_5879:
        /* <DEDUP_REMOVED lines=16> */
.L_x_5885:
[----:B------:R-:W-:Y:S05]  /*47e0*/  BSYNC B2 ;  /* 0x0000000000027941 */ /* 0x000fea0003800000 */
.L_x_5884:
        /* <DEDUP_REMOVED lines=44> */
.L_x_5883:
[----:B------:R-:W-:Y:S05]  /*4ab0*/  BSYNC B1 ;  /* 0x0000000000017941 */ /* 0x000fea0003800000 */
.L_x_5882:
        /* <DEDUP_REMOVED lines=10> */
.L_x_5878:
        /* <DEDUP_REMOVED lines=12> */
.L_x_5887:
[----:B------:R-:W-:-:S07]  /*4c20*/  MOV R47, R48 ;  /* 0x00000030002f7202 */ /* 0x000fce0000000f00 */
.L_x_5888:
[----:B------:R-:W-:Y:S05]  /*4c30*/  BSYNC B1 ;  /* 0x0000000000017941 */ /* 0x000fea0003800000 */
.L_x_5886:
        /* <DEDUP_REMOVED lines=16> */
.L_x_5892:
[----:B------:R-:W-:Y:S05]  /*4d40*/  BSYNC B2 ;  /* 0x0000000000027941 */ /* 0x000fea0003800000 */
.L_x_5891:
        /* <DEDUP_REMOVED lines=44> */
.L_x_5890:
[----:B------:R-:W-:Y:S05]  /*5010*/  BSYNC B1 ;  /* 0x0000000000017941 */ /* 0x000fea0003800000 */
.L_x_5889:
        /* <DEDUP_REMOVED lines=11> */
[----:B------:R-:W-:Y:S01]  /*50d0*/  HADD2.F32 R47, -RZ, R61.H1_H1 ;  /* 0x3000003dff2f7230 */ /* 0x000fe20000004100 */
[----:B------:R-:W-:-:S04]  /*50e0*/  MOV R69, R68 ;  /* 0x0000004400457202 */ /* 0x000fc80000000f00 */
[----:B------:R-:W-:Y:S01]  /*50f0*/  FADD.FTZ R98, R47, R98 ;  /* 0x000000622f627221 */ /* 0x000fe20000010000 */
[----:B------:R-:W-:Y:S06]  /*5100*/  BRA `(.L_x_5894) ;  /* 0x0000000400587947 */ /* 0x000fec0003800000 */
.L_x_5893:
        /* <DEDUP_REMOVED lines=12> */
.L_x_5896:
[----:B------:R-:W-:-:S07]  /*51d0*/  IMAD.MOV.U32 R47, RZ, RZ, R48 ;  /* 0x000000ffff2f7224 */ /* 0x000fce00078e0030 */
.L_x_5897:
[----:B------:R-:W-:Y:S05]  /*51e0*/  BSYNC B1 ;  /* 0x0000000000017941 */ /* 0x000fea0003800000 */
.L_x_5895:
        /* <DEDUP_REMOVED lines=16> */
.L_x_5901:
[----:B------:R-:W-:Y:S05]  /*52f0*/  BSYNC B2 ;  /* 0x0000000000027941 */ /* 0x000fea0003800000 */
.L_x_5900:
        /* <DEDUP_REMOVED lines=44> */
.L_x_5899:
[----:B------:R-:W-:Y:S05]  /*55c0*/  BSYNC B1 ;  /* 0x0000000000017941 */ /* 0x000fea0003800000 */
.L_x_5898:
        /* <DEDUP_REMOVED lines=10> */
.L_x_5894:
        /* <DEDUP_REMOVED lines=12> */
.L_x_5903:
[----:B------:R-:W-:-:S07]  /*5730*/  IMAD.MOV.U32 R47, RZ, RZ, R48 ;  /* 0x000000ffff2f7224 */ /* 0x000fce00078e0030 */
.L_x_5904:
[----:B------:R-:W-:Y:S05]  /*5740*/  BSYNC B1 ;  /* 0x0000000000017941 */ /* 0x000fea0003800000 */
.L_x_5902:
        /* <DEDUP_REMOVED lines=16> */
.L_x_5908:
[----:B------:R-:W-:Y:S05]  /*5850*/  BSYNC B2 ;  /* 0x0000000000027941 */ /* 0x000fea0003800000 */
.L_x_5907:
        /* <DEDUP_REMOVED lines=44> */
.L_x_5906:
[----:B------:R-:W-:Y:S05]  /*5b20*/  BSYNC B1 ;  /* 0x0000000000017941 */ /* 0x000fea0003800000 */
.L_x_5905:
        /* <DEDUP_REMOVED lines=9> */
[----:B------:R-:W-:Y:S01]  /*5bc0*/  IMAD.MOV.U32 R69, RZ, RZ, R68 ;  /* 0x000000ffff457224 */ /* 0x000fe200078e0044 */
[----:B------:R-:W-:Y:S06]  /*5bd0*/  @!P0 BRA `(.L_x_5910) ;  /* 0x0000000400688947 */ /* 0x000fec0003800000 */
[----:B------:R-:W-:Y:S02]  /*5be0*/  HADD2.F32 R47, -RZ, R62.H0_H0 ;  /* 0x2000003eff2f7230 */ /* 0x000fe40000004100 */
[----:B------:R-:W-:-:S03]  /*5bf0*/  IMAD.MOV.U32 R69, RZ, RZ, R68 ;  /* 0x000000ffff457224 */ /* 0x000fc600078e0044 */
[----:B------:R-:W-:Y:S01]  /*5c00*/  FADD.FTZ R99, R47, R99 ;  /* 0x000000632f637221 */ /* 0x000fe20000010000 */
[----:B------:R-:W-:Y:S06]  /*5c10*/  BRA `(.L_x_5910) ;  /* 0x0000000400587947 */ /* 0x000fec0003800000 */
.L_x_5909:
        /* <DEDUP_REMOVED lines=12> */
.L_x_5912:
[----:B------:R-:W-:-:S07]  /*5ce0*/  IMAD.MOV.U32 R47, RZ, RZ, R48 ;  /* 0x000000ffff2f7224 */ /* 0x000fce00078e0030 */
.L_x_5913:
[----:B------:R-:W-:Y:S05]  /*5cf0*/  BSYNC B1 ;  /* 0x0000000000017941 */ /* 0x000fea0003800000 */
.L_x_5911:
        /* <DEDUP_REMOVED lines=16> */
.L_x_5917:
[----:B------:R-:W-:Y:S05]  /*5e00*/  BSYNC B2 ;  /* 0x0000000000027941 */ /* 0x000fea0003800000 */
.L_x_5916:
        /* <DEDUP_REMOVED lines=44> */
.L_x_5915:
[----:B------:R-:W-:Y:S05]  /*60d0*/  BSYNC B1 ;  /* 0x0000000000017941 */ /* 0x000fea0003800000 */
.L_x_5914:
        /* <DEDUP_REMOVED lines=10> */
.L_x_5910:
        /* <DEDUP_REMOVED lines=12> */
.L_x_5919:
[----:B------:R-:W-:-:S07]  /*6240*/  IMAD.MOV.U32 R47, RZ, RZ, R48 ;  /* 0x000000ffff2f7224 */ /* 0x000fce00078e0030 */
.L_x_5920:
[----:B------:R-:W-:Y:S05]  /*6250*/  BSYNC B1 ;  /* 0x0000000000017941 */ /* 0x000fea0003800000 */
.L_x_5918:
        /* <DEDUP_REMOVED lines=16> */
.L_x_5924:
[----:B------:R-:W-:Y:S05]  /*6360*/  BSYNC B2 ;  /* 0x0000000000027941 */ /* 0x000fea0003800000 */
.L_x_5923:
        /* <DEDUP_REMOVED lines=44> */
.L_x_5922:
[----:B------:R-:W-:Y:S05]  /*6630*/  BSYNC B1 ;  /* 0x0000000000017941 */ /* 0x000fea0003800000 */
.L_x_5921:
[----:B------:R-:W-:Y:S01]  /*6640*/  I2FP.F32.U32 R47, R47 ;  /* 0x0000002f002f7245 */ /* 0x000fe20000201000 */
[----:B------:R-:W-:-:S04]  /*6650*/  HADD2.F32 R70, -RZ, R70.H1_H1 ;  /* 0x30000046ff467230 */ /* 0x000fc80000004100 */
[----:B------:R-:W-:Y:S01]  /*6660*/  FFMA.FTZ R47, R47, R134, 1.1641532182693481445e-10 ;  /* 0x2f0000002f2f7423 */ /* 0x000fe20000010086 */
[----:B------:R-:W-:-:S04]  /*6670*/  FMUL.FTZ R70, R70, R135 ;  /* 0x0000008746467220 */ /* 0x000fc80000410000 */
[----:B------:R-:W-:-:S04]  /*6680*/  FSETP.GTU.FTZ.AND P3, PT, R47, R73, PT ;  /* 0x000000492f00720b */ /* 0x000fc80003f7c000 */
[----:B------:R-:W-:Y:S01]  /*6690*/  FSEL R112, R70, RZ, !P3 ;  /* 0x000000ff46707208 */ /* 0x000fe20005800000 */
[----:B------:R-:W-:Y:S08]  /*66a0*/  @P2 BRA `(.L_x_5925) ;  /* 0x0000000000182947 */ /* 0x000ff00003800000 */
[----:B------:R-:W-:Y:S01]  /*66b0*/  MOV R69, R68 ;  /* 0x0000004400457202 */ /* 0x000fe20000000f00 */
[----:B------:R-:W-:Y:S06]  /*66c0*/  @!P0 BRA `(.L_x_5926) ;  /* 0x0000000400688947 */ /* 0x000fec0003800000 */
[----:B------:R-:W-:Y:S02]  /*66d0*/  HADD2.F32 R47, -RZ, R62.H1_H1 ;  /* 0x3000003eff2f7230 */ /* 0x000fe40000004100 */
[----:B------:R-:W-:-:S03]  /*66e0*/  IMAD.MOV.U32 R69, RZ, RZ, R68 ;  /* 0x000000ffff457224 */ /* 0x000fc600078e0044 */
[----:B------:R-:W-:Y:S01]  /*66f0*/  FADD.FTZ R112, R47, R112 ;  /* 0x000000702f707221 */ /* 0x000fe20000010000 */
[----:B------:R-:W-:Y:S06]  /*6700*/  BRA `(.L_x_5926) ;  /* 0x0000000400587947 */ /* 0x000fec0003800000 */
.L_x_5925:
        /* <DEDUP_REMOVED lines=12> */
.L_x_5928:
[----:B------:R-:W-:-:S07]  /*67d0*/  MOV R47, R48 ;  /* 0x00000030002f7202 */ /* 0x000fce0000000f00 */
.L_x_5929:
[----:B------:R-:W-:Y:S05]  /*67e0*/  BSYNC B1 ;  /* 0x0000000000017941 */ /* 0x000fea0003800000 */
.L_x_5927:
        /* <DEDUP_REMOVED lines=16> */
.L_x_5933:
[----:B------:R-:W-:Y:S05]  /*68f0*/  BSYNC B2 ;  /* 0x0000000000027941 */ /* 0x000fea0003800000 */
.L_x_5932:
        /* <DEDUP_REMOVED lines=44> */
.L_x_5931:
[----:B------:R-:W-:Y:S05]  /*6bc0*/  BSYNC B1 ;  /* 0x0000000000017941 */ /* 0x000fea0003800000 */
.L_x_5930:
        /* <DEDUP_REMOVED lines=10> */
.L_x_5926:
        /* <DEDUP_REMOVED lines=12> */
.L_x_5935:
[----:B------:R-:W-:-:S07]  /*6d30*/  MOV R47, R48 ;  /* 0x00000030002f7202 */ /* 0x000fce0000000f00 */
.L_x_5936:
[----:B------:R-:W-:Y:S05]  /*6d40*/  BSYNC B1 ;  /* 0x0000000000017941 */ /* 0x000fea0003800000 */
.L_x_5934:
        /* <DEDUP_REMOVED lines=16> */
.L_x_5940:
[----:B------:R-:W-:Y:S05]  /*6e50*/  BSYNC B2 ;  /* 0x0000000000027941 */ /* 0x000fea0003800000 */
.L_x_5939:
        /* <DEDUP_REMOVED lines=44> */
.L_x_5938:
[----:B------:R-:W-:Y:S05]  /*7120*/  BSYNC B1 ;  /* 0x0000000000017941 */ /* 0x000fea0003800000 */
.L_x_5937:
[----:B------:R-:W-:-:S05]  /*7130*/  I2FP.F32.U32 R47, R47 ;  /* 0x0000002f002f7245 */ /* 0x000fca0000201000 */
[----:B------:R-:W-:-:S05]  /*7140*/  FFMA.FTZ R47, R47, R134, 1.1641532182693481445e-10 ;  /* 0x2f0000002f2f7423 */ /* 0x000fca0000010086 */
[----:B------:R-:W-:Y:S01]  /*7150*/  FSETP.GTU.FTZ.AND P4, PT, R47, R73, PT ;  /* 0x000000492f00720b */ /* 0x000fe20003f9c000 */
[----:B------:R-:W-:-:S05]  /*7160*/  HADD2.F32 R47, -RZ, R71.H0_H0 ;  /* 0x20000047ff2f7230 */ /* 0x000fca0000004100 */
[----:B------:R-:W-:-:S05]  /*7170*/  FMUL.FTZ R47, R47, R135 ;  /* 0x000000872f2f7220 */ /* 0x000fca0000410000 */
        /* <DEDUP_REMOVED lines=8> */
.L_x_5941:
        /* <DEDUP_REMOVED lines=12> */
.L_x_5944:
[----:B------:R-:W-:-:S07]  /*72c0*/  IMAD.MOV.U32 R47, RZ, RZ, R48 ;  /* 0x000000ffff2f7224 */ /* 0x000fce00078e0030 */
.L_x_5945:
[----:B------:R-:W-:Y:S05]  /*72d0*/  BSYNC B1 ;  /* 0x0000000000017941 */ /* 0x000fea0003800000 */
.L_x_5943:
        /* <DEDUP_REMOVED lines=16> */
.L_x_5949:
[----:B------:R-:W-:Y:S05]  /*73e0*/  BSYNC B2 ;  /* 0x0000000000027941 */ /* 0x000fea0003800000 */
.L_x_5948:
        /* <DEDUP_REMOVED lines=44> */
.L_x_5947:
[----:B------:R-:W-:Y:S05]  /*76b0*/  BSYNC B1 ;  /* 0x0000000000017941 */ /* 0x000fea0003800000 */
.L_x_5946:
        /* <DEDUP_REMOVED lines=10> */
.L_x_5942:
        /* <DEDUP_REMOVED lines=12> */
.L_x_5951:
[----:B------:R-:W-:-:S07]  /*7820*/  IMAD.MOV.U32 R47, RZ, RZ, R48 ;  /* 0x000000ffff2f7224 */ /* 0x000fce00078e0030 */
.L_x_5952:
[----:B------:R-:W-:Y:S05]  /*7830*/  BSYNC B1 ;  /* 0x0000000000017941 */ /* 0x000fea0003800000 */
.L_x_5950:
        /* <DEDUP_REMOVED lines=16> */
.L_x_5956:
[----:B------:R-:W-:Y:S05]  /*7940*/  BSYNC B2 ;  /* 0x0000000000027941 */ /* 0x000fea0003800000 */
.L_x_5955:
        /* <DEDUP_REMOVED lines=44> */
.L_x_5954:
[----:B------:R-:W-:Y:S05]  /*7c10*/  BSYNC B1 ;  /* 0x0000000000017941 */ /* 0x000fea0003800000 */
.L_x_5953:
[----:B------:R-:W-:Y:S01]  /*7c20*/  I2FP.F32.U32 R47, R47 ;  /* 0x0000002f002f7245 */ /* 0x000fe20000201000 */
[----:B------:R-:W-:-:S04]  /*7c30*/  HADD2.F32 R71, -RZ, R71.H1_H1 ;  /* 0x30000047ff477230 */ /* 0x000fc80000004100 */
[----:B------:R-:W-:Y:S01]  /*7c40*/  FFMA.FTZ R47, R47, R134, 1.1641532182693481445e-10 ;  /* 0x2f0000002f2f7423 */ /* 0x000fe20000010086 */
[----:B------:R-:W-:-:S04]  /*7c50*/  FMUL.FTZ R71, R71, R135 ;  /* 0x0000008747477220 */ /* 0x000fc80000410000 */
[----:B------:R-:W-:-:S04]  /*7c60*/  FSETP.GTU.FTZ.AND P5, PT, R47, R73, PT ;  /* 0x000000492f00720b */ /* 0x000fc80003fbc000 */
[----:B------:R-:W-:Y:S01]  /*7c70*/  FSEL R126, R71, RZ, !P5 ;  /* 0x000000ff477e7208 */ /* 0x000fe20006800000 */
[----:B------:R-:W-:Y:S08]  /*7c80*/  @P2 BRA `(.L_x_5957) ;  /* 0x0000000000182947 */ /* 0x000ff00003800000 */
[----:B------:R-:W-:Y:S01]  /*7c90*/  IMAD.MOV.U32 R47, RZ, RZ, R68 ;  /* 0x000000ffff2f7224 */ /* 0x000fe200078e0044 */
[----:B------:R-:W-:Y:S06]  /*7ca0*/  @!P0 BRA `(.L_x_5958) ;  /* 0x0000000400688947 */ /* 0x000fec0003800000 */
[----:B------:R-:W-:-:S05]  /*7cb0*/  HADD2.F32 R47, -RZ, R63.H1_H1 ;  /* 0x3000003fff2f7230 */ /* 0x000fca0000004100 */
[----:B------:R-:W-:Y:S01]  /*7cc0*/  FADD.FTZ R126, R47, R126 ;  /* 0x0000007e2f7e7221 */ /* 0x000fe20000010000 */
[----:B------:R-:W-:Y:S01]  /*7cd0*/  IMAD.MOV.U32 R47, RZ, RZ, R68 ;  /* 0x000000ffff2f7224 */ /* 0x000fe200078e0044 */
[----:B------:R-:W-:Y:S06]  /*7ce0*/  BRA `(.L_x_5958) ;  /* 0x0000000400587947 */ /* 0x000fec0003800000 */
.L_x_5957:
        /* <DEDUP_REMOVED lines=12> */
.L_x_5960:
[----:B------:R-:W-:-:S07]  /*7db0*/  IMAD.MOV.U32 R77, RZ, RZ, R48 ;  /* 0x000000ffff4d7224 */ /* 0x000fce00078e0030 */
.L_x_5961:
[----:B------:R-:W-:Y:S05]  /*7dc0*/  BSYNC B1 ;  /* 0x0000000000017941 */ /* 0x000fea0003800000 */
.L_x_5959:
        /* <DEDUP_REMOVED lines=16> */
.L_x_5965:
[----:B------:R-:W-:Y:S05]  /*7ed0*/  BSYNC B2 ;  /* 0x0000000000027941 */ /* 0x000fea0003800000 */
.L_x_5964:
        /* <DEDUP_REMOVED lines=44> */
.L_x_5963:
[----:B------:R-:W-:Y:S05]  /*81a0*/  BSYNC B1 ;  /* 0x0000000000017941 */ /* 0x000fea0003800000 */
.L_x_5962:
        /* <DEDUP_REMOVED lines=10> */
.L_x_5958:
[----:B------:R-:W-:Y:S02]  /*8250*/  LEA R74, P0, R52, UR28, 0x4 ;  /* 0x0000001c344a7c11 */ /* 0x000fe4000f8020ff */
[----:B------:R-:W-:Y:S02]  /*8260*/  F2FP.F16.F32.PACK_AB R71, R126, R113 ;  /* 0x000000717e47723e */ /* 0x000fe400000000ff */
[----:B------:R-:W-:Y:S02]  /*8270*/  LEA.HI.X R75, R52, UR29, RZ, 0x4, P0 ;  /* 0x0000001d344b7c11 */ /* 0x000fe400080f24ff */
[----:B------:R-:W-:Y:S02]  /*8280*/  F2FP.F16.F32.PACK_AB R70, R112, R99 ;  /* 0x000000637046723e */ /* 0x000fe400000000ff */
[----:B------:R-:W-:Y:S02]  /*8290*/  F2FP.F16.F32.PACK_AB R69, R98, R85 ;  /* 0x000000556245723e */ /* 0x000fe400000000ff */
[----:B------:R-:W-:-:S02]  /*82a0*/  F2FP.F16.F32.PACK_AB R68, R84, R53 ;  /* 0x000000355444723e */ /* 0x000fc400000000ff */
[----:B------:R-:W-:Y:S02]  /*82b0*/  SEL R73, RZ, 0x1000000, P5 ;  /* 0x01000000ff497807 */ /* 0x000fe40002800000 */
[C---:B------:R-:W-:Y:S01]  /*82c0*/  LOP3.LUT P6, RZ, R7.reuse, 0x8, RZ, 0xc0, !PT ;  /* 0x0000000807ff7812 */ /* 0x040fe200078cc0ff */
[----:B------:R0:W-:Y:S01]  /*82d0*/  STG.E.128 desc[UR6][R74.64], R68 ;  /* 0x000000444a007986 */ /* 0x0001e2000c101d06 */
[C---:B------:R-:W-:Y:S02]  /*82e0*/  LOP3.LUT P0, RZ, R7.reuse, 0x4, RZ, 0xc0, !PT ;  /* 0x0000000407ff7812 */ /* 0x040fe4000780c0ff */
[C---:B------:R-:W-:Y:S02]  /*82f0*/  LOP3.LUT P5, RZ, R7.reuse, 0x1, RZ, 0xc0, !PT ;  /* 0x0000000107ff7812 */ /* 0x040fe400078ac0ff */
[----:B------:R-:W-:Y:S02]  /*8300*/  LOP3.LUT P2, RZ, R7, 0x10, RZ, 0xc0, !PT ;  /* 0x0000001007ff7812 */ /* 0x000fe4000784c0ff */
[----:B------:R-:W-:-:S02]  /*8310*/  SHF.L.U32 R134, R52, 0x3, RZ ;  /* 0x0000000334867819 */ /* 0x000fc400000006ff */
[----:B0-----:R-:W-:Y:S02]  /*8320*/  SEL R69, RZ, 0x10000, P4 ;  /* 0x00010000ff457807 */ /* 0x001fe40002000000 */
        /* <DEDUP_REMOVED lines=40> */
.L_x_5966:
[----:B------:R-:W-:-:S07]  /*85b0*/  VIADD R73, R52, 0x80 ;  /* 0x0000008034497836 */ /* 0x000fce0000000000 */
.L_x_5837:
[----:B------:R-:W-:Y:S05]  /*85c0*/  BSYNC B0 ;  /* 0x0000000000007941 */ /* 0x000fea0003800000 */
.L_x_5836:
[----:B------:R-:W-:Y:S01]  /*85d0*/  LOP3.LUT P0, RZ, R7, 0x800, RZ, 0xc0, !PT ;  /* 0x0000080007ff7812 */ /* 0x000fe2000780c0ff */
[----:B------:R-:W-:-:S12]  /*85e0*/  BSSY B0, `(.L_x_5967) ;  /* 0x00005ce000007945 */ /* 0x000fd80003800000 */
[----:B------:R-:W-:Y:S05]  /*85f0*/  @!P0 BRA `(.L_x_5968) ;  /* 0x0000005c00308947 */ /* 0x000fea0003800000 */
[----:B------:R-:W-:Y:S01]  /*8600*/  ISETP.NE.U32.AND P0, PT, RZ, UR26, PT ;  /* 0x0000001aff007c0c */ /* 0x000fe2000bf05070 */
[----:B-1----:R-:W1:Y:S03]  /*8610*/  LDC.64 R74, c[0x0][0x228] ;  /* 0x00008a00ff4a7b82 */ /* 0x002e660000000a00 */
[----:B------:R-:W-:-:S13]  /*8620*/  ISETP.NE.AND.EX P0, PT, RZ, UR27, PT, P0 ;  /* 0x0000001bff007c0c */ /* 0x000fda000bf05300 */
[----:B0-----:R-:W-:-:S04]  /*8630*/  @P0 LEA R68, P1, R73, UR26, 0x4 ;  /* 0x0000001a49440c11 */ /* 0x001fc8000f8220ff */
[----:B------:R-:W-:Y:S02]  /*8640*/  @P0 LEA.HI.X R69, R73, UR27, RZ, 0x4, P1 ;  /* 0x0000001b49450c11 */ /* 0x000fe400088f24ff */
[----:B-1----:R-:W-:-:S03]  /*8650*/  ISETP.NE.U32.AND P1, PT, R74, RZ, PT ;  /* 0x000000ff4a00720c */ /* 0x002fc60003f25070 */
        /* <DEDUP_REMOVED lines=20> */
.L_x_5970:
[----:B------:R-:W-:-:S07]  /*87a0*/  IMAD.MOV.U32 R78, RZ, RZ, R48 ;  /* 0x000000ffff4e7224 */ /* 0x000fce00078e0030 */
.L_x_5971:
[----:B------:R-:W-:Y:S05]  /*87b0*/  BSYNC B1 ;  /* 0x0000000000017941 */ /* 0x000fea0003800000 */
.L_x_5969:
        /* <DEDUP_REMOVED lines=16> */
.L_x_5975:
[----:B------:R-:W-:Y:S05]  /*88c0*/  BSYNC B2 ;  /* 0x0000000000027941 */ /* 0x000fea0003800000 */
.L_x_5974:
        /* <DEDUP_REMOVED lines=44> */
.L_x_5973:
[----:B------:R-:W-:Y:S05]  /*8b90*/  BSYNC B1 ;  /* 0x0000000000017941 */ /* 0x000fea0003800000 */
.L_x_5972:
[----:B------:R-:W-:Y:S01]  /*8ba0*/  ISETP.NE.U32.AND P2, PT, R74, RZ, PT ;  /* 0x000000ff4a00720c */ /* 0x000fe20003f45070 */
[----:B------:R-:W0:Y:S01]  /*8bb0*/  LDC R140, c[0x0][0x298] ;  /* 0x0000a600ff8c7b82 */ /* 0x000e220000000800 */
[----:B------:R-:W-:Y:S02]  /*8bc0*/  I2FP.F32.U32 R47, R78 ;  /* 0x0000004e002f7245 */ /* 0x000fe40000201000 */
[----:B------:R-:W-:Y:S01]  /*8bd0*/  ISETP.NE.AND.EX P2, PT, R75, RZ, PT, P2 ;  /* 0x000000ff4b00720c */ /* 0x000fe20003f45320 */
[----:B------:R-:W-:Y:S01]  /*8be0*/  HFMA2.MMA R75, -RZ, RZ, 0.1171875, 0 ;  /* 0x2f800000ff4b7435 */ /* 0x000fe200000001ff */
[----:B------:R-:W-:-:S03]  /*8bf0*/  LOP3.LUT R7, R7, 0xffffffef, RZ, 0xc0, !PT ;  /* 0xffffffef07077812 */ /* 0x000fc600078ec0ff */
[----:B------:R-:W1:Y:S06]  /*8c00*/  LDC R74, c[0x0][0x294] ;  /* 0x0000a500ff4a7b82 */ /* 0x000e6c0000000800 */
[----:B------:R-:W-:-:S05]  /*8c10*/  FFMA.FTZ R47, R47, R75, 1.1641532182693481445e-10 ;  /* 0x2f0000002f2f7423 */ /* 0x000fca000001004b */
[----:B-1----:R-:W-:Y:S01]  /*8c20*/  FSETP.GTU.FTZ.AND P3, PT, R47, R74, PT ;  /* 0x0000004a2f00720b */ /* 0x002fe20003f7c000 */
[----:B-----5:R-:W-:-:S05]  /*8c30*/  HADD2.F32 R47, -RZ, R68.H0_H0 ;  /* 0x20000044ff2f7230 */ /* 0x020fca0000004100 */
[----:B0-----:R-:W-:-:S05]  /*8c40*/  FMUL.FTZ R47, R47, R140 ;  /* 0x0000008c2f2f7220 */ /* 0x001fca0000410000 */
        /* <DEDUP_REMOVED lines=9> */
.L_x_5976:
        /* <DEDUP_REMOVED lines=12> */
.L_x_5979:
[----:B------:R-:W-:-:S07]  /*8da0*/  IMAD.MOV.U32 R47, RZ, RZ, R48 ;  /* 0x000000ffff2f7224 */ /* 0x000fce00078e0030 */
.L_x_5980:
[----:B------:R-:W-:Y:S05]  /*8db0*/  BSYNC B1 ;  /* 0x0000000000017941 */ /* 0x000fea0003800000 */
.L_x_5978:
        /* <DEDUP_REMOVED lines=16> */
.L_x_5984:
[----:B------:R-:W-:Y:S05]  /*8ec0*/  BSYNC B2 ;  /* 0x0000000000027941 */ /* 0x000fea0003800000 */
.L_x_5983:
        /* <DEDUP_REMOVED lines=44> */
.L_x_5982:
[----:B------:R-:W-:Y:S05]  /*9190*/  BSYNC B1 ;  /* 0x0000000000017941 */ /* 0x000fea0003800000 */
.L_x_5981:
        /* <DEDUP_REMOVED lines=10> */
.L_x_5977:
        /* <DEDUP_REMOVED lines=12> */
.L_x_5986:
[----:B------:R-:W-:-:S07]  /*9300*/  IMAD.MOV.U32 R47, RZ, RZ, R48 ;  /* 0x000000ffff2f7224 */ /* 0x000fce00078e0030 */
.L_x_5987:
[----:B------:R-:W-:Y:S05]  /*9310*/  BSYNC B1 ;  /* 0x0000000000017941 */ /* 0x000fea0003800000 */
.L_x_5985:
        /* <DEDUP_REMOVED lines=16> */
.L_x_5991:
[----:B------:R-:W-:Y:S05]  /*9420*/  BSYNC B2 ;  /* 0x0000000000027941 */ /* 0x000fea0003800000 */
.L_x_5990:
        /* <DEDUP_REMOVED lines=44> */
.L_x_5989:
[----:B------:R-:W-:Y:S05]  /*96f0*/  BSYNC B1 ;  /* 0x0000000000017941 */ /* 0x000fea0003800000 */
.L_x_5988:
        /* <DEDUP_REMOVED lines=11> */
[----:B------:R-:W-:Y:S02]  /*97b0*/  HADD2.F32 R47, -RZ, R60.H1_H1 ;  /* 0x3000003cff2f7230 */ /* 0x000fe40000004100 */
[----:B------:R-:W-:-:S03]  /*97c0*/  IMAD.MOV.U32 R100, RZ, RZ, R87 ;  /* 0x000000ffff647224 */ /* 0x000fc600078e0057 */
[----:B------:R-:W-:Y:S01]  /*97d0*/  FADD.FTZ R86, R47, R86 ;  /* 0x000000562f567221 */ /* 0x000fe20000010000 */
[----:B------:R-:W-:Y:S06]  /*97e0*/  BRA `(.L_x_5993) ;  /* 0x0000000400587947 */ /* 0x000fec0003800000 */
.L_x_5992:
        /* <DEDUP_REMOVED lines=12> */
.L_x_5995:
[----:B------:R-:W-:-:S07]  /*98b0*/  MOV R47, R48 ;  /* 0x00000030002f7202 */ /* 0x000fce0000000f00 */
.L_x_5996:
[----:B------:R-:W-:Y:S05]  /*98c0*/  BSYNC B1 ;  /* 0x0000000000017941 */ /* 0x000fea0003800000 */
.L_x_5994:
        /* <DEDUP_REMOVED lines=16> */
.L_x_6000:
[----:B------:R-:W-:Y:S05]  /*99d0*/  BSYNC B2 ;  /* 0x0000000000027941 */ /* 0x000fea0003800000 */
.L_x_5999:
        /* <DEDUP_REMOVED lines=44> */
.L_x_5998:
[----:B------:R-:W-:Y:S05]  /*9ca0*/  BSYNC B1 ;  /* 0x0000000000017941 */ /* 0x000fea0003800000 */
.L_x_5997:
        /* <DEDUP_REMOVED lines=10> */
.L_x_5993:
        /* <DEDUP_REMOVED lines=12> */
.L_x_6002:
[----:B------:R-:W-:-:S07]  /*9e10*/  MOV R47, R48 ;  /* 0x00000030002f7202 */ /* 0x000fce0000000f00 */
.L_x_6003:
[----:B------:R-:W-:Y:S05]  /*9e20*/  BSYNC B1 ;  /* 0x0000000000017941 */ /* 0x000fea0003800000 */
.L_x_6001:
        /* <DEDUP_REMOVED lines=16> */
.L_x_6007:
[----:B------:R-:W-:Y:S05]  /*9f30*/  BSYNC B2 ;  /* 0x0000000000027941 */ /* 0x000fea0003800000 */
.L_x_6006:
        /* <DEDUP_REMOVED lines=44> */
.L_x_6005:
[----:B------:R-:W-:Y:S05]  /*a200*/  BSYNC B1 ;  /* 0x0000000000017941 */ /* 0x000fea0003800000 */
.L_x_6004:
        /* <DEDUP_REMOVED lines=11> */
[----:B------:R-:W-:Y:S01]  /*a2c0*/  HADD2.F32 R47, -RZ, R61.H0_H0 ;  /* 0x2000003dff2f7230 */ /* 0x000fe20000004100 */
[----:B------:R-:W-:-:S04]  /*a2d0*/  MOV R100, R68 ;  /* 0x0000004400647202 */ /* 0x000fc80000000f00 */
[----:B------:R-:W-:Y:S01]  /*a2e0*/  FADD.FTZ R87, R47, R87 ;  /* 0x000000572f577221 */ /* 0x000fe20000010000 */
[----:B------:R-:W-:Y:S06]  /*a2f0*/  BRA `(.L_x_6009) ;  /* 0x0000000400587947 */ /* 0x000fec0003800000 */
.L_x_6008:
        /* <DEDUP_REMOVED lines=12> */
.L_x_6011:
[----:B------:R-:W-:-:S07]  /*a3c0*/  IMAD.MOV.U32 R47, RZ, RZ, R48 ;  /* 0x000000ffff2f7224 */ /* 0x000fce00078e0030 */
.L_x_6012:
[----:B------:R-:W-:Y:S05]  /*a3d0*/  BSYNC B1 ;  /* 0x0000000000017941 */ /* 0x000fea0003800000 */
.L_x_6010:
        /* <DEDUP_REMOVED lines=16> */
.L_x_6016:
[----:B------:R-:W-:Y:S05]  /*a4e0*/  BSYNC B2 ;  /* 0x0000000000027941 */ /* 0x000fea0003800000 */
.L_x_6015:
        /* <DEDUP_REMOVED lines=44> */
.L_x_6014:
[----:B------:R-:W-:Y:S05]  /*a7b0*/  BSYNC B1 ;  /* 0x0000000000017941 */ /* 0x000fea0003800000 */
.L_x_6013:
        /* <DEDUP_REMOVED lines=10> */
.L_x_6009:
        /* <DEDUP_REMOVED lines=12> */
.L_x_6018:
[----:B------:R-:W-:-:S07]  /*a920*/  IMAD.MOV.U32 R47, RZ, RZ, R48 ;  /* 0x000000ffff2f7224 */ /* 0x000fce00078e0030 */
.L_x_6019:
[----:B------:R-:W-:Y:S05]  /*a930*/  BSYNC B1 ;  /* 0x0000000000017941 */ /* 0x000fea0003800000 */
.L_x_6017:
        /* <DEDUP_REMOVED lines=16> */
.L_x_6023:
[----:B------:R-:W-:Y:S05]  /*aa40*/  BSYNC B2 ;  /* 0x0000000000027941 */ /* 0x000fea0003800000 */
.L_x_6022:
        /* <DEDUP_REMOVED lines=44> */
.L_x_6021:
[----:B------:R-:W-:Y:S05]  /*ad10*/  BSYNC B1 ;  /* 0x0000000000017941 */ /* 0x000fea0003800000 */
.L_x_6020:
        /* <DEDUP_REMOVED lines=15> */
.L_x_6024:
        /* <DEDUP_REMOVED lines=12> */
.L_x_6027:
[----:B------:R-:W-:-:S07]  /*aed0*/  IMAD.MOV.U32 R47, RZ, RZ, R48 ;  /* 0x000000ffff2f7224 */ /* 0x000fce00078e0030 */
.L_x_6028:
[----:B------:R-:W-:Y:S05]  /*aee0*/  BSYNC B1 ;  /* 0x0000000000017941 */ /* 0x000fea0003800000 */
.L_x_6026:
        /* <DEDUP_REMOVED lines=16> */
.L_x_6032:
[----:B------:R-:W-:Y:S05]  /*aff0*/  BSYNC B2 ;  /* 0x0000000000027941 */ /* 0x000fea0003800000 */
.L_x_6031:
        /* <DEDUP_REMOVED lines=44> */
.L_x_6030:
[----:B------:R-:W-:Y:S05]  /*b2c0*/  BSYNC B1 ;  /* 0x0000000000017941 */ /* 0x000fea0003800000 */
.L_x_6029:
        /* <DEDUP_REMOVED lines=10> */
.L_x_6025:
        /* <DEDUP_REMOVED lines=12> */
.L_x_6034:
[----:B------:R-:W-:-:S07]  /*b430*/  IMAD.MOV.U32 R47, RZ, RZ, R48 ;  /* 0x000000ffff2f7224 */ /* 0x000fce00078e0030 */
.L_x_6035:
[----:B------:R-:W-:Y:S05]  /*b440*/  BSYNC B1 ;  /* 0x0000000000017941 */ /* 0x000fea0003800000 */
.L_x_6033:
        /* <DEDUP_REMOVED lines=16> */
.L_x_6039:
[----:B------:R-:W-:Y:S05]  /*b550*/  BSYNC B2 ;  /* 0x0000000000027941 */ /* 0x000fea0003800000 */
.L_x_6038:
        /* <DEDUP_REMOVED lines=44> */
.L_x_6037:
[----:B------:R-:W-:Y:S05]  /*b820*/  BSYNC B1 ;  /* 0x0000000000017941 */ /* 0x000fea0003800000 */
.L_x_6036:
        /* <DEDUP_REMOVED lines=15> */
.L_x_6040:
        /* <DEDUP_REMOVED lines=12> */
.L_x_6043:
[----:B------:R-:W-:-:S07]  /*b9e0*/  MOV R47, R48 ;  /* 0x00000030002f7202 */ /* 0x000fce0000000f00 */
.L_x_6044:
[----:B------:R-:W-:Y:S05]  /*b9f0*/  BSYNC B1 ;  /* 0x0000000000017941 */ /* 0x000fea0003800000 */
.L_x_6042:
        /* <DEDUP_REMOVED lines=16> */
.L_x_6048:
[----:B------:R-:W-:Y:S05]  /*bb00*/  BSYNC B2 ;  /* 0x0000000000027941 */ /* 0x000fea0003800000 */
.L_x_6047:
        /* <DEDUP_REMOVED lines=44> */
.L_x_6046:
[----:B------:R-:W-:Y:S05]  /*bdd0*/  BSYNC B1 ;  /* 0x0000000000017941 */ /* 0x000fea0003800000 */
.L_x_6045:
        /* <DEDUP_REMOVED lines=10> */
.L_x_6041:
        /* <DEDUP_REMOVED lines=12> */
.L_x_6050:
[----:B------:R-:W-:-:S07]  /*bf40*/  MOV R47, R48 ;  /* 0x00000030002f7202 */ /* 0x000fce0000000f00 */
.L_x_6051:
[----:B------:R-:W-:Y:S05]  /*bf50*/  BSYNC B1 ;  /* 0x0000000000017941 */ /* 0x000fea0003800000 */
.L_x_6049:
        /* <DEDUP_REMOVED lines=16> */
.L_x_6055:
[----:B------:R-:W-:Y:S05]  /*c060*/  BSYNC B2 ;  /* 0x0000000000027941 */ /* 0x000fea0003800000 */
.L_x_6054:
        /* <DEDUP_REMOVED lines=44> */
.L_x_6053:
[----:B------:R-:W-:Y:S05]  /*c330*/  BSYNC B1 ;  /* 0x0000000000017941 */ /* 0x000fea0003800000 */
.L_x_6052:
        /* <DEDUP_REMOVED lines=9> */
[----:B------:R-:W-:Y:S01]  /*c3d0*/  HADD2.F32 R47, -RZ, R62.H1_H1 ;  /* 0x3000003eff2f7230 */ /* 0x000fe20000004100 */
[----:B------:R-:W-:-:S04]  /*c3e0*/  MOV R69, R68 ;  /* 0x0000004400457202 */ /* 0x000fc80000000f00 */
[----:B------:R-:W-:Y:S01]  /*c3f0*/  FADD.FTZ R114, R47, R114 ;  /* 0x000000722f727221 */ /* 0x000fe20000010000 */
[----:B------:R-:W-:Y:S06]  /*c400*/  BRA `(.L_x_6057) ;  /* 0x0000000400587947 */ /* 0x000fec0003800000 */
.L_x_6056:
        /* <DEDUP_REMOVED lines=12> */
.L_x_6059:
[----:B------:R-:W-:-:S07]  /*c4d0*/  IMAD.MOV.U32 R47, RZ, RZ, R48 ;  /* 0x000000ffff2f7224 */ /* 0x000fce00078e0030 */
.L_x_6060:
[----:B------:R-:W-:Y:S05]  /*c4e0*/  BSYNC B1 ;  /* 0x0000000000017941 */ /* 0x000fea0003800000 */
.L_x_6058:
        /* <DEDUP_REMOVED lines=16> */
.L_x_6064:
[----:B------:R-:W-:Y:S05]  /*c5f0*/  BSYNC B2 ;  /* 0x0000000000027941 */ /* 0x000fea0003800000 */
.L_x_6063:
        /* <DEDUP_REMOVED lines=44> */
.L_x_6062:
[----:B------:R-:W-:Y:S05]  /*c8c0*/  BSYNC B1 ;  /* 0x0000000000017941 */ /* 0x000fea0003800000 */
.L_x_6061:
        /* <DEDUP_REMOVED lines=10> */
.L_x_6057:
        /* <DEDUP_REMOVED lines=12> */
.L_x_6066:
[----:B------:R-:W-:-:S07]  /*ca30*/  IMAD.MOV.U32 R47, RZ, RZ, R48 ;  /* 0x000000ffff2f7224 */ /* 0x000fce00078e0030 */
.L_x_6067:
[----:B------:R-:W-:Y:S05]  /*ca40*/  BSYNC B1 ;  /* 0x0000000000017941 */ /* 0x000fea0003800000 */
.L_x_6065:
        /* <DEDUP_REMOVED lines=16> */
.L_x_6071:
[----:B------:R-:W-:Y:S05]  /*cb50*/  BSYNC B2 ;  /* 0x0000000000027941 */ /* 0x000fea0003800000 */
.L_x_6070:
        /* <DEDUP_REMOVED lines=44> */
.L_x_6069:
[----:B------:R-:W-:Y:S05]  /*ce20*/  BSYNC B1 ;  /* 0x0000000000017941 */ /* 0x000fea0003800000 */
.L_x_6068:
        /* <DEDUP_REMOVED lines=9> */
[----:B------:R-:W-:Y:S02]  /*cec0*/  HADD2.F32 R47, -RZ, R63.H0_H0 ;  /* 0x2000003fff2f7230 */ /* 0x000fe40000004100 */
[----:B------:R-:W-:-:S03]  /*ced0*/  IMAD.MOV.U32 R69, RZ, RZ, R68 ;  /* 0x000000ffff457224 */ /* 0x000fc600078e0044 */
[----:B------:R-:W-:Y:S01]  /*cee0*/  FADD.FTZ R115, R47, R115 ;  /* 0x000000732f737221 */ /* 0x000fe20000010000 */
[----:B------:R-:W-:Y:S06]  /*cef0*/  BRA `(.L_x_6073) ;  /* 0x0000000400587947 */ /* 0x000fec0003800000 */
.L_x_6072:
        /* <DEDUP_REMOVED lines=12> */
.L_x_6075:
[----:B------:R-:W-:-:S07]  /*cfc0*/  IMAD.MOV.U32 R47, RZ, RZ, R48 ;  /* 0x000000ffff2f7224 */ /* 0x000fce00078e0030 */
.L_x_6076:
[----:B------:R-:W-:Y:S05]  /*cfd0*/  BSYNC B1 ;  /* 0x0000000000017941 */ /* 0x000fea0003800000 */
.L_x_6074:
        /* <DEDUP_REMOVED lines=16> */
.L_x_6080:
[----:B------:R-:W-:Y:S05]  /*d0e0*/  BSYNC B2 ;  /* 0x0000000000027941 */ /* 0x000fea0003800000 */
.L_x_6079:
        /* <DEDUP_REMOVED lines=44> */
.L_x_6078:
[----:B------:R-:W-:Y:S05]  /*d3b0*/  BSYNC B1 ;  /* 0x0000000000017941 */ /* 0x000fea0003800000 */
.L_x_6077:
        /* <DEDUP_REMOVED lines=10> */
.L_x_6073:
        /* <DEDUP_REMOVED lines=12> */
.L_x_6082:
[----:B------:R-:W-:-:S07]  /*d520*/  IMAD.MOV.U32 R47, RZ, RZ, R48 ;  /* 0x000000ffff2f7224 */ /* 0x000fce00078e0030 */
.L_x_6083:
[----:B------:R-:W-:Y:S05]  /*d530*/  BSYNC B1 ;  /* 0x0000000000017941 */ /* 0x000fea0003800000 */
.L_x_6081:
        /* <DEDUP_REMOVED lines=16> */
.L_x_6087:
[----:B------:R-:W-:Y:S05]  /*d640*/  BSYNC B2 ;  /* 0x0000000000027941 */ /* 0x000fea0003800000 */
.L_x_6086:
        /* <DEDUP_REMOVED lines=44> */
.L_x_6085:
[----:B------:R-:W-:Y:S05]  /*d910*/  BSYNC B1 ;  /* 0x0000000000017941 */ /* 0x000fea0003800000 */
.L_x_6084:
        /* <DEDUP_REMOVED lines=9> */
[----:B------:R-:W-:-:S05]  /*d9b0*/  HADD2.F32 R47, -RZ, R63.H1_H1 ;  /* 0x3000003fff2f7230 */ /* 0x000fca0000004100 */
[----:B------:R-:W-:Y:S01]  /*d9c0*/  FADD.FTZ R127, R47, R127 ;  /* 0x0000007f2f7f7221 */ /* 0x000fe20000010000 */
[----:B------:R-:W-:Y:S01]  /*d9d0*/  IMAD.MOV.U32 R47, RZ, RZ, R68 ;  /* 0x000000ffff2f7224 */ /* 0x000fe200078e0044 */
[----:B------:R-:W-:Y:S06]  /*d9e0*/  BRA `(.L_x_6089) ;  /* 0x0000000400587947 */ /* 0x000fec0003800000 */
.L_x_6088:
        /* <DEDUP_REMOVED lines=12> */
.L_x_6091:
[----:B------:R-:W-:-:S07]  /*dab0*/  MOV R77, R48 ;  /* 0x00000030004d7202 */ /* 0x000fce0000000f00 */
.L_x_6092:
[----:B------:R-:W-:Y:S05]  /*dac0*/  BSYNC B1 ;  /* 0x0000000000017941 */ /* 0x000fea0003800000 */
.L_x_6090:
        /* <DEDUP_REMOVED lines=16> */
.L_x_6096:
[----:B------:R-:W-:Y:S05]  /*dbd0*/  BSYNC B2 ;  /* 0x0000000000027941 */ /* 0x000fea0003800000 */
.L_x_6095:
        /* <DEDUP_REMOVED lines=44> */
.L_x_6094:
[----:B------:R-:W-:Y:S05]  /*dea0*/  BSYNC B1 ;  /* 0x0000000000017941 */ /* 0x000fea0003800000 */
.L_x_6093:
        /* <DEDUP_REMOVED lines=10> */
.L_x_6089:
[C---:B------:R-:W-:Y:S01]  /*df50*/  LEA R74, P0, R73.reuse, UR28, 0x4 ;  /* 0x0000001c494a7c11 */ /* 0x040fe2000f8020ff */
[----:B------:R-:W-:Y:S01]  /*df60*/  IMAD.SHL.U32 R135, R73, 0x8, RZ ;  /* 0x0000000849877824 */ /* 0x000fe200078e00ff */
[----:B------:R-:W-:Y:S02]  /*df70*/  F2FP.F16.F32.PACK_AB R71, R127, R115 ;  /* 0x000000737f47723e */ /* 0x000fe400000000ff */
[----:B------:R-:W-:Y:S02]  /*df80*/  LEA.HI.X R75, R73, UR29, RZ, 0x4, P0 ;  /* 0x0000001d494b7c11 */ /* 0x000fe400080f24ff */
[----:B------:R-:W-:Y:S02]  /*df90*/  F2FP.F16.F32.PACK_AB R70, R114, R101 ;  /* 0x000000657246723e */ /* 0x000fe400000000ff */
[----:B------:R-:W-:Y:S02]  /*dfa0*/  F2FP.F16.F32.PACK_AB R69, R100, R87 ;  /* 0x000000576445723e */ /* 0x000fe400000000ff */
[----:B------:R-:W-:-:S02]  /*dfb0*/  F2FP.F16.F32.PACK_AB R68, R86, R78 ;  /* 0x0000004e5644723e */ /* 0x000fc400000000ff */
[C---:B------:R-:W-:Y:S02]  /*dfc0*/  LOP3.LUT P6, RZ, R7.reuse, 0x8, RZ, 0xc0, !PT ;  /* 0x0000000807ff7812 */ /* 0x040fe400078cc0ff */
[C---:B------:R-:W-:Y:S01]  /*dfd0*/  LOP3.LUT P0, RZ, R7.reuse, 0x4, RZ, 0xc0, !PT ;  /* 0x0000000407ff7812 */ /* 0x040fe2000780c0ff */
[----:B------:R0:W-:Y:S01]  /*dfe0*/  STG.E.128 desc[UR6][R74.64], R68 ;  /* 0x000000444a007986 */ /* 0x0001e2000c101d06 */
[----:B------:R-:W-:Y:S02]  /*dff0*/  LOP3.LUT P2, RZ, R7, 0x10, RZ, 0xc0, !PT ;  /* 0x0000001007ff7812 */ /* 0x000fe4000784c0ff */
[----:B------:R-:W-:Y:S02]  /*e000*/  SHF.L.U64.HI R134, R73, 0x3, RZ ;  /* 0x0000000349867819 */ /* 0x000fe400000102ff */
[----:B0-----:R-:W-:Y:S02]  /*e010*/  SEL R69, RZ, 0x10000, P4 ;  /* 0x00010000ff457807 */ /* 0x001fe40002000000 */
        /* <DEDUP_REMOVED lines=41> */
.L_x_6097:
[----:B------:R-:W-:-:S07]  /*e2b0*/  VIADD R73, R73, 0x80 ;  /* 0x0000008049497836 */ /* 0x000fce0000000000 */
.L_x_5968:
[----:B------:R-:W-:Y:S05]  /*e2c0*/  BSYNC B0 ;  /* 0x0000000000007941 */ /* 0x000fea0003800000 */
.L_x_5967:
        /* <DEDUP_REMOVED lines=29> */
.L_x_6101:
[----:B------:R-:W-:-:S07]  /*e4a0*/  MOV R79, R48 ;  /* 0x00000030004f7202 */ /* 0x000fce0000000f00 */
.L_x_6102:
[----:B------:R-:W-:Y:S05]  /*e4b0*/  BSYNC B1 ;  /* 0x0000000000017941 */ /* 0x000fea0003800000 */
.L_x_6100:
        /* <DEDUP_REMOVED lines=16> */
.L_x_6106:
[----:B------:R-:W-:Y:S05]  /*e5c0*/  BSYNC B2 ;  /* 0x0000000000027941 */ /* 0x000fea0003800000 */
.L_x_6105:
        /* <DEDUP_REMOVED lines=44> */
.L_x_6104:
[----:B------:R-:W-:Y:S05]  /*e890*/  BSYNC B1 ;  /* 0x0000000000017941 */ /* 0x000fea0003800000 */
.L_x_6103:
[----:B------:R-:W-:Y:S01]  /*e8a0*/  ISETP.NE.U32.AND P2, PT, R74, RZ, PT ;  /* 0x000000ff4a00720c */ /* 0x000fe20003f45070 */
[----:B------:R-:W0:Y:S01]  /*e8b0*/  LDC R140, c[0x0][0x298] ;  /* 0x0000a600ff8c7b82 */ /* 0x000e220000000800 */
[----:B------:R-:W-:Y:S02]  /*e8c0*/  I2FP.F32.U32 R47, R79 ;  /* 0x0000004f002f7245 */ /* 0x000fe40000201000 */
[----:B------:R-:W-:Y:S01]  /*e8d0*/  ISETP.NE.AND.EX P2, PT, R75, RZ, PT, P2 ;  /* 0x000000ff4b00720c */ /* 0x000fe20003f45320 */
[----:B------:R-:W-:Y:S01]  /*e8e0*/  IMAD.MOV.U32 R75, RZ, RZ, 0x2f800000 ;  /* 0x2f800000ff4b7424 */ /* 0x000fe200078e00ff */
[----:B------:R-:W-:-:S03]  /*e8f0*/  LOP3.LUT R7, R7, 0xffffffef, RZ, 0xc0, !PT ;  /* 0xffffffef07077812 */ /* 0x000fc600078ec0ff */
[----:B------:R-:W1:Y:S01]  /*e900*/  LDC R74, c[0x0][0x294] ;  /* 0x0000a500ff4a7b82 */ /* 0x000e620000000800 */
[----:B------:R-:W-:-:S05]  /*e910*/  FFMA.FTZ R47, R47, R75, 1.1641532182693481445e-10 ;  /* 0x2f0000002f2f7423 */ /* 0x000fca000001004b */
[----:B-1----:R-:W-:Y:S01]  /*e920*/  FSETP.GTU.FTZ.AND P3, PT, R47, R74, PT ;  /* 0x0000004a2f00720b */ /* 0x002fe20003f7c000 */
[----:B-----5:R-:W-:-:S05]  /*e930*/  HADD2.F32 R47, -RZ, R68.H0_H0 ;  /* 0x20000044ff2f7230 */ /* 0x020fca0000004100 */
[----:B0-----:R-:W-:-:S05]  /*e940*/  FMUL.FTZ R47, R47, R140 ;  /* 0x0000008c2f2f7220 */ /* 0x001fca0000410000 */
        /* <DEDUP_REMOVED lines=9> */
.L_x_6107:
        /* <DEDUP_REMOVED lines=12> */
.L_x_6110:
[----:B------:R-:W-:-:S07]  /*eaa0*/  MOV R47, R48 ;  /* 0x00000030002f7202 */ /* 0x000fce0000000f00 */
.L_x_6111:
[----:B------:R-:W-:Y:S05]  /*eab0*/  BSYNC B1 ;  /* 0x0000000000017941 */ /* 0x000fea0003800000 */
.L_x_6109:
        /* <DEDUP_REMOVED lines=16> */
.L_x_6115:
[----:B------:R-:W-:Y:S05]  /*ebc0*/  BSYNC B2 ;  /* 0x0000000000027941 */ /* 0x000fea0003800000 */
.L_x_6114:
        /* <DEDUP_REMOVED lines=44> */
.L_x_6113:
[----:B------:R-:W-:Y:S05]  /*ee90*/  BSYNC B1 ;  /* 0x0000000000017941 */ /* 0x000fea0003800000 */
.L_x_6112:
        /* <DEDUP_REMOVED lines=10> */
.L_x_6108:
        /* <DEDUP_REMOVED lines=12> */
.L_x_6117:
[----:B------:R-:W-:-:S07]  /*f000*/  MOV R47, R48 ;  /* 0x00000030002f7202 */ /* 0x000fce0000000f00 */
.L_x_6118:
[----:B------:R-:W-:Y:S05]  /*f010*/  BSYNC B1 ;  /* 0x0000000000017941 */ /* 0x000fea0003800000 */
.L_x_6116:
        /* <DEDUP_REMOVED lines=16> */
.L_x_6122:
[----:B------:R-:W-:Y:S05]  /*f120*/  BSYNC B2 ;  /* 0x0000000000027941 */ /* 0x000fea0003800000 */
.L_x_6121:
        /* <DEDUP_REMOVED lines=44> */
.L_x_6120:
[----:B------:R-:W-:Y:S05]  /*f3f0*/  BSYNC B1 ;  /* 0x0000000000017941 */ /* 0x000fea0003800000 */
.L_x_6119:
        /* <DEDUP_REMOVED lines=15> */
.L_x_6123:
        /* <DEDUP_REMOVED lines=12> */
.L_x_6126:
[----:B------:R-:W-:-:S07]  /*f5b0*/  IMAD.MOV.U32 R47, RZ, RZ, R48 ;  /* 0x000000ffff2f7224 */ /* 0x000fce00078e0030 */
.L_x_6127:
[----:B------:R-:W-:Y:S05]  /*f5c0*/  BSYNC B1 ;  /* 0x0000000000017941 */ /* 0x000fea0003800000 */
.L_x_6125:
        /* <DEDUP_REMOVED lines=16> */
.L_x_6131:
[----:B------:R-:W-:Y:S05]  /*f6d0*/  BSYNC B2 ;  /* 0x0000000000027941 */ /* 0x000fea0003800000 */
.L_x_6130:
        /* <DEDUP_REMOVED lines=44> */
.L_x_6129:
[----:B------:R-:W-:Y:S05]  /*f9a0*/  BSYNC B1 ;  /* 0x0000000000017941 */ /* 0x000fea0003800000 */
.L_x_6128:
        /* <DEDUP_REMOVED lines=10> */
.L_x_6124:
        /* <DEDUP_REMOVED lines=12> */
.L_x_6133:
[----:B------:R-:W-:-:S07]  /*fb10*/  MOV R47, R48 ;  /* 0x00000030002f7202 */ /* 0x000fce0000000f00 */
.L_x_6134:
[----:B------:R-:W-:Y:S05]  /*fb20*/  BSYNC B1 ;  /* 0x0000000000017941 */ /* 0x000fea0003800000 */
.L_x_6132:
        /* <DEDUP_REMOVED lines=16> */
.L_x_6138:
[----:B------:R-:W-:Y:S05]  /*fc30*/  BSYNC B2 ;  /* 0x0000000000027941 */ /* 0x000fea0003800000 */
.L_x_6137:
        /* <DEDUP_REMOVED lines=44> */
.L_x_6136:
[----:B------:R-:W-:Y:S05]  /*ff00*/  BSYNC B1 ;  /* 0x0000000000017941 */ /* 0x000fea0003800000 */
.L_x_6135:
        /* <DEDUP_REMOVED lines=15> */
.L_x_6139:
        /* <DEDUP_REMOVED lines=12> */
.L_x_6142:
[----:B------:R-:W-:-:S07]  /*100c0*/  IMAD.MOV.U32 R47, RZ, RZ, R48 ;  /* 0x000000ffff2f7224 */ /* 0x000fce00078e0030 */
.L_x_6143:
[----:B------:R-:W-:Y:S05]  /*100d0*/  BSYNC B1 ;  /* 0x0000000000017941 */ /* 0x000fea0003800000 */
.L_x_6141:
        /* <DEDUP_REMOVED lines=16> */
.L_x_6147:
[----:B------:R-:W-:Y:S05]  /*101e0*/  BSYNC B2 ;  /* 0x0000000000027941 */ /* 0x000fea0003800000 */
.L_x_6146:
        /* <DEDUP_REMOVED lines=44> */
.L_x_6145:
[----:B------:R-:W-:Y:S05]  /*104b0*/  BSYNC B1 ;  /* 0x0000000000017941 */ /* 0x000fea0003800000 */
.L_x_6144:
        /* <DEDUP_REMOVED lines=10> */
.L_x_6140:
        /* <DEDUP_REMOVED lines=12> */
.L_x_6149:
[----:B------:R-:W-:-:S07]  /*10620*/  MOV R47, R48 ;  /* 0x00000030002f7202 */ /* 0x000fce0000000f00 */
.L_x_6150:
[----:B------:R-:W-:Y:S05]  /*10630*/  BSYNC B1 ;  /* 0x0000000000017941 */ /* 0x000fea0003800000 */
.L_x_6148:
        /* <DEDUP_REMOVED lines=16> */
.L_x_6154:
[----:B------:R-:W-:Y:S05]  /*10740*/  BSYNC B2 ;  /* 0x0000000000027941 */ /* 0x000fea0003800000 */
.L_x_6153:
        /* <DEDUP_REMOVED lines=44> */
.L_x_6152:
[----:B------:R-:W-:Y:S05]  /*10a10*/  BSYNC B1 ;  /* 0x0000000000017941 */ /* 0x000fea0003800000 */
.L_x_6151:
        /* <DEDUP_REMOVED lines=15> */
.L_x_6155:
        /* <DEDUP_REMOVED lines=12> */
.L_x_6158:
[----:B------:R-:W-:-:S07]  /*10bd0*/  IMAD.MOV.U32 R47, RZ, RZ, R48 ;  /* 0x000000ffff2f7224 */ /* 0x000fce00078e0030 */
.L_x_6159:
[----:B------:R-:W-:Y:S05]  /*10be0*/  BSYNC B1 ;  /* 0x0000000000017941 */ /* 0x000fea0003800000 */
.L_x_6157:
        /* <DEDUP_REMOVED lines=16> */
.L_x_6163:
[----:B------:R-:W-:Y:S05]  /*10cf0*/  BSYNC B2 ;  /* 0x0000000000027941 */ /* 0x000fea0003800000 */
.L_x_6162:
        /* <DEDUP_REMOVED lines=44> */
.L_x_6161:
[----:B------:R-:W-:Y:S05]  /*10fc0*/  BSYNC B1 ;  /* 0x0000000000017941 */ /* 0x000fea0003800000 */
.L_x_6160:
        /* <DEDUP_REMOVED lines=10> */
.L_x_6156:
        /* <DEDUP_REMOVED lines=12> */
.L_x_6165:
[----:B------:R-:W-:-:S07]  /*11130*/  MOV R47, R48 ;  /* 0x00000030002f7202 */ /* 0x000fce0000000f00 */
.L_x_6166:
[----:B------:R-:W-:Y:S05]  /*11140*/  BSYNC B1 ;  /* 0x0000000000017941 */ /* 0x000fea0003800000 */
.L_x_6164:
        /* <DEDUP_REMOVED lines=16> */
.L_x_6170:
[----:B------:R-:W-:Y:S05]  /*11250*/  BSYNC B2 ;  /* 0x0000000000027941 */ /* 0x000fea0003800000 */
.L_x_6169:
        /* <DEDUP_REMOVED lines=44> */
.L_x_6168:
[----:B------:R-:W-:Y:S05]  /*11520*/  BSYNC B1 ;  /* 0x0000000000017941 */ /* 0x000fea0003800000 */
.L_x_6167:
        /* <DEDUP_REMOVED lines=15> */
.L_x_6171:
        /* <DEDUP_REMOVED lines=12> */
.L_x_6174:
[----:B------:R-:W-:-:S07]  /*116e0*/  IMAD.MOV.U32 R47, RZ, RZ, R48 ;  /* 0x000000ffff2f7224 */ /* 0x000fce00078e0030 */
.L_x_6175:
[----:B------:R-:W-:Y:S05]  /*116f0*/  BSYNC B1 ;  /* 0x0000000000017941 */ /* 0x000fea0003800000 */
.L_x_6173:
        /* <DEDUP_REMOVED lines=16> */
.L_x_6179:
[----:B------:R-:W-:Y:S05]  /*11800*/  BSYNC B2 ;  /* 0x0000000000027941 */ /* 0x000fea0003800000 */
.L_x_6178:
        /* <DEDUP_REMOVED lines=44> */
.L_x_6177:
[----:B------:R-:W-:Y:S05]  /*11ad0*/  BSYNC B1 ;  /* 0x0000000000017941 */ /* 0x000fea0003800000 */
.L_x_6176:
        /* <DEDUP_REMOVED lines=10> */
.L_x_6172:
        /* <DEDUP_REMOVED lines=12> */
.L_x_6181:
[----:B------:R-:W-:-:S07]  /*11c40*/  MOV R47, R48 ;  /* 0x00000030002f7202 */ /* 0x000fce0000000f00 */
.L_x_6182:
[----:B------:R-:W-:Y:S05]  /*11c50*/  BSYNC B1 ;  /* 0x0000000000017941 */ /* 0x000fea0003800000 */
.L_x_6180:
        /* <DEDUP_REMOVED lines=16> */
.L_x_6186:
[----:B------:R-:W-:Y:S05]  /*11d60*/  BSYNC B2 ;  /* 0x0000000000027941 */ /* 0x000fea0003800000 */
.L_x_6185:
        /* <DEDUP_REMOVED lines=44> */
.L_x_6184:
[----:B------:R-:W-:Y:S05]  /*12030*/  BSYNC B1 ;  /* 0x0000000000017941 */ /* 0x000fea0003800000 */
.L_x_6183:
        /* <DEDUP_REMOVED lines=13> */
.L_x_6187:
        /* <DEDUP_REMOVED lines=12> */
.L_x_6190:
[----:B------:R-:W-:-:S07]  /*121d0*/  IMAD.MOV.U32 R47, RZ, RZ, R48 ;  /* 0x000000ffff2f7224 */ /* 0x000fce00078e0030 */
.L_x_6191:
[----:B------:R-:W-:Y:S05]  /*121e0*/  BSYNC B1 ;  /* 0x0000000000017941 */ /* 0x000fea0003800000 */
.L_x_6189:
        /* <DEDUP_REMOVED lines=16> */
.L_x_6195:
[----:B------:R-:W-:Y:S05]  /*122f0*/  BSYNC B2 ;  /* 0x0000000000027941 */ /* 0x000fea0003800000 */
.L_x_6194:
        /* <DEDUP_REMOVED lines=44> */
.L_x_6193:
[----:B------:R-:W-:Y:S05]  /*125c0*/  BSYNC B1 ;  /* 0x0000000000017941 */ /* 0x000fea0003800000 */
.L_x_6192:
        /* <DEDUP_REMOVED lines=10> */
.L_x_6188:
        /* <DEDUP_REMOVED lines=12> */
.L_x_6197:
[----:B------:R-:W-:-:S07]  /*12730*/  MOV R47, R48 ;  /* 0x00000030002f7202 */ /* 0x000fce0000000f00 */
.L_x_6198:
[----:B------:R-:W-:Y:S05]  /*12740*/  BSYNC B1 ;  /* 0x0000000000017941 */ /* 0x000fea0003800000 */
.L_x_6196:
        /* <DEDUP_REMOVED lines=16> */
.L_x_6202:
[----:B------:R-:W-:Y:S05]  /*12850*/  BSYNC B2 ;  /* 0x0000000000027941 */ /* 0x000fea0003800000 */
.L_x_6201:
        /* <DEDUP_REMOVED lines=44> */
.L_x_6200:
[----:B------:R-:W-:Y:S05]  /*12b20*/  BSYNC B1 ;  /* 0x0000000000017941 */ /* 0x000fea0003800000 */
.L_x_6199:
        /* <DEDUP_REMOVED lines=13> */
.L_x_6203:
        /* <DEDUP_REMOVED lines=12> */
.L_x_6206:
[----:B------:R-:W-:-:S07]  /*12cc0*/  IMAD.MOV.U32 R47, RZ, RZ, R48 ;  /* 0x000000ffff2f7224 */ /* 0x000fce00078e0030 */
.L_x_6207:
[----:B------:R-:W-:Y:S05]  /*12cd0*/  BSYNC B1 ;  /* 0x0000000000017941 */ /* 0x000fea0003800000 */
.L_x_6205:
        /* <DEDUP_REMOVED lines=16> */
.L_x_6211:
[----:B------:R-:W-:Y:S05]  /*12de0*/  BSYNC B2 ;  /* 0x0000000000027941 */ /* 0x000fea0003800000 */
.L_x_6210:
        /* <DEDUP_REMOVED lines=44> */
.L_x_6209:
[----:B------:R-:W-:Y:S05]  /*130b0*/  BSYNC B1 ;  /* 0x0000000000017941 */ /* 0x000fea0003800000 */
.L_x_6208:
        /* <DEDUP_REMOVED lines=10> */
.L_x_6204:
        /* <DEDUP_REMOVED lines=12> */
.L_x_6213:
[----:B------:R-:W-:-:S07]  /*13220*/  MOV R47, R48 ;  /* 0x00000030002f7202 */ /* 0x000fce0000000f00 */
.L_x_6214:
[----:B------:R-:W-:Y:S05]  /*13230*/  BSYNC B1 ;  /* 0x0000000000017941 */ /* 0x000fea0003800000 */
.L_x_6212:
        /* <DEDUP_REMOVED lines=16> */
.L_x_6218:
[----:B------:R-:W-:Y:S05]  /*13340*/  BSYNC B2 ;  /* 0x0000000000027941 */ /* 0x000fea0003800000 */
.L_x_6217:
        /* <DEDUP_REMOVED lines=44> */
.L_x_6216:
[----:B------:R-:W-:Y:S05]  /*13610*/  BSYNC B1 ;  /* 0x0000000000017941 */ /* 0x000fea0003800000 */
.L_x_6215:
        /* <DEDUP_REMOVED lines=11> */
[----:B------:R-:W-:Y:S01]  /*136d0*/  MOV R47, R68 ;  /* 0x00000044002f7202 */ /* 0x000fe20000000f00 */
[----:B------:R-:W-:Y:S06]  /*136e0*/  BRA `(.L_x_6220) ;  /* 0x0000000400587947 */ /* 0x000fec0003800000 */
.L_x_6219:
        /* <DEDUP_REMOVED lines=12> */
.L_x_6222:
[----:B------:R-:W-:-:S07]  /*137b0*/  IMAD.MOV.U32 R77, RZ, RZ, R48 ;  /* 0x000000ffff4d7224 */ /* 0x000fce00078e0030 */
.L_x_6223:
[----:B------:R-:W-:Y:S05]  /*137c0*/  BSYNC B1 ;  /* 0x0000000000017941 */ /* 0x000fea0003800000 */
.L_x_6221:
        /* <DEDUP_REMOVED lines=16> */
.L_x_6227:
[----:B------:R-:W-:Y:S05]  /*138d0*/  BSYNC B2 ;  /* 0x0000000000027941 */ /* 0x000fea0003800000 */
.L_x_6226:
        /* <DEDUP_REMOVED lines=44> */
.L_x_6225:
[----:B------:R-:W-:Y:S05]  /*13ba0*/  BSYNC B1 ;  /* 0x0000000000017941 */ /* 0x000fea0003800000 */
.L_x_6224:
        /* <DEDUP_REMOVED lines=10> */
.L_x_6220:
[C---:B------:R-:W-:Y:S02]  /*13c50*/  LEA R74, P0, R73.reuse, UR28, 0x4 ;  /* 0x0000001c494a7c11 */ /* 0x040fe4000f8020ff */
        /* <DEDUP_REMOVED lines=9> */
[C---:B------:R-:W-:Y:S02]  /*13cf0*/  SHF.L.U32 R135, R73.reuse, 0x3, RZ ;  /* 0x0000000349877819 */ /* 0x040fe400000006ff */
[----:B------:R-:W-:Y:S02]  /*13d00*/  SHF.L.U64.HI R134, R73, 0x3, RZ ;  /* 0x0000000349867819 */ /* 0x000fe400000102ff */
[----:B0-----:R-:W-:-:S02]  /*13d10*/  SEL R69, RZ, 0x10000, P4 ;  /* 0x00010000ff457807 */ /* 0x001fc40002000000 */
        /* <DEDUP_REMOVED lines=41> */
.L_x_6228:
[----:B------:R-:W-:-:S07]  /*13fb0*/  IADD3 R73, R73, 0x80, RZ ;  /* 0x0000008049497810 */ /* 0x000fce0007ffe0ff */
.L_x_6099:
[----:B------:R-:W-:Y:S05]  /*13fc0*/  BSYNC B0 ;  /* 0x0000000000007941 */ /* 0x000fea0003800000 */
.L_x_6098:
        /* <DEDUP_REMOVED lines=29> */
.L_x_6232:
[----:B------:R-:W-:-:S07]  /*141a0*/  IMAD.MOV.U32 R80, RZ, RZ, R48 ;  /* 0x000000ffff507224 */ /* 0x000fce00078e0030 */
.L_x_6233:
[----:B------:R-:W-:Y:S05]  /*141b0*/  BSYNC B1 ;  /* 0x0000000000017941 */ /* 0x000fea0003800000 */
.L_x_6231:
        /* <DEDUP_REMOVED lines=16> */
.L_x_6237:
[----:B------:R-:W-:Y:S05]  /*142c0*/  BSYNC B2 ;  /* 0x0000000000027941 */ /* 0x000fea0003800000 */
.L_x_6236:
        /* <DEDUP_REMOVED lines=44> */
.L_x_6235:
[----:B------:R-:W-:Y:S05]  /*14590*/  BSYNC B1 ;  /* 0x0000000000017941 */ /* 0x000fea0003800000 */
.L_x_6234:
        /* <DEDUP_REMOVED lines=20> */
.L_x_6238:
        /* <DEDUP_REMOVED lines=12> */
.L_x_6241:
[----:B------:R-:W-:-:S07]  /*147a0*/  IMAD.MOV.U32 R47, RZ, RZ, R48 ;  /* 0x000000ffff2f7224 */ /* 0x000fce00078e0030 */
.L_x_6242:
[----:B------:R-:W-:Y:S05]  /*147b0*/  BSYNC B1 ;  /* 0x0000000000017941 */ /* 0x000fea0003800000 */
.L_x_6240:
        /* <DEDUP_REMOVED lines=16> */
.L_x_6246:
[----:B------:R-:W-:Y:S05]  /*148c0*/  BSYNC B2 ;  /* 0x0000000000027941 */ /* 0x000fea0003800000 */
.L_x_6245:
        /* <DEDUP_REMOVED lines=44> */
.L_x_6244:
[----:B------:R-:W-:Y:S05]  /*14b90*/  BSYNC B1 ;  /* 0x0000000000017941 */ /* 0x000fea0003800000 */
.L_x_6243:
        /* <DEDUP_REMOVED lines=10> */
.L_x_6239:
        /* <DEDUP_REMOVED lines=12> */
.L_x_6248:
[----:B------:R-:W-:-:S07]  /*14d00*/  MOV R47, R48 ;  /* 0x00000030002f7202 */ /* 0x000fce0000000f00 */
.L_x_6249:
[----:B------:R-:W-:Y:S05]  /*14d10*/  BSYNC B1 ;  /* 0x0000000000017941 */ /* 0x000fea0003800000 */
.L_x_6247:
        /* <DEDUP_REMOVED lines=16> */
.L_x_6253:
[----:B------:R-:W-:Y:S05]  /*14e20*/  BSYNC B2 ;  /* 0x0000000000027941 */ /* 0x000fea0003800000 */
.L_x_6252:
        /* <DEDUP_REMOVED lines=43> */
[----:B------:R-:W-:-:S11]  /*150e0*/  HFMA2.MMA R91, -RZ, RZ, 0, 0 ;  /* 0x00000000ff5b7435 */ /* 0x000fd600000001ff */
.L_x_6251:
[----:B------:R-:W-:Y:S05]  /*150f0*/  BSYNC B1 ;  /* 0x0000000000017941 */ /* 0x000fea0003800000 */
.L_x_6250:
        /* <DEDUP_REMOVED lines=15> */
.L_x_6254:
        /* <DEDUP_REMOVED lines=12> */
.L_x_6257:
[----:B------:R-:W-:-:S07]  /*152b0*/  IMAD.MOV.U32 R47, RZ, RZ, R48 ;  /* 0x000000ffff2f7224 */ /* 0x000fce00078e0030 */
.L_x_6258:
[----:B------:R-:W-:Y:S05]  /*152c0*/  BSYNC B1 ;  /* 0x0000000000017941 */ /* 0x000fea0003800000 */
.L_x_6256:
        /* <DEDUP_REMOVED lines=16> */
.L_x_6262:
[----:B------:R-:W-:Y:S05]  /*153d0*/  BSYNC B2 ;  /* 0x0000000000027941 */ /* 0x000fea0003800000 */
.L_x_6261:
        /* <DEDUP_REMOVED lines=44> */
.L_x_6260:
[----:B------:R-:W-:Y:S05]  /*156a0*/  BSYNC B1 ;  /* 0x0000000000017941 */ /* 0x000fea0003800000 */
.L_x_6259:
        /* <DEDUP_REMOVED lines=10> */
.L_x_6255:
        /* <DEDUP_REMOVED lines=12> */
.L_x_6264:
[----:B------:R-:W-:-:S07]  /*15810*/  MOV R47, R48 ;  /* 0x00000030002f7202 */ /* 0x000fce0000000f00 */
.L_x_6265:
[----:B------:R-:W-:Y:S05]  /*15820*/  BSYNC B1 ;  /* 0x0000000000017941 */ /* 0x000fea0003800000 */
.L_x_6263:
        /* <DEDUP_REMOVED lines=16> */
.L_x_6269:
[----:B------:R-:W-:Y:S05]  /*15930*/  BSYNC B2 ;  /* 0x0000000000027941 */ /* 0x000fea0003800000 */
.L_x_6268:
        /* <DEDUP_REMOVED lines=44> */
.L_x_6267:
[----:B------:R-:W-:Y:S05]  /*15c00*/  BSYNC B1 ;  /* 0x0000000000017941 */ /* 0x000fea0003800000 */
.L_x_6266:
        /* <DEDUP_REMOVED lines=15> */
.L_x_6270:
        /* <DEDUP_REMOVED lines=12> */
.L_x_6273:
[----:B------:R-:W-:-:S07]  /*15dc0*/  IMAD.MOV.U32 R47, RZ, RZ, R48 ;  /* 0x000000ffff2f7224 */ /* 0x000fce00078e0030 */
.L_x_6274:
[----:B------:R-:W-:Y:S05]  /*15dd0*/  BSYNC B1 ;  /* 0x0000000000017941 */ /* 0x000fea0003800000 */
.L_x_6272:
        /* <DEDUP_REMOVED lines=16> */
.L_x_6278:
[----:B------:R-:W-:Y:S05]  /*15ee0*/  BSYNC B2 ;  /* 0x0000000000027941 */ /* 0x000fea0003800000 */
.L_x_6277:
        /* <DEDUP_REMOVED lines=44> */
.L_x_6276:
[----:B------:R-:W-:Y:S05]  /*161b0*/  BSYNC B1 ;  /* 0x0000000000017941 */ /* 0x000fea0003800000 */
.L_x_6275:
        /* <DEDUP_REMOVED lines=10> */
.L_x_6271:
        /* <DEDUP_REMOVED lines=12> */
.L_x_6280:
[----:B------:R-:W-:-:S07]  /*16320*/  MOV R47, R48 ;  /* 0x00000030002f7202 */ /* 0x000fce0000000f00 */
.L_x_6281:
[----:B------:R-:W-:Y:S05]  /*16330*/  BSYNC B1 ;  /* 0x0000000000017941 */ /* 0x000fea0003800000 */
.L_x_6279:
        /* <DEDUP_REMOVED lines=16> */
.L_x_6285:
[----:B------:R-:W-:Y:S05]  /*16440*/  BSYNC B2 ;  /* 0x0000000000027941 */ /* 0x000fea0003800000 */
.L_x_6284:
        /* <DEDUP_REMOVED lines=44> */
.L_x_6283:
[----:B------:R-:W-:Y:S05]  /*16710*/  BSYNC B1 ;  /* 0x0000000000017941 */ /* 0x000fea0003800000 */
.L_x_6282:
        /* <DEDUP_REMOVED lines=15> */
.L_x_6286:
        /* <DEDUP_REMOVED lines=12> */
.L_x_6289:
[----:B------:R-:W-:-:S07]  /*168d0*/  IMAD.MOV.U32 R47, RZ, RZ, R48 ;  /* 0x000000ffff2f7224 */ /* 0x000fce00078e0030 */
.L_x_6290:
[----:B------:R-:W-:Y:S05]  /*168e0*/  BSYNC B1 ;  /* 0x0000000000017941 */ /* 0x000fea0003800000 */
.L_x_6288:
        /* <DEDUP_REMOVED lines=16> */
.L_x_6294:
[----:B------:R-:W-:Y:S05]  /*169f0*/  BSYNC B2 ;  /* 0x0000000000027941 */ /* 0x000fea0003800000 */
.L_x_6293:
        /* <DEDUP_REMOVED lines=44> */
.L_x_6292:
[----:B------:R-:W-:Y:S05]  /*16cc0*/  BSYNC B1 ;  /* 0x0000000000017941 */ /* 0x000fea0003800000 */
.L_x_6291:
        /* <DEDUP_REMOVED lines=10> */
.L_x_6287:
        /* <DEDUP_REMOVED lines=12> */
.L_x_6296:
[----:B------:R-:W-:-:S07]  /*16e30*/  MOV R47, R48 ;  /* 0x00000030002f7202 */ /* 0x000fce0000000f00 */
.L_x_6297:
[----:B------:R-:W-:Y:S05]  /*16e40*/  BSYNC B1 ;  /* 0x0000000000017941 */ /* 0x000fea0003800000 */
.L_x_6295:
        /* <DEDUP_REMOVED lines=16> */
.L_x_6301:
[----:B------:R-:W-:Y:S05]  /*16f50*/  BSYNC B2 ;  /* 0x0000000000027941 */ /* 0x000fea0003800000 */
.L_x_6300:
        /* <DEDUP_REMOVED lines=44> */
.L_x_6299:
[----:B------:R-:W-:Y:S05]  /*17220*/  BSYNC B1 ;  /* 0x0000000000017941 */ /* 0x000fea0003800000 */
.L_x_6298:
        /* <DEDUP_REMOVED lines=15> */
.L_x_6302:
        /* <DEDUP_REMOVED lines=12> */
.L_x_6305:
[----:B------:R-:W-:-:S07]  /*173e0*/  IMAD.MOV.U32 R47, RZ, RZ, R48 ;  /* 0x000000ffff2f7224 */ /* 0x000fce00078e0030 */
.L_x_6306:
[----:B------:R-:W-:Y:S05]  /*173f0*/  BSYNC B1 ;  /* 0x0000000000017941 */ /* 0x000fea0003800000 */
.L_x_6304:
        /* <DEDUP_REMOVED lines=16> */
.L_x_6310:
[----:B------:R-:W-:Y:S05]  /*17500*/  BSYNC B2 ;  /* 0x0000000000027941 */ /* 0x000fea0003800000 */
.L_x_6309:
        /* <DEDUP_REMOVED lines=44> */
.L_x_6308:
[----:B------:R-:W-:Y:S05]  /*177d0*/  BSYNC B1 ;  /* 0x0000000000017941 */ /* 0x000fea0003800000 */
.L_x_6307:
        /* <DEDUP_REMOVED lines=10> */
.L_x_6303:
        /* <DEDUP_REMOVED lines=12> */
.L_x_6312:
[----:B------:R-:W-:-:S07]  /*17940*/  MOV R47, R48 ;  /* 0x00000030002f7202 */ /* 0x000fce0000000f00 */
.L_x_6313:
[----:B------:R-:W-:Y:S05]  /*17950*/  BSYNC B1 ;  /* 0x0000000000017941 */ /* 0x000fea0003800000 */
.L_x_6311:
        /* <DEDUP_REMOVED lines=16> */
.L_x_6317:
[----:B------:R-:W-:Y:S05]  /*17a60*/  BSYNC B2 ;  /* 0x0000000000027941 */ /* 0x000fea0003800000 */
.L_x_6316:
        /* <DEDUP_REMOVED lines=44> */
.L_x_6315:
[----:B------:R-:W-:Y:S05]  /*17d30*/  BSYNC B1 ;  /* 0x0000000000017941 */ /* 0x000fea0003800000 */
.L_x_6314:
        /* <DEDUP_REMOVED lines=13> */
.L_x_6318:
        /* <DEDUP_REMOVED lines=12> */
.L_x_6321:
[----:B------:R-:W-:-:S07]  /*17ed0*/  IMAD.MOV.U32 R47, RZ, RZ, R48 ;  /* 0x000000ffff2f7224 */ /* 0x000fce00078e0030 */
.L_x_6322:
[----:B------:R-:W-:Y:S05]  /*17ee0*/  BSYNC B1 ;  /* 0x0000000000017941 */ /* 0x000fea0003800000 */
.L_x_6320:
        /* <DEDUP_REMOVED lines=16> */
.L_x_6326:
[----:B------:R-:W-:Y:S05]  /*17ff0*/  BSYNC B2 ;  /* 0x0000000000027941 */ /* 0x000fea0003800000 */
.L_x_6325:
        /* <DEDUP_REMOVED lines=44> */
.L_x_6324:
[----:B------:R-:W-:Y:S05]  /*182c0*/  BSYNC B1 ;  /* 0x0000000000017941 */ /* 0x000fea0003800000 */
.L_x_6323:
        /* <DEDUP_REMOVED lines=10> */
.L_x_6319:
        /* <DEDUP_REMOVED lines=12> */
.L_x_6328:
[----:B------:R-:W-:-:S07]  /*18430*/  MOV R47, R48 ;  /* 0x00000030002f7202 */ /* 0x000fce0000000f00 */
.L_x_6329:
[----:B------:R-:W-:Y:S05]  /*18440*/  BSYNC B1 ;  /* 0x0000000000017941 */ /* 0x000fea0003800000 */
.L_x_6327:
        /* <DEDUP_REMOVED lines=16> */
.L_x_6333:
[----:B------:R-:W-:Y:S05]  /*18550*/  BSYNC B2 ;  /* 0x0000000000027941 */ /* 0x000fea0003800000 */
.L_x_6332:
        /* <DEDUP_REMOVED lines=44> */
.L_x_6331:
[----:B------:R-:W-:Y:S05]  /*18820*/  BSYNC B1 ;  /* 0x0000000000017941 */ /* 0x000fea0003800000 */
.L_x_6330:
        /* <DEDUP_REMOVED lines=13> */
.L_x_6334:
        /* <DEDUP_REMOVED lines=12> */
.L_x_6337:
[----:B------:R-:W-:-:S07]  /*189c0*/  IMAD.MOV.U32 R47, RZ, RZ, R48 ;  /* 0x000000ffff2f7224 */ /* 0x000fce00078e0030 */
.L_x_6338:
[----:B------:R-:W-:Y:S05]  /*189d0*/  BSYNC B1 ;  /* 0x0000000000017941 */ /* 0x000fea0003800000 */
.L_x_6336:
        /* <DEDUP_REMOVED lines=16> */
.L_x_6342:
[----:B------:R-:W-:Y:S05]  /*18ae0*/  BSYNC B2 ;  /* 0x0000000000027941 */ /* 0x000fea0003800000 */
.L_x_6341:
        /* <DEDUP_REMOVED lines=44> */
.L_x_6340:
[----:B------:R-:W-:Y:S05]  /*18db0*/  BSYNC B1 ;  /* 0x0000000000017941 */ /* 0x000fea0003800000 */
.L_x_6339:
        /* <DEDUP_REMOVED lines=10> */
.L_x_6335:
        /* <DEDUP_REMOVED lines=12> */
.L_x_6344:
[----:B------:R-:W-:-:S07]  /*18f20*/  MOV R47, R48 ;  /* 0x00000030002f7202 */ /* 0x000fce0000000f00 */
.L_x_6345:
[----:B------:R-:W-:Y:S05]  /*18f30*/  BSYNC B1 ;  /* 0x0000000000017941 */ /* 0x000fea0003800000 */
.L_x_6343:
        /* <DEDUP_REMOVED lines=16> */
.L_x_6349:
[----:B------:R-:W-:Y:S05]  /*19040*/  BSYNC B2 ;  /* 0x0000000000027941 */ /* 0x000fea0003800000 */
.L_x_6348:
        /* <DEDUP_REMOVED lines=44> */
.L_x_6347:
[----:B------:R-:W-:Y:S05]  /*19310*/  BSYNC B1 ;  /* 0x0000000000017941 */ /* 0x000fea0003800000 */
.L_x_6346:
        /* <DEDUP_REMOVED lines=13> */
.L_x_6350:
        /* <DEDUP_REMOVED lines=12> */
.L_x_6353:
[----:B------:R-:W-:-:S07]  /*194b0*/  IMAD.MOV.U32 R77, RZ, RZ, R48 ;  /* 0x000000ffff4d7224 */ /* 0x000fce00078e0030 */
.L_x_6354:
[----:B------:R-:W-:Y:S05]  /*194c0*/  BSYNC B1 ;  /* 0x0000000000017941 */ /* 0x000fea0003800000 */
.L_x_6352:
        /* <DEDUP_REMOVED lines=16> */
.L_x_6358:
[----:B------:R-:W-:Y:S05]  /*195d0*/  BSYNC B2 ;  /* 0x0000000000027941 */ /* 0x000fea0003800000 */
.L_x_6357:
        /* <DEDUP_REMOVED lines=44> */
.L_x_6356:
[----:B------:R-:W-:Y:S05]  /*198a0*/  BSYNC B1 ;  /* 0x0000000000017941 */ /* 0x000fea0003800000 */
.L_x_6355:
        /* <DEDUP_REMOVED lines=10> */
.L_x_6351:
        /* <DEDUP_REMOVED lines=54> */
.L_x_6359:
[----:B------:R-:W-:-:S07]  /*19cb0*/  IADD3 R73, R73, 0x80, RZ ;  /* 0x0000008049497810 */ /* 0x000fce0007ffe0ff */
.L_x_6230:
[----:B------:R-:W-:Y:S05]  /*19cc0*/  BSYNC B0 ;  /* 0x0000000000007941 */ /* 0x000fea0003800000 */
.L_x_6229:
        /* <DEDUP_REMOVED lines=29> */
.L_x_6363:
[----:B------:R-:W-:-:S07]  /*19ea0*/  IMAD.MOV.U32 R81, RZ, RZ, R48 ;  /* 0x000000ffff517224 */ /* 0x000fce00078e0030 */
.L_x_6364:
[----:B------:R-:W-:Y:S05]  /*19eb0*/  BSYNC B1 ;  /* 0x0000000000017941 */ /* 0x000fea0003800000 */
.L_x_6362:
        /* <DEDUP_REMOVED lines=16> */
.L_x_6368:
[----:B------:R-:W-:Y:S05]  /*19fc0*/  BSYNC B2 ;  /* 0x0000000000027941 */ /* 0x000fea0003800000 */
.L_x_6367:
        /* <DEDUP_REMOVED lines=44> */
.L_x_6366:
[----:B------:R-:W-:Y:S05]  /*1a290*/  BSYNC B1 ;  /* 0x0000000000017941 */ /* 0x000fea0003800000 */
.L_x_6365:
        /* <DEDUP_REMOVED lines=20> */
.L_x_6369:
        /* <DEDUP_REMOVED lines=12> */
.L_x_6372:
[----:B------:R-:W-:-:S07]  /*1a4a0*/  IMAD.MOV.U32 R47, RZ, RZ, R48 ;  /* 0x000000ffff2f7224 */ /* 0x000fce00078e0030 */
.L_x_6373:
[----:B------:R-:W-:Y:S05]  /*1a4b0*/  BSYNC B1 ;  /* 0x0000000000017941 */ /* 0x000fea0003800000 */
.L_x_6371:
        /* <DEDUP_REMOVED lines=16> */
.L_x_6377:
[----:B------:R-:W-:Y:S05]  /*1a5c0*/  BSYNC B2 ;  /* 0x0000000000027941 */ /* 0x000fea0003800000 */
.L_x_6376:
        /* <DEDUP_REMOVED lines=44> */
.L_x_6375:
[----:B------:R-:W-:Y:S05]  /*1a890*/  BSYNC B1 ;  /* 0x0000000000017941 */ /* 0x000fea0003800000 */
.L_x_6374:
        /* <DEDUP_REMOVED lines=10> */
.L_x_6370:
        /* <DEDUP_REMOVED lines=12> */
.L_x_6379:
[----:B------:R-:W-:-:S07]  /*1aa00*/  MOV R47, R48 ;  /* 0x00000030002f7202 */ /* 0x000fce0000000f00 */
.L_x_6380:
[----:B------:R-:W-:Y:S05]  /*1aa10*/  BSYNC B1 ;  /* 0x0000000000017941 */ /* 0x000fea0003800000 */
.L_x_6378:
        /* <DEDUP_REMOVED lines=16> */
.L_x_6384:
[----:B------:R-:W-:Y:S05]  /*1ab20*/  BSYNC B2 ;  /* 0x0000000000027941 */ /* 0x000fea0003800000 */
.L_x_6383:
        /* <DEDUP_REMOVED lines=44> */
.L_x_6382:
[----:B------:R-:W-:Y:S05]  /*1adf0*/  BSYNC B1 ;  /* 0x0000000000017941 */ /* 0x000fea0003800000 */
.L_x_6381:
        /* <DEDUP_REMOVED lines=15> */
.L_x_6385:
        /* <DEDUP_REMOVED lines=12> */
.L_x_6388:
[----:B------:R-:W-:-:S07]  /*1afb0*/  IMAD.MOV.U32 R47, RZ, RZ, R48 ;  /* 0x000000ffff2f7224 */ /* 0x000fce00078e0030 */
.L_x_6389:
[----:B------:R-:W-:Y:S05]  /*1afc0*/  BSYNC B1 ;  /* 0x0000000000017941 */ /* 0x000fea0003800000 */
.L_x_6387:
        /* <DEDUP_REMOVED lines=16> */
.L_x_6393:
[----:B------:R-:W-:Y:S05]  /*1b0d0*/  BSYNC B2 ;  /* 0x0000000000027941 */ /* 0x000fea0003800000 */
.L_x_6392:
        /* <DEDUP_REMOVED lines=44> */
.L_x_6391:
[----:B------:R-:W-:Y:S05]  /*1b3a0*/  BSYNC B1 ;  /* 0x0000000000017941 */ /* 0x000fea0003800000 */
.L_x_6390:
        /* <DEDUP_REMOVED lines=10> */
.L_x_6386:
        /* <DEDUP_REMOVED lines=12> */
.L_x_6395:
[----:B------:R-:W-:-:S07]  /*1b510*/  MOV R47, R48 ;  /* 0x00000030002f7202 */ /* 0x000fce0000000f00 */
.L_x_6396:
[----:B------:R-:W-:Y:S05]  /*1b520*/  BSYNC B1 ;  /* 0x0000000000017941 */ /* 0x000fea0003800000 */
.L_x_6394:
        /* <DEDUP_REMOVED lines=16> */
.L_x_6400:
[----:B------:R-:W-:Y:S05]  /*1b630*/  BSYNC B2 ;  /* 0x0000000000027941 */ /* 0x000fea0003800000 */
.L_x_6399:
        /* <DEDUP_REMOVED lines=44> */
.L_x_6398:
[----:B------:R-:W-:Y:S05]  /*1b900*/  BSYNC B1 ;  /* 0x0000000000017941 */ /* 0x000fea0003800000 */
.L_x_6397:
        /* <DEDUP_REMOVED lines=15> */
.L_x_6401:
        /* <DEDUP_REMOVED lines=12> */
.L_x_6404:
[----:B------:R-:W-:-:S07]  /*1bac0*/  IMAD.MOV.U32 R47, RZ, RZ, R48 ;  /* 0x000000ffff2f7224 */ /* 0x000fce00078e0030 */
.L_x_6405:
[----:B------:R-:W-:Y:S05]  /*1bad0*/  BSYNC B1 ;  /* 0x0000000000017941 */ /* 0x000fea0003800000 */
.L_x_6403:
        /* <DEDUP_REMOVED lines=16> */
.L_x_6409:
[----:B------:R-:W-:Y:S05]  /*1bbe0*/  BSYNC B2 ;  /* 0x0000000000027941 */ /* 0x000fea0003800000 */
.L_x_6408:
        /* <DEDUP_REMOVED lines=44> */
.L_x_6407:
[----:B------:R-:W-:Y:S05]  /*1beb0*/  BSYNC B1 ;  /* 0x0000000000017941 */ /* 0x000fea0003800000 */
.L_x_6406:
        /* <DEDUP_REMOVED lines=10> */
.L_x_6402:
        /* <DEDUP_REMOVED lines=12> */
.L_x_6411:
[----:B------:R-:W-:-:S07]  /*1c020*/  MOV R47, R48 ;  /* 0x00000030002f7202 */ /* 0x000fce0000000f00 */
.L_x_6412:
[----:B------:R-:W-:Y:S05]  /*1c030*/  BSYNC B1 ;  /* 0x0000000000017941 */ /* 0x000fea0003800000 */
.L_x_6410:
        /* <DEDUP_REMOVED lines=16> */
.L_x_6416:
[----:B------:R-:W-:Y:S05]  /*1c140*/  BSYNC B2 ;  /* 0x0000000000027941 */ /* 0x000fea0003800000 */
.L_x_6415:
        /* <DEDUP_REMOVED lines=44> */
.L_x_6414:
[----:B------:R-:W-:Y:S05]  /*1c410*/  BSYNC B1 ;  /* 0x0000000000017941 */ /* 0x000fea0003800000 */
.L_x_6413:
        /* <DEDUP_REMOVED lines=15> */
.L_x_6417:
        /* <DEDUP_REMOVED lines=12> */
.L_x_6420:
[----:B------:R-:W-:-:S07]  /*1c5d0*/  IMAD.MOV.U32 R47, RZ, RZ, R48 ;  /* 0x000000ffff2f7224 */ /* 0x000fce00078e0030 */
.L_x_6421:
[----:B------:R-:W-:Y:S05]  /*1c5e0*/  BSYNC B1 ;  /* 0x0000000000017941 */ /* 0x000fea0003800000 */
.L_x_6419:
        /* <DEDUP_REMOVED lines=16> */
.L_x_6425:
[----:B------:R-:W-:Y:S05]  /*1c6f0*/  BSYNC B2 ;  /* 0x0000000000027941 */ /* 0x000fea0003800000 */
.L_x_6424:
        /* <DEDUP_REMOVED lines=44> */
.L_x_6423:
[----:B------:R-:W-:Y:S05]  /*1c9c0*/  BSYNC B1 ;  /* 0x0000000000017941 */ /* 0x000fea0003800000 */
.L_x_6422:
        /* <DEDUP_REMOVED lines=10> */
.L_x_6418:
        /* <DEDUP_REMOVED lines=12> */
.L_x_6427:
[----:B------:R-:W-:-:S07]  /*1cb30*/  MOV R47, R48 ;  /* 0x00000030002f7202 */ /* 0x000fce0000000f00 */
.L_x_6428:
[----:B------:R-:W-:Y:S05]  /*1cb40*/  BSYNC B1 ;  /* 0x0000000000017941 */ /* 0x000fea0003800000 */
.L_x_6426:
        /* <DEDUP_REMOVED lines=16> */
.L_x_6432:
[----:B------:R-:W-:Y:S05]  /*1cc50*/  BSYNC B2 ;  /* 0x0000000000027941 */ /* 0x000fea0003800000 */
.L_x_6431:
        /* <DEDUP_REMOVED lines=44> */
.L_x_6430:
[----:B------:R-:W-:Y:S05]  /*1cf20*/  BSYNC B1 ;  /* 0x0000000000017941 */ /* 0x000fea0003800000 */
.L_x_6429:
        /* <DEDUP_REMOVED lines=15> */
.L_x_6433:
        /* <DEDUP_REMOVED lines=12> */
.L_x_6436:
[----:B------:R-:W-:-:S07]  /*1d0e0*/  IMAD.MOV.U32 R47, RZ, RZ, R48 ;  /* 0x000000ffff2f7224 */ /* 0x000fce00078e0030 */
.L_x_6437:
[----:B------:R-:W-:Y:S05]  /*1d0f0*/  BSYNC B1 ;  /* 0x0000000000017941 */ /* 0x000fea0003800000 */
.L_x_6435:
        /* <DEDUP_REMOVED lines=16> */
.L_x_6441:
[----:B------:R-:W-:Y:S05]  /*1d200*/  BSYNC B2 ;  /* 0x0000000000027941 */ /* 0x000fea0003800000 */
.L_x_6440:
        /* <DEDUP_REMOVED lines=44> */
.L_x_6439:
[----:B------:R-:W-:Y:S05]  /*1d4d0*/  BSYNC B1 ;  /* 0x0000000000017941 */ /* 0x000fea0003800000 */
.L_x_6438:
        /* <DEDUP_REMOVED lines=10> */
.L_x_6434:
        /* <DEDUP_REMOVED lines=12> */
.L_x_6443:
[----:B------:R-:W-:-:S07]  /*1d640*/  MOV R47, R48 ;  /* 0x00000030002f7202 */ /* 0x000fce0000000f00 */
.L_x_6444:
[----:B------:R-:W-:Y:S05]  /*1d650*/  BSYNC B1 ;  /* 0x0000000000017941 */ /* 0x000fea0003800000 */
.L_x_6442:
        /* <DEDUP_REMOVED lines=16> */
.L_x_6448:
[----:B------:R-:W-:Y:S05]  /*1d760*/  BSYNC B2 ;  /* 0x0000000000027941 */ /* 0x000fea0003800000 */
.L_x_6447:
        /* <DEDUP_REMOVED lines=44> */
.L_x_6446:
[----:B------:R-:W-:Y:S05]  /*1da30*/  BSYNC B1 ;  /* 0x0000000000017941 */ /* 0x000fea0003800000 */
.L_x_6445:
        /* <DEDUP_REMOVED lines=13> */
.L_x_6449:
        /* <DEDUP_REMOVED lines=12> */
.L_x_6452:
[----:B------:R-:W-:-:S07]  /*1dbd0*/  IMAD.MOV.U32 R47, RZ, RZ, R48 ;  /* 0x000000ffff2f7224 */ /* 0x000fce00078e0030 */
.L_x_6453:
[----:B------:R-:W-:Y:S05]  /*1dbe0*/  BSYNC B1 ;  /* 0x0000000000017941 */ /* 0x000fea0003800000 */
.L_x_6451:
        /* <DEDUP_REMOVED lines=16> */
.L_x_6457:
[----:B------:R-:W-:Y:S05]  /*1dcf0*/  BSYNC B2 ;  /* 0x0000000000027941 */ /* 0x000fea0003800000 */
.L_x_6456:
        /* <DEDUP_REMOVED lines=44> */
.L_x_6455:
[----:B------:R-:W-:Y:S05]  /*1dfc0*/  BSYNC B1 ;  /* 0x0000000000017941 */ /* 0x000fea0003800000 */
.L_x_6454:
        /* <DEDUP_REMOVED lines=10> */
.L_x_6450:
        /* <DEDUP_REMOVED lines=12> */
.L_x_6459:
[----:B------:R-:W-:-:S07]  /*1e130*/  MOV R47, R48 ;  /* 0x00000030002f7202 */ /* 0x000fce0000000f00 */
.L_x_6460:
[----:B------:R-:W-:Y:S05]  /*1e140*/  BSYNC B1 ;  /* 0x0000000000017941 */ /* 0x000fea0003800000 */
.L_x_6458:
        /* <DEDUP_REMOVED lines=16> */
.L_x_6464:
[----:B------:R-:W-:Y:S05]  /*1e250*/  BSYNC B2 ;  /* 0x0000000000027941 */ /* 0x000fea0003800000 */
.L_x_6463:
        /* <DEDUP_REMOVED lines=44> */
.L_x_6462:
[----:B------:R-:W-:Y:S05]  /*1e520*/  BSYNC B1 ;  /* 0x0000000000017941 */ /* 0x000fea0003800000 */
.L_x_6461:
        /* <DEDUP_REMOVED lines=13> */
.L_x_6465:
        /* <DEDUP_REMOVED lines=12> */
.L_x_6468:
[----:B------:R-:W-:-:S07]  /*1e6c0*/  IMAD.MOV.U32 R47, RZ, RZ, R48 ;  /* 0x000000ffff2f7224 */ /* 0x000fce00078e0030 */
.L_x_6469:
[----:B------:R-:W-:Y:S05]  /*1e6d0*/  BSYNC B1 ;  /* 0x0000000000017941 */ /* 0x000fea0003800000 */
.L_x_6467:
        /* <DEDUP_REMOVED lines=16> */
.L_x_6473:
[----:B------:R-:W-:Y:S05]  /*1e7e0*/  BSYNC B2 ;  /* 0x0000000000027941 */ /* 0x000fea0003800000 */
.L_x_6472:
        /* <DEDUP_REMOVED lines=44> */
.L_x_6471:
[----:B------:R-:W-:Y:S05]  /*1eab0*/  BSYNC B1 ;  /* 0x0000000000017941 */ /* 0x000fea0003800000 */
.L_x_6470:
        /* <DEDUP_REMOVED lines=10> */
.L_x_6466:
        /* <DEDUP_REMOVED lines=12> */
.L_x_6475:
[----:B------:R-:W-:-:S07]  /*1ec20*/  MOV R47, R48 ;  /* 0x00000030002f7202 */ /* 0x000fce0000000f00 */
.L_x_6476:
[----:B------:R-:W-:Y:S05]  /*1ec30*/  BSYNC B1 ;  /* 0x0000000000017941 */ /* 0x000fea0003800000 */
.L_x_6474:
        /* <DEDUP_REMOVED lines=16> */
.L_x_6480:
[----:B------:R-:W-:Y:S05]  /*1ed40*/  BSYNC B2 ;  /* 0x0000000000027941 */ /* 0x000fea0003800000 */
.L_x_6479:
        /* <DEDUP_REMOVED lines=44> */
.L_x_6478:
[----:B------:R-:W-:Y:S05]  /*1f010*/  BSYNC B1 ;  /* 0x0000000000017941 */ /* 0x000fea0003800000 */
.L_x_6477:
        /* <DEDUP_REMOVED lines=13> */
.L_x_6481:
        /* <DEDUP_REMOVED lines=12> */
.L_x_6484:
[----:B------:R-:W-:-:S07]  /*1f1b0*/  IMAD.MOV.U32 R77, RZ, RZ, R48 ;  /* 0x000000ffff4d7224 */ /* 0x000fce00078e0030 */
.L_x_6485:
[----:B------:R-:W-:Y:S05]  /*1f1c0*/  BSYNC B1 ;  /* 0x0000000000017941 */ /* 0x000fea0003800000 */
.L_x_6483:
        /* <DEDUP_REMOVED lines=16> */
.L_x_6489:
[----:B------:R-:W-:Y:S05]  /*1f2d0*/  BSYNC B2 ;  /* 0x0000000000027941 */ /* 0x000fea0003800000 */
.L_x_6488:
        /* <DEDUP_REMOVED lines=44> */
.L_x_6487:
[----:B------:R-:W-:Y:S05]  /*1f5a0*/  BSYNC B1 ;  /* 0x0000000000017941 */ /* 0x000fea0003800000 */
.L_x_6486:
        /* <DEDUP_REMOVED lines=10> */
.L_x_6482:
[----:B------:R-:W-:Y:S02]  /*1f650*/  LEA R74, P0, R73, UR28, 0x4 ;  /* 0x0000001c494a7c11 */ /* 0x000fe4000f8020ff */
        /* <DEDUP_REMOVED lines=53> */
.L_x_6490:
[----:B------:R-:W-:-:S07]  /*1f9b0*/  IADD3 R73, R73, 0x80, RZ ;  /* 0x0000008049497810 */ /* 0x000fce0007ffe0ff */
.L_x_6361:
[----:B------:R-:W-:Y:S05]  /*1f9c0*/  BSYNC B0 ;  /* 0x0000000000007941 */ /* 0x000fea0003800000 */
.L_x_6360:
        /* <DEDUP_REMOVED lines=29> */
.L_x_6494:
[----:B------:R-:W-:-:S07]  /*1fba0*/  IMAD.MOV.U32 R82, RZ, RZ, R48 ;  /* 0x000000ffff527224 */ /* 0x000fce00078e0030 */
.L_x_6495:
[----:B------:R-:W-:Y:S05]  /*1fbb0*/  BSYNC B1 ;  /* 0x0000000000017941 */ /* 0x000fea0003800000 */
.L_x_6493:
        /* <DEDUP_REMOVED lines=16> */
.L_x_6499:
[----:B------:R-:W-:Y:S05]  /*1fcc0*/  BSYNC B2 ;  /* 0x0000000000027941 */ /* 0x000fea0003800000 */
.L_x_6498:
        /* <DEDUP_REMOVED lines=44> */
.L_x_6497:
[----:B------:R-:W-:Y:S05]  /*1ff90*/  BSYNC B1 ;  /* 0x0000000000017941 */ /* 0x000fea0003800000 */
.L_x_6496:
        /* <DEDUP_REMOVED lines=20> */
.L_x_6500:
        /* <DEDUP_REMOVED lines=12> */
.L_x_6503:
[----:B------:R-:W-:-:S07]  /*201a0*/  IMAD.MOV.U32 R47, RZ, RZ, R48 ;  /* 0x000000ffff2f7224 */ /* 0x000fce00078e0030 */
.L_x_6504:
[----:B------:R-:W-:Y:S05]  /*201b0*/  BSYNC B1 ;  /* 0x0000000000017941 */ /* 0x000fea0003800000 */
.L_x_6502:
        /* <DEDUP_REMOVED lines=16> */
.L_x_6508:
[----:B------:R-:W-:Y:S05]  /*202c0*/  BSYNC B2 ;  /* 0x0000000000027941 */ /* 0x000fea0003800000 */
.L_x_6507:
        /* <DEDUP_REMOVED lines=44> */
.L_x_6506:
[----:B------:R-:W-:Y:S05]  /*20590*/  BSYNC B1 ;  /* 0x0000000000017941 */ /* 0x000fea0003800000 */
.L_x_6505:
        /* <DEDUP_REMOVED lines=10> */
.L_x_6501:
        /* <DEDUP_REMOVED lines=12> */
.L_x_6510:
[----:B------:R-:W-:-:S07]  /*20700*/  MOV R47, R48 ;  /* 0x00000030002f7202 */ /* 0x000fce0000000f00 */
.L_x_6511:
[----:B------:R-:W-:Y:S05]  /*20710*/  BSYNC B1 ;  /* 0x0000000000017941 */ /* 0x000fea0003800000 */
.L_x_6509:
        /* <DEDUP_REMOVED lines=16> */
.L_x_6515:
[----:B------:R-:W-:Y:S05]  /*20820*/  BSYNC B2 ;  /* 0x0000000000027941 */ /* 0x000fea0003800000 */
.L_x_6514:
        /* <DEDUP_REMOVED lines=44> */
.L_x_6513:
[----:B------:R-:W-:Y:S05]  /*20af0*/  BSYNC B1 ;  /* 0x0000000000017941 */ /* 0x000fea0003800000 */
.L_x_6512:
        /* <DEDUP_REMOVED lines=15> */
.L_x_6516:
        /* <DEDUP_REMOVED lines=12> */
.L_x_6519:
[----:B------:R-:W-:-:S07]  /*20cb0*/  IMAD.MOV.U32 R47, RZ, RZ, R48 ;  /* 0x000000ffff2f7224 */ /* 0x000fce00078e0030 */
.L_x_6520:
[----:B------:R-:W-:Y:S05]  /*20cc0*/  BSYNC B1 ;  /* 0x0000000000017941 */ /* 0x000fea0003800000 */
.L_x_6518:
        /* <DEDUP_REMOVED lines=16> */
.L_x_6524:
[----:B------:R-:W-:Y:S05]  /*20dd0*/  BSYNC B2 ;  /* 0x0000000000027941 */ /* 0x000fea0003800000 */
.L_x_6523:
        /* <DEDUP_REMOVED lines=44> */
.L_x_6522:
[----:B------:R-:W-:Y:S05]  /*210a0*/  BSYNC B1 ;  /* 0x0000000000017941 */ /* 0x000fea0003800000 */
.L_x_6521:
        /* <DEDUP_REMOVED lines=10> */
.L_x_6517:
        /* <DEDUP_REMOVED lines=12> */
.L_x_6526:
[----:B------:R-:W-:-:S07]  /*21210*/  MOV R47, R48 ;  /* 0x00000030002f7202 */ /* 0x000fce0000000f00 */
.L_x_6527:
[----:B------:R-:W-:Y:S05]  /*21220*/  BSYNC B1 ;  /* 0x0000000000017941 */ /* 0x000fea0003800000 */
.L_x_6525:
        /* <DEDUP_REMOVED lines=16> */
.L_x_6531:
[----:B------:R-:W-:Y:S05]  /*21330*/  BSYNC B2 ;  /* 0x0000000000027941 */ /* 0x000fea0003800000 */
.L_x_6530:
        /* <DEDUP_REMOVED lines=44> */
.L_x_6529:
[----:B------:R-:W-:Y:S05]  /*21600*/  BSYNC B1 ;  /* 0x0000000000017941 */ /* 0x000fea0003800000 */
.L_x_6528:
        /* <DEDUP_REMOVED lines=15> */
.L_x_6532:
        /* <DEDUP_REMOVED lines=12> */
.L_x_6535:
[----:B------:R-:W-:-:S07]  /*217c0*/  IMAD.MOV.U32 R47, RZ, RZ, R48 ;  /* 0x000000ffff2f7224 */ /* 0x000fce00078e0030 */
.L_x_6536:
[----:B------:R-:W-:Y:S05]  /*217d0*/  BSYNC B1 ;  /* 0x0000000000017941 */ /* 0x000fea0003800000 */
.L_x_6534:
        /* <DEDUP_REMOVED lines=16> */
.L_x_6540:
[----:B------:R-:W-:Y:S05]  /*218e0*/  BSYNC B2 ;  /* 0x0000000000027941 */ /* 0x000fea0003800000 */
.L_x_6539:
        /* <DEDUP_REMOVED lines=44> */
.L_x_6538:
[----:B------:R-:W-:Y:S05]  /*21bb0*/  BSYNC B1 ;  /* 0x0000000000017941 */ /* 0x000fea0003800000 */
.L_x_6537:
        /* <DEDUP_REMOVED lines=10> */
.L_x_6533:
        /* <DEDUP_REMOVED lines=12> */
.L_x_6542:
[----:B------:R-:W-:-:S07]  /*21d20*/  MOV R47, R48 ;  /* 0x00000030002f7202 */ /* 0x000fce0000000f00 */
.L_x_6543:
[----:B------:R-:W-:Y:S05]  /*21d30*/  BSYNC B1 ;  /* 0x0000000000017941 */ /* 0x000fea0003800000 */
.L_x_6541:
        /* <DEDUP_REMOVED lines=16> */
.L_x_6547:
[----:B------:R-:W-:Y:S05]  /*21e40*/  BSYNC B2 ;  /* 0x0000000000027941 */ /* 0x000fea0003800000 */
.L_x_6546:
        /* <DEDUP_REMOVED lines=44> */
.L_x_6545:
[----:B------:R-:W-:Y:S05]  /*22110*/  BSYNC B1 ;  /* 0x0000000000017941 */ /* 0x000fea0003800000 */
.L_x_6544:
        /* <DEDUP_REMOVED lines=15> */
.L_x_6548:
        /* <DEDUP_REMOVED lines=12> */
.L_x_6551:
[----:B------:R-:W-:-:S07]  /*222d0*/  IMAD.MOV.U32 R47, RZ, RZ, R48 ;  /* 0x000000ffff2f7224 */ /* 0x000fce00078e0030 */
.L_x_6552:
[----:B------:R-:W-:Y:S05]  /*222e0*/  BSYNC B1 ;  /* 0x0000000000017941 */ /* 0x000fea0003800000 */
.L_x_6550:
        /* <DEDUP_REMOVED lines=16> */
.L_x_6556:
[----:B------:R-:W-:Y:S05]  /*223f0*/  BSYNC B2 ;  /* 0x0000000000027941 */ /* 0x000fea0003800000 */
.L_x_6555:
        /* <DEDUP_REMOVED lines=44> */
.L_x_6554:
[----:B------:R-:W-:Y:S05]  /*226c0*/  BSYNC B1 ;  /* 0x0000000000017941 */ /* 0x000fea0003800000 */
.L_x_6553:
        /* <DEDUP_REMOVED lines=10> */
.L_x_6549:
        /* <DEDUP_REMOVED lines=12> */
.L_x_6558:
[----:B------:R-:W-:-:S07]  /*22830*/  MOV R47, R48 ;  /* 0x00000030002f7202 */ /* 0x000fce0000000f00 */
.L_x_6559:
[----:B------:R-:W-:Y:S05]  /*22840*/  BSYNC B1 ;  /* 0x0000000000017941 */ /* 0x000fea0003800000 */
.L_x_6557:
        /* <DEDUP_REMOVED lines=16> */
.L_x_6563:
[----:B------:R-:W-:Y:S05]  /*22950*/  BSYNC B2 ;  /* 0x0000000000027941 */ /* 0x000fea0003800000 */
.L_x_6562:
        /* <DEDUP_REMOVED lines=44> */
.L_x_6561:
[----:B------:R-:W-:Y:S05]  /*22c20*/  BSYNC B1 ;  /* 0x0000000000017941 */ /* 0x000fea0003800000 */
.L_x_6560:
        /* <DEDUP_REMOVED lines=15> */
.L_x_6564:
        /* <DEDUP_REMOVED lines=12> */
.L_x_6567:
[----:B------:R-:W-:-:S07]  /*22de0*/  IMAD.MOV.U32 R47, RZ, RZ, R48 ;  /* 0x000000ffff2f7224 */ /* 0x000fce00078e0030 */
.L_x_6568:
[----:B------:R-:W-:Y:S05]  /*22df0*/  BSYNC B1 ;  /* 0x0000000000017941 */ /* 0x000fea0003800000 */
.L_x_6566:
        /* <DEDUP_REMOVED lines=16> */
.L_x_6572:
[----:B------:R-:W-:Y:S05]  /*22f00*/  BSYNC B2 ;  /* 0x0000000000027941 */ /* 0x000fea0003800000 */
.L_x_6571:
        /* <DEDUP_REMOVED lines=44> */
.L_x_6570:
[----:B------:R-:W-:Y:S05]  /*231d0*/  BSYNC B1 ;  /* 0x0000000000017941 */ /* 0x000fea0003800000 */
.L_x_6569:
        /* <DEDUP_REMOVED lines=10> */
.L_x_6565:
        /* <DEDUP_REMOVED lines=12> */
.L_x_6574:
[----:B------:R-:W-:-:S07]  /*23340*/  MOV R47, R48 ;  /* 0x00000030002f7202 */ /* 0x000fce0000000f00 */
.L_x_6575:
[----:B------:R-:W-:Y:S05]  /*23350*/  BSYNC B1 ;  /* 0x0000000000017941 */ /* 0x000fea0003800000 */
.L_x_6573:
        /* <DEDUP_REMOVED lines=16> */
.L_x_6579:
[----:B------:R-:W-:Y:S05]  /*23460*/  BSYNC B2 ;  /* 0x0000000000027941 */ /* 0x000fea0003800000 */
.L_x_6578:
        /* <DEDUP_REMOVED lines=44> */
.L_x_6577:
[----:B------:R-:W-:Y:S05]  /*23730*/  BSYNC B1 ;  /* 0x0000000000017941 */ /* 0x000fea0003800000 */
.L_x_6576:
        /* <DEDUP_REMOVED lines=13> */
.L_x_6580:
        /* <DEDUP_REMOVED lines=12> */
.L_x_6583:
[----:B------:R-:W-:-:S07]  /*238d0*/  IMAD.MOV.U32 R47, RZ, RZ, R48 ;  /* 0x000000ffff2f7224 */ /* 0x000fce00078e0030 */
.L_x_6584:
[----:B------:R-:W-:Y:S05]  /*238e0*/  BSYNC B1 ;  /* 0x0000000000017941 */ /* 0x000fea0003800000 */
.L_x_6582:
        /* <DEDUP_REMOVED lines=16> */
.L_x_6588:
[----:B------:R-:W-:Y:S05]  /*239f0*/  BSYNC B2 ;  /* 0x0000000000027941 */ /* 0x000fea0003800000 */
.L_x_6587:
        /* <DEDUP_REMOVED lines=44> */
.L_x_6586:
[----:B------:R-:W-:Y:S05]  /*23cc0*/  BSYNC B1 ;  /* 0x0000000000017941 */ /* 0x000fea0003800000 */
.L_x_6585:
        /* <DEDUP_REMOVED lines=10> */
.L_x_6581:
        /* <DEDUP_REMOVED lines=12> */
.L_x_6590:
[----:B------:R-:W-:-:S07]  /*23e30*/  MOV R47, R48 ;  /* 0x00000030002f7202 */ /* 0x000fce0000000f00 */
.L_x_6591:
[----:B------:R-:W-:Y:S05]  /*23e40*/  BSYNC B1 ;  /* 0x0000000000017941 */ /* 0x000fea0003800000 */
.L_x_6589:
        /* <DEDUP_REMOVED lines=16> */
.L_x_6595:
[----:B------:R-:W-:Y:S05]  /*23f50*/  BSYNC B2 ;  /* 0x0000000000027941 */ /* 0x000fea0003800000 */
.L_x_6594:
        /* <DEDUP_REMOVED lines=44> */
.L_x_6593:
[----:B------:R-:W-:Y:S05]  /*24220*/  BSYNC B1 ;  /* 0x0000000000017941 */ /* 0x000fea0003800000 */
.L_x_6592:
        /* <DEDUP_REMOVED lines=13> */
.L_x_6596:
        /* <DEDUP_REMOVED lines=12> */
.L_x_6599:
[----:B------:R-:W-:-:S07]  /*243c0*/  IMAD.MOV.U32 R47, RZ, RZ, R48 ;  /* 0x000000ffff2f7224 */ /* 0x000fce00078e0030 */
.L_x_6600:
[----:B------:R-:W-:Y:S05]  /*243d0*/  BSYNC B1 ;  /* 0x0000000000017941 */ /* 0x000fea0003800000 */
.L_x_6598:
        /* <DEDUP_REMOVED lines=16> */
.L_x_6604:
[----:B------:R-:W-:Y:S05]  /*244e0*/  BSYNC B2 ;  /* 0x0000000000027941 */ /* 0x000fea0003800000 */
.L_x_6603:
        /* <DEDUP_REMOVED lines=44> */
.L_x_6602:
[----:B------:R-:W-:Y:S05]  /*247b0*/  BSYNC B1 ;  /* 0x0000000000017941 */ /* 0x000fea0003800000 */
.L_x_6601:
        /* <DEDUP_REMOVED lines=10> */
.L_x_6597:
        /* <DEDUP_REMOVED lines=12> */
.L_x_6606:
[----:B------:R-:W-:-:S07]  /*24920*/  MOV R47, R48 ;  /* 0x00000030002f7202 */ /* 0x000fce0000000f00 */
.L_x_6607:
[----:B------:R-:W-:Y:S05]  /*24930*/  BSYNC B1 ;  /* 0x0000000000017941 */ /* 0x000fea0003800000 */
.L_x_6605:
        /* <DEDUP_REMOVED lines=16> */
.L_x_6611:
[----:B------:R-:W-:Y:S05]  /*24a40*/  BSYNC B2 ;  /* 0x0000000000027941 */ /* 0x000fea0003800000 */
.L_x_6610:
        /* <DEDUP_REMOVED lines=44> */
.L_x_6609:
[----:B------:R-:W-:Y:S05]  /*24d10*/  BSYNC B1 ;  /* 0x0000000000017941 */ /* 0x000fea0003800000 */
.L_x_6608:
        /* <DEDUP_REMOVED lines=13> */
.L_x_6612:
        /* <DEDUP_REMOVED lines=12> */
.L_x_6615:
[----:B------:R-:W-:-:S07]  /*24eb0*/  IMAD.MOV.U32 R77, RZ, RZ, R48 ;  /* 0x000000ffff4d7224 */ /* 0x000fce00078e0030 */
.L_x_6616:
[----:B------:R-:W-:Y:S05]  /*24ec0*/  BSYNC B1 ;  /* 0x0000000000017941 */ /* 0x000fea0003800000 */
.L_x_6614:
        /* <DEDUP_REMOVED lines=16> */
.L_x_6620:
[----:B------:R-:W-:Y:S05]  /*24fd0*/  BSYNC B2 ;  /* 0x0000000000027941 */ /* 0x000fea0003800000 */
.L_x_6619:
        /* <DEDUP_REMOVED lines=44> */
.L_x_6618:
[----:B------:R-:W-:Y:S05]  /*252a0*/  BSYNC B1 ;  /* 0x0000000000017941 */ /* 0x000fea0003800000 */
.L_x_6617:
        /* <DEDUP_REMOVED lines=10> */
.L_x_6613:
        /* <DEDUP_REMOVED lines=54> */
.L_x_6621:
[----:B------:R-:W-:-:S07]  /*256b0*/  IADD3 R73, R73, 0x80, RZ ;  /* 0x0000008049497810 */ /* 0x000fce0007ffe0ff */
.L_x_6492:
[----:B------:R-:W-:Y:S05]  /*256c0*/  BSYNC B0 ;  /* 0x0000000000007941 */ /* 0x000fea0003800000 */
.L_x_6491:
        /* <DEDUP_REMOVED lines=29> */
.L_x_6625:
[----:B------:R-:W-:-:S07]  /*258a0*/  IMAD.MOV.U32 R83, RZ, RZ, R48 ;  /* 0x000000ffff537224 */ /* 0x000fce00078e0030 */
.L_x_6626:
[----:B------:R-:W-:Y:S05]  /*258b0*/  BSYNC B1 ;  /* 0x0000000000017941 */ /* 0x000fea0003800000 */
.L_x_6624:
        /* <DEDUP_REMOVED lines=16> */
.L_x_6630:
[----:B------:R-:W-:Y:S05]  /*259c0*/  BSYNC B2 ;  /* 0x0000000000027941 */ /* 0x000fea0003800000 */
.L_x_6629:
        /* <DEDUP_REMOVED lines=44> */
.L_x_6628:
[----:B------:R-:W-:Y:S05]  /*25c90*/  BSYNC B1 ;  /* 0x0000000000017941 */ /* 0x000fea0003800000 */
.L_x_6627:
        /* <DEDUP_REMOVED lines=20> */
.L_x_6631:
        /* <DEDUP_REMOVED lines=12> */
.L_x_6634:
[----:B------:R-:W-:-:S07]  /*25ea0*/  IMAD.MOV.U32 R47, RZ, RZ, R48 ;  /* 0x000000ffff2f7224 */ /* 0x000fce00078e0030 */
.L_x_6635:
[----:B------:R-:W-:Y:S05]  /*25eb0*/  BSYNC B1 ;  /* 0x0000000000017941 */ /* 0x000fea0003800000 */
.L_x_6633:
        /* <DEDUP_REMOVED lines=16> */
.L_x_6639:
[----:B------:R-:W-:Y:S05]  /*25fc0*/  BSYNC B2 ;  /* 0x0000000000027941 */ /* 0x000fea0003800000 */
.L_x_6638:
        /* <DEDUP_REMOVED lines=44> */
.L_x_6637:
[----:B------:R-:W-:Y:S05]  /*26290*/  BSYNC B1 ;  /* 0x0000000000017941 */ /* 0x000fea0003800000 */
.L_x_6636:
        /* <DEDUP_REMOVED lines=10> */
.L_x_6632:
        /* <DEDUP_REMOVED lines=12> */
.L_x_6641:
[----:B------:R-:W-:-:S07]  /*26400*/  MOV R47, R48 ;  /* 0x00000030002f7202 */ /* 0x000fce0000000f00 */
.L_x_6642:
[----:B------:R-:W-:Y:S05]  /*26410*/  BSYNC B1 ;  /* 0x0000000000017941 */ /* 0x000fea0003800000 */
.L_x_6640:
        /* <DEDUP_REMOVED lines=16> */
.L_x_6646:
[----:B------:R-:W-:Y:S05]  /*26520*/  BSYNC B2 ;  /* 0x0000000000027941 */ /* 0x000fea0003800000 */
.L_x_6645:
        /* <DEDUP_REMOVED lines=44> */
.L_x_6644:
[----:B------:R-:W-:Y:S05]  /*267f0*/  BSYNC B1 ;  /* 0x0000000000017941 */ /* 0x000fea0003800000 */
.L_x_6643:
        /* <DEDUP_REMOVED lines=15> */
.L_x_6647:
        /* <DEDUP_REMOVED lines=12> */
.L_x_6650:
[----:B------:R-:W-:-:S07]  /*269b0*/  IMAD.MOV.U32 R47, RZ, RZ, R48 ;  /* 0x000000ffff2f7224 */ /* 0x000fce00078e0030 */
.L_x_6651:
[----:B------:R-:W-:Y:S05]  /*269c0*/  BSYNC B1 ;  /* 0x0000000000017941 */ /* 0x000fea0003800000 */
.L_x_6649:
        /* <DEDUP_REMOVED lines=16> */
.L_x_6655:
[----:B------:R-:W-:Y:S05]  /*26ad0*/  BSYNC B2 ;  /* 0x0000000000027941 */ /* 0x000fea0003800000 */
.L_x_6654:
        /* <DEDUP_REMOVED lines=44> */
.L_x_6653:
[----:B------:R-:W-:Y:S05]  /*26da0*/  BSYNC B1 ;  /* 0x0000000000017941 */ /* 0x000fea0003800000 */
.L_x_6652:
        /* <DEDUP_REMOVED lines=10> */
.L_x_6648:
        /* <DEDUP_REMOVED lines=12> */
.L_x_6657:
[----:B------:R-:W-:-:S07]  /*26f10*/  MOV R47, R48 ;  /* 0x00000030002f7202 */ /* 0x000fce0000000f00 */
.L_x_6658:
[----:B------:R-:W-:Y:S05]  /*26f20*/  BSYNC B1 ;  /* 0x0000000000017941 */ /* 0x000fea0003800000 */
.L_x_6656:
        /* <DEDUP_REMOVED lines=16> */
.L_x_6662:
[----:B------:R-:W-:Y:S05]  /*27030*/  BSYNC B2 ;  /* 0x0000000000027941 */ /* 0x000fea0003800000 */
.L_x_6661:
        /* <DEDUP_REMOVED lines=44> */
.L_x_6660:
[----:B------:R-:W-:Y:S05]  /*27300*/  BSYNC B1 ;  /* 0x0000000000017941 */ /* 0x000fea0003800000 */
.L_x_6659:
        /* <DEDUP_REMOVED lines=15> */
.L_x_6663:
        /* <DEDUP_REMOVED lines=12> */
.L_x_6666:
[----:B------:R-:W-:-:S07]  /*274c0*/  IMAD.MOV.U32 R47, RZ, RZ, R48 ;  /* 0x000000ffff2f7224 */ /* 0x000fce00078e0030 */
.L_x_6667:
[----:B------:R-:W-:Y:S05]  /*274d0*/  BSYNC B1 ;  /* 0x0000000000017941 */ /* 0x000fea0003800000 */
.L_x_6665:
        /* <DEDUP_REMOVED lines=16> */
.L_x_6671:
[----:B------:R-:W-:Y:S05]  /*275e0*/  BSYNC B2 ;  /* 0x0000000000027941 */ /* 0x000fea0003800000 */
.L_x_6670:
        /* <DEDUP_REMOVED lines=44> */
.L_x_6669:
[----:B------:R-:W-:Y:S05]  /*278b0*/  BSYNC B1 ;  /* 0x0000000000017941 */ /* 0x000fea0003800000 */
.L_x_6668:
        /* <DEDUP_REMOVED lines=10> */
.L_x_6664:
        /* <DEDUP_REMOVED lines=12> */
.L_x_6673:
[----:B------:R-:W-:-:S07]  /*27a20*/  MOV R47, R48 ;  /* 0x00000030002f7202 */ /* 0x000fce0000000f00 */
.L_x_6674:
[----:B------:R-:W-:Y:S05]  /*27a30*/  BSYNC B1 ;  /* 0x0000000000017941 */ /* 0x000fea0003800000 */
.L_x_6672:
        /* <DEDUP_REMOVED lines=16> */
.L_x_6678:
[----:B------:R-:W-:Y:S05]  /*27b40*/  BSYNC B2 ;  /* 0x0000000000027941 */ /* 0x000fea0003800000 */
.L_x_6677:
        /* <DEDUP_REMOVED lines=44> */
.L_x_6676:
[----:B------:R-:W-:Y:S05]  /*27e10*/  BSYNC B1 ;  /* 0x0000000000017941 */ /* 0x000fea0003800000 */
.L_x_6675:
        /* <DEDUP_REMOVED lines=15> */
.L_x_6679:
        /* <DEDUP_REMOVED lines=12> */
.L_x_6682:
[----:B------:R-:W-:-:S07]  /*27fd0*/  IMAD.MOV.U32 R47, RZ, RZ, R48 ;  /* 0x000000ffff2f7224 */ /* 0x000fce00078e0030 */
.L_x_6683:
[----:B------:R-:W-:Y:S05]  /*27fe0*/  BSYNC B1 ;  /* 0x0000000000017941 */ /* 0x000fea0003800000 */
.L_x_6681:
        /* <DEDUP_REMOVED lines=16> */
.L_x_6687:
[----:B------:R-:W-:Y:S05]  /*280f0*/  BSYNC B2 ;  /* 0x0000000000027941 */ /* 0x000fea0003800000 */
.L_x_6686:
        /* <DEDUP_REMOVED lines=44> */
.L_x_6685:
[----:B------:R-:W-:Y:S05]  /*283c0*/  BSYNC B1 ;  /* 0x0000000000017941 */ /* 0x000fea0003800000 */
.L_x_6684:
        /* <DEDUP_REMOVED lines=10> */
.L_x_6680:
        /* <DEDUP_REMOVED lines=12> */
.L_x_6689:
[----:B------:R-:W-:-:S07]  /*28530*/  MOV R47, R48 ;  /* 0x00000030002f7202 */ /* 0x000fce0000000f00 */
.L_x_6690:
[----:B------:R-:W-:Y:S05]  /*28540*/  BSYNC B1 ;  /* 0x0000000000017941 */ /* 0x000fea0003800000 */
.L_x_6688:
        /* <DEDUP_REMOVED lines=16> */
.L_x_6694:
[----:B------:R-:W-:Y:S05]  /*28650*/  BSYNC B2 ;  /* 0x0000000000027941 */ /* 0x000fea0003800000 */
.L_x_6693:
        /* <DEDUP_REMOVED lines=44> */
.L_x_6692:
[----:B------:R-:W-:Y:S05]  /*28920*/  BSYNC B1 ;  /* 0x0000000000017941 */ /* 0x000fea0003800000 */
.L_x_6691:
        /* <DEDUP_REMOVED lines=15> */
.L_x_6695:
        /* <DEDUP_REMOVED lines=12> */
.L_x_6698:
[----:B------:R-:W-:-:S07]  /*28ae0*/  IMAD.MOV.U32 R47, RZ, RZ, R48 ;  /* 0x000000ffff2f7224 */ /* 0x000fce00078e0030 */
.L_x_6699:
[----:B------:R-:W-:Y:S05]  /*28af0*/  BSYNC B1 ;  /* 0x0000000000017941 */ /* 0x000fea0003800000 */
.L_x_6697:
        /* <DEDUP_REMOVED lines=16> */
.L_x_6703:
[----:B------:R-:W-:Y:S05]  /*28c00*/  BSYNC B2 ;  /* 0x0000000000027941 */ /* 0x000fea0003800000 */
.L_x_6702:
        /* <DEDUP_REMOVED lines=44> */
.L_x_6701:
[----:B------:R-:W-:Y:S05]  /*28ed0*/  BSYNC B1 ;  /* 0x0000000000017941 */ /* 0x000fea0003800000 */
.L_x_6700:
        /* <DEDUP_REMOVED lines=10> */
.L_x_6696:
        /* <DEDUP_REMOVED lines=12> */
.L_x_6705:
[----:B------:R-:W-:-:S07]  /*29040*/  MOV R47, R48 ;  /* 0x00000030002f7202 */ /* 0x000fce0000000f00 */
.L_x_6706:
[----:B------:R-:W-:Y:S05]  /*29050*/  BSYNC B1 ;  /* 0x0000000000017941 */ /* 0x000fea0003800000 */
.L_x_6704:
        /* <DEDUP_REMOVED lines=16> */
.L_x_6710:
[----:B------:R-:W-:Y:S05]  /*29160*/  BSYNC B2 ;  /* 0x0000000000027941 */ /* 0x000fea0003800000 */
.L_x_6709:
        /* <DEDUP_REMOVED lines=44> */
.L_x_6708:
[----:B------:R-:W-:Y:S05]  /*29430*/  BSYNC B1 ;  /* 0x0000000000017941 */ /* 0x000fea0003800000 */
.L_x_6707:
        /* <DEDUP_REMOVED lines=13> */
.L_x_6711:
        /* <DEDUP_REMOVED lines=12> */
.L_x_6714:
[----:B------:R-:W-:-:S07]  /*295d0*/  IMAD.MOV.U32 R47, RZ, RZ, R48 ;  /* 0x000000ffff2f7224 */ /* 0x000fce00078e0030 */
.L_x_6715:
[----:B------:R-:W-:Y:S05]  /*295e0*/  BSYNC B1 ;  /* 0x0000000000017941 */ /* 0x000fea0003800000 */
.L_x_6713:
        /* <DEDUP_REMOVED lines=16> */
.L_x_6719:
[----:B------:R-:W-:Y:S05]  /*296f0*/  BSYNC B2 ;  /* 0x0000000000027941 */ /* 0x000fea0003800000 */
.L_x_6718:
        /* <DEDUP_REMOVED lines=44> */
.L_x_6717:
[----:B------:R-:W-:Y:S05]  /*299c0*/  BSYNC B1 ;  /* 0x0000000000017941 */ /* 0x000fea0003800000 */
.L_x_6716:
        /* <DEDUP_REMOVED lines=10> */
.L_x_6712:
        /* <DEDUP_REMOVED lines=12> */
.L_x_6721:
[----:B------:R-:W-:-:S07]  /*29b30*/  MOV R47, R48 ;  /* 0x00000030002f7202 */ /* 0x000fce0000000f00 */
.L_x_6722:
[----:B------:R-:W-:Y:S05]  /*29b40*/  BSYNC B1 ;  /* 0x0000000000017941 */ /* 0x000fea0003800000 */
.L_x_6720:
        /* <DEDUP_REMOVED lines=16> */
.L_x_6726:
[----:B------:R-:W-:Y:S05]  /*29c50*/  BSYNC B2 ;  /* 0x0000000000027941 */ /* 0x000fea0003800000 */
.L_x_6725:
        /* <DEDUP_REMOVED lines=44> */
.L_x_6724:
[----:B------:R-:W-:Y:S05]  /*29f20*/  BSYNC B1 ;  /* 0x0000000000017941 */ /* 0x000fea0003800000 */
.L_x_6723:
        /* <DEDUP_REMOVED lines=13> */
.L_x_6727:
        /* <DEDUP_REMOVED lines=12> */
.L_x_6730:
[----:B------:R-:W-:-:S07]  /*2a0c0*/  IMAD.MOV.U32 R47, RZ, RZ, R48 ;  /* 0x000000ffff2f7224 */ /* 0x000fce00078e0030 */
.L_x_6731:
[----:B------:R-:W-:Y:S05]  /*2a0d0*/  BSYNC B1 ;  /* 0x0000000000017941 */ /* 0x000fea0003800000 */
.L_x_6729:
        /* <DEDUP_REMOVED lines=16> */
.L_x_6735:
[----:B------:R-:W-:Y:S05]  /*2a1e0*/  BSYNC B2 ;  /* 0x0000000000027941 */ /* 0x000fea0003800000 */
.L_x_6734:
        /* <DEDUP_REMOVED lines=44> */
.L_x_6733:
[----:B------:R-:W-:Y:S05]  /*2a4b0*/  BSYNC B1 ;  /* 0x0000000000017941 */ /* 0x000fea0003800000 */
.L_x_6732:
        /* <DEDUP_REMOVED lines=10> */
.L_x_6728:
        /* <DEDUP_REMOVED lines=12> */
.L_x_6737:
[----:B------:R-:W-:-:S07]  /*2a620*/  MOV R47, R48 ;  /* 0x00000030002f7202 */ /* 0x000fce0000000f00 */
.L_x_6738:
[----:B------:R-:W-:Y:S05]  /*2a630*/  BSYNC B1 ;  /* 0x0000000000017941 */ /* 0x000fea0003800000 */
.L_x_6736:
        /* <DEDUP_REMOVED lines=16> */
.L_x_6742:
[----:B------:R-:W-:Y:S05]  /*2a740*/  BSYNC B2 ;  /* 0x0000000000027941 */ /* 0x000fea0003800000 */
.L_x_6741:
        /* <DEDUP_REMOVED lines=44> */
.L_x_6740:
[----:B------:R-:W-:Y:S05]  /*2aa10*/  BSYNC B1 ;  /* 0x0000000000017941 */ /* 0x000fea0003800000 */
.L_x_6739:
        /* <DEDUP_REMOVED lines=13> */
.L_x_6743:
        /* <DEDUP_REMOVED lines=12> */
.L_x_6746:
[----:B------:R-:W-:-:S07]  /*2abb0*/  IMAD.MOV.U32 R77, RZ, RZ, R48 ;  /* 0x000000ffff4d7224 */ /* 0x000fce00078e0030 */
.L_x_6747:
[----:B------:R-:W-:Y:S05]  /*2abc0*/  BSYNC B1 ;  /* 0x0000000000017941 */ /* 0x000fea0003800000 */
.L_x_6745:
        /* <DEDUP_REMOVED lines=16> */
.L_x_6751:
[----:B------:R-:W-:Y:S05]  /*2acd0*/  BSYNC B2 ;  /* 0x0000000000027941 */ /* 0x000fea0003800000 */
.L_x_6750:
        /* <DEDUP_REMOVED lines=44> */
.L_x_6749:
[----:B------:R-:W-:Y:S05]  /*2afa0*/  BSYNC B1 ;  /* 0x0000000000017941 */ /* 0x000fea0003800000 */
.L_x_6748:
        /* <DEDUP_REMOVED lines=10> */
.L_x_6744:
        /* <DEDUP_REMOVED lines=10> */
[----:B------:R-:W-:Y:S02]  /*2b0f0*/  SHF.L.U32 R134, R73, 0x3, RZ ;  /* 0x0000000349867819 */ /* 0x000fe400000006ff */
[----:B------:R-:W-:Y:S02]  /*2b100*/  SHF.R.U32.HI R73, RZ, 0x1d, R73 ;  /* 0x0000001dff497819 */ /* 0x000fe40000011649 */
        /* <DEDUP_REMOVED lines=42> */
.L_x_6623:
[----:B------:R-:W-:Y:S05]  /*2b3b0*/  BSYNC B0 ;  /* 0x0000000000007941 */ /* 0x000fea0003800000 */
.L_x_6622:
        /* <DEDUP_REMOVED lines=209> */
.L_x_6778:
[----:B------:R-:W-:Y:S01]  /*2c0d0*/  LOP3.LUT P0, RZ, R0, 0x1f, RZ, 0xc0, !PT ;  /* 0x0000001f00ff7812 */ /* 0x000fe2000780c0ff */
[----:B-1----:R-:W-:Y:S01]  /*2c0e0*/  FADD.FTZ R69, R74, R69 ;  /* 0x000000454a457221 */ /* 0x002fe20000010000 */
[----:B------:R-:W-:Y:S01]  /*2c0f0*/  LOP3.LUT R70, R70, 0x3, RZ, 0xc0, !PT ;  /* 0x0000000346467812 */ /* 0x000fe200078ec0ff */
[----:B------:R-:W-:Y:S10]  /*2c100*/  WARPSYNC.ALL ;  /* 0x0000000000007948 */ /* 0x000ff40003800000 */
[----:B------:R-:W1:Y:S01]  /*2c110*/  @!P0 S2R R72, SR_CgaCtaId ;  /* 0x0000000000488919 */ /* 0x000e620000008800 */
[----:B------:R-:W-:-:S04]  /*2c120*/  @!P0 MOV R73, 0x400 ;  /* 0x0000040000498802 */ /* 0x000fc80000000f00 */
[----:B-1----:R-:W-:Y:S01]  /*2c130*/  @!P0 LEA R72, R72, R73, 0x18 ;  /* 0x0000004948488211 */ /* 0x002fe200078ec0ff */
[----:B------:R-:W-:-:S05]  /*2c140*/  @!P0 IMAD.IADD R73, R71, 0x1, R70 ;  /* 0x0000000147498824 */ /* 0x000fca00078e0246 */
[----:B------:R-:W-:-:S05]  /*2c150*/  @!P0 LEA R72, R73, R72, 0x3 ;  /* 0x0000004849488211 */ /* 0x000fca00078e18ff */
[----:B------:R1:W-:Y:S02]  /*2c160*/  @!P0 STS.64 [R72], R68 ;  /* 0x0000004448008388 */ /* 0x0003e40000000a00 */
[----:B-1----:R-:W-:-:S04]  /*2c170*/  LOP3.LUT R69, R0, 0x1f, RZ, 0xc0, !PT ;  /* 0x0000001f00457812 */ /* 0x002fc800078ec0ff */
[----:B------:R-:W-:-:S13]  /*2c180*/  ISETP.GT.U32.AND P0, PT, R69, 0x3, PT ;  /* 0x000000034500780c */ /* 0x000fda0003f04070 */
[----:B------:R-:W1:Y:S01]  /*2c190*/  @!P0 S2R R68, SR_CgaCtaId ;  /* 0x0000000000448919 */ /* 0x000e620000008800 */
[----:B------:R-:W-:Y:S01]  /*2c1a0*/  @!P0 IMAD.IADD R69, R71, 0x1, R69 ;  /* 0x0000000147458824 */ /* 0x000fe200078e0245 */
[----:B------:R-:W-:Y:S01]  /*2c1b0*/  @!P0 MOV R71, 0x400 ;  /* 0x0000040000478802 */ /* 0x000fe20000000f00 */
[----:B------:R-:W-:Y:S01]  /*2c1c0*/  BSSY B0, `(.L_x_6753) ;  /* 0x000009d000007945 */ /* 0x000fe20003800000 */
[----:B------:R-:W-:Y:S01]  /*2c1d0*/  BAR.SYNC.DEFER_BLOCKING 0x0 ;  /* 0x0000000000007b1d */ /* 0x000fe20000010000 */
[----:B------:R-:W-:Y:S02]  /*2c1e0*/  LOP3.LUT P1, RZ, R7, 0x20, RZ, 0xc0, !PT ;  /* 0x0000002007ff7812 */ /* 0x000fe4000782c0ff */
[----:B-1----:R-:W-:-:S04]  /*2c1f0*/  @!P0 LEA R71, R68, R71, 0x18 ;  /* 0x0000004744478211 */ /* 0x002fc800078ec0ff */
[----:B------:R-:W-:Y:S02]  /*2c200*/  @!P0 LEA R71, R69, R71, 0x3 ;  /* 0x0000004745478211 */ /* 0x000fe400078e18ff */
        /* <DEDUP_REMOVED lines=19> */
[----:B------:R-:W-:Y:S02]  /*2c340*/  I2FP.F32.S32 R69, R71 ;  /* 0x0000004700457245 */ /* 0x000fe40000201400 */
[-C--:B-1----:R-:W-:Y:S02]  /*2c350*/  IADD3 R71, R71, R75.reuse, RZ ;  /* 0x0000004b47477210 */ /* 0x082fe40007ffe0ff */
        /* <DEDUP_REMOVED lines=31> */
[----:B-1----:R-:W-:-:S02]  /*2c550*/  IMAD.U32 R70, RZ, RZ, UR25 ;  /* 0x00000019ff467e24 */ /* 0x002fc4000f8e00ff */
[----:B0-----:R-:W-:-:S05]  /*2c560*/  @!P0 IMAD.WIDE R68, R6, 0x4, R68 ;  /* 0x0000000406448825 */ /* 0x001fca00078e0244 */
[----:B------:R0:W-:Y:S01]  /*2c570*/  @!P0 STG.E desc[UR6][R68.64], R70 ;  /* 0x0000004644008986 */ /* 0x0001e2000c101906 */
[----:B------:R-:W-:Y:S05]  /*2c580*/  @!P1 BRA `(.L_x_6754) ;  /* 0x0000000400809947 */ /* 0x000fea0003800000 */
[----:B0-----:R-:W2:Y:S04]  /*2c590*/  LDL R69, [R1+0x11c] ;  /* 0x00011c0001457983 */ /* 0x001ea80000100800 */
[----:B------:R-:W2:Y:S04]  /*2c5a0*/  LDL R74, [R1+0x120] ;  /* 0x00012000014a7983 */ /* 0x000ea80000100800 */
[----:B------:R-:W3:Y:S04]  /*2c5b0*/  LDL R73, [R1+0x10c] ;  /* 0x00010c0001497983 */ /* 0x000ee80000100800 */
[----:B------:R-:W3:Y:S01]  /*2c5c0*/  LDL R135, [R1+0x110] ;  /* 0x0001100001877983 */ /* 0x000ee20000100800 */
[----:B------:R-:W-:-:S03]  /*2c5d0*/  PLOP3.LUT P0, PT, PT, PT, UP0, 0x40, 0x0 ;  /* 0x000000000000781c */ /* 0x000fc60003f0e808 */
[----:B------:R-:W4:Y:S01]  /*2c5e0*/  LDL R140, [R1+0x108] ;  /* 0x00010800018c7983 */ /* 0x000f220000100800 */
[----:B------:R-:W-:-:S03]  /*2c5f0*/  FSEL R71, R138, RZ, P0 ;  /* 0x000000ff8a477208 */ /* 0x000fc60000000000 */
[----:B------:R-:W4:Y:S02]  /*2c600*/  LDL R139, [R1+0xfc] ;  /* 0x0000fc00018b7983 */ /* 0x000f240000100800 */
[--C-:B------:R-:W-:Y:S02]  /*2c610*/  FADD.FTZ R72, R53, -R71.reuse ;  /* 0x8000004735487221 */ /* 0x100fe40000010000 */
[----:B------:R-:W4:Y:S01]  /*2c620*/  LDL R134, [R1+0x100] ;  /* 0x0001000001867983 */ /* 0x000f220000100800 */
[----:B------:R-:W-:-:S03]  /*2c630*/  FADD.FTZ R75, R84, -R71 ;  /* 0x80000047544b7221 */ /* 0x000fc60000010000 */
[----:B------:R-:W-:Y:S04]  /*2c640*/  STL [R1+0x13c], R8 ;  /* 0x00013c0801007387 */ /* 0x000fe80000100800 */
[----:B------:R-:W-:Y:S01]  /*2c650*/  STL [R1+0x138], R7 ;  /* 0x0001380701007387 */ /* 0x000fe20000100800 */
[----:B------:R-:W-:-:S03]  /*2c660*/  FMUL.FTZ R72, R72, UR25 ;  /* 0x0000001948487c20 */ /* 0x000fc60008410000 */
[----:B------:R-:W-:Y:S01]  /*2c670*/  STL [R1+0x134], R6 ;  /* 0x0001340601007387 */ /* 0x000fe20000100800 */
[----:B------:R-:W-:-:S03]  /*2c680*/  FMUL.FTZ R75, R75, UR25 ;  /* 0x000000194b4b7c20 */ /* 0x000fc60008410000 */
        /* <DEDUP_REMOVED lines=8> */
[----:B------:R-:W4:Y:S04]  /*2c710*/  LDL R8, [R1+0xf4] ;  /* 0x0000f40001087983 */ /* 0x000f280000100800 */
[----:B------:R-:W4:Y:S04]  /*2c720*/  LDL R7, [R1+0xf8] ;  /* 0x0000f80001077983 */ /* 0x000f280000100800 */
[----:B------:R-:W4:Y:S01]  /*2c730*/  LDL R0, [R1+0xe8] ;  /* 0x0000e80001007983 */ /* 0x000f220000100800 */
[----:B------:R-:W-:-:S03]  /*2c740*/  FADD.FTZ R70, R98, -R71 ;  /* 0x8000004762467221 */ /* 0x000fc60000010000 */
[----:B0-----:R-:W4:Y:S01]  /*2c750*/  LDL R2, [R1+0xc4] ;  /* 0x0000c40001027983 */ /* 0x001f220000100800 */
[----:B--2---:R-:W-:-:S03]  /*2c760*/  FFMA.FTZ R68, R74, R72, R69 ;  /* 0x000000484a447223 */ /* 0x004fc60000010045 */
[----:B------:R-:W2:Y:S01]  /*2c770*/  LDL R74, [R1+0xf0] ;  /* 0x0000f000014a7983 */ /* 0x000ea20000100800 */
[----:B---3--:R-:W-:-:S03]  /*2c780*/  FFMA.FTZ R69, R135, R75, R73 ;  /* 0x0000004b87457223 */ /* 0x008fc60000010049 */
[----:B------:R-:W3:Y:S01]  /*2c790*/  LDL R135, [R1+0xe4] ;  /* 0x0000e40001877983 */ /* 0x000ee20000100800 */
[----:B------:R-:W-:Y:S01]  /*2c7a0*/  FADD.FTZ R73, R85, -R71 ;  /* 0x8000004755497221 */ /* 0x000fe20000010000 */
[----:B------:R-:W-:-:S03]  /*2c7b0*/  FMUL.FTZ R70, R70, UR25 ;  /* 0x0000001946467c20 */ /* 0x000fc60008410000 */
[----:B------:R-:W-:Y:S01]  /*2c7c0*/  FMUL.FTZ R73, R73, UR25 ;  /* 0x0000001949497c20 */ /* 0x000fe20008410000 */
[----:B------:R-:W-:-:S03]  /*2c7d0*/  F2FP.F16.F32.PACK_AB R68, R69, R68 ;  /* 0x000000444544723e */ /* 0x000fc600000000ff */
[----:B----4-:R-:W-:Y:S02]  /*2c7e0*/  FFMA.FTZ R69, R134, R73, R139 ;  /* 0x0000004986457223 */ /* 0x010fe4000001008b */
[----:B------:R-:W4:Y:S04]  /*2c7f0*/  LDL R134, [R1+0xd0] ;  /* 0x0000d00001867983 */ /* 0x000f280000100800 */
[----:B------:R-:W4:Y:S01]  /*2c800*/  LDL R139, [R1+0xc8] ;  /* 0x0000c800018b7983 */ /* 0x000f220000100800 */
[----:B------:R-:W-:-:S03]  /*2c810*/  FFMA.FTZ R75, R140, R75, R5 ;  /* 0x0000004b8c4b7223 */ /* 0x000fc60000010005 */
[----:B------:R-:W4:Y:S04]  /*2c820*/  LDL R5, [R1+0xdc] ;  /* 0x0000dc0001057983 */ /* 0x000f280000100800 */
[----:B------:R-:W4:Y:S01]  /*2c830*/  LDL R140, [R1+0xd8] ;  /* 0x0000d800018c7983 */ /* 0x000f220000100800 */
[----:B------:R-:W-:-:S03]  /*2c840*/  FFMA.FTZ R72, R4, R72, R3 ;  /* 0x0000004804487223 */ /* 0x000fc60000010003 */
[----:B------:R-:W4:Y:S04]  /*2c850*/  LDL R4, [R1+0xd4] ;  /* 0x0000d40001047983 */ /* 0x000f280000100800 */
[----:B------:R-:W4:Y:S01]  /*2c860*/  LDL R3, [R1+0xcc] ;  /* 0x0000cc0001037983 */ /* 0x000f220000100800 */
[----:B------:R-:W-:-:S03]  /*2c870*/  FFMA.FTZ R73, R7, R73, R8 ;  /* 0x0000004907497223 */ /* 0x000fc60000010008 */
[----:B------:R1:W5:Y:S04]  /*2c880*/  LDL.LU R8, [R1+0x13c] ;  /* 0x00013c0001087983 */ /* 0x0003680000300800 */
[----:B------:R1:W5:Y:S01]  /*2c890*/  LDL.LU R7, [R1+0x138] ;  /* 0x0001380001077983 */ /* 0x0003620000300800 */
[----:B--2---:R-:W-:-:S03]  /*2c8a0*/  FFMA.FTZ R74, R74, R70, R6 ;  /* 0x000000464a4a7223 */ /* 0x004fc60000010006 */
[----:B------:R1:W5:Y:S01]  /*2c8b0*/  LDL.LU R6, [R1+0x134] ;  /* 0x0001340001067983 */ /* 0x0003620000300800 */
[----:B---3--:R-:W-:Y:S01]  /*2c8c0*/  FFMA.FTZ R70, R0, R70, R135 ;  /* 0x0000004600467223 */ /* 0x008fe20000010087 */
[----:B------:R-:W-:Y:S02]  /*2c8d0*/  F2FP.F16.F32.PACK_AB R72, R75, R72 ;  /* 0x000000484b48723e */ /* 0x000fe400000000ff */
[----:B------:R-:W2:Y:S02]  /*2c8e0*/  LDL R0, [R1+0xbc] ;  /* 0x0000bc0001007983 */ /* 0x000ea40000100800 */
[----:B------:R-:W-:Y:S02]  /*2c8f0*/  F2FP.F16.F32.PACK_AB R73, R70, R73 ;  /* 0x000000494649723e */ /* 0x000fe400000000ff */
[----:B------:R-:W3:Y:S04]  /*2c900*/  LDL R135, [R1+0xb0] ;  /* 0x0000b00001877983 */ /* 0x000ee80000100800 */
[----:B------:R-:W2:Y:S01]  /*2c910*/  LDL R70, [R1+0xe0] ;  /* 0x0000e00001467983 */ /* 0x000ea20000100800 */
[----:B------:R-:W-:Y:S01]  /*2c920*/  F2FP.F16.F32.PACK_AB R69, R74, R69 ;  /* 0x000000454a45723e */ /* 0x000fe200000000ff */
[--C-:B------:R-:W-:Y:S01]  /*2c930*/  FADD.FTZ R74, R99, -R71.reuse ;  /* 0x80000047634a7221 */ /* 0x100fe20000010000 */
[----:B------:R-:W-:-:S03]  /*2c940*/  FADD.FTZ R75, R112, -R71 ;  /* 0x80000047704b7221 */ /* 0x000fc60000010000 */
[----:B------:R-:W-:Y:S01]  /*2c950*/  FMUL.FTZ R74, R74, UR25 ;  /* 0x000000194a4a7c20 */ /* 0x000fe20008410000 */
[----:B------:R-:W-:-:S04]  /*2c960*/  FMUL.FTZ R75, R75, UR25 ;  /* 0x000000194b4b7c20 */ /* 0x000fc80008410000 */
[-C--:B----4-:R-:W-:Y:S01]  /*2c970*/  FFMA.FTZ R134, R134, R75.reuse, R3 ;  /* 0x0000004b86867223 */ /* 0x090fe20000010003 */
[----:B------:R-:W-:Y:S01]  /*2c980*/  FFMA.FTZ R75, R139, R75, R2 ;  /* 0x0000004b8b4b7223 */ /* 0x000fe20000010002 */
[----:B------:R-:W-:Y:S01]  /*2c990*/  FADD.FTZ R139, R126, -R71 ;  /* 0x800000477e8b7221 */ /* 0x000fe20000010000 */
[-C--:B--2---:R-:W-:Y:S01]  /*2c9a0*/  FFMA.FTZ R70, R70, R74.reuse, R5 ;  /* 0x0000004a46467223 */ /* 0x084fe20000010005 */
[----:B------:R-:W-:Y:S01]  /*2c9b0*/  FFMA.FTZ R74, R140, R74, R4 ;  /* 0x0000004a8c4a7223 */ /* 0x000fe20000010004 */
[----:B------:R1:W5:Y:S04]  /*2c9c0*/  LDL.LU R5, [R1+0x130] ;  /* 0x0001300001057983 */ /* 0x0003680000300800 */
[----:B------:R1:W5:Y:S01]  /*2c9d0*/  LDL.LU R4, [R1+0x12c] ;  /* 0x00012c0001047983 */ /* 0x0003620000300800 */
[----:B------:R-:W-:Y:S01]  /*2c9e0*/  F2FP.F16.F32.PACK_AB R74, R75, R74 ;  /* 0x0000004a4b4a723e */ /* 0x000fe200000000ff */
[----:B------:R-:W-:-:S02]  /*2c9f0*/  FADD.FTZ R75, R113, -R71 ;  /* 0x80000047714b7221 */ /* 0x000fc40000010000 */
[----:B------:R-:W2:Y:S01]  /*2ca00*/  LDL R140, [R1+0xa8] ;  /* 0x0000a800018c7983 */ /* 0x000ea20000100800 */
[----:B------:R-:W-:-:S03]  /*2ca10*/  F2FP.F16.F32.PACK_AB R70, R134, R70 ;  /* 0x000000468646723e */ /* 0x000fc600000000ff */
[----:B------:R1:W5:Y:S04]  /*2ca20*/  LDL.LU R3, [R1+0x128] ;  /* 0x0001280001037983 */ /* 0x0003680000300800 */
[----:B------:R1:W5:Y:S04]  /*2ca30*/  LDL.LU R2, [R1+0x124] ;  /* 0x0001240001027983 */ /* 0x0003680000300800 */
[----:B------:R-:W3:Y:S04]  /*2ca40*/  LDL R134, [R1+0xac] ;  /* 0x0000ac0001867983 */ /* 0x000ee80000100800 */
[----:B------:R-:W4:Y:S01]  /*2ca50*/  LDL R71, [R1+0xc0] ;  /* 0x0000c00001477983 */ /* 0x000f220000100800 */
[----:B------:R-:W-:Y:S01]  /*2ca60*/  FMUL.FTZ R75, R75, UR25 ;  /* 0x000000194b4b7c20 */ /* 0x000fe20008410000 */
[----:B------:R-:W-:-:S04]  /*2ca70*/  FMUL.FTZ R139, R139, UR25 ;  /* 0x000000198b8b7c20 */ /* 0x000fc80008410000 */
        /* <DEDUP_REMOVED lines=17> */
.L_x_6754:
[----:B------:R-:W-:Y:S05]  /*2cb90*/  BSYNC B0 ;  /* 0x0000000000007941 */ /* 0x000fea0003800000 */
.L_x_6753:
[----:B-----5:R-:W-:Y:S01]  /*2cba0*/  LOP3.LUT P0, RZ, R7, 0x800, RZ, 0xc0, !PT ;  /* 0x0000080007ff7812 */ /* 0x020fe2000780c0ff */
[----:B------:R-:W-:-:S12]  /*2cbb0*/  BSSY B0, `(.L_x_6755) ;  /* 0x0000062000007945 */ /* 0x000fd80003800000 */
[----:B------:R-:W-:Y:S05]  /*2cbc0*/  @!P0 BRA `(.L_x_6756) ;  /* 0x0000000400808947 */ /* 0x000fea0003800000 */
[----:B-1----:R-:W2:Y:S04]  /*2cbd0*/  LDL R73, [R1+0x9c] ;  /* 0x00009c0001497983 */ /* 0x002ea80000100800 */
[----:B0-----:R-:W2:Y:S04]  /*2cbe0*/  LDL R68, [R1+0xa0] ;  /* 0x0000a00001447983 */ /* 0x001ea80000100800 */
[----:B------:R-:W3:Y:S04]  /*2cbf0*/  LDL R70, [R1+0x8c] ;  /* 0x00008c0001467983 */ /* 0x000ee80000100800 */
[----:B------:R-:W3:Y:S04]  /*2cc00*/  LDL R69, [R1+0x90] ;  /* 0x0000900001457983 */ /* 0x000ee80000100800 */
[----:B------:R-:W4:Y:S04]  /*2cc10*/  LDL R140, [R1+0x88] ;  /* 0x00008800018c7983 */ /* 0x000f280000100800 */
[----:B------:R-:W4:Y:S04]  /*2cc20*/  LDL R139, [R1+0x7c] ;  /* 0x00007c00018b7983 */ /* 0x000f280000100800 */
[----:B------:R-:W4:Y:S04]  /*2cc30*/  LDL R134, [R1+0x80] ;  /* 0x0000800001867983 */ /* 0x000f280000100800 */
[----:B------:R-:W-:Y:S04]  /*2cc40*/  STL [R1+0x13c], R8 ;  /* 0x00013c0801007387 */ /* 0x000fe80000100800 */
[----:B------:R-:W-:Y:S04]  /*2cc50*/  STL [R1+0x138], R7 ;  /* 0x0001380701007387 */ /* 0x000fe80000100800 */
[----:B------:R-:W-:Y:S04]  /*2cc60*/  STL [R1+0x134], R6 ;  /* 0x0001340601007387 */ /* 0x000fe80000100800 */
[----:B------:R0:W-:Y:S04]  /*2cc70*/  STL [R1+0x130], R5 ;  /* 0x0001300501007387 */ /* 0x0001e80000100800 */
[----:B0-----:R-:W4:Y:S04]  /*2cc80*/  LDL R5, [R1+0x84] ;  /* 0x0000840001057983 */ /* 0x001f280000100800 */
[----:B------:R0:W-:Y:S04]  /*2cc90*/  STL [R1+0x12c], R4 ;  /* 0x00012c0401007387 */ /* 0x0001e80000100800 */
[----:B0-----:R-:W4:Y:S04]  /*2cca0*/  LDL R4, [R1+0x98] ;  /* 0x0000980001047983 */ /* 0x001f280000100800 */
[----:B------:R0:W-:Y:S04]  /*2ccb0*/  STL [R1+0x128], R3 ;  /* 0x0001280301007387 */ /* 0x0001e80000100800 */
[----:B0-----:R-:W4:Y:S01]  /*2ccc0*/  LDL R3, [R1+0x94] ;  /* 0x0000940001037983 */ /* 0x001f220000100800 */
[----:B------:R-:W-:-:S03]  /*2ccd0*/  PLOP3.LUT P0, PT, PT, PT, UP0, 0x40, 0x0 ;  /* 0x000000000000781c */ /* 0x000fc60003f0e808 */
[----:B------:R0:W-:Y:S01]  /*2cce0*/  STL [R1+0x124], R2 ;  /* 0x0001240201007387 */ /* 0x0001e20000100800 */
[----:B------:R-:W-:-:S03]  /*2ccf0*/  FSEL R71, R138, RZ, P0 ;  /* 0x000000ff8a477208 */ /* 0x000fc60000000000 */
[----:B------:R-:W4:Y:S02]  /*2cd00*/  LDL R6, [R1+0x6c] ;  /* 0x00006c0001067983 */ /* 0x000f240000100800 */
[--C-:B------:R-:W-:Y:S01]  /*2cd10*/  FADD.FTZ R72, R78, -R71.reuse ;  /* 0x800000474e487221 */ /* 0x100fe20000010000 */
[----:B------:R-:W-:Y:S01]  /*2cd20*/  FADD.FTZ R75, R86, -R71 ;  /* 0x80000047564b7221 */ /* 0x000fe20000010000 */
[----:B------:R-:W4:Y:S02]  /*2cd30*/  LDL R74, [R1+0x70] ;  /* 0x00007000014a7983 */ /* 0x000f240000100800 */
[----:B------:R-:W-:Y:S01]  /*2cd40*/  FMUL.FTZ R72, R72, UR25 ;  /* 0x0000001948487c20 */ /* 0x000fe20008410000 */
[----:B------:R-:W-:Y:S01]  /*2cd50*/  FMUL.FTZ R75, R75, UR25 ;  /* 0x000000194b4b7c20 */ /* 0x000fe20008410000 */
[----:B------:R-:W4:Y:S04]  /*2cd60*/  LDL R8, [R1+0x74] ;  /* 0x0000740001087983 */ /* 0x000f280000100800 */
[----:B------:R-:W4:Y:S04]  /*2cd70*/  LDL R7, [R1+0x78] ;  /* 0x0000780001077983 */ /* 0x000f280000100800 */
[----:B------:R-:W4:Y:S04]  /*2cd80*/  LDL R135, [R1+0x64] ;  /* 0x0000640001877983 */ /* 0x000f280000100800 */
[----:B------:R-:W4:Y:S04]  /*2cd90*/  LDL R0, [R1+0x68] ;  /* 0x0000680001007983 */ /* 0x000f280000100800 */
[----:B0-----:R-:W4:Y:S01]  /*2cda0*/  LDL R2, [R1+0x44] ;  /* 0x0000440001027983 */ /* 0x001f220000100800 */
[----:B--2---:R-:W-:Y:S01]  /*2cdb0*/  FFMA.FTZ R68, R68, R72, R73 ;  /* 0x0000004844447223 */ /* 0x004fe20000010049 */
[--C-:B------:R-:W-:Y:S01]  /*2cdc0*/  FADD.FTZ R73, R87, -R71.reuse ;  /* 0x8000004757497221 */ /* 0x100fe20000010000 */
[----:B---3--:R-:W-:Y:S01]  /*2cdd0*/  FFMA.FTZ R69, R69, R75, R70 ;  /* 0x0000004b45457223 */ /* 0x008fe20000010046 */
[----:B------:R-:W-:-:S02]  /*2cde0*/  FADD.FTZ R70, R100, -R71 ;  /* 0x8000004764467221 */ /* 0x000fc40000010000 */
[----:B------:R-:W-:Y:S02]  /*2cdf0*/  FMUL.FTZ R73, R73, UR25 ;  /* 0x0000001949497c20 */ /* 0x000fe40008410000 */
[----:B------:R-:W-:Y:S01]  /*2ce00*/  FMUL.FTZ R70, R70, UR25 ;  /* 0x0000001946467c20 */ /* 0x000fe20008410000 */
[----:B------:R-:W-:Y:S01]  /*2ce10*/  F2FP.F16.F32.PACK_AB R68, R69, R68 ;  /* 0x000000444544723e */ /* 0x000fe200000000ff */
[----:B----4-:R-:W-:Y:S02]  /*2ce20*/  FFMA.FTZ R69, R134, R73, R139 ;  /* 0x0000004986457223 */ /* 0x010fe4000001008b */
[----:B------:R-:W2:Y:S04]  /*2ce30*/  LDL R134, [R1+0x50] ;  /* 0x0000500001867983 */ /* 0x000ea80000100800 */
[----:B------:R-:W3:Y:S01]  /*2ce40*/  LDL R139, [R1+0x48] ;  /* 0x00004800018b7983 */ /* 0x000ee20000100800 */
[----:B------:R-:W-:-:S03]  /*2ce50*/  FFMA.FTZ R75, R140, R75, R5 ;  /* 0x0000004b8c4b7223 */ /* 0x000fc60000010005 */
[----:B------:R-:W4:Y:S04]  /*2ce60*/  LDL R5, [R1+0x5c] ;  /* 0x00005c0001057983 */ /* 0x000f280000100800 */
[----:B------:R-:W4:Y:S01]  /*2ce70*/  LDL R140, [R1+0x58] ;  /* 0x00005800018c7983 */ /* 0x000f220000100800 */
[----:B------:R-:W-:-:S03]  /*2ce80*/  FFMA.FTZ R72, R4, R72, R3 ;  /* 0x0000004804487223 */ /* 0x000fc60000010003 */
[----:B------:R-:W4:Y:S04]  /*2ce90*/  LDL R4, [R1+0x54] ;  /* 0x0000540001047983 */ /* 0x000f280000100800 */
[----:B------:R-:W2:Y:S01]  /*2cea0*/  LDL R3, [R1+0x4c] ;  /* 0x00004c0001037983 */ /* 0x000ea20000100800 */
[-C--:B------:R-:W-:Y:S01]  /*2ceb0*/  FFMA.FTZ R74, R74, R70.reuse, R6 ;  /* 0x000000464a4a7223 */ /* 0x080fe20000010006 */
[----:B------:R-:W-:Y:S02]  /*2cec0*/  FFMA.FTZ R73, R7, R73, R8 ;  /* 0x0000004907497223 */ /* 0x000fe40000010008 */
[----:B------:R0:W5:Y:S04]  /*2ced0*/  LDL.LU R8, [R1+0x13c] ;  /* 0x00013c0001087983 */ /* 0x0001680000300800 */
[----:B------:R0:W5:Y:S01]  /*2cee0*/  LDL.LU R7, [R1+0x138] ;  /* 0x0001380001077983 */ /* 0x0001620000300800 */
[----:B------:R-:W-:-:S03]  /*2cef0*/  FFMA.FTZ R70, R0, R70, R135 ;  /* 0x0000004600467223 */ /* 0x000fc60000010087 */
[----:B------:R0:W5:Y:S02]  /*2cf00*/  LDL.LU R6, [R1+0x134] ;  /* 0x0001340001067983 */ /* 0x0001640000300800 */
[----:B------:R-:W-:Y:S02]  /*2cf10*/  F2FP.F16.F32.PACK_AB R73, R70, R73 ;  /* 0x000000494649723e */ /* 0x000fe400000000ff */
[----:B------:R-:W4:Y:S04]  /*2cf20*/  LDL R0, [R1+0x3c] ;  /* 0x00003c0001007983 */ /* 0x000f280000100800 */
[----:B------:R-:W4:Y:S01]  /*2cf30*/  LDL R70, [R1+0x60] ;  /* 0x0000600001467983 */ /* 0x000f220000100800 */
[----:B------:R-:W-:Y:S01]  /*2cf40*/  F2FP.F16.F32.PACK_AB R72, R75, R72 ;  /* 0x000000484b48723e */ /* 0x000fe200000000ff */
[--C-:B------:R-:W-:Y:S01]  /*2cf50*/  FADD.FTZ R75, R114, -R71.reuse ;  /* 0x80000047724b7221 */ /* 0x100fe20000010000 */
[----:B------:R-:W-:Y:S01]  /*2cf60*/  F2FP.F16.F32.PACK_AB R69, R74, R69 ;  /* 0x000000454a45723e */ /* 0x000fe200000000ff */
[----:B------:R-:W-:Y:S01]  /*2cf70*/  FADD.FTZ R74, R101, -R71 ;  /* 0x80000047654a7221 */ /* 0x000fe20000010000 */
[----:B------:R-:W4:Y:S01]  /*2cf80*/  LDL R135, [R1+0x30] ;  /* 0x0000300001877983 */ /* 0x000f220000100800 */
[----:B------:R-:W-:-:S02]  /*2cf90*/  FMUL.FTZ R75, R75, UR25 ;  /* 0x000000194b4b7c20 */ /* 0x000fc40008410000 */
[----:B------:R-:W-:Y:S02]  /*2cfa0*/  FMUL.FTZ R74, R74, UR25 ;  /* 0x000000194a4a7c20 */ /* 0x000fe40008410000 */
[-C--:B--2---:R-:W-:Y:S01]  /*2cfb0*/  FFMA.FTZ R134, R134, R75.reuse, R3 ;  /* 0x0000004b86867223 */ /* 0x084fe20000010003 */
[----:B---3--:R-:W-:Y:S01]  /*2cfc0*/  FFMA.FTZ R75, R139, R75, R2 ;  /* 0x0000004b8b4b7223 */ /* 0x008fe20000010002 */
[----:B------:R-:W-:Y:S01]  /*2cfd0*/  FADD.FTZ R139, R127, -R71 ;  /* 0x800000477f8b7221 */ /* 0x000fe20000010000 */
[-C--:B----4-:R-:W-:Y:S01]  /*2cfe0*/  FFMA.FTZ R70, R70, R74.reuse, R5 ;  /* 0x0000004a46467223 */ /* 0x090fe20000010005 */
        /* <DEDUP_REMOVED lines=16> */
[----:B------:R-:W1:Y:S02]  /*2d0f0*/  LDC.64 R134, c[0x0][0x2b8] ;  /* 0x0000ae00ff867b82 */ /* 0x000e640000000a00 */
[----:B-1----:R-:W-:-:S05]  /*2d100*/  IMAD.WIDE.U32 R134, R52, 0x10, R134 ;  /* 0x0000001034867825 */ /* 0x002fca00078e0086 */
[----:B------:R1:W-:Y:S04]  /*2d110*/  STG.E.128 desc[UR6][R134.64], R68 ;  /* 0x0000004486007986 */ /* 0x0003e8000c101d06 */
[----:B-1----:R-:W3:Y:S01]  /*2d120*/  LDL R71, [R1+0x34] ;  /* 0x0000340001477983 */ /* 0x002ee20000100800 */
[----:B------:R-:W1:Y:S03]  /*2d130*/  LDC.64 R68, c[0x0][0x2c0] ;  /* 0x0000b000ff447b82 */ /* 0x000e660000000a00 */
[----:B------:R-:W3:Y:S04]  /*2d140*/  LDL R134, [R1+0x38] ;  /* 0x0000380001867983 */ /* 0x000ee80000100800 */
[----:B------:R-:W2:Y:S01]  /*2d150*/  LDL R135, [R1+0x24] ;  /* 0x0000240001877983 */ /* 0x000ea20000100800 */
[----:B------:R-:W4:Y:S01]  /*2d160*/  S2R R0, SR_TID.X ;  /* 0x0000000000007919 */ /* 0x000f220000002100 */
[----:B-1----:R-:W-:-:S04]  /*2d170*/  IMAD.WIDE.U32 R68, R52, 0x10, R68 ;  /* 0x0000001034447825 */ /* 0x002fc800078e0044 */
[----:B------:R-:W-:Y:S02]  /*2d180*/  VIADD R52, R52, 0x80 ;  /* 0x0000008034347836 */ /* 0x000fe40000000000 */
[----:B---3--:R-:W-:Y:S01]  /*2d190*/  FFMA.FTZ R75, R134, R75, R71 ;  /* 0x0000004b864b7223 */ /* 0x008fe20000010047 */
[----:B--2---:R-:W-:-:S05]  /*2d1a0*/  FFMA.FTZ R139, R140, R139, R135 ;  /* 0x0000008b8c8b7223 */ /* 0x004fca0000010087 */
[----:B------:R-:W-:-:S05]  /*2d1b0*/  F2FP.F16.F32.PACK_AB R75, R139, R75 ;  /* 0x0000004b8b4b723e */ /* 0x000fca00000000ff */
[----:B----4-:R0:W-:Y:S02]  /*2d1c0*/  STG.E.128 desc[UR6][R68.64], R72 ;  /* 0x0000004844007986 */ /* 0x0101e4000c101d06 */
.L_x_6756:
[----:B------:R-:W-:Y:S05]  /*2d1d0*/  BSYNC B0 ;  /* 0x0000000000007941 */ /* 0x000fea0003800000 */
.L_x_6755:
[----:B-----5:R-:W-:Y:S01]  /*2d1e0*/  LOP3.LUT P0, RZ, R7, 0x400, RZ, 0xc0, !PT ;  /* 0x0000040007ff7812 */ /* 0x020fe2000780c0ff */
[----:B------:R-:W-:-:S12]  /*2d1f0*/  BSSY B0, `(.L_x_6757) ;  /* 0x000003c000007945 */ /* 0x000fd80003800000 */
[----:B------:R-:W-:Y:S05]  /*2d200*/  @!P0 BRA `(.L_x_6758) ;  /* 0x0000000000e88947 */ /* 0x000fea0003800000 */
[----:B01----:R-:W2:Y:S04]  /*2d210*/  LDL R73, [R1+0x1c] ;  /* 0x00001c0001497983 */ /* 0x003ea80000100800 */
[----:B------:R-:W2:Y:S04]  /*2d220*/  LDL R68, [R1+0x20] ;  /* 0x0000200001447983 */ /* 0x000ea80000100800 */
[----:B------:R-:W3:Y:S04]  /*2d230*/  LDL R70, [R1+0xc] ;  /* 0x00000c0001467983 */ /* 0x000ee80000100800 */
[----:B------:R-:W3:Y:S04]  /*2d240*/  LDL R69, [R1+0x10] ;  /* 0x0000100001457983 */ /* 0x000ee80000100800 */
[----:B------:R-:W4:Y:S04]  /*2d250*/  LDL R74, [R1] ;  /* 0x00000000014a7983 */ /* 0x000f280000100800 */
[----:B------:R-:W5:Y:S04]  /*2d260*/  LDL R140, [R1+0x14] ;  /* 0x00001400018c7983 */ /* 0x000f680000100800 */
[----:B------:R-:W5:Y:S04]  /*2d270*/  LDL R139, [R1+0x18] ;  /* 0x00001800018b7983 */ /* 0x000f680000100800 */
[----:B------:R-:W5:Y:S04]  /*2d280*/  LDL R135, [R1+0x4] ;  /* 0x0000040001877983 */ /* 0x000f680000100800 */
[----:B------:R-:W5:Y:S01]  /*2d290*/  LDL R134, [R1+0x8] ;  /* 0x0000080001867983 */ /* 0x000f620000100800 */
[----:B------:R-:W-:-:S04]  /*2d2a0*/  PLOP3.LUT P0, PT, PT, PT, UP0, 0x40, 0x0 ;  /* 0x000000000000781c */ /* 0x000fc80003f0e808 */
[----:B------:R-:W-:-:S05]  /*2d2b0*/  FSEL R71, R138, RZ, P0 ;  /* 0x000000ff8a477208 */ /* 0x000fca0000000000 */
[--C-:B------:R-:W-:Y:S01]  /*2d2c0*/  FADD.FTZ R72, R79, -R71.reuse ;  /* 0x800000474f487221 */ /* 0x100fe20000010000 */
[----:B------:R-:W-:-:S03]  /*2d2d0*/  FADD.FTZ R75, R88, -R71 ;  /* 0x80000047584b7221 */ /* 0x000fc60000010000 */
[----:B------:R-:W-:Y:S01]  /*2d2e0*/  FMUL.FTZ R72, R72, UR25 ;  /* 0x0000001948487c20 */ /* 0x000fe20008410000 */
[----:B------:R-:W-:-:S03]  /*2d2f0*/  FMUL.FTZ R75, R75, UR25 ;  /* 0x000000194b4b7c20 */ /* 0x000fc60008410000 */
[----:B--2---:R-:W-:Y:S01]  /*2d300*/  FFMA.FTZ R68, R68, R72, R73 ;  /* 0x0000004844447223 */ /* 0x004fe20000010049 */
[--C-:B------:R-:W-:Y:S01]  /*2d310*/  FADD.FTZ R73, R89, -R71.reuse ;  /* 0x8000004759497221 */ /* 0x100fe20000010000 */
[----:B---3--:R-:W-:Y:S01]  /*2d320*/  FFMA.FTZ R69, R69, R75, R70 ;  /* 0x0000004b45457223 */ /* 0x008fe20000010046 */
[----:B------:R-:W-:Y:S02]  /*2d330*/  FADD.FTZ R70, R102, -R71 ;  /* 0x8000004766467221 */ /* 0x000fe40000010000 */
[----:B------:R-:W-:Y:S02]  /*2d340*/  FMUL.FTZ R73, R73, UR25 ;  /* 0x0000001949497c20 */ /* 0x000fe40008410000 */
[----:B------:R-:W-:Y:S01]  /*2d350*/  FMUL.FTZ R70, R70, UR25 ;  /* 0x0000001946467c20 */ /* 0x000fe20008410000 */
[----:B------:R-:W-:Y:S01]  /*2d360*/  F2FP.F16.F32.PACK_AB R68, R69, R68 ;  /* 0x000000444544723e */ /* 0x000fe200000000ff */
[----:B----4-:R-:W-:Y:S02]  /*2d370*/  FFMA.FTZ R69, R74, R73, R252 ;  /* 0x000000494a457223 */ /* 0x010fe400000100fc */
[----:B------:R-:W-:Y:S01]  /*2d380*/  FFMA.FTZ R74, R249, R70, R248 ;  /* 0x00000046f94a7223 */ /* 0x000fe200000100f8 */
[----:B-----5:R-:W-:-:S04]  /*2d390*/  FFMA.FTZ R72, R139, R72, R140 ;  /* 0x000000488b487223 */ /* 0x020fc8000001008c */
[----:B------:R-:W-:Y:S01]  /*2d3a0*/  F2FP.F16.F32.PACK_AB R69, R74, R69 ;  /* 0x000000454a45723e */ /* 0x000fe200000000ff */
[----:B------:R-:W-:Y:S01]  /*2d3b0*/  FFMA.FTZ R75, R134, R75, R135 ;  /* 0x0000004b864b7223 */ /* 0x000fe20000010087 */
[----:B------:R-:W-:Y:S01]  /*2d3c0*/  FADD.FTZ R74, R103, -R71 ;  /* 0x80000047674a7221 */ /* 0x000fe20000010000 */
[----:B------:R-:W-:-:S03]  /*2d3d0*/  FFMA.FTZ R73, R251, R73, R250 ;  /* 0x00000049fb497223 */ /* 0x000fc600000100fa */
[----:B------:R-:W-:Y:S01]  /*2d3e0*/  F2FP.F16.F32.PACK_AB R72, R75, R72 ;  /* 0x000000484b48723e */ /* 0x000fe200000000ff */
[--C-:B------:R-:W-:Y:S01]  /*2d3f0*/  FADD.FTZ R75, R116, -R71.reuse ;  /* 0x80000047744b7221 */ /* 0x100fe20000010000 */
[----:B------:R-:W-:Y:S01]  /*2d400*/  FFMA.FTZ R70, R247, R70, R246 ;  /* 0x00000046f7467223 */ /* 0x000fe200000100f6 */
[----:B------:R-:W-:Y:S02]  /*2d410*/  FMUL.FTZ R74, R74, UR25 ;  /* 0x000000194a4a7c20 */ /* 0x000fe40008410000 */
[----:B------:R-:W-:Y:S02]  /*2d420*/  FMUL.FTZ R75, R75, UR25 ;  /* 0x000000194b4b7c20 */ /* 0x000fe40008410000 */
[----:B------:R-:W-:Y:S01]  /*2d430*/  F2FP.F16.F32.PACK_AB R73, R70, R73 ;  /* 0x000000494649723e */ /* 0x000fe200000000ff */
[-C--:B------:R-:W-:Y:S01]  /*2d440*/  FFMA.FTZ R70, R245, R74.reuse, R244 ;  /* 0x0000004af5467223 */ /* 0x080fe200000100f4 */
[-C--:B------:R-:W-:Y:S01]  /*2d450*/  FFMA.FTZ R134, R241, R75.reuse, R240 ;  /* 0x0000004bf1867223 */ /* 0x080fe200000100f0 */
[----:B------:R-:W-:Y:S01]  /*2d460*/  FFMA.FTZ R74, R243, R74, R242 ;  /* 0x0000004af34a7223 */ /* 0x000fe200000100f2 */
[----:B------:R-:W-:Y:S01]  /*2d470*/  FFMA.FTZ R75, R239, R75, R238 ;  /* 0x0000004bef4b7223 */ /* 0x000fe200000100ee */
[----:B------:R-:W-:-:S04]  /*2d480*/  FADD.FTZ R139, R128, -R71 ;  /* 0x80000047808b7221 */ /* 0x000fc80000010000 */
[----:B------:R-:W-:Y:S01]  /*2d490*/  F2FP.F16.F32.PACK_AB R74, R75, R74 ;  /* 0x0000004a4b4a723e */ /* 0x000fe200000000ff */
[----:B------:R-:W-:Y:S01]  /*2d4a0*/  FADD.FTZ R75, R117, -R71 ;  /* 0x80000047754b7221 */ /* 0x000fe20000010000 */
[----:B------:R-:W-:-:S03]  /*2d4b0*/  FMUL.FTZ R139, R139, UR25 ;  /* 0x000000198b8b7c20 */ /* 0x000fc60008410000 */
[----:B------:R-:W-:Y:S01]  /*2d4c0*/  FMUL.FTZ R75, R75, UR25 ;  /* 0x000000194b4b7c20 */ /* 0x000fe20008410000 */
[----:B------:R-:W-:Y:S01]  /*2d4d0*/  F2FP.F16.F32.PACK_AB R70, R134, R70 ;  /* 0x000000468646723e */ /* 0x000fe200000000ff */
[----:B------:R-:W-:Y:S02]  /*2d4e0*/  FFMA.FTZ R134, R233, R139, R232 ;  /* 0x0000008be9867223 */ /* 0x000fe400000100e8 */
[----:B------:R-:W-:-:S05]  /*2d4f0*/  FFMA.FTZ R71, R237, R75, R236 ;  /* 0x0000004bed477223 */ /* 0x000fca00000100ec */
[----:B------:R-:W-:Y:S02]  /*2d500*/  F2FP.F16.F32.PACK_AB R71, R134, R71 ;  /* 0x000000478647723e */ /* 0x000fe400000000ff */
[----:B------:R-:W0:Y:S02]  /*2d510*/  LDC.64 R134, c[0x0][0x2b8] ;  /* 0x0000ae00ff867b82 */ /* 0x000e240000000a00 */
[----:B0-----:R-:W-:-:S05]  /*2d520*/  IMAD.WIDE.U32 R134, R52, 0x10, R134 ;  /* 0x0000001034867825 */ /* 0x001fca00078e0086 */
[----:B------:R0:W-:Y:S02]  /*2d530*/  STG.E.128 desc[UR6][R134.64], R68 ;  /* 0x0000004486007986 */ /* 0x0001e4000c101d06 */
[----:B0-----:R-:W0:Y:S01]  /*2d540*/  LDC.64 R68, c[0x0][0x2c0] ;  /* 0x0000b000ff447b82 */ /* 0x001e220000000a00 */
[----:B------:R-:W-:Y:S01]  /*2d550*/  FFMA.FTZ R75, R235, R75, R234 ;  /* 0x0000004beb4b7223 */ /* 0x000fe200000100ea */
[----:B------:R-:W-:-:S05]  /*2d560*/  FFMA.FTZ R139, R231, R139, R230 ;  /* 0x0000008be78b7223 */ /* 0x000fca00000100e6 */
[----:B------:R-:W-:Y:S01]  /*2d570*/  F2FP.F16.F32.PACK_AB R75, R139, R75 ;  /* 0x0000004b8b4b723e */ /* 0x000fe200000000ff */
[----:B0-----:R-:W-:-:S05]  /*2d580*/  IMAD.WIDE.U32 R68, R52, 0x10, R68 ;  /* 0x0000001034447825 */ /* 0x001fca00078e0044 */
[----:B------:R2:W-:Y:S01]  /*2d590*/  STG.E.128 desc[UR6][R68.64], R72 ;  /* 0x0000004844007986 */ /* 0x0005e2000c101d06 */
[----:B------:R-:W-:-:S07]  /*2d5a0*/  IADD3 R52, R52, 0x80, RZ ;  /* 0x0000008034347810 */ /* 0x000fce0007ffe0ff */
.L_x_6758:
[----:B------:R-:W-:Y:S05]  /*2d5b0*/  BSYNC B0 ;  /* 0x0000000000007941 */ /* 0x000fea0003800000 */
.L_x_6757:
[----:B------:R-:W-:Y:S01]  /*2d5c0*/  LOP3.LUT P0, RZ, R7, 0x200, RZ, 0xc0, !PT ;  /* 0x0000020007ff7812 */ /* 0x000fe2000780c0ff */
[----:B------:R-:W-:-:S12]  /*2d5d0*/  BSSY B0, `(.L_x_6759) ;  /* 0x0000033000007945 */ /* 0x000fd80003800000 */
[----:B------:R-:W-:Y:S05]  /*2d5e0*/  @!P0 BRA `(.L_x_6760) ;  /* 0x0000000000c48947 */ /* 0x000fea0003800000 */
[----:B------:R-:W-:-:S04]  /*2d5f0*/  PLOP3.LUT P0, PT, PT, PT, UP0, 0x40, 0x0 ;  /* 0x000000000000781c */ /* 0x000fc80003f0e808 */
[----:B------:R-:W-:-:S05]  /*2d600*/  FSEL R71, R138, RZ, P0 ;  /* 0x000000ff8a477208 */ /* 0x000fca0000000000 */
[--C-:B012---:R-:W-:Y:S01]  /*2d610*/  FADD.FTZ R72, R80, -R71.reuse ;  /* 0x8000004750487221 */ /* 0x107fe20000010000 */
[--C-:B------:R-:W-:Y:S01]  /*2d620*/  FADD.FTZ R75, R90, -R71.reuse ;  /* 0x800000475a4b7221 */ /* 0x100fe20000010000 */
[--C-:B------:R-:W-:Y:S01]  /*2d630*/  FADD.FTZ R73, R91, -R71.reuse ;  /* 0x800000475b497221 */ /* 0x100fe20000010000 */
[--C-:B------:R-:W-:Y:S01]  /*2d640*/  FADD.FTZ R70, R104, -R71.reuse ;  /* 0x8000004768467221 */ /* 0x100fe20000010000 */
[----:B------:R-:W-:Y:S01]  /*2d650*/  FMUL.FTZ R72, R72, UR25 ;  /* 0x0000001948487c20 */ /* 0x000fe20008410000 */
[----:B------:R-:W-:Y:S01]  /*2d660*/  FMUL.FTZ R75, R75, UR25 ;  /* 0x000000194b4b7c20 */ /* 0x000fe20008410000 */
[----:B------:R-:W-:Y:S01]  /*2d670*/  FMUL.FTZ R73, R73, UR25 ;  /* 0x0000001949497c20 */ /* 0x000fe20008410000 */
[----:B------:R-:W-:Y:S01]  /*2d680*/  FMUL.FTZ R70, R70, UR25 ;  /* 0x0000001946467c20 */ /* 0x000fe20008410000 */
        /* <DEDUP_REMOVED lines=14> */
[----:B------:R-:W-:Y:S01]  /*2d770*/  FMUL.FTZ R75, R75, UR25 ;  /* 0x000000194b4b7c20 */ /* 0x000fe20008410000 */
[----:B------:R-:W-:Y:S01]  /*2d780*/  F2FP.F16.F32.PACK_AB R73, R70, R73 ;  /* 0x000000494649723e */ /* 0x000fe200000000ff */
[----:B------:R-:W-:Y:S01]  /*2d790*/  FMUL.FTZ R139, R139, UR25 ;  /* 0x000000198b8b7c20 */ /* 0x000fe20008410000 */
[----:B------:R-:W-:Y:S01]  /*2d7a0*/  FMUL.FTZ R74, R74, UR25 ;  /* 0x000000194a4a7c20 */ /* 0x000fe20008410000 */
        /* <DEDUP_REMOVED lines=9> */
[----:B------:R-:W-:-:S04]  /*2d840*/  FMUL.FTZ R75, R75, UR25 ;  /* 0x000000194b4b7c20 */ /* 0x000fc80008410000 */
        /* <DEDUP_REMOVED lines=8> */
[----:B0-----:R-:W-:-:S04]  /*2d8d0*/  IMAD.WIDE.U32 R68, R52, 0x10, R68 ;  /* 0x0000001034447825 */ /* 0x001fc800078e0044 */
[----:B------:R-:W-:Y:S01]  /*2d8e0*/  VIADD R52, R52, 0x80 ;  /* 0x0000008034347836 */ /* 0x000fe20000000000 */
[----:B------:R3:W-:Y:S06]  /*2d8f0*/  STG.E.128 desc[UR6][R68.64], R72 ;  /* 0x0000004844007986 */ /* 0x0007ec000c101d06 */
.L_x_6760:
[----:B------:R-:W-:Y:S05]  /*2d900*/  BSYNC B0 ;  /* 0x0000000000007941 */ /* 0x000fea0003800000 */
.L_x_6759:
[----:B------:R-:W-:Y:S01]  /*2d910*/  LOP3.LUT P0, RZ, R7, 0x100, RZ, 0xc0, !PT ;  /* 0x0000010007ff7812 */ /* 0x000fe2000780c0ff */
[----:B------:R-:W-:-:S12]  /*2d920*/  BSSY B0, `(.L_x_6761) ;  /* 0x0000033000007945 */ /* 0x000fd80003800000 */
[----:B------:R-:W-:Y:S05]  /*2d930*/  @!P0 BRA `(.L_x_6762) ;  /* 0x0000000000c48947 */ /* 0x000fea0003800000 */
[----:B------:R-:W-:-:S04]  /*2d940*/  PLOP3.LUT P0, PT, PT, PT, UP0, 0x40, 0x0 ;  /* 0x000000000000781c */ /* 0x000fc80003f0e808 */
[----:B------:R-:W-:-:S05]  /*2d950*/  FSEL R71, R138, RZ, P0 ;  /* 0x000000ff8a477208 */ /* 0x000fca0000000000 */
[--C-:B0123--:R-:W-:Y:S01]  /*2d960*/  FADD.FTZ R72, R81, -R71.reuse ;  /* 0x8000004751487221 */ /* 0x10ffe20000010000 */
        /* <DEDUP_REMOVED lines=46> */
.L_x_6762:
[----:B------:R-:W-:Y:S05]  /*2dc50*/  BSYNC B0 ;  /* 0x0000000000007941 */ /* 0x000fea0003800000 */
.L_x_6761:
        /* <DEDUP_REMOVED lines=52> */
.L_x_6764:
[----:B------:R-:W-:Y:S05]  /*2dfa0*/  BSYNC B0 ;  /* 0x0000000000007941 */ /* 0x000fea0003800000 */
.L_x_6763:
        /* <DEDUP_REMOVED lines=23> */
[----:B------:R-:W-:-:S02]  /*2e120*/  FFMA.FTZ R73, R33, R73, R41 ;  /* 0x0000004921497223 */ /* 0x000fc40000010029 */
[----:B------:R-:W-:Y:S01]  /*2e130*/  F2FP.F16.F32.PACK_AB R69, R71, R69 ;  /* 0x000000454745723e */ /* 0x000fe200000000ff */
[----:B------:R-:W-:Y:S01]  /*2e140*/  FADD.FTZ R71, R124, -R138 ;  /* 0x8000008a7c477221 */ /* 0x000fe20000010000 */
[----:B------:R-:W-:Y:S01]  /*2e150*/  FMUL.FTZ R74, R74, UR25 ;  /* 0x000000194a4a7c20 */ /* 0x000fe20008410000 */
[----:B------:R-:W-:Y:S02]  /*2e160*/  F2FP.F16.F32.PACK_AB R73, R70, R73 ;  /* 0x000000494649723e */ /* 0x000fe400000000ff */
[----:B------:R-:W-:Y:S01]  /*2e170*/  FMUL.FTZ R71, R71, UR25 ;  /* 0x0000001947477c20 */ /* 0x000fe20008410000 */
[-C--:B------:R-:W-:Y:S01]  /*2e180*/  FFMA.FTZ R70, R17, R74.reuse, R25 ;  /* 0x0000004a11467223 */ /* 0x080fe20000010019 */
[----:B------:R-:W-:Y:S02]  /*2e190*/  FFMA.FTZ R74, R35, R74, R43 ;  /* 0x0000004a234a7223 */ /* 0x000fe4000001002b */
[-C--:B------:R-:W-:Y:S01]  /*2e1a0*/  FFMA.FTZ R75, R18, R71.reuse, R26 ;  /* 0x00000047124b7223 */ /* 0x080fe2000001001a */
[----:B------:R-:W-:-:S04]  /*2e1b0*/  FFMA.FTZ R71, R36, R71, R44 ;  /* 0x0000004724477223 */ /* 0x000fc8000001002c */
[----:B------:R-:W-:Y:S01]  /*2e1c0*/  F2FP.F16.F32.PACK_AB R70, R75, R70 ;  /* 0x000000464b46723e */ /* 0x000fe200000000ff */
[--C-:B------:R-:W-:Y:S01]  /*2e1d0*/  FADD.FTZ R75, R125, -R138.reuse ;  /* 0x8000008a7d4b7221 */ /* 0x100fe20000010000 */
[----:B------:R-:W-:Y:S01]  /*2e1e0*/  FADD.FTZ R138, R129, -R138 ;  /* 0x8000008a818a7221 */ /* 0x000fe20000010000 */
[----:B------:R-:W-:Y:S02]  /*2e1f0*/  F2FP.F16.F32.PACK_AB R74, R71, R74 ;  /* 0x0000004a474a723e */ /* 0x000fe400000000ff */
[----:B------:R-:W-:Y:S01]  /*2e200*/  FMUL.FTZ R75, R75, UR25 ;  /* 0x000000194b4b7c20 */ /* 0x000fe20008410000 */
[----:B------:R-:W-:-:S03]  /*2e210*/  FMUL.FTZ R138, R138, UR25 ;  /* 0x000000198a8a7c20 */ /* 0x000fc60008410000 */
[-C--:B------:R-:W-:Y:S01]  /*2e220*/  FFMA.FTZ R71, R19, R75.reuse, R27 ;  /* 0x0000004b13477223 */ /* 0x080fe2000001001b */
[-C--:B------:R-:W-:Y:S01]  /*2e230*/  FFMA.FTZ R134, R20, R138.reuse, R28 ;  /* 0x0000008a14867223 */ /* 0x080fe2000001001c */
[----:B------:R-:W-:Y:S01]  /*2e240*/  FFMA.FTZ R75, R37, R75, R45 ;  /* 0x0000004b254b7223 */ /* 0x000fe2000001002d */
[----:B------:R-:W-:-:S03]  /*2e250*/  FFMA.FTZ R138, R38, R138, R46 ;  /* 0x0000008a268a7223 */ /* 0x000fc6000001002e */
[----:B------:R-:W-:Y:S02]  /*2e260*/  F2FP.F16.F32.PACK_AB R71, R134, R71 ;  /* 0x000000478647723e */ /* 0x000fe400000000ff */
[----:B------:R-:W0:Y:S01]  /*2e270*/  LDC.64 R134, c[0x0][0x2b8] ;  /* 0x0000ae00ff867b82 */ /* 0x000e220000000a00 */
[----:B------:R-:W-:Y:S01]  /*2e280*/  F2FP.F16.F32.PACK_AB R75, R138, R75 ;  /* 0x0000004b8a4b723e */ /* 0x000fe200000000ff */
[----:B0-----:R-:W-:-:S05]  /*2e290*/  IMAD.WIDE.U32 R134, R52, 0x10, R134 ;  /* 0x0000001034867825 */ /* 0x001fca00078e0086 */
[----:B------:R0:W-:Y:S02]  /*2e2a0*/  STG.E.128 desc[UR6][R134.64], R68 ;  /* 0x0000004486007986 */ /* 0x0001e4000c101d06 */
[----:B0-----:R-:W0:Y:S02]  /*2e2b0*/  LDC.64 R68, c[0x0][0x2c0] ;  /* 0x0000b000ff447b82 */ /* 0x001e240000000a00 */
[----:B0-----:R-:W-:-:S05]  /*2e2c0*/  IMAD.WIDE.U32 R68, R52, 0x10, R68 ;  /* 0x0000001034447825 */ /* 0x001fca00078e0044 */
[----:B------:R0:W-:Y:S02]  /*2e2d0*/  STG.E.128 desc[UR6][R68.64], R72 ;  /* 0x0000004844007986 */ /* 0x0001e4000c101d06 */
.L_x_6766:
[----:B------:R-:W-:Y:S05]  /*2e2e0*/  BSYNC B0 ;  /* 0x0000000000007941 */ /* 0x000fea0003800000 */
.L_x_6765:
[----:B------:R-:W-:Y:S02]  /*2e2f0*/  LOP3.LUT P0, RZ, R7, 0x1, RZ, 0xc0, !PT ;  /* 0x0000000107ff7812 */ /* 0x000fe4000780c0ff */
[----:B------:R-:W-:Y:S02]  /*2e300*/  IADD3 R6, R6, UR34, RZ ;  /* 0x0000002206067c10 */ /* 0x000fe4000fffe0ff */
[----:B01234-:R-:W-:Y:S02]  /*2e310*/  SEL R72, RZ, 0x1, P0 ;  /* 0x00000001ff487807 */ /* 0x01ffe40000000000 */
[----:B------:R-:W-:-:S13]  /*2e320*/  ISETP.GE.AND P0, PT, R6, UR35, PT ;  /* 0x0000002306007c0c */ /* 0x000fda000bf06270 */
[----:B------:R-:W-:Y:S05]  /*2e330*/  @!P0 BRA `(.L_x_6767) ;  /* 0xfffffd44004c8947 */ /* 0x000fea000383ffff */
[----:B------:R-:W-:Y:S05]  /*2e340*/  EXIT ;  /* 0x000000000000794d */ /* 0x000fea0003800000 */
.L_x_6752:
[----:B------:R-:W-:Y:S01]  /*2e350*/  HFMA2.MMA R69, -RZ, RZ, 0, 5.9604644775390625e-08 ;  /* 0x00000001ff457435 */ /* 0x000fe200000001ff */
[----:B------:R-:W-:Y:S01]  /*2e360*/  IMAD.MOV.U32 R134, RZ, RZ, R68 ;  /* 0x000000ffff867224 */ /* 0x000fe200078e0044 */
[----:B------:R-:W-:Y:S01]  /*2e370*/  MOV R73, 0xffffffff ;  /* 0xffffffff00497802 */ /* 0x000fe20000000f00 */
[----:B------:R-:W-:-:S08]  /*2e380*/  IMAD.MOV.U32 R72, RZ, RZ, 0x1f ;  /* 0x0000001fff487424 */ /* 0x000fd000078e00ff */
[----:B------:R-:W-:Y:S05]  /*2e390*/  WARPSYNC.COLLECTIVE R73, `(.L_x_6768) ;  /* 0x0000000049087348 */ /* 0x000fea0003c00000 */
[----:B------:R0:W1:Y:S02]  /*2e3a0*/  SHFL.BFLY P6, R75, R134, R69, R72 ;  /* 0x0c000045864b7389 */ /* 0x00006400000c0048 */
[----:B01----:R-:W-:Y:S01]  /*2e3b0*/  ENDCOLLECTIVE ;  /* 0x000000000000791b */ /* 0x003fe20003800000 */
.L_x_6768:
[----:B------:R-:W-:Y:S01]  /*2e3c0*/  HFMA2.MMA R69, -RZ, RZ, 0, 1.1920928955078125e-07 ;  /* 0x00000002ff457435 */ /* 0x000fe200000001ff */
[----:B------:R-:W-:-:S04]  /*2e3d0*/  FADD.FTZ R68, R68, R75 ;  /* 0x0000004b44447221 */ /* 0x000fc80000010000 */
[----:B------:R-:W-:-:S07]  /*2e3e0*/  IMAD.MOV.U32 R134, RZ, RZ, R68 ;  /* 0x000000ffff867224 */ /* 0x000fce00078e0044 */
[----:B------:R-:W-:Y:S05]  /*2e3f0*/  WARPSYNC.COLLECTIVE R73, `(.L_x_6769) ;  /* 0x0000000049087348 */ /* 0x000fea0003c00000 */
[----:B------:R0:W1:Y:S02]  /*2e400*/  SHFL.BFLY P6, R75, R134, R69, R72 ;  /* 0x0c000045864b7389 */ /* 0x00006400000c0048 */
[----:B01----:R-:W-:Y:S01]  /*2e410*/  ENDCOLLECTIVE ;  /* 0x000000000000791b */ /* 0x003fe20003800000 */
.L_x_6769:
[----:B------:R-:W-:Y:S01]  /*2e420*/  MOV R69, 0x4 ;  /* 0x0000000400457802 */ /* 0x000fe20000000f00 */
[----:B------:R-:W-:-:S04]  /*2e430*/  FADD.FTZ R68, R68, R75 ;  /* 0x0000004b44447221 */ /* 0x000fc80000010000 */
[----:B------:R-:W-:-:S07]  /*2e440*/  IMAD.MOV.U32 R134, RZ, RZ, R68 ;  /* 0x000000ffff867224 */ /* 0x000fce00078e0044 */
[----:B------:R-:W-:Y:S05]  /*2e450*/  WARPSYNC.COLLECTIVE R73, `(.L_x_6770) ;  /* 0x0000000049087348 */ /* 0x000fea0003c00000 */
[----:B------:R0:W1:Y:S02]  /*2e460*/  SHFL.BFLY P6, R75, R134, R69, R72 ;  /* 0x0c000045864b7389 */ /* 0x00006400000c0048 */
[----:B01----:R-:W-:Y:S01]  /*2e470*/  ENDCOLLECTIVE ;  /* 0x000000000000791b */ /* 0x003fe20003800000 */
.L_x_6770:
[----:B------:R-:W-:Y:S01]  /*2e480*/  HFMA2.MMA R69, -RZ, RZ, 0, 4.76837158203125e-07 ;  /* 0x00000008ff457435 */ /* 0x000fe200000001ff */
[----:B------:R-:W-:-:S04]  /*2e490*/  FADD.FTZ R68, R68, R75 ;  /* 0x0000004b44447221 */ /* 0x000fc80000010000 */
[----:B------:R-:W-:-:S07]  /*2e4a0*/  IMAD.MOV.U32 R134, RZ, RZ, R68 ;  /* 0x000000ffff867224 */ /* 0x000fce00078e0044 */
[----:B------:R-:W-:Y:S05]  /*2e4b0*/  WARPSYNC.COLLECTIVE R73, `(.L_x_6771) ;  /* 0x0000000049087348 */ /* 0x000fea0003c00000 */
[----:B------:R0:W1:Y:S02]  /*2e4c0*/  SHFL.BFLY P6, R75, R134, R69, R72 ;  /* 0x0c000045864b7389 */ /* 0x00006400000c0048 */
[----:B01----:R-:W-:Y:S01]  /*2e4d0*/  ENDCOLLECTIVE ;  /* 0x000000000000791b */ /* 0x003fe20003800000 */
.L_x_6771:
[----:B------:R-:W-:Y:S01]  /*2e4e0*/  MOV R69, 0x10 ;  /* 0x0000001000457802 */ /* 0x000fe20000000f00 */
[----:B------:R-:W-:-:S04]  /*2e4f0*/  FADD.FTZ R68, R68, R75 ;  /* 0x0000004b44447221 */ /* 0x000fc80000010000 */
[----:B------:R-:W-:-:S07]  /*2e500*/  IMAD.MOV.U32 R134, RZ, RZ, R68 ;  /* 0x000000ffff867224 */ /* 0x000fce00078e0044 */
[----:B------:R-:W-:Y:S05]  /*2e510*/  WARPSYNC.COLLECTIVE R73, `(.L_x_6772) ;  /* 0x0000000049087348 */ /* 0x000fea0003c00000 */
[----:B------:R0:W1:Y:S02]  /*2e520*/  SHFL.BFLY P6, R75, R134, R69, R72 ;  /* 0x0c000045864b7389 */ /* 0x00006400000c0048 */
[----:B01----:R-:W-:Y:S01]  /*2e530*/  ENDCOLLECTIVE ;  /* 0x000000000000791b */ /* 0x003fe20003800000 */
.L_x_6772:
        /* <DEDUP_REMOVED lines=122> */
.L_x_6773:
[----:B------:R-:W-:Y:S02]  /*2ece0*/  IMAD.MOV.U32 R69, RZ, RZ, 0x2 ;  /* 0x00000002ff457424 */ /* 0x000fe400078e00ff */
[----:B------:R-:W-:-:S05]  /*2ecf0*/  FADD.FTZ R74, R74, R75 ;  /* 0x0000004b4a4a7221 */ /* 0x000fca0000010000 */
[----:B------:R-:W-:-:S07]  /*2ed00*/  MOV R134, R74 ;  /* 0x0000004a00867202 */ /* 0x000fce0000000f00 */
[----:B------:R-:W-:Y:S05]  /*2ed10*/  WARPSYNC.COLLECTIVE R73, `(.L_x_6774) ;  /* 0x0000000049087348 */ /* 0x000fea0003c00000 */
[----:B------:R0:W1:Y:S02]  /*2ed20*/  SHFL.BFLY P6, R75, R134, R69, R72 ;  /* 0x0c000045864b7389 */ /* 0x00006400000c0048 */
[----:B01----:R-:W-:Y:S01]  /*2ed30*/  ENDCOLLECTIVE ;  /* 0x000000000000791b */ /* 0x003fe20003800000 */
.L_x_6774:
[----:B------:R-:W-:Y:S02]  /*2ed40*/  IMAD.MOV.U32 R69, RZ, RZ, 0x4 ;  /* 0x00000004ff457424 */ /* 0x000fe400078e00ff */
[----:B------:R-:W-:-:S05]  /*2ed50*/  FADD.FTZ R74, R74, R75 ;  /* 0x0000004b4a4a7221 */ /* 0x000fca0000010000 */
[----:B------:R-:W-:-:S07]  /*2ed60*/  MOV R134, R74 ;  /* 0x0000004a00867202 */ /* 0x000fce0000000f00 */
[----:B------:R-:W-:Y:S05]  /*2ed70*/  WARPSYNC.COLLECTIVE R73, `(.L_x_6775) ;  /* 0x0000000049087348 */ /* 0x000fea0003c00000 */
[----:B------:R0:W1:Y:S02]  /*2ed80*/  SHFL.BFLY P6, R75, R134, R69, R72 ;  /* 0x0c000045864b7389 */ /* 0x00006400000c0048 */
[----:B01----:R-:W-:Y:S01]  /*2ed90*/  ENDCOLLECTIVE ;  /* 0x000000000000791b */ /* 0x003fe20003800000 */
.L_x_6775:
[----:B------:R-:W-:Y:S02]  /*2eda0*/  IMAD.MOV.U32 R69, RZ, RZ, 0x8 ;  /* 0x00000008ff457424 */ /* 0x000fe400078e00ff */
[----:B------:R-:W-:-:S05]  /*2edb0*/  FADD.FTZ R74, R74, R75 ;  /* 0x0000004b4a4a7221 */ /* 0x000fca0000010000 */
[----:B------:R-:W-:-:S07]  /*2edc0*/  MOV R134, R74 ;  /* 0x0000004a00867202 */ /* 0x000fce0000000f00 */
[----:B------:R-:W-:Y:S05]  /*2edd0*/  WARPSYNC.COLLECTIVE R73, `(.L_x_6776) ;  /* 0x0000000049087348 */ /* 0x000fea0003c00000 */
[----:B------:R0:W1:Y:S02]  /*2ede0*/  SHFL.BFLY P6, R75, R134, R69, R72 ;  /* 0x0c000045864b7389 */ /* 0x00006400000c0048 */
[----:B01----:R-:W-:Y:S01]  /*2edf0*/  ENDCOLLECTIVE ;  /* 0x000000000000791b */ /* 0x003fe20003800000 */
.L_x_6776:
[----:B------:R-:W-:Y:S02]  /*2ee00*/  IMAD.MOV.U32 R69, RZ, RZ, 0x10 ;  /* 0x00000010ff457424 */ /* 0x000fe400078e00ff */
[----:B------:R-:W-:-:S05]  /*2ee10*/  FADD.FTZ R74, R74, R75 ;  /* 0x0000004b4a4a7221 */ /* 0x000fca0000010000 */
[----:B------:R-:W-:-:S07]  /*2ee20*/  MOV R134, R74 ;  /* 0x0000004a00867202 */ /* 0x000fce0000000f00 */
[----:B------:R-:W-:Y:S05]  /*2ee30*/  WARPSYNC.COLLECTIVE R73, `(.L_x_6777) ;  /* 0x0000000049087348 */ /* 0x000fea0003c00000 */
[----:B------:R0:W1:Y:S02]  /*2ee40*/  SHFL.BFLY P6, R75, R134, R69, R72 ;  /* 0x0c000045864b7389 */ /* 0x00006400000c0048 */
[----:B01----:R-:W-:Y:S01]  /*2ee50*/  ENDCOLLECTIVE ;  /* 0x000000000000791b */ /* 0x003fe20003800000 */
.L_x_6777:
[----:B------:R-:W-:Y:S01]  /*2ee60*/  MOV R69, R75 ;  /* 0x0000004b00457202 */ /* 0x000fe20000000f00 */
[----:B------:R-:W-:Y:S06]  /*2ee70*/  BRA `(.L_x_6778) ;  /* 0xffffffd000947947 */ /* 0x000fec000383ffff */
.L_x_6779:
        /* <DEDUP_REMOVED lines=16> */
.L_x_41600:


//--------------------- .text._ZN10layer_norm31ln_parallel_residual_fwd_kernelINS_13Kernel_traitsI6__halfS2_S2_S2_fjLj7168ELj1ELj1ELj4ELj16ENS_18Kernel_traits_baseILj7168ES2_S2_S2_S2_fjLj128EEEEELb1ELb0ELb1EEEvNS_9FwdParamsE --------------------------
	.section	.text._ZN10layer_norm31ln_parallel_residual_fwd_kernelINS_13Kernel_traitsI6__halfS2_S2_S2_fjLj7168ELj1ELj1ELj4ELj16ENS_18Kernel_traits_baseILj7168ES2_S2_S2_S2_fjLj128EEEEELb1ELb0ELb1EEEvNS_9FwdParamsE,"ax",@progbits
	.align	128
        .global         _ZN10layer_norm31ln_parallel_residual_fwd_kernelINS_13Kernel_traitsI6__halfS2_S2_S2_fjLj7168ELj1ELj1ELj4ELj16ENS_18Kernel_traits_baseILj7168ES2_S2_S2_S2_fjLj128EEEEELb1ELb0ELb1EEEvNS_9FwdParamsE
        .type           _ZN10layer_norm31ln_parallel_residual_fwd_kernelINS_13Kernel_traitsI6__halfS2_S2_S2_fjLj7168ELj1ELj1ELj4ELj16ENS_18Kernel_traits_baseILj7168ES2_S2_S2_S2_fjLj128EEEEELb1ELb0ELb1EEEvNS_9FwdParamsE,@function
        .size           _ZN10layer_norm31ln_parallel_residual_fwd_kernelINS_13Kernel_traitsI6__halfS2_S2_S2_fjLj7168ELj1ELj1ELj4ELj16ENS_18Kernel_traits_baseILj7168ES2_S2_S2_S2_fjLj128EEEEELb1ELb0ELb1EEEvNS_9FwdParamsE,(.L_x_41601 - _ZN10layer_norm31ln_parallel_residual_fwd_kernelINS_13Kernel_traitsI6__halfS2_S2_S2_fjLj7168ELj1ELj1ELj4ELj16ENS_18Kernel_traits_baseILj7168ES2_S2_S2_S2_fjLj128EEEEELb1ELb0ELb1EEEvNS_9FwdParamsE)
        .other          _ZN10layer_norm31ln_parallel_residual_fwd_kernelINS_13Kernel_traitsI6__halfS2_S2_S2_fjLj7168ELj1ELj1ELj4ELj16ENS_18Kernel_traits_baseILj7168ES2_S2_S2_S2_fjLj128EEEEELb1ELb0ELb1EEEvNS_9FwdParamsE,@"STO_CUDA_ENTRY STV_DEFAULT"
_ZN10layer_norm31ln_parallel_residual_fwd_kernelINS_13Kernel_traitsI6__halfS2_S2_S2_fjLj7168ELj1ELj1ELj4ELj16ENS_18Kernel_traits_baseILj7168ES2_S2_S2_S2_fjLj128EEEEELb1ELb0ELb1EEEvNS_9FwdParamsE:
.text._ZN10layer_norm31ln_parallel_residual_fwd_kernelINS_13Kernel_traitsI6__halfS2_S2_S2_fjLj7168ELj1ELj1ELj4ELj16ENS_18Kernel_traits_baseILj7168ES2_S2_S2_S2_fjLj128EEEEELb1ELb0ELb1EEEvNS_9FwdParamsE:
[----:B------:R-:W0:Y:S08]  /*0000*/  LDC R1, c[0x0][0x28] ;  /* 0x00000a00ff017b82 */ /* 0x000e300000000800 */
[----:B------:R-:W1:Y:S01]  /*0010*/  LDC R35, c[0x0][0x2ec] ;  /* 0x0000bb00ff237b82 */ /* 0x000e620000000800 */
[----:B------:R-:W-:Y:S01]  /*0020*/  ULDC.U8 UR4, c[0x0][0x2f4] ;  /* 0x0000bd0000047ab9 */ /* 0x000fe20000000000 */
[----:B------:R-:W-:Y:S01]  /*0030*/  ULDC.64 UR6, c[0x0][0x208] ;  /* 0x0000820000067ab9 */ /* 0x000fe20000000a00 */
[----:B------:R-:W-:Y:S01]  /*0040*/  ISETP.NE.AND P1, PT, RZ, UR4, PT ;  /* 0x00000004ff007c0c */ /* 0x000fe2000bf25270 */
[----:B------:R-:W-:Y:S01]  /*0050*/  ULDC.64 UR4, c[0x0][0x2e0] ;  /* 0x0000b80000047ab9 */ /* 0x000fe20000000a00 */
[----:B0-----:R-:W-:-:S03]  /*0060*/  IADD3 R1, R1, -0x50, RZ ;  /* 0xffffffb001017810 */ /* 0x001fc60007ffe0ff */
[----:B------:R-:W0:Y:S01]  /*0070*/  LDC R32, c[0x0][0x2e8] ;  /* 0x0000ba00ff207b82 */ /* 0x000e220000000800 */
[----:B------:R-:W-:Y:S01]  /*0080*/  MOV R2, UR4 ;  /* 0x0000000400027c02 */ /* 0x000fe20008000f00 */
[----:B------:R-:W-:Y:S01]  /*0090*/  IMAD.U32 R3, RZ, RZ, UR5 ;  /* 0x00000005ff037e24 */ /* 0x000fe2000f8e00ff */
[----:B------:R-:W2:Y:S01]  /*00a0*/  S2R R48, SR_TID.X ;  /* 0x0000000000307919 */ /* 0x000ea20000002100 */
[----:B------:R-:W-:Y:S01]  /*00b0*/  ULDC.64 UR10, c[0x0][0x2c8] ;  /* 0x0000b200000a7ab9 */ /* 0x000fe20000000a00 */
[----:B------:R-:W-:Y:S01]  /*00c0*/  ULDC UR8, c[0x0][0x0] ;  /* 0x0000000000087ab9 */ /* 0x000fe20000000800 */
[----:B------:R-:W-:Y:S02]  /*00d0*/  ULDC.64 UR12, c[0x0][0x2d0] ;  /* 0x0000b400000c7ab9 */ /* 0x000fe40000000a00 */
[----:B------:R-:W3:Y:S01]  /*00e0*/  @P1 LDG.E.64 R2, desc[UR6][R2.64] ;  /* 0x0000000602021981 */ /* 0x000ee2000c1e1b00 */
[----:B------:R-:W4:Y:S01]  /*00f0*/  @P1 LDC R7, c[0x0][0x2f0] ;  /* 0x0000bc00ff071b82 */ /* 0x000f220000000800 */
[----:B-1----:R-:W-:-:S07]  /*0100*/  @P1 IMAD.MOV.U32 R33, RZ, RZ, R35 ;  /* 0x000000ffff211224 */ /* 0x002fce00078e0023 */
[----:B------:R-:W1:Y:S01]  /*0110*/  LDC.64 R56, c[0x0][0x260] ;  /* 0x00009800ff387b82 */ /* 0x000e620000000a00 */
[----:B0-----:R0:W4:Y:S01]  /*0120*/  @P1 LDG.E.64 R4, desc[UR6][R32.64] ;  /* 0x0000000620041981 */ /* 0x001122000c1e1b00 */
[----:B------:R-:W-:Y:S01]  /*0130*/  ISETP.NE.U32.AND P0, PT, RZ, UR10, PT ;  /* 0x0000000aff007c0c */ /* 0x000fe2000bf05070 */
[----:B0-----:R-:W0:Y:S03]  /*0140*/  S2R R33, SR_CTAID.X ;  /* 0x0000000000217919 */ /* 0x001e260000002500 */
[----:B------:R-:W-:Y:S02]  /*0150*/  ISETP.NE.AND.EX P0, PT, RZ, UR11, PT, P0 ;  /* 0x0000000bff007c0c */ /* 0x000fe4000bf05300 */
[----:B--2---:R-:W-:-:S04]  /*0160*/  LOP3.LUT R0, R48, 0x7f, RZ, 0xc0, !PT ;  /* 0x0000007f30007812 */ /* 0x004fc800078ec0ff */
[----:B------:R-:W-:-:S07]  /*0170*/  LOP3.LUT R77, R0, 0x100, RZ, 0xfc, !PT ;  /* 0x00000100004d7812 */ /* 0x000fce00078efcff */
[----:B------:R-:W-:-:S04]  /*0180*/  @P0 LEA R44, P2, R0, UR10, 0x4 ;  /* 0x0000000a002c0c11 */ /* 0x000fc8000f8420ff */
[----:B------:R-:W-:Y:S02]  /*0190*/  @P0 IADD3.X R45, RZ, UR11, RZ, P2, !PT ;  /* 0x0000000bff2d0c10 */ /* 0x000fe400097fe4ff */
[----:B------:R-:W-:-:S04]  /*01a0*/  @P0 LEA R28, P2, R77, UR10, 0x4 ;  /* 0x0000000a4d1c0c11 */ /* 0x000fc8000f8420ff */
[----:B------:R-:W-:Y:S01]  /*01b0*/  @P0 IADD3.X R29, RZ, UR11, RZ, P2, !PT ;  /* 0x0000000bff1d0c10 */ /* 0x000fe200097fe4ff */
[----:B0-----:R-:W-:Y:S01]  /*01c0*/  IMAD R40, R33, UR8, R48 ;  /* 0x0000000821287c24 */ /* 0x001fe2000f8e0230 */
[C---:B------:R-:W-:Y:S02]  /*01d0*/  LOP3.LUT R69, R0.reuse, 0x200, RZ, 0xfc, !PT ;  /* 0x0000020000457812 */ /* 0x040fe400078efcff */
[C---:B------:R-:W-:Y:S02]  /*01e0*/  LOP3.LUT R81, R0.reuse, 0x80, RZ, 0xfc, !PT ;  /* 0x0000008000517812 */ /* 0x040fe400078efcff */
[C---:B------:R-:W-:Y:S01]  /*01f0*/  LOP3.LUT R61, R0.reuse, 0x300, RZ, 0xfc, !PT ;  /* 0x00000300003d7812 */ /* 0x040fe200078efcff */
[C---:B------:R-:W-:Y:S01]  /*0200*/  IMAD.SHL.U32 R108, R0.reuse, 0x10, RZ ;  /* 0x00000010006c7824 */ /* 0x040fe200078e00ff */
[----:B------:R-:W-:Y:S02]  /*0210*/  @P0 LEA R36, P3, R81, UR10, 0x4 ;  /* 0x0000000a51240c11 */ /* 0x000fe4000f8620ff */
[----:B------:R-:W-:-:S02]  /*0220*/  LOP3.LUT R73, R0, 0x180, RZ, 0xfc, !PT ;  /* 0x0000018000497812 */ /* 0x000fc400078efcff */
[----:B------:R-:W-:Y:S01]  /*0230*/  LOP3.LUT R65, R0, 0x280, RZ, 0xfc, !PT ;  /* 0x0000028000417812 */ /* 0x000fe200078efcff */
[----:B------:R-:W-:Y:S01]  /*0240*/  @P0 IMAD.X R37, RZ, RZ, UR11, P3 ;  /* 0x0000000bff250e24 */ /* 0x000fe200098e06ff */
[----:B------:R-:W-:Y:S01]  /*0250*/  @P0 LEA R208, P3, R73, UR10, 0x4 ;  /* 0x0000000a49d00c11 */ /* 0x000fe2000f8620ff */
[----:B------:R-:W-:Y:S01]  /*0260*/  IMAD.SHL.U32 R100, R77, 0x10, RZ ;  /* 0x000000104d647824 */ /* 0x000fe200078e00ff */
[----:B------:R-:W-:Y:S01]  /*0270*/  SHF.L.U32 R104, R81, 0x4, RZ ;  /* 0x0000000451687819 */ /* 0x000fe200000006ff */
[----:B------:R-:W5:Y:S01]  /*0280*/  @P0 LDG.E.128 R44, desc[UR6][R44.64] ;  /* 0x000000062c2c0981 */ /* 0x000f62000c1e1d00 */
[----:B------:R-:W-:Y:S01]  /*0290*/  ULDC.64 UR8, c[0x0][0x268] ;  /* 0x00009a0000087ab9 */ /* 0x000fe20000000a00 */
[----:B------:R-:W-:Y:S01]  /*02a0*/  @P0 IMAD.X R209, RZ, RZ, UR11, P3 ;  /* 0x0000000bffd10e24 */ /* 0x000fe200098e06ff */
[----:B------:R-:W-:Y:S01]  /*02b0*/  @P0 LEA R176, P3, R65, UR10, 0x4 ;  /* 0x0000000a41b00c11 */ /* 0x000fe2000f8620ff */
[----:B------:R-:W-:Y:S01]  /*02c0*/  IMAD.SHL.U32 R92, R69, 0x10, RZ ;  /* 0x00000010455c7824 */ /* 0x000fe200078e00ff */
[----:B------:R-:W-:Y:S01]  /*02d0*/  SHF.L.U32 R96, R73, 0x4, RZ ;  /* 0x0000000449607819 */ /* 0x000fe200000006ff */
[----:B------:R-:W5:Y:S01]  /*02e0*/  @P0 LDG.E.128 R36, desc[UR6][R36.64] ;  /* 0x0000000624240981 */ /* 0x000f62000c1e1d00 */
[----:B------:R-:W-:-:S02]  /*02f0*/  @P0 IADD3.X R177, RZ, UR11, RZ, P3, !PT ;  /* 0x0000000bffb10c10 */ /* 0x000fc40009ffe4ff */
[----:B------:R-:W-:Y:S01]  /*0300*/  SHF.L.U32 R88, R65, 0x4, RZ ;  /* 0x0000000441587819 */ /* 0x000fe200000006ff */
[----:B------:R-:W5:Y:S04]  /*0310*/  @P0 LDG.E.128 R28, desc[UR6][R28.64] ;  /* 0x000000061c1c0981 */ /* 0x000f68000c1e1d00 */
[----:B------:R-:W5:Y:S04]  /*0320*/  @P0 LDG.E.128 R208, desc[UR6][R208.64] ;  /* 0x00000006d0d00981 */ /* 0x000f68000c1e1d00 */
[----:B------:R-:W5:Y:S01]  /*0330*/  @P0 LDG.E.128 R176, desc[UR6][R176.64] ;  /* 0x00000006b0b00981 */ /* 0x000f62000c1e1d00 */
[----:B---3--:R-:W-:-:S02]  /*0340*/  @P1 R2UR UR4, R2 ;  /* 0x00000000020412ca */ /* 0x008fc400000e0000 */
[----:B------:R-:W-:Y:S02]  /*0350*/  @P1 R2UR UR5, R3 ;  /* 0x00000000030512ca */ /* 0x000fe400000e0000 */
[----:B----4-:R-:W-:-:S04]  /*0360*/  @P1 IADD3 R32, P2, R4, R7, RZ ;  /* 0x0000000704201210 */ /* 0x010fc80007f5e0ff */
[----:B------:R-:W-:Y:S01]  /*0370*/  @P1 IADD3.X R35, RZ, R5, RZ, P2, !PT ;  /* 0x00000005ff231210 */ /* 0x000fe200017fe4ff */
[----:B------:R-:W-:-:S03]  /*0380*/  IMAD.WIDE.U32 R4, R40, -0x326172a9, RZ ;  /* 0xcd9e8d5728047825 */ /* 0x000fc600078e00ff */
[--C-:B------:R-:W-:Y:S02]  /*0390*/  SHF.R.U32.HI R34, RZ, 0x2, R35.reuse ;  /* 0x00000002ff227819 */ /* 0x100fe40000011623 */
[----:B------:R-:W-:Y:S02]  /*03a0*/  SHF.R.U64 R35, R32, 0x2, R35 ;  /* 0x0000000220237819 */ /* 0x000fe40000001223 */
[----:B------:R-:W-:Y:S01]  /*03b0*/  LOP3.LUT R8, R5, UR4, R34, 0x96, !PT ;  /* 0x0000000405087c12 */ /* 0x000fe2000f8e9622 */
[----:B------:R-:W-:Y:S02]  /*03c0*/  UIADD3 UR29, UR5, -0x4498517b, URZ ;  /* 0xbb67ae85051d7890 */ /* 0x000fe4000fffe03f */
[----:B------:R-:W-:-:S04]  /*03d0*/  IMAD.WIDE.U32 R2, R35, -0x2daee0ad, RZ ;  /* 0xd2511f5323027825 */ /* 0x000fc800078e00ff */
[----:B------:R-:W-:Y:S01]  /*03e0*/  IMAD.WIDE.U32 R8, R8, -0x2daee0ad, RZ ;  /* 0xd2511f5308087825 */ /* 0x000fe200078e00ff */
[----:B------:R-:W-:Y:S01]  /*03f0*/  LOP3.LUT R3, R3, UR5, RZ, 0x3c, !PT ;  /* 0x0000000503037c12 */ /* 0x000fe2000f8e3cff */
[----:B------:R-:W-:-:S03]  /*0400*/  UIADD3 UR28, UR4, -0x61c88647, URZ ;  /* 0x9e3779b9041c7890 */ /* 0x000fc6000fffe03f */
[----:B------:R-:W-:Y:S01]  /*0410*/  LOP3.LUT R10, R9, UR29, R2, 0x96, !PT ;  /* 0x0000001d090a7c12 */ /* 0x000fe2000f8e9602 */
[----:B------:R-:W-:Y:S01]  /*0420*/  IMAD.WIDE.U32 R2, R3, -0x326172a9, RZ ;  /* 0xcd9e8d5703027825 */ /* 0x000fe200078e00ff */
[----:B------:R-:W-:-:S03]  /*0430*/  UIADD3 UR30, UR4, 0x3c6ef372, URZ ;  /* 0x3c6ef372041e7890 */ /* 0x000fc6000fffe03f */
[----:B------:R-:W-:Y:S01]  /*0440*/  IMAD.WIDE.U32 R10, R10, -0x326172a9, RZ ;  /* 0xcd9e8d570a0a7825 */ /* 0x000fe200078e00ff */
[----:B------:R-:W-:Y:S01]  /*0450*/  LOP3.LUT R3, R3, UR28, R4, 0x96, !PT ;  /* 0x0000001c03037c12 */ /* 0x000fe2000f8e9604 */
[----:B------:R-:W-:-:S03]  /*0460*/  UIADD3 UR31, UR5, 0x76cf5d0a, URZ ;  /* 0x76cf5d0a051f7890 */ /* 0x000fc6000fffe03f */
[----:B------:R-:W-:Y:S01]  /*0470*/  LOP3.LUT R12, R11, UR30, R2, 0x96, !PT ;  /* 0x0000001e0b0c7c12 */ /* 0x000fe2000f8e9602 */
[----:B------:R-:W-:Y:S01]  /*0480*/  UIADD3 UR33, UR5, 0x32370b8f, URZ ;  /* 0x32370b8f05217890 */ /* 0x000fe2000fffe03f */
[----:B------:R-:W-:-:S04]  /*0490*/  IMAD.WIDE.U32 R2, R3, -0x2daee0ad, RZ ;  /* 0xd2511f5303027825 */ /* 0x000fc800078e00ff */
[----:B------:R-:W-:Y:S01]  /*04a0*/  IMAD.WIDE.U32 R12, R12, -0x2daee0ad, RZ ;  /* 0xd2511f530c0c7825 */ /* 0x000fe200078e00ff */
[----:B------:R-:W-:Y:S02]  /*04b0*/  LOP3.LUT R3, R3, UR31, R8, 0x96, !PT ;  /* 0x0000001f03037c12 */ /* 0x000fe4000f8e9608 */
[----:B------:R-:W-:Y:S02]  /*04c0*/  ISETP.NE.U32.AND P1, PT, RZ, UR12, PT ;  /* 0x0000000cff007c0c */ /* 0x000fe4000bf25070 */
[----:B------:R-:W-:Y:S01]  /*04d0*/  LOP3.LUT R8, R13, UR33, R2, 0x96, !PT ;  /* 0x000000210d087c12 */ /* 0x000fe2000f8e9602 */
[----:B------:R-:W-:Y:S01]  /*04e0*/  UIADD3 UR32, UR4, -0x255992d5, URZ ;  /* 0xdaa66d2b04207890 */ /* 0x000fe2000fffe03f */
[----:B------:R-:W-:Y:S01]  /*04f0*/  ISETP.NE.AND.EX P1, PT, RZ, UR13, PT, P1 ;  /* 0x0000000dff007c0c */ /* 0x000fe2000bf25310 */
[----:B------:R-:W-:Y:S01]  /*0500*/  IMAD.WIDE.U32 R2, R3, -0x326172a9, RZ ;  /* 0xcd9e8d5703027825 */ /* 0x000fe200078e00ff */
[----:B------:R-:W-:-:S03]  /*0510*/  UIADD3 UR34, UR4, 0x78dde6e4, URZ ;  /* 0x78dde6e404227890 */ /* 0x000fc6000fffe03f */
[----:B------:R-:W-:Y:S01]  /*0520*/  IMAD.WIDE.U32 R8, R8, -0x326172a9, RZ ;  /* 0xcd9e8d5708087825 */ /* 0x000fe200078e00ff */
[----:B------:R-:W-:Y:S02]  /*0530*/  @P0 LEA R192, P2, R69, UR10, 0x4 ;  /* 0x0000000a45c00c11 */ /* 0x000fe4000f8420ff */
[----:B------:R-:W-:Y:S02]  /*0540*/  LOP3.LUT R3, R3, UR32, R10, 0x96, !PT ;  /* 0x0000002003037c12 */ /* 0x000fe4000f8e960a */
[----:B------:R-:W-:Y:S01]  /*0550*/  LOP3.LUT R10, R9, UR34, R2, 0x96, !PT ;  /* 0x00000022090a7c12 */ /* 0x000fe2000f8e9602 */
[----:B------:R-:W-:Y:S01]  /*0560*/  @P0 IMAD.X R193, RZ, RZ, UR11, P2 ;  /* 0x0000000bffc10e24 */ /* 0x000fe200090e06ff */
[----:B------:R-:W-:Y:S01]  /*0570*/  UIADD3 UR35, UR5, -0x126145ec, URZ ;  /* 0xed9eba1405237890 */ /* 0x000fe2000fffe03f */
[----:B------:R-:W-:Y:S01]  /*0580*/  @P0 LEA R6, P2, R61, UR10, 0x4 ;  /* 0x0000000a3d060c11 */ /* 0x000fe2000f8420ff */
[----:B------:R-:W-:Y:S01]  /*0590*/  UIADD3 UR37, UR5, -0x56f99767, URZ ;  /* 0xa906689905257890 */ /* 0x000fe2000fffe03f */
[----:B------:R-:W-:Y:S01]  /*05a0*/  IMAD.WIDE.U32 R2, R3, -0x2daee0ad, RZ ;  /* 0xd2511f5303027825 */ /* 0x000fe200078e00ff */
[----:B------:R-:W0:Y:S03]  /*05b0*/  @P1 LDC.64 R14, c[0x0][0x2d0] ;  /* 0x0000b400ff0e1b82 */ /* 0x000e260000000a00 */
[----:B------:R-:W-:Y:S01]  /*05c0*/  IMAD.WIDE.U32 R10, R10, -0x2daee0ad, RZ ;  /* 0xd2511f530a0a7825 */ /* 0x000fe200078e00ff */
[----:B------:R-:W-:Y:S01]  /*05d0*/  @P0 IADD3.X R7, RZ, UR11, RZ, P2, !PT ;  /* 0x0000000bff070c10 */ /* 0x000fe200097fe4ff */
[----:B------:R-:W-:Y:S01]  /*05e0*/  UIADD3 UR36, UR4, 0x1715609d, URZ ;  /* 0x1715609d04247890 */ /* 0x000fe2000fffe03f */
[----:B------:R-:W-:Y:S01]  /*05f0*/  @P1 IADD3 R236, P2, R108, UR12, RZ ;  /* 0x0000000c6cec1c10 */ /* 0x000fe2000ff5e0ff */
[----:B------:R-:W-:Y:S01]  /*0600*/  UIADD3 UR38, UR4, -0x4ab325aa, URZ ;  /* 0xb54cda5604267890 */ /* 0x000fe2000fffe03f */
[----:B------:R-:W-:Y:S01]  /*0610*/  LOP3.LUT R3, R3, UR35, R12, 0x96, !PT ;  /* 0x0000002303037c12 */ /* 0x000fe2000f8e960c */
[----:B------:R-:W-:Y:S01]  /*0620*/  UIADD3 UR39, UR5, 0x646e171e, URZ ;  /* 0x646e171e05277890 */ /* 0x000fe2000fffe03f */
[----:B------:R-:W-:Y:S01]  /*0630*/  LOP3.LUT R42, R11, UR37, R2, 0x96, !PT ;  /* 0x000000250b2a7c12 */ /* 0x000fe2000f8e9602 */
[----:B------:R-:W-:Y:S01]  /*0640*/  @P1 IMAD.X R237, RZ, RZ, UR13, P2 ;  /* 0x0000000dffed1e24 */ /* 0x000fe200090e06ff */
[----:B------:R-:W-:Y:S01]  /*0650*/  @P1 IADD3 R228, P2, R104, UR12, RZ ;  /* 0x0000000c68e41c10 */ /* 0x000fe2000ff5e0ff */
[----:B------:R-:W-:Y:S01]  /*0660*/  IMAD.WIDE.U32 R2, R3, -0x326172a9, RZ ;  /* 0xcd9e8d5703027825 */ /* 0x000fe200078e00ff */
[----:B------:R-:W-:Y:S01]  /*0670*/  @P1 IADD3 R24, P3, R100, UR12, RZ ;  /* 0x0000000c64181c10 */ /* 0x000fe2000ff7e0ff */
[----:B------:R-:W-:Y:S01]  /*0680*/  UIADD3 UR41, UR5, 0x1fd5c5a3, URZ ;  /* 0x1fd5c5a305297890 */ /* 0x000fe2000fffe03f */
[----:B------:R-:W5:Y:S01]  /*0690*/  @P0 LDG.E.128 R192, desc[UR6][R192.64] ;  /* 0x00000006c0c00981 */ /* 0x000f62000c1e1d00 */
[----:B------:R-:W-:Y:S01]  /*06a0*/  IMAD.WIDE.U32 R42, R42, -0x326172a9, RZ ;  /* 0xcd9e8d572a2a7825 */ /* 0x000fe200078e00ff */
[----:B------:R-:W-:Y:S01]  /*06b0*/  @P1 IADD3.X R229, RZ, UR13, RZ, P2, !PT ;  /* 0x0000000dffe51c10 */ /* 0x000fe200097fe4ff */
[----:B------:R-:W-:Y:S01]  /*06c0*/  ULDC UR10, c[0x0][0x214] ;  /* 0x00008500000a7ab9 */ /* 0x000fe20000000800 */
[----:B------:R-:W-:Y:S01]  /*06d0*/  LOP3.LUT R8, R3, UR36, R8, 0x96, !PT ;  /* 0x0000002403087c12 */ /* 0x000fe2000f8e9608 */
[----:B------:R-:W5:Y:S01]  /*06e0*/  @P0 LDG.E.128 R4, desc[UR6][R6.64] ;  /* 0x0000000606040981 */ /* 0x000f62000c1e1d00 */
[----:B------:R-:W-:-:S02]  /*06f0*/  LOP3.LUT R160, R43, UR38, R2, 0x96, !PT ;  /* 0x000000262ba07c12 */ /* 0x000fc4000f8e9602 */
[----:B------:R-:W-:Y:S01]  /*0700*/  @P1 IADD3 R20, P2, R96, UR12, RZ ;  /* 0x0000000c60141c10 */ /* 0x000fe2000ff5e0ff */
[----:B------:R-:W-:Y:S01]  /*0710*/  @P1 IMAD.X R25, RZ, RZ, UR13, P3 ;  /* 0x0000000dff191e24 */ /* 0x000fe200098e06ff */
[----:B------:R-:W-:Y:S01]  /*0720*/  @P1 IADD3 R16, P3, R92, UR12, RZ ;  /* 0x0000000c5c101c10 */ /* 0x000fe2000ff7e0ff */
[----:B------:R-:W-:Y:S01]  /*0730*/  IMAD.WIDE.U32 R8, R8, -0x2daee0ad, RZ ;  /* 0xd2511f5308087825 */ /* 0x000fe200078e00ff */
[----:B------:R-:W-:Y:S01]  /*0740*/  @P1 IADD3.X R21, RZ, UR13, RZ, P2, !PT ;  /* 0x0000000dff151c10 */ /* 0x000fe200097fe4ff */
[----:B------:R-:W5:Y:S01]  /*0750*/  @P1 LDG.E.128 R236, desc[UR6][R236.64] ;  /* 0x00000006ecec1981 */ /* 0x000f62000c1e1d00 */
[----:B------:R-:W-:Y:S01]  /*0760*/  @P1 IADD3 R12, P2, R88, UR12, RZ ;  /* 0x0000000c580c1c10 */ /* 0x000fe2000ff5e0ff */
[----:B------:R-:W-:Y:S01]  /*0770*/  IMAD.WIDE.U32 R160, R160, -0x2daee0ad, RZ ;  /* 0xd2511f53a0a07825 */ /* 0x000fe200078e00ff */
[----:B------:R-:W-:Y:S01]  /*0780*/  LOP3.LUT R164, R9, UR39, R10, 0x96, !PT ;  /* 0x0000002709a47c12 */ /* 0x000fe2000f8e960a */
[----:B------:R-:W5:Y:S02]  /*0790*/  @P1 LDG.E.128 R228, desc[UR6][R228.64] ;  /* 0x00000006e4e41981 */ /* 0x000f64000c1e1d00 */
[----:B------:R-:W-:Y:S01]  /*07a0*/  @P1 IMAD.X R17, RZ, RZ, UR13, P3 ;  /* 0x0000000dff111e24 */ /* 0x000fe200098e06ff */
[----:B------:R-:W-:Y:S01]  /*07b0*/  LOP3.LUT R41, R161, UR41, R8, 0x96, !PT ;  /* 0x00000029a1297c12 */ /* 0x000fe2000f8e9608 */
[----:B------:R-:W-:Y:S01]  /*07c0*/  @P1 IMAD.X R13, RZ, RZ, UR13, P2 ;  /* 0x0000000dff0d1e24 */ /* 0x000fe200090e06ff */
[----:B------:R-:W5:Y:S01]  /*07d0*/  @P1 LDG.E.128 R24, desc[UR6][R24.64] ;  /* 0x0000000618181981 */ /* 0x000f62000c1e1d00 */
[----:B0-----:R-:W-:-:S03]  /*07e0*/  @P1 IMAD.WIDE.U32 R8, R61, 0x10, R14 ;  /* 0x000000103d081825 */ /* 0x001fc600078e000e */
[----:B------:R-:W5:Y:S04]  /*07f0*/  @P1 LDG.E.128 R20, desc[UR6][R20.64] ;  /* 0x0000000614141981 */ /* 0x000f68000c1e1d00 */
[----:B------:R-:W5:Y:S04]  /*0800*/  @P1 LDG.E.128 R16, desc[UR6][R16.64] ;  /* 0x0000000610101981 */ /* 0x000f68000c1e1d00 */
[----:B------:R-:W5:Y:S04]  /*0810*/  @P1 LDG.E.128 R12, desc[UR6][R12.64] ;  /* 0x000000060c0c1981 */ /* 0x000f68000c1e1d00 */
[----:B------:R-:W5:Y:S01]  /*0820*/  @P1 LDG.E.128 R8, desc[UR6][R8.64] ;  /* 0x0000000608081981 */ /* 0x000f62000c1e1d00 */
[----:B------:R-:W-:-:S02]  /*0830*/  LEA R84, P2, R61, UR8, 0x4 ;  /* 0x000000083d547c11 */ /* 0x000fc4000f8420ff */
[----:B------:R-:W-:Y:S01]  /*0840*/  LEA.HI R33, R48, R33, RZ, 0x19 ;  /* 0x0000002130217211 */ /* 0x000fe200078fc8ff */
[----:B------:R-:W-:Y:S01]  /*0850*/  UIADD3 UR40, UR4, 0x5384540f, URZ ;  /* 0x5384540f04287890 */ /* 0x000fe2000fffe03f */
[----:B------:R-:W-:Y:S01]  /*0860*/  IADD3.X R85, RZ, UR9, RZ, P2, !PT ;  /* 0x00000009ff557c10 */ /* 0x000fe200097fe4ff */
[----:B------:R-:W-:Y:S01]  /*0870*/  IMAD.WIDE.U32 R164, R164, -0x326172a9, RZ ;  /* 0xcd9e8d57a4a47825 */ /* 0x000fe200078e00ff */
[----:B------:R-:W-:Y:S02]  /*0880*/  ISETP.GE.AND P2, PT, R33, UR10, PT ;  /* 0x0000000a21007c0c */ /* 0x000fe4000bf46270 */
[----:B------:R-:W-:Y:S02]  /*0890*/  IADD3 R108, P6, R108, UR8, RZ ;  /* 0x000000086c6c7c10 */ /* 0x000fe4000ffde0ff */
[----:B------:R-:W-:Y:S02]  /*08a0*/  IADD3 R104, P3, R104, UR8, RZ ;  /* 0x0000000868687c10 */ /* 0x000fe4000ff7e0ff */
[----:B------:R-:W-:-:S02]  /*08b0*/  LOP3.LUT R42, R165, UR40, R42, 0x96, !PT ;  /* 0x00000028a52a7c12 */ /* 0x000fc4000f8e962a */
[----:B------:R-:W-:Y:S01]  /*08c0*/  IADD3.X R109, RZ, UR9, RZ, P6, !PT ;  /* 0x00000009ff6d7c10 */ /* 0x000fe2000b7fe4ff */
[----:B------:R-:W-:Y:S01]  /*08d0*/  IMAD.X R105, RZ, RZ, UR9, P3 ;  /* 0x00000009ff697e24 */ /* 0x000fe200098e06ff */
[----:B------:R-:W-:Y:S02]  /*08e0*/  IADD3 R100, P4, R100, UR8, RZ ;  /* 0x0000000864647c10 */ /* 0x000fe4000ff9e0ff */
[----:B------:R-:W-:Y:S01]  /*08f0*/  IADD3 R92, P6, R92, UR8, RZ ;  /* 0x000000085c5c7c10 */ /* 0x000fe2000ffde0ff */
[----:B------:R-:W-:Y:S01]  /*0900*/  UIADD3 UR42, UR4, -0xe443238, URZ ;  /* 0xf1bbcdc8042a7890 */ /* 0x000fe2000fffe03f */
[----:B------:R-:W-:Y:S01]  /*0910*/  IADD3 R96, P5, R96, UR8, RZ ;  /* 0x0000000860607c10 */ /* 0x000fe2000ffbe0ff */
[----:B------:R-:W-:Y:S01]  /*0920*/  UIADD3 UR43, UR5, -0x24c28bd8, URZ ;  /* 0xdb3d7428052b7890 */ /* 0x000fe2000fffe03f */
[----:B------:R-:W-:Y:S01]  /*0930*/  IADD3 R88, P3, R88, UR8, RZ ;  /* 0x0000000858587c10 */ /* 0x000fe2000ff7e0ff */
[----:B------:R-:W-:Y:S01]  /*0940*/  IMAD.HI.U32 R43, R41, -0x326172a9, RZ ;  /* 0xcd9e8d57292b7827 */ /* 0x000fe200078e00ff */
[----:B------:R-:W-:-:S03]  /*0950*/  IADD3.X R97, RZ, UR9, RZ, P5, !PT ;  /* 0x00000009ff617c10 */ /* 0x000fc6000affe4ff */
[----:B------:R-:W-:Y:S01]  /*0960*/  IMAD.HI.U32 R3, R42, -0x2daee0ad, RZ ;  /* 0xd2511f532a037827 */ /* 0x000fe200078e00ff */
[----:B------:R-:W-:-:S03]  /*0970*/  IADD3.X R89, RZ, UR9, RZ, P3, !PT ;  /* 0x00000009ff597c10 */ /* 0x000fc60009ffe4ff */
[----:B------:R-:W-:Y:S02]  /*0980*/  IMAD.X R101, RZ, RZ, UR9, P4 ;  /* 0x00000009ff657e24 */ /* 0x000fe4000a0e06ff */
[----:B------:R-:W-:Y:S01]  /*0990*/  IMAD.X R93, RZ, RZ, UR9, P6 ;  /* 0x00000009ff5d7e24 */ /* 0x000fe2000b0e06ff */
[----:B------:R-:W-:Y:S01]  /*09a0*/  LOP3.LUT R164, R43, UR42, R164, 0x96, !PT ;  /* 0x0000002a2ba47c12 */ /* 0x000fe2000f8e96a4 */
[----:B-1----:R-:W-:Y:S01]  /*09b0*/  IMAD.WIDE.U32 R80, R81, 0x10, R56 ;  /* 0x0000001051507825 */ /* 0x002fe200078e0038 */
[----:B------:R-:W-:-:S03]  /*09c0*/  LOP3.LUT R160, R3, UR43, R160, 0x96, !PT ;  /* 0x0000002b03a07c12 */ /* 0x000fc6000f8e96a0 */
        /* <DEDUP_REMOVED lines=26> */
[--C-:B------:R-:W-:Y:S01]  /*0b70*/  HADD2.F32 R3, -RZ, R44.reuse.H0_H0 ;  /* 0x2000002cff037230 */ /* 0x100fe20000004100 */
[----:B------:R-:W-:Y:S01]  /*0b80*/  @!P0 CS2R R4, SRZ ;  /* 0x0000000000048805 */ /* 0x000fe2000001ff00 */
[----:B------:R-:W-:Y:S01]  /*0b90*/  HADD2.F32 R2, -RZ, R44.H1_H1 ;  /* 0x3000002cff027230 */ /* 0x000fe20000004100 */
[----:B------:R-:W-:Y:S01]  /*0ba0*/  @!P0 CS2R R6, SRZ ;  /* 0x0000000000068805 */ /* 0x000fe2000001ff00 */
[----:B------:R-:W-:Y:S01]  /*0bb0*/  HADD2.F32 R43, -RZ, R45.H0_H0 ;  /* 0x2000002dff2b7230 */ /* 0x000fe20000004100 */
[----:B------:R0:W-:Y:S01]  /*0bc0*/  STL [R1+0x3c], R3 ;  /* 0x00003c0301007387 */ /* 0x0001e20000100800 */
[----:B------:R-:W-:-:S02]  /*0bd0*/  @!P0 CS2R R176, SRZ ;  /* 0x0000000000b08805 */ /* 0x000fc4000001ff00 */
[----:B------:R-:W-:Y:S02]  /*0be0*/  @!P1 CS2R R16, SRZ ;  /* 0x0000000000109805 */ /* 0x000fe4000001ff00 */
[----:B------:R-:W-:Y:S01]  /*0bf0*/  @!P1 CS2R R8, SRZ ;  /* 0x0000000000089805 */ /* 0x000fe2000001ff00 */
[----:B------:R1:W-:Y:S01]  /*0c00*/  STL [R1+0x38], R2 ;  /* 0x0000380201007387 */ /* 0x0003e20000100800 */
[----:B------:R-:W-:Y:S02]  /*0c10*/  @!P0 CS2R R208, SRZ ;  /* 0x0000000000d08805 */ /* 0x000fe4000001ff00 */
[----:B------:R-:W-:Y:S02]  /*0c20*/  @!P0 CS2R R192, SRZ ;  /* 0x0000000000c08805 */ /* 0x000fe4000001ff00 */
[----:B------:R-:W-:Y:S01]  /*0c30*/  @!P0 CS2R R178, SRZ ;  /* 0x0000000000b28805 */ /* 0x000fe2000001ff00 */
[----:B------:R2:W-:Y:S01]  /*0c40*/  STL [R1+0x34], R43 ;  /* 0x0000342b01007387 */ /* 0x0005e20000100800 */
[----:B------:R-:W-:Y:S01]  /*0c50*/  @!P1 CS2R R236, SRZ ;  /* 0x0000000000ec9805 */ /* 0x000fe2000001ff00 */
[----:B0-----:R-:W-:Y:S01]  /*0c60*/  HADD2.F32 R3, -RZ, R45.H1_H1 ;  /* 0x3000002dff037230 */ /* 0x001fe20000004100 */
[----:B------:R-:W-:-:S02]  /*0c70*/  @!P1 CS2R R238, SRZ ;  /* 0x0000000000ee9805 */ /* 0x000fc4000001ff00 */
[----:B------:R-:W-:Y:S02]  /*0c80*/  @!P1 CS2R R10, SRZ ;  /* 0x00000000000a9805 */ /* 0x000fe4000001ff00 */
[----:B------:R-:W-:Y:S01]  /*0c90*/  @!P0 CS2R R210, SRZ ;  /* 0x0000000000d28805 */ /* 0x000fe2000001ff00 */
[--C-:B-1----:R-:W-:Y:S01]  /*0ca0*/  HADD2.F32 R2, -RZ, R46.reuse.H0_H0 ;  /* 0x2000002eff027230 */ /* 0x102fe20000004100 */
[----:B------:R0:W-:Y:S01]  /*0cb0*/  STL [R1+0x30], R3 ;  /* 0x0000300301007387 */ /* 0x0001e20000100800 */
[----:B------:R-:W-:Y:S02]  /*0cc0*/  @!P0 CS2R R194, SRZ ;  /* 0x0000000000c28805 */ /* 0x000fe4000001ff00 */
[----:B------:R-:W-:Y:S01]  /*0cd0*/  @!P1 CS2R R228, SRZ ;  /* 0x0000000000e49805 */ /* 0x000fe2000001ff00 */
[----:B--2---:R-:W-:Y:S01]  /*0ce0*/  HADD2.F32 R43, -RZ, R46.H1_H1 ;  /* 0x3000002eff2b7230 */ /* 0x004fe20000004100 */
[----:B------:R1:W-:Y:S01]  /*0cf0*/  STL [R1+0x2c], R2 ;  /* 0x00002c0201007387 */ /* 0x0003e20000100800 */
[----:B------:R-:W-:-:S02]  /*0d00*/  @!P1 CS2R R230, SRZ ;  /* 0x0000000000e69805 */ /* 0x000fc4000001ff00 */
[----:B------:R-:W-:Y:S01]  /*0d10*/  @!P1 CS2R R14, SRZ ;  /* 0x00000000000e9805 */ /* 0x000fe2000001ff00 */
[--C-:B------:R-:W-:Y:S01]  /*0d20*/  HADD2.F32 R187, -RZ, R12.reuse.H0_H0 ;  /* 0x2000000cffbb7230 */ /* 0x100fe20000004100 */
[----:B------:R-:W-:Y:S01]  /*0d30*/  STL [R1+0x28], R43 ;  /* 0x0000282b01007387 */ /* 0x000fe20000100800 */
[----:B------:R-:W-:Y:S01]  /*0d40*/  HADD2.F32 R185, -RZ, R12.H1_H1 ;  /* 0x3000000cffb97230 */ /* 0x000fe20000004100 */
[----:B------:R-:W-:Y:S01]  /*0d50*/  UIADD3 UR44, UR4, -0x700cb87f, URZ ;  /* 0x8ff34781042c7890 */ /* 0x000fe2000fffe03f */
[----:B0-----:R-:W-:Y:S01]  /*0d60*/  HADD2.F32 R3, -RZ, R47.H0_H0 ;  /* 0x2000002fff037230 */ /* 0x001fe20000004100 */
[----:B------:R-:W-:Y:S01]  /*0d70*/  UIADD3 UR45, UR5, -0x695add53, URZ ;  /* 0x96a522ad052d7890 */ /* 0x000fe2000fffe03f */
[----:B------:R-:W-:Y:S01]  /*0d80*/  HADD2.F32 R183, -RZ, R13.H0_H0 ;  /* 0x2000000dffb77230 */ /* 0x000fe20000004100 */
[----:B------:R-:W-:Y:S01]  /*0d90*/  @!P0 CS2R R28, SRZ ;  /* 0x00000000001c8805 */ /* 0x000fe2000001ff00 */
[----:B-1----:R-:W-:Y:S01]  /*0da0*/  HADD2.F32 R2, -RZ, R47.H1_H1 ;  /* 0x3000002fff027230 */ /* 0x002fe20000004100 */
[----:B------:R0:W-:Y:S01]  /*0db0*/  STL [R1+0x24], R3 ;  /* 0x0000240301007387 */ /* 0x0001e20000100800 */
[----:B------:R-:W-:Y:S01]  /*0dc0*/  HADD2.F32 R181, -RZ, R13.H1_H1 ;  /* 0x3000000dffb57230 */ /* 0x000fe20000004100 */
[----:B------:R-:W-:Y:S01]  /*0dd0*/  @!P0 CS2R R30, SRZ ;  /* 0x00000000001e8805 */ /* 0x000fe2000001ff00 */
[--C-:B------:R-:W-:Y:S01]  /*0de0*/  HADD2.F32 R172, -RZ, R4.reuse.H0_H0 ;  /* 0x20000004ffac7230 */ /* 0x100fe20000004100 */
[----:B------:R1:W-:Y:S01]  /*0df0*/  STL [R1+0x20], R2 ;  /* 0x0000200201007387 */ /* 0x0003e20000100800 */
[----:B------:R-:W-:Y:S01]  /*0e00*/  HADD2.F32 R170, -RZ, R4.H1_H1 ;  /* 0x30000004ffaa7230 */ /* 0x000fe20000004100 */
[----:B------:R-:W-:-:S02]  /*0e10*/  @!P1 CS2R R24, SRZ ;  /* 0x0000000000189805 */ /* 0x000fc4000001ff00 */
[----:B------:R-:W-:Y:S02]  /*0e20*/  @!P1 CS2R R26, SRZ ;  /* 0x00000000001a9805 */ /* 0x000fe4000001ff00 */
[----:B------:R-:W-:Y:S02]  /*0e30*/  @!P1 CS2R R20, SRZ ;  /* 0x0000000000149805 */ /* 0x000fe4000001ff00 */
[----:B------:R-:W-:Y:S01]  /*0e40*/  @!P1 CS2R R22, SRZ ;  /* 0x0000000000169805 */ /* 0x000fe2000001ff00 */
[--C-:B0-----:R-:W-:Y:S01]  /*0e50*/  HADD2.F32 R3, -RZ, R36.reuse.H0_H0 ;  /* 0x20000024ff037230 */ /* 0x101fe20000004100 */
[----:B------:R-:W-:Y:S01]  /*0e60*/  @!P1 CS2R R18, SRZ ;  /* 0x0000000000129805 */ /* 0x000fe2000001ff00 */
[----:B------:R-:W-:Y:S01]  /*0e70*/  IMAD R42, R42, -0x2daee0ad, RZ ;  /* 0xd2511f532a2a7824 */ /* 0x000fe200078e02ff */
[----:B------:R-:W-:Y:S01]  /*0e80*/  ULDC.64 UR8, c[0x0][0x228] ;  /* 0x00008a0000087ab9 */ /* 0x000fe20000000a00 */
[----:B-1----:R-:W-:Y:S01]  /*0e90*/  HADD2.F32 R2, -RZ, R36.H1_H1 ;  /* 0x30000024ff027230 */ /* 0x002fe20000004100 */
[----:B------:R0:W-:Y:S01]  /*0ea0*/  STL [R1+0x1c], R3 ;  /* 0x00001c0301007387 */ /* 0x0001e20000100800 */
[--C-:B------:R-:W-:Y:S01]  /*0eb0*/  HADD2.F32 R36, -RZ, R37.reuse.H0_H0 ;  /* 0x20000025ff247230 */ /* 0x100fe20000004100 */
[----:B------:R-:W-:Y:S01]  /*0ec0*/  ISETP.NE.U32.AND P0, PT, RZ, UR8, PT ;  /* 0x00000008ff007c0c */ /* 0x000fe2000bf05070 */
[----:B------:R-:W-:Y:S01]  /*0ed0*/  IMAD R41, R41, -0x326172a9, RZ ;  /* 0xcd9e8d5729297824 */ /* 0x000fe200078e02ff */
[----:B------:R1:W-:Y:S01]  /*0ee0*/  STL [R1+0x18], R2 ;  /* 0x0000180201007387 */ /* 0x0003e20000100800 */
[----:B------:R-:W-:Y:S01]  /*0ef0*/  IMAD.HI.U32 R12, R160, -0x326172a9, RZ ;  /* 0xcd9e8d57a00c7827 */ /* 0x000fe200078e00ff */
[----:B------:R-:W-:Y:S01]  /*0f00*/  LOP3.LUT R159, R32, 0x3, RZ, 0xc0, !PT ;  /* 0x00000003209f7812 */ /* 0x000fe200078ec0ff */
[----:B------:R-:W-:Y:S01]  /*0f10*/  ULDC UR25, c[0x0][0x218] ;  /* 0x0000860000197ab9 */ /* 0x000fe20000000800 */
[----:B------:R2:W-:Y:S01]  /*0f20*/  STL [R1+0x14], R36 ;  /* 0x0000142401007387 */ /* 0x0005e20000100800 */
[----:B------:R-:W-:Y:S01]  /*0f30*/  IMAD.HI.U32 R13, R164, -0x2daee0ad, RZ ;  /* 0xd2511f53a40d7827 */ /* 0x000fe200078e00ff */
[----:B------:R-:W-:Y:S01]  /*0f40*/  LOP3.LUT R161, R12, UR44, R41, 0x96, !PT ;  /* 0x0000002c0ca17c12 */ /* 0x000fe2000f8e9629 */
[----:B------:R-:W-:Y:S01]  /*0f50*/  ULDC.U8 UR26, c[0x0][0x2a0] ;  /* 0x0000a800001a7ab9 */ /* 0x000fe20000000000 */
[----:B------:R-:W-:Y:S01]  /*0f60*/  ISETP.NE.AND.EX P0, PT, RZ, UR9, PT, P0 ;  /* 0x00000009ff007c0c */ /* 0x000fe2000bf05300 */
[----:B0-----:R-:W-:Y:S01]  /*0f70*/  HADD2.F32 R3, -RZ, R37.H1_H1 ;  /* 0x30000025ff037230 */ /* 0x001fe20000004100 */
[----:B------:R-:W-:Y:S01]  /*0f80*/  LOP3.LUT R158, R13, UR45, R42, 0x96, !PT ;  /* 0x0000002d0d9e7c12 */ /* 0x000fe2000f8e962a */
[--C-:B-1----:R-:W-:Y:S01]  /*0f90*/  HADD2.F32 R2, -RZ, R38.reuse.H0_H0 ;  /* 0x20000026ff027230 */ /* 0x102fe20000004100 */
[----:B------:R-:W-:Y:S01]  /*0fa0*/  MOV R13, R35 ;  /* 0x00000023000d7202 */ /* 0x000fe20000000f00 */
[----:B------:R-:W-:Y:S01]  /*0fb0*/  HADD2.F32 R168, -RZ, R5.H0_H0 ;  /* 0x20000005ffa87230 */ /* 0x000fe20000004100 */
[----:B------:R0:W-:Y:S01]  /*0fc0*/  STL [R1+0x10], R3 ;  /* 0x0000100301007387 */ /* 0x0001e20000100800 */
[----:B--2---:R-:W-:Y:S01]  /*0fd0*/  HADD2.F32 R36, -RZ, R38.H1_H1 ;  /* 0x30000026ff247230 */ /* 0x004fe20000004100 */
[----:B------:R-:W-:Y:S01]  /*0fe0*/  ULDC UR27, c[0x0][0x290] ;  /* 0x0000a400001b7ab9 */ /* 0x000fe20000000800 */
[----:B------:R-:W-:Y:S01]  /*0ff0*/  HADD2.F32 R4, -RZ, R6.H1_H1 ;  /* 0x30000006ff047230 */ /* 0x000fe20000004100 */
[----:B------:R1:W-:Y:S01]  /*1000*/  STL [R1+0xc], R2 ;  /* 0x00000c0201007387 */ /* 0x0003e20000100800 */
[--C-:B------:R-:W-:Y:S01]  /*1010*/  HADD2.F32 R188, -RZ, R176.reuse.H0_H0 ;  /* 0x200000b0ffbc7230 */ /* 0x100fe20000004100 */
[----:B------:R-:W-:Y:S01]  /*1020*/  ULDC.64 UR8, c[0x0][0x228] ;  /* 0x00008a0000087ab9 */ /* 0x000fe20000000a00 */
[----:B------:R-:W-:Y:S01]  /*1030*/  HADD2.F32 R186, -RZ, R176.H1_H1 ;  /* 0x300000b0ffba7230 */ /* 0x000fe20000004100 */
[----:B------:R-:W-:Y:S01]  /*1040*/  STL [R1+0x8], R36 ;  /* 0x0000082401007387 */ /* 0x000fe20000100800 */
[--C-:B------:R-:W-:Y:S01]  /*1050*/  HADD2.F32 R203, -RZ, R16.reuse.H0_H0 ;  /* 0x20000010ffcb7230 */ /* 0x100fe20000004100 */
[----:B------:R-:W-:Y:S01]  /*1060*/  ULDC.64 UR10, c[0x0][0x230] ;  /* 0x00008c00000a7ab9 */ /* 0x000fe20000000a00 */
[--C-:B0-----:R-:W-:Y:S01]  /*1070*/  HADD2.F32 R3, -RZ, R39.reuse.H0_H0 ;  /* 0x20000027ff037230 */ /* 0x101fe20000004100 */
[----:B------:R-:W-:Y:S01]  /*1080*/  ULDC.64 UR12, c[0x0][0x238] ;  /* 0x00008e00000c7ab9 */ /* 0x000fe20000000a00 */
[----:B------:R-:W-:Y:S01]  /*1090*/  HADD2.F32 R201, -RZ, R16.H1_H1 ;  /* 0x30000010ffc97230 */ /* 0x000fe20000004100 */
[----:B------:R-:W-:Y:S01]  /*10a0*/  HFMA2.MMA R16, -RZ, RZ, 0, 0 ;  /* 0x00000000ff107435 */ /* 0x000fe200000001ff */
[----:B-1----:R-:W-:Y:S01]  /*10b0*/  HADD2.F32 R2, -RZ, R39.H1_H1 ;  /* 0x30000027ff027230 */ /* 0x002fe20000004100 */
[----:B------:R0:W-:Y:S01]  /*10c0*/  STL [R1+0x4], R3 ;  /* 0x0000040301007387 */ /* 0x0001e20000100800 */
[--C-:B------:R-:W-:Y:S01]  /*10d0*/  HADD2.F32 R171, -RZ, R8.reuse.H0_H0 ;  /* 0x20000008ffab7230 */ /* 0x100fe20000004100 */
[----:B------:R-:W-:Y:S01]  /*10e0*/  ULDC.64 UR14, c[0x0][0x240] ;  /* 0x00009000000e7ab9 */ /* 0x000fe20000000a00 */
[----:B------:R-:W-:Y:S01]  /*10f0*/  HADD2.F32 R169, -RZ, R8.H1_H1 ;  /* 0x30000008ffa97230 */ /* 0x000fe20000004100 */
[----:B------:R1:W-:Y:S01]  /*1100*/  STL [R1], R2 ;  /* 0x0000000201007387 */ /* 0x0003e20000100800 */
[----:B------:R-:W-:Y:S01]  /*1110*/  HADD2.F32 R167, -RZ, R9.H0_H0 ;  /* 0x20000009ffa77230 */ /* 0x000fe20000004100 */
[----:B------:R-:W-:Y:S01]  /*1120*/  ULDC.64 UR16, c[0x0][0x248] ;  /* 0x0000920000107ab9 */ /* 0x000fe20000000a00 */
[--C-:B------:R-:W-:Y:S01]  /*1130*/  HADD2.F32 R220, -RZ, R208.reuse.H0_H0 ;  /* 0x200000d0ffdc7230 */ /* 0x100fe20000004100 */
[----:B------:R-:W-:Y:S01]  /*1140*/  ULDC.64 UR18, c[0x0][0x2b8] ;  /* 0x0000ae0000127ab9 */ /* 0x000fe20000000a00 */
[----:B------:R-:W-:Y:S01]  /*1150*/  HADD2.F32 R218, -RZ, R208.H1_H1 ;  /* 0x300000d0ffda7230 */ /* 0x000fe20000004100 */
[----:B------:R-:W-:Y:S01]  /*1160*/  ULDC.64 UR20, c[0x0][0x2c0] ;  /* 0x0000b00000147ab9 */ /* 0x000fe20000000a00 */
[----:B0-----:R-:W-:Y:S01]  /*1170*/  HADD2.F32 R3, -RZ, R6.H0_H0 ;  /* 0x20000006ff037230 */ /* 0x001fe20000004100 */
[----:B------:R-:W-:Y:S01]  /*1180*/  ULDC.64 UR22, c[0x0][0x210] ;  /* 0x0000840000167ab9 */ /* 0x000fe20000000a00 */
[----:B------:R-:W-:-:S02]  /*1190*/  HADD2.F32 R6, -RZ, R7.H1_H1 ;  /* 0x30000007ff067230 */ /* 0x000fc40000004100 */
[----:B-1----:R-:W-:Y:S02]  /*11a0*/  HADD2.F32 R2, -RZ, R5.H1_H1 ;  /* 0x30000005ff027230 */ /* 0x002fe40000004100 */
[----:B------:R-:W-:Y:S02]  /*11b0*/  HADD2.F32 R5, -RZ, R7.H0_H0 ;  /* 0x20000007ff057230 */ /* 0x000fe40000004100 */
        /* <DEDUP_REMOVED lines=17> */
[----:B------:R-:W-:Y:S02]  /*12d0*/  HADD2.F32 R212, -RZ, R210.H0_H0 ;  /* 0x200000d2ffd47230 */ /* 0x000fe40000004100 */
[--C-:B------:R-:W-:Y:S02]  /*12e0*/  HADD2.F32 R208, -RZ, R211.reuse.H0_H0 ;  /* 0x200000d3ffd07230 */ /* 0x100fe40000004100 */
[----:B------:R-:W-:Y:S02]  /*12f0*/  HADD2.F32 R206, -RZ, R211.H1_H1 ;  /* 0x300000d3ffce7230 */ /* 0x000fe40000004100 */
[--C-:B------:R-:W-:Y:S02]  /*1300*/  HADD2.F32 R200, -RZ, R193.reuse.H0_H0 ;  /* 0x200000c1ffc87230 */ /* 0x100fe40000004100 */
[----:B------:R-:W-:-:S02]  /*1310*/  HADD2.F32 R198, -RZ, R193.H1_H1 ;  /* 0x300000c1ffc67230 */ /* 0x000fc40000004100 */
[----:B------:R-:W-:Y:S02]  /*1320*/  HADD2.F32 R196, -RZ, R194.H0_H0 ;  /* 0x200000c2ffc47230 */ /* 0x000fe40000004100 */
[--C-:B------:R-:W-:Y:S02]  /*1330*/  HADD2.F32 R192, -RZ, R195.reuse.H0_H0 ;  /* 0x200000c3ffc07230 */ /* 0x100fe40000004100 */
[----:B------:R-:W-:Y:S02]  /*1340*/  HADD2.F32 R190, -RZ, R195.H1_H1 ;  /* 0x300000c3ffbe7230 */ /* 0x000fe40000004100 */
[----:B------:R-:W-:Y:S02]  /*1350*/  HADD2.F32 R180, -RZ, R178.H0_H0 ;  /* 0x200000b2ffb47230 */ /* 0x000fe40000004100 */
[----:B------:R-:W-:Y:S02]  /*1360*/  HADD2.F32 R240, -RZ, R239.H0_H0 ;  /* 0x200000effff07230 */ /* 0x000fe40000004100 */
[----:B------:R-:W-:-:S02]  /*1370*/  HADD2.F32 R238, -RZ, R228.H0_H0 ;  /* 0x200000e4ffee7230 */ /* 0x000fc40000004100 */
[----:B------:R-:W-:Y:S02]  /*1380*/  HADD2.F32 R237, -RZ, R228.H1_H1 ;  /* 0x300000e4ffed7230 */ /* 0x000fe40000004100 */
[--C-:B------:R-:W-:Y:S02]  /*1390*/  HADD2.F32 R236, -RZ, R229.reuse.H0_H0 ;  /* 0x200000e5ffec7230 */ /* 0x100fe40000004100 */
[----:B------:R-:W-:Y:S02]  /*13a0*/  HADD2.F32 R235, -RZ, R229.H1_H1 ;  /* 0x300000e5ffeb7230 */ /* 0x000fe40000004100 */
[--C-:B------:R-:W-:Y:S02]  /*13b0*/  HADD2.F32 R234, -RZ, R230.reuse.H0_H0 ;  /* 0x200000e6ffea7230 */ /* 0x100fe40000004100 */
[----:B------:R-:W-:Y:S02]  /*13c0*/  HADD2.F32 R233, -RZ, R230.H1_H1 ;  /* 0x300000e6ffe97230 */ /* 0x000fe40000004100 */
[----:B------:R-:W-:-:S02]  /*13d0*/  HADD2.F32 R232, -RZ, R231.H0_H0 ;  /* 0x200000e7ffe87230 */ /* 0x000fc40000004100 */
[--C-:B------:R-:W-:Y:S02]  /*13e0*/  HADD2.F32 R179, -RZ, R14.reuse.H0_H0 ;  /* 0x2000000effb37230 */ /* 0x100fe40000004100 */
[----:B------:R-:W-:Y:S02]  /*13f0*/  HADD2.F32 R177, -RZ, R14.H1_H1 ;  /* 0x3000000effb17230 */ /* 0x000fe40000004100 */
[--C-:B------:R-:W-:Y:S02]  /*1400*/  HADD2.F32 R175, -RZ, R15.reuse.H0_H0 ;  /* 0x2000000fffaf7230 */ /* 0x100fe40000004100 */
[----:B------:R-:W-:Y:S01]  /*1410*/  HADD2.F32 R173, -RZ, R15.H1_H1 ;  /* 0x3000000fffad7230 */ /* 0x000fe20000004100 */
[----:B------:R-:W-:Y:S01]  /*1420*/  MOV R15, R33 ;  /* 0x00000021000f7202 */ /* 0x000fe20000000f00 */
        /* <DEDUP_REMOVED lines=36> */
[----:B------:R-:W-:Y:S02]  /*1670*/  HADD2.F32 R11, -RZ, R11.H1_H1 ;  /* 0x3000000bff0b7230 */ /* 0x000fe40000004100 */
[----:B------:R-:W-:-:S02]  /*1680*/  IMAD.MOV.U32 R12, RZ, RZ, R40 ;  /* 0x000000ffff0c7224 */ /* 0x000fc400078e0028 */
[----:B------:R-:W-:Y:S02]  /*1690*/  IMAD.MOV.U32 R14, RZ, RZ, R34 ;  /* 0x000000ffff0e7224 */ /* 0x000fe400078e0022 */
[----:B------:R-:W-:Y:S02]  /*16a0*/  IMAD R160, R160, -0x326172a9, RZ ;  /* 0xcd9e8d57a0a07824 */ /* 0x000fe400078e02ff */
[----:B------:R-:W-:Y:S02]  /*16b0*/  IMAD R164, R164, -0x2daee0ad, RZ ;  /* 0xd2511f53a4a47824 */ /* 0x000fe400078e02ff */
[----:B------:R-:W-:-:S07]  /*16c0*/  IMAD.MOV.U32 R38, RZ, RZ, 0x1 ;  /* 0x00000001ff267424 */ /* 0x000fce00078e00ff */
.L_x_7684:
[----:B------:R-:W0:Y:S01]  /*16d0*/  @P0 LDC.64 R26, c[0x0][0x228] ;  /* 0x00008a00ff1a0b82 */ /* 0x000e220000000a00 */
        /* <DEDUP_REMOVED lines=27> */
.L_x_6781:
[----:B------:R-:W-:-:S07]  /*1890*/  IMAD.MOV.U32 R0, RZ, RZ, R160 ;  /* 0x000000ffff007224 */ /* 0x000fce00078e00a0 */
.L_x_6782:
[----:B------:R-:W-:Y:S05]  /*18a0*/  BSYNC B0 ;  /* 0x0000000000007941 */ /* 0x000fea0003800000 */
.L_x_6780:
        /* <DEDUP_REMOVED lines=16> */
.L_x_6786:
[----:B------:R-:W-:Y:S05]  /*19b0*/  BSYNC B1 ;  /* 0x0000000000017941 */ /* 0x000fea0003800000 */
.L_x_6785:
        /* <DEDUP_REMOVED lines=42> */
.L_x_6784:
[----:B------:R-:W-:Y:S05]  /*1c60*/  BSYNC B0 ;  /* 0x0000000000007941 */ /* 0x000fea0003800000 */
.L_x_6783:
[----:B------:R-:W0:Y:S01]  /*1c70*/  LDC R44, c[0x0][0x298] ;  /* 0x0000a600ff2c7b82 */ /* 0x000e220000000800 */
[----:B------:R-:W-:Y:S01]  /*1c80*/  HFMA2.MMA R45, -RZ, RZ, 0.1171875, 0 ;  /* 0x2f800000ff2d7435 */ /* 0x000fe200000001ff */
[----:B------:R-:W-:Y:S01]  /*1c90*/  ISETP.NE.U32.AND P2, PT, RZ, UR8, PT ;  /* 0x00000008ff007c0c */ /* 0x000fe2000bf45070 */
[----:B-----5:R-:W-:Y:S01]  /*1ca0*/  HADD2.F32 R27, -RZ, R28.H0_H0 ;  /* 0x2000001cff1b7230 */ /* 0x020fe20000004100 */
[----:B------:R-:W-:Y:S02]  /*1cb0*/  I2FP.F32.U32 R0, R0 ;  /* 0x0000000000007245 */ /* 0x000fe40000201000 */
[----:B------:R-:W-:Y:S02]  /*1cc0*/  ISETP.NE.AND.EX P2, PT, RZ, UR9, PT, P2 ;  /* 0x00000009ff007c0c */ /* 0x000fe4000bf45320 */
[----:B------:R-:W1:Y:S03]  /*1cd0*/  LDC R43, c[0x0][0x294] ;  /* 0x0000a500ff2b7b82 */ /* 0x000e660000000800 */
[----:B------:R-:W-:Y:S01]  /*1ce0*/  FFMA.FTZ R0, R0, R45, 1.1641532182693481445e-10 ;  /* 0x2f00000000007423 */ /* 0x000fe2000001002d */
[----:B0-----:R-:W-:-:S04]  /*1cf0*/  FMUL.FTZ R27, R27, R44 ;  /* 0x0000002c1b1b7220 */ /* 0x001fc80000410000 */
[----:B-1----:R-:W-:-:S04]  /*1d00*/  FSETP.GTU.FTZ.AND P3, PT, R0, R43, PT ;  /* 0x0000002b0000720b */ /* 0x002fc80003f7c000 */
[----:B------:R-:W-:Y:S02]  /*1d10*/  P2R R0, PR, RZ, 0x8 ;  /* 0x00000008ff007803 */ /* 0x000fe40000000000 */
        /* <DEDUP_REMOVED lines=8> */
.L_x_6787:
        /* <DEDUP_REMOVED lines=12> */
.L_x_6790:
[----:B------:R-:W-:-:S07]  /*1e60*/  IMAD.MOV.U32 R17, RZ, RZ, R160 ;  /* 0x000000ffff117224 */ /* 0x000fce00078e00a0 */
.L_x_6791:
[----:B------:R-:W-:Y:S05]  /*1e70*/  BSYNC B0 ;  /* 0x0000000000007941 */ /* 0x000fea0003800000 */
.L_x_6789:
        /* <DEDUP_REMOVED lines=16> */
.L_x_6795:
[----:B------:R-:W-:Y:S05]  /*1f80*/  BSYNC B1 ;  /* 0x0000000000017941 */ /* 0x000fea0003800000 */
.L_x_6794:
        /* <DEDUP_REMOVED lines=42> */
.L_x_6793:
[----:B------:R-:W-:Y:S05]  /*2230*/  BSYNC B0 ;  /* 0x0000000000007941 */ /* 0x000fea0003800000 */
.L_x_6792:
[----:B------:R-:W-:Y:S01]  /*2240*/  I2FP.F32.U32 R32, R17 ;  /* 0x0000001100207245 */ /* 0x000fe20000201000 */
[----:B------:R-:W-:Y:S02]  /*2250*/  HADD2.F32 R17, -RZ, R48.H0_H0 ;  /* 0x20000030ff117230 */ /* 0x000fe40000004100 */
[----:B------:R-:W-:Y:S02]  /*2260*/  @P1 HADD2.F32 R34, -RZ, R52.H0_H0 ;  /* 0x20000034ff221230 */ /* 0x000fe40000004100 */
[----:B------:R-:W-:Y:S01]  /*2270*/  FFMA.FTZ R32, R32, R45, 1.1641532182693481445e-10 ;  /* 0x2f00000020207423 */ /* 0x000fe2000001002d */
[----:B------:R-:W-:-:S04]  /*2280*/  FMUL.FTZ R17, R17, R44 ;  /* 0x0000002c11117220 */ /* 0x000fc80000410000 */
[----:B------:R-:W-:-:S04]  /*2290*/  FSETP.GTU.FTZ.AND P3, PT, R32, R43, PT ;  /* 0x0000002b2000720b */ /* 0x000fc80003f7c000 */
[----:B------:R-:W-:Y:S02]  /*22a0*/  FSEL R32, R17, RZ, !P3 ;  /* 0x000000ff11207208 */ /* 0x000fe40005800000 */
[----:B------:R-:W-:-:S03]  /*22b0*/  SEL R17, RZ, 0x1, P3 ;  /* 0x00000001ff117807 */ /* 0x000fc60001800000 */
[----:B------:R-:W-:-:S04]  /*22c0*/  FADD.FTZ R39, R39, R32 ;  /* 0x0000002027277221 */ /* 0x000fc80000010000 */
[----:B------:R-:W-:-:S07]  /*22d0*/  @P1 FADD.FTZ R39, R39, R34 ;  /* 0x0000002227271221 */ /* 0x000fce0000010000 */
.L_x_6788:
        /* <DEDUP_REMOVED lines=12> */
.L_x_6797:
[----:B------:R-:W-:-:S07]  /*23a0*/  MOV R32, R160 ;  /* 0x000000a000207202 */ /* 0x000fce0000000f00 */
.L_x_6798:
[----:B------:R-:W-:Y:S05]  /*23b0*/  BSYNC B0 ;  /* 0x0000000000007941 */ /* 0x000fea0003800000 */
.L_x_6796:
        /* <DEDUP_REMOVED lines=16> */
.L_x_6802:
[----:B------:R-:W-:Y:S05]  /*24c0*/  BSYNC B1 ;  /* 0x0000000000017941 */ /* 0x000fea0003800000 */
.L_x_6801:
        /* <DEDUP_REMOVED lines=42> */
.L_x_6800:
[----:B------:R-:W-:Y:S05]  /*2770*/  BSYNC B0 ;  /* 0x0000000000007941 */ /* 0x000fea0003800000 */
.L_x_6799:
[----:B------:R-:W-:Y:S01]  /*2780*/  I2FP.F32.U32 R26, R32 ;  /* 0x00000020001a7245 */ /* 0x000fe20000201000 */
[----:B------:R-:W-:-:S04]  /*2790*/  HADD2.F32 R35, -RZ, R28.H1_H1 ;  /* 0x3000001cff237230 */ /* 0x000fc80000004100 */
        /* <DEDUP_REMOVED lines=8> */
[----:B------:R-:W-:Y:S01]  /*2820*/  HADD2.F32 R35, -RZ, R52.H1_H1 ;  /* 0x30000034ff237230 */ /* 0x000fe20000004100 */
[----:B------:R-:W-:-:S04]  /*2830*/  MOV R28, R27 ;  /* 0x0000001b001c7202 */ /* 0x000fc80000000f00 */
[----:B------:R-:W-:Y:S01]  /*2840*/  FADD.FTZ R40, R40, R35 ;  /* 0x0000002328287221 */ /* 0x000fe20000010000 */
[----:B------:R-:W-:Y:S06]  /*2850*/  BRA `(.L_x_6804) ;  /* 0x0000000400507947 */ /* 0x000fec0003800000 */
.L_x_6803:
        /* <DEDUP_REMOVED lines=12> */
.L_x_6806:
[----:B------:R-:W-:-:S07]  /*2920*/  IMAD.MOV.U32 R18, RZ, RZ, R160 ;  /* 0x000000ffff127224 */ /* 0x000fce00078e00a0 */
.L_x_6807:
[----:B------:R-:W-:Y:S05]  /*2930*/  BSYNC B0 ;  /* 0x0000000000007941 */ /* 0x000fea0003800000 */
.L_x_6805:
        /* <DEDUP_REMOVED lines=16> */
.L_x_6811:
[----:B------:R-:W-:Y:S05]  /*2a40*/  BSYNC B1 ;  /* 0x0000000000017941 */ /* 0x000fea0003800000 */
.L_x_6810:
        /* <DEDUP_REMOVED lines=42> */
.L_x_6809:
[----:B------:R-:W-:Y:S05]  /*2cf0*/  BSYNC B0 ;  /* 0x0000000000007941 */ /* 0x000fea0003800000 */
.L_x_6808:
[----:B------:R-:W-:Y:S01]  /*2d00*/  I2FP.F32.U32 R18, R18 ;  /* 0x0000001200127245 */ /* 0x000fe20000201000 */
[----:B------:R-:W-:Y:S02]  /*2d10*/  HADD2.F32 R27, -RZ, R48.H1_H1 ;  /* 0x30000030ff1b7230 */ /* 0x000fe40000004100 */
[----:B------:R-:W-:Y:S02]  /*2d20*/  @P1 HADD2.F32 R35, -RZ, R52.H1_H1 ;  /* 0x30000034ff231230 */ /* 0x000fe40000004100 */
[----:B------:R-:W-:Y:S01]  /*2d30*/  FFMA.FTZ R18, R18, R45, 1.1641532182693481445e-10 ;  /* 0x2f00000012127423 */ /* 0x000fe2000001002d */
[----:B------:R-:W-:-:S04]  /*2d40*/  FMUL.FTZ R27, R27, R44 ;  /* 0x0000002c1b1b7220 */ /* 0x000fc80000410000 */
[----:B------:R-:W-:-:S04]  /*2d50*/  FSETP.GTU.FTZ.AND P3, PT, R18, R43, PT ;  /* 0x0000002b1200720b */ /* 0x000fc80003f7c000 */
[----:B------:R-:W-:Y:S02]  /*2d60*/  FSEL R27, R27, RZ, !P3 ;  /* 0x000000ff1b1b7208 */ /* 0x000fe40005800000 */
[----:B------:R-:W-:-:S03]  /*2d70*/  SEL R18, RZ, 0x1, P3 ;  /* 0x00000001ff127807 */ /* 0x000fc60001800000 */
[----:B------:R-:W-:-:S04]  /*2d80*/  FADD.FTZ R40, R40, R27 ;  /* 0x0000001b28287221 */ /* 0x000fc80000010000 */
[----:B------:R-:W-:-:S07]  /*2d90*/  @P1 FADD.FTZ R40, R40, R35 ;  /* 0x0000002328281221 */ /* 0x000fce0000010000 */
.L_x_6804:
        /* <DEDUP_REMOVED lines=12> */
.L_x_6813:
[----:B------:R-:W-:-:S07]  /*2e60*/  MOV R27, R160 ;  /* 0x000000a0001b7202 */ /* 0x000fce0000000f00 */
.L_x_6814:
[----:B------:R-:W-:Y:S05]  /*2e70*/  BSYNC B0 ;  /* 0x0000000000007941 */ /* 0x000fea0003800000 */
.L_x_6812:
        /* <DEDUP_REMOVED lines=16> */
.L_x_6818:
[----:B------:R-:W-:Y:S05]  /*2f80*/  BSYNC B1 ;  /* 0x0000000000017941 */ /* 0x000fea0003800000 */
.L_x_6817:
[C---:B------:R-:W-:Y:S01]  /*2f90*/  IMAD.HI.U32 R35, R12.reuse, -0x326172a9, RZ ;  /* 0xcd9e8d570c237827 */ /* 0x040fe200078e00ff */
        /* <DEDUP_REMOVED lines=41> */
.L_x_6816:
[----:B------:R-:W-:Y:S05]  /*3230*/  BSYNC B0 ;  /* 0x0000000000007941 */ /* 0x000fea0003800000 */
.L_x_6815:
[----:B------:R-:W-:Y:S01]  /*3240*/  I2FP.F32.U32 R28, R27 ;  /* 0x0000001b001c7245 */ /* 0x000fe20000201000 */
[----:B------:R-:W-:-:S04]  /*3250*/  HADD2.F32 R27, -RZ, R29.H0_H0 ;  /* 0x2000001dff1b7230 */ /* 0x000fc80000004100 */
        /* <DEDUP_REMOVED lines=12> */
.L_x_6819:
        /* <DEDUP_REMOVED lines=12> */
.L_x_6822:
[----:B------:R-:W-:-:S07]  /*33e0*/  IMAD.MOV.U32 R19, RZ, RZ, R160 ;  /* 0x000000ffff137224 */ /* 0x000fce00078e00a0 */
.L_x_6823:
[----:B------:R-:W-:Y:S05]  /*33f0*/  BSYNC B0 ;  /* 0x0000000000007941 */ /* 0x000fea0003800000 */
.L_x_6821:
        /* <DEDUP_REMOVED lines=16> */
.L_x_6827:
[----:B------:R-:W-:Y:S05]  /*3500*/  BSYNC B1 ;  /* 0x0000000000017941 */ /* 0x000fea0003800000 */
.L_x_6826:
        /* <DEDUP_REMOVED lines=42> */
.L_x_6825:
[----:B------:R-:W-:Y:S05]  /*37b0*/  BSYNC B0 ;  /* 0x0000000000007941 */ /* 0x000fea0003800000 */
.L_x_6824:
        /* <DEDUP_REMOVED lines=10> */
.L_x_6820:
        /* <DEDUP_REMOVED lines=12> */
.L_x_6829:
[----:B------:R-:W-:-:S07]  /*3920*/  MOV R28, R160 ;  /* 0x000000a0001c7202 */ /* 0x000fce0000000f00 */
.L_x_6830:
[----:B------:R-:W-:Y:S05]  /*3930*/  BSYNC B0 ;  /* 0x0000000000007941 */ /* 0x000fea0003800000 */
.L_x_6828:
        /* <DEDUP_REMOVED lines=16> */
.L_x_6834:
[----:B------:R-:W-:Y:S05]  /*3a40*/  BSYNC B1 ;  /* 0x0000000000017941 */ /* 0x000fea0003800000 */
.L_x_6833:
        /* <DEDUP_REMOVED lines=42> */
.L_x_6832:
[----:B------:R-:W-:Y:S05]  /*3cf0*/  BSYNC B0 ;  /* 0x0000000000007941 */ /* 0x000fea0003800000 */
.L_x_6831:
        /* <DEDUP_REMOVED lines=14> */
.L_x_6835:
        /* <DEDUP_REMOVED lines=12> */
.L_x_6838:
[----:B------:R-:W-:-:S07]  /*3ea0*/  IMAD.MOV.U32 R20, RZ, RZ, R160 ;  /* 0x000000ffff147224 */ /* 0x000fce00078e00a0 */
.L_x_6839:
[----:B------:R-:W-:Y:S05]  /*3eb0*/  BSYNC B0 ;  /* 0x0000000000007941 */ /* 0x000fea0003800000 */
.L_x_6837:
        /* <DEDUP_REMOVED lines=16> */
.L_x_6843:
[----:B------:R-:W-:Y:S05]  /*3fc0*/  BSYNC B1 ;  /* 0x0000000000017941 */ /* 0x000fea0003800000 */
.L_x_6842:
        /* <DEDUP_REMOVED lines=42> */
.L_x_6841:
[----:B------:R-:W-:Y:S05]  /*4270*/  BSYNC B0 ;  /* 0x0000000000007941 */ /* 0x000fea0003800000 */
.L_x_6840:
        /* <DEDUP_REMOVED lines=10> */
.L_x_6836:
        /* <DEDUP_REMOVED lines=12> */
.L_x_6845:
[----:B------:R-:W-:-:S07]  /*43e0*/  MOV R29, R160 ;  /* 0x000000a0001d7202 */ /* 0x000fce0000000f00 */
.L_x_6846:
[----:B------:R-:W-:Y:S05]  /*43f0*/  BSYNC B0 ;  /* 0x0000000000007941 */ /* 0x000fea0003800000 */
.L_x_6844:
        /* <DEDUP_REMOVED lines=16> */
.L_x_6850:
[----:B------:R-:W-:Y:S05]  /*4500*/  BSYNC B1 ;  /* 0x0000000000017941 */ /* 0x000fea0003800000 */
.L_x_6849:
        /* <DEDUP_REMOVED lines=42> */
.L_x_6848:
[----:B------:R-:W-:Y:S05]  /*47b0*/  BSYNC B0 ;  /* 0x0000000000007941 */ /* 0x000fea0003800000 */
.L_x_6847:
        /* <DEDUP_REMOVED lines=14> */
.L_x_6851:
        /* <DEDUP_REMOVED lines=12> */
.L_x_6854:
[----:B------:R-:W-:-:S07]  /*4960*/  IMAD.MOV.U32 R21, RZ, RZ, R160 ;  /* 0x000000ffff157224 */ /* 0x000fce00078e00a0 */
.L_x_6855:
[----:B------:R-:W-:Y:S05]  /*4970*/  BSYNC B0 ;  /* 0x0000000000007941 */ /* 0x000fea0003800000 */
.L_x_6853:
        /* <DEDUP_REMOVED lines=16> */
.L_x_6859:
[----:B------:R-:W-:Y:S05]  /*4a80*/  BSYNC B1 ;  /* 0x0000000000017941 */ /* 0x000fea0003800000 */
.L_x_6858:
        /* <DEDUP_REMOVED lines=42> */
.L_x_6857:
[----:B------:R-:W-:Y:S05]  /*4d30*/  BSYNC B0 ;  /* 0x0000000000007941 */ /* 0x000fea0003800000 */
.L_x_6856:
        /* <DEDUP_REMOVED lines=10> */
.L_x_6852:
        /* <DEDUP_REMOVED lines=12> */
.L_x_6861:
[----:B------:R-:W-:-:S07]  /*4ea0*/  MOV R32, R160 ;  /* 0x000000a000207202 */ /* 0x000fce0000000f00 */
.L_x_6862:
[----:B------:R-:W-:Y:S05]  /*4eb0*/  BSYNC B0 ;  /* 0x0000000000007941 */ /* 0x000fea0003800000 */
.L_x_6860:
        /* <DEDUP_REMOVED lines=16> */
.L_x_6866:
[----:B------:R-:W-:Y:S05]  /*4fc0*/  BSYNC B1 ;  /* 0x0000000000017941 */ /* 0x000fea0003800000 */
.L_x_6865:
        /* <DEDUP_REMOVED lines=42> */
.L_x_6864:
[----:B------:R-:W-:Y:S05]  /*5270*/  BSYNC B0 ;  /* 0x0000000000007941 */ /* 0x000fea0003800000 */
.L_x_6863:
        /* <DEDUP_REMOVED lines=13> */
.L_x_6867:
        /* <DEDUP_REMOVED lines=12> */
.L_x_6870:
[----:B------:R-:W-:-:S07]  /*5410*/  IMAD.MOV.U32 R22, RZ, RZ, R160 ;  /* 0x000000ffff167224 */ /* 0x000fce00078e00a0 */
.L_x_6871:
[----:B------:R-:W-:Y:S05]  /*5420*/  BSYNC B0 ;  /* 0x0000000000007941 */ /* 0x000fea0003800000 */
.L_x_6869:
        /* <DEDUP_REMOVED lines=16> */
.L_x_6875:
[----:B------:R-:W-:Y:S05]  /*5530*/  BSYNC B1 ;  /* 0x0000000000017941 */ /* 0x000fea0003800000 */
.L_x_6874:
        /* <DEDUP_REMOVED lines=42> */
.L_x_6873:
[----:B------:R-:W-:Y:S05]  /*57e0*/  BSYNC B0 ;  /* 0x0000000000007941 */ /* 0x000fea0003800000 */
.L_x_6872:
        /* <DEDUP_REMOVED lines=10> */
.L_x_6868:
        /* <DEDUP_REMOVED lines=12> */
.L_x_6877:
[----:B------:R-:W-:-:S07]  /*5950*/  MOV R30, R160 ;  /* 0x000000a0001e7202 */ /* 0x000fce0000000f00 */
.L_x_6878:
[----:B------:R-:W-:Y:S05]  /*5960*/  BSYNC B0 ;  /* 0x0000000000007941 */ /* 0x000fea0003800000 */
.L_x_6876:
        /* <DEDUP_REMOVED lines=16> */
.L_x_6882:
[----:B------:R-:W-:Y:S05]  /*5a70*/  BSYNC B1 ;  /* 0x0000000000017941 */ /* 0x000fea0003800000 */
.L_x_6881:
        /* <DEDUP_REMOVED lines=42> */
.L_x_6880:
[----:B------:R-:W-:Y:S05]  /*5d20*/  BSYNC B0 ;  /* 0x0000000000007941 */ /* 0x000fea0003800000 */
.L_x_6879:
[----:B------:R-:W-:Y:S01]  /*5d30*/  I2FP.F32.U32 R30, R30 ;  /* 0x0000001e001e7245 */ /* 0x000fe20000201000 */
[----:B------:R-:W-:-:S04]  /*5d40*/  HADD2.F32 R47, -RZ, R31.H0_H0 ;  /* 0x2000001fff2f7230 */ /* 0x000fc80000004100 */
[----:B------:R-:W-:Y:S01]  /*5d50*/  FFMA.FTZ R30, R30, R45, 1.1641532182693481445e-10 ;  /* 0x2f0000001e1e7423 */ /* 0x000fe2000001002d */
[----:B------:R-:W-:-:S04]  /*5d60*/  FMUL.FTZ R47, R47, R44 ;  /* 0x0000002c2f2f7220 */ /* 0x000fc80000410000 */
[----:B------:R-:W-:-:S04]  /*5d70*/  FSETP.GTU.FTZ.AND P4, PT, R30, R43, PT ;  /* 0x0000002b1e00720b */ /* 0x000fc80003f9c000 */
[----:B------:R-:W-:Y:S01]  /*5d80*/  FSEL R36, R47, RZ, !P4 ;  /* 0x000000ff2f247208 */ /* 0x000fe20006000000 */
[----:B------:R-:W-:Y:S08]  /*5d90*/  @P2 BRA `(.L_x_6883) ;  /* 0x0000000000182947 */ /* 0x000ff00003800000 */
[----:B------:R-:W-:Y:S01]  /*5da0*/  IMAD.MOV.U32 R32, RZ, RZ, R37 ;  /* 0x000000ffff207224 */ /* 0x000fe200078e0025 */
[----:B------:R-:W-:Y:S06]  /*5db0*/  @!P1 BRA `(.L_x_6884) ;  /* 0x0000000400609947 */ /* 0x000fec0003800000 */
[----:B------:R-:W-:Y:S01]  /*5dc0*/  HADD2.F32 R47, -RZ, R55.H0_H0 ;  /* 0x20000037ff2f7230 */ /* 0x000fe20000004100 */
[----:B------:R-:W-:-:S04]  /*5dd0*/  MOV R32, R37 ;  /* 0x0000002500207202 */ /* 0x000fc80000000f00 */
[----:B------:R-:W-:Y:S01]  /*5de0*/  FADD.FTZ R36, R36, R47 ;  /* 0x0000002f24247221 */ /* 0x000fe20000010000 */
[----:B------:R-:W-:Y:S06]  /*5df0*/  BRA `(.L_x_6884) ;  /* 0x0000000400507947 */ /* 0x000fec0003800000 */
.L_x_6883:
        /* <DEDUP_REMOVED lines=12> */
.L_x_6886:
[----:B------:R-:W-:-:S07]  /*5ec0*/  IMAD.MOV.U32 R23, RZ, RZ, R160 ;  /* 0x000000ffff177224 */ /* 0x000fce00078e00a0 */
.L_x_6887:
[----:B------:R-:W-:Y:S05]  /*5ed0*/  BSYNC B0 ;  /* 0x0000000000007941 */ /* 0x000fea0003800000 */
.L_x_6885:
        /* <DEDUP_REMOVED lines=16> */
.L_x_6891:
[----:B------:R-:W-:Y:S05]  /*5fe0*/  BSYNC B1 ;  /* 0x0000000000017941 */ /* 0x000fea0003800000 */
.L_x_6890:
        /* <DEDUP_REMOVED lines=42> */
.L_x_6889:
[----:B------:R-:W-:Y:S05]  /*6290*/  BSYNC B0 ;  /* 0x0000000000007941 */ /* 0x000fea0003800000 */
.L_x_6888:
        /* <DEDUP_REMOVED lines=10> */
.L_x_6884:
        /* <DEDUP_REMOVED lines=12> */
.L_x_6893:
[----:B------:R-:W-:-:S07]  /*6400*/  MOV R30, R160 ;  /* 0x000000a0001e7202 */ /* 0x000fce0000000f00 */
.L_x_6894:
[----:B------:R-:W-:Y:S05]  /*6410*/  BSYNC B0 ;  /* 0x0000000000007941 */ /* 0x000fea0003800000 */
.L_x_6892:
        /* <DEDUP_REMOVED lines=16> */
.L_x_6898:
[----:B------:R-:W-:Y:S05]  /*6520*/  BSYNC B1 ;  /* 0x0000000000017941 */ /* 0x000fea0003800000 */
.L_x_6897:
        /* <DEDUP_REMOVED lines=42> */
.L_x_6896:
[----:B------:R-:W-:Y:S05]  /*67d0*/  BSYNC B0 ;  /* 0x0000000000007941 */ /* 0x000fea0003800000 */
.L_x_6895:
        /* <DEDUP_REMOVED lines=13> */
.L_x_6899:
        /* <DEDUP_REMOVED lines=12> */
.L_x_6902:
[----:B------:R-:W-:-:S07]  /*6970*/  IMAD.MOV.U32 R24, RZ, RZ, R160 ;  /* 0x000000ffff187224 */ /* 0x000fce00078e00a0 */
.L_x_6903:
[----:B------:R-:W-:Y:S05]  /*6980*/  BSYNC B0 ;  /* 0x0000000000007941 */ /* 0x000fea0003800000 */
.L_x_6901:
        /* <DEDUP_REMOVED lines=11> */
[----:B------:R-:W-:Y:S01]  /*6a40*/  @!P6 IADD3 R12, R12, 0x1, RZ ;  /* 0x000000010c0ce810 */ /* 0x000fe20007ffe0ff */
[----:B------:R-:W-:Y:S02]  /*6a50*/  @!P6 VIADD R31, R16, 0x1 ;  /* 0x00000001101fe836 */ /* 0x000fe40000000000 */
[----:B------:R-:W-:Y:S01]  /*6a60*/  @!P6 IMAD.MOV.U32 R14, RZ, RZ, RZ ;  /* 0x000000ffff0ee224 */ /* 0x000fe200078e00ff */
[----:B------:R-:W-:-:S13]  /*6a70*/  ISETP.NE.AND P0, PT, R12, RZ, !P6 ;  /* 0x000000ff0c00720c */ /* 0x000fda0007705270 */
[----:B------:R-:W-:Y:S02]  /*6a80*/  @P0 IADD3 R31, R16, RZ, RZ ;  /* 0x000000ff101f0210 */ /* 0x000fe40007ffe0ff */
[----:B------:R-:W-:Y:S02]  /*6a90*/  ISETP.NE.AND P0, PT, R30, RZ, PT ;  /* 0x000000ff1e00720c */ /* 0x000fe40003f05270 */
[----:B------:R-:W-:-:S11]  /*6aa0*/  @!P6 MOV R16, R31 ;  /* 0x0000001f0010e202 */ /* 0x000fd60000000f00 */
.L_x_6907:
[----:B------:R-:W-:Y:S05]  /*6ab0*/  BSYNC B1 ;  /* 0x0000000000017941 */ /* 0x000fea0003800000 */
.L_x_6906:
        /* <DEDUP_REMOVED lines=42> */
.L_x_6905:
[----:B------:R-:W-:Y:S05]  /*6d60*/  BSYNC B0 ;  /* 0x0000000000007941 */ /* 0x000fea0003800000 */
.L_x_6904:
        /* <DEDUP_REMOVED lines=10> */
.L_x_6900:
[----:B------:R-:W-:Y:S01]  /*6e10*/  P2R R31, PR, RZ, 0x4 ;  /* 0x00000004ff1f7803 */ /* 0x000fe20000000000 */
[----:B------:R-:W0:Y:S01]  /*6e20*/  @P0 LDC.64 R46, c[0x0][0x228] ;  /* 0x00008a00ff2e0b82 */ /* 0x000e220000000a00 */
[----:B------:R-:W-:Y:S02]  /*6e30*/  ISETP.NE.AND P6, PT, R0, RZ, PT ;  /* 0x000000ff0000720c */ /* 0x000fe40003fc5270 */
[----:B------:R-:W-:Y:S02]  /*6e40*/  ISETP.NE.AND P2, PT, R29, RZ, PT ;  /* 0x000000ff1d00720c */ /* 0x000fe40003f45270 */
[----:B------:R-:W-:Y:S02]  /*6e50*/  SEL R0, RZ, 0x100, P3 ;  /* 0x00000100ff007807 */ /* 0x000fe40001800000 */
[----:B------:R-:W-:Y:S01]  /*6e60*/  SEL R30, RZ, 0x1000000, P5 ;  /* 0x01000000ff1e7807 */ /* 0x000fe20002800000 */
[----:B------:R-:W1:Y:S01]  /*6e70*/  @P1 LDC.64 R112, c[0x0][0x230] ;  /* 0x00008c00ff701b82 */ /* 0x000e620000000a00 */
[----:B------:R-:W-:-:S02]  /*6e80*/  SEL R29, RZ, 0x10000, P4 ;  /* 0x00010000ff1d7807 */ /* 0x000fc40002000000 */
[----:B------:R-:W-:Y:S02]  /*6e90*/  ISETP.NE.AND P3, PT, R28, RZ, PT ;  /* 0x000000ff1c00720c */ /* 0x000fe40003f65270 */
[----:B------:R-:W-:Y:S02]  /*6ea0*/  ISETP.NE.AND P5, PT, R26, RZ, PT ;  /* 0x000000ff1a00720c */ /* 0x000fe40003fa5270 */
[----:B------:R-:W-:Y:S02]  /*6eb0*/  ISETP.NE.AND P4, PT, R27, RZ, PT ;  /* 0x000000ff1b00720c */ /* 0x000fe40003f85270 */
[----:B------:R-:W-:Y:S02]  /*6ec0*/  SEL R28, RZ, 0x1, P3 ;  /* 0x00000001ff1c7807 */ /* 0x000fe40001800000 */
[----:B------:R-:W-:Y:S02]  /*6ed0*/  SEL R26, RZ, 0x1, P4 ;  /* 0x00000001ff1a7807 */ /* 0x000fe40002000000 */
[----:B------:R-:W-:-:S02]  /*6ee0*/  SEL R116, RZ, 0x1, P5 ;  /* 0x00000001ff747807 */ /* 0x000fc40002800000 */
[----:B------:R-:W-:Y:S01]  /*6ef0*/  LOP3.LUT R0, R0, R30, R29, 0xfe, !PT ;  /* 0x0000001e00007212 */ /* 0x000fe200078efe1d */
[----:B------:R-:W-:Y:S01]  /*6f00*/  IMAD.WIDE.U32 R28, R28, 0x1000000, RZ ;  /* 0x010000001c1c7825 */ /* 0x000fe200078e00ff */
[----:B------:R-:W-:Y:S02]  /*6f10*/  SEL R123, RZ, 0x1, P2 ;  /* 0x00000001ff7b7807 */ /* 0x000fe40001000000 */
[----:B------:R-:W-:Y:S01]  /*6f20*/  LEA R114, P3, R33, UR12, 0x4 ;  /* 0x0000000c21727c11 */ /* 0x000fe2000f8620ff */
[----:B------:R-:W-:Y:S01]  /*6f30*/  IMAD.WIDE.U32 R26, R26, 0x10000, RZ ;  /* 0x000100001a1a7825 */ /* 0x000fe200078e00ff */
[----:B------:R-:W-:Y:S02]  /*6f40*/  LOP3.LUT R123, R29, R0, R123, 0xfe, !PT ;  /* 0x000000001d7b7212 */ /* 0x000fe400078efe7b */
[----:B------:R-:W-:Y:S01]  /*6f50*/  ISETP.NE.AND P2, PT, R31, RZ, PT ;  /* 0x000000ff1f00720c */ /* 0x000fe20003f45270 */
[----:B------:R-:W-:Y:S01]  /*6f60*/  IMAD.WIDE.U32 R116, R116, 0x100, RZ ;  /* 0x0000010074747825 */ /* 0x000fe200078e00ff */
[----:B------:R-:W-:-:S02]  /*6f70*/  SHF.L.U32 R118, R33, 0x3, RZ ;  /* 0x0000000321767819 */ /* 0x000fc400000006ff */
[----:B------:R-:W-:Y:S02]  /*6f80*/  F2FP.F16.F32.PACK_AB R31, R37, R36 ;  /* 0x00000024251f723e */ /* 0x000fe400000000ff */
[----:B------:R-:W-:Y:S01]  /*6f90*/  LOP3.LUT R0, R116, R28, R26, 0xfe, !PT ;  /* 0x0000001c74007212 */ /* 0x000fe200078efe1a */
[----:B------:R-:W-:Y:S01]  /*6fa0*/  VIADD R26, R33, 0x80 ;  /* 0x00000080211a7836 */ /* 0x000fe20000000000 */
[----:B------:R-:W-:Y:S02]  /*6fb0*/  F2FP.F16.F32.PACK_AB R30, R35, R34 ;  /* 0x00000022231e723e */ /* 0x000fe400000000ff */
[----:B------:R-:W-:Y:S01]  /*6fc0*/  F2FP.F16.F32.PACK_AB R29, R42, R41 ;  /* 0x000000292a1d723e */ /* 0x000fe200000000ff */
[----:B0-----:R-:W-:Y:S01]  /*6fd0*/  @P0 IMAD.WIDE.U32 R46, R26, 0x10, R46 ;  /* 0x000000101a2e0825 */ /* 0x001fe200078e002e */
[----:B------:R-:W-:Y:S02]  /*6fe0*/  LEA.HI.X R115, R33, UR13, RZ, 0x4, P3 ;  /* 0x0000000d21737c11 */ /* 0x000fe400098f24ff */
[----:B------:R-:W-:Y:S01]  /*6ff0*/  F2FP.F16.F32.PACK_AB R28, R40, R39 ;  /* 0x00000027281c723e */ /* 0x000fe200000000ff */
[----:B-1----:R-:W-:Y:S01]  /*7000*/  @P1 IMAD.WIDE.U32 R112, R26, 0x10, R112 ;  /* 0x000000101a701825 */ /* 0x002fe200078e0070 */
[----:B------:R-:W-:-:S02]  /*7010*/  SEL R121, RZ, 0x1, P6 ;  /* 0x00000001ff797807 */ /* 0x000fc40003000000 */
[----:B------:R-:W-:Y:S01]  /*7020*/  SHF.R.U32.HI R119, RZ, 0x1d, R33 ;  /* 0x0000001dff777819 */ /* 0x000fe20000011621 */
[----:B------:R0:W-:Y:S01]  /*7030*/  STG.E.128 desc[UR6][R114.64], R28 ;  /* 0x0000001c72007986 */ /* 0x0001e2000c101d06 */
[----:B------:R-:W-:Y:S02]  /*7040*/  IADD3 R116, P3, R118, UR14, RZ ;  /* 0x0000000e76747c10 */ /* 0x000fe4000ff7e0ff */
[----:B0-----:R-:W-:Y:S01]  /*7050*/  LOP3.LUT R29, R117, R123, R27, 0xfe, !PT ;  /* 0x0000007b751d7212 */ /* 0x001fe200078efe1b */
[----:B------:R-:W-:Y:S01]  /*7060*/  IMAD.WIDE.U32 R114, R26, 0x10, R156 ;  /* 0x000000101a727825 */ /* 0x000fe200078e009c */
[----:B------:R-:W-:Y:S02]  /*7070*/  IADD3.X R117, R119, UR15, RZ, P3, !PT ;  /* 0x0000000f77757c10 */ /* 0x000fe40009ffe4ff */
[----:B------:R-:W-:-:S05]  /*7080*/  LOP3.LUT R28, R0, R121, RZ, 0xfc, !PT ;  /* 0x00000079001c7212 */ /* 0x000fca00078efcff */
[----:B------:R0:W-:Y:S01]  /*7090*/  STG.E.64 desc[UR6][R116.64], R28 ;  /* 0x0000001c74007986 */ /* 0x0001e2000c101b06 */
[----:B------:R-:W-:Y:S05]  /*70a0*/  @!P0 BRA `(.L_x_6908) ;  /* 0x0000000000508947 */ /* 0x000fea0003800000 */
[----:B------:R-:W-:Y:S02]  /*70b0*/  SHF.L.U32 R27, R23, 0x10, RZ ;  /* 0x00000010171b7819 */ /* 0x000fe400000006ff */
[----:B------:R-:W-:Y:S02]  /*70c0*/  LOP3.LUT R0, R24, 0xffff, RZ, 0xc0, !PT ;  /* 0x0000ffff18007812 */ /* 0x000fe400078ec0ff */
[----:B0-----:R-:W-:Y:S02]  /*70d0*/  LOP3.LUT R29, R27, 0xff0000, RZ, 0xc0, !PT ;  /* 0x00ff00001b1d7812 */ /* 0x001fe400078ec0ff */
        /* <DEDUP_REMOVED lines=17> */
.L_x_6908:
[----:B------:R2:W5:Y:S04]  /*71f0*/  @P1 LDG.E.128 R52, desc[UR6][R112.64] ;  /* 0x0000000670341981 */ /* 0x000568000c1e1d00 */
[----:B------:R2:W5:Y:S04]  /*7200*/  @P0 LDG.E.128 R48, desc[UR6][R46.64] ;  /* 0x000000062e300981 */ /* 0x000568000c1e1d00 */
[----:B------:R-:W5:Y:S01]  /*7210*/  LDG.E.128 R112, desc[UR6][R114.64] ;  /* 0x0000000672707981 */ /* 0x000f62000c1e1d00 */
[----:B------:R-:W3:Y:S01]  /*7220*/  S2R R0, SR_TID.X ;  /* 0x0000000000007919 */ /* 0x000ee20000002100 */
[C---:B------:R-:W-:Y:S01]  /*7230*/  ISETP.NE.AND P3, PT, R32.reuse, 0x1, PT ;  /* 0x000000012000780c */ /* 0x040fe20003f65270 */
[----:B------:R-:W-:Y:S01]  /*7240*/  BSSY B0, `(.L_x_6909) ;  /* 0x000000d000007945 */ /* 0x000fe20003800000 */
[----:B01----:R-:W-:Y:S01]  /*7250*/  VIADD R28, R32, 0x1 ;  /* 0x00000001201c7836 */ /* 0x003fe20000000000 */
[----:B---3--:R-:W-:-:S10]  /*7260*/  LOP3.LUT R0, R0, 0x7f, RZ, 0xc0, !PT ;  /* 0x0000007f00007812 */ /* 0x008fd400078ec0ff */
        /* <DEDUP_REMOVED lines=9> */
.L_x_6910:
[----:B------:R-:W-:-:S07]  /*7300*/  IMAD.MOV.U32 R27, RZ, RZ, R160 ;  /* 0x000000ffff1b7224 */ /* 0x000fce00078e00a0 */
.L_x_6911:
[----:B------:R-:W-:Y:S05]  /*7310*/  BSYNC B0 ;  /* 0x0000000000007941 */ /* 0x000fea0003800000 */
.L_x_6909:
        /* <DEDUP_REMOVED lines=16> */
.L_x_6915:
[----:B------:R-:W-:Y:S05]  /*7420*/  BSYNC B1 ;  /* 0x0000000000017941 */ /* 0x000fea0003800000 */
.L_x_6914:
        /* <DEDUP_REMOVED lines=42> */
.L_x_6913:
[----:B------:R-:W-:Y:S05]  /*76d0*/  BSYNC B0 ;  /* 0x0000000000007941 */ /* 0x000fea0003800000 */
.L_x_6912:
[----:B------:R-:W-:Y:S01]  /*76e0*/  I2FP.F32.U32 R30, R27 ;  /* 0x0000001b001e7245 */ /* 0x000fe20000201000 */
[----:B-----5:R-:W-:-:S04]  /*76f0*/  HADD2.F32 R27, -RZ, R112.H0_H0 ;  /* 0x20000070ff1b7230 */ /* 0x020fc80000004100 */
        /* <DEDUP_REMOVED lines=8> */
[----:B------:R-:W-:Y:S02]  /*7780*/  HADD2.F32 R30, -RZ, R52.H0_H0 ;  /* 0x20000034ff1e7230 */ /* 0x000fe40000004100 */
[----:B------:R-:W-:-:S03]  /*7790*/  IMAD.MOV.U32 R29, RZ, RZ, R28 ;  /* 0x000000ffff1d7224 */ /* 0x000fc600078e001c */
[----:B------:R-:W-:Y:S01]  /*77a0*/  FADD.FTZ R27, R30, R27 ;  /* 0x0000001b1e1b7221 */ /* 0x000fe20000010000 */
[----:B------:R-:W-:Y:S06]  /*77b0*/  BRA `(.L_x_6917) ;  /* 0x0000000400507947 */ /* 0x000fec0003800000 */
.L_x_6916:
        /* <DEDUP_REMOVED lines=12> */
.L_x_6919:
[----:B------:R-:W-:-:S07]  /*7880*/  MOV R17, R160 ;  /* 0x000000a000117202 */ /* 0x000fce0000000f00 */
.L_x_6920:
[----:B------:R-:W-:Y:S05]  /*7890*/  BSYNC B0 ;  /* 0x0000000000007941 */ /* 0x000fea0003800000 */
.L_x_6918:
        /* <DEDUP_REMOVED lines=16> */
.L_x_6924:
[----:B------:R-:W-:Y:S05]  /*79a0*/  BSYNC B1 ;  /* 0x0000000000017941 */ /* 0x000fea0003800000 */
.L_x_6923:
        /* <DEDUP_REMOVED lines=42> */
.L_x_6922:
[----:B------:R-:W-:Y:S05]  /*7c50*/  BSYNC B0 ;  /* 0x0000000000007941 */ /* 0x000fea0003800000 */
.L_x_6921:
        /* <DEDUP_REMOVED lines=10> */
.L_x_6917:
        /* <DEDUP_REMOVED lines=12> */
.L_x_6926:
[----:B------:R-:W-:-:S07]  /*7dc0*/  IMAD.MOV.U32 R32, RZ, RZ, R160 ;  /* 0x000000ffff207224 */ /* 0x000fce00078e00a0 */
.L_x_6927:
[----:B------:R-:W-:Y:S05]  /*7dd0*/  BSYNC B0 ;  /* 0x0000000000007941 */ /* 0x000fea0003800000 */
.L_x_6925:
        /* <DEDUP_REMOVED lines=16> */
.L_x_6931:
[----:B------:R-:W-:Y:S05]  /*7ee0*/  BSYNC B1 ;  /* 0x0000000000017941 */ /* 0x000fea0003800000 */
.L_x_6930:
        /* <DEDUP_REMOVED lines=42> */
.L_x_6929:
[----:B------:R-:W-:Y:S05]  /*8190*/  BSYNC B0 ;  /* 0x0000000000007941 */ /* 0x000fea0003800000 */
.L_x_6928:
        /* <DEDUP_REMOVED lines=10> */
[----:B------:R-:W-:Y:S02]  /*8240*/  HADD2.F32 R32, -RZ, R52.H1_H1 ;  /* 0x30000034ff207230 */ /* 0x000fe40000004100 */
[----:B------:R-:W-:-:S03]  /*8250*/  IMAD.MOV.U32 R30, RZ, RZ, R28 ;  /* 0x000000ffff1e7224 */ /* 0x000fc600078e001c */
[----:B------:R-:W-:Y:S01]  /*8260*/  FADD.FTZ R29, R32, R29 ;  /* 0x0000001d201d7221 */ /* 0x000fe20000010000 */
[----:B------:R-:W-:Y:S06]  /*8270*/  BRA `(.L_x_6933) ;  /* 0x0000000400507947 */ /* 0x000fec0003800000 */
.L_x_6932:
        /* <DEDUP_REMOVED lines=12> */
.L_x_6935:
[----:B------:R-:W-:-:S07]  /*8340*/  MOV R18, R160 ;  /* 0x000000a000127202 */ /* 0x000fce0000000f00 */
.L_x_6936:
[----:B------:R-:W-:Y:S05]  /*8350*/  BSYNC B0 ;  /* 0x0000000000007941 */ /* 0x000fea0003800000 */
.L_x_6934:
        /* <DEDUP_REMOVED lines=16> */
.L_x_6940:
[----:B------:R-:W-:Y:S05]  /*8460*/  BSYNC B1 ;  /* 0x0000000000017941 */ /* 0x000fea0003800000 */
.L_x_6939:
        /* <DEDUP_REMOVED lines=42> */
.L_x_6938:
[----:B------:R-:W-:Y:S05]  /*8710*/  BSYNC B0 ;  /* 0x0000000000007941 */ /* 0x000fea0003800000 */
.L_x_6937:
        /* <DEDUP_REMOVED lines=10> */
.L_x_6933:
        /* <DEDUP_REMOVED lines=12> */
.L_x_6942:
[----:B------:R-:W-:-:S07]  /*8880*/  IMAD.MOV.U32 R28, RZ, RZ, R160 ;  /* 0x000000ffff1c7224 */ /* 0x000fce00078e00a0 */
.L_x_6943:
[----:B------:R-:W-:Y:S05]  /*8890*/  BSYNC B0 ;  /* 0x0000000000007941 */ /* 0x000fea0003800000 */
.L_x_6941:
        /* <DEDUP_REMOVED lines=16> */
.L_x_6947:
[----:B------:R-:W-:Y:S05]  /*89a0*/  BSYNC B1 ;  /* 0x0000000000017941 */ /* 0x000fea0003800000 */
.L_x_6946:
        /* <DEDUP_REMOVED lines=42> */
.L_x_6945:
[----:B------:R-:W-:Y:S05]  /*8c50*/  BSYNC B0 ;  /* 0x0000000000007941 */ /* 0x000fea0003800000 */
.L_x_6944:
        /* <DEDUP_REMOVED lines=14> */
.L_x_6948:
        /* <DEDUP_REMOVED lines=12> */
.L_x_6951:
[----:B------:R-:W-:-:S07]  /*8e00*/  MOV R19, R160 ;  /* 0x000000a000137202 */ /* 0x000fce0000000f00 */
.L_x_6952:
[----:B------:R-:W-:Y:S05]  /*8e10*/  BSYNC B0 ;  /* 0x0000000000007941 */ /* 0x000fea0003800000 */
.L_x_6950:
        /* <DEDUP_REMOVED lines=16> */
.L_x_6956:
[----:B------:R-:W-:Y:S05]  /*8f20*/  BSYNC B1 ;  /* 0x0000000000017941 */ /* 0x000fea0003800000 */
.L_x_6955:
        /* <DEDUP_REMOVED lines=42> */
.L_x_6954:
[----:B------:R-:W-:Y:S05]  /*91d0*/  BSYNC B0 ;  /* 0x0000000000007941 */ /* 0x000fea0003800000 */
.L_x_6953:
        /* <DEDUP_REMOVED lines=10> */
.L_x_6949:
        /* <DEDUP_REMOVED lines=12> */
.L_x_6958:
[----:B------:R-:W-:-:S07]  /*9340*/  IMAD.MOV.U32 R32, RZ, RZ, R160 ;  /* 0x000000ffff207224 */ /* 0x000fce00078e00a0 */
.L_x_6959:
[----:B------:R-:W-:Y:S05]  /*9350*/  BSYNC B0 ;  /* 0x0000000000007941 */ /* 0x000fea0003800000 */
.L_x_6957:
        /* <DEDUP_REMOVED lines=16> */
.L_x_6963:
[----:B------:R-:W-:Y:S05]  /*9460*/  BSYNC B1 ;  /* 0x0000000000017941 */ /* 0x000fea0003800000 */
.L_x_6962:
        /* <DEDUP_REMOVED lines=42> */
.L_x_6961:
[----:B------:R-:W-:Y:S05]  /*9710*/  BSYNC B0 ;  /* 0x0000000000007941 */ /* 0x000fea0003800000 */
.L_x_6960:
[----:B------:R-:W-:Y:S01]  /*9720*/  I2FP.F32.U32 R30, R32 ;  /* 0x00000020001e7245 */ /* 0x000fe20000201000 */
[----:B------:R-:W-:-:S04]  /*9730*/  HADD2.F32 R113, -RZ, R113.H1_H1 ;  /* 0x30000071ff717230 */ /* 0x000fc80000004100 */
        /* <DEDUP_REMOVED lines=12> */
.L_x_6964:
        /* <DEDUP_REMOVED lines=12> */
.L_x_6967:
[----:B------:R-:W-:-:S07]  /*98c0*/  MOV R20, R160 ;  /* 0x000000a000147202 */ /* 0x000fce0000000f00 */
.L_x_6968:
[----:B------:R-:W-:Y:S05]  /*98d0*/  BSYNC B0 ;  /* 0x0000000000007941 */ /* 0x000fea0003800000 */
.L_x_6966:
        /* <DEDUP_REMOVED lines=16> */
.L_x_6972:
[----:B------:R-:W-:Y:S05]  /*99e0*/  BSYNC B1 ;  /* 0x0000000000017941 */ /* 0x000fea0003800000 */
.L_x_6971:
        /* <DEDUP_REMOVED lines=42> */
.L_x_6970:
[----:B------:R-:W-:Y:S05]  /*9c90*/  BSYNC B0 ;  /* 0x0000000000007941 */ /* 0x000fea0003800000 */
.L_x_6969:
        /* <DEDUP_REMOVED lines=10> */
.L_x_6965:
        /* <DEDUP_REMOVED lines=12> */
.L_x_6974:
[----:B------:R-:W-:-:S07]  /*9e00*/  IMAD.MOV.U32 R31, RZ, RZ, R160 ;  /* 0x000000ffff1f7224 */ /* 0x000fce00078e00a0 */
.L_x_6975:
[----:B------:R-:W-:Y:S05]  /*9e10*/  BSYNC B0 ;  /* 0x0000000000007941 */ /* 0x000fea0003800000 */
.L_x_6973:
        /* <DEDUP_REMOVED lines=16> */
.L_x_6979:
[----:B------:R-:W-:Y:S05]  /*9f20*/  BSYNC B1 ;  /* 0x0000000000017941 */ /* 0x000fea0003800000 */
.L_x_6978:
        /* <DEDUP_REMOVED lines=42> */
.L_x_6977:
[----:B------:R-:W-:Y:S05]  /*a1d0*/  BSYNC B0 ;  /* 0x0000000000007941 */ /* 0x000fea0003800000 */
.L_x_6976:
        /* <DEDUP_REMOVED lines=14> */
.L_x_6980:
        /* <DEDUP_REMOVED lines=12> */
.L_x_6983:
[----:B------:R-:W-:-:S07]  /*a380*/  MOV R21, R160 ;  /* 0x000000a000157202 */ /* 0x000fce0000000f00 */
.L_x_6984:
[----:B------:R-:W-:Y:S05]  /*a390*/  BSYNC B0 ;  /* 0x0000000000007941 */ /* 0x000fea0003800000 */
.L_x_6982:
        /* <DEDUP_REMOVED lines=16> */
.L_x_6988:
[----:B------:R-:W-:Y:S05]  /*a4a0*/  BSYNC B1 ;  /* 0x0000000000017941 */ /* 0x000fea0003800000 */
.L_x_6987:
        /* <DEDUP_REMOVED lines=42> */
.L_x_6986:
[----:B------:R-:W-:Y:S05]  /*a750*/  BSYNC B0 ;  /* 0x0000000000007941 */ /* 0x000fea0003800000 */
.L_x_6985:
        /* <DEDUP_REMOVED lines=10> */
.L_x_6981:
        /* <DEDUP_REMOVED lines=12> */
.L_x_6990:
[----:B------:R-:W-:-:S07]  /*a8c0*/  IMAD.MOV.U32 R32, RZ, RZ, R160 ;  /* 0x000000ffff207224 */ /* 0x000fce00078e00a0 */
.L_x_6991:
[----:B------:R-:W-:Y:S05]  /*a8d0*/  BSYNC B0 ;  /* 0x0000000000007941 */ /* 0x000fea0003800000 */
.L_x_6989:
        /* <DEDUP_REMOVED lines=16> */
.L_x_6995:
[----:B------:R-:W-:Y:S05]  /*a9e0*/  BSYNC B1 ;  /* 0x0000000000017941 */ /* 0x000fea0003800000 */
.L_x_6994:
        /* <DEDUP_REMOVED lines=42> */
.L_x_6993:
[----:B------:R-:W-:Y:S05]  /*ac90*/  BSYNC B0 ;  /* 0x0000000000007941 */ /* 0x000fea0003800000 */
.L_x_6992:
        /* <DEDUP_REMOVED lines=13> */
.L_x_6996:
        /* <DEDUP_REMOVED lines=12> */
.L_x_6999:
[----:B------:R-:W-:-:S07]  /*ae30*/  MOV R22, R160 ;  /* 0x000000a000167202 */ /* 0x000fce0000000f00 */
.L_x_7000:
[----:B------:R-:W-:Y:S05]  /*ae40*/  BSYNC B0 ;  /* 0x0000000000007941 */ /* 0x000fea0003800000 */
.L_x_6998:
        /* <DEDUP_REMOVED lines=16> */
.L_x_7004:
[----:B------:R-:W-:Y:S05]  /*af50*/  BSYNC B1 ;  /* 0x0000000000017941 */ /* 0x000fea0003800000 */
.L_x_7003:
        /* <DEDUP_REMOVED lines=42> */
.L_x_7002:
[----:B------:R-:W-:Y:S05]  /*b200*/  BSYNC B0 ;  /* 0x0000000000007941 */ /* 0x000fea0003800000 */
.L_x_7001:
        /* <DEDUP_REMOVED lines=10> */
.L_x_6997:
        /* <DEDUP_REMOVED lines=12> */
.L_x_7006:
[----:B------:R-:W-:-:S07]  /*b370*/  IMAD.MOV.U32 R114, RZ, RZ, R160 ;  /* 0x000000ffff727224 */ /* 0x000fce00078e00a0 */
.L_x_7007:
[----:B------:R-:W-:Y:S05]  /*b380*/  BSYNC B0 ;  /* 0x0000000000007941 */ /* 0x000fea0003800000 */
.L_x_7005:
        /* <DEDUP_REMOVED lines=16> */
.L_x_7011:
[----:B------:R-:W-:Y:S05]  /*b490*/  BSYNC B1 ;  /* 0x0000000000017941 */ /* 0x000fea0003800000 */
.L_x_7010:
        /* <DEDUP_REMOVED lines=42> */
.L_x_7009:
[----:B------:R-:W-:Y:S05]  /*b740*/  BSYNC B0 ;  /* 0x0000000000007941 */ /* 0x000fea0003800000 */
.L_x_7008:
[----:B------:R-:W-:Y:S01]  /*b750*/  I2FP.F32.U32 R46, R114 ;  /* 0x00000072002e7245 */ /* 0x000fe20000201000 */
[----:B------:R-:W-:-:S04]  /*b760*/  HADD2.F32 R47, -RZ, R115.H0_H0 ;  /* 0x20000073ff2f7230 */ /* 0x000fc80000004100 */
[----:B------:R-:W-:Y:S01]  /*b770*/  FFMA.FTZ R46, R46, R45, 1.1641532182693481445e-10 ;  /* 0x2f0000002e2e7423 */ /* 0x000fe2000001002d */
[----:B------:R-:W-:-:S04]  /*b780*/  FMUL.FTZ R47, R47, R44 ;  /* 0x0000002c2f2f7220 */ /* 0x000fc80000410000 */
[----:B------:R-:W-:-:S04]  /*b790*/  FSETP.GTU.FTZ.AND P4, PT, R46, R43, PT ;  /* 0x0000002b2e00720b */ /* 0x000fc80003f9c000 */
[----:B------:R-:W-:Y:S01]  /*b7a0*/  FSEL R46, R47, RZ, !P4 ;  /* 0x000000ff2f2e7208 */ /* 0x000fe20006000000 */
[----:B------:R-:W-:Y:S08]  /*b7b0*/  @P2 BRA `(.L_x_7012) ;  /* 0x0000000000182947 */ /* 0x000ff00003800000 */
[----:B------:R-:W-:Y:S01]  /*b7c0*/  MOV R114, R118 ;  /* 0x0000007600727202 */ /* 0x000fe20000000f00 */
[----:B------:R-:W-:Y:S06]  /*b7d0*/  @!P1 BRA `(.L_x_7013) ;  /* 0x0000000400609947 */ /* 0x000fec0003800000 */
[----:B------:R-:W-:Y:S02]  /*b7e0*/  HADD2.F32 R47, -RZ, R55.H0_H0 ;  /* 0x20000037ff2f7230 */ /* 0x000fe40000004100 */
[----:B------:R-:W-:-:S03]  /*b7f0*/  IMAD.MOV.U32 R114, RZ, RZ, R118 ;  /* 0x000000ffff727224 */ /* 0x000fc600078e0076 */
[----:B------:R-:W-:Y:S01]  /*b800*/  FADD.FTZ R46, R47, R46 ;  /* 0x0000002e2f2e7221 */ /* 0x000fe20000010000 */
[----:B------:R-:W-:Y:S06]  /*b810*/  BRA `(.L_x_7013) ;  /* 0x0000000400507947 */ /* 0x000fec0003800000 */
.L_x_7012:
        /* <DEDUP_REMOVED lines=12> */
.L_x_7015:
[----:B------:R-:W-:-:S07]  /*b8e0*/  MOV R23, R160 ;  /* 0x000000a000177202 */ /* 0x000fce0000000f00 */
.L_x_7016:
[----:B------:R-:W-:Y:S05]  /*b8f0*/  BSYNC B0 ;  /* 0x0000000000007941 */ /* 0x000fea0003800000 */
.L_x_7014:
        /* <DEDUP_REMOVED lines=16> */
.L_x_7020:
[----:B------:R-:W-:Y:S05]  /*ba00*/  BSYNC B1 ;  /* 0x0000000000017941 */ /* 0x000fea0003800000 */
.L_x_7019:
        /* <DEDUP_REMOVED lines=42> */
.L_x_7018:
[----:B------:R-:W-:Y:S05]  /*bcb0*/  BSYNC B0 ;  /* 0x0000000000007941 */ /* 0x000fea0003800000 */
.L_x_7017:
        /* <DEDUP_REMOVED lines=10> */
.L_x_7013:
        /* <DEDUP_REMOVED lines=12> */
.L_x_7022:
[----:B------:R-:W-:-:S07]  /*be20*/  IMAD.MOV.U32 R47, RZ, RZ, R160 ;  /* 0x000000ffff2f7224 */ /* 0x000fce00078e00a0 */
.L_x_7023:
[----:B------:R-:W-:Y:S05]  /*be30*/  BSYNC B0 ;  /* 0x0000000000007941 */ /* 0x000fea0003800000 */
.L_x_7021:
        /* <DEDUP_REMOVED lines=16> */
.L_x_7027:
[----:B------:R-:W-:Y:S05]  /*bf40*/  BSYNC B1 ;  /* 0x0000000000017941 */ /* 0x000fea0003800000 */
.L_x_7026:
        /* <DEDUP_REMOVED lines=42> */
.L_x_7025:
[----:B------:R-:W-:Y:S05]  /*c1f0*/  BSYNC B0 ;  /* 0x0000000000007941 */ /* 0x000fea0003800000 */
.L_x_7024:
        /* <DEDUP_REMOVED lines=13> */
.L_x_7028:
        /* <DEDUP_REMOVED lines=12> */
.L_x_7031:
[----:B------:R-:W-:-:S07]  /*c390*/  MOV R24, R160 ;  /* 0x000000a000187202 */ /* 0x000fce0000000f00 */
.L_x_7032:
[----:B------:R-:W-:Y:S05]  /*c3a0*/  BSYNC B0 ;  /* 0x0000000000007941 */ /* 0x000fea0003800000 */
.L_x_7030:
        /* <DEDUP_REMOVED lines=18> */
.L_x_7036:
[----:B------:R-:W-:Y:S05]  /*c4d0*/  BSYNC B1 ;  /* 0x0000000000017941 */ /* 0x000fea0003800000 */
.L_x_7035:
        /* <DEDUP_REMOVED lines=42> */
.L_x_7034:
[----:B------:R-:W-:Y:S05]  /*c780*/  BSYNC B0 ;  /* 0x0000000000007941 */ /* 0x000fea0003800000 */
.L_x_7033:
        /* <DEDUP_REMOVED lines=10> */
.L_x_7029:
[----:B------:R-:W0:Y:S01]  /*c830*/  LDC.64 R148, c[0x0][0x238] ;  /* 0x00008e00ff947b82 */ /* 0x000e220000000a00 */
[----:B------:R-:W-:Y:S02]  /*c840*/  P2R R118, PR, RZ, 0x4 ;  /* 0x00000004ff767803 */ /* 0x000fe40000000000 */
[----:B------:R-:W-:Y:S02]  /*c850*/  ISETP.NE.AND P2, PT, R126, RZ, PT ;  /* 0x000000ff7e00720c */ /* 0x000fe40003f45270 */
[----:B------:R-:W-:Y:S02]  /*c860*/  SEL R114, RZ, 0x1000000, P5 ;  /* 0x01000000ff727807 */ /* 0x000fe40002800000 */
[----:B------:R-:W-:Y:S01]  /*c870*/  SEL R115, RZ, 0x10000, P4 ;  /* 0x00010000ff737807 */ /* 0x000fe20002000000 */
[----:B------:R-:W1:Y:S01]  /*c880*/  LDC.64 R162, c[0x0][0x240] ;  /* 0x00009000ffa27b82 */ /* 0x000e620000000a00 */
[----:B------:R-:W-:Y:S02]  /*c890*/  SEL R122, RZ, 0x100, P3 ;  /* 0x00000100ff7a7807 */ /* 0x000fe40001800000 */
[----:B------:R-:W-:-:S02]  /*c8a0*/  ISETP.NE.AND P3, PT, R113, RZ, PT ;  /* 0x000000ff7100720c */ /* 0x000fc40003f65270 */
[----:B------:R-:W-:Y:S02]  /*c8b0*/  ISETP.NE.AND P6, PT, R116, RZ, PT ;  /* 0x000000ff7400720c */ /* 0x000fe40003fc5270 */
[----:B------:R-:W-:Y:S02]  /*c8c0*/  ISETP.NE.AND P5, PT, R112, RZ, PT ;  /* 0x000000ff7000720c */ /* 0x000fe40003fa5270 */
[----:B------:R-:W-:Y:S02]  /*c8d0*/  ISETP.NE.AND P4, PT, R117, RZ, PT ;  /* 0x000000ff7500720c */ /* 0x000fe40003f85270 */
[----:B------:R-:W-:Y:S02]  /*c8e0*/  SEL R123, RZ, 0x1, P2 ;  /* 0x00000001ff7b7807 */ /* 0x000fe40001000000 */
[----:B------:R-:W-:Y:S02]  /*c8f0*/  LOP3.LUT R122, R122, R114, R115, 0xfe, !PT ;  /* 0x000000727a7a7212 */ /* 0x000fe400078efe73 */
[----:B------:R-:W-:Y:S01]  /*c900*/  ISETP.NE.AND P2, PT, R118, RZ, PT ;  /* 0x000000ff7600720c */ /* 0x000fe20003f45270 */
[----:B0-----:R-:W-:Y:S01]  /*c910*/  IMAD.WIDE.U32 R116, R26, 0x10, R148 ;  /* 0x000000101a747825 */ /* 0x001fe200078e0094 */
[----:B------:R-:W-:-:S02]  /*c920*/  F2FP.F16.F32.PACK_AB R115, R47, R46 ;  /* 0x0000002e2f73723e */ /* 0x000fc400000000ff */
[----:B------:R-:W-:Y:S02]  /*c930*/  F2FP.F16.F32.PACK_AB R114, R32, R31 ;  /* 0x0000001f2072723e */ /* 0x000fe400000000ff */
[----:B------:R-:W-:Y:S02]  /*c940*/  F2FP.F16.F32.PACK_AB R113, R30, R28 ;  /* 0x0000001c1e71723e */ /* 0x000fe400000000ff */
[----:B------:R-:W-:Y:S02]  /*c950*/  F2FP.F16.F32.PACK_AB R112, R29, R27 ;  /* 0x0000001b1d70723e */ /* 0x000fe400000000ff */
[----:B------:R-:W-:Y:S02]  /*c960*/  SEL R118, RZ, 0x1, P3 ;  /* 0x00000001ff767807 */ /* 0x000fe40001800000 */
[----:B------:R-:W-:Y:S01]  /*c970*/  SEL R120, RZ, 0x1, P4 ;  /* 0x00000001ff787807 */ /* 0x000fe20002000000 */
[----:B------:R0:W-:Y:S01]  /*c980*/  STG.E.128 desc[UR6][R116.64], R112 ;  /* 0x0000007074007986 */ /* 0x0001e2000c101d06 */
[----:B------:R-:W-:Y:S01]  /*c990*/  SEL R121, RZ, 0x1, P5 ;  /* 0x00000001ff797807 */ /* 0x000fe20002800000 */
[----:B0-----:R-:W-:Y:S01]  /*c9a0*/  IMAD.WIDE.U32 R112, R118, 0x1000000, RZ ;  /* 0x0100000076707825 */ /* 0x001fe200078e00ff */
[----:B------:R-:W0:Y:S03]  /*c9b0*/  @P0 LDC.64 R114, c[0x0][0x228] ;  /* 0x00008a00ff720b82 */ /* 0x000e260000000a00 */
[----:B------:R-:W-:Y:S01]  /*c9c0*/  IMAD.WIDE.U32 R116, R120, 0x10000, RZ ;  /* 0x0001000078747825 */ /* 0x000fe200078e00ff */
[----:B------:R-:W-:-:S02]  /*c9d0*/  LOP3.LUT R123, R113, R122, R123, 0xfe, !PT ;  /* 0x0000007a717b7212 */ /* 0x000fc400078efe7b */
[----:B------:R-:W-:Y:S01]  /*c9e0*/  SEL R113, RZ, 0x1, P6 ;  /* 0x00000001ff717807 */ /* 0x000fe20003000000 */
[----:B------:R-:W-:Y:S01]  /*c9f0*/  IMAD.WIDE.U32 R120, R121, 0x100, RZ ;  /* 0x0000010079787825 */ /* 0x000fe200078e00ff */
[----:B------:R-:W2:Y:S02]  /*ca00*/  @P1 LDC.64 R118, c[0x0][0x230] ;  /* 0x00008c00ff761b82 */ /* 0x000ea40000000a00 */
[----:B------:R-:W-:Y:S01]  /*ca10*/  LOP3.LUT R120, R120, R112, R116, 0xfe, !PT ;  /* 0x0000007078787212 */ /* 0x000fe200078efe74 */
[----:B------:R-:W-:Y:S01]  /*ca20*/  VIADD R116, R33, 0x100 ;  /* 0x0000010021747836 */ /* 0x000fe20000000000 */
[----:B------:R-:W-:Y:S02]  /*ca30*/  LOP3.LUT R121, R121, R123, R117, 0xfe, !PT ;  /* 0x0000007b79797212 */ /* 0x000fe400078efe75 */
[----:B------:R-:W-:Y:S01]  /*ca40*/  LOP3.LUT R120, R120, R113, RZ, 0xfc, !PT ;  /* 0x0000007178787212 */ /* 0x000fe200078efcff */
[----:B-1----:R-:W-:-:S05]  /*ca50*/  IMAD.WIDE.U32 R112, R26, 0x8, R162 ;  /* 0x000000081a707825 */ /* 0x002fca00078e00a2 */
[----:B------:R1:W-:Y:S01]  /*ca60*/  STG.E.64 desc[UR6][R112.64], R120 ;  /* 0x0000007870007986 */ /* 0x0003e2000c101b06 */
[----:B0-----:R-:W-:-:S04]  /*ca70*/  @P0 IMAD.WIDE.U32 R114, R116, 0x10, R114 ;  /* 0x0000001074720825 */ /* 0x001fc800078e0072 */
[----:B--2---:R-:W-:-:S04]  /*ca80*/  @P1 IMAD.WIDE.U32 R118, R116, 0x10, R118 ;  /* 0x0000001074761825 */ /* 0x004fc800078e0076 */
[----:B-1----:R-:W-:Y:S01]  /*ca90*/  IMAD.WIDE.U32 R112, R116, 0x10, R156 ;  /* 0x0000001074707825 */ /* 0x002fe200078e009c */
[----:B------:R-:W-:Y:S06]  /*caa0*/  @!P0 BRA `(.L_x_7037) ;  /* 0x0000000000508947 */ /* 0x000fec0003800000 */
[----:B------:R-:W-:Y:S01]  /*cab0*/  SHF.L.U32 R120, R23, 0x10, RZ ;  /* 0x0000001017787819 */ /* 0x000fe200000006ff */
[----:B------:R-:W0:Y:S01]  /*cac0*/  LDC.64 R128, c[0x0][0x248] ;  /* 0x00009200ff807b82 */ /* 0x000e220000000a00 */
[----:B------:R-:W-:Y:S02]  /*cad0*/  LOP3.LUT R117, R24, 0xffff, RZ, 0xc0, !PT ;  /* 0x0000ffff18757812 */ /* 0x000fe400078ec0ff */
[----:B------:R-:W-:Y:S02]  /*cae0*/  LOP3.LUT R120, R120, 0xff0000, RZ, 0xc0, !PT ;  /* 0x00ff000078787812 */ /* 0x000fe400078ec0ff */
[----:B------:R-:W-:Y:S02]  /*caf0*/  LOP3.LUT R121, R20, 0xff, RZ, 0xc0, !PT ;  /* 0x000000ff14797812 */ /* 0x000fe400078ec0ff */
[----:B------:R-:W-:Y:S02]  /*cb00*/  PRMT R117, R120, 0x4210, R117 ;  /* 0x0000421078757816 */ /* 0x000fe40000000075 */
[----:B------:R-:W-:-:S02]  /*cb10*/  PRMT R120, R22, 0x7104, RZ ;  /* 0x0000710416787816 */ /* 0x000fc400000000ff */
[----:B------:R-:W-:Y:S02]  /*cb20*/  LOP3.LUT R122, R19, 0xff, RZ, 0xc0, !PT ;  /* 0x000000ff137a7812 */ /* 0x000fe400078ec0ff */
[----:B------:R-:W-:Y:S02]  /*cb30*/  LOP3.LUT R120, R117, 0xff00, R120, 0xf8, !PT ;  /* 0x0000ff0075787812 */ /* 0x000fe400078ef878 */
[----:B------:R-:W-:Y:S01]  /*cb40*/  LOP3.LUT R124, R18, 0xff, RZ, 0xc0, !PT ;  /* 0x000000ff127c7812 */ /* 0x000fe200078ec0ff */
[----:B------:R-:W-:Y:S01]  /*cb50*/  IMAD.WIDE.U32 R122, R122, 0x10000, RZ ;  /* 0x000100007a7a7825 */ /* 0x000fe200078e00ff */
[----:B------:R-:W-:-:S03]  /*cb60*/  LOP3.LUT R117, R120, 0xff, R21, 0xf8, !PT ;  /* 0x000000ff78757812 */ /* 0x000fc600078ef815 */
[----:B------:R-:W-:-:S04]  /*cb70*/  IMAD.WIDE.U32 R120, R121, 0x1000000, RZ ;  /* 0x0100000079787825 */ /* 0x000fc800078e00ff */
[----:B------:R-:W-:Y:S01]  /*cb80*/  IMAD.WIDE.U32 R124, R124, 0x100, RZ ;  /* 0x000001007c7c7825 */ /* 0x000fe200078e00ff */
[----:B------:R-:W-:Y:S02]  /*cb90*/  LOP3.LUT R117, R123, R117, R121, 0xfe, !PT ;  /* 0x000000757b757212 */ /* 0x000fe400078efe79 */
[----:B------:R-:W-:Y:S02]  /*cba0*/  LOP3.LUT R120, R124, R120, R122, 0xfe, !PT ;  /* 0x000000787c787212 */ /* 0x000fe400078efe7a */
[----:B------:R-:W-:Y:S02]  /*cbb0*/  LOP3.LUT R125, R117, R125, RZ, 0xfc, !PT ;  /* 0x0000007d757d7212 */ /* 0x000fe400078efcff */
[----:B------:R-:W-:Y:S01]  /*cbc0*/  LOP3.LUT R124, R120, 0xff, R17, 0xf8, !PT ;  /* 0x000000ff787c7812 */ /* 0x000fe200078ef811 */
[----:B0-----:R-:W-:-:S05]  /*cbd0*/  IMAD.WIDE.U32 R120, R26, 0x8, R128 ;  /* 0x000000081a787825 */ /* 0x001fca00078e0080 */
[----:B------:R0:W-:Y:S02]  /*cbe0*/  STG.E.64 desc[UR6][R120.64], R124 ;  /* 0x0000007c78007986 */ /* 0x0001e4000c101b06 */
.L_x_7037:
[----:B------:R1:W5:Y:S04]  /*cbf0*/  @P0 LDG.E.128 R48, desc[UR6][R114.64] ;  /* 0x0000000672300981 */ /* 0x000368000c1e1d00 */
[----:B------:R1:W5:Y:S04]  /*cc00*/  @P1 LDG.E.128 R52, desc[UR6][R118.64] ;  /* 0x0000000676341981 */ /* 0x000368000c1e1d00 */
[----:B------:R-:W5:Y:S01]  /*cc10*/  LDG.E.128 R112, desc[UR6][R112.64] ;  /* 0x0000000670707981 */ /* 0x000f62000c1e1d00 */
[C---:B------:R-:W-:Y:S01]  /*cc20*/  ISETP.NE.AND P3, PT, R127.reuse, 0x1, PT ;  /* 0x000000017f00780c */ /* 0x040fe20003f65270 */
[----:B------:R-:W-:Y:S01]  /*cc30*/  BSSY B0, `(.L_x_7038) ;  /* 0x000000c000007945 */ /* 0x000fe20003800000 */
[----:B0-----:R-:W-:-:S11]  /*cc40*/  VIADD R120, R127, 0x1 ;  /* 0x000000017f787836 */ /* 0x001fd60000000000 */
        /* <DEDUP_REMOVED lines=9> */
.L_x_7039:
[----:B------:R-:W-:-:S07]  /*cce0*/  IMAD.MOV.U32 R117, RZ, RZ, R160 ;  /* 0x000000ffff757224 */ /* 0x000fce00078e00a0 */
.L_x_7040:
[----:B------:R-:W-:Y:S05]  /*ccf0*/  BSYNC B0 ;  /* 0x0000000000007941 */ /* 0x000fea0003800000 */
.L_x_7038:
        /* <DEDUP_REMOVED lines=16> */
.L_x_7044:
[----:B------:R-:W-:Y:S05]  /*ce00*/  BSYNC B1 ;  /* 0x0000000000017941 */ /* 0x000fea0003800000 */
.L_x_7043:
        /* <DEDUP_REMOVED lines=42> */
.L_x_7042:
[----:B------:R-:W-:Y:S05]  /*d0b0*/  BSYNC B0 ;  /* 0x0000000000007941 */ /* 0x000fea0003800000 */
.L_x_7041:
[----:B------:R-:W-:Y:S01]  /*d0c0*/  I2FP.F32.U32 R118, R117 ;  /* 0x0000007500767245 */ /* 0x000fe20000201000 */
[----:B-----5:R-:W-:Y:S01]  /*d0d0*/  HADD2.F32 R117, -RZ, R112.H0_H0 ;  /* 0x20000070ff757230 */ /* 0x020fe20000004100 */
        /* <DEDUP_REMOVED lines=13> */
.L_x_7045:
        /* <DEDUP_REMOVED lines=12> */
.L_x_7048:
[----:B------:R-:W-:-:S07]  /*d270*/  MOV R17, R160 ;  /* 0x000000a000117202 */ /* 0x000fce0000000f00 */
.L_x_7049:
[----:B------:R-:W-:Y:S05]  /*d280*/  BSYNC B0 ;  /* 0x0000000000007941 */ /* 0x000fea0003800000 */
.L_x_7047:
        /* <DEDUP_REMOVED lines=16> */
.L_x_7053:
[----:B------:R-:W-:Y:S05]  /*d390*/  BSYNC B1 ;  /* 0x0000000000017941 */ /* 0x000fea0003800000 */
.L_x_7052:
        /* <DEDUP_REMOVED lines=42> */
.L_x_7051:
[----:B------:R-:W-:Y:S05]  /*d640*/  BSYNC B0 ;  /* 0x0000000000007941 */ /* 0x000fea0003800000 */
.L_x_7050:
        /* <DEDUP_REMOVED lines=10> */
.L_x_7046:
        /* <DEDUP_REMOVED lines=12> */
.L_x_7055:
[----:B------:R-:W-:-:S07]  /*d7b0*/  IMAD.MOV.U32 R126, RZ, RZ, R160 ;  /* 0x000000ffff7e7224 */ /* 0x000fce00078e00a0 */
.L_x_7056:
[----:B------:R-:W-:Y:S05]  /*d7c0*/  BSYNC B0 ;  /* 0x0000000000007941 */ /* 0x000fea0003800000 */
.L_x_7054:
        /* <DEDUP_REMOVED lines=16> */
.L_x_7060:
[----:B------:R-:W-:Y:S05]  /*d8d0*/  BSYNC B1 ;  /* 0x0000000000017941 */ /* 0x000fea0003800000 */
.L_x_7059:
        /* <DEDUP_REMOVED lines=42> */
.L_x_7058:
[----:B------:R-:W-:Y:S05]  /*db80*/  BSYNC B0 ;  /* 0x0000000000007941 */ /* 0x000fea0003800000 */
.L_x_7057:
        /* <DEDUP_REMOVED lines=15> */
.L_x_7061:
        /* <DEDUP_REMOVED lines=12> */
.L_x_7064:
[----:B------:R-:W-:-:S07]  /*dd40*/  MOV R18, R160 ;  /* 0x000000a000127202 */ /* 0x000fce0000000f00 */
.L_x_7065:
[----:B------:R-:W-:Y:S05]  /*dd50*/  BSYNC B0 ;  /* 0x0000000000007941 */ /* 0x000fea0003800000 */
.L_x_7063:
        /* <DEDUP_REMOVED lines=16> */
.L_x_7069:
[----:B------:R-:W-:Y:S05]  /*de60*/  BSYNC B1 ;  /* 0x0000000000017941 */ /* 0x000fea0003800000 */
.L_x_7068:
        /* <DEDUP_REMOVED lines=42> */
.L_x_7067:
[----:B------:R-:W-:Y:S05]  /*e110*/  BSYNC B0 ;  /* 0x0000000000007941 */ /* 0x000fea0003800000 */
.L_x_7066:
        /* <DEDUP_REMOVED lines=10> */
.L_x_7062:
        /* <DEDUP_REMOVED lines=12> */
.L_x_7071:
[----:B------:R-:W-:-:S07]  /*e280*/  IMAD.MOV.U32 R112, RZ, RZ, R160 ;  /* 0x000000ffff707224 */ /* 0x000fce00078e00a0 */
.L_x_7072:
[----:B------:R-:W-:Y:S05]  /*e290*/  BSYNC B0 ;  /* 0x0000000000007941 */ /* 0x000fea0003800000 */
.L_x_7070:
        /* <DEDUP_REMOVED lines=16> */
.L_x_7076:
[----:B------:R-:W-:Y:S05]  /*e3a0*/  BSYNC B1 ;  /* 0x0000000000017941 */ /* 0x000fea0003800000 */
.L_x_7075:
        /* <DEDUP_REMOVED lines=42> */
.L_x_7074:
[----:B------:R-:W-:Y:S05]  /*e650*/  BSYNC B0 ;  /* 0x0000000000007941 */ /* 0x000fea0003800000 */
.L_x_7073:
[----:B------:R-:W-:Y:S01]  /*e660*/  I2FP.F32.U32 R112, R112 ;  /* 0x0000007000707245 */ /* 0x000fe20000201000 */
[----:B------:R-:W-:Y:S01]  /*e670*/  HADD2.F32 R121, -RZ, R113.H0_H0 ;  /* 0x20000071ff797230 */ /* 0x000fe20000004100 */
        /* <DEDUP_REMOVED lines=13> */
.L_x_7077:
        /* <DEDUP_REMOVED lines=12> */
.L_x_7080:
[----:B------:R-:W-:-:S07]  /*e810*/  MOV R19, R160 ;  /* 0x000000a000137202 */ /* 0x000fce0000000f00 */
.L_x_7081:
[----:B------:R-:W-:Y:S05]  /*e820*/  BSYNC B0 ;  /* 0x0000000000007941 */ /* 0x000fea0003800000 */
.L_x_7079:
        /* <DEDUP_REMOVED lines=16> */
.L_x_7085:
[----:B------:R-:W-:Y:S05]  /*e930*/  BSYNC B1 ;  /* 0x0000000000017941 */ /* 0x000fea0003800000 */
.L_x_7084:
        /* <DEDUP_REMOVED lines=42> */
.L_x_7083:
[----:B------:R-:W-:Y:S05]  /*ebe0*/  BSYNC B0 ;  /* 0x0000000000007941 */ /* 0x000fea0003800000 */
.L_x_7082:
        /* <DEDUP_REMOVED lines=10> */
.L_x_7078:
        /* <DEDUP_REMOVED lines=12> */
.L_x_7087:
[----:B------:R-:W-:-:S07]  /*ed50*/  IMAD.MOV.U32 R112, RZ, RZ, R160 ;  /* 0x000000ffff707224 */ /* 0x000fce00078e00a0 */
.L_x_7088:
[----:B------:R-:W-:Y:S05]  /*ed60*/  BSYNC B0 ;  /* 0x0000000000007941 */ /* 0x000fea0003800000 */
.L_x_7086:
        /* <DEDUP_REMOVED lines=16> */
.L_x_7092:
[----:B------:R-:W-:Y:S05]  /*ee70*/  BSYNC B1 ;  /* 0x0000000000017941 */ /* 0x000fea0003800000 */
.L_x_7091:
        /* <DEDUP_REMOVED lines=42> */
.L_x_7090:
[----:B------:R-:W-:Y:S05]  /*f120*/  BSYNC B0 ;  /* 0x0000000000007941 */ /* 0x000fea0003800000 */
.L_x_7089:
        /* <DEDUP_REMOVED lines=14> */
.L_x_7093:
        /* <DEDUP_REMOVED lines=12> */
.L_x_7096:
[----:B------:R-:W-:-:S07]  /*f2d0*/  MOV R20, R160 ;  /* 0x000000a000147202 */ /* 0x000fce0000000f00 */
.L_x_7097:
[----:B------:R-:W-:Y:S05]  /*f2e0*/  BSYNC B0 ;  /* 0x0000000000007941 */ /* 0x000fea0003800000 */
.L_x_7095:
        /* <DEDUP_REMOVED lines=16> */
.L_x_7101:
[----:B------:R-:W-:Y:S05]  /*f3f0*/  BSYNC B1 ;  /* 0x0000000000017941 */ /* 0x000fea0003800000 */
.L_x_7100:
        /* <DEDUP_REMOVED lines=42> */
.L_x_7099:
[----:B------:R-:W-:Y:S05]  /*f6a0*/  BSYNC B0 ;  /* 0x0000000000007941 */ /* 0x000fea0003800000 */
.L_x_7098:
        /* <DEDUP_REMOVED lines=10> */
.L_x_7094:
        /* <DEDUP_REMOVED lines=12> */
.L_x_7103:
[----:B------:R-:W-:-:S07]  /*f810*/  IMAD.MOV.U32 R121, RZ, RZ, R160 ;  /* 0x000000ffff797224 */ /* 0x000fce00078e00a0 */
.L_x_7104:
[----:B------:R-:W-:Y:S05]  /*f820*/  BSYNC B0 ;  /* 0x0000000000007941 */ /* 0x000fea0003800000 */
.L_x_7102:
        /* <DEDUP_REMOVED lines=16> */
.L_x_7108:
[----:B------:R-:W-:Y:S05]  /*f930*/  BSYNC B1 ;  /* 0x0000000000017941 */ /* 0x000fea0003800000 */
.L_x_7107:
        /* <DEDUP_REMOVED lines=42> */
.L_x_7106:
[----:B------:R-:W-:Y:S05]  /*fbe0*/  BSYNC B0 ;  /* 0x0000000000007941 */ /* 0x000fea0003800000 */
.L_x_7105:
        /* <DEDUP_REMOVED lines=15> */
.L_x_7109:
        /* <DEDUP_REMOVED lines=12> */
.L_x_7112:
[----:B------:R-:W-:-:S07]  /*fda0*/  MOV R21, R160 ;  /* 0x000000a000157202 */ /* 0x000fce0000000f00 */
.L_x_7113:
[----:B------:R-:W-:Y:S05]  /*fdb0*/  BSYNC B0 ;  /* 0x0000000000007941 */ /* 0x000fea0003800000 */
.L_x_7111:
        /* <DEDUP_REMOVED lines=16> */
.L_x_7117:
[----:B------:R-:W-:Y:S05]  /*fec0*/  BSYNC B1 ;  /* 0x0000000000017941 */ /* 0x000fea0003800000 */
.L_x_7116:
        /* <DEDUP_REMOVED lines=42> */
.L_x_7115:
[----:B------:R-:W-:Y:S05]  /*10170*/  BSYNC B0 ;  /* 0x0000000000007941 */ /* 0x000fea0003800000 */
.L_x_7114:
[----:B------:R-:W-:Y:S01]  /*10180*/  I2FP.F32.U32 R122, R21 ;  /* 0x00000015007a7245 */ /* 0x000fe20000201000 */
[----:B------:R-:W-:-:S04]  /*10190*/  HADD2.F32 R21, -RZ, R50.H0_H0 ;  /* 0x20000032ff157230 */ /* 0x000fc80000004100 */
[----:B------:R-:W-:Y:S01]  /*101a0*/  FFMA.FTZ R122, R122, R45, 1.1641532182693481445e-10 ;  /* 0x2f0000007a7a7423 */ /* 0x000fe2000001002d */
[----:B------:R-:W-:-:S04]  /*101b0*/  FMUL.FTZ R21, R21, R44 ;  /* 0x0000002c15157220 */ /* 0x000fc80000410000 */
[----:B------:R-:W-:-:S04]  /*101c0*/  FSETP.GTU.FTZ.AND P3, PT, R122, R43, PT ;  /* 0x0000002b7a00720b */ /* 0x000fc80003f7c000 */
[----:B------:R-:W-:Y:S02]  /*101d0*/  FSEL R122, R21, RZ, !P3 ;  /* 0x000000ff157a7208 */ /* 0x000fe40005800000 */
[----:B------:R-:W-:-:S03]  /*101e0*/  SEL R21, RZ, 0x1, P3 ;  /* 0x00000001ff157807 */ /* 0x000fc60001800000 */
[----:B------:R-:W-:Y:S01]  /*101f0*/  FADD.FTZ R121, R121, R122 ;  /* 0x0000007a79797221 */ /* 0x000fe20000010000 */
[----:B------:R-:W-:-:S05]  /*10200*/  @P1 HADD2.F32 R122, -RZ, R54.H0_H0 ;  /* 0x20000036ff7a1230 */ /* 0x000fca0000004100 */
[----:B------:R-:W-:-:S07]  /*10210*/  @P1 FADD.FTZ R121, R122, R121 ;  /* 0x000000797a791221 */ /* 0x000fce0000010000 */
.L_x_7110:
        /* <DEDUP_REMOVED lines=12> */
.L_x_7119:
[----:B------:R-:W-:-:S07]  /*102e0*/  IMAD.MOV.U32 R126, RZ, RZ, R160 ;  /* 0x000000ffff7e7224 */ /* 0x000fce00078e00a0 */
.L_x_7120:
[----:B------:R-:W-:Y:S05]  /*102f0*/  BSYNC B0 ;  /* 0x0000000000007941 */ /* 0x000fea0003800000 */
.L_x_7118:
        /* <DEDUP_REMOVED lines=16> */
.L_x_7124:
[----:B------:R-:W-:Y:S05]  /*10400*/  BSYNC B1 ;  /* 0x0000000000017941 */ /* 0x000fea0003800000 */
.L_x_7123:
        /* <DEDUP_REMOVED lines=42> */
.L_x_7122:
[----:B------:R-:W-:Y:S05]  /*106b0*/  BSYNC B0 ;  /* 0x0000000000007941 */ /* 0x000fea0003800000 */
.L_x_7121:
        /* <DEDUP_REMOVED lines=13> */
.L_x_7125:
        /* <DEDUP_REMOVED lines=12> */
.L_x_7128:
[----:B------:R-:W-:-:S07]  /*10850*/  MOV R22, R160 ;  /* 0x000000a000167202 */ /* 0x000fce0000000f00 */
.L_x_7129:
[----:B------:R-:W-:Y:S05]  /*10860*/  BSYNC B0 ;  /* 0x0000000000007941 */ /* 0x000fea0003800000 */
.L_x_7127:
        /* <DEDUP_REMOVED lines=16> */
.L_x_7133:
[----:B------:R-:W-:Y:S05]  /*10970*/  BSYNC B1 ;  /* 0x0000000000017941 */ /* 0x000fea0003800000 */
.L_x_7132:
        /* <DEDUP_REMOVED lines=42> */
.L_x_7131:
[----:B------:R-:W-:Y:S05]  /*10c20*/  BSYNC B0 ;  /* 0x0000000000007941 */ /* 0x000fea0003800000 */
.L_x_7130:
[----:B------:R-:W-:Y:S01]  /*10c30*/  I2FP.F32.U32 R22, R22 ;  /* 0x0000001600167245 */ /* 0x000fe20000201000 */
[----:B------:R-:W-:-:S04]  /*10c40*/  HADD2.F32 R113, -RZ, R50.H1_H1 ;  /* 0x30000032ff717230 */ /* 0x000fc80000004100 */
[----:B------:R-:W-:Y:S01]  /*10c50*/  FFMA.FTZ R22, R22, R45, 1.1641532182693481445e-10 ;  /* 0x2f00000016167423 */ /* 0x000fe2000001002d */
[----:B------:R-:W-:-:S04]  /*10c60*/  FMUL.FTZ R113, R113, R44 ;  /* 0x0000002c71717220 */ /* 0x000fc80000410000 */
[----:B------:R-:W-:-:S04]  /*10c70*/  FSETP.GTU.FTZ.AND P4, PT, R22, R43, PT ;  /* 0x0000002b1600720b */ /* 0x000fc80003f9c000 */
[----:B------:R-:W-:Y:S02]  /*10c80*/  FSEL R113, R113, RZ, !P4 ;  /* 0x000000ff71717208 */ /* 0x000fe40006000000 */
[----:B------:R-:W-:-:S03]  /*10c90*/  SEL R22, RZ, 0x1, P4 ;  /* 0x00000001ff167807 */ /* 0x000fc60002000000 */
[----:B------:R-:W-:Y:S01]  /*10ca0*/  FADD.FTZ R122, R122, R113 ;  /* 0x000000717a7a7221 */ /* 0x000fe20000010000 */
[----:B------:R-:W-:-:S05]  /*10cb0*/  @P1 HADD2.F32 R113, -RZ, R54.H1_H1 ;  /* 0x30000036ff711230 */ /* 0x000fca0000004100 */
[----:B------:R-:W-:-:S07]  /*10cc0*/  @P1 FADD.FTZ R122, R113, R122 ;  /* 0x0000007a717a1221 */ /* 0x000fce0000010000 */
.L_x_7126:
        /* <DEDUP_REMOVED lines=12> */
.L_x_7135:
[----:B------:R-:W-:-:S07]  /*10d90*/  IMAD.MOV.U32 R114, RZ, RZ, R160 ;  /* 0x000000ffff727224 */ /* 0x000fce00078e00a0 */
.L_x_7136:
[----:B------:R-:W-:Y:S05]  /*10da0*/  BSYNC B0 ;  /* 0x0000000000007941 */ /* 0x000fea0003800000 */
.L_x_7134:
        /* <DEDUP_REMOVED lines=16> */
.L_x_7140:
[----:B------:R-:W-:Y:S05]  /*10eb0*/  BSYNC B1 ;  /* 0x0000000000017941 */ /* 0x000fea0003800000 */
.L_x_7139:
        /* <DEDUP_REMOVED lines=42> */
.L_x_7138:
[----:B------:R-:W-:Y:S05]  /*11160*/  BSYNC B0 ;  /* 0x0000000000007941 */ /* 0x000fea0003800000 */
.L_x_7137:
        /* <DEDUP_REMOVED lines=9> */
[----:B------:R-:W-:-:S05]  /*11200*/  HADD2.F32 R112, -RZ, R55.H0_H0 ;  /* 0x20000037ff707230 */ /* 0x000fca0000004100 */
[----:B------:R-:W-:Y:S01]  /*11210*/  FADD.FTZ R123, R112, R123 ;  /* 0x0000007b707b7221 */ /* 0x000fe20000010000 */
[----:B------:R-:W-:Y:S01]  /*11220*/  IMAD.MOV.U32 R112, RZ, RZ, R113 ;  /* 0x000000ffff707224 */ /* 0x000fe200078e0071 */
[----:B------:R-:W-:Y:S06]  /*11230*/  BRA `(.L_x_7142) ;  /* 0x0000000400507947 */ /* 0x000fec0003800000 */
.L_x_7141:
        /* <DEDUP_REMOVED lines=12> */
.L_x_7144:
[----:B------:R-:W-:-:S07]  /*11300*/  MOV R23, R160 ;  /* 0x000000a000177202 */ /* 0x000fce0000000f00 */
.L_x_7145:
[----:B------:R-:W-:Y:S05]  /*11310*/  BSYNC B0 ;  /* 0x0000000000007941 */ /* 0x000fea0003800000 */
.L_x_7143:
        /* <DEDUP_REMOVED lines=16> */
.L_x_7149:
[----:B------:R-:W-:Y:S05]  /*11420*/  BSYNC B1 ;  /* 0x0000000000017941 */ /* 0x000fea0003800000 */
.L_x_7148:
        /* <DEDUP_REMOVED lines=40> */
[----:B------:R-:W-:-:S04]  /*116b0*/  HFMA2.MMA R112, -RZ, RZ, 0, 0 ;  /* 0x00000000ff707435 */ /* 0x000fc800000001ff */
[----:B------:R-:W-:-:S07]  /*116c0*/  LOP3.LUT R158, R165, UR45, R158, 0x96, !PT ;  /* 0x0000002da59e7c12 */ /* 0x000fce000f8e969e */
.L_x_7147:
[----:B------:R-:W-:Y:S05]  /*116d0*/  BSYNC B0 ;  /* 0x0000000000007941 */ /* 0x000fea0003800000 */
.L_x_7146:
        /* <DEDUP_REMOVED lines=10> */
.L_x_7142:
        /* <DEDUP_REMOVED lines=12> */
.L_x_7151:
[----:B------:R-:W-:-:S07]  /*11840*/  IMAD.MOV.U32 R114, RZ, RZ, R160 ;  /* 0x000000ffff727224 */ /* 0x000fce00078e00a0 */
.L_x_7152:
[----:B------:R-:W-:Y:S05]  /*11850*/  BSYNC B0 ;  /* 0x0000000000007941 */ /* 0x000fea0003800000 */
.L_x_7150:
        /* <DEDUP_REMOVED lines=16> */
.L_x_7156:
[----:B------:R-:W-:Y:S05]  /*11960*/  BSYNC B1 ;  /* 0x0000000000017941 */ /* 0x000fea0003800000 */
.L_x_7155:
        /* <DEDUP_REMOVED lines=42> */
.L_x_7154:
[----:B------:R-:W-:Y:S05]  /*11c10*/  BSYNC B0 ;  /* 0x0000000000007941 */ /* 0x000fea0003800000 */
.L_x_7153:
        /* <DEDUP_REMOVED lines=13> */
.L_x_7157:
        /* <DEDUP_REMOVED lines=12> */
.L_x_7160:
[----:B------:R-:W-:-:S07]  /*11db0*/  MOV R24, R160 ;  /* 0x000000a000187202 */ /* 0x000fce0000000f00 */
.L_x_7161:
[----:B------:R-:W-:Y:S05]  /*11dc0*/  BSYNC B0 ;  /* 0x0000000000007941 */ /* 0x000fea0003800000 */
.L_x_7159:
        /* <DEDUP_REMOVED lines=18> */
.L_x_7165:
[----:B------:R-:W-:Y:S05]  /*11ef0*/  BSYNC B1 ;  /* 0x0000000000017941 */ /* 0x000fea0003800000 */
.L_x_7164:
        /* <DEDUP_REMOVED lines=40> */
[----:B------:R-:W-:-:S05]  /*12180*/  IMAD.WIDE.U32 R164, R164, -0x2daee0ad, RZ ;  /* 0xd2511f53a4a47825 */ /* 0x000fca00078e00ff */
[----:B------:R-:W-:-:S07]  /*12190*/  LOP3.LUT R158, R165, UR45, R158, 0x96, !PT ;  /* 0x0000002da59e7c12 */ /* 0x000fce000f8e969e */
.L_x_7163:
[----:B------:R-:W-:Y:S05]  /*121a0*/  BSYNC B0 ;  /* 0x0000000000007941 */ /* 0x000fea0003800000 */
.L_x_7162:
        /* <DEDUP_REMOVED lines=10> */
.L_x_7158:
[----:B------:R-:W-:Y:S01]  /*12250*/  P2R R112, PR, RZ, 0x4 ;  /* 0x00000004ff707803 */ /* 0x000fe20000000000 */
[----:B------:R-:W-:Y:S01]  /*12260*/  IMAD.WIDE.U32 R126, R116, 0x10, R148 ;  /* 0x00000010747e7825 */ /* 0x000fe200078e0094 */
[----:B------:R-:W-:Y:S02]  /*12270*/  ISETP.NE.AND P2, PT, R128, RZ, PT ;  /* 0x000000ff8000720c */ /* 0x000fe40003f45270 */
[----:B------:R-:W-:Y:S02]  /*12280*/  F2FP.F16.F32.PACK_AB R115, R124, R123 ;  /* 0x0000007b7c73723e */ /* 0x000fe400000000ff */
[----:B------:R-:W-:Y:S02]  /*12290*/  SEL R125, RZ, 0x1, P2 ;  /* 0x00000001ff7d7807 */ /* 0x000fe40001000000 */
[----:B------:R-:W-:Y:S02]  /*122a0*/  ISETP.NE.AND P2, PT, R112, RZ, PT ;  /* 0x000000ff7000720c */ /* 0x000fe40003f45270 */
[----:B------:R-:W-:-:S02]  /*122b0*/  F2FP.F16.F32.PACK_AB R114, R122, R121 ;  /* 0x000000797a72723e */ /* 0x000fc400000000ff */
[----:B------:R-:W-:Y:S02]  /*122c0*/  F2FP.F16.F32.PACK_AB R113, R120, R118 ;  /* 0x000000767871723e */ /* 0x000fe400000000ff */
[----:B------:R-:W-:Y:S02]  /*122d0*/  F2FP.F16.F32.PACK_AB R112, R119, R117 ;  /* 0x000000757770723e */ /* 0x000fe400000000ff */
        /* <DEDUP_REMOVED lines=20> */
[----:B------:R-:W-:-:S04]  /*12420*/  IMAD.WIDE.U32 R112, R116, 0x8, R162 ;  /* 0x0000000874707825 */ /* 0x000fc800078e00a2 */
[----:B------:R-:W-:Y:S01]  /*12430*/  VIADD R125, R33, 0x180 ;  /* 0x00000180217d7836 */ /* 0x000fe20000000000 */
[----:B------:R0:W-:Y:S02]  /*12440*/  STG.E.64 desc[UR6][R112.64], R114 ;  /* 0x0000007270007986 */ /* 0x0001e4000c101b06 */
[----:B0-----:R-:W0:Y:S08]  /*12450*/  @P0 LDC.64 R114, c[0x0][0x228] ;  /* 0x00008a00ff720b82 */ /* 0x001e300000000a00 */
[----:B------:R-:W1:Y:S01]  /*12460*/  @P1 LDC.64 R112, c[0x0][0x230] ;  /* 0x00008c00ff701b82 */ /* 0x000e620000000a00 */
[----:B0-----:R-:W-:Y:S01]  /*12470*/  @P0 IMAD.WIDE.U32 R114, R125, 0x10, R114 ;  /* 0x000000107d720825 */ /* 0x001fe200078e0072 */
[----:B------:R-:W-:Y:S06]  /*12480*/  @!P0 BRA `(.L_x_7166) ;  /* 0x0000000000508947 */ /* 0x000fec0003800000 */
[----:B------:R-:W-:Y:S01]  /*12490*/  SHF.L.U32 R126, R23, 0x10, RZ ;  /* 0x00000010177e7819 */ /* 0x000fe200000006ff */
[----:B------:R-:W0:Y:S01]  /*124a0*/  LDC.64 R134, c[0x0][0x248] ;  /* 0x00009200ff867b82 */ /* 0x000e220000000a00 */
[----:B------:R-:W-:Y:S02]  /*124b0*/  LOP3.LUT R128, R19, 0xff, RZ, 0xc0, !PT ;  /* 0x000000ff13807812 */ /* 0x000fe400078ec0ff */
[----:B------:R-:W-:Y:S02]  /*124c0*/  LOP3.LUT R127, R126, 0xff0000, RZ, 0xc0, !PT ;  /* 0x00ff00007e7f7812 */ /* 0x000fe400078ec0ff */
[----:B------:R-:W-:Y:S01]  /*124d0*/  LOP3.LUT R126, R24, 0xffff, RZ, 0xc0, !PT ;  /* 0x0000ffff187e7812 */ /* 0x000fe200078ec0ff */
[----:B------:R-:W-:Y:S01]  /*124e0*/  IMAD.WIDE.U32 R128, R128, 0x10000, RZ ;  /* 0x0001000080807825 */ /* 0x000fe200078e00ff */
[----:B------:R-:W-:Y:S02]  /*124f0*/  LOP3.LUT R130, R18, 0xff, RZ, 0xc0, !PT ;  /* 0x000000ff12827812 */ /* 0x000fe400078ec0ff */
[----:B------:R-:W-:-:S02]  /*12500*/  PRMT R126, R127, 0x4210, R126 ;  /* 0x000042107f7e7816 */ /* 0x000fc4000000007e */
        /* <DEDUP_REMOVED lines=12> */
.L_x_7166:
        /* <DEDUP_REMOVED lines=17> */
.L_x_7168:
[----:B------:R-:W-:-:S07]  /*126e0*/  IMAD.MOV.U32 R133, RZ, RZ, R160 ;  /* 0x000000ffff857224 */ /* 0x000fce00078e00a0 */
.L_x_7169:
[----:B------:R-:W-:Y:S05]  /*126f0*/  BSYNC B0 ;  /* 0x0000000000007941 */ /* 0x000fea0003800000 */
.L_x_7167:
        /* <DEDUP_REMOVED lines=16> */
.L_x_7173:
[----:B------:R-:W-:Y:S05]  /*12800*/  BSYNC B1 ;  /* 0x0000000000017941 */ /* 0x000fea0003800000 */
.L_x_7172:
        /* <DEDUP_REMOVED lines=42> */
.L_x_7171:
[----:B------:R-:W-:Y:S05]  /*12ab0*/  BSYNC B0 ;  /* 0x0000000000007941 */ /* 0x000fea0003800000 */
.L_x_7170:
        /* <DEDUP_REMOVED lines=15> */
.L_x_7174:
        /* <DEDUP_REMOVED lines=12> */
.L_x_7177:
[----:B------:R-:W-:-:S07]  /*12c70*/  MOV R17, R160 ;  /* 0x000000a000117202 */ /* 0x000fce0000000f00 */
.L_x_7178:
[----:B------:R-:W-:Y:S05]  /*12c80*/  BSYNC B0 ;  /* 0x0000000000007941 */ /* 0x000fea0003800000 */
.L_x_7176:
        /* <DEDUP_REMOVED lines=16> */
.L_x_7182:
[----:B------:R-:W-:Y:S05]  /*12d90*/  BSYNC B1 ;  /* 0x0000000000017941 */ /* 0x000fea0003800000 */
.L_x_7181:
        /* <DEDUP_REMOVED lines=42> */
.L_x_7180:
[----:B------:R-:W-:Y:S05]  /*13040*/  BSYNC B0 ;  /* 0x0000000000007941 */ /* 0x000fea0003800000 */
.L_x_7179:
[----:B------:R-:W-:Y:S01]  /*13050*/  I2FP.F32.U32 R130, R17 ;  /* 0x0000001100827245 */ /* 0x000fe20000201000 */
[----:B------:R-:W-:-:S04]  /*13060*/  HADD2.F32 R17, -RZ, R48.H0_H0 ;  /* 0x20000030ff117230 */ /* 0x000fc80000004100 */
[----:B------:R-:W-:Y:S01]  /*13070*/  FFMA.FTZ R130, R130, R45, 1.1641532182693481445e-10 ;  /* 0x2f00000082827423 */ /* 0x000fe2000001002d */
[----:B------:R-:W-:-:S04]  /*13080*/  FMUL.FTZ R17, R17, R44 ;  /* 0x0000002c11117220 */ /* 0x000fc80000410000 */
[----:B------:R-:W-:-:S04]  /*13090*/  FSETP.GTU.FTZ.AND P3, PT, R130, R43, PT ;  /* 0x0000002b8200720b */ /* 0x000fc80003f7c000 */
[----:B------:R-:W-:-:S05]  /*130a0*/  FSEL R17, R17, RZ, !P3 ;  /* 0x000000ff11117208 */ /* 0x000fca0005800000 */
[----:B------:R-:W-:Y:S01]  /*130b0*/  FADD.FTZ R126, R126, R17 ;  /* 0x000000117e7e7221 */ /* 0x000fe20000010000 */
[----:B------:R-:W-:-:S05]  /*130c0*/  @P1 HADD2.F32 R17, -RZ, R52.H0_H0 ;  /* 0x20000034ff111230 */ /* 0x000fca0000004100 */
[----:B------:R-:W-:Y:S01]  /*130d0*/  @P1 FADD.FTZ R126, R17, R126 ;  /* 0x0000007e117e1221 */ /* 0x000fe20000010000 */
[----:B------:R-:W-:-:S07]  /*130e0*/  SEL R17, RZ, 0x1, P3 ;  /* 0x00000001ff117807 */ /* 0x000fce0001800000 */
.L_x_7175:
        /* <DEDUP_REMOVED lines=12> */
.L_x_7184:
[----:B------:R-:W-:-:S07]  /*131b0*/  IMAD.MOV.U32 R127, RZ, RZ, R160 ;  /* 0x000000ffff7f7224 */ /* 0x000fce00078e00a0 */
.L_x_7185:
[----:B------:R-:W-:Y:S05]  /*131c0*/  BSYNC B0 ;  /* 0x0000000000007941 */ /* 0x000fea0003800000 */
.L_x_7183:
        /* <DEDUP_REMOVED lines=16> */
.L_x_7189:
[----:B------:R-:W-:Y:S05]  /*132d0*/  BSYNC B1 ;  /* 0x0000000000017941 */ /* 0x000fea0003800000 */
.L_x_7188:
        /* <DEDUP_REMOVED lines=42> */
.L_x_7187:
[----:B------:R-:W-:Y:S05]  /*13580*/  BSYNC B0 ;  /* 0x0000000000007941 */ /* 0x000fea0003800000 */
.L_x_7186:
        /* <DEDUP_REMOVED lines=15> */
.L_x_7190:
        /* <DEDUP_REMOVED lines=12> */
.L_x_7193:
[----:B------:R-:W-:-:S07]  /*13740*/  MOV R18, R160 ;  /* 0x000000a000127202 */ /* 0x000fce0000000f00 */
.L_x_7194:
[----:B------:R-:W-:Y:S05]  /*13750*/  BSYNC B0 ;  /* 0x0000000000007941 */ /* 0x000fea0003800000 */
.L_x_7192:
        /* <DEDUP_REMOVED lines=16> */
.L_x_7198:
[----:B------:R-:W-:Y:S05]  /*13860*/  BSYNC B1 ;  /* 0x0000000000017941 */ /* 0x000fea0003800000 */
.L_x_7197:
        /* <DEDUP_REMOVED lines=42> */
.L_x_7196:
[----:B------:R-:W-:Y:S05]  /*13b10*/  BSYNC B0 ;  /* 0x0000000000007941 */ /* 0x000fea0003800000 */
.L_x_7195:
[----:B------:R-:W-:Y:S01]  /*13b20*/  I2FP.F32.U32 R18, R18 ;  /* 0x0000001200127245 */ /* 0x000fe20000201000 */
[----:B------:R-:W-:-:S04]  /*13b30*/  HADD2.F32 R129, -RZ, R48.H1_H1 ;  /* 0x30000030ff817230 */ /* 0x000fc80000004100 */
[----:B------:R-:W-:-:S05]  /*13b40*/  FFMA.FTZ R18, R18, R45, 1.1641532182693481445e-10 ;  /* 0x2f00000012127423 */ /* 0x000fca000001002d */
[----:B------:R-:W-:Y:S01]  /*13b50*/  FSETP.GTU.FTZ.AND P3, PT, R18, R43, PT ;  /* 0x0000002b1200720b */ /* 0x000fe20003f7c000 */
[----:B------:R-:W-:-:S05]  /*13b60*/  FMUL.FTZ R18, R129, R44 ;  /* 0x0000002c81127220 */ /* 0x000fca0000410000 */
[----:B------:R-:W-:-:S05]  /*13b70*/  FSEL R18, R18, RZ, !P3 ;  /* 0x000000ff12127208 */ /* 0x000fca0005800000 */
[----:B------:R-:W-:Y:S01]  /*13b80*/  FADD.FTZ R127, R127, R18 ;  /* 0x000000127f7f7221 */ /* 0x000fe20000010000 */
[----:B------:R-:W-:-:S05]  /*13b90*/  @P1 HADD2.F32 R18, -RZ, R52.H1_H1 ;  /* 0x30000034ff121230 */ /* 0x000fca0000004100 */
[----:B------:R-:W-:Y:S01]  /*13ba0*/  @P1 FADD.FTZ R127, R18, R127 ;  /* 0x0000007f127f1221 */ /* 0x000fe20000010000 */
[----:B------:R-:W-:-:S07]  /*13bb0*/  SEL R18, RZ, 0x1, P3 ;  /* 0x00000001ff127807 */ /* 0x000fce0001800000 */
.L_x_7191:
        /* <DEDUP_REMOVED lines=12> */
.L_x_7200:
[----:B------:R-:W-:-:S07]  /*13c80*/  IMAD.MOV.U32 R112, RZ, RZ, R160 ;  /* 0x000000ffff707224 */ /* 0x000fce00078e00a0 */
.L_x_7201:
[----:B------:R-:W-:Y:S05]  /*13c90*/  BSYNC B0 ;  /* 0x0000000000007941 */ /* 0x000fea0003800000 */
.L_x_7199:
        /* <DEDUP_REMOVED lines=16> */
.L_x_7205:
[----:B------:R-:W-:Y:S05]  /*13da0*/  BSYNC B1 ;  /* 0x0000000000017941 */ /* 0x000fea0003800000 */
.L_x_7204:
        /* <DEDUP_REMOVED lines=42> */
.L_x_7203:
[----:B------:R-:W-:Y:S05]  /*14050*/  BSYNC B0 ;  /* 0x0000000000007941 */ /* 0x000fea0003800000 */
.L_x_7202:
        /* <DEDUP_REMOVED lines=15> */
.L_x_7206:
        /* <DEDUP_REMOVED lines=12> */
.L_x_7209:
[----:B------:R-:W-:-:S07]  /*14210*/  MOV R19, R160 ;  /* 0x000000a000137202 */ /* 0x000fce0000000f00 */
.L_x_7210:
[----:B------:R-:W-:Y:S05]  /*14220*/  BSYNC B0 ;  /* 0x0000000000007941 */ /* 0x000fea0003800000 */
.L_x_7208:
        /* <DEDUP_REMOVED lines=16> */
.L_x_7214:
[----:B------:R-:W-:Y:S05]  /*14330*/  BSYNC B1 ;  /* 0x0000000000017941 */ /* 0x000fea0003800000 */
.L_x_7213:
        /* <DEDUP_REMOVED lines=42> */
.L_x_7212:
[----:B------:R-:W-:Y:S05]  /*145e0*/  BSYNC B0 ;  /* 0x0000000000007941 */ /* 0x000fea0003800000 */
.L_x_7211:
        /* <DEDUP_REMOVED lines=10> */
.L_x_7207:
        /* <DEDUP_REMOVED lines=12> */
.L_x_7216:
[----:B------:R-:W-:-:S07]  /*14750*/  IMAD.MOV.U32 R112, RZ, RZ, R160 ;  /* 0x000000ffff707224 */ /* 0x000fce00078e00a0 */
.L_x_7217:
[----:B------:R-:W-:Y:S05]  /*14760*/  BSYNC B0 ;  /* 0x0000000000007941 */ /* 0x000fea0003800000 */
.L_x_7215:
        /* <DEDUP_REMOVED lines=16> */
.L_x_7221:
[----:B------:R-:W-:Y:S05]  /*14870*/  BSYNC B1 ;  /* 0x0000000000017941 */ /* 0x000fea0003800000 */
.L_x_7220:
        /* <DEDUP_REMOVED lines=42> */
.L_x_7219:
[----:B------:R-:W-:Y:S05]  /*14b20*/  BSYNC B0 ;  /* 0x0000000000007941 */ /* 0x000fea0003800000 */
.L_x_7218:
        /* <DEDUP_REMOVED lines=11> */
[----:B------:R-:W-:-:S05]  /*14be0*/  HADD2.F32 R112, -RZ, R53.H1_H1 ;  /* 0x30000035ff707230 */ /* 0x000fca0000004100 */
[----:B------:R-:W-:Y:S01]  /*14bf0*/  FADD.FTZ R129, R112, R129 ;  /* 0x0000008170817221 */ /* 0x000fe20000010000 */
[----:B------:R-:W-:Y:S01]  /*14c00*/  IMAD.MOV.U32 R112, RZ, RZ, R131 ;  /* 0x000000ffff707224 */ /* 0x000fe200078e0083 */
[----:B------:R-:W-:Y:S06]  /*14c10*/  BRA `(.L_x_7223) ;  /* 0x0000000400507947 */ /* 0x000fec0003800000 */
.L_x_7222:
        /* <DEDUP_REMOVED lines=12> */
.L_x_7225:
[----:B------:R-:W-:-:S07]  /*14ce0*/  MOV R20, R160 ;  /* 0x000000a000147202 */ /* 0x000fce0000000f00 */
.L_x_7226:
[----:B------:R-:W-:Y:S05]  /*14cf0*/  BSYNC B0 ;  /* 0x0000000000007941 */ /* 0x000fea0003800000 */
.L_x_7224:
        /* <DEDUP_REMOVED lines=16> */
.L_x_7230:
[----:B------:R-:W-:Y:S05]  /*14e00*/  BSYNC B1 ;  /* 0x0000000000017941 */ /* 0x000fea0003800000 */
.L_x_7229:
        /* <DEDUP_REMOVED lines=42> */
.L_x_7228:
[----:B------:R-:W-:Y:S05]  /*150b0*/  BSYNC B0 ;  /* 0x0000000000007941 */ /* 0x000fea0003800000 */
.L_x_7227:
        /* <DEDUP_REMOVED lines=10> */
.L_x_7223:
        /* <DEDUP_REMOVED lines=12> */
.L_x_7232:
[----:B------:R-:W-:-:S07]  /*15220*/  IMAD.MOV.U32 R134, RZ, RZ, R160 ;  /* 0x000000ffff867224 */ /* 0x000fce00078e00a0 */
.L_x_7233:
[----:B------:R-:W-:Y:S05]  /*15230*/  BSYNC B0 ;  /* 0x0000000000007941 */ /* 0x000fea0003800000 */
.L_x_7231:
        /* <DEDUP_REMOVED lines=16> */
.L_x_7237:
[----:B------:R-:W-:Y:S05]  /*15340*/  BSYNC B1 ;  /* 0x0000000000017941 */ /* 0x000fea0003800000 */
.L_x_7236:
        /* <DEDUP_REMOVED lines=42> */
.L_x_7235:
[----:B------:R-:W-:Y:S05]  /*155f0*/  BSYNC B0 ;  /* 0x0000000000007941 */ /* 0x000fea0003800000 */
.L_x_7234:
        /* <DEDUP_REMOVED lines=15> */
.L_x_7238:
        /* <DEDUP_REMOVED lines=12> */
.L_x_7241:
[----:B------:R-:W-:-:S07]  /*157b0*/  MOV R21, R160 ;  /* 0x000000a000157202 */ /* 0x000fce0000000f00 */
.L_x_7242:
[----:B------:R-:W-:Y:S05]  /*157c0*/  BSYNC B0 ;  /* 0x0000000000007941 */ /* 0x000fea0003800000 */
.L_x_7240:
        /* <DEDUP_REMOVED lines=16> */
.L_x_7246:
[----:B------:R-:W-:Y:S05]  /*158d0*/  BSYNC B1 ;  /* 0x0000000000017941 */ /* 0x000fea0003800000 */
.L_x_7245:
        /* <DEDUP_REMOVED lines=42> */
.L_x_7244:
[----:B------:R-:W-:Y:S05]  /*15b80*/  BSYNC B0 ;  /* 0x0000000000007941 */ /* 0x000fea0003800000 */
.L_x_7243:
        /* <DEDUP_REMOVED lines=10> */
.L_x_7239:
        /* <DEDUP_REMOVED lines=12> */
.L_x_7248:
[----:B------:R-:W-:-:S07]  /*15cf0*/  IMAD.MOV.U32 R131, RZ, RZ, R160 ;  /* 0x000000ffff837224 */ /* 0x000fce00078e00a0 */
.L_x_7249:
[----:B------:R-:W-:Y:S05]  /*15d00*/  BSYNC B0 ;  /* 0x0000000000007941 */ /* 0x000fea0003800000 */
.L_x_7247:
        /* <DEDUP_REMOVED lines=16> */
.L_x_7253:
[----:B------:R-:W-:Y:S05]  /*15e10*/  BSYNC B1 ;  /* 0x0000000000017941 */ /* 0x000fea0003800000 */
.L_x_7252:
        /* <DEDUP_REMOVED lines=42> */
.L_x_7251:
[----:B------:R-:W-:Y:S05]  /*160c0*/  BSYNC B0 ;  /* 0x0000000000007941 */ /* 0x000fea0003800000 */
.L_x_7250:
        /* <DEDUP_REMOVED lines=13> */
.L_x_7254:
        /* <DEDUP_REMOVED lines=12> */
.L_x_7257:
[----:B------:R-:W-:-:S07]  /*16260*/  MOV R22, R160 ;  /* 0x000000a000167202 */ /* 0x000fce0000000f00 */
.L_x_7258:
[----:B------:R-:W-:Y:S05]  /*16270*/  BSYNC B0 ;  /* 0x0000000000007941 */ /* 0x000fea0003800000 */
.L_x_7256:
        /* <DEDUP_REMOVED lines=16> */
.L_x_7262:
[----:B------:R-:W-:Y:S05]  /*16380*/  BSYNC B1 ;  /* 0x0000000000017941 */ /* 0x000fea0003800000 */
.L_x_7261:
        /* <DEDUP_REMOVED lines=42> */
.L_x_7260:
[----:B------:R-:W-:Y:S05]  /*16630*/  BSYNC B0 ;  /* 0x0000000000007941 */ /* 0x000fea0003800000 */
.L_x_7259:
        /* <DEDUP_REMOVED lines=10> */
.L_x_7255:
        /* <DEDUP_REMOVED lines=12> */
.L_x_7264:
[----:B------:R-:W-:-:S07]  /*167a0*/  IMAD.MOV.U32 R114, RZ, RZ, R160 ;  /* 0x000000ffff727224 */ /* 0x000fce00078e00a0 */
.L_x_7265:
[----:B------:R-:W-:Y:S05]  /*167b0*/  BSYNC B0 ;  /* 0x0000000000007941 */ /* 0x000fea0003800000 */
.L_x_7263:
        /* <DEDUP_REMOVED lines=16> */
.L_x_7269:
[----:B------:R-:W-:Y:S05]  /*168c0*/  BSYNC B1 ;  /* 0x0000000000017941 */ /* 0x000fea0003800000 */
.L_x_7268:
        /* <DEDUP_REMOVED lines=42> */
.L_x_7267:
[----:B------:R-:W-:Y:S05]  /*16b70*/  BSYNC B0 ;  /* 0x0000000000007941 */ /* 0x000fea0003800000 */
.L_x_7266:
        /* <DEDUP_REMOVED lines=13> */
.L_x_7270:
        /* <DEDUP_REMOVED lines=12> */
.L_x_7273:
[----:B------:R-:W-:-:S07]  /*16d10*/  MOV R23, R160 ;  /* 0x000000a000177202 */ /* 0x000fce0000000f00 */
.L_x_7274:
[----:B------:R-:W-:Y:S05]  /*16d20*/  BSYNC B0 ;  /* 0x0000000000007941 */ /* 0x000fea0003800000 */
.L_x_7272:
        /* <DEDUP_REMOVED lines=16> */
.L_x_7278:
[----:B------:R-:W-:Y:S05]  /*16e30*/  BSYNC B1 ;  /* 0x0000000000017941 */ /* 0x000fea0003800000 */
.L_x_7277:
        /* <DEDUP_REMOVED lines=42> */
.L_x_7276:
[----:B------:R-:W-:Y:S05]  /*170e0*/  BSYNC B0 ;  /* 0x0000000000007941 */ /* 0x000fea0003800000 */
.L_x_7275:
        /* <DEDUP_REMOVED lines=10> */
.L_x_7271:
        /* <DEDUP_REMOVED lines=12> */
.L_x_7280:
[----:B------:R-:W-:-:S07]  /*17250*/  IMAD.MOV.U32 R114, RZ, RZ, R160 ;  /* 0x000000ffff727224 */ /* 0x000fce00078e00a0 */
.L_x_7281:
[----:B------:R-:W-:Y:S05]  /*17260*/  BSYNC B0 ;  /* 0x0000000000007941 */ /* 0x000fea0003800000 */
.L_x_7279:
        /* <DEDUP_REMOVED lines=16> */
.L_x_7285:
[----:B------:R-:W-:Y:S05]  /*17370*/  BSYNC B1 ;  /* 0x0000000000017941 */ /* 0x000fea0003800000 */
.L_x_7284:
        /* <DEDUP_REMOVED lines=42> */
.L_x_7283:
[----:B------:R-:W-:Y:S05]  /*17620*/  BSYNC B0 ;  /* 0x0000000000007941 */ /* 0x000fea0003800000 */
.L_x_7282:
        /* <DEDUP_REMOVED lines=13> */
.L_x_7286:
        /* <DEDUP_REMOVED lines=12> */
.L_x_7289:
[----:B------:R-:W-:-:S07]  /*177c0*/  MOV R24, R160 ;  /* 0x000000a000187202 */ /* 0x000fce0000000f00 */
.L_x_7290:
[----:B------:R-:W-:Y:S05]  /*177d0*/  BSYNC B0 ;  /* 0x0000000000007941 */ /* 0x000fea0003800000 */
.L_x_7288:
        /* <DEDUP_REMOVED lines=18> */
.L_x_7294:
[----:B------:R-:W-:Y:S05]  /*17900*/  BSYNC B1 ;  /* 0x0000000000017941 */ /* 0x000fea0003800000 */
.L_x_7293:
[----:B------:R-:W-:Y:S01]  /*17910*/  LOP3.LUT R114, R113, UR5, R16, 0x96, !PT ;  /* 0x0000000571727c12 */ /* 0x000fe2000f8e9610 */
[----:B------:R-:W-:Y:S01]  /*17920*/  IMAD.HI.U32 R113, R12, -0x326172a9, RZ ;  /* 0xcd9e8d570c717827 */ /* 0x000fe200078e00ff */
[----:B------:R-:W-:-:S03]  /*17930*/  HFMA2.MMA R136, -RZ, RZ, 0, 0 ;  /* 0x00000000ff887435 */ /* 0x000fc600000001ff */
        /* <DEDUP_REMOVED lines=39> */
.L_x_7292:
[----:B------:R-:W-:Y:S05]  /*17bb0*/  BSYNC B0 ;  /* 0x0000000000007941 */ /* 0x000fea0003800000 */
.L_x_7291:
        /* <DEDUP_REMOVED lines=10> */
.L_x_7287:
[----:B------:R-:W-:Y:S01]  /*17c60*/  LOP3.LUT R25, R25, 0xffffffbf, RZ, 0xc0, !PT ;  /* 0xffffffbf19197812 */ /* 0x000fe200078ec0ff */
[----:B------:R-:W-:Y:S01]  /*17c70*/  IMAD.WIDE.U32 R134, R125, 0x10, R148 ;  /* 0x000000107d867825 */ /* 0x000fe200078e0094 */
[----:B------:R-:W-:Y:S02]  /*17c80*/  F2FP.F16.F32.PACK_AB R115, R133, R132 ;  /* 0x000000848573723e */ /* 0x000fe400000000ff */
[----:B------:R-:W-:Y:S02]  /*17c90*/  @P1 LOP3.LUT R25, R25, 0x40, RZ, 0xfc, !PT ;  /* 0x0000004019191812 */ /* 0x000fe400078efcff */
[----:B------:R-:W-:Y:S02]  /*17ca0*/  F2FP.F16.F32.PACK_AB R114, R131, R130 ;  /* 0x000000828372723e */ /* 0x000fe400000000ff */
[----:B------:R-:W-:Y:S02]  /*17cb0*/  LOP3.LUT P1, RZ, R25, 0x4, RZ, 0xc0, !PT ;  /* 0x0000000419ff7812 */ /* 0x000fe4000782c0ff */
[----:B------:R-:W-:-:S02]  /*17cc0*/  F2FP.F16.F32.PACK_AB R113, R129, R128 ;  /* 0x000000808171723e */ /* 0x000fc400000000ff */
[----:B------:R-:W-:Y:S02]  /*17cd0*/  F2FP.F16.F32.PACK_AB R112, R127, R126 ;  /* 0x0000007e7f70723e */ /* 0x000fe400000000ff */
        /* <DEDUP_REMOVED lines=45> */
.L_x_7295:
        /* <DEDUP_REMOVED lines=21> */
.L_x_7297:
[----:B------:R-:W-:-:S07]  /*18100*/  IMAD.MOV.U32 R135, RZ, RZ, R160 ;  /* 0x000000ffff877224 */ /* 0x000fce00078e00a0 */
.L_x_7298:
[----:B------:R-:W-:Y:S05]  /*18110*/  BSYNC B0 ;  /* 0x0000000000007941 */ /* 0x000fea0003800000 */
.L_x_7296:
        /* <DEDUP_REMOVED lines=16> */
.L_x_7302:
[----:B------:R-:W-:Y:S05]  /*18220*/  BSYNC B1 ;  /* 0x0000000000017941 */ /* 0x000fea0003800000 */
.L_x_7301:
        /* <DEDUP_REMOVED lines=42> */
.L_x_7300:
[----:B------:R-:W-:Y:S05]  /*184d0*/  BSYNC B0 ;  /* 0x0000000000007941 */ /* 0x000fea0003800000 */
.L_x_7299:
        /* <DEDUP_REMOVED lines=11> */
[----:B------:R-:W-:-:S05]  /*18590*/  HADD2.F32 R136, -RZ, R52.H0_H0 ;  /* 0x20000034ff887230 */ /* 0x000fca0000004100 */
[----:B------:R-:W-:Y:S01]  /*185a0*/  FADD.FTZ R135, R136, R135 ;  /* 0x0000008788877221 */ /* 0x000fe20000010000 */
[----:B------:R-:W-:Y:S01]  /*185b0*/  IMAD.MOV.U32 R136, RZ, RZ, R137 ;  /* 0x000000ffff887224 */ /* 0x000fe200078e0089 */
[----:B------:R-:W-:Y:S06]  /*185c0*/  BRA `(.L_x_7304) ;  /* 0x0000000400507947 */ /* 0x000fec0003800000 */
.L_x_7303:
        /* <DEDUP_REMOVED lines=12> */
.L_x_7306:
[----:B------:R-:W-:-:S07]  /*18690*/  MOV R17, R160 ;  /* 0x000000a000117202 */ /* 0x000fce0000000f00 */
.L_x_7307:
[----:B------:R-:W-:Y:S05]  /*186a0*/  BSYNC B0 ;  /* 0x0000000000007941 */ /* 0x000fea0003800000 */
.L_x_7305:
        /* <DEDUP_REMOVED lines=16> */
.L_x_7311:
[----:B------:R-:W-:Y:S05]  /*187b0*/  BSYNC B1 ;  /* 0x0000000000017941 */ /* 0x000fea0003800000 */
.L_x_7310:
        /* <DEDUP_REMOVED lines=42> */
.L_x_7309:
[----:B------:R-:W-:Y:S05]  /*18a60*/  BSYNC B0 ;  /* 0x0000000000007941 */ /* 0x000fea0003800000 */
.L_x_7308:
        /* <DEDUP_REMOVED lines=10> */
.L_x_7304:
        /* <DEDUP_REMOVED lines=12> */
.L_x_7313:
[----:B------:R-:W-:-:S07]  /*18bd0*/  IMAD.MOV.U32 R142, RZ, RZ, R160 ;  /* 0x000000ffff8e7224 */ /* 0x000fce00078e00a0 */
.L_x_7314:
[----:B------:R-:W-:Y:S05]  /*18be0*/  BSYNC B0 ;  /* 0x0000000000007941 */ /* 0x000fea0003800000 */
.L_x_7312:
        /* <DEDUP_REMOVED lines=16> */
.L_x_7318:
[----:B------:R-:W-:Y:S05]  /*18cf0*/  BSYNC B1 ;  /* 0x0000000000017941 */ /* 0x000fea0003800000 */
.L_x_7317:
        /* <DEDUP_REMOVED lines=42> */
.L_x_7316:
[----:B------:R-:W-:Y:S05]  /*18fa0*/  BSYNC B0 ;  /* 0x0000000000007941 */ /* 0x000fea0003800000 */
.L_x_7315:
        /* <DEDUP_REMOVED lines=15> */
.L_x_7319:
        /* <DEDUP_REMOVED lines=12> */
.L_x_7322:
[----:B------:R-:W-:-:S07]  /*19160*/  MOV R18, R160 ;  /* 0x000000a000127202 */ /* 0x000fce0000000f00 */
.L_x_7323:
[----:B------:R-:W-:Y:S05]  /*19170*/  BSYNC B0 ;  /* 0x0000000000007941 */ /* 0x000fea0003800000 */
.L_x_7321:
        /* <DEDUP_REMOVED lines=16> */
.L_x_7327:
[----:B------:R-:W-:Y:S05]  /*19280*/  BSYNC B1 ;  /* 0x0000000000017941 */ /* 0x000fea0003800000 */
.L_x_7326:
        /* <DEDUP_REMOVED lines=42> */
.L_x_7325:
[----:B------:R-:W-:Y:S05]  /*19530*/  BSYNC B0 ;  /* 0x0000000000007941 */ /* 0x000fea0003800000 */
.L_x_7324:
        /* <DEDUP_REMOVED lines=10> */
.L_x_7320:
        /* <DEDUP_REMOVED lines=12> */
.L_x_7329:
[----:B------:R-:W-:-:S07]  /*196a0*/  IMAD.MOV.U32 R112, RZ, RZ, R160 ;  /* 0x000000ffff707224 */ /* 0x000fce00078e00a0 */
.L_x_7330:
[----:B------:R-:W-:Y:S05]  /*196b0*/  BSYNC B0 ;  /* 0x0000000000007941 */ /* 0x000fea0003800000 */
.L_x_7328:
        /* <DEDUP_REMOVED lines=16> */
.L_x_7334:
[----:B------:R-:W-:Y:S05]  /*197c0*/  BSYNC B1 ;  /* 0x0000000000017941 */ /* 0x000fea0003800000 */
.L_x_7333:
        /* <DEDUP_REMOVED lines=42> */
.L_x_7332:
[----:B------:R-:W-:Y:S05]  /*19a70*/  BSYNC B0 ;  /* 0x0000000000007941 */ /* 0x000fea0003800000 */
.L_x_7331:
        /* <DEDUP_REMOVED lines=15> */
.L_x_7335:
        /* <DEDUP_REMOVED lines=12> */
.L_x_7338:
[----:B------:R-:W-:-:S07]  /*19c30*/  MOV R19, R160 ;  /* 0x000000a000137202 */ /* 0x000fce0000000f00 */
.L_x_7339:
[----:B------:R-:W-:Y:S05]  /*19c40*/  BSYNC B0 ;  /* 0x0000000000007941 */ /* 0x000fea0003800000 */
.L_x_7337:
        /* <DEDUP_REMOVED lines=16> */
.L_x_7343:
[----:B------:R-:W-:Y:S05]  /*19d50*/  BSYNC B1 ;  /* 0x0000000000017941 */ /* 0x000fea0003800000 */
.L_x_7342:
        /* <DEDUP_REMOVED lines=42> */
.L_x_7341:
[----:B------:R-:W-:Y:S05]  /*1a000*/  BSYNC B0 ;  /* 0x0000000000007941 */ /* 0x000fea0003800000 */
.L_x_7340:
        /* <DEDUP_REMOVED lines=10> */
.L_x_7336:
        /* <DEDUP_REMOVED lines=12> */
.L_x_7345:
[----:B------:R-:W-:-:S07]  /*1a170*/  IMAD.MOV.U32 R112, RZ, RZ, R160 ;  /* 0x000000ffff707224 */ /* 0x000fce00078e00a0 */
.L_x_7346:
[----:B------:R-:W-:Y:S05]  /*1a180*/  BSYNC B0 ;  /* 0x0000000000007941 */ /* 0x000fea0003800000 */
.L_x_7344:
        /* <DEDUP_REMOVED lines=16> */
.L_x_7350:
[----:B------:R-:W-:Y:S05]  /*1a290*/  BSYNC B1 ;  /* 0x0000000000017941 */ /* 0x000fea0003800000 */
.L_x_7349:
        /* <DEDUP_REMOVED lines=42> */
.L_x_7348:
[----:B------:R-:W-:Y:S05]  /*1a540*/  BSYNC B0 ;  /* 0x0000000000007941 */ /* 0x000fea0003800000 */
.L_x_7347:
        /* <DEDUP_REMOVED lines=15> */
.L_x_7351:
        /* <DEDUP_REMOVED lines=12> */
.L_x_7354:
[----:B------:R-:W-:-:S07]  /*1a700*/  MOV R20, R160 ;  /* 0x000000a000147202 */ /* 0x000fce0000000f00 */
.L_x_7355:
[----:B------:R-:W-:Y:S05]  /*1a710*/  BSYNC B0 ;  /* 0x0000000000007941 */ /* 0x000fea0003800000 */
.L_x_7353:
        /* <DEDUP_REMOVED lines=16> */
.L_x_7359:
[----:B------:R-:W-:Y:S05]  /*1a820*/  BSYNC B1 ;  /* 0x0000000000017941 */ /* 0x000fea0003800000 */
.L_x_7358:
        /* <DEDUP_REMOVED lines=40> */
[----:B------:R-:W-:-:S05]  /*1aab0*/  IMAD.WIDE.U32 R164, R164, -0x2daee0ad, RZ ;  /* 0xd2511f53a4a47825 */ /* 0x000fca00078e00ff */
[----:B------:R-:W-:-:S07]  /*1aac0*/  LOP3.LUT R158, R165, UR45, R158, 0x96, !PT ;  /* 0x0000002da59e7c12 */ /* 0x000fce000f8e969e */
.L_x_7357:
[----:B------:R-:W-:Y:S05]  /*1aad0*/  BSYNC B0 ;  /* 0x0000000000007941 */ /* 0x000fea0003800000 */
.L_x_7356:
        /* <DEDUP_REMOVED lines=10> */
.L_x_7352:
        /* <DEDUP_REMOVED lines=12> */
.L_x_7361:
[----:B------:R-:W-:-:S07]  /*1ac40*/  IMAD.MOV.U32 R139, RZ, RZ, R160 ;  /* 0x000000ffff8b7224 */ /* 0x000fce00078e00a0 */
.L_x_7362:
[----:B------:R-:W-:Y:S05]  /*1ac50*/  BSYNC B0 ;  /* 0x0000000000007941 */ /* 0x000fea0003800000 */
.L_x_7360:
        /* <DEDUP_REMOVED lines=16> */
.L_x_7366:
[----:B------:R-:W-:Y:S05]  /*1ad60*/  BSYNC B1 ;  /* 0x0000000000017941 */ /* 0x000fea0003800000 */
.L_x_7365:
        /* <DEDUP_REMOVED lines=41> */
[----:B------:R-:W-:-:S07]  /*1b000*/  LOP3.LUT R158, R165, UR45, R158, 0x96, !PT ;  /* 0x0000002da59e7c12 */ /* 0x000fce000f8e969e */
.L_x_7364:
[----:B------:R-:W-:Y:S05]  /*1b010*/  BSYNC B0 ;  /* 0x0000000000007941 */ /* 0x000fea0003800000 */
.L_x_7363:
        /* <DEDUP_REMOVED lines=15> */
.L_x_7367:
        /* <DEDUP_REMOVED lines=12> */
.L_x_7370:
[----:B------:R-:W-:-:S07]  /*1b1d0*/  MOV R21, R160 ;  /* 0x000000a000157202 */ /* 0x000fce0000000f00 */
.L_x_7371:
[----:B------:R-:W-:Y:S05]  /*1b1e0*/  BSYNC B0 ;  /* 0x0000000000007941 */ /* 0x000fea0003800000 */
.L_x_7369:
        /* <DEDUP_REMOVED lines=16> */
.L_x_7375:
[----:B------:R-:W-:Y:S05]  /*1b2f0*/  BSYNC B1 ;  /* 0x0000000000017941 */ /* 0x000fea0003800000 */
.L_x_7374:
        /* <DEDUP_REMOVED lines=42> */
.L_x_7373:
[----:B------:R-:W-:Y:S05]  /*1b5a0*/  BSYNC B0 ;  /* 0x0000000000007941 */ /* 0x000fea0003800000 */
.L_x_7372:
        /* <DEDUP_REMOVED lines=10> */
.L_x_7368:
        /* <DEDUP_REMOVED lines=12> */
.L_x_7377:
[----:B------:R-:W-:-:S07]  /*1b710*/  IMAD.MOV.U32 R144, RZ, RZ, R160 ;  /* 0x000000ffff907224 */ /* 0x000fce00078e00a0 */
.L_x_7378:
[----:B------:R-:W-:Y:S05]  /*1b720*/  BSYNC B0 ;  /* 0x0000000000007941 */ /* 0x000fea0003800000 */
.L_x_7376:
        /* <DEDUP_REMOVED lines=16> */
.L_x_7382:
[----:B------:R-:W-:Y:S05]  /*1b830*/  BSYNC B1 ;  /* 0x0000000000017941 */ /* 0x000fea0003800000 */
.L_x_7381:
        /* <DEDUP_REMOVED lines=42> */
.L_x_7380:
[----:B------:R-:W-:Y:S05]  /*1bae0*/  BSYNC B0 ;  /* 0x0000000000007941 */ /* 0x000fea0003800000 */
.L_x_7379:
        /* <DEDUP_REMOVED lines=13> */
.L_x_7383:
        /* <DEDUP_REMOVED lines=12> */
.L_x_7386:
[----:B------:R-:W-:-:S07]  /*1bc80*/  MOV R22, R160 ;  /* 0x000000a000167202 */ /* 0x000fce0000000f00 */
.L_x_7387:
[----:B------:R-:W-:Y:S05]  /*1bc90*/  BSYNC B0 ;  /* 0x0000000000007941 */ /* 0x000fea0003800000 */
.L_x_7385:
        /* <DEDUP_REMOVED lines=16> */
.L_x_7391:
[----:B------:R-:W-:Y:S05]  /*1bda0*/  BSYNC B1 ;  /* 0x0000000000017941 */ /* 0x000fea0003800000 */
.L_x_7390:
        /* <DEDUP_REMOVED lines=42> */
.L_x_7389:
[----:B------:R-:W-:Y:S05]  /*1c050*/  BSYNC B0 ;  /* 0x0000000000007941 */ /* 0x000fea0003800000 */
.L_x_7388:
        /* <DEDUP_REMOVED lines=10> */
.L_x_7384:
        /* <DEDUP_REMOVED lines=12> */
.L_x_7393:
[----:B------:R-:W-:-:S07]  /*1c1c0*/  IMAD.MOV.U32 R114, RZ, RZ, R160 ;  /* 0x000000ffff727224 */ /* 0x000fce00078e00a0 */
.L_x_7394:
[----:B------:R-:W-:Y:S05]  /*1c1d0*/  BSYNC B0 ;  /* 0x0000000000007941 */ /* 0x000fea0003800000 */
.L_x_7392:
        /* <DEDUP_REMOVED lines=16> */
.L_x_7398:
[----:B------:R-:W-:Y:S05]  /*1c2e0*/  BSYNC B1 ;  /* 0x0000000000017941 */ /* 0x000fea0003800000 */
.L_x_7397:
        /* <DEDUP_REMOVED lines=42> */
.L_x_7396:
[----:B------:R-:W-:Y:S05]  /*1c590*/  BSYNC B0 ;  /* 0x0000000000007941 */ /* 0x000fea0003800000 */
.L_x_7395:
        /* <DEDUP_REMOVED lines=13> */
.L_x_7399:
        /* <DEDUP_REMOVED lines=12> */
.L_x_7402:
[----:B------:R-:W-:-:S07]  /*1c730*/  MOV R23, R160 ;  /* 0x000000a000177202 */ /* 0x000fce0000000f00 */
.L_x_7403:
[----:B------:R-:W-:Y:S05]  /*1c740*/  BSYNC B0 ;  /* 0x0000000000007941 */ /* 0x000fea0003800000 */
.L_x_7401:
        /* <DEDUP_REMOVED lines=16> */
.L_x_7407:
[----:B------:R-:W-:Y:S05]  /*1c850*/  BSYNC B1 ;  /* 0x0000000000017941 */ /* 0x000fea0003800000 */
.L_x_7406:
        /* <DEDUP_REMOVED lines=42> */
.L_x_7405:
[----:B------:R-:W-:Y:S05]  /*1cb00*/  BSYNC B0 ;  /* 0x0000000000007941 */ /* 0x000fea0003800000 */
.L_x_7404:
        /* <DEDUP_REMOVED lines=10> */
.L_x_7400:
        /* <DEDUP_REMOVED lines=12> */
.L_x_7409:
[----:B------:R-:W-:-:S07]  /*1cc70*/  IMAD.MOV.U32 R114, RZ, RZ, R160 ;  /* 0x000000ffff727224 */ /* 0x000fce00078e00a0 */
.L_x_7410:
[----:B------:R-:W-:Y:S05]  /*1cc80*/  BSYNC B0 ;  /* 0x0000000000007941 */ /* 0x000fea0003800000 */
.L_x_7408:
        /* <DEDUP_REMOVED lines=16> */
.L_x_7414:
[----:B------:R-:W-:Y:S05]  /*1cd90*/  BSYNC B1 ;  /* 0x0000000000017941 */ /* 0x000fea0003800000 */
.L_x_7413:
        /* <DEDUP_REMOVED lines=42> */
.L_x_7412:
[----:B------:R-:W-:Y:S05]  /*1d040*/  BSYNC B0 ;  /* 0x0000000000007941 */ /* 0x000fea0003800000 */
.L_x_7411:
        /* <DEDUP_REMOVED lines=13> */
.L_x_7415:
        /* <DEDUP_REMOVED lines=12> */
.L_x_7418:
[----:B------:R-:W-:-:S07]  /*1d1e0*/  MOV R24, R160 ;  /* 0x000000a000187202 */ /* 0x000fce0000000f00 */
.L_x_7419:
[----:B------:R-:W-:Y:S05]  /*1d1f0*/  BSYNC B0 ;  /* 0x0000000000007941 */ /* 0x000fea0003800000 */
.L_x_7417:
        /* <DEDUP_REMOVED lines=9> */
[----:B------:R-:W-:Y:S02]  /*1d290*/  LOP3.LUT R25, R25, 0xffffffbf, RZ, 0xc0, !PT ;  /* 0xffffffbf19197812 */ /* 0x000fe400078ec0ff */
[----:B------:R-:W-:Y:S02]  /*1d2a0*/  ISETP.NE.AND P6, PT, R14, RZ, PT ;  /* 0x000000ff0e00720c */ /* 0x000fe40003fc5270 */
[----:B------:R-:W-:-:S11]  /*1d2b0*/  @P0 LOP3.LUT R25, R25, 0x40, RZ, 0xfc, !PT ;  /* 0x0000004019190812 */ /* 0x000fd600078efcff */
[----:B------:R-:W-:Y:S01]  /*1d2c0*/  @!P6 VIADD R12, R12, 0x1 ;  /* 0x000000010c0ce836 */ /* 0x000fe20000000000 */
[----:B------:R-:W-:Y:S01]  /*1d2d0*/  @!P6 IADD3 R112, R16, 0x1, RZ ;  /* 0x000000011070e810 */ /* 0x000fe20007ffe0ff */
[----:B------:R-:W-:-:S03]  /*1d2e0*/  @!P6 IMAD.MOV.U32 R14, RZ, RZ, RZ ;  /* 0x000000ffff0ee224 */ /* 0x000fc600078e00ff */
[----:B------:R-:W-:-:S13]  /*1d2f0*/  ISETP.NE.AND P0, PT, R12, RZ, !P6 ;  /* 0x000000ff0c00720c */ /* 0x000fda0007705270 */
[----:B------:R-:W-:Y:S01]  /*1d300*/  @P0 IMAD.MOV R112, RZ, RZ, R16 ;  /* 0x000000ffff700224 */ /* 0x000fe200078e0210 */
[----:B------:R-:W-:-:S04]  /*1d310*/  LOP3.LUT P0, RZ, R25, 0x40, RZ, 0xc0, !PT ;  /* 0x0000004019ff7812 */ /* 0x000fc8000780c0ff */
[----:B------:R-:W-:-:S09]  /*1d320*/  @!P6 MOV R16, R112 ;  /* 0x000000700010e202 */ /* 0x000fd20000000f00 */
.L_x_7423:
[----:B------:R-:W-:Y:S05]  /*1d330*/  BSYNC B1 ;  /* 0x0000000000017941 */ /* 0x000fea0003800000 */
.L_x_7422:
[----:B------:R-:W-:Y:S01]  /*1d340*/  LOP3.LUT R114, R113, UR5, R16, 0x96, !PT ;  /* 0x0000000571727c12 */ /* 0x000fe2000f8e9610 */
[----:B------:R-:W-:Y:S01]  /*1d350*/  IMAD.HI.U32 R143, R12, -0x326172a9, RZ ;  /* 0xcd9e8d570c8f7827 */ /* 0x000fe200078e00ff */
[----:B------:R-:W-:-:S03]  /*1d360*/  HFMA2.MMA R146, -RZ, RZ, 0, 0 ;  /* 0x00000000ff927435 */ /* 0x000fc600000001ff */
        /* <DEDUP_REMOVED lines=39> */
.L_x_7421:
[----:B------:R-:W-:Y:S05]  /*1d5e0*/  BSYNC B0 ;  /* 0x0000000000007941 */ /* 0x000fea0003800000 */
.L_x_7420:
        /* <DEDUP_REMOVED lines=10> */
.L_x_7416:
[----:B------:R-:W-:Y:S01]  /*1d690*/  LOP3.LUT R25, R25, 0xffffffbf, RZ, 0xc0, !PT ;  /* 0xffffffbf19197812 */ /* 0x000fe200078ec0ff */
[----:B------:R-:W-:Y:S01]  /*1d6a0*/  IMAD.WIDE.U32 R144, R134, 0x10, R148 ;  /* 0x0000001086907825 */ /* 0x000fe200078e0094 */
[----:B------:R-:W-:Y:S02]  /*1d6b0*/  F2FP.F16.F32.PACK_AB R115, R142, R141 ;  /* 0x0000008d8e73723e */ /* 0x000fe400000000ff */
[----:B------:R-:W-:Y:S02]  /*1d6c0*/  @P1 LOP3.LUT R25, R25, 0x40, RZ, 0xfc, !PT ;  /* 0x0000004019191812 */ /* 0x000fe400078efcff */
[----:B------:R-:W-:Y:S02]  /*1d6d0*/  F2FP.F16.F32.PACK_AB R114, R140, R139 ;  /* 0x0000008b8c72723e */ /* 0x000fe400000000ff */
[----:B------:R-:W-:Y:S02]  /*1d6e0*/  F2FP.F16.F32.PACK_AB R113, R138, R137 ;  /* 0x000000898a71723e */ /* 0x000fe400000000ff */
[----:B------:R-:W-:-:S02]  /*1d6f0*/  F2FP.F16.F32.PACK_AB R112, R136, R135 ;  /* 0x000000878870723e */ /* 0x000fc400000000ff */
        /* <DEDUP_REMOVED lines=46> */
.L_x_7424:
        /* <DEDUP_REMOVED lines=21> */
.L_x_7426:
[----:B------:R-:W-:-:S07]  /*1db30*/  IMAD.MOV.U32 R150, RZ, RZ, R160 ;  /* 0x000000ffff967224 */ /* 0x000fce00078e00a0 */
.L_x_7427:
[----:B------:R-:W-:Y:S05]  /*1db40*/  BSYNC B0 ;  /* 0x0000000000007941 */ /* 0x000fea0003800000 */
.L_x_7425:
        /* <DEDUP_REMOVED lines=16> */
.L_x_7431:
[----:B------:R-:W-:Y:S05]  /*1dc50*/  BSYNC B1 ;  /* 0x0000000000017941 */ /* 0x000fea0003800000 */
.L_x_7430:
        /* <DEDUP_REMOVED lines=42> */
.L_x_7429:
[----:B------:R-:W-:Y:S05]  /*1df00*/  BSYNC B0 ;  /* 0x0000000000007941 */ /* 0x000fea0003800000 */
.L_x_7428:
[----:B------:R-:W-:Y:S02]  /*1df10*/  I2FP.F32.U32 R144, R150 ;  /* 0x0000009600907245 */ /* 0x000fe40000201000 */
[----:B------:R-:W-:-:S03]  /*1df20*/  LOP3.LUT R25, R25, 0xffffffdf, RZ, 0xc0, !PT ;  /* 0xffffffdf19197812 */ /* 0x000fc600078ec0ff */
[----:B------:R-:W-:-:S05]  /*1df30*/  FFMA.FTZ R144, R144, R45, 1.1641532182693481445e-10 ;  /* 0x2f00000090907423 */ /* 0x000fca000001002d */
[----:B------:R-:W-:Y:S01]  /*1df40*/  FSETP.GTU.FTZ.AND P3, PT, R144, R43, PT ;  /* 0x0000002b9000720b */ /* 0x000fe20003f7c000 */
[----:B-----5:R-:W-:-:S05]  /*1df50*/  HADD2.F32 R144, -RZ, R112.H0_H0 ;  /* 0x20000070ff907230 */ /* 0x020fca0000004100 */
        /* <DEDUP_REMOVED lines=10> */
.L_x_7432:
        /* <DEDUP_REMOVED lines=12> */
.L_x_7435:
[----:B------:R-:W-:-:S07]  /*1e0c0*/  MOV R17, R160 ;  /* 0x000000a000117202 */ /* 0x000fce0000000f00 */
.L_x_7436:
[----:B------:R-:W-:Y:S05]  /*1e0d0*/  BSYNC B0 ;  /* 0x0000000000007941 */ /* 0x000fea0003800000 */
.L_x_7434:
        /* <DEDUP_REMOVED lines=16> */
.L_x_7440:
[----:B------:R-:W-:Y:S05]  /*1e1e0*/  BSYNC B1 ;  /* 0x0000000000017941 */ /* 0x000fea0003800000 */
.L_x_7439:
        /* <DEDUP_REMOVED lines=42> */
.L_x_7438:
[----:B------:R-:W-:Y:S05]  /*1e490*/  BSYNC B0 ;  /* 0x0000000000007941 */ /* 0x000fea0003800000 */
.L_x_7437:
[----:B------:R-:W-:-:S05]  /*1e4a0*/  I2FP.F32.U32 R17, R17 ;  /* 0x0000001100117245 */ /* 0x000fca0000201000 */
[----:B------:R-:W-:-:S05]  /*1e4b0*/  FFMA.FTZ R17, R17, R45, 1.1641532182693481445e-10 ;  /* 0x2f00000011117423 */ /* 0x000fca000001002d */
[----:B------:R-:W-:Y:S01]  /*1e4c0*/  FSETP.GTU.FTZ.AND P3, PT, R17, R43, PT ;  /* 0x0000002b1100720b */ /* 0x000fe20003f7c000 */
[----:B------:R-:W-:-:S05]  /*1e4d0*/  HADD2.F32 R17, -RZ, R48.H0_H0 ;  /* 0x20000030ff117230 */ /* 0x000fca0000004100 */
[----:B------:R-:W-:-:S05]  /*1e4e0*/  FMUL.FTZ R17, R17, R44 ;  /* 0x0000002c11117220 */ /* 0x000fca0000410000 */
[----:B------:R-:W-:-:S05]  /*1e4f0*/  FSEL R17, R17, RZ, !P3 ;  /* 0x000000ff11117208 */ /* 0x000fca0005800000 */
[----:B------:R-:W-:Y:S01]  /*1e500*/  FADD.FTZ R144, R144, R17 ;  /* 0x0000001190907221 */ /* 0x000fe20000010000 */
[----:B------:R-:W-:-:S05]  /*1e510*/  @P1 HADD2.F32 R17, -RZ, R52.H0_H0 ;  /* 0x20000034ff111230 */ /* 0x000fca0000004100 */
[----:B------:R-:W-:Y:S01]  /*1e520*/  @P1 FADD.FTZ R144, R17, R144 ;  /* 0x0000009011901221 */ /* 0x000fe20000010000 */
[----:B------:R-:W-:-:S07]  /*1e530*/  SEL R17, RZ, 0x1, P3 ;  /* 0x00000001ff117807 */ /* 0x000fce0001800000 */
.L_x_7433:
        /* <DEDUP_REMOVED lines=12> */
.L_x_7442:
[----:B------:R-:W-:-:S07]  /*1e600*/  IMAD.MOV.U32 R145, RZ, RZ, R160 ;  /* 0x000000ffff917224 */ /* 0x000fce00078e00a0 */
.L_x_7443:
[----:B------:R-:W-:Y:S05]  /*1e610*/  BSYNC B0 ;  /* 0x0000000000007941 */ /* 0x000fea0003800000 */
.L_x_7441:
        /* <DEDUP_REMOVED lines=16> */
.L_x_7447:
[----:B------:R-:W-:Y:S05]  /*1e720*/  BSYNC B1 ;  /* 0x0000000000017941 */ /* 0x000fea0003800000 */
.L_x_7446:
        /* <DEDUP_REMOVED lines=42> */
.L_x_7445:
[----:B------:R-:W-:Y:S05]  /*1e9d0*/  BSYNC B0 ;  /* 0x0000000000007941 */ /* 0x000fea0003800000 */
.L_x_7444:
        /* <DEDUP_REMOVED lines=15> */
.L_x_7448:
        /* <DEDUP_REMOVED lines=12> */
.L_x_7451:
[----:B------:R-:W-:-:S07]  /*1eb90*/  MOV R18, R160 ;  /* 0x000000a000127202 */ /* 0x000fce0000000f00 */
.L_x_7452:
[----:B------:R-:W-:Y:S05]  /*1eba0*/  BSYNC B0 ;  /* 0x0000000000007941 */ /* 0x000fea0003800000 */
.L_x_7450:
        /* <DEDUP_REMOVED lines=16> */
.L_x_7456:
[----:B------:R-:W-:Y:S05]  /*1ecb0*/  BSYNC B1 ;  /* 0x0000000000017941 */ /* 0x000fea0003800000 */
.L_x_7455:
        /* <DEDUP_REMOVED lines=42> */
.L_x_7454:
[----:B------:R-:W-:Y:S05]  /*1ef60*/  BSYNC B0 ;  /* 0x0000000000007941 */ /* 0x000fea0003800000 */
.L_x_7453:
[----:B------:R-:W-:-:S05]  /*1ef70*/  I2FP.F32.U32 R18, R18 ;  /* 0x0000001200127245 */ /* 0x000fca0000201000 */
[----:B------:R-:W-:-:S05]  /*1ef80*/  FFMA.FTZ R18, R18, R45, 1.1641532182693481445e-10 ;  /* 0x2f00000012127423 */ /* 0x000fca000001002d */
[----:B------:R-:W-:Y:S01]  /*1ef90*/  FSETP.GTU.FTZ.AND P3, PT, R18, R43, PT ;  /* 0x0000002b1200720b */ /* 0x000fe20003f7c000 */
[----:B------:R-:W-:-:S05]  /*1efa0*/  HADD2.F32 R18, -RZ, R48.H1_H1 ;  /* 0x30000030ff127230 */ /* 0x000fca0000004100 */
[----:B------:R-:W-:-:S05]  /*1efb0*/  FMUL.FTZ R18, R18, R44 ;  /* 0x0000002c12127220 */ /* 0x000fca0000410000 */
[----:B------:R-:W-:-:S05]  /*1efc0*/  FSEL R18, R18, RZ, !P3 ;  /* 0x000000ff12127208 */ /* 0x000fca0005800000 */
[----:B------:R-:W-:Y:S01]  /*1efd0*/  FADD.FTZ R145, R145, R18 ;  /* 0x0000001291917221 */ /* 0x000fe20000010000 */
[----:B------:R-:W-:-:S05]  /*1efe0*/  @P1 HADD2.F32 R18, -RZ, R52.H1_H1 ;  /* 0x30000034ff121230 */ /* 0x000fca0000004100 */
[----:B------:R-:W-:Y:S01]  /*1eff0*/  @P1 FADD.FTZ R145, R18, R145 ;  /* 0x0000009112911221 */ /* 0x000fe20000010000 */
[----:B------:R-:W-:-:S07]  /*1f000*/  SEL R18, RZ, 0x1, P3 ;  /* 0x00000001ff127807 */ /* 0x000fce0001800000 */
.L_x_7449:
        /* <DEDUP_REMOVED lines=12> */
.L_x_7458:
[----:B------:R-:W-:-:S07]  /*1f0d0*/  IMAD.MOV.U32 R112, RZ, RZ, R160 ;  /* 0x000000ffff707224 */ /* 0x000fce00078e00a0 */
.L_x_7459:
[----:B------:R-:W-:Y:S05]  /*1f0e0*/  BSYNC B0 ;  /* 0x0000000000007941 */ /* 0x000fea0003800000 */
.L_x_7457:
        /* <DEDUP_REMOVED lines=16> */
.L_x_7463:
[----:B------:R-:W-:Y:S05]  /*1f1f0*/  BSYNC B1 ;  /* 0x0000000000017941 */ /* 0x000fea0003800000 */
.L_x_7462:
        /* <DEDUP_REMOVED lines=42> */
.L_x_7461:
[----:B------:R-:W-:Y:S05]  /*1f4a0*/  BSYNC B0 ;  /* 0x0000000000007941 */ /* 0x000fea0003800000 */
.L_x_7460:
        /* <DEDUP_REMOVED lines=15> */
.L_x_7464:
        /* <DEDUP_REMOVED lines=12> */
.L_x_7467:
[----:B------:R-:W-:-:S07]  /*1f660*/  MOV R19, R160 ;  /* 0x000000a000137202 */ /* 0x000fce0000000f00 */
.L_x_7468:
[----:B------:R-:W-:Y:S05]  /*1f670*/  BSYNC B0 ;  /* 0x0000000000007941 */ /* 0x000fea0003800000 */
.L_x_7466:
        /* <DEDUP_REMOVED lines=16> */
.L_x_7472:
[----:B------:R-:W-:Y:S05]  /*1f780*/  BSYNC B1 ;  /* 0x0000000000017941 */ /* 0x000fea0003800000 */
.L_x_7471:
        /* <DEDUP_REMOVED lines=42> */
.L_x_7470:
[----:B------:R-:W-:Y:S05]  /*1fa30*/  BSYNC B0 ;  /* 0x0000000000007941 */ /* 0x000fea0003800000 */
.L_x_7469:
        /* <DEDUP_REMOVED lines=10> */
.L_x_7465:
        /* <DEDUP_REMOVED lines=12> */
.L_x_7474:
[----:B------:R-:W-:-:S07]  /*1fba0*/  IMAD.MOV.U32 R112, RZ, RZ, R160 ;  /* 0x000000ffff707224 */ /* 0x000fce00078e00a0 */
.L_x_7475:
[----:B------:R-:W-:Y:S05]  /*1fbb0*/  BSYNC B0 ;  /* 0x0000000000007941 */ /* 0x000fea0003800000 */
.L_x_7473:
        /* <DEDUP_REMOVED lines=16> */
.L_x_7479:
[----:B------:R-:W-:Y:S05]  /*1fcc0*/  BSYNC B1 ;  /* 0x0000000000017941 */ /* 0x000fea0003800000 */
.L_x_7478:
        /* <DEDUP_REMOVED lines=42> */
.L_x_7477:
[----:B------:R-:W-:Y:S05]  /*1ff70*/  BSYNC B0 ;  /* 0x0000000000007941 */ /* 0x000fea0003800000 */
.L_x_7476:
        /* <DEDUP_REMOVED lines=15> */
.L_x_7480:
        /* <DEDUP_REMOVED lines=12> */
.L_x_7483:
[----:B------:R-:W-:-:S07]  /*20130*/  MOV R20, R160 ;  /* 0x000000a000147202 */ /* 0x000fce0000000f00 */
.L_x_7484:
[----:B------:R-:W-:Y:S05]  /*20140*/  BSYNC B0 ;  /* 0x0000000000007941 */ /* 0x000fea0003800000 */
.L_x_7482:
        /* <DEDUP_REMOVED lines=16> */
.L_x_7488:
[----:B------:R-:W-:Y:S05]  /*20250*/  BSYNC B1 ;  /* 0x0000000000017941 */ /* 0x000fea0003800000 */
.L_x_7487:
        /* <DEDUP_REMOVED lines=42> */
.L_x_7486:
[----:B------:R-:W-:Y:S05]  /*20500*/  BSYNC B0 ;  /* 0x0000000000007941 */ /* 0x000fea0003800000 */
.L_x_7485:
        /* <DEDUP_REMOVED lines=10> */
.L_x_7481:
        /* <DEDUP_REMOVED lines=12> */
.L_x_7490:
[----:B------:R-:W-:-:S07]  /*20670*/  IMAD.MOV.U32 R152, RZ, RZ, R160 ;  /* 0x000000ffff987224 */ /* 0x000fce00078e00a0 */
.L_x_7491:
[----:B------:R-:W-:Y:S05]  /*20680*/  BSYNC B0 ;  /* 0x0000000000007941 */ /* 0x000fea0003800000 */
.L_x_7489:
        /* <DEDUP_REMOVED lines=16> */
.L_x_7495:
[----:B------:R-:W-:Y:S05]  /*20790*/  BSYNC B1 ;  /* 0x0000000000017941 */ /* 0x000fea0003800000 */
.L_x_7494:
        /* <DEDUP_REMOVED lines=42> */
.L_x_7493:
[----:B------:R-:W-:Y:S05]  /*20a40*/  BSYNC B0 ;  /* 0x0000000000007941 */ /* 0x000fea0003800000 */
.L_x_7492:
        /* <DEDUP_REMOVED lines=15> */
.L_x_7496:
        /* <DEDUP_REMOVED lines=12> */
.L_x_7499:
[----:B------:R-:W-:-:S07]  /*20c00*/  MOV R21, R160 ;  /* 0x000000a000157202 */ /* 0x000fce0000000f00 */
.L_x_7500:
[----:B------:R-:W-:Y:S05]  /*20c10*/  BSYNC B0 ;  /* 0x0000000000007941 */ /* 0x000fea0003800000 */
.L_x_7498:
        /* <DEDUP_REMOVED lines=16> */
.L_x_7504:
[----:B------:R-:W-:Y:S05]  /*20d20*/  BSYNC B1 ;  /* 0x0000000000017941 */ /* 0x000fea0003800000 */
.L_x_7503:
        /* <DEDUP_REMOVED lines=42> */
.L_x_7502:
[----:B------:R-:W-:Y:S05]  /*20fd0*/  BSYNC B0 ;  /* 0x0000000000007941 */ /* 0x000fea0003800000 */
.L_x_7501:
        /* <DEDUP_REMOVED lines=10> */
.L_x_7497:
        /* <DEDUP_REMOVED lines=12> */
.L_x_7506:
[----:B------:R-:W-:-:S07]  /*21140*/  IMAD.MOV.U32 R149, RZ, RZ, R160 ;  /* 0x000000ffff957224 */ /* 0x000fce00078e00a0 */
.L_x_7507:
[----:B------:R-:W-:Y:S05]  /*21150*/  BSYNC B0 ;  /* 0x0000000000007941 */ /* 0x000fea0003800000 */
.L_x_7505:
        /* <DEDUP_REMOVED lines=16> */
.L_x_7511:
[----:B------:R-:W-:Y:S05]  /*21260*/  BSYNC B1 ;  /* 0x0000000000017941 */ /* 0x000fea0003800000 */
.L_x_7510:
        /* <DEDUP_REMOVED lines=42> */
.L_x_7509:
[----:B------:R-:W-:Y:S05]  /*21510*/  BSYNC B0 ;  /* 0x0000000000007941 */ /* 0x000fea0003800000 */
.L_x_7508:
        /* <DEDUP_REMOVED lines=13> */
.L_x_7512:
        /* <DEDUP_REMOVED lines=12> */
.L_x_7515:
[----:B------:R-:W-:-:S07]  /*216b0*/  MOV R22, R160 ;  /* 0x000000a000167202 */ /* 0x000fce0000000f00 */
.L_x_7516:
[----:B------:R-:W-:Y:S05]  /*216c0*/  BSYNC B0 ;  /* 0x0000000000007941 */ /* 0x000fea0003800000 */
.L_x_7514:
        /* <DEDUP_REMOVED lines=16> */
.L_x_7520:
[----:B------:R-:W-:Y:S05]  /*217d0*/  BSYNC B1 ;  /* 0x0000000000017941 */ /* 0x000fea0003800000 */
.L_x_7519:
        /* <DEDUP_REMOVED lines=42> */
.L_x_7518:
[----:B------:R-:W-:Y:S05]  /*21a80*/  BSYNC B0 ;  /* 0x0000000000007941 */ /* 0x000fea0003800000 */
.L_x_7517:
        /* <DEDUP_REMOVED lines=10> */
.L_x_7513:
        /* <DEDUP_REMOVED lines=12> */
.L_x_7522:
[----:B------:R-:W-:-:S07]  /*21bf0*/  IMAD.MOV.U32 R114, RZ, RZ, R160 ;  /* 0x000000ffff727224 */ /* 0x000fce00078e00a0 */
.L_x_7523:
[----:B------:R-:W-:Y:S05]  /*21c00*/  BSYNC B0 ;  /* 0x0000000000007941 */ /* 0x000fea0003800000 */
.L_x_7521:
        /* <DEDUP_REMOVED lines=16> */
.L_x_7527:
[----:B------:R-:W-:Y:S05]  /*21d10*/  BSYNC B1 ;  /* 0x0000000000017941 */ /* 0x000fea0003800000 */
.L_x_7526:
        /* <DEDUP_REMOVED lines=42> */
.L_x_7525:
[----:B------:R-:W-:Y:S05]  /*21fc0*/  BSYNC B0 ;  /* 0x0000000000007941 */ /* 0x000fea0003800000 */
.L_x_7524:
[----:B------:R-:W-:-:S05]  /*21fd0*/  I2FP.F32.U32 R113, R114 ;  /* 0x0000007200717245 */ /* 0x000fca0000201000 */
[----:B------:R-:W-:-:S05]  /*21fe0*/  FFMA.FTZ R113, R113, R45, 1.1641532182693481445e-10 ;  /* 0x2f00000071717423 */ /* 0x000fca000001002d */
[----:B------:R-:W-:Y:S01]  /*21ff0*/  FSETP.GTU.FTZ.AND P4, PT, R113, R43, PT ;  /* 0x0000002b7100720b */ /* 0x000fe20003f9c000 */
[----:B------:R-:W-:-:S05]  /*22000*/  HADD2.F32 R113, -RZ, R115.H0_H0 ;  /* 0x20000073ff717230 */ /* 0x000fca0000004100 */
[----:B------:R-:W-:-:S05]  /*22010*/  FMUL.FTZ R113, R113, R44 ;  /* 0x0000002c71717220 */ /* 0x000fca0000410000 */
[----:B------:R-:W-:Y:S01]  /*22020*/  FSEL R150, R113, RZ, !P4 ;  /* 0x000000ff71967208 */ /* 0x000fe20006000000 */
[----:B------:R-:W-:Y:S06]  /*22030*/  @P2 BRA `(.L_x_7528) ;  /* 0x0000000000182947 */ /* 0x000fec0003800000 */
[----:B------:R-:W-:Y:S01]  /*22040*/  MOV R113, R112 ;  /* 0x0000007000717202 */ /* 0x000fe20000000f00 */
[----:B------:R-:W-:Y:S06]  /*22050*/  @!P1 BRA `(.L_x_7529) ;  /* 0x0000000400609947 */ /* 0x000fec0003800000 */
[----:B------:R-:W-:-:S05]  /*22060*/  HADD2.F32 R113, -RZ, R55.H0_H0 ;  /* 0x20000037ff717230 */ /* 0x000fca0000004100 */
[----:B------:R-:W-:Y:S01]  /*22070*/  FADD.FTZ R150, R113, R150 ;  /* 0x0000009671967221 */ /* 0x000fe20000010000 */
[----:B------:R-:W-:Y:S01]  /*22080*/  IMAD.MOV.U32 R113, RZ, RZ, R112 ;  /* 0x000000ffff717224 */ /* 0x000fe200078e0070 */
[----:B------:R-:W-:Y:S06]  /*22090*/  BRA `(.L_x_7529) ;  /* 0x0000000400507947 */ /* 0x000fec0003800000 */
.L_x_7528:
        /* <DEDUP_REMOVED lines=12> */
.L_x_7531:
[----:B------:R-:W-:-:S07]  /*22160*/  MOV R23, R160 ;  /* 0x000000a000177202 */ /* 0x000fce0000000f00 */
.L_x_7532:
[----:B------:R-:W-:Y:S05]  /*22170*/  BSYNC B0 ;  /* 0x0000000000007941 */ /* 0x000fea0003800000 */
.L_x_7530:
        /* <DEDUP_REMOVED lines=16> */
.L_x_7536:
[----:B------:R-:W-:Y:S05]  /*22280*/  BSYNC B1 ;  /* 0x0000000000017941 */ /* 0x000fea0003800000 */
.L_x_7535:
        /* <DEDUP_REMOVED lines=42> */
.L_x_7534:
[----:B------:R-:W-:Y:S05]  /*22530*/  BSYNC B0 ;  /* 0x0000000000007941 */ /* 0x000fea0003800000 */
.L_x_7533:
        /* <DEDUP_REMOVED lines=10> */
.L_x_7529:
        /* <DEDUP_REMOVED lines=12> */
.L_x_7538:
[----:B------:R-:W-:-:S07]  /*226a0*/  IMAD.MOV.U32 R114, RZ, RZ, R160 ;  /* 0x000000ffff727224 */ /* 0x000fce00078e00a0 */
.L_x_7539:
[----:B------:R-:W-:Y:S05]  /*226b0*/  BSYNC B0 ;  /* 0x0000000000007941 */ /* 0x000fea0003800000 */
.L_x_7537:
        /* <DEDUP_REMOVED lines=16> */
.L_x_7543:
[----:B------:R-:W-:Y:S05]  /*227c0*/  BSYNC B1 ;  /* 0x0000000000017941 */ /* 0x000fea0003800000 */
.L_x_7542:
        /* <DEDUP_REMOVED lines=42> */
.L_x_7541:
[----:B------:R-:W-:Y:S05]  /*22a70*/  BSYNC B0 ;  /* 0x0000000000007941 */ /* 0x000fea0003800000 */
.L_x_7540:
        /* <DEDUP_REMOVED lines=13> */
.L_x_7544:
        /* <DEDUP_REMOVED lines=12> */
.L_x_7547:
[----:B------:R-:W-:-:S07]  /*22c10*/  MOV R24, R160 ;  /* 0x000000a000187202 */ /* 0x000fce0000000f00 */
.L_x_7548:
[----:B------:R-:W-:Y:S05]  /*22c20*/  BSYNC B0 ;  /* 0x0000000000007941 */ /* 0x000fea0003800000 */
.L_x_7546:
        /* <DEDUP_REMOVED lines=19> */
.L_x_7552:
[----:B------:R-:W-:Y:S05]  /*22d60*/  BSYNC B1 ;  /* 0x0000000000017941 */ /* 0x000fea0003800000 */
.L_x_7551:
        /* <DEDUP_REMOVED lines=42> */
.L_x_7550:
[----:B------:R-:W-:Y:S05]  /*23010*/  BSYNC B0 ;  /* 0x0000000000007941 */ /* 0x000fea0003800000 */
.L_x_7549:
        /* <DEDUP_REMOVED lines=10> */
.L_x_7545:
[----:B------:R-:W0:Y:S01]  /*230c0*/  LDC.64 R152, c[0x0][0x238] ;  /* 0x00008e00ff987b82 */ /* 0x000e220000000a00 */
[----:B------:R-:W-:Y:S02]  /*230d0*/  LOP3.LUT R25, R25, 0xffffffbf, RZ, 0xc0, !PT ;  /* 0xffffffbf19197812 */ /* 0x000fe400078ec0ff */
[----:B------:R-:W-:Y:S02]  /*230e0*/  F2FP.F16.F32.PACK_AB R115, R151, R150 ;  /* 0x000000969773723e */ /* 0x000fe400000000ff */
[----:B------:R-:W-:Y:S02]  /*230f0*/  @P1 LOP3.LUT R25, R25, 0x40, RZ, 0xfc, !PT ;  /* 0x0000004019191812 */ /* 0x000fe400078efcff */
[----:B------:R-:W-:Y:S02]  /*23100*/  F2FP.F16.F32.PACK_AB R114, R149, R148 ;  /* 0x000000949572723e */ /* 0x000fe400000000ff */
[----:B------:R-:W-:Y:S02]  /*23110*/  F2FP.F16.F32.PACK_AB R113, R147, R146 ;  /* 0x000000929371723e */ /* 0x000fe400000000ff */
[----:B------:R-:W-:-:S02]  /*23120*/  F2FP.F16.F32.PACK_AB R112, R145, R144 ;  /* 0x000000909170723e */ /* 0x000fc400000000ff */
[C---:B------:R-:W-:Y:S02]  /*23130*/  LOP3.LUT P1, RZ, R25.reuse, 0x4, RZ, 0xc0, !PT ;  /* 0x0000000419ff7812 */ /* 0x040fe4000782c0ff */
[----:B------:R-:W-:Y:S02]  /*23140*/  SEL R155, RZ, 0x1000000, P5 ;  /* 0x01000000ff9b7807 */ /* 0x000fe40002800000 */
[C---:B------:R-:W-:Y:S02]  /*23150*/  LOP3.LUT P5, RZ, R25.reuse, 0x10, RZ, 0xc0, !PT ;  /* 0x0000001019ff7812 */ /* 0x040fe400078ac0ff */
[----:B------:R-:W-:Y:S01]  /*23160*/  LOP3.LUT P6, RZ, R25, 0x20, RZ, 0xc0, !PT ;  /* 0x0000002019ff7812 */ /* 0x000fe200078cc0ff */
[----:B0-----:R-:W-:-:S05]  /*23170*/  IMAD.WIDE.U32 R152, R143, 0x10, R152 ;  /* 0x000000108f987825 */ /* 0x001fca00078e0098 */
[----:B------:R0:W-:Y:S02]  /*23180*/  STG.E.128 desc[UR6][R152.64], R112 ;  /* 0x0000007098007986 */ /* 0x0001e4000c101d06 */
[----:B0-----:R-:W-:Y:S02]  /*23190*/  SEL R113, RZ, 0x10000, P4 ;  /* 0x00010000ff717807 */ /* 0x001fe40002000000 */
[----:B------:R-:W-:Y:S02]  /*231a0*/  SEL R114, RZ, 0x100, P3 ;  /* 0x00000100ff727807 */ /* 0x000fe40001800000 */
[----:B------:R-:W-:Y:S02]  /*231b0*/  SEL R112, RZ, 0x1, P1 ;  /* 0x00000001ff707807 */ /* 0x000fe40000800000 */
[----:B------:R-:W-:Y:S02]  /*231c0*/  LOP3.LUT P3, RZ, R25, 0x2, RZ, 0xc0, !PT ;  /* 0x0000000219ff7812 */ /* 0x000fe4000786c0ff */
[----:B------:R-:W-:Y:S01]  /*231d0*/  LOP3.LUT R155, R114, R155, R113, 0xfe, !PT ;  /* 0x0000009b729b7212 */ /* 0x000fe200078efe71 */
[----:B------:R-:W-:Y:S01]  /*231e0*/  IMAD.WIDE.U32 R112, R112, 0x1000000, RZ ;  /* 0x0100000070707825 */ /* 0x000fe200078e00ff */
[----:B------:R-:W-:-:S02]  /*231f0*/  SEL R114, RZ, 0x1, P3 ;  /* 0x00000001ff727807 */ /* 0x000fc40001800000 */
[----:B------:R-:W-:Y:S02]  /*23200*/  LOP3.LUT P4, RZ, R25, 0x8, RZ, 0xc0, !PT ;  /* 0x0000000819ff7812 */ /* 0x000fe4000788c0ff */
[----:B------:R-:W-:Y:S02]  /*23210*/  LOP3.LUT R113, R113, R155, R114, 0xfe, !PT ;  /* 0x0000009b71717212 */ /* 0x000fe400078efe72 */
        /* <DEDUP_REMOVED lines=32> */
.L_x_7553:
        /* <DEDUP_REMOVED lines=21> */
.L_x_7555:
[----:B------:R-:W-:-:S07]  /*23570*/  IMAD.MOV.U32 R153, RZ, RZ, R160 ;  /* 0x000000ffff997224 */ /* 0x000fce00078e00a0 */
.L_x_7556:
[----:B------:R-:W-:Y:S05]  /*23580*/  BSYNC B0 ;  /* 0x0000000000007941 */ /* 0x000fea0003800000 */
.L_x_7554:
        /* <DEDUP_REMOVED lines=16> */
.L_x_7560:
[----:B------:R-:W-:Y:S05]  /*23690*/  BSYNC B1 ;  /* 0x0000000000017941 */ /* 0x000fea0003800000 */
.L_x_7559:
        /* <DEDUP_REMOVED lines=42> */
.L_x_7558:
[----:B------:R-:W-:Y:S05]  /*23940*/  BSYNC B0 ;  /* 0x0000000000007941 */ /* 0x000fea0003800000 */
.L_x_7557:
        /* <DEDUP_REMOVED lines=15> */
.L_x_7561:
        /* <DEDUP_REMOVED lines=12> */
.L_x_7564:
[----:B------:R-:W-:-:S07]  /*23b00*/  MOV R17, R160 ;  /* 0x000000a000117202 */ /* 0x000fce0000000f00 */
.L_x_7565:
[----:B------:R-:W-:Y:S05]  /*23b10*/  BSYNC B0 ;  /* 0x0000000000007941 */ /* 0x000fea0003800000 */
.L_x_7563:
        /* <DEDUP_REMOVED lines=16> */
.L_x_7569:
[----:B------:R-:W-:Y:S05]  /*23c20*/  BSYNC B1 ;  /* 0x0000000000017941 */ /* 0x000fea0003800000 */
.L_x_7568:
        /* <DEDUP_REMOVED lines=42> */
.L_x_7567:
[----:B------:R-:W-:Y:S05]  /*23ed0*/  BSYNC B0 ;  /* 0x0000000000007941 */ /* 0x000fea0003800000 */
.L_x_7566:
        /* <DEDUP_REMOVED lines=10> */
.L_x_7562:
        /* <DEDUP_REMOVED lines=12> */
.L_x_7571:
[----:B------:R-:W-:-:S07]  /*24040*/  IMAD.MOV.U32 R162, RZ, RZ, R160 ;  /* 0x000000ffffa27224 */ /* 0x000fce00078e00a0 */
.L_x_7572:
[----:B------:R-:W-:Y:S05]  /*24050*/  BSYNC B0 ;  /* 0x0000000000007941 */ /* 0x000fea0003800000 */
.L_x_7570:
        /* <DEDUP_REMOVED lines=16> */
.L_x_7576:
[----:B------:R-:W-:Y:S05]  /*24160*/  BSYNC B1 ;  /* 0x0000000000017941 */ /* 0x000fea0003800000 */
.L_x_7575:
        /* <DEDUP_REMOVED lines=42> */
.L_x_7574:
[----:B------:R-:W-:Y:S05]  /*24410*/  BSYNC B0 ;  /* 0x0000000000007941 */ /* 0x000fea0003800000 */
.L_x_7573:
        /* <DEDUP_REMOVED lines=15> */
.L_x_7577:
        /* <DEDUP_REMOVED lines=12> */
.L_x_7580:
[----:B------:R-:W-:-:S07]  /*245d0*/  MOV R18, R160 ;  /* 0x000000a000127202 */ /* 0x000fce0000000f00 */
.L_x_7581:
[----:B------:R-:W-:Y:S05]  /*245e0*/  BSYNC B0 ;  /* 0x0000000000007941 */ /* 0x000fea0003800000 */
.L_x_7579:
        /* <DEDUP_REMOVED lines=16> */
.L_x_7585:
[----:B------:R-:W-:Y:S05]  /*246f0*/  BSYNC B1 ;  /* 0x0000000000017941 */ /* 0x000fea0003800000 */
.L_x_7584:
        /* <DEDUP_REMOVED lines=36> */
[----:B------:R-:W-:Y:S01]  /*24940*/  LOP3.LUT R164, R157, UR42, R160, 0x96, !PT ;  /* 0x0000002a9da47c12 */ /* 0x000fe2000f8e96a0 */
[----:B------:R-:W-:-:S04]  /*24950*/  IMAD.WIDE.U32 R160, R161, -0x326172a9, RZ ;  /* 0xcd9e8d57a1a07825 */ /* 0x000fc800078e00ff */
[----:B------:R-:W-:Y:S01]  /*24960*/  IMAD.WIDE.U32 R164, R164, -0x2daee0ad, RZ ;  /* 0xd2511f53a4a47825 */ /* 0x000fe200078e00ff */
[----:B------:R-:W-:Y:S01]  /*24970*/  LOP3.LUT R161, R161, UR44, R156, 0x96, !PT ;  /* 0x0000002ca1a17c12 */ /* 0x000fe2000f8e969c */
[----:B------:R-:W-:-:S03]  /*24980*/  HFMA2.MMA R156, -RZ, RZ, 0, 0 ;  /* 0x00000000ff9c7435 */ /* 0x000fc600000001ff */
[----:B------:R-:W-:-:S08]  /*24990*/  LOP3.LUT R158, R165, UR45, R158, 0x96, !PT ;  /* 0x0000002da59e7c12 */ /* 0x000fd0000f8e969e */
.L_x_7583:
[----:B------:R-:W-:Y:S05]  /*249a0*/  BSYNC B0 ;  /* 0x0000000000007941 */ /* 0x000fea0003800000 */
.L_x_7582:
        /* <DEDUP_REMOVED lines=10> */
.L_x_7578:
        /* <DEDUP_REMOVED lines=12> */
.L_x_7587:
[----:B------:R-:W-:-:S07]  /*24b10*/  IMAD.MOV.U32 R112, RZ, RZ, R160 ;  /* 0x000000ffff707224 */ /* 0x000fce00078e00a0 */
.L_x_7588:
[----:B------:R-:W-:Y:S05]  /*24b20*/  BSYNC B0 ;  /* 0x0000000000007941 */ /* 0x000fea0003800000 */
.L_x_7586:
        /* <DEDUP_REMOVED lines=16> */
.L_x_7592:
[----:B------:R-:W-:Y:S05]  /*24c30*/  BSYNC B1 ;  /* 0x0000000000017941 */ /* 0x000fea0003800000 */
.L_x_7591:
        /* <DEDUP_REMOVED lines=41> */
[----:B------:R-:W-:-:S07]  /*24ed0*/  LOP3.LUT R158, R165, UR45, R158, 0x96, !PT ;  /* 0x0000002da59e7c12 */ /* 0x000fce000f8e969e */
.L_x_7590:
[----:B------:R-:W-:Y:S05]  /*24ee0*/  BSYNC B0 ;  /* 0x0000000000007941 */ /* 0x000fea0003800000 */
.L_x_7589:
        /* <DEDUP_REMOVED lines=15> */
.L_x_7593:
        /* <DEDUP_REMOVED lines=12> */
.L_x_7596:
[----:B------:R-:W-:-:S07]  /*250a0*/  MOV R19, R160 ;  /* 0x000000a000137202 */ /* 0x000fce0000000f00 */
.L_x_7597:
[----:B------:R-:W-:Y:S05]  /*250b0*/  BSYNC B0 ;  /* 0x0000000000007941 */ /* 0x000fea0003800000 */
.L_x_7595:
        /* <DEDUP_REMOVED lines=16> */
.L_x_7601:
[----:B------:R-:W-:Y:S05]  /*251c0*/  BSYNC B1 ;  /* 0x0000000000017941 */ /* 0x000fea0003800000 */
.L_x_7600:
        /* <DEDUP_REMOVED lines=42> */
.L_x_7599:
[----:B------:R-:W-:Y:S05]  /*25470*/  BSYNC B0 ;  /* 0x0000000000007941 */ /* 0x000fea0003800000 */
.L_x_7598:
        /* <DEDUP_REMOVED lines=10> */
.L_x_7594:
        /* <DEDUP_REMOVED lines=12> */
.L_x_7603:
[----:B------:R-:W-:-:S07]  /*255e0*/  IMAD.MOV.U32 R112, RZ, RZ, R160 ;  /* 0x000000ffff707224 */ /* 0x000fce00078e00a0 */
.L_x_7604:
[----:B------:R-:W-:Y:S05]  /*255f0*/  BSYNC B0 ;  /* 0x0000000000007941 */ /* 0x000fea0003800000 */
.L_x_7602:
        /* <DEDUP_REMOVED lines=16> */
.L_x_7608:
[----:B------:R-:W-:Y:S05]  /*25700*/  BSYNC B1 ;  /* 0x0000000000017941 */ /* 0x000fea0003800000 */
.L_x_7607:
        /* <DEDUP_REMOVED lines=42> */
.L_x_7606:
[----:B------:R-:W-:Y:S05]  /*259b0*/  BSYNC B0 ;  /* 0x0000000000007941 */ /* 0x000fea0003800000 */
.L_x_7605:
        /* <DEDUP_REMOVED lines=15> */
.L_x_7609:
        /* <DEDUP_REMOVED lines=12> */
.L_x_7612:
[----:B------:R-:W-:-:S07]  /*25b70*/  MOV R20, R160 ;  /* 0x000000a000147202 */ /* 0x000fce0000000f00 */
.L_x_7613:
[----:B------:R-:W-:Y:S05]  /*25b80*/  BSYNC B0 ;  /* 0x0000000000007941 */ /* 0x000fea0003800000 */
.L_x_7611:
        /* <DEDUP_REMOVED lines=16> */
.L_x_7617:
[----:B------:R-:W-:Y:S05]  /*25c90*/  BSYNC B1 ;  /* 0x0000000000017941 */ /* 0x000fea0003800000 */
.L_x_7616:
        /* <DEDUP_REMOVED lines=37> */
[----:B------:R-:W-:Y:S01]  /*25ef0*/  IMAD.WIDE.U32 R160, R161, -0x326172a9, RZ ;  /* 0xcd9e8d57a1a07825 */ /* 0x000fe200078e00ff */
[----:B------:R-:W-:-:S03]  /*25f00*/  HFMA2.MMA R113, -RZ, RZ, 0, 0 ;  /* 0x00000000ff717435 */ /* 0x000fc600000001ff */
[----:B------:R-:W-:Y:S01]  /*25f10*/  IMAD.WIDE.U32 R164, R164, -0x2daee0ad, RZ ;  /* 0xd2511f53a4a47825 */ /* 0x000fe200078e00ff */
[----:B------:R-:W-:-:S04]  /*25f20*/  LOP3.LUT R161, R161, UR44, R112, 0x96, !PT ;  /* 0x0000002ca1a17c12 */ /* 0x000fc8000f8e9670 */
[----:B------:R-:W-:-:S07]  /*25f30*/  LOP3.LUT R158, R165, UR45, R158, 0x96, !PT ;  /* 0x0000002da59e7c12 */ /* 0x000fce000f8e969e */
.L_x_7615:
[----:B------:R-:W-:Y:S05]  /*25f40*/  BSYNC B0 ;  /* 0x0000000000007941 */ /* 0x000fea0003800000 */
.L_x_7614:
        /* <DEDUP_REMOVED lines=10> */
.L_x_7610:
        /* <DEDUP_REMOVED lines=12> */
.L_x_7619:
[----:B------:R-:W-:-:S07]  /*260b0*/  IMAD.MOV.U32 R157, RZ, RZ, R160 ;  /* 0x000000ffff9d7224 */ /* 0x000fce00078e00a0 */
.L_x_7620:
[----:B------:R-:W-:Y:S05]  /*260c0*/  BSYNC B0 ;  /* 0x0000000000007941 */ /* 0x000fea0003800000 */
.L_x_7618:
        /* <DEDUP_REMOVED lines=16> */
.L_x_7624:
[----:B------:R-:W-:Y:S05]  /*261d0*/  BSYNC B1 ;  /* 0x0000000000017941 */ /* 0x000fea0003800000 */
.L_x_7623:
        /* <DEDUP_REMOVED lines=42> */
.L_x_7622:
[----:B------:R-:W-:Y:S05]  /*26480*/  BSYNC B0 ;  /* 0x0000000000007941 */ /* 0x000fea0003800000 */
.L_x_7621:
        /* <DEDUP_REMOVED lines=15> */
.L_x_7625:
        /* <DEDUP_REMOVED lines=12> */
.L_x_7628:
[----:B------:R-:W-:-:S07]  /*26640*/  MOV R21, R160 ;  /* 0x000000a000157202 */ /* 0x000fce0000000f00 */
.L_x_7629:
[----:B------:R-:W-:Y:S05]  /*26650*/  BSYNC B0 ;  /* 0x0000000000007941 */ /* 0x000fea0003800000 */
.L_x_7627:
        /* <DEDUP_REMOVED lines=16> */
.L_x_7633:
[----:B------:R-:W-:Y:S05]  /*26760*/  BSYNC B1 ;  /* 0x0000000000017941 */ /* 0x000fea0003800000 */
.L_x_7632:
        /* <DEDUP_REMOVED lines=42> */
.L_x_7631:
[----:B------:R-:W-:Y:S05]  /*26a10*/  BSYNC B0 ;  /* 0x0000000000007941 */ /* 0x000fea0003800000 */
.L_x_7630:
        /* <DEDUP_REMOVED lines=10> */
.L_x_7626:
        /* <DEDUP_REMOVED lines=12> */
.L_x_7635:
[----:B------:R-:W-:-:S07]  /*26b80*/  IMAD.MOV.U32 R162, RZ, RZ, R160 ;  /* 0x000000ffffa27224 */ /* 0x000fce00078e00a0 */
.L_x_7636:
[----:B------:R-:W-:Y:S05]  /*26b90*/  BSYNC B0 ;  /* 0x0000000000007941 */ /* 0x000fea0003800000 */
.L_x_7634:
        /* <DEDUP_REMOVED lines=16> */
.L_x_7640:
[----:B------:R-:W-:Y:S05]  /*26ca0*/  BSYNC B1 ;  /* 0x0000000000017941 */ /* 0x000fea0003800000 */
.L_x_7639:
        /* <DEDUP_REMOVED lines=42> */
.L_x_7638:
[----:B------:R-:W-:Y:S05]  /*26f50*/  BSYNC B0 ;  /* 0x0000000000007941 */ /* 0x000fea0003800000 */
.L_x_7637:
        /* <DEDUP_REMOVED lines=13> */
.L_x_7641:
        /* <DEDUP_REMOVED lines=12> */
.L_x_7644:
[----:B------:R-:W-:-:S07]  /*270f0*/  MOV R22, R160 ;  /* 0x000000a000167202 */ /* 0x000fce0000000f00 */
.L_x_7645:
[----:B------:R-:W-:Y:S05]  /*27100*/  BSYNC B0 ;  /* 0x0000000000007941 */ /* 0x000fea0003800000 */
.L_x_7643:
        /* <DEDUP_REMOVED lines=16> */
.L_x_7649:
[----:B------:R-:W-:Y:S05]  /*27210*/  BSYNC B1 ;  /* 0x0000000000017941 */ /* 0x000fea0003800000 */
.L_x_7648:
        /* <DEDUP_REMOVED lines=42> */
.L_x_7647:
[----:B------:R-:W-:Y:S05]  /*274c0*/  BSYNC B0 ;  /* 0x0000000000007941 */ /* 0x000fea0003800000 */
.L_x_7646:
        /* <DEDUP_REMOVED lines=10> */
.L_x_7642:
        /* <DEDUP_REMOVED lines=12> */
.L_x_7651:
[----:B------:R-:W-:-:S07]  /*27630*/  IMAD.MOV.U32 R114, RZ, RZ, R160 ;  /* 0x000000ffff727224 */ /* 0x000fce00078e00a0 */
.L_x_7652:
[----:B------:R-:W-:Y:S05]  /*27640*/  BSYNC B0 ;  /* 0x0000000000007941 */ /* 0x000fea0003800000 */
.L_x_7650:
        /* <DEDUP_REMOVED lines=16> */
.L_x_7656:
[----:B------:R-:W-:Y:S05]  /*27750*/  BSYNC B1 ;  /* 0x0000000000017941 */ /* 0x000fea0003800000 */
.L_x_7655:
        /* <DEDUP_REMOVED lines=42> */
[----:B------:R-:W-:Y:S01]  /*27a00*/  MOV R160, R112 ;  /* 0x0000007000a07202 */ /* 0x000fe20000000f00 */
[----:B------:R-:W-:-:S07]  /*27a10*/  IMAD.MOV.U32 R112, RZ, RZ, RZ ;  /* 0x000000ffff707224 */ /* 0x000fce00078e00ff */
.L_x_7654:
[----:B------:R-:W-:Y:S05]  /*27a20*/  BSYNC B0 ;  /* 0x0000000000007941 */ /* 0x000fea0003800000 */
.L_x_7653:
        /* <DEDUP_REMOVED lines=13> */
.L_x_7657:
        /* <DEDUP_REMOVED lines=10> */
[----:B------:R-:W-:Y:S01]  /*27ba0*/  MOV R23, R164 ;  /* 0x000000a400177202 */ /* 0x000fe20000000f00 */
[----:B------:R-:W-:Y:S06]  /*27bb0*/  BRA `(.L_x_7661) ;  /* 0x0000000000047947 */ /* 0x000fec0003800000 */
.L_x_7660:
[----:B------:R-:W-:-:S07]  /*27bc0*/  IMAD.MOV.U32 R23, RZ, RZ, R160 ;  /* 0x000000ffff177224 */ /* 0x000fce00078e00a0 */
.L_x_7661:
[----:B------:R-:W-:Y:S05]  /*27bd0*/  BSYNC B0 ;  /* 0x0000000000007941 */ /* 0x000fea0003800000 */
.L_x_7659:
        /* <DEDUP_REMOVED lines=8> */
[----:B------:R-:W-:-:S04]  /*27c60*/  IADD3 R14, R14, 0x1, RZ ;  /* 0x000000010e0e7810 */ /* 0x000fc80007ffe0ff */
[----:B------:R-:W-:-:S13]  /*27c70*/  ISETP.NE.AND P5, PT, R14, RZ, PT ;  /* 0x000000ff0e00720c */ /* 0x000fda0003fa5270 */
[----:B------:R-:W-:Y:S01]  /*27c80*/  @!P5 VIADD R12, R12, 0x1 ;  /* 0x000000010c0cd836 */ /* 0x000fe20000000000 */
[----:B------:R-:W-:Y:S02]  /*27c90*/  @!P5 IADD3 R113, R16, 0x1, RZ ;  /* 0x000000011071d810 */ /* 0x000fe40007ffe0ff */
[----:B------:R-:W-:Y:S02]  /*27ca0*/  @!P5 MOV R14, RZ ;  /* 0x000000ff000ed202 */ /* 0x000fe40000000f00 */
[----:B------:R-:W-:-:S13]  /*27cb0*/  ISETP.NE.AND P6, PT, R12, RZ, !P5 ;  /* 0x000000ff0c00720c */ /* 0x000fda0006fc5270 */
[----:B------:R-:W-:-:S05]  /*27cc0*/  @P6 IADD3 R113, R16, RZ, RZ ;  /* 0x000000ff10716210 */ /* 0x000fca0007ffe0ff */
[----:B------:R-:W-:-:S07]  /*27cd0*/  @!P5 IMAD.MOV.U32 R16, RZ, RZ, R113 ;  /* 0x000000ffff10d224 */ /* 0x000fce00078e0071 */
.L_x_7665:
[----:B------:R-:W-:Y:S05]  /*27ce0*/  BSYNC B1 ;  /* 0x0000000000017941 */ /* 0x000fea0003800000 */
.L_x_7664:
        /* <DEDUP_REMOVED lines=40> */
[----:B------:R-:W-:-:S05]  /*27f70*/  IMAD.WIDE.U32 R112, R114, -0x326172a9, RZ ;  /* 0xcd9e8d5772707825 */ /* 0x000fca00078e00ff */
[----:B------:R-:W-:Y:S01]  /*27f80*/  LOP3.LUT R161, R113, UR44, R160, 0x96, !PT ;  /* 0x0000002c71a17c12 */ /* 0x000fe2000f8e96a0 */
[----:B------:R-:W-:Y:S01]  /*27f90*/  HFMA2.MMA R113, -RZ, RZ, 0, 0 ;  /* 0x00000000ff717435 */ /* 0x000fe200000001ff */
[----:B------:R-:W-:-:S10]  /*27fa0*/  IMAD.MOV.U32 R160, RZ, RZ, R112 ;  /* 0x000000ffffa07224 */ /* 0x000fd400078e0070 */
.L_x_7663:
[----:B------:R-:W-:Y:S05]  /*27fb0*/  BSYNC B0 ;  /* 0x0000000000007941 */ /* 0x000fea0003800000 */
.L_x_7662:
        /* <DEDUP_REMOVED lines=10> */
.L_x_7658:
        /* <DEDUP_REMOVED lines=12> */
.L_x_7667:
[----:B------:R-:W-:-:S07]  /*28120*/  IMAD.MOV.U32 R114, RZ, RZ, R160 ;  /* 0x000000ffff727224 */ /* 0x000fce00078e00a0 */
.L_x_7668:
[----:B------:R-:W-:Y:S05]  /*28130*/  BSYNC B0 ;  /* 0x0000000000007941 */ /* 0x000fea0003800000 */
.L_x_7666:
        /* <DEDUP_REMOVED lines=16> */
.L_x_7672:
[----:B------:R-:W-:Y:S05]  /*28240*/  BSYNC B1 ;  /* 0x0000000000017941 */ /* 0x000fea0003800000 */
.L_x_7671:
        /* <DEDUP_REMOVED lines=42> */
[----:B------:R-:W-:Y:S01]  /*284f0*/  IMAD.MOV.U32 R160, RZ, RZ, R112 ;  /* 0x000000ffffa07224 */ /* 0x000fe200078e0070 */
[----:B------:R-:W-:-:S11]  /*28500*/  HFMA2.MMA R112, -RZ, RZ, 0, 0 ;  /* 0x00000000ff707435 */ /* 0x000fd600000001ff */
.L_x_7670:
[----:B------:R-:W-:Y:S05]  /*28510*/  BSYNC B0 ;  /* 0x0000000000007941 */ /* 0x000fea0003800000 */
.L_x_7669:
        /* <DEDUP_REMOVED lines=13> */
.L_x_7673:
[C---:B------:R-:W-:Y:S01]  /*285f0*/  ISETP.NE.AND P2, PT, R112.reuse, 0x1, PT ;  /* 0x000000017000780c */ /* 0x040fe20003f45270 */
[----:B------:R-:W-:Y:S01]  /*28600*/  BSSY B0, `(.L_x_7675) ;  /* 0x000000c000007945 */ /* 0x000fe20003800000 */
[----:B------:R-:W-:-:S11]  /*28610*/  IADD3 R159, R112, 0x1, RZ ;  /* 0x00000001709f7810 */ /* 0x000fd60007ffe0ff */
        /* <DEDUP_REMOVED lines=9> */
.L_x_7676:
[----:B------:R-:W-:-:S07]  /*286b0*/  MOV R24, R160 ;  /* 0x000000a000187202 */ /* 0x000fce0000000f00 */
.L_x_7677:
[----:B------:R-:W-:Y:S05]  /*286c0*/  BSYNC B0 ;  /* 0x0000000000007941 */ /* 0x000fea0003800000 */
.L_x_7675:
        /* <DEDUP_REMOVED lines=10> */
[----:B------:R-:W-:Y:S01]  /*28770*/  @!P2 IADD3 R12, R12, 0x1, RZ ;  /* 0x000000010c0ca810 */ /* 0x000fe20007ffe0ff */
[----:B------:R-:W-:Y:S02]  /*28780*/  @!P2 VIADD R112, R16, 0x1 ;  /* 0x000000011070a836 */ /* 0x000fe40000000000 */
[----:B------:R-:W-:Y:S01]  /*28790*/  @!P2 IMAD.MOV.U32 R14, RZ, RZ, RZ ;  /* 0x000000ffff0ea224 */ /* 0x000fe200078e00ff */
[----:B------:R-:W-:-:S13]  /*287a0*/  ISETP.NE.AND P6, PT, R12, RZ, !P2 ;  /* 0x000000ff0c00720c */ /* 0x000fda00057c5270 */
[----:B------:R-:W-:-:S04]  /*287b0*/  @P6 IADD3 R112, R16, RZ, RZ ;  /* 0x000000ff10706210 */ /* 0x000fc80007ffe0ff */
[----:B------:R-:W-:-:S07]  /*287c0*/  @!P2 MOV R16, R112 ;  /* 0x000000700010a202 */ /* 0x000fce0000000f00 */
.L_x_7681:
[----:B------:R-:W-:Y:S05]  /*287d0*/  BSYNC B1 ;  /* 0x0000000000017941 */ /* 0x000fea0003800000 */
.L_x_7680:
        /* <DEDUP_REMOVED lines=35> */
[----:B------:R-:W-:Y:S01]  /*28a10*/  IMAD.WIDE.U32 R112, R113, -0x326172a9, RZ ;  /* 0xcd9e8d5771707825 */ /* 0x000fe200078e00ff */
[----:B------:R-:W-:-:S04]  /*28a20*/  HFMA2.MMA R159, -RZ, RZ, 0, 0 ;  /* 0x00000000ff9f7435 */ /* 0x000fc800000001ff */
[----:B------:R-:W-:Y:S01]  /*28a30*/  LOP3.LUT R164, R113, UR42, R114, 0x96, !PT ;  /* 0x0000002a71a47c12 */ /* 0x000fe2000f8e9672 */
[----:B------:R-:W-:-:S04]  /*28a40*/  IMAD.WIDE.U32 R114, R115, -0x326172a9, RZ ;  /* 0xcd9e8d5773727825 */ /* 0x000fc800078e00ff */
[----:B------:R-:W-:Y:S01]  /*28a50*/  IMAD.WIDE.U32 R164, R164, -0x2daee0ad, RZ ;  /* 0xd2511f53a4a47825 */ /* 0x000fe200078e00ff */
[----:B------:R-:W-:Y:S02]  /*28a60*/  LOP3.LUT R161, R115, UR44, R112, 0x96, !PT ;  /* 0x0000002c73a17c12 */ /* 0x000fe4000f8e9670 */
[----:B------:R-:W-:Y:S02]  /*28a70*/  MOV R160, R114 ;  /* 0x0000007200a07202 */ /* 0x000fe40000000f00 */
[----:B------:R-:W-:-:S07]  /*28a80*/  LOP3.LUT R158, R165, UR45, R158, 0x96, !PT ;  /* 0x0000002da59e7c12 */ /* 0x000fce000f8e969e */
.L_x_7679:
[----:B------:R-:W-:Y:S05]  /*28a90*/  BSYNC B0 ;  /* 0x0000000000007941 */ /* 0x000fea0003800000 */
.L_x_7678:
        /* <DEDUP_REMOVED lines=10> */
.L_x_7674:
[----:B------:R-:W0:Y:S01]  /*28b40*/  LDC.64 R44, c[0x0][0x238] ;  /* 0x00008e00ff2c7b82 */ /* 0x000e220000000a00 */
[----:B------:R-:W-:Y:S02]  /*28b50*/  F2FP.F16.F32.PACK_AB R115, R166, R163 ;  /* 0x000000a3a673723e */ /* 0x000fe400000000ff */
[----:B------:R-:W-:Y:S02]  /*28b60*/  F2FP.F16.F32.PACK_AB R114, R162, R157 ;  /* 0x0000009da272723e */ /* 0x000fe400000000ff */
[----:B------:R-:W-:Y:S02]  /*28b70*/  F2FP.F16.F32.PACK_AB R113, R156, R155 ;  /* 0x0000009b9c71723e */ /* 0x000fe400000000ff */
[----:B------:R-:W-:Y:S02]  /*28b80*/  F2FP.F16.F32.PACK_AB R112, R154, R153 ;  /* 0x000000999a70723e */ /* 0x000fe400000000ff */
[----:B------:R-:W-:Y:S02]  /*28b90*/  SEL R43, RZ, 0x1000000, P5 ;  /* 0x01000000ff2b7807 */ /* 0x000fe40002800000 */
[----:B------:R-:W-:-:S02]  /*28ba0*/  LOP3.LUT P5, RZ, R25, 0x1, RZ, 0xc0, !PT ;  /* 0x0000000119ff7812 */ /* 0x000fc400078ac0ff */
[C---:B------:R-:W-:Y:S02]  /*28bb0*/  LOP3.LUT P6, RZ, R25.reuse, 0x4, RZ, 0xc0, !PT ;  /* 0x0000000419ff7812 */ /* 0x040fe400078cc0ff */
[C---:B------:R-:W-:Y:S02]  /*28bc0*/  LOP3.LUT P2, RZ, R25.reuse, 0x8, RZ, 0xc0, !PT ;  /* 0x0000000819ff7812 */ /* 0x040fe4000784c0ff */
[----:B------:R-:W-:Y:S01]  /*28bd0*/  LOP3.LUT P1, RZ, R25, 0x10, RZ, 0xc0, !PT ;  /* 0x0000001019ff7812 */ /* 0x000fe2000782c0ff */
[----:B0-----:R-:W-:-:S05]  /*28be0*/  IMAD.WIDE.U32 R44, R152, 0x10, R44 ;  /* 0x00000010982c7825 */ /* 0x001fca00078e002c */
[----:B------:R0:W-:Y:S02]  /*28bf0*/  STG.E.128 desc[UR6][R44.64], R112 ;  /* 0x000000702c007986 */ /* 0x0001e4000c101d06 */
[----:B0-----:R-:W-:Y:S02]  /*28c00*/  SEL R44, RZ, 0x10000, P4 ;  /* 0x00010000ff2c7807 */ /* 0x001fe40002000000 */
[----:B------:R-:W-:Y:S02]  /*28c10*/  SEL R45, RZ, 0x100, P3 ;  /* 0x00000100ff2d7807 */ /* 0x000fe40001800000 */
[----:B------:R-:W-:Y:S02]  /*28c20*/  LOP3.LUT P4, RZ, R25, 0x2, RZ, 0xc0, !PT ;  /* 0x0000000219ff7812 */ /* 0x000fe4000788c0ff */
[----:B------:R-:W-:Y:S02]  /*28c30*/  LOP3.LUT R43, R45, R43, R44, 0xfe, !PT ;  /* 0x0000002b2d2b7212 */ /* 0x000fe400078efe2c */
[----:B------:R-:W-:-:S02]  /*28c40*/  SEL R44, RZ, 0x1, P4 ;  /* 0x00000001ff2c7807 */ /* 0x000fc40002000000 */
[----:B------:R-:W-:Y:S02]  /*28c50*/  SEL R112, RZ, 0x1, P5 ;  /* 0x00000001ff707807 */ /* 0x000fe40002800000 */
[----:B------:R-:W-:Y:S01]  /*28c60*/  SEL R114, RZ, 0x1, P2 ;  /* 0x00000001ff727807 */ /* 0x000fe20001000000 */
[----:B------:R-:W-:-:S04]  /*28c70*/  IMAD.WIDE.U32 R44, R44, 0x1000000, RZ ;  /* 0x010000002c2c7825 */ /* 0x000fc800078e00ff */
[----:B------:R-:W-:Y:S01]  /*28c80*/  IMAD.WIDE.U32 R114, R114, 0x100, RZ ;  /* 0x0000010072727825 */ /* 0x000fe200078e00ff */
[----:B------:R-:W-:Y:S02]  /*28c90*/  LOP3.LUT R43, R45, R43, R112, 0xfe, !PT ;  /* 0x0000002b2d2b7212 */ /* 0x000fe400078efe70 */
[----:B------:R-:W-:-:S05]  /*28ca0*/  SEL R112, RZ, 0x1, P6 ;  /* 0x00000001ff707807 */ /* 0x000fca0003000000 */
[----:B------:R-:W-:-:S05]  /*28cb0*/  IMAD.WIDE.U32 R112, R112, 0x10000, RZ ;  /* 0x0001000070707825 */ /* 0x000fca00078e00ff */
[----:B------:R-:W-:Y:S02]  /*28cc0*/  LOP3.LUT R113, R115, R43, R113, 0xfe, !PT ;  /* 0x0000002b73717212 */ /* 0x000fe400078efe71 */
[----:B------:R-:W-:Y:S02]  /*28cd0*/  LOP3.LUT R44, R114, R44, R112, 0xfe, !PT ;  /* 0x0000002c722c7212 */ /* 0x000fe400078efe70 */
[----:B------:R-:W-:Y:S01]  /*28ce0*/  SEL R43, RZ, 0x1, P1 ;  /* 0x00000001ff2b7807 */ /* 0x000fe20000800000 */
[----:B------:R-:W0:Y:S01]  /*28cf0*/  LDC.64 R114, c[0x0][0x240] ;  /* 0x00009000ff727b82 */ /* 0x000e220000000a00 */
[----:B------:R-:W-:Y:S02]  /*28d00*/  LOP3.LUT P1, RZ, R38, 0xff, RZ, 0xc0, !PT ;  /* 0x000000ff26ff7812 */ /* 0x000fe4000782c0ff */
[----:B------:R-:W-:Y:S01]  /*28d10*/  LOP3.LUT R112, R44, R43, RZ, 0xfc, !PT ;  /* 0x0000002b2c707212 */ /* 0x000fe200078efcff */
[----:B------:R-:W-:-:S04]  /*28d20*/  FADD.FTZ R43, RZ, R39 ;  /* 0x00000027ff2b7221 */ /* 0x000fc80000010000 */
[----:B------:R-:W-:-:S04]  /*28d30*/  FADD.FTZ R43, R43, R40 ;  /* 0x000000282b2b7221 */ /* 0x000fc80000010000 */
[----:B------:R-:W-:-:S04]  /*28d40*/  FADD.FTZ R43, R43, R41 ;  /* 0x000000292b2b7221 */ /* 0x000fc80000010000 */
[----:B------:R-:W-:-:S04]  /*28d50*/  FADD.FTZ R43, R43, R42 ;  /* 0x0000002a2b2b7221 */ /* 0x000fc80000010000 */
[----:B------:R-:W-:-:S04]  /*28d60*/  FADD.FTZ R43, R43, R34 ;  /* 0x000000222b2b7221 */ /* 0x000fc80000010000 */
[----:B------:R-:W-:Y:S01]  /*28d70*/  FADD.FTZ R43, R43, R35 ;  /* 0x000000232b2b7221 */ /* 0x000fe20000010000 */
[----:B0-----:R-:W-:-:S04]  /*28d80*/  IMAD.WIDE.U32 R44, R152, 0x8, R114 ;  /* 0x00000008982c7825 */ /* 0x001fc800078e0072 */
[----:B------:R-:W-:Y:S01]  /*28d90*/  FADD.FTZ R43, R43, R36 ;  /* 0x000000242b2b7221 */ /* 0x000fe20000010000 */
[----:B------:R0:W-:Y:S03]  /*28da0*/  STG.E.64 desc[UR6][R44.64], R112 ;  /* 0x000000702c007986 */ /* 0x0001e6000c101b06 */
        /* <DEDUP_REMOVED lines=46> */
[----:B0-----:R-:W-:Y:S06]  /*29090*/  @!P0 BRA `(.L_x_7682) ;  /* 0x0000000000508947 */ /* 0x001fec0003800000 */
[----:B------:R-:W-:Y:S01]  /*290a0*/  IMAD.U32 R43, R23, 0x10000, RZ ;  /* 0x00010000172b7824 */ /* 0x000fe200078e00ff */
[----:B------:R-:W-:Y:S02]  /*290b0*/  LOP3.LUT R44, R24, 0xffff, RZ, 0xc0, !PT ;  /* 0x0000ffff182c7812 */ /* 0x000fe400078ec0ff */
        /* <DEDUP_REMOVED lines=18> */
.L_x_7682:
[----:B------:R-:W1:Y:S01]  /*291e0*/  S2R R43, SR_TID.X ;  /* 0x00000000002b7919 */ /* 0x000e620000002100 */
[----:B------:R-:W-:Y:S01]  /*291f0*/  FADD.FTZ R38, R38, R162 ;  /* 0x000000a226267221 */ /* 0x000fe20000010000 */
[----:B------:R-:W-:-:S03]  /*29200*/  UMOV UR24, 0xffffffff ;  /* 0xffffffff00187882 */ /* 0x000fc60000000000 */
[----:B0-----:R-:W-:-:S04]  /*29210*/  FADD.FTZ R44, R38, R163 ;  /* 0x000000a3262c7221 */ /* 0x001fc80000010000 */
[----:B------:R-:W-:Y:S01]  /*29220*/  FADD.FTZ R44, R44, R166 ;  /* 0x000000a62c2c7221 */ /* 0x000fe20000010000 */
[----:B-1----:R-:W-:Y:S02]  /*29230*/  SHF.R.U32.HI R45, RZ, 0x5, R43 ;  /* 0x00000005ff2d7819 */ /* 0x002fe4000001162b */
[----:B------:R-:W-:Y:S02]  /*29240*/  LOP3.LUT P2, RZ, R43, 0x1f, RZ, 0xc0, !PT ;  /* 0x0000001f2bff7812 */ /* 0x000fe4000784c0ff */
[----:B------:R-:W-:-:S04]  /*29250*/  LOP3.LUT R38, R45, 0x7fffffc, RZ, 0xc0, !PT ;  /* 0x07fffffc2d267812 */ /* 0x000fc800078ec0ff */
[----:B------:R-:W-:Y:S01]  /*29260*/  @!P1 IADD3 R38, R38, 0x4, RZ ;  /* 0x0000000426269810 */ /* 0x000fe20007ffe0ff */
        /* <DEDUP_REMOVED lines=133> */
.L_x_7695:
[----:B------:R-:W2:Y:S01]  /*29ac0*/  @!P2 S2R R112, SR_CgaCtaId ;  /* 0x000000000070a919 */ /* 0x000ea20000008800 */
[----:B------:R-:W-:Y:S01]  /*29ad0*/  LOP3.LUT R43, R45, 0x3, RZ, 0xc0, !PT ;  /* 0x000000032d2b7812 */ /* 0x000fe200078ec0ff */
[----:B------:R-:W-:Y:S05]  /*29ae0*/  WARPSYNC.ALL ;  /* 0x0000000000007948 */ /* 0x000fea0003800000 */
[----:B------:R-:W3:Y:S01]  /*29af0*/  S2R R113, SR_TID.X ;  /* 0x0000000000717919 */ /* 0x000ee20000002100 */
[----:B------:R-:W-:Y:S01]  /*29b00*/  @!P2 MOV R45, 0x400 ;  /* 0x00000400002da802 */ /* 0x000fe20000000f00 */
[----:B------:R4:W-:Y:S04]  /*29b10*/  STL [R1+0x48], R13 ;  /* 0x0000480d01007387 */ /* 0x0009e80000100800 */
[----:B------:R0:W-:Y:S04]  /*29b20*/  STL [R1+0x44], R12 ;  /* 0x0000440c01007387 */ /* 0x0001e80000100800 */
[----:B------:R1:W-:Y:S04]  /*29b30*/  STL [R1+0x40], R0 ;  /* 0x0000400001007387 */ /* 0x0003e80000100800 */
[----:B----4-:R-:W4:Y:S04]  /*29b40*/  LDL R13, [R1+0x3c] ;  /* 0x00003c00010d7983 */ /* 0x010f280000100800 */
[----:B0-----:R-:W4:Y:S04]  /*29b50*/  LDL R12, [R1+0x38] ;  /* 0x00003800010c7983 */ /* 0x001f280000100800 */
[----:B-1----:R-:W4:Y:S01]  /*29b60*/  LDL R0, [R1+0x34] ;  /* 0x0000340001007983 */ /* 0x002f220000100800 */
[----:B--2---:R-:W-:-:S02]  /*29b70*/  @!P2 LEA R45, R112, R45, 0x18 ;  /* 0x0000002d702da211 */ /* 0x004fc400078ec0ff */
[----:B------:R-:W-:Y:S01]  /*29b80*/  @!P2 IADD3 R112, R38, R43, RZ ;  /* 0x0000002b2670a210 */ /* 0x000fe20007ffe0ff */
[----:B------:R-:W2:Y:S04]  /*29b90*/  LDL R165, [R1+0x28] ;  /* 0x0000280001a57983 */ /* 0x000ea80000100800 */
[----:B------:R-:W-:Y:S02]  /*29ba0*/  @!P2 IMAD R112, R112, 0x8, R45 ;  /* 0x000000087070a824 */ /* 0x000fe400078e022d */
[----:B------:R-:W-:-:S05]  /*29bb0*/  FADD.FTZ R45, R114, R115 ;  /* 0x00000073722d7221 */ /* 0x000fca0000010000 */
[----:B------:R0:W-:Y:S01]  /*29bc0*/  @!P2 STS.64 [R112], R44 ;  /* 0x0000002c7000a388 */ /* 0x0001e20000000a00 */
[----:B------:R-:W-:Y:S01]  /*29bd0*/  BAR.SYNC.DEFER_BLOCKING 0x0 ;  /* 0x0000000000007b1d */ /* 0x000fe20000010000 */
[----:B---3--:R-:W-:Y:S02]  /*29be0*/  LOP3.LUT P2, RZ, R43, 0x1f, R113, 0xf8, !PT ;  /* 0x0000001f2bff7812 */ /* 0x008fe4000784f871 */
[----:B0-----:R-:W-:-:S04]  /*29bf0*/  LOP3.LUT R45, R113, 0x1f, RZ, 0xc0, !PT ;  /* 0x0000001f712d7812 */ /* 0x001fc800078ec0ff */
[----:B------:R-:W-:-:S13]  /*29c00*/  ISETP.GT.U32.AND P3, PT, R45, 0x3, PT ;  /* 0x000000032d00780c */ /* 0x000fda0003f64070 */
[----:B------:R-:W0:Y:S01]  /*29c10*/  @!P3 S2R R44, SR_CgaCtaId ;  /* 0x00000000002cb919 */ /* 0x000e220000008800 */
[----:B------:R-:W-:Y:S02]  /*29c20*/  @!P3 IADD3 R38, R38, R45, RZ ;  /* 0x0000002d2626b210 */ /* 0x000fe40007ffe0ff */
[----:B------:R-:W-:-:S04]  /*29c30*/  @!P3 MOV R45, 0x400 ;  /* 0x00000400002db802 */ /* 0x000fc80000000f00 */
[----:B0-----:R-:W-:-:S04]  /*29c40*/  @!P3 LEA R44, R44, R45, 0x18 ;  /* 0x0000002d2c2cb211 */ /* 0x001fc800078ec0ff */
[----:B------:R-:W-:Y:S02]  /*29c50*/  @!P3 LEA R38, R38, R44, 0x3 ;  /* 0x0000002c2626b211 */ /* 0x000fe400078e18ff */
[----:B------:R-:W-:-:S06]  /*29c60*/  CS2R R44, SRZ ;  /* 0x00000000002c7805 */ /* 0x000fcc000001ff00 */
[----:B------:R0:W1:Y:S02]  /*29c70*/  @!P3 LDS.64 R44, [R38] ;  /* 0x00000000262cb984 */ /* 0x0000640000000a00 */
[----:B0-----:R-:W-:Y:S01]  /*29c80*/  IMAD.MOV.U32 R38, RZ, RZ, RZ ;  /* 0x000000ffff267224 */ /* 0x001fe200078e00ff */
[----:B------:R-:W-:-:S05]  /*29c90*/  @!P3 MOV R38, 0x700 ;  /* 0x000007000026b802 */ /* 0x000fca0000000f00 */
[----:B------:R-:W0:Y:S01]  /*29ca0*/  SHFL.DOWN PT, R114, R38, 0x2, 0x1f ;  /* 0x08401f0026727f89 */ /* 0x000e2200000e0000 */
[----:B------:R-:W-:-:S03]  /*29cb0*/  I2FP.F32.S32 R113, R38 ;  /* 0x0000002600717245 */ /* 0x000fc60000201400 */
[----:B-1----:R-:W1:Y:S01]  /*29cc0*/  SHFL.DOWN PT, R112, R44, 0x2, 0x1f ;  /* 0x08401f002c707f89 */ /* 0x002e6200000e0000 */
        /* <DEDUP_REMOVED lines=12> */
[----:B-1----:R-:W-:-:S03]  /*29d90*/  FMUL.FTZ R45, R114, R113 ;  /* 0x00000071722d7220 */ /* 0x002fc60000410000 */
[----:B------:R-:W-:Y:S02]  /*29da0*/  FFMA.FTZ R43, R114, R43, R112 ;  /* 0x0000002b722b7223 */ /* 0x000fe40000010070 */
[----:B------:R-:W0:Y:S04]  /*29db0*/  SHFL.DOWN PT, R114, R38, 0x1, 0x1f ;  /* 0x08201f0026727f89 */ /* 0x000e2800000e0000 */
[----:B------:R-:W1:Y:S01]  /*29dc0*/  SHFL.DOWN PT, R113, R45, 0x1, 0x1f ;  /* 0x08201f002d717f89 */ /* 0x000e6200000e0000 */
[----:B0-----:R-:W-:Y:S01]  /*29dd0*/  IMAD.IADD R38, R38, 0x1, R114 ;  /* 0x0000000126267824 */ /* 0x001fe200078e0272 */
[----:B------:R-:W-:Y:S01]  /*29de0*/  I2FP.F32.S32 R114, R114 ;  /* 0x0000007200727245 */ /* 0x000fe20000201400 */
[----:B-1----:R-:W-:-:S04]  /*29df0*/  FADD.FTZ R112, R45, -R113 ;  /* 0x800000712d707221 */ /* 0x002fc80000010000 */
[----:B------:R-:W-:Y:S01]  /*29e00*/  FMUL.FTZ R113, R113, R114 ;  /* 0x0000007271717220 */ /* 0x000fe20000410000 */
[----:B------:R-:W-:-:S03]  /*29e10*/  FMUL.FTZ R112, R112, R112 ;  /* 0x0000007070707220 */ /* 0x000fc60000410000 */
[C---:B------:R-:W-:Y:S01]  /*29e20*/  FFMA.FTZ R113, R44.reuse, R45, R113 ;  /* 0x0000002d2c717223 */ /* 0x040fe20000010071 */
[----:B------:R-:W-:Y:S02]  /*29e30*/  FMUL.FTZ R112, R44, R112 ;  /* 0x000000702c707220 */ /* 0x000fe40000410000 */
[----:B------:R-:W0:Y:S01]  /*29e40*/  SHFL.DOWN PT, R44, R43, 0x1, 0x1f ;  /* 0x08201f002b2c7f89 */ /* 0x000e2200000e0000 */
[----:B------:R-:W-:-:S06]  /*29e50*/  I2FP.F32.S32 R38, R38 ;  /* 0x0000002600267245 */ /* 0x000fcc0000201400 */
[----:B------:R-:W1:Y:S01]  /*29e60*/  MUFU.RCP R38, R38 ;  /* 0x0000002600267308 */ /* 0x000e620000001000 */
[----:B------:R-:W-:Y:S02]  /*29e70*/  FMUL.FTZ R112, R112, R114 ;  /* 0x0000007270707220 */ /* 0x000fe40000410000 */
[----:B------:R-:W3:Y:S01]  /*29e80*/  LDC R114, c[0x0][0x2d8] ;  /* 0x0000b600ff727b82 */ /* 0x000ee20000000800 */
[----:B0-----:R-:W-:Y:S01]  /*29e90*/  FADD.FTZ R44, R43, R44 ;  /* 0x0000002c2b2c7221 */ /* 0x001fe20000010000 */
[----:B-1----:R-:W-:-:S03]  /*29ea0*/  FMUL.FTZ R113, R38, R113 ;  /* 0x0000007126717220 */ /* 0x002fc60000410000 */
[----:B------:R-:W-:Y:S02]  /*29eb0*/  FFMA.FTZ R44, R38, R112, R44 ;  /* 0x00000070262c7223 */ /* 0x000fe4000001002c */
[----:B------:R0:W1:Y:S04]  /*29ec0*/  SHFL.IDX PT, R38, R113, RZ, 0x1f ;  /* 0x00001fff71267589 */ /* 0x00006800000e0000 */
[----:B------:R-:W3:Y:S01]  /*29ed0*/  SHFL.IDX PT, R44, R44, RZ, 0x1f ;  /* 0x00001fff2c2c7589 */ /* 0x000ee200000e0000 */
[----:B------:R-:W-:Y:S01]  /*29ee0*/  ISETP.NE.AND P3, PT, RZ, UR26, PT ;  /* 0x0000001aff007c0c */ /* 0x000fe2000bf65270 */
[----:B0-----:R-:W0:Y:S01]  /*29ef0*/  @!P2 LDC.64 R112, c[0x0][0x250] ;  /* 0x00009400ff70ab82 */ /* 0x001e220000000a00 */
[----:B-1----:R-:W-:Y:S01]  /*29f00*/  FMUL.FTZ R43, R38, R38 ;  /* 0x00000026262b7220 */ /* 0x002fe20000410000 */
[----:B---3--:R-:W-:-:S04]  /*29f10*/  FFMA.FTZ R114, R44, UR27, R114 ;  /* 0x0000001b2c727c23 */ /* 0x008fc80008010072 */
[----:B------:R-:W-:Y:S02]  /*29f20*/  FSEL R43, R43, RZ, P3 ;  /* 0x000000ff2b2b7208 */ /* 0x000fe40001800000 */
[----:B------:R-:W1:Y:S03]  /*29f30*/  @!P2 LDC.64 R44, c[0x0][0x258] ;  /* 0x00009600ff2cab82 */ /* 0x000e660000000a00 */
[----:B------:R-:W-:Y:S01]  /*29f40*/  FADD.FTZ R114, R114, R43 ;  /* 0x0000002b72727221 */ /* 0x000fe20000010000 */
[C---:B0-----:R-:W-:Y:S01]  /*29f50*/  @!P2 IMAD.WIDE R112, R15.reuse, 0x4, R112 ;  /* 0x000000040f70a825 */ /* 0x041fe200078e0270 */
[----:B------:R-:W3:Y:S04]  /*29f60*/  LDL R43, [R1+0x2c] ;  /* 0x00002c00012b7983 */ /* 0x000ee80000100800 */
[----:B------:R-:W0:Y:S01]  /*29f70*/  MUFU.RSQ R114, R114 ;  /* 0x0000007200727308 */ /* 0x000e220000001400 */
[----:B------:R-:W-:Y:S01]  /*29f80*/  @!P2 STG.E desc[UR6][R112.64], R38 ;  /* 0x000000267000a986 */ /* 0x000fe2000c101906 */
[----:B-1----:R-:W-:-:S05]  /*29f90*/  @!P2 IMAD.WIDE R44, R15, 0x4, R44 ;  /* 0x000000040f2ca825 */ /* 0x002fca00078e022c */
[----:B0-----:R0:W-:Y:S02]  /*29fa0*/  @!P2 STG.E desc[UR6][R44.64], R114 ;  /* 0x000000722c00a986 */ /* 0x0011e4000c101906 */
[----:B0-----:R-:W-:-:S05]  /*29fb0*/  FSEL R44, R38, RZ, !P3 ;  /* 0x000000ff262c7208 */ /* 0x001fca0005800000 */
[C---:B------:R-:W-:Y:S02]  /*29fc0*/  FADD.FTZ R45, -R44.reuse, R42 ;  /* 0x0000002a2c2d7221 */ /* 0x040fe40000010100 */
[----:B------:R-:W2:Y:S01]  /*29fd0*/  LDL R42, [R1+0x30] ;  /* 0x00003000012a7983 */ /* 0x000ea20000100800 */
[C---:B------:R-:W-:Y:S01]  /*29fe0*/  FADD.FTZ R115, -R44.reuse, R41 ;  /* 0x000000292c737221 */ /* 0x040fe20000010100 */
        /* <DEDUP_REMOVED lines=8> */
[----:B------:R-:W-:Y:S02]  /*2a070*/  HADD2.F32 R39, -RZ, R56.H1_H1 ;  /* 0x30000038ff277230 */ /* 0x000fe40000004100 */
[----:B------:R-:W-:Y:S01]  /*2a080*/  FMUL.FTZ R112, R114, R112 ;  /* 0x0000007072707220 */ /* 0x000fe20000410000 */
[----:B----4-:R-:W-:Y:S01]  /*2a090*/  FFMA.FTZ R41, R115, R41, R0 ;  /* 0x0000002973297223 */ /* 0x010fe20000010000 */
[----:B------:R-:W-:Y:S02]  /*2a0a0*/  FFMA.FTZ R40, R113, R40, R13 ;  /* 0x0000002871287223 */ /* 0x000fe4000001000d */
[----:B------:R-:W-:Y:S01]  /*2a0b0*/  FFMA.FTZ R39, R112, R39, R12 ;  /* 0x0000002770277223 */ /* 0x000fe2000001000c */
[C---:B------:R-:W-:Y:S01]  /*2a0c0*/  FADD.FTZ R36, -R44.reuse, R36 ;  /* 0x000000242c247221 */ /* 0x040fe20000010100 */
[----:B------:R0:W5:Y:S03]  /*2a0d0*/  LDL.LU R13, [R1+0x48] ;  /* 0x00004800010d7983 */ /* 0x0001660000300800 */
[----:B------:R-:W-:Y:S01]  /*2a0e0*/  F2FP.F16.F32.PACK_AB R40, R39, R40 ;  /* 0x000000282728723e */ /* 0x000fe200000000ff */
[----:B------:R-:W-:Y:S01]  /*2a0f0*/  FADD.FTZ R39, -R44, R34 ;  /* 0x000000222c277221 */ /* 0x000fe20000010100 */
[----:B------:R-:W-:Y:S01]  /*2a100*/  HADD2.F32 R34, -RZ, R58.H1_H1 ;  /* 0x3000003aff227230 */ /* 0x000fe20000004100 */
[----:B------:R0:W5:Y:S04]  /*2a110*/  LDL.LU R12, [R1+0x44] ;  /* 0x00004400010c7983 */ /* 0x0001680000300800 */
[----:B------:R0:W5:Y:S01]  /*2a120*/  LDL.LU R0, [R1+0x40] ;  /* 0x0000400001007983 */ /* 0x0001620000300800 */
[----:B--2---:R-:W-:-:S05]  /*2a130*/  FFMA.FTZ R38, R45, R38, R42 ;  /* 0x000000262d267223 */ /* 0x004fca000001002a */
[----:B------:R-:W-:Y:S01]  /*2a140*/  F2FP.F16.F32.PACK_AB R41, R38, R41 ;  /* 0x000000292629723e */ /* 0x000fe200000000ff */
[----:B------:R-:W-:Y:S02]  /*2a150*/  FADD.FTZ R38, -R44, R35 ;  /* 0x000000232c267221 */ /* 0x000fe40000010100 */
[----:B------:R-:W2:Y:S02]  /*2a160*/  LDL R35, [R1+0x20] ;  /* 0x0000200001237983 */ /* 0x000ea40000100800 */
[----:B------:R-:W-:-:S04]  /*2a170*/  FMUL.FTZ R38, R114, R38 ;  /* 0x0000002672267220 */ /* 0x000fc80000410000 */
[----:B------:R-:W-:Y:S01]  /*2a180*/  FFMA.FTZ R34, R38, R34, R165 ;  /* 0x0000002226227223 */ /* 0x000fe200000100a5 */
[----:B------:R-:W-:Y:S01]  /*2a190*/  FADD.FTZ R165, -R44, R37 ;  /* 0x000000252ca57221 */ /* 0x000fe20000010100 */
[C---:B------:R-:W-:Y:S02]  /*2a1a0*/  FMUL.FTZ R37, R114.reuse, R36 ;  /* 0x0000002472257220 */ /* 0x040fe40000410000 */
[----:B------:R-:W4:Y:S01]  /*2a1b0*/  LDL R36, [R1+0x24] ;  /* 0x0000240001247983 */ /* 0x000f220000100800 */
[----:B------:R-:W-:Y:S02]  /*2a1c0*/  HADD2.F32 R42, -RZ, R58.H0_H0 ;  /* 0x2000003aff2a7230 */ /* 0x000fe40000004100 */
[----:B------:R-:W-:-:S04]  /*2a1d0*/  FMUL.FTZ R39, R114, R39 ;  /* 0x0000002772277220 */ /* 0x000fc80000410000 */
[----:B---3--:R-:W-:Y:S01]  /*2a1e0*/  FFMA.FTZ R42, R39, R42, R43 ;  /* 0x0000002a272a7223 */ /* 0x008fe2000001002b */
[--C-:B------:R-:W-:Y:S02]  /*2a1f0*/  HADD2.F32 R43, -RZ, R59.reuse.H0_H0 ;  /* 0x2000003bff2b7230 */ /* 0x100fe40000004100 */
[----:B------:R-:W-:Y:S02]  /*2a200*/  FMUL.FTZ R165, R114, R165 ;  /* 0x000000a572a57220 */ /* 0x000fe40000410000 */
[----:B------:R-:W-:Y:S01]  /*2a210*/  F2FP.F16.F32.PACK_AB R42, R34, R42 ;  /* 0x0000002a222a723e */ /* 0x000fe200000000ff */
[----:B------:R-:W-:-:S05]  /*2a220*/  HADD2.F32 R34, -RZ, R59.H1_H1 ;  /* 0x3000003bff227230 */ /* 0x000fca0000004100 */
[----:B--2---:R-:W-:Y:S01]  /*2a230*/  FFMA.FTZ R34, R165, R34, R35 ;  /* 0x00000022a5227223 */ /* 0x004fe20000010023 */
[----:B----4-:R-:W-:Y:S01]  /*2a240*/  FFMA.FTZ R43, R37, R43, R36 ;  /* 0x0000002b252b7223 */ /* 0x010fe20000010024 */
[----:B------:R-:W-:Y:S02]  /*2a250*/  SHF.L.U32 R36, R33, 0x4, RZ ;  /* 0x0000000421247819 */ /* 0x000fe400000006ff */
[----:B------:R-:W-:Y:S02]  /*2a260*/  SHF.R.U32.HI R33, RZ, 0x1c, R33 ;  /* 0x0000001cff217819 */ /* 0x000fe40000011621 */
[----:B------:R-:W-:Y:S02]  /*2a270*/  F2FP.F16.F32.PACK_AB R43, R34, R43 ;  /* 0x0000002b222b723e */ /* 0x000fe400000000ff */
[----:B------:R-:W-:-:S04]  /*2a280*/  IADD3 R34, P2, R36, UR18, RZ ;  /* 0x0000001224227c10 */ /* 0x000fc8000ff5e0ff */
[----:B------:R-:W-:-:S05]  /*2a290*/  IADD3.X R35, R33, UR19, RZ, P2, !PT ;  /* 0x0000001321237c10 */ /* 0x000fca00097fe4ff */
[----:B------:R1:W-:Y:S02]  /*2a2a0*/  STG.E.128 desc[UR6][R34.64], R40 ;  /* 0x0000002822007986 */ /* 0x0003e4000c101d06 */
[--C-:B-1----:R-:W-:Y:S02]  /*2a2b0*/  HADD2.F32 R35, -RZ, R111.reuse.H0_H0 ;  /* 0x2000006fff237230 */ /* 0x102fe40000004100 */
[----:B------:R-:W2:Y:S01]  /*2a2c0*/  LDL R43, [R1+0x18] ;  /* 0x00001800012b7983 */ /* 0x000ea20000100800 */
[----:B------:R-:W-:Y:S02]  /*2a2d0*/  HADD2.F32 R34, -RZ, R111.H1_H1 ;  /* 0x3000006fff227230 */ /* 0x000fe40000004100 */
[--C-:B------:R-:W-:Y:S02]  /*2a2e0*/  HADD2.F32 R40, -RZ, R110.reuse.H0_H0 ;  /* 0x2000006eff287230 */ /* 0x100fe40000004100 */
[----:B------:R-:W-:Y:S01]  /*2a2f0*/  FFMA.FTZ R35, R37, R35, R240 ;  /* 0x0000002325237223 */ /* 0x000fe200000100f0 */
[----:B------:R-:W3:Y:S01]  /*2a300*/  LDL R42, [R1+0x1c] ;  /* 0x00001c00012a7983 */ /* 0x000ee20000100800 */
[----:B------:R-:W-:Y:S01]  /*2a310*/  FFMA.FTZ R34, R165, R34, R239 ;  /* 0x00000022a5227223 */ /* 0x000fe200000100ef */
[----:B------:R-:W-:Y:S01]  /*2a320*/  FFMA.FTZ R40, R39, R40, R242 ;  /* 0x0000002827287223 */ /* 0x000fe200000100f2 */
[----:B------:R-:W-:-:S03]  /*2a330*/  HADD2.F32 R37, -RZ, R110.H1_H1 ;  /* 0x3000006eff257230 */ /* 0x000fc60000004100 */
[----:B------:R-:W-:Y:S01]  /*2a340*/  F2FP.F16.F32.PACK_AB R39, R34, R35 ;  /* 0x000000232227723e */ /* 0x000fe200000000ff */
[--C-:B------:R-:W-:Y:S02]  /*2a350*/  HADD2.F32 R34, -RZ, R109.reuse.H1_H1 ;  /* 0x3000006dff227230 */ /* 0x100fe40000004100 */
[----:B------:R-:W-:Y:S01]  /*2a360*/  FFMA.FTZ R38, R38, R37, R241 ;  /* 0x0000002526267223 */ /* 0x000fe200000100f1 */
[----:B------:R-:W-:Y:S02]  /*2a370*/  HADD2.F32 R37, -RZ, R109.H0_H0 ;  /* 0x2000006dff257230 */ /* 0x000fe40000004100 */
[----:B------:R-:W-:Y:S01]  /*2a380*/  FFMA.FTZ R45, R45, R34, R243 ;  /* 0x000000222d2d7223 */ /* 0x000fe200000100f3 */
[--C-:B------:R-:W-:Y:S02]  /*2a390*/  HADD2.F32 R35, -RZ, R108.reuse.H0_H0 ;  /* 0x2000006cff237230 */ /* 0x100fe40000004100 */
[----:B------:R-:W-:Y:S02]  /*2a3a0*/  HADD2.F32 R34, -RZ, R108.H1_H1 ;  /* 0x3000006cff227230 */ /* 0x000fe40000004100 */
[----:B------:R-:W-:Y:S01]  /*2a3b0*/  FFMA.FTZ R37, R115, R37, R244 ;  /* 0x0000002573257223 */ /* 0x000fe200000100f4 */
[----:B------:R-:W-:Y:S01]  /*2a3c0*/  FFMA.FTZ R113, R113, R35, R252 ;  /* 0x0000002371717223 */ /* 0x000fe200000100fc */
[----:B------:R-:W-:Y:S01]  /*2a3d0*/  F2FP.F16.F32.PACK_AB R38, R38, R40 ;  /* 0x000000282626723e */ /* 0x000fe200000000ff */
[----:B------:R-:W-:Y:S01]  /*2a3e0*/  FFMA.FTZ R112, R112, R34, R245 ;  /* 0x0000002270707223 */ /* 0x000fe200000100f5 */
[----:B------:R-:W-:Y:S01]  /*2a3f0*/  IADD3 R34, P2, R36, UR20, RZ ;  /* 0x0000001424227c10 */ /* 0x000fe2000ff5e0ff */
[----:B------:R-:W4:Y:S01]  /*2a400*/  LDL R115, [R1+0xc] ;  /* 0x00000c0001737983 */ /* 0x000f220000100800 */
[----:B------:R-:W-:-:S02]  /*2a410*/  F2FP.F16.F32.PACK_AB R37, R45, R37 ;  /* 0x000000252d25723e */ /* 0x000fc400000000ff */
[----:B------:R-:W-:Y:S01]  /*2a420*/  F2FP.F16.F32.PACK_AB R36, R112, R113 ;  /* 0x000000717024723e */ /* 0x000fe200000000ff */
[----:B------:R-:W4:Y:S01]  /*2a430*/  LDL R45, [R1] ;  /* 0x00000000012d7983 */ /* 0x000f220000100800 */
[----:B------:R-:W-:-:S03]  /*2a440*/  IADD3.X R35, R33, UR21, RZ, P2, !PT ;  /* 0x0000001521237c10 */ /* 0x000fc600097fe4ff */
[----:B------:R-:W4:Y:S04]  /*2a450*/  LDL R113, [R1+0x8] ;  /* 0x0000080001717983 */ /* 0x000f280000100800 */
[----:B------:R1:W-:Y:S04]  /*2a460*/  STG.E.128 desc[UR6][R34.64], R36 ;  /* 0x0000002422007986 */ /* 0x0003e8000c101d06 */
[----:B------:R-:W4:Y:S04]  /*2a470*/  LDL R112, [R1+0x4] ;  /* 0x0000040001707983 */ /* 0x000f280000100800 */
[----:B-1----:R-:W4:Y:S04]  /*2a480*/  LDL R39, [R1+0x14] ;  /* 0x0000140001277983 */ /* 0x002f280000100800 */
[----:B------:R-:W4:Y:S01]  /*2a490*/  LDL R38, [R1+0x10] ;  /* 0x0000100001267983 */ /* 0x000f220000100800 */
[C---:B------:R-:W-:Y:S01]  /*2a4a0*/  FADD.FTZ R40, -R44.reuse, R29 ;  /* 0x0000001d2c287221 */ /* 0x040fe20000010100 */
[C---:B------:R-:W-:Y:S01]  /*2a4b0*/  FADD.FTZ R27, -R44.reuse, R27 ;  /* 0x0000001b2c1b7221 */ /* 0x040fe20000010100 */
[----:B------:R-:W-:Y:S01]  /*2a4c0*/  FADD.FTZ R34, -R44, R32 ;  /* 0x000000202c227221 */ /* 0x000fe20000010100 */
[--C-:B------:R-:W-:Y:S01]  /*2a4d0*/  HADD2.F32 R29, -RZ, R80.reuse.H1_H1 ;  /* 0x30000050ff1d7230 */ /* 0x100fe20000004100 */
[----:B------:R-:W1:Y:S01]  /*2a4e0*/  LDC.64 R32, c[0x0][0x2b8] ;  /* 0x0000ae00ff207b82 */ /* 0x000e620000000a00 */
[----:B------:R-:W-:Y:S01]  /*2a4f0*/  FMUL.FTZ R40, R114, R40 ;  /* 0x0000002872287220 */ /* 0x000fe20000410000 */
[----:B------:R-:W-:-:S02]  /*2a500*/  HADD2.F32 R36, -RZ, R80.H0_H0 ;  /* 0x20000050ff247230 */ /* 0x000fc40000004100 */
[----:B------:R-:W-:Y:S01]  /*2a510*/  FMUL.FTZ R27, R114, R27 ;  /* 0x0000001b721b7220 */ /* 0x000fe20000410000 */
[C---:B------:R-:W-:Y:S01]  /*2a520*/  FADD.FTZ R28, -R44.reuse, R28 ;  /* 0x0000001c2c1c7221 */ /* 0x040fe20000010100 */
[C---:B------:R-:W-:Y:S01]  /*2a530*/  FADD.FTZ R30, -R44.reuse, R30 ;  /* 0x0000001e2c1e7221 */ /* 0x040fe20000010100 */
[----:B------:R-:W-:Y:S01]  /*2a540*/  FADD.FTZ R41, -R44, R31 ;  /* 0x0000001f2c297221 */ /* 0x000fe20000010100 */
[----:B------:R-:W-:Y:S02]  /*2a550*/  HADD2.F32 R37, -RZ, R81.H1_H1 ;  /* 0x30000051ff257230 */ /* 0x000fe40000004100 */
[C---:B------:R-:W-:Y:S01]  /*2a560*/  FMUL.FTZ R31, R114.reuse, R28 ;  /* 0x0000001c721f7220 */ /* 0x040fe20000410000 */
[----:B------:R-:W-:Y:S01]  /*2a570*/  FMUL.FTZ R30, R114, R30 ;  /* 0x0000001e721e7220 */ /* 0x000fe20000410000 */
[----:B------:R-:W-:Y:S01]  /*2a580*/  FADD.FTZ R35, -R44, R46 ;  /* 0x0000002e2c237221 */ /* 0x000fe20000010100 */
[----:B------:R-:W-:Y:S02]  /*2a590*/  HADD2.F32 R28, -RZ, R83.H1_H1 ;  /* 0x30000053ff1c7230 */ /* 0x000fe40000004100 */
[C---:B------:R-:W-:Y:S01]  /*2a5a0*/  FMUL.FTZ R41, R114.reuse, R41 ;  /* 0x0000002972297220 */ /* 0x040fe20000410000 */
[C---:B------:R-:W-:Y:S01]  /*2a5b0*/  FMUL.FTZ R34, R114.reuse, R34 ;  /* 0x0000002272227220 */ /* 0x040fe20000410000 */
[----:B------:R-:W-:Y:S01]  /*2a5c0*/  FMUL.FTZ R35, R114, R35 ;  /* 0x0000002372237220 */ /* 0x000fe20000410000 */
[C---:B------:R-:W-:Y:S01]  /*2a5d0*/  FADD.FTZ R119, -R44.reuse, R119 ;  /* 0x000000772c777221 */ /* 0x040fe20000010100 */
[C---:B------:R-:W-:Y:S01]  /*2a5e0*/  FADD.FTZ R130, -R44.reuse, R130 ;  /* 0x000000822c827221 */ /* 0x040fe20000010100 */
[----:B------:R-:W-:-:S03]  /*2a5f0*/  FADD.FTZ R131, -R44, R131 ;  /* 0x000000832c837221 */ /* 0x000fc60000010100 */
[C---:B------:R-:W-:Y:S01]  /*2a600*/  FMUL.FTZ R130, R114.reuse, R130 ;  /* 0x0000008272827220 */ /* 0x040fe20000410000 */
[----:B------:R-:W-:Y:S01]  /*2a610*/  FMUL.FTZ R131, R114, R131 ;  /* 0x0000008372837220 */ /* 0x000fe20000410000 */
[C---:B------:R-:W-:Y:S01]  /*2a620*/  FADD.FTZ R126, -R44.reuse, R126 ;  /* 0x0000007e2c7e7221 */ /* 0x040fe20000010100 */
[C---:B------:R-:W-:Y:S01]  /*2a630*/  FADD.FTZ R132, -R44.reuse, R132 ;  /* 0x000000842c847221 */ /* 0x040fe20000010100 */
[----:B------:R-:W-:Y:S02]  /*2a640*/  FADD.FTZ R127, -R44, R127 ;  /* 0x0000007f2c7f7221 */ /* 0x000fe40000010100 */
[----:B------:R-:W-:Y:S01]  /*2a650*/  FMUL.FTZ R126, R114, R126 ;  /* 0x0000007e727e7220 */ /* 0x000fe20000410000 */
[C---:B------:R-:W-:Y:S01]  /*2a660*/  FADD.FTZ R133, -R44.reuse, R133 ;  /* 0x000000852c857221 */ /* 0x040fe20000010100 */
[----:B------:R-:W-:Y:S01]  /*2a670*/  FADD.FTZ R142, -R44, R142 ;  /* 0x0000008e2c8e7221 */ /* 0x000fe20000010100 */
[C---:B------:R-:W-:Y:S01]  /*2a680*/  FMUL.FTZ R132, R114.reuse, R132 ;  /* 0x0000008472847220 */ /* 0x040fe20000410000 */
[C---:B------:R-:W-:Y:S01]  /*2a690*/  FMUL.FTZ R127, R114.reuse, R127 ;  /* 0x0000007f727f7220 */ /* 0x040fe20000410000 */
[C---:B------:R-:W-:Y:S01]  /*2a6a0*/  FMUL.FTZ R133, R114.reuse, R133 ;  /* 0x0000008572857220 */ /* 0x040fe20000410000 */
[----:B------:R-:W-:Y:S01]  /*2a6b0*/  FMUL.FTZ R142, R114, R142 ;  /* 0x0000008e728e7220 */ /* 0x000fe20000410000 */
[C---:B------:R-:W-:Y:S01]  /*2a6c0*/  FADD.FTZ R128, -R44.reuse, R128 ;  /* 0x000000802c807221 */ /* 0x040fe20000010100 */
[C---:B------:R-:W-:Y:S01]  /*2a6d0*/  FADD.FTZ R129, -R44.reuse, R129 ;  /* 0x000000812c817221 */ /* 0x040fe20000010100 */
[----:B------:R-:W-:-:S02]  /*2a6e0*/  FADD.FTZ R140, -R44, R140 ;  /* 0x0000008c2c8c7221 */ /* 0x000fc40000010100 */
[C---:B------:R-:W-:Y:S01]  /*2a6f0*/  FMUL.FTZ R128, R114.reuse, R128 ;  /* 0x0000008072807220 */ /* 0x040fe20000410000 */
[C---:B------:R-:W-:Y:S01]  /*2a700*/  FMUL.FTZ R129, R114.reuse, R129 ;  /* 0x0000008172817220 */ /* 0x040fe20000410000 */
[----:B------:R-:W-:Y:S01]  /*2a710*/  FMUL.FTZ R140, R114, R140 ;  /* 0x0000008c728c7220 */ /* 0x000fe20000410000 */
[----:B------:R-:W-:Y:S02]  /*2a720*/  HADD2.F32 R46, -RZ, R97.H1_H1 ;  /* 0x30000061ff2e7230 */ /* 0x000fe40000004100 */
[C---:B------:R-:W-:Y:S01]  /*2a730*/  FADD.FTZ R135, -R44.reuse, R135 ;  /* 0x000000872c877221 */ /* 0x040fe20000010100 */
[C---:B------:R-:W-:Y:S01]  /*2a740*/  FADD.FTZ R138, -R44.reuse, R138 ;  /* 0x0000008a2c8a7221 */ /* 0x040fe20000010100 */
[----:B------:R-:W-:Y:S02]  /*2a750*/  FADD.FTZ R150, -R44, R150 ;  /* 0x000000962c967221 */ /* 0x000fe40000010100 */
[C---:B------:R-:W-:Y:S01]  /*2a760*/  FMUL.FTZ R135, R114.reuse, R135 ;  /* 0x0000008772877220 */ /* 0x040fe20000410000 */
        /* <DEDUP_REMOVED lines=38> */
[----:B--2---:R-:W-:Y:S01]  /*2a9d0*/  FFMA.FTZ R29, R40, R29, R43 ;  /* 0x0000001d281d7223 */ /* 0x004fe2000001002b */
[----:B------:R-:W-:-:S02]  /*2a9e0*/  HADD2.F32 R43, -RZ, R81.H0_H0 ;  /* 0x20000051ff2b7230 */ /* 0x000fc40000004100 */
[----:B---3--:R-:W-:Y:S01]  /*2a9f0*/  FFMA.FTZ R36, R27, R36, R42 ;  /* 0x000000241b247223 */ /* 0x008fe2000001002a */
[----:B------:R-:W-:-:S04]  /*2aa00*/  FADD.FTZ R42, -R44, R47 ;  /* 0x0000002f2c2a7221 */ /* 0x000fc80000010100 */
[----:B------:R-:W-:Y:S01]  /*2aa10*/  F2FP.F16.F32.PACK_AB R36, R29, R36 ;  /* 0x000000241d24723e */ /* 0x000fe200000000ff */
[----:B------:R-:W-:Y:S02]  /*2aa20*/  HADD2.F32 R29, -RZ, R82.H1_H1 ;  /* 0x30000052ff1d7230 */ /* 0x000fe40000004100 */
[----:B------:R-:W-:-:S04]  /*2aa30*/  FMUL.FTZ R42, R114, R42 ;  /* 0x0000002a722a7220 */ /* 0x000fc80000410000 */
[----:B----4-:R-:W-:Y:S01]  /*2aa40*/  FFMA.FTZ R28, R42, R28, R45 ;  /* 0x0000001c2a1c7223 */ /* 0x010fe2000001002d */
[----:B------:R-:W-:Y:S01]  /*2aa50*/  FFMA.FTZ R29, R34, R29, R113 ;  /* 0x0000001d221d7223 */ /* 0x000fe20000010071 */
[----:B------:R-:W-:Y:S01]  /*2aa60*/  FFMA.FTZ R43, R31, R43, R39 ;  /* 0x0000002b1f2b7223 */ /* 0x000fe20000010027 */
[----:B------:R-:W-:Y:S02]  /*2aa70*/  HADD2.F32 R39, -RZ, R83.H0_H0 ;  /* 0x20000053ff277230 */ /* 0x000fe40000004100 */
[----:B------:R-:W-:Y:S01]  /*2aa80*/  FFMA.FTZ R37, R30, R37, R38 ;  /* 0x000000251e257223 */ /* 0x000fe20000010026 */
[----:B------:R-:W-:Y:S02]  /*2aa90*/  HADD2.F32 R38, -RZ, R82.H0_H0 ;  /* 0x20000052ff267230 */ /* 0x000fe40000004100 */
[----:B------:R-:W-:-:S03]  /*2aaa0*/  FFMA.FTZ R39, R35, R39, R112 ;  /* 0x0000002723277223 */ /* 0x000fc60000010070 */
[----:B------:R-:W-:Y:S02]  /*2aab0*/  FFMA.FTZ R38, R41, R38, R115 ;  /* 0x0000002629267223 */ /* 0x000fe40000010073 */
[----:B------:R-:W-:Y:S02]  /*2aac0*/  F2FP.F16.F32.PACK_AB R39, R28, R39 ;  /* 0x000000271c27723e */ /* 0x000fe400000000ff */
[----:B------:R-:W-:Y:S02]  /*2aad0*/  F2FP.F16.F32.PACK_AB R37, R37, R43 ;  /* 0x0000002b2525723e */ /* 0x000fe400000000ff */
[----:B------:R-:W-:Y:S01]  /*2aae0*/  F2FP.F16.F32.PACK_AB R38, R29, R38 ;  /* 0x000000261d26723e */ /* 0x000fe200000000ff */
[----:B-1----:R-:W-:-:S05]  /*2aaf0*/  IMAD.WIDE.U32 R28, R26, 0x10, R32 ;  /* 0x000000101a1c7825 */ /* 0x002fca00078e0020 */
[----:B------:R1:W-:Y:S02]  /*2ab00*/  STG.E.128 desc[UR6][R28.64], R36 ;  /* 0x000000241c007986 */ /* 0x0003e4000c101d06 */
[--C-:B-1----:R-:W-:Y:S02]  /*2ab10*/  HADD2.F32 R28, -RZ, R107.reuse.H0_H0 ;  /* 0x2000006bff1c7230 */ /* 0x102fe40000004100 */
[----:B------:R-:W-:-:S03]  /*2ab20*/  HADD2.F32 R29, -RZ, R107.H1_H1 ;  /* 0x3000006bff1d7230 */ /* 0x000fc60000004100 */
[----:B------:R-:W-:Y:S01]  /*2ab30*/  FFMA.FTZ R28, R35, R28, R232 ;  /* 0x0000001c231c7223 */ /* 0x000fe200000100e8 */
[--C-:B------:R-:W-:Y:S02]  /*2ab40*/  HADD2.F32 R35, -RZ, R106.reuse.H0_H0 ;  /* 0x2000006aff237230 */ /* 0x100fe40000004100 */
[----:B------:R-:W-:Y:S01]  /*2ab50*/  FFMA.FTZ R42, R42, R29, R231 ;  /* 0x0000001d2a2a7223 */ /* 0x000fe200000100e7 */
[----:B------:R-:W-:Y:S02]  /*2ab60*/  HADD2.F32 R29, -RZ, R106.H1_H1 ;  /* 0x3000006aff1d7230 */ /* 0x000fe40000004100 */
[----:B------:R-:W-:-:S03]  /*2ab70*/  FFMA.FTZ R41, R41, R35, R234 ;  /* 0x0000002329297223 */ /* 0x000fc600000100ea */
[----:B------:R-:W-:Y:S02]  /*2ab80*/  FFMA.FTZ R29, R34, R29, R233 ;  /* 0x0000001d221d7223 */ /* 0x000fe400000100e9 */
[----:B------:R-:W1:Y:S01]  /*2ab90*/  LDC.64 R34, c[0x0][0x2c0] ;  /* 0x0000b000ff227b82 */ /* 0x000e620000000a00 */
[--C-:B------:R-:W-:Y:S02]  /*2aba0*/  HADD2.F32 R37, -RZ, R105.reuse.H1_H1 ;  /* 0x30000069ff257230 */ /* 0x100fe40000004100 */
[----:B------:R-:W-:-:S03]  /*2abb0*/  HADD2.F32 R36, -RZ, R105.H0_H0 ;  /* 0x20000069ff247230 */ /* 0x000fc60000004100 */
[----:B------:R-:W-:Y:S01]  /*2abc0*/  FFMA.FTZ R37, R30, R37, R235 ;  /* 0x000000251e257223 */ /* 0x000fe200000100eb */
[--C-:B------:R-:W-:Y:S02]  /*2abd0*/  HADD2.F32 R30, -RZ, R104.reuse.H1_H1 ;  /* 0x30000068ff1e7230 */ /* 0x100fe40000004100 */
[----:B------:R-:W-:Y:S01]  /*2abe0*/  FFMA.FTZ R36, R31, R36, R236 ;  /* 0x000000241f247223 */ /* 0x000fe200000100ec */
[----:B------:R-:W-:Y:S02]  /*2abf0*/  HADD2.F32 R31, -RZ, R104.H0_H0 ;  /* 0x20000068ff1f7230 */ /* 0x000fe40000004100 */
[----:B------:R-:W-:Y:S01]  /*2ac00*/  FFMA.FTZ R40, R40, R30, R237 ;  /* 0x0000001e28287223 */ /* 0x000fe200000100ed */
[----:B------:R-:W-:Y:S02]  /*2ac10*/  F2FP.F16.F32.PACK_AB R30, R29, R41 ;  /* 0x000000291d1e723e */ /* 0x000fe400000000ff */
[----:B------:R-:W-:Y:S01]  /*2ac20*/  FFMA.FTZ R27, R27, R31, R238 ;  /* 0x0000001f1b1b7223 */ /* 0x000fe200000100ee */
[----:B------:R-:W-:Y:S01]  /*2ac30*/  F2FP.F16.F32.PACK_AB R29, R37, R36 ;  /* 0x00000024251d723e */ /* 0x000fe200000000ff */
[----:B------:R-:W-:Y:S01]  /*2ac40*/  FADD.FTZ R37, -R44, R117 ;  /* 0x000000752c257221 */ /* 0x000fe20000010100 */
[----:B------:R-:W-:Y:S01]  /*2ac50*/  F2FP.F16.F32.PACK_AB R31, R42, R28 ;  /* 0x0000001c2a1f723e */ /* 0x000fe200000000ff */
[--C-:B------:R-:W-:Y:S01]  /*2ac60*/  HADD2.F32 R38, -RZ, R76.reuse.H0_H0 ;  /* 0x2000004cff267230 */ /* 0x100fe20000004100 */
[----:B------:R-:W-:Y:S01]  /*2ac70*/  F2FP.F16.F32.PACK_AB R28, R40, R27 ;  /* 0x0000001b281c723e */ /* 0x000fe200000000ff */
[----:B------:R-:W-:-:S02]  /*2ac80*/  HADD2.F32 R39, -RZ, R76.H1_H1 ;  /* 0x3000004cff277230 */ /* 0x000fc40000004100 */
[C---:B------:R-:W-:Y:S01]  /*2ac90*/  FMUL.FTZ R37, R114.reuse, R37 ;  /* 0x0000002572257220 */ /* 0x040fe20000410000 */
[----:B------:R-:W-:Y:S01]  /*2aca0*/  FMUL.FTZ R36, R114, R119 ;  /* 0x0000007772247220 */ /* 0x000fe20000410000 */
[----:B-1----:R-:W-:-:S04]  /*2acb0*/  IMAD.WIDE.U32 R26, R26, 0x10, R34 ;  /* 0x000000101a1a7825 */ /* 0x002fc800078e0022 */
[----:B------:R-:W-:Y:S01]  /*2acc0*/  FFMA.FTZ R38, R37, R38, R251 ;  /* 0x0000002625267223 */ /* 0x000fe200000100fb */
[----:B------:R-:W-:Y:S01]  /*2acd0*/  FFMA.FTZ R39, R36, R39, R250 ;  /* 0x0000002724277223 */ /* 0x000fe200000100fa */
[----:B------:R-:W-:Y:S01]  /*2ace0*/  FADD.FTZ R41, -R44, R118 ;  /* 0x000000762c297221 */ /* 0x000fe20000010100 */
[----:B------:R1:W-:Y:S03]  /*2acf0*/  STG.E.128 desc[UR6][R26.64], R28 ;  /* 0x0000001c1a007986 */ /* 0x0003e6000c101d06 */
[----:B------:R-:W-:Y:S01]  /*2ad00*/  FMUL.FTZ R41, R114, R41 ;  /* 0x0000002972297220 */ /* 0x000fe20000410000 */
[C---:B------:R-:W-:Y:S01]  /*2ad10*/  FADD.FTZ R42, -R44.reuse, R121 ;  /* 0x000000792c2a7221 */ /* 0x040fe20000010100 */
[C---:B------:R-:W-:Y:S01]  /*2ad20*/  FADD.FTZ R40, -R44.reuse, R124 ;  /* 0x0000007c2c287221 */ /* 0x040fe20000010100 */
[----:B------:R-:W-:Y:S02]  /*2ad30*/  FADD.FTZ R43, -R44, R120 ;  /* 0x000000782c2b7221 */ /* 0x000fe40000010100 */
[C---:B------:R-:W-:Y:S01]  /*2ad40*/  FMUL.FTZ R42, R114.reuse, R42 ;  /* 0x0000002a722a7220 */ /* 0x040fe20000410000 */
[C---:B------:R-:W-:Y:S01]  /*2ad50*/  FMUL.FTZ R40, R114.reuse, R40 ;  /* 0x0000002872287220 */ /* 0x040fe20000410000 */
[----:B------:R-:W-:Y:S01]  /*2ad60*/  FMUL.FTZ R43, R114, R43 ;  /* 0x0000002b722b7220 */ /* 0x000fe20000410000 */
[----:B-1----:R-:W-:Y:S01]  /*2ad70*/  HADD2.F32 R26, -RZ, R77.H0_H0 ;  /* 0x2000004dff1a7230 */ /* 0x002fe20000004100 */
[----:B------:R-:W-:Y:S01]  /*2ad80*/  F2FP.F16.F32.PACK_AB R28, R39, R38 ;  /* 0x00000026271c723e */ /* 0x000fe200000000ff */
[C---:B------:R-:W-:Y:S01]  /*2ad90*/  FADD.FTZ R39, -R44.reuse, R122 ;  /* 0x0000007a2c277221 */ /* 0x040fe20000010100 */
[----:B------:R-:W-:Y:S01]  /*2ada0*/  FADD.FTZ R38, -R44, R123 ;  /* 0x0000007b2c267221 */ /* 0x000fe20000010100 */
[----:B------:R-:W-:-:S02]  /*2adb0*/  HADD2.F32 R30, -RZ, R78.H0_H0 ;  /* 0x2000004eff1e7230 */ /* 0x000fc40000004100 */
[----:B------:R-:W-:Y:S01]  /*2adc0*/  FFMA.FTZ R45, R41, R26, R249 ;  /* 0x0000001a292d7223 */ /* 0x000fe200000100f9 */
[----:B------:R-:W-:Y:S02]  /*2add0*/  HADD2.F32 R27, -RZ, R78.H1_H1 ;  /* 0x3000004eff1b7230 */ /* 0x000fe40000004100 */
[C---:B------:R-:W-:Y:S01]  /*2ade0*/  FMUL.FTZ R39, R114.reuse, R39 ;  /* 0x0000002772277220 */ /* 0x040fe20000410000 */
[--C-:B------:R-:W-:Y:S02]  /*2adf0*/  HADD2.F32 R31, -RZ, R79.reuse.H0_H0 ;  /* 0x2000004fff1f7230 */ /* 0x100fe40000004100 */
[----:B------:R-:W-:Y:S01]  /*2ae00*/  FMUL.FTZ R38, R114, R38 ;  /* 0x0000002672267220 */ /* 0x000fe20000410000 */
[----:B------:R-:W-:Y:S02]  /*2ae10*/  HADD2.F32 R26, -RZ, R79.H1_H1 ;  /* 0x3000004fff1a7230 */ /* 0x000fe40000004100 */
[----:B------:R-:W-:Y:S02]  /*2ae20*/  HADD2.F32 R29, -RZ, R77.H1_H1 ;  /* 0x3000004dff1d7230 */ /* 0x000fe40000004100 */
[----:B------:R-:W-:Y:S01]  /*2ae30*/  FFMA.FTZ R30, R42, R30, R247 ;  /* 0x0000001e2a1e7223 */ /* 0x000fe200000100f7 */
[----:B------:R-:W-:Y:S01]  /*2ae40*/  FFMA.FTZ R27, R39, R27, R246 ;  /* 0x0000001b271b7223 */ /* 0x000fe200000100f6 */
[----:B------:R-:W-:Y:S01]  /*2ae50*/  FFMA.FTZ R31, R38, R31, R224 ;  /* 0x0000001f261f7223 */ /* 0x000fe200000100e0 */
[----:B------:R-:W-:Y:S01]  /*2ae60*/  FFMA.FTZ R26, R40, R26, R222 ;  /* 0x0000001a281a7223 */ /* 0x000fe200000100de */
[----:B------:R-:W-:-:S02]  /*2ae70*/  FFMA.FTZ R29, R43, R29, R248 ;  /* 0x0000001d2b1d7223 */ /* 0x000fc400000100f8 */
[----:B------:R-:W-:Y:S02]  /*2ae80*/  F2FP.F16.F32.PACK_AB R30, R27, R30 ;  /* 0x0000001e1b1e723e */ /* 0x000fe400000000ff */
[----:B------:R-:W-:Y:S01]  /*2ae90*/  F2FP.F16.F32.PACK_AB R31, R26, R31 ;  /* 0x0000001f1a1f723e */ /* 0x000fe200000000ff */
[----:B------:R-:W-:Y:S01]  /*2aea0*/  IMAD.WIDE.U32 R26, R116, 0x10, R32 ;  /* 0x00000010741a7825 */ /* 0x000fe200078e0020 */
[----:B------:R-:W-:-:S05]  /*2aeb0*/  F2FP.F16.F32.PACK_AB R29, R29, R45 ;  /* 0x0000002d1d1d723e */ /* 0x000fca00000000ff */
[----:B------:R1:W-:Y:S02]  /*2aec0*/  STG.E.128 desc[UR6][R26.64], R28 ;  /* 0x0000001c1a007986 */ /* 0x0003e4000c101d06 */
[----:B-1----:R-:W-:Y:S02]  /*2aed0*/  HADD2.F32 R28, -RZ, R103.H1_H1 ;  /* 0x30000067ff1c7230 */ /* 0x002fe40000004100 */
[--C-:B------:R-:W-:Y:S02]  /*2aee0*/  HADD2.F32 R27, -RZ, R102.reuse.H0_H0 ;  /* 0x20000066ff1b7230 */ /* 0x100fe40000004100 */
[----:B------:R-:W-:Y:S02]  /*2aef0*/  HADD2.F32 R26, -RZ, R102.H1_H1 ;  /* 0x30000066ff1a7230 */ /* 0x000fe40000004100 */
[----:B------:R-:W-:Y:S01]  /*2af00*/  FFMA.FTZ R40, R40, R28, R221 ;  /* 0x0000001c28287223 */ /* 0x000fe200000100dd */
[--C-:B------:R-:W-:Y:S02]  /*2af10*/  HADD2.F32 R29, -RZ, R101.reuse.H0_H0 ;  /* 0x20000065ff1d7230 */ /* 0x100fe40000004100 */
[----:B------:R-:W-:Y:S01]  /*2af20*/  FFMA.FTZ R30, R42, R27, R226 ;  /* 0x0000001b2a1e7223 */ /* 0x000fe200000100e2 */
[----:B------:R-:W-:-:S02]  /*2af30*/  HADD2.F32 R28, -RZ, R101.H1_H1 ;  /* 0x30000065ff1c7230 */ /* 0x000fc40000004100 */
[----:B------:R-:W-:Y:S01]  /*2af40*/  FFMA.FTZ R39, R39, R26, R225 ;  /* 0x0000001a27277223 */ /* 0x000fe200000100e1 */
[--C-:B------:R-:W-:Y:S02]  /*2af50*/  HADD2.F32 R26, -RZ, R100.reuse.H0_H0 ;  /* 0x20000064ff1a7230 */ /* 0x100fe40000004100 */
[----:B------:R-:W-:Y:S02]  /*2af60*/  HADD2.F32 R27, -RZ, R100.H1_H1 ;  /* 0x30000064ff1b7230 */ /* 0x000fe40000004100 */
[----:B------:R-:W-:Y:S02]  /*2af70*/  HADD2.F32 R31, -RZ, R103.H0_H0 ;  /* 0x20000067ff1f7230 */ /* 0x000fe40000004100 */
[----:B------:R-:W-:Y:S01]  /*2af80*/  FFMA.FTZ R29, R41, R29, R228 ;  /* 0x0000001d291d7223 */ /* 0x000fe200000100e4 */
[----:B------:R-:W-:Y:S01]  /*2af90*/  FFMA.FTZ R28, R43, R28, R227 ;  /* 0x0000001c2b1c7223 */ /* 0x000fe200000100e3 */
[----:B------:R-:W-:Y:S01]  /*2afa0*/  FFMA.FTZ R37, R37, R26, R230 ;  /* 0x0000001a25257223 */ /* 0x000fe200000100e6 */
[----:B------:R-:W-:Y:S01]  /*2afb0*/  FFMA.FTZ R36, R36, R27, R229 ;  /* 0x0000001b24247223 */ /* 0x000fe200000100e5 */
[----:B------:R-:W-:-:S02]  /*2afc0*/  FFMA.FTZ R31, R38, R31, R223 ;  /* 0x0000001f261f7223 */ /* 0x000fc400000100df */
[----:B------:R-:W-:Y:S02]  /*2afd0*/  F2FP.F16.F32.PACK_AB R29, R28, R29 ;  /* 0x0000001d1c1d723e */ /* 0x000fe400000000ff */
[----:B------:R-:W-:Y:S01]  /*2afe0*/  F2FP.F16.F32.PACK_AB R28, R36, R37 ;  /* 0x00000025241c723e */ /* 0x000fe200000000ff */
[--C-:B------:R-:W-:Y:S01]  /*2aff0*/  HADD2.F32 R37, -RZ, R74.reuse.H0_H0 ;  /* 0x2000004aff257230 */ /* 0x100fe20000004100 */
[----:B------:R-:W-:Y:S01]  /*2b000*/  F2FP.F16.F32.PACK_AB R30, R39, R30 ;  /* 0x0000001e271e723e */ /* 0x000fe200000000ff */
[----:B------:R-:W-:Y:S01]  /*2b010*/  HADD2.F32 R39, -RZ, R74.H1_H1 ;  /* 0x3000004aff277230 */ /* 0x000fe20000004100 */
[----:B------:R-:W-:Y:S01]  /*2b020*/  F2FP.F16.F32.PACK_AB R31, R40, R31 ;  /* 0x0000001f281f723e */ /* 0x000fe200000000ff */
[----:B------:R-:W-:Y:S02]  /*2b030*/  HADD2.F32 R40, -RZ, R98.H1_H1 ;  /* 0x30000062ff287230 */ /* 0x000fe40000004100 */
[----:B------:R-:W-:Y:S01]  /*2b040*/  FFMA.FTZ R36, R130, R37, R212 ;  /* 0x0000002582247223 */ /* 0x000fe200000100d4 */
[----:B------:R-:W-:-:S04]  /*2b050*/  IMAD.WIDE.U32 R116, R116, 0x10, R34 ;  /* 0x0000001074747825 */ /* 0x000fc800078e0022 */
[C---:B------:R-:W-:Y:S01]  /*2b060*/  FFMA.FTZ R37, R131.reuse, R39, R210 ;  /* 0x0000002783257223 */ /* 0x040fe200000100d2 */
[----:B------:R-:W-:Y:S01]  /*2b070*/  FFMA.FTZ R131, R131, R40, R209 ;  /* 0x0000002883837223 */ /* 0x000fe200000100d1 */
[----:B------:R-:W-:Y:S02]  /*2b080*/  HADD2.F32 R39, -RZ, R72.H0_H0 ;  /* 0x20000048ff277230 */ /* 0x000fe40000004100 */
[----:B------:R-:W-:Y:S01]  /*2b090*/  HADD2.F32 R40, -RZ, R96.H0_H0 ;  /* 0x20000060ff287230 */ /* 0x000fe20000004100 */
[----:B------:R1:W-:Y:S01]  /*2b0a0*/  STG.E.128 desc[UR6][R116.64], R28 ;  /* 0x0000001c74007986 */ /* 0x0003e2000c101d06 */
[----:B------:R-:W-:Y:S02]  /*2b0b0*/  HADD2.F32 R27, -RZ, R75.H0_H0 ;  /* 0x2000004bff1b7230 */ /* 0x000fe40000004100 */
[----:B------:R-:W-:Y:S02]  /*2b0c0*/  HADD2.F32 R38, -RZ, R99.H0_H0 ;  /* 0x20000063ff267230 */ /* 0x000fe40000004100 */
[----:B------:R-:W-:-:S02]  /*2b0d0*/  HADD2.F32 R41, -RZ, R75.H1_H1 ;  /* 0x3000004bff297230 */ /* 0x000fc40000004100 */
[C---:B------:R-:W-:Y:S01]  /*2b0e0*/  FFMA.FTZ R26, R132.reuse, R27, R208 ;  /* 0x0000001b841a7223 */ /* 0x040fe200000100d0 */
[----:B------:R-:W-:Y:S01]  /*2b0f0*/  FFMA.FTZ R132, R132, R38, R207 ;  /* 0x0000002684847223 */ /* 0x000fe200000100cf */
[----:B------:R-:W-:Y:S02]  /*2b100*/  HADD2.F32 R38, -RZ, R98.H0_H0 ;  /* 0x20000062ff267230 */ /* 0x000fe40000004100 */
[----:B------:R-:W-:Y:S01]  /*2b110*/  FFMA.FTZ R27, R133, R41, R206 ;  /* 0x00000029851b7223 */ /* 0x000fe200000100ce */
[C---:B-1----:R-:W-:Y:S01]  /*2b120*/  FFMA.FTZ R28, R126.reuse, R39, R220 ;  /* 0x000000277e1c7223 */ /* 0x042fe200000100dc */
[----:B------:R-:W-:Y:S01]  /*2b130*/  FFMA.FTZ R126, R126, R40, R219 ;  /* 0x000000287e7e7223 */ /* 0x000fe200000100db */
[----:B------:R-:W-:Y:S02]  /*2b140*/  HADD2.F32 R29, -RZ, R72.H1_H1 ;  /* 0x30000048ff1d7230 */ /* 0x000fe40000004100 */
[----:B------:R-:W-:Y:S02]  /*2b150*/  HADD2.F32 R40, -RZ, R96.H1_H1 ;  /* 0x30000060ff287230 */ /* 0x000fe40000004100 */
[----:B------:R-:W-:-:S02]  /*2b160*/  HADD2.F32 R31, -RZ, R71.H1_H1 ;  /* 0x30000047ff1f7230 */ /* 0x000fc40000004100 */
[----:B------:R-:W-:Y:S02]  /*2b170*/  HADD2.F32 R30, -RZ, R95.H1_H1 ;  /* 0x3000005fff1e7230 */ /* 0x000fe40000004100 */
[C---:B------:R-:W-:Y:S01]  /*2b180*/  FFMA.FTZ R29, R127.reuse, R29, R218 ;  /* 0x0000001d7f1d7223 */ /* 0x040fe200000100da */
[----:B------:R-:W-:Y:S01]  /*2b190*/  FFMA.FTZ R127, R127, R40, R217 ;  /* 0x000000287f7f7223 */ /* 0x000fe200000100d9 */
[--C-:B------:R-:W-:Y:S02]  /*2b1a0*/  HADD2.F32 R41, -RZ, R73.reuse.H0_H0 ;  /* 0x20000049ff297230 */ /* 0x100fe40000004100 */
[C---:B------:R-:W-:Y:S01]  /*2b1b0*/  FFMA.FTZ R40, R142.reuse, R31, R190 ;  /* 0x0000001f8e287223 */ /* 0x040fe200000100be */
[----:B------:R-:W-:Y:S02]  /*2b1c0*/  HADD2.F32 R43, -RZ, R73.H1_H1 ;  /* 0x30000049ff2b7230 */ /* 0x000fe40000004100 */
[----:B------:R-:W-:Y:S01]  /*2b1d0*/  FFMA.FTZ R142, R142, R30, R189 ;  /* 0x0000001e8e8e7223 */ /* 0x000fe200000100bd */
[----:B------:R-:W-:Y:S01]  /*2b1e0*/  F2FP.F16.F32.PACK_AB R30, R37, R36 ;  /* 0x00000024251e723e */ /* 0x000fe200000000ff */
[----:B------:R-:W-:-:S02]  /*2b1f0*/  HADD2.F32 R45, -RZ, R70.H1_H1 ;  /* 0x30000046ff2d7230 */ /* 0x000fc40000004100 */
[----:B------:R-:W-:Y:S01]  /*2b200*/  FFMA.FTZ R130, R130, R38, R211 ;  /* 0x0000002682827223 */ /* 0x000fe200000100d3 */
[----:B------:R-:W-:Y:S02]  /*2b210*/  HADD2.F32 R36, -RZ, R94.H1_H1 ;  /* 0x3000005eff247230 */ /* 0x000fe40000004100 */
[----:B------:R-:W-:Y:S01]  /*2b220*/  FFMA.FTZ R38, R128, R41, R216 ;  /* 0x0000002980267223 */ /* 0x000fe200000100d8 */
[C---:B------:R-:W-:Y:S01]  /*2b230*/  FFMA.FTZ R41, R129.reuse, R43, R214 ;  /* 0x0000002b81297223 */ /* 0x040fe200000100d6 */
[C---:B------:R-:W-:Y:S01]  /*2b240*/  FFMA.FTZ R45, R140.reuse, R45, R194 ;  /* 0x0000002d8c2d7223 */ /* 0x040fe200000100c2 */
[----:B------:R-:W-:Y:S01]  /*2b250*/  FFMA.FTZ R129, R129, R46, R213 ;  /* 0x0000002e81817223 */ /* 0x000fe200000100d5 */
[----:B------:R-:W-:Y:S01]  /*2b260*/  FFMA.FTZ R140, R140, R36, R193 ;  /* 0x000000248c8c7223 */ /* 0x000fe200000100c1 */
[----:B------:R-:W-:Y:S01]  /*2b270*/  HADD2.F32 R36, -RZ, R68.H0_H0 ;  /* 0x20000044ff247230 */ /* 0x000fe20000004100 */
[----:B------:R-:W-:Y:S01]  /*2b280*/  F2FP.F16.F32.PACK_AB R28, R29, R28 ;  /* 0x0000001c1d1c723e */ /* 0x000fe200000000ff */
[----:B------:R-:W-:Y:S01]  /*2b290*/  HADD2.F32 R47, -RZ, R69.H1_H1 ;  /* 0x30000045ff2f7230 */ /* 0x000fe20000004100 */
[----:B------:R-:W-:Y:S01]  /*2b2a0*/  F2FP.F16.F32.PACK_AB R31, R27, R26 ;  /* 0x0000001a1b1f723e */ /* 0x000fe200000000ff */
[----:B------:R-:W-:Y:S01]  /*2b2b0*/  HADD2.F32 R46, -RZ, R92.H0_H0 ;  /* 0x2000005cff2e7230 */ /* 0x000fe20000004100 */
[----:B------:R-:W-:Y:S01]  /*2b2c0*/  F2FP.F16.F32.PACK_AB R29, R41, R38 ;  /* 0x00000026291d723e */ /* 0x000fe200000000ff */
[----:B------:R-:W-:-:S04]  /*2b2d0*/  IMAD.WIDE.U32 R26, R125, 0x10, R32 ;  /* 0x000000107d1a7825 */ /* 0x000fc800078e0020 */
[----:B------:R-:W-:Y:S01]  /*2b2e0*/  FADD.FTZ R44, -R44, R166 ;  /* 0x000000a62c2c7221 */ /* 0x000fe20000010100 */
[----:B------:R-:W-:Y:S01]  /*2b2f0*/  FFMA.FTZ R116, R138, R47, R198 ;  /* 0x0000002f8a747223 */ /* 0x000fe200000100c6 */
[C---:B------:R-:W-:Y:S01]  /*2b300*/  FFMA.FTZ R36, R135.reuse, R36, R204 ;  /* 0x0000002487247223 */ /* 0x040fe200000100cc */
[----:B------:R-:W-:Y:S01]  /*2b310*/  FFMA.FTZ R135, R135, R46, R203 ;  /* 0x0000002e87877223 */ /* 0x000fe200000100cb */
[----:B------:R-:W-:Y:S01]  /*2b320*/  HADD2.F32 R47, -RZ, R67.H0_H0 ;  /* 0x20000043ff2f7230 */ /* 0x000fe20000004100 */
[----:B------:R1:W-:Y:S01]  /*2b330*/  STG.E.128 desc[UR6][R26.64], R28 ;  /* 0x0000001c1a007986 */ /* 0x0003e2000c101d06 */
[----:B------:R-:W-:Y:S02]  /*2b340*/  HADD2.F32 R46, -RZ, R91.H0_H0 ;  /* 0x2000005bff2e7230 */ /* 0x000fe40000004100 */
[----:B------:R-:W-:Y:S01]  /*2b350*/  FMUL.FTZ R44, R114, R44 ;  /* 0x0000002c722c7220 */ /* 0x000fe20000410000 */
[--C-:B------:R-:W-:Y:S02]  /*2b360*/  HADD2.F32 R114, -RZ, R93.reuse.H1_H1 ;  /* 0x3000005dff727230 */ /* 0x100fe40000004100 */
[C---:B------:R-:W-:Y:S01]  /*2b370*/  FFMA.FTZ R47, R150.reuse, R47, R176 ;  /* 0x0000002f962f7223 */ /* 0x040fe200000100b0 */
[----:B------:R-:W-:Y:S01]  /*2b380*/  FFMA.FTZ R150, R150, R46, R175 ;  /* 0x0000002e96967223 */ /* 0x000fe200000100af */
[----:B------:R-:W-:-:S02]  /*2b390*/  HADD2.F32 R112, -RZ, R93.H0_H0 ;  /* 0x2000005dff707230 */ /* 0x000fc40000004100 */
[----:B------:R-:W-:Y:S01]  /*2b3a0*/  FFMA.FTZ R138, R138, R114, R197 ;  /* 0x000000728a8a7223 */ /* 0x000fe200000100c5 */
[----:B------:R-:W-:Y:S02]  /*2b3b0*/  HADD2.F32 R37, -RZ, R69.H0_H0 ;  /* 0x20000045ff257230 */ /* 0x000fe40000004100 */
[--C-:B-1----:R-:W-:Y:S02]  /*2b3c0*/  HADD2.F32 R27, -RZ, R66.reuse.H0_H0 ;  /* 0x20000042ff1b7230 */ /* 0x102fe40000004100 */
[----:B------:R-:W-:-:S03]  /*2b3d0*/  HADD2.F32 R29, -RZ, R66.H1_H1 ;  /* 0x30000042ff1d7230 */ /* 0x000fc60000004100 */
[----:B------:R-:W-:Y:S02]  /*2b3e0*/  FFMA.FTZ R46, R148, R27, R180 ;  /* 0x0000001b942e7223 */ /* 0x000fe400000100b4 */
[----:B------:R-:W-:Y:S01]  /*2b3f0*/  FFMA.FTZ R27, R149, R29, R178 ;  /* 0x0000001d951b7223 */ /* 0x000fe200000100b2 */
[----:B------:R-:W-:Y:S02]  /*2b400*/  HADD2.F32 R29, -RZ, R65.H0_H0 ;  /* 0x20000041ff1d7230 */ /* 0x000fe40000004100 */
[----:B------:R-:W-:Y:S02]  /*2b410*/  HADD2.F32 R114, -RZ, R89.H0_H0 ;  /* 0x20000059ff727230 */ /* 0x000fe40000004100 */
[--C-:B------:R-:W-:Y:S02]  /*2b420*/  HADD2.F32 R115, -RZ, R64.reuse.H0_H0 ;  /* 0x20000040ff737230 */ /* 0x100fe40000004100 */
        /* <DEDUP_REMOVED lines=9> */
[C---:B------:R-:W-:Y:S01]  /*2b4c0*/  FFMA.FTZ R115, R145.reuse, R119, R186 ;  /* 0x0000007791737223 */ /* 0x040fe200000100ba */
[----:B------:R-:W-:Y:S01]  /*2b4d0*/  FFMA.FTZ R117, R136, R117, R202 ;  /* 0x0000007588757223 */ /* 0x000fe200000100ca */
[----:B------:R-:W-:Y:S01]  /*2b4e0*/  FFMA.FTZ R145, R145, R118, R185 ;  /* 0x0000007691917223 */ /* 0x000fe200000100b9 */
[----:B------:R-:W-:Y:S01]  /*2b4f0*/  F2FP.F16.F32.PACK_AB R37, R116, R37 ;  /* 0x000000257425723e */ /* 0x000fe200000000ff */
[----:B------:R-:W-:-:S02]  /*2b500*/  HADD2.F32 R118, -RZ, R63.H0_H0 ;  /* 0x2000003fff767230 */ /* 0x000fc40000004100 */
[----:B------:R-:W-:Y:S01]  /*2b510*/  FFMA.FTZ R38, R139, R38, R196 ;  /* 0x000000268b267223 */ /* 0x000fe200000100c4 */
[----:B------:R-:W-:Y:S02]  /*2b520*/  HADD2.F32 R42, -RZ, R99.H1_H1 ;  /* 0x30000063ff2a7230 */ /* 0x000fe40000004100 */
[----:B------:R-:W-:Y:S02]  /*2b530*/  HADD2.F32 R121, -RZ, R63.H1_H1 ;  /* 0x3000003fff797230 */ /* 0x000fe40000004100 */
[----:B------:R-:W-:Y:S01]  /*2b540*/  HADD2.F32 R116, -RZ, R87.H1_H1 ;  /* 0x30000057ff747230 */ /* 0x000fe20000004100 */
[----:B------:R-:W-:Y:S01]  /*2b550*/  F2FP.F16.F32.PACK_AB R36, R117, R36 ;  /* 0x000000247524723e */ /* 0x000fe200000000ff */
[----:B------:R-:W-:Y:S02]  /*2b560*/  HADD2.F32 R39, -RZ, R71.H0_H0 ;  /* 0x20000047ff277230 */ /* 0x000fe40000004100 */
[----:B------:R-:W-:Y:S01]  /*2b570*/  FFMA.FTZ R117, R163, R118, R5 ;  /* 0x00000076a3757223 */ /* 0x000fe20000010005 */
[----:B------:R-:W-:Y:S01]  /*2b580*/  FFMA.FTZ R133, R133, R42, R205 ;  /* 0x0000002a85857223 */ /* 0x000fe200000100cd */
[----:B------:R-:W-:-:S02]  /*2b590*/  HADD2.F32 R119, -RZ, R87.H0_H0 ;  /* 0x20000057ff777230 */ /* 0x000fc40000004100 */
[C---:B------:R-:W-:Y:S01]  /*2b5a0*/  FFMA.FTZ R118, R44.reuse, R121, R6 ;  /* 0x000000792c767223 */ /* 0x040fe20000010006 */
[----:B------:R-:W-:Y:S01]  /*2b5b0*/  FFMA.FTZ R116, R44, R116, R11 ;  /* 0x000000742c747223 */ /* 0x000fe2000001000b */
[----:B------:R-:W-:Y:S01]  /*2b5c0*/  HADD2.F32 R42, -RZ, R97.H0_H0 ;  /* 0x20000061ff2a7230 */ /* 0x000fe20000004100 */
[----:B------:R-:W-:Y:S01]  /*2b5d0*/  F2FP.F16.F32.PACK_AB R38, R45, R38 ;  /* 0x000000262d26723e */ /* 0x000fe200000000ff */
[----:B------:R-:W-:Y:S02]  /*2b5e0*/  HADD2.F32 R120, -RZ, R88.H0_H0 ;  /* 0x20000058ff787230 */ /* 0x000fe40000004100 */
[----:B------:R-:W-:Y:S02]  /*2b5f0*/  HADD2.F32 R44, -RZ, R62.H0_H0 ;  /* 0x2000003eff2c7230 */ /* 0x000fe40000004100 */
[----:B------:R-:W-:Y:S02]  /*2b600*/  HADD2.F32 R26, -RZ, R67.H1_H1 ;  /* 0x30000043ff1a7230 */ /* 0x000fe40000004100 */
[----:B------:R-:W-:-:S02]  /*2b610*/  HADD2.F32 R45, -RZ, R86.H0_H0 ;  /* 0x20000056ff2d7230 */ /* 0x000fc40000004100 */
[----:B------:R-:W-:Y:S02]  /*2b620*/  HADD2.F32 R121, -RZ, R62.H1_H1 ;  /* 0x3000003eff797230 */ /* 0x000fe40000004100 */
[----:B------:R-:W-:Y:S01]  /*2b630*/  FFMA.FTZ R39, R141, R39, R192 ;  /* 0x000000278d277223 */ /* 0x000fe200000100c0 */
[----:B------:R-:W-:Y:S02]  /*2b640*/  HADD2.F32 R28, -RZ, R91.H1_H1 ;  /* 0x3000005bff1c7230 */ /* 0x000fe40000004100 */
[----:B------:R-:W-:Y:S01]  /*2b650*/  FFMA.FTZ R163, R163, R119, R10 ;  /* 0x00000077a3a37223 */ /* 0x000fe2000001000a */
[----:B------:R-:W-:Y:S01]  /*2b660*/  FFMA.FTZ R128, R128, R42, R215 ;  /* 0x0000002a80807223 */ /* 0x000fe200000100d7 */
[----:B------:R-:W-:Y:S01]  /*2b670*/  FFMA.FTZ R144, R144, R120, R187 ;  /* 0x0000007890907223 */ /* 0x000fe200000100bb */
[----:B------:R-:W-:Y:S01]  /*2b680*/  FFMA.FTZ R119, R157, R44, R3 ;  /* 0x0000002c9d777223 */ /* 0x000fe20000010003 */
[----:B------:R-:W-:Y:S02]  /*2b690*/  HADD2.F32 R42, -RZ, R95.H0_H0 ;  /* 0x2000005fff2a7230 */ /* 0x000fe40000004100 */
[----:B------:R-:W-:Y:S01]  /*2b6a0*/  FFMA.FTZ R26, R151, R26, R174 ;  /* 0x0000001a971a7223 */ /* 0x000fe200000100ae */
[----:B------:R-:W-:Y:S01]  /*2b6b0*/  FFMA.FTZ R157, R157, R45, R8 ;  /* 0x0000002d9d9d7223 */ /* 0x000fe20000010008 */
[----:B------:R-:W-:Y:S01]  /*2b6c0*/  FFMA.FTZ R120, R162, R121, R4 ;  /* 0x00000079a2787223 */ /* 0x000fe20000010004 */
[----:B------:R-:W-:Y:S01]  /*2b6d0*/  FFMA.FTZ R151, R151, R28, R173 ;  /* 0x0000001c97977223 */ /* 0x000fe200000100ad */
[--C-:B------:R-:W-:Y:S01]  /*2b6e0*/  HADD2.F32 R121, -RZ, R61.reuse.H0_H0 ;  /* 0x2000003dff797230 */ /* 0x100fe20000004100 */
[----:B------:R-:W-:Y:S01]  /*2b6f0*/  F2FP.F16.F32.PACK_AB R39, R40, R39 ;  /* 0x000000272827723e */ /* 0x000fe200000000ff */
[----:B------:R-:W-:-:S02]  /*2b700*/  HADD2.F32 R45, -RZ, R61.H1_H1 ;  /* 0x3000003dff2d7230 */ /* 0x000fc40000004100 */
[----:B------:R-:W-:Y:S02]  /*2b710*/  HADD2.F32 R30, -RZ, R92.H1_H1 ;  /* 0x3000005cff1e7230 */ /* 0x000fe40000004100 */
[----:B------:R-:W-:Y:S02]  /*2b720*/  HADD2.F32 R28, -RZ, R90.H1_H1 ;  /* 0x3000005aff1c7230 */ /* 0x000fe40000004100 */
[----:B------:R-:W-:Y:S02]  /*2b730*/  HADD2.F32 R44, -RZ, R85.H0_H0 ;  /* 0x20000055ff2c7230 */ /* 0x000fe40000004100 */
[----:B------:R-:W-:Y:S02]  /*2b740*/  HADD2.F32 R113, -RZ, R65.H1_H1 ;  /* 0x30000041ff717230 */ /* 0x000fe40000004100 */
[----:B------:R-:W-:Y:S02]  /*2b750*/  HADD2.F32 R40, -RZ, R86.H1_H1 ;  /* 0x30000056ff287230 */ /* 0x000fe40000004100 */
[----:B------:R-:W-:Y:S01]  /*2b760*/  FFMA.FTZ R43, R141, R42, R191 ;  /* 0x0000002a8d2b7223 */ /* 0x000fe200000100bf */
[----:B------:R-:W-:-:S02]  /*2b770*/  HADD2.F32 R123, -RZ, R60.H0_H0 ;  /* 0x2000003cff7b7230 */ /* 0x000fc40000004100 */
[----:B------:R-:W-:Y:S01]  /*2b780*/  FFMA.FTZ R121, R155, R121, R168 ;  /* 0x000000799b797223 */ /* 0x000fe200000100a8 */
[----:B------:R-:W-:Y:S02]  /*2b790*/  HADD2.F32 R42, -RZ, R94.H0_H0 ;  /* 0x2000005eff2a7230 */ /* 0x000fe40000004100 */
[----:B------:R-:W-:Y:S01]  /*2b7a0*/  FFMA.FTZ R122, R156, R45, R2 ;  /* 0x0000002d9c7a7223 */ /* 0x000fe20000010002 */
[----:B------:R-:W-:Y:S02]  /*2b7b0*/  HADD2.F32 R124, -RZ, R84.H0_H0 ;  /* 0x20000054ff7c7230 */ /* 0x000fe40000004100 */
[----:B------:R-:W-:Y:S01]  /*2b7c0*/  FFMA.FTZ R136, R136, R30, R201 ;  /* 0x0000001e88887223 */ /* 0x000fe200000100c9 */
[----:B------:R-:W-:Y:S01]  /*2b7d0*/  FFMA.FTZ R149, R149, R28, R177 ;  /* 0x0000001c95957223 */ /* 0x000fe200000100b1 */
[----:B------:R-:W-:Y:S01]  /*2b7e0*/  FFMA.FTZ R155, R155, R44, R167 ;  /* 0x0000002c9b9b7223 */ /* 0x000fe200000100a7 */
[----:B------:R-:W-:Y:S02]  /*2b7f0*/  HADD2.F32 R45, -RZ, R60.H1_H1 ;  /* 0x3000003cff2d7230 */ /* 0x000fe40000004100 */
[----:B------:R-:W-:Y:S01]  /*2b800*/  FFMA.FTZ R113, R147, R113, R182 ;  /* 0x0000007193717223 */ /* 0x000fe200000100b6 */
[----:B------:R-:W-:-:S02]  /*2b810*/  HADD2.F32 R30, -RZ, R90.H0_H0 ;  /* 0x2000005aff1e7230 */ /* 0x000fc40000004100 */
[----:B------:R-:W-:Y:S01]  /*2b820*/  FFMA.FTZ R162, R162, R40, R9 ;  /* 0x00000028a2a27223 */ /* 0x000fe20000010009 */
[----:B------:R-:W-:Y:S02]  /*2b830*/  HADD2.F32 R28, -RZ, R89.H1_H1 ;  /* 0x30000059ff1c7230 */ /* 0x000fe40000004100 */
[----:B------:R-:W-:Y:S02]  /*2b840*/  HADD2.F32 R44, -RZ, R84.H1_H1 ;  /* 0x30000054ff2c7230 */ /* 0x000fe40000004100 */
[----:B------:R-:W-:Y:S01]  /*2b850*/  FFMA.FTZ R123, R153, R123, R172 ;  /* 0x0000007b997b7223 */ /* 0x000fe200000100ac */
[----:B------:R-:W-:Y:S02]  /*2b860*/  HADD2.F32 R40, -RZ, R85.H1_H1 ;  /* 0x30000055ff287230 */ /* 0x000fe40000004100 */
[----:B------:R-:W-:Y:S01]  /*2b870*/  FFMA.FTZ R42, R139, R42, R195 ;  /* 0x0000002a8b2a7223 */ /* 0x000fe200000100c3 */
[----:B------:R-:W-:Y:S01]  /*2b880*/  FFMA.FTZ R153, R153, R124, R171 ;  /* 0x0000007c99997223 */ /* 0x000fe200000100ab */
[----:B------:R-:W-:Y:S01]  /*2b890*/  FFMA.FTZ R124, R154, R45, R170 ;  /* 0x0000002d9a7c7223 */ /* 0x000fe200000100aa */
[----:B------:R-:W-:Y:S01]  /*2b8a0*/  FFMA.FTZ R148, R148, R30, R179 ;  /* 0x0000001e94947223 */ /* 0x000fe200000100b3 */
[----:B------:R-:W-:Y:S01]  /*2b8b0*/  FFMA.FTZ R147, R147, R28, R181 ;  /* 0x0000001c93937223 */ /* 0x000fe200000100b5 */
[----:B------:R-:W-:Y:S01]  /*2b8c0*/  FFMA.FTZ R154, R154, R44, R169 ;  /* 0x0000002c9a9a7223 */ /* 0x000fe200000100a9 */
[----:B------:R-:W-:Y:S01]  /*2b8d0*/  F2FP.F16.F32.PACK_AB R45, R113, R112 ;  /* 0x00000070712d723e */ /* 0x000fe200000000ff */
[----:B------:R-:W-:Y:S01]  /*2b8e0*/  FFMA.FTZ R156, R156, R40, R7 ;  /* 0x000000289c9c7223 */ /* 0x000fe20000010007 */
[----:B------:R-:W-:Y:S01]  /*2b8f0*/  F2FP.F16.F32.PACK_AB R31, R133, R132 ;  /* 0x00000084851f723e */ /* 0x000fe200000000ff */
[----:B------:R-:W-:Y:S01]  /*2b900*/  IMAD.WIDE.U32 R112, R125, 0x10, R34 ;  /* 0x000000107d707825 */ /* 0x000fe200078e0022 */
[----:B------:R-:W-:-:S02]  /*2b910*/  F2FP.F16.F32.PACK_AB R30, R131, R130 ;  /* 0x00000082831e723e */ /* 0x000fc400000000ff */
[----:B------:R-:W-:Y:S02]  /*2b920*/  F2FP.F16.F32.PACK_AB R29, R129, R128 ;  /* 0x00000080811d723e */ /* 0x000fe400000000ff */
[----:B------:R-:W-:Y:S02]  /*2b930*/  F2FP.F16.F32.PACK_AB R28, R127, R126 ;  /* 0x0000007e7f1c723e */ /* 0x000fe400000000ff */
[----:B------:R-:W-:Y:S01]  /*2b940*/  F2FP.F16.F32.PACK_AB R44, R115, R114 ;  /* 0x00000072732c723e */ /* 0x000fe200000000ff */
        /* <DEDUP_REMOVED lines=9> */
[----:B------:R-:W-:Y:S04]  /*2b9e0*/  STG.E.128 desc[UR6][R112.64], R28 ;  /* 0x0000001c70007986 */ /* 0x000fe8000c101d06 */
[----:B------:R-:W-:Y:S04]  /*2b9f0*/  STG.E.128 desc[UR6][R114.64], R36 ;  /* 0x0000002472007986 */ /* 0x000fe8000c101d06 */
[----:B------:R-:W-:Y:S04]  /*2ba00*/  STG.E.128 desc[UR6][R134.64], R40 ;  /* 0x0000002886007986 */ /* 0x000fe8000c101d06 */
[----:B------:R1:W-:Y:S01]  /*2ba10*/  STG.E.128 desc[UR6][R32.64], R44 ;  /* 0x0000002c20007986 */ /* 0x0003e2000c101d06 */
[----:B------:R-:W-:Y:S01]  /*2ba20*/  VIADD R15, R15, UR22 ;  /* 0x000000160f0f7c36 */ /* 0x000fe20008000000 */
[----:B-1----:R-:W-:-:S02]  /*2ba30*/  F2FP.F16.F32.PACK_AB R33, R122, R121 ;  /* 0x000000797a21723e */ /* 0x002fc400000000ff */
[----:B------:R-:W-:Y:S02]  /*2ba40*/  SHF.L.U32 R121, R152, 0x4, RZ ;  /* 0x0000000498797819 */ /* 0x000fe400000006ff */
[----:B------:R-:W-:Y:S02]  /*2ba50*/  SHF.R.U32.HI R152, RZ, 0x1c, R152 ;  /* 0x0000001cff987819 */ /* 0x000fe40000011698 */
[----:B------:R-:W-:-:S04]  /*2ba60*/  IADD3 R36, P2, R121, UR18, RZ ;  /* 0x0000001279247c10 */ /* 0x000fc8000ff5e0ff */
[----:B------:R-:W-:Y:S02]  /*2ba70*/  IADD3.X R37, R152, UR19, RZ, P2, !PT ;  /* 0x0000001398257c10 */ /* 0x000fe400097fe4ff */
[----:B------:R-:W-:Y:S02]  /*2ba80*/  ISETP.GE.AND P2, PT, R15, UR23, PT ;  /* 0x000000170f007c0c */ /* 0x000fe4000bf46270 */
[----:B------:R-:W-:Y:S01]  /*2ba90*/  IADD3 R38, P3, R121, UR20, RZ ;  /* 0x0000001479267c10 */ /* 0x000fe2000ff7e0ff */
[----:B------:R-:W-:Y:S01]  /*2baa0*/  IMAD.WIDE.U32 R26, R143, 0x10, R34 ;  /* 0x000000108f1a7825 */ /* 0x000fe200078e0022 */
[----:B------:R-:W-:Y:S02]  /*2bab0*/  F2FP.F16.F32.PACK_AB R115, R151, R150 ;  /* 0x000000969773723e */ /* 0x000fe400000000ff */
[----:B------:R-:W-:Y:S02]  /*2bac0*/  F2FP.F16.F32.PACK_AB R114, R149, R148 ;  /* 0x000000949572723e */ /* 0x000fe400000000ff */
[----:B------:R-:W-:-:S02]  /*2bad0*/  F2FP.F16.F32.PACK_AB R113, R147, R146 ;  /* 0x000000929371723e */ /* 0x000fc400000000ff */
[----:B------:R-:W-:Y:S02]  /*2bae0*/  F2FP.F16.F32.PACK_AB R112, R145, R144 ;  /* 0x000000909170723e */ /* 0x000fe400000000ff */
[----:B------:R-:W-:Y:S02]  /*2baf0*/  F2FP.F16.F32.PACK_AB R32, R124, R123 ;  /* 0x0000007b7c20723e */ /* 0x000fe400000000ff */
[----:B------:R-:W-:Y:S02]  /*2bb00*/  F2FP.F16.F32.PACK_AB R34, R120, R119 ;  /* 0x000000777822723e */ /* 0x000fe400000000ff */
[----:B------:R-:W-:Y:S02]  /*2bb10*/  F2FP.F16.F32.PACK_AB R35, R118, R117 ;  /* 0x000000757623723e */ /* 0x000fe400000000ff */
[----:B------:R-:W-:Y:S02]  /*2bb20*/  F2FP.F16.F32.PACK_AB R31, R116, R163 ;  /* 0x000000a3741f723e */ /* 0x000fe400000000ff */
[----:B------:R-:W-:-:S02]  /*2bb30*/  F2FP.F16.F32.PACK_AB R30, R162, R157 ;  /* 0x0000009da21e723e */ /* 0x000fc400000000ff */
[----:B------:R-:W-:Y:S02]  /*2bb40*/  F2FP.F16.F32.PACK_AB R29, R156, R155 ;  /* 0x0000009b9c1d723e */ /* 0x000fe400000000ff */
[----:B------:R-:W-:Y:S02]  /*2bb50*/  IADD3.X R39, R152, UR21, RZ, P3, !PT ;  /* 0x0000001598277c10 */ /* 0x000fe40009ffe4ff */
[----:B------:R-:W-:Y:S01]  /*2bb60*/  F2FP.F16.F32.PACK_AB R28, R154, R153 ;  /* 0x000000999a1c723e */ /* 0x000fe200000000ff */
[----:B------:R-:W-:Y:S01]  /*2bb70*/  STG.E.128 desc[UR6][R26.64], R112 ;  /* 0x000000701a007986 */ /* 0x000fe2000c101d06 */
[----:B------:R-:W-:-:S03]  /*2bb80*/  SEL R40, RZ, 0x1, P1 ;  /* 0x00000001ff287807 */ /* 0x000fc60000800000 */
[----:B------:R-:W-:Y:S04]  /*2bb90*/  STG.E.128 desc[UR6][R36.64], R32 ;  /* 0x0000002024007986 */ /* 0x000fe8000c101d06 */
[----:B------:R1:W-:Y:S02]  /*2bba0*/  STG.E.128 desc[UR6][R38.64], R28 ;  /* 0x0000001c26007986 */ /* 0x0003e4000c101d06 */
[----:B-1----:R-:W-:Y:S01]  /*2bbb0*/  PRMT R38, R40, 0x7610, R38 ;  /* 0x0000761028267816 */ /* 0x002fe20000000026 */
[----:B0-----:R-:W-:Y:S06]  /*2bbc0*/  @!P2 BRA `(.L_x_7684) ;  /* 0xfffffd5800c0a947 */ /* 0x001fec000383ffff */
[----:B------:R-:W-:Y:S05]  /*2bbd0*/  EXIT ;  /* 0x000000000000794d */ /* 0x000fea0003800000 */
.L_x_7683:
[----:B------:R-:W-:Y:S01]  /*2bbe0*/  HFMA2.MMA R43, -RZ, RZ, 0, 5.9604644775390625e-08 ;  /* 0x00000001ff2b7435 */ /* 0x000fe200000001ff */
[----:B------:R-:W-:Y:S01]  /*2bbf0*/  MOV R165, R44 ;  /* 0x0000002c00a57202 */ /* 0x000fe20000000f00 */
[----:B------:R-:W-:Y:S01]  /*2bc00*/  IMAD.MOV.U32 R112, RZ, RZ, 0x1f ;  /* 0x0000001fff707424 */ /* 0x000fe200078e00ff */
[----:B------:R-:W-:-:S08]  /*2bc10*/  MOV R113, 0xffffffff ;  /* 0xffffffff00717802 */ /* 0x000fd00000000f00 */
[----:B------:R-:W-:Y:S05]  /*2bc20*/  WARPSYNC.COLLECTIVE R113, `(.L_x_7685) ;  /* 0x0000000071087348 */ /* 0x000fea0003c00000 */
[----:B------:R0:W1:Y:S02]  /*2bc30*/  SHFL.BFLY P3, R115, R165, R43, R112 ;  /* 0x0c00002ba5737389 */ /* 0x0000640000060070 */
[----:B01----:R-:W-:Y:S01]  /*2bc40*/  ENDCOLLECTIVE ;  /* 0x000000000000791b */ /* 0x003fe20003800000 */
.L_x_7685:
[----:B------:R-:W-:Y:S02]  /*2bc50*/  IMAD.MOV.U32 R43, RZ, RZ, 0x2 ;  /* 0x00000002ff2b7424 */ /* 0x000fe400078e00ff */
[----:B------:R-:W-:-:S05]  /*2bc60*/  FADD.FTZ R44, R44, R115 ;  /* 0x000000732c2c7221 */ /* 0x000fca0000010000 */
[----:B------:R-:W-:-:S07]  /*2bc70*/  MOV R165, R44 ;  /* 0x0000002c00a57202 */ /* 0x000fce0000000f00 */
[----:B------:R-:W-:Y:S05]  /*2bc80*/  WARPSYNC.COLLECTIVE R113, `(.L_x_7686) ;  /* 0x0000000071087348 */ /* 0x000fea0003c00000 */
[----:B------:R0:W1:Y:S02]  /*2bc90*/  SHFL.BFLY P3, R115, R165, R43, R112 ;  /* 0x0c00002ba5737389 */ /* 0x0000640000060070 */
[----:B01----:R-:W-:Y:S01]  /*2bca0*/  ENDCOLLECTIVE ;  /* 0x000000000000791b */ /* 0x003fe20003800000 */
.L_x_7686:
[----:B------:R-:W-:Y:S01]  /*2bcb0*/  HFMA2.MMA R43, -RZ, RZ, 0, 2.384185791015625e-07 ;  /* 0x00000004ff2b7435 */ /* 0x000fe200000001ff */
[----:B------:R-:W-:-:S05]  /*2bcc0*/  FADD.FTZ R44, R44, R115 ;  /* 0x000000732c2c7221 */ /* 0x000fca0000010000 */
[----:B------:R-:W-:-:S07]  /*2bcd0*/  MOV R165, R44 ;  /* 0x0000002c00a57202 */ /* 0x000fce0000000f00 */
[----:B------:R-:W-:Y:S05]  /*2bce0*/  WARPSYNC.COLLECTIVE R113, `(.L_x_7687) ;  /* 0x0000000071087348 */ /* 0x000fea0003c00000 */
[----:B------:R0:W1:Y:S02]  /*2bcf0*/  SHFL.BFLY P3, R115, R165, R43, R112 ;  /* 0x0c00002ba5737389 */ /* 0x0000640000060070 */
[----:B01----:R-:W-:Y:S01]  /*2bd00*/  ENDCOLLECTIVE ;  /* 0x000000000000791b */ /* 0x003fe20003800000 */
.L_x_7687:
[----:B------:R-:W-:Y:S01]  /*2bd10*/  MOV R43, 0x8 ;  /* 0x00000008002b7802 */ /* 0x000fe20000000f00 */
[----:B------:R-:W-:-:S04]  /*2bd20*/  FADD.FTZ R44, R44, R115 ;  /* 0x000000732c2c7221 */ /* 0x000fc80000010000 */
[----:B------:R-:W-:-:S07]  /*2bd30*/  IMAD.MOV.U32 R165, RZ, RZ, R44 ;  /* 0x000000ffffa57224 */ /* 0x000fce00078e002c */
[----:B------:R-:W-:Y:S05]  /*2bd40*/  WARPSYNC.COLLECTIVE R113, `(.L_x_7688) ;  /* 0x0000000071087348 */ /* 0x000fea0003c00000 */
[----:B------:R0:W1:Y:S02]  /*2bd50*/  SHFL.BFLY P3, R115, R165, R43, R112 ;  /* 0x0c00002ba5737389 */ /* 0x0000640000060070 */
[----:B01----:R-:W-:Y:S01]  /*2bd60*/  ENDCOLLECTIVE ;  /* 0x000000000000791b */ /* 0x003fe20003800000 */
.L_x_7688:
[----:B------:R-:W-:Y:S02]  /*2bd70*/  IMAD.MOV.U32 R43, RZ, RZ, 0x10 ;  /* 0x00000010ff2b7424 */ /* 0x000fe400078e00ff */
[----:B------:R-:W-:-:S05]  /*2bd80*/  FADD.FTZ R44, R44, R115 ;  /* 0x000000732c2c7221 */ /* 0x000fca0000010000 */
[----:B------:R-:W-:-:S07]  /*2bd90*/  MOV R165, R44 ;  /* 0x0000002c00a57202 */ /* 0x000fce0000000f00 */
[----:B------:R-:W-:Y:S05]  /*2bda0*/  WARPSYNC.COLLECTIVE R113, `(.L_x_7689) ;  /* 0x0000000071087348 */ /* 0x000fea0003c00000 */
[----:B------:R0:W1:Y:S02]  /*2bdb0*/  SHFL.BFLY P3, R115, R165, R43, R112 ;  /* 0x0c00002ba5737389 */ /* 0x0000640000060070 */
[----:B01----:R-:W-:Y:S01]  /*2bdc0*/  ENDCOLLECTIVE ;  /* 0x000000000000791b */ /* 0x003fe20003800000 */
.L_x_7689:
[----:B------:R-:W-:-:S04]  /*2bdd0*/  FADD.FTZ R44, R44, R115 ;  /* 0x000000732c2c7221 */ /* 0x000fc80000010000 */
[----:B------:R-:W-:-:S04]  /*2bde0*/  FMUL.FTZ R44, R44, 0.0005580357392318546772 ;  /* 0x3a1249252c2c7820 */ /* 0x000fc80000410000 */
[----:B------:R-:W-:-:S04]  /*2bdf0*/  FADD.FTZ R43, -R44, R39 ;  /* 0x000000272c2b7221 */ /* 0x000fc80000010100 */
[----:B------:R-:W-:Y:S01]  /*2be00*/  FFMA.FTZ R114, R43, R43, RZ ;  /* 0x0000002b2b727223 */ /* 0x000fe200000100ff */
[----:B------:R-:W-:-:S04]  /*2be10*/  FADD.FTZ R43, -R44, R40 ;  /* 0x000000282c2b7221 */ /* 0x000fc80000010100 */
[----:B------:R-:W-:Y:S01]  /*2be20*/  FFMA.FTZ R112, R43, R43, R114 ;  /* 0x0000002b2b707223 */ /* 0x000fe20000010072 */
[C---:B------:R-:W-:Y:S01]  /*2be30*/  FADD.FTZ R43, -R44.reuse, R41 ;  /* 0x000000292c2b7221 */ /* 0x040fe20000010100 */
[----:B------:R-:W-:-:S03]  /*2be40*/  FADD.FTZ R114, -R44, R166 ;  /* 0x000000a62c727221 */ /* 0x000fc60000010100 */
        /* <DEDUP_REMOVED lines=107> */
[----:B------:R-:W-:-:S04]  /*2c500*/  HFMA2.MMA R43, -RZ, RZ, 0, 5.9604644775390625e-08 ;  /* 0x00000001ff2b7435 */ /* 0x000fc800000001ff */
[----:B------:R-:W-:-:S07]  /*2c510*/  MOV R165, R114 ;  /* 0x0000007200a57202 */ /* 0x000fce0000000f00 */
[----:B------:R-:W-:Y:S05]  /*2c520*/  WARPSYNC.COLLECTIVE R113, `(.L_x_7690) ;  /* 0x0000000071087348 */ /* 0x000fea0003c00000 */
[----:B------:R0:W1:Y:S02]  /*2c530*/  SHFL.BFLY P3, R115, R165, R43, R112 ;  /* 0x0c00002ba5737389 */ /* 0x0000640000060070 */
[----:B01----:R-:W-:Y:S01]  /*2c540*/  ENDCOLLECTIVE ;  /* 0x000000000000791b */ /* 0x003fe20003800000 */
.L_x_7690:
[----:B------:R-:W-:Y:S01]  /*2c550*/  HFMA2.MMA R43, -RZ, RZ, 0, 1.1920928955078125e-07 ;  /* 0x00000002ff2b7435 */ /* 0x000fe200000001ff */
[----:B------:R-:W-:-:S05]  /*2c560*/  FADD.FTZ R114, R114, R115 ;  /* 0x0000007372727221 */ /* 0x000fca0000010000 */
[----:B------:R-:W-:-:S07]  /*2c570*/  MOV R165, R114 ;  /* 0x0000007200a57202 */ /* 0x000fce0000000f00 */
[----:B------:R-:W-:Y:S05]  /*2c580*/  WARPSYNC.COLLECTIVE R113, `(.L_x_7691) ;  /* 0x0000000071087348 */ /* 0x000fea0003c00000 */
[----:B------:R0:W1:Y:S02]  /*2c590*/  SHFL.BFLY P3, R115, R165, R43, R112 ;  /* 0x0c00002ba5737389 */ /* 0x0000640000060070 */
[----:B01----:R-:W-:Y:S01]  /*2c5a0*/  ENDCOLLECTIVE ;  /* 0x000000000000791b */ /* 0x003fe20003800000 */
.L_x_7691:
[----:B------:R-:W-:Y:S01]  /*2c5b0*/  MOV R43, 0x4 ;  /* 0x00000004002b7802 */ /* 0x000fe20000000f00 */
[----:B------:R-:W-:-:S04]  /*2c5c0*/  FADD.FTZ R114, R114, R115 ;  /* 0x0000007372727221 */ /* 0x000fc80000010000 */
[----:B------:R-:W-:-:S07]  /*2c5d0*/  IMAD.MOV.U32 R165, RZ, RZ, R114 ;  /* 0x000000ffffa57224 */ /* 0x000fce00078e0072 */
[----:B------:R-:W-:Y:S05]  /*2c5e0*/  WARPSYNC.COLLECTIVE R113, `(.L_x_7692) ;  /* 0x0000000071087348 */ /* 0x000fea0003c00000 */
[----:B------:R0:W1:Y:S02]  /*2c5f0*/  SHFL.BFLY P3, R115, R165, R43, R112 ;  /* 0x0c00002ba5737389 */ /* 0x0000640000060070 */
[----:B01----:R-:W-:Y:S01]  /*2c600*/  ENDCOLLECTIVE ;  /* 0x000000000000791b */ /* 0x003fe20003800000 */
.L_x_7692:
[----:B------:R-:W-:Y:S02]  /*2c610*/  IMAD.MOV.U32 R43, RZ, RZ, 0x8 ;  /* 0x00000008ff2b7424 */ /* 0x000fe400078e00ff */
[----:B------:R-:W-:-:S05]  /*2c620*/  FADD.FTZ R114, R114, R115 ;  /* 0x0000007372727221 */ /* 0x000fca0000010000 */
[----:B------:R-:W-:-:S07]  /*2c630*/  MOV R165, R114 ;  /* 0x0000007200a57202 */ /* 0x000fce0000000f00 */
[----:B------:R-:W-:Y:S05]  /*2c640*/  WARPSYNC.COLLECTIVE R113, `(.L_x_7693) ;  /* 0x0000000071087348 */ /* 0x000fea0003c00000 */
[----:B------:R0:W1:Y:S02]  /*2c650*/  SHFL.BFLY P3, R115, R165, R43, R112 ;  /* 0x0c00002ba5737389 */ /* 0x0000640000060070 */
[----:B01----:R-:W-:Y:S01]  /*2c660*/  ENDCOLLECTIVE ;  /* 0x000000000000791b */ /* 0x003fe20003800000 */
.L_x_7693:
[----:B------:R-:W-:Y:S01]  /*2c670*/  HFMA2.MMA R43, -RZ, RZ, 0, 9.5367431640625e-07 ;  /* 0x00000010ff2b7435 */ /* 0x000fe200000001ff */
[----:B------:R-:W-:-:S05]  /*2c680*/  FADD.FTZ R114, R114, R115 ;  /* 0x0000007372727221 */ /* 0x000fca0000010000 */
[----:B------:R-:W-:-:S07]  /*2c690*/  MOV R165, R114 ;  /* 0x0000007200a57202 */ /* 0x000fce0000000f00 */
[----:B------:R-:W-:Y:S05]  /*2c6a0*/  WARPSYNC.COLLECTIVE R113, `(.L_x_7694) ;  /* 0x0000000071087348 */ /* 0x000fea0003c00000 */
[----:B------:R0:W1:Y:S02]  /*2c6b0*/  SHFL.BFLY P3, R115, R165, R43, R112 ;  /* 0x0c00002ba5737389 */ /* 0x0000640000060070 */
[----:B01----:R-:W-:Y:S01]  /*2c6c0*/  ENDCOLLECTIVE ;  /* 0x000000000000791b */ /* 0x003fe20003800000 */
.L_x_7694:
[----:B------:R-:W-:Y:S05]  /*2c6d0*/  BRA `(.L_x_7695) ;  /* 0xffffffd000f87947 */ /* 0x000fea000383ffff */
.L_x_7696:
        /* <DEDUP_REMOVED lines=10> */
.L_x_41601:


//--------------------- .text._ZN10layer_norm31ln_parallel_residual_fwd_kernelINS_13Kernel_traitsI6__halfS2_S2_S2_fjLj7168ELj1ELj1ELj4ELj16ENS_18Kernel_traits_baseILj7168ES2_S2_S2_S2_fjLj128EEEEELb1ELb1ELb0EEEvNS_9FwdParamsE --------------------------
	.section	.text._ZN10layer_norm31ln_parallel_residual_fwd_kernelINS_13Kernel_traitsI6__halfS2_S2_S2_fjLj7168ELj1ELj1ELj4ELj16ENS_18Kernel_traits_baseILj7168ES2_S2_S2_S2_fjLj128EEEEELb1ELb1ELb0EEEvNS_9FwdParamsE,"ax",@progbits
	.align	128
        .global         _ZN10layer_norm31ln_parallel_residual_fwd_kernelINS_13Kernel_traitsI6__halfS2_S2_S2_fjLj7168ELj1ELj1ELj4ELj16ENS_18Kernel_traits_baseILj7168ES2_S2_S2_S2_fjLj128EEEEELb1ELb1ELb0EEEvNS_9FwdParamsE
        .type           _ZN10layer_norm31ln_parallel_residual_fwd_kernelINS_13Kernel_traitsI6__halfS2_S2_S2_fjLj7168ELj1ELj1ELj4ELj16ENS_18Kernel_traits_baseILj7168ES2_S2_S2_S2_fjLj128EEEEELb1ELb1ELb0EEEvNS_9FwdParamsE,@function
        .size           _ZN10layer_norm31ln_parallel_residual_fwd_kernelINS_13Kernel_traitsI6__halfS2_S2_S2_fjLj7168ELj1ELj1ELj4ELj16ENS_18Kernel_traits_baseILj7168ES2_S2_S2_S2_fjLj128EEEEELb1ELb1ELb0EEEvNS_9FwdParamsE,(.L_x_41602 - _ZN10layer_norm31ln_parallel_residual_fwd_kernelINS_13Kernel_traitsI6__halfS2_S2_S2_fjLj7168ELj1ELj1ELj4ELj16ENS_18Kernel_traits_baseILj7168ES2_S2_S2_S2_fjLj128EEEEELb1ELb1ELb0EEEvNS_9FwdParamsE)
        .other          _ZN10layer_norm31ln_parallel_residual_fwd_kernelINS_13Kernel_traitsI6__halfS2_S2_S2_fjLj7168ELj1ELj1ELj4ELj16ENS_18Kernel_traits_baseILj7168ES2_S2_S2_S2_fjLj128EEEEELb1ELb1ELb0EEEvNS_9FwdParamsE,@"STO_CUDA_ENTRY STV_DEFAULT"
_ZN10layer_norm31ln_parallel_residual_fwd_kernelINS_13Kernel_traitsI6__halfS2_S2_S2_fjLj7168ELj1ELj1ELj4ELj16ENS_18Kernel_traits_baseILj7168ES2_S2_S2_S2_fjLj128EEEEELb1ELb1ELb0EEEvNS_9FwdParamsE:
.text._ZN10layer_norm31ln_parallel_residual_fwd_kernelINS_13Kernel_traitsI6__halfS2_S2_S2_fjLj7168ELj1ELj1ELj4ELj16ENS_18Kernel_traits_baseILj7168ES2_S2_S2_S2_fjLj128EEEEELb1ELb1ELb0EEEvNS_9FwdParamsE:
        /* <DEDUP_REMOVED lines=11> */
[----:B0-----:R-:W-:Y:S01]  /*00b0*/  @P0 MOV R4, R132 ;  /* 0x0000008400040202 */ /* 0x001fe20000000f00 */
[----:B------:R-:W0:Y:S06]  /*00c0*/  S2R R49, SR_TID.X ;  /* 0x0000000000317919 */ /* 0x000e2c0000002100 */
[----:B------:R-:W0:Y:S01]  /*00d0*/  S2UR UR8, SR_CTAID.X ;  /* 0x00000000000879c3 */ /* 0x000e220000002500 */
[----:B-1----:R-:W-:-:S07]  /*00e0*/  @P0 IMAD.MOV.U32 R5, RZ, RZ, R133 ;  /* 0x000000ffff050224 */ /* 0x002fce00078e0085 */
[----:B------:R-:W0:Y:S01]  /*00f0*/  LDC R48, c[0x0][RZ] ;  /* 0x00000000ff307b82 */ /* 0x000e220000000800 */
[----:B------:R-:W3:Y:S07]  /*0100*/  @P0 LDG.E.64 R4, desc[UR4][R4.64] ;  /* 0x0000000404040981 */ /* 0x000eee000c1e1b00 */
[----:B------:R-:W1:Y:S01]  /*0110*/  LDC R11, c[0x0][0x218] ;  /* 0x00008600ff0b7b82 */ /* 0x000e620000000800 */
[----:B0-----:R-:W-:Y:S01]  /*0120*/  IMAD R48, R48, UR8, R49 ;  /* 0x0000000830307c24 */ /* 0x001fe2000f8e0231 */
[----:B------:R-:W-:-:S04]  /*0130*/  LOP3.LUT R45, R49, 0x7f, RZ, 0xc0, !PT ;  /* 0x0000007f312d7812 */ /* 0x000fc800078ec0ff */
[----:B------:R-:W-:Y:S02]  /*0140*/  MOV R23, R45 ;  /* 0x0000002d00177202 */ /* 0x000fe40000000f00 */
[----:B-1----:R-:W-:-:S04]  /*0150*/  SHF.R.S32.HI R0, RZ, 0x1f, R11 ;  /* 0x0000001fff007819 */ /* 0x002fc8000001140b */
[----:B------:R-:W-:Y:S02]  /*0160*/  LEA.HI R120, R0, R11, RZ, 0x3 ;  /* 0x0000000b00787211 */ /* 0x000fe400078f18ff */
[----:B------:R-:W-:Y:S01]  /*0170*/  LOP3.LUT R42, R42, 0xffffffdf, RZ, 0xc0, !PT ;  /* 0xffffffdf2a2a7812 */ /* 0x000fe200078ec0ff */
[----:B------:R-:W-:Y:S01]  /*0180*/  BSSY B0, `(.L_x_7697) ;  /* 0x0000052000007945 */ /* 0x000fe20003800000 */
[----:B------:R-:W-:Y:S02]  /*0190*/  LEA.HI R43, R49, UR8, RZ, 0x19 ;  /* 0x00000008312b7c11 */ /* 0x000fe4000f8fc8ff */
        /* <DEDUP_REMOVED lines=32> */
[----:B------:R-:W-:-:S04]  /*03a0*/  LOP3.LUT R7, R5, UR26, R8, 0x96, !PT ;  /* 0x0000001a05077c12 */ /* 0x000fc8000f8e9608 */
[----:B------:R-:W-:Y:S02]  /*03b0*/  LOP3.LUT R8, R3, UR27, R6, 0x96, !PT ;  /* 0x0000001b03087c12 */ /* 0x000fe4000f8e9606 */
[----:B------:R-:W-:-:S04]  /*03c0*/  LOP3.LUT R3, R23, 0x7f, RZ, 0x3c, !PT ;  /* 0x0000007f17037812 */ /* 0x000fc800078e3cff */
[----:B------:R-:W-:-:S04]  /*03d0*/  LEA.HI.SX32 R44, R120, R3, 0x1d ;  /* 0x00000003782c7211 */ /* 0x000fc800078feaff */
[C---:B------:R-:W-:Y:S02]  /*03e0*/  LOP3.LUT P6, RZ, R44.reuse, 0xffffff80, RZ, 0xc0, !PT ;  /* 0xffffff802cff7812 */ /* 0x040fe400078cc0ff */
[C---:B------:R-:W-:Y:S02]  /*03f0*/  ISETP.GE.U32.AND P5, PT, R44.reuse, 0x100, PT ;  /* 0x000001002c00780c */ /* 0x040fe40003fa6070 */
[----:B------:R-:W-:-:S09]  /*0400*/  ISETP.GE.U32.AND P4, PT, R44, 0x180, PT ;  /* 0x000001802c00780c */ /* 0x000fd20003f86070 */
[----:B------:R-:W-:-:S04]  /*0410*/  @P6 LOP3.LUT R42, R42, 0x20, RZ, 0xfc, !PT ;  /* 0x000000202a2a6812 */ /* 0x000fc800078efcff */
[----:B------:R-:W-:-:S04]  /*0420*/  LOP3.LUT R42, R42, 0xfffff7ff, RZ, 0xc0, !PT ;  /* 0xfffff7ff2a2a7812 */ /* 0x000fc800078ec0ff */
[----:B------:R-:W-:Y:S02]  /*0430*/  @P5 LOP3.LUT R42, R42, 0x800, RZ, 0xfc, !PT ;  /* 0x000008002a2a5812 */ /* 0x000fe400078efcff */
[----:B------:R-:W-:Y:S02]  /*0440*/  ISETP.GE.U32.AND P3, PT, R44, 0x200, PT ;  /* 0x000002002c00780c */ /* 0x000fe40003f66070 */
        /* <DEDUP_REMOVED lines=11> */
[----:B------:R-:W-:Y:S01]  /*0500*/  UIADD3 UR30, UR6, -0x4ab325aa, URZ ;  /* 0xb54cda56061e7890 */ /* 0x000fe2000fffe03f */
[----:B------:R-:W-:Y:S01]  /*0510*/  IMAD.WIDE.U32 R18, R18, -0x326172a9, RZ ;  /* 0xcd9e8d5712127825 */ /* 0x000fe200078e00ff */
[----:B------:R-:W-:Y:S01]  /*0520*/  UIADD3 UR31, UR7, 0x646e171e, URZ ;  /* 0x646e171e071f7890 */ /* 0x000fe2000fffe03f */
[----:B------:R-:W-:-:S02]  /*0530*/  LOP3.LUT R42, R42, 0xfffffeff, RZ, 0xc0, !PT ;  /* 0xfffffeff2a2a7812 */ /* 0x000fc400078ec0ff */
[----:B------:R-:W-:Y:S01]  /*0540*/  IMAD.WIDE.U32 R16, R16, -0x2daee0ad, RZ ;  /* 0xd2511f5310107825 */ /* 0x000fe200078e00ff */
[----:B------:R-:W-:Y:S02]  /*0550*/  UIADD3 UR32, UR6, 0x5384540f, URZ ;  /* 0x5384540f06207890 */ /* 0x000fe4000fffe03f */
[----:B------:R-:W-:Y:S02]  /*0560*/  UIADD3 UR33, UR7, 0x1fd5c5a3, URZ ;  /* 0x1fd5c5a307217890 */ /* 0x000fe4000fffe03f */
[----:B------:R-:W-:Y:S02]  /*0570*/  UIADD3 UR34, UR6, -0xe443238, URZ ;  /* 0xf1bbcdc806227890 */ /* 0x000fe4000fffe03f */
[----:B------:R-:W-:Y:S02]  /*0580*/  UIADD3 UR35, UR7, -0x24c28bd8, URZ ;  /* 0xdb3d742807237890 */ /* 0x000fe4000fffe03f */
[----:B------:R-:W-:Y:S01]  /*0590*/  UIADD3 UR36, UR6, -0x700cb87f, URZ ;  /* 0x8ff3478106247890 */ /* 0x000fe2000fffe03f */
[----:B------:R-:W-:-:S02]  /*05a0*/  LOP3.LUT R0, R19, UR30, R8, 0x96, !PT ;  /* 0x0000001e13007c12 */ /* 0x000fc4000f8e9608 */
[----:B------:R-:W-:Y:S02]  /*05b0*/  @P2 LOP3.LUT R42, R42, 0x100, RZ, 0xfc, !PT ;  /* 0x000001002a2a2812 */ /* 0x000fe400078efcff */
[----:B------:R-:W-:Y:S01]  /*05c0*/  LOP3.LUT R22, R17, UR31, R6, 0x96, !PT ;  /* 0x0000001f11167c12 */ /* 0x000fe2000f8e9606 */
        /* <DEDUP_REMOVED lines=13> */
.L_x_7698:
[----:B------:R-:W-:Y:S05]  /*06a0*/  BSYNC B0 ;  /* 0x0000000000007941 */ /* 0x000fea0003800000 */
.L_x_7697:
        /* <DEDUP_REMOVED lines=11> */
[----:B------:R-:W-:Y:S01]  /*0760*/  VIADD R23, R23, 0x80 ;  /* 0x0000008017177836 */ /* 0x000fe20000000000 */
[----:B------:R-:W-:Y:S02]  /*0770*/  @!P0 CS2R R4, SRZ ;  /* 0x0000000000048805 */ /* 0x000fe4000001ff00 */
[----:B0-----:R-:W-:-:S07]  /*0780*/  @!P0 CS2R R6, SRZ ;  /* 0x0000000000068805 */ /* 0x001fce000001ff00 */
.L_x_7700:
[----:B------:R-:W-:Y:S05]  /*0790*/  BSYNC B0 ;  /* 0x0000000000007941 */ /* 0x000fea0003800000 */
.L_x_7699:
        /* <DEDUP_REMOVED lines=11> */
[----:B------:R-:W-:Y:S01]  /*0850*/  VIADD R23, R23, 0x80 ;  /* 0x0000008017177836 */ /* 0x000fe20000000000 */
[----:B------:R-:W-:Y:S02]  /*0860*/  @!P0 CS2R R52, SRZ ;  /* 0x0000000000348805 */ /* 0x000fe4000001ff00 */
[----:B0-----:R-:W-:-:S07]  /*0870*/  @!P0 CS2R R54, SRZ ;  /* 0x0000000000368805 */ /* 0x001fce000001ff00 */
.L_x_7702:
[----:B------:R-:W-:Y:S05]  /*0880*/  BSYNC B0 ;  /* 0x0000000000007941 */ /* 0x000fea0003800000 */
.L_x_7701:
        /* <DEDUP_REMOVED lines=14> */
.L_x_7704:
[----:B------:R-:W-:Y:S05]  /*0970*/  BSYNC B0 ;  /* 0x0000000000007941 */ /* 0x000fea0003800000 */
.L_x_7703:
        /* <DEDUP_REMOVED lines=14> */
.L_x_7706:
[----:B------:R-:W-:Y:S05]  /*0a60*/  BSYNC B0 ;  /* 0x0000000000007941 */ /* 0x000fea0003800000 */
.L_x_7705:
        /* <DEDUP_REMOVED lines=21> */
.L_x_7708:
[----:B------:R-:W-:Y:S05]  /*0bc0*/  BSYNC B0 ;  /* 0x0000000000007941 */ /* 0x000fea0003800000 */
.L_x_7707:
        /* <DEDUP_REMOVED lines=20> */
.L_x_7710:
[----:B------:R-:W-:Y:S05]  /*0d10*/  BSYNC B0 ;  /* 0x0000000000007941 */ /* 0x000fea0003800000 */
.L_x_7709:
[----:B------:R-:W-:Y:S01]  /*0d20*/  ULDC UR8, c[0x0][0x214] ;  /* 0x0000850000087ab9 */ /* 0x000fe20000000800 */
[----:B------:R-:W-:Y:S02]  /*0d30*/  LOP3.LUT R146, R19, UR35, R2, 0x96, !PT ;  /* 0x0000002313927c12 */ /* 0x000fe4000f8e9602 */
[----:B------:R-:W-:-:S13]  /*0d40*/  ISETP.GE.AND P0, PT, R43, UR8, PT ;  /* 0x000000082b007c0c */ /* 0x000fda000bf06270 */
[----:B------:R-:W-:Y:S05]  /*0d50*/  @P0 EXIT ;  /* 0x000000000000094d */ /* 0x000fea0003800000 */
[--C-:B-----5:R-:W-:Y:S01]  /*0d60*/  HADD2.F32 R112, -RZ, R68.reuse.H0_H0 ;  /* 0x20000044ff707230 */ /* 0x120fe20000004100 */
[----:B------:R-:W-:Y:S01]  /*0d70*/  LOP3.LUT R147, R132, 0x3, RZ, 0xc0, !PT ;  /* 0x0000000384937812 */ /* 0x000fe200078ec0ff */
[----:B------:R-:W-:Y:S01]  /*0d80*/  HADD2.F32 R114, -RZ, R68.H1_H1 ;  /* 0x30000044ff727230 */ /* 0x000fe20000004100 */
[----:B------:R-:W-:Y:S01]  /*0d90*/  ULDC.U8 UR10, c[0x0][0x2a0] ;  /* 0x0000a800000a7ab9 */ /* 0x000fe20000000000 */
[--C-:B------:R-:W-:Y:S01]  /*0da0*/  HADD2.F32 R68, -RZ, R69.reuse.H0_H0 ;  /* 0x20000045ff447230 */ /* 0x100fe20000004100 */
[----:B------:R-:W-:Y:S01]  /*0db0*/  ULDC UR38, c[0x0][0x218] ;  /* 0x0000860000267ab9 */ /* 0x000fe20000000800 */
[----:B------:R-:W-:Y:S01]  /*0dc0*/  HADD2.F32 R115, -RZ, R69.H1_H1 ;  /* 0x30000045ff737230 */ /* 0x000fe20000004100 */
[----:B------:R-:W-:Y:S01]  /*0dd0*/  ULDC UR11, c[0x0][0x290] ;  /* 0x0000a400000b7ab9 */ /* 0x000fe20000000800 */
[--C-:B------:R-:W-:Y:S01]  /*0de0*/  HADD2.F32 R69, -RZ, R70.reuse.H0_H0 ;  /* 0x20000046ff457230 */ /* 0x100fe20000004100 */
[----:B------:R-:W-:Y:S01]  /*0df0*/  ULDC.64 UR8, c[0x0][0x230] ;  /* 0x00008c0000087ab9 */ /* 0x000fe20000000a00 */
[----:B------:R-:W-:Y:S01]  /*0e00*/  HADD2.F32 R116, -RZ, R70.H1_H1 ;  /* 0x30000046ff747230 */ /* 0x000fe20000004100 */
[----:B------:R-:W-:Y:S01]  /*0e10*/  UISETP.NE.AND UP0, UPT, UR10, URZ, UPT ;  /* 0x0000003f0a00728c */ /* 0x000fe2000bf05270 */
[--C-:B------:R-:W-:Y:S01]  /*0e20*/  HADD2.F32 R70, -RZ, R71.reuse.H0_H0 ;  /* 0x20000047ff467230 */ /* 0x100fe20000004100 */
[----:B------:R-:W-:Y:S01]  /*0e30*/  ULDC.64 UR12, c[0x0][0x238] ;  /* 0x00008e00000c7ab9 */ /* 0x000fe20000000a00 */
[----:B------:R-:W-:Y:S01]  /*0e40*/  HADD2.F32 R117, -RZ, R71.H1_H1 ;  /* 0x30000047ff757230 */ /* 0x000fe20000004100 */
[----:B------:R-:W-:Y:S01]  /*0e50*/  ULDC.64 UR14, c[0x0][0x240] ;  /* 0x00009000000e7ab9 */ /* 0x000fe20000000a00 */
[--C-:B------:R-:W-:Y:S01]  /*0e60*/  HADD2.F32 R71, -RZ, R56.reuse.H0_H0 ;  /* 0x20000038ff477230 */ /* 0x100fe20000004100 */
[----:B------:R-:W-:Y:S01]  /*0e70*/  ULDC.64 UR16, c[0x0][0x248] ;  /* 0x0000920000107ab9 */ /* 0x000fe20000000a00 */
[----:B------:R-:W-:Y:S01]  /*0e80*/  HADD2.F32 R119, -RZ, R56.H1_H1 ;  /* 0x30000038ff777230 */ /* 0x000fe20000004100 */
[----:B------:R-:W-:Y:S01]  /*0e90*/  SHF.R.S32.HI R56, RZ, 0x3, R120 ;  /* 0x00000003ff387819 */ /* 0x000fe20000011478 */
[--C-:B------:R-:W-:Y:S01]  /*0ea0*/  HADD2.F32 R105, -RZ, R64.reuse.H0_H0 ;  /* 0x20000040ff697230 */ /* 0x100fe20000004100 */
[----:B------:R-:W-:Y:S01]  /*0eb0*/  ULDC.64 UR18, c[0x0][0x210] ;  /* 0x0000840000127ab9 */ /* 0x000fe20000000a00 */
[----:B------:R-:W-:Y:S01]  /*0ec0*/  HADD2.F32 R107, -RZ, R64.H1_H1 ;  /* 0x30000040ff6b7230 */ /* 0x000fe20000004100 */
[----:B------:R-:W-:Y:S01]  /*0ed0*/  SHF.L.U32 R64, R49, 0x5, RZ ;  /* 0x0000000531407819 */ /* 0x000fe200000006ff */
[----:B------:R-:W-:-:S02]  /*0ee0*/  HADD2.F32 R118, -RZ, R57.H0_H0 ;  /* 0x20000039ff767230 */ /* 0x000fc40000004100 */
        /* <DEDUP_REMOVED lines=18> */
[----:B------:R-:W-:-:S02]  /*1010*/  HADD2.F32 R35, -RZ, R27.H0_H0 ;  /* 0x2000001bff237230 */ /* 0x000fc40000004100 */
[----:B------:R-:W-:Y:S01]  /*1020*/  IMAD.IADD R58, R58, 0x1, R57 ;  /* 0x000000013a3a7824 */ /* 0x000fe200078e0239 */
[----:B------:R-:W-:Y:S01]  /*1030*/  IADD3 R64, R57, R64, RZ ;  /* 0x0000004039407210 */ /* 0x000fe20007ffe0ff */
[----:B------:R-:W-:Y:S02]  /*1040*/  HADD2.F32 R34, -RZ, R27.H1_H1 ;  /* 0x3000001bff227230 */ /* 0x000fe40000004100 */
[----:B------:R-:W-:Y:S01]  /*1050*/  IMAD.SHL.U32 R58, R58, 0x8, RZ ;  /* 0x000000083a3a7824 */ /* 0x000fe200078e00ff */
[----:B------:R-:W-:Y:S01]  /*1060*/  SHF.L.U32 R142, R64, 0x3, RZ ;  /* 0x00000003408e7819 */ /* 0x000fe200000006ff */
[--C-:B------:R-:W-:Y:S02]  /*1070*/  HADD2.F32 R33, -RZ, R12.reuse.H0_H0 ;  /* 0x2000000cff217230 */ /* 0x100fe40000004100 */
[----:B------:R-:W-:Y:S01]  /*1080*/  HADD2.F32 R32, -RZ, R12.H1_H1 ;  /* 0x3000000cff207230 */ /* 0x000fe20000004100 */
[----:B------:R-:W-:Y:S01]  /*1090*/  I2FP.F32.U32 R58, R58 ;  /* 0x0000003a003a7245 */ /* 0x000fe20000201000 */
[----:B------:R-:W-:-:S02]  /*10a0*/  HADD2.F32 R31, -RZ, R13.H0_H0 ;  /* 0x2000000dff1f7230 */ /* 0x000fc40000004100 */
[----:B------:R-:W-:Y:S01]  /*10b0*/  HADD2.F32 R30, -RZ, R13.H1_H1 ;  /* 0x3000000dff1e7230 */ /* 0x000fe20000004100 */
[----:B------:R0:W1:Y:S01]  /*10c0*/  MUFU.RCP R145, R58 ;  /* 0x0000003a00917308 */ /* 0x0000620000001000 */
        /* <DEDUP_REMOVED lines=40> */
[----:B------:R-:W-:-:S02]  /*1350*/  IMAD R59, R130, -0x2daee0ad, RZ ;  /* 0xd2511f53823b7824 */ /* 0x000fc400078e02ff */
[----:B------:R-:W-:Y:S02]  /*1360*/  IMAD R60, R133, -0x326172a9, RZ ;  /* 0xcd9e8d57853c7824 */ /* 0x000fe400078e02ff */
[----:B------:R-:W-:-:S04]  /*1370*/  IMAD.HI.U32 R149, R146, -0x326172a9, RZ ;  /* 0xcd9e8d5792957827 */ /* 0x000fc800078e00ff */
[----:B------:R-:W-:Y:S01]  /*1380*/  IMAD.HI.U32 R148, R144, -0x2daee0ad, RZ ;  /* 0xd2511f5390947827 */ /* 0x000fe200078e00ff */
[----:B------:R-:W-:-:S03]  /*1390*/  LOP3.LUT R149, R149, UR36, R60, 0x96, !PT ;  /* 0x0000002495957c12 */ /* 0x000fc6000f8e963c */
[--C-:B------:R-:W-:Y:S01]  /*13a0*/  HADD2.F32 R80, -RZ, R81.reuse.H0_H0 ;  /* 0x20000051ff507230 */ /* 0x100fe20000004100 */
[----:B------:R-:W-:Y:S01]  /*13b0*/  LOP3.LUT R148, R148, UR37, R59, 0x96, !PT ;  /* 0x0000002594947c12 */ /* 0x000fe2000f8e963b */
        /* <DEDUP_REMOVED lines=14> */
[----:B------:R-:W-:Y:S02]  /*14a0*/  HADD2.F32 R100, -RZ, R75.H0_H0 ;  /* 0x2000004bff647230 */ /* 0x000fe40000004100 */
[----:B------:R-:W-:Y:S02]  /*14b0*/  HADD2.F32 R101, -RZ, R76.H0_H0 ;  /* 0x2000004cff657230 */ /* 0x000fe40000004100 */
[----:B------:R-:W-:-:S02]  /*14c0*/  HADD2.F32 R102, -RZ, R77.H0_H0 ;  /* 0x2000004dff667230 */ /* 0x000fc40000004100 */
[----:B------:R-:W-:Y:S02]  /*14d0*/  HADD2.F32 R103, -RZ, R78.H0_H0 ;  /* 0x2000004eff677230 */ /* 0x000fe40000004100 */
[----:B------:R-:W-:Y:S02]  /*14e0*/  HADD2.F32 R104, -RZ, R79.H0_H0 ;  /* 0x2000004fff687230 */ /* 0x000fe40000004100 */
[----:B------:R-:W-:Y:S02]  /*14f0*/  HADD2.F32 R53, -RZ, R53.H1_H1 ;  /* 0x30000035ff357230 */ /* 0x000fe40000004100 */
[----:B------:R-:W-:Y:S02]  /*1500*/  HADD2.F32 R84, -RZ, R84.H1_H1 ;  /* 0x30000054ff547230 */ /* 0x000fe40000004100 */
        /* <DEDUP_REMOVED lines=8> */
[----:B------:R-:W-:Y:S02]  /*1590*/  HADD2.F32 R78, -RZ, R78.H1_H1 ;  /* 0x3000004eff4e7230 */ /* 0x000fe40000004100 */
        /* <DEDUP_REMOVED lines=13> */
[----:B------:R-:W-:Y:S02]  /*1670*/  IMAD R146, R146, -0x326172a9, RZ ;  /* 0xcd9e8d5792927824 */ /* 0x000fe400078e02ff */
[----:B------:R-:W-:Y:S02]  /*1680*/  IMAD R144, R144, -0x2daee0ad, RZ ;  /* 0xd2511f5390907824 */ /* 0x000fe400078e02ff */
[----:B------:R-:W-:Y:S02]  /*1690*/  IMAD.MOV.U32 R208, RZ, RZ, 0x1 ;  /* 0x00000001ffd07424 */ /* 0x000fe400078e00ff */
[----:B01----:R-:W-:-:S07]  /*16a0*/  IMAD.MOV.U32 R143, RZ, RZ, RZ ;  /* 0x000000ffff8f7224 */ /* 0x003fce00078e00ff */
.L_x_8642:
        /* <DEDUP_REMOVED lines=34> */
.L_x_7714:
[----:B------:R-:W-:-:S07]  /*18d0*/  MOV R151, R146 ;  /* 0x0000009200977202 */ /* 0x000fce0000000f00 */
.L_x_7715:
[----:B------:R-:W-:Y:S05]  /*18e0*/  BSYNC B1 ;  /* 0x0000000000017941 */ /* 0x000fea0003800000 */
.L_x_7713:
        /* <DEDUP_REMOVED lines=16> */
.L_x_7719:
[----:B------:R-:W-:Y:S05]  /*19f0*/  BSYNC B2 ;  /* 0x0000000000027941 */ /* 0x000fea0003800000 */
.L_x_7718:
        /* <DEDUP_REMOVED lines=42> */
[----:B------:R-:W-:-:S07]  /*1ca0*/  LOP3.LUT R148, R159, UR37, R148, 0x96, !PT ;  /* 0x000000259f947c12 */ /* 0x000fce000f8e9694 */
.L_x_7717:
[----:B------:R-:W-:Y:S05]  /*1cb0*/  BSYNC B1 ;  /* 0x0000000000017941 */ /* 0x000fea0003800000 */
.L_x_7716:
[----:B------:R-:W0:Y:S01]  /*1cc0*/  LDC R210, c[0x0][0x294] ;  /* 0x0000a500ffd27b82 */ /* 0x000e220000000800 */
[----:B------:R-:W-:Y:S01]  /*1cd0*/  I2FP.F32.U32 R158, R151 ;  /* 0x00000097009e7245 */ /* 0x000fe20000201000 */
[----:B------:R-:W-:Y:S01]  /*1ce0*/  IMAD.MOV.U32 R211, RZ, RZ, 0x2f800000 ;  /* 0x2f800000ffd37424 */ /* 0x000fe200078e00ff */
[----:B------:R-:W-:Y:S01]  /*1cf0*/  ISETP.NE.U32.AND P2, PT, R132, RZ, PT ;  /* 0x000000ff8400720c */ /* 0x000fe20003f45070 */
[----:B-----5:R-:W-:Y:S01]  /*1d00*/  HADD2.F32 R172, -RZ, R64.H0_H0 ;  /* 0x20000040ffac7230 */ /* 0x020fe20000004100 */
[----:B------:R-:W-:Y:S01]  /*1d10*/  LOP3.LUT R42, R42, 0xffffffef, RZ, 0xc0, !PT ;  /* 0xffffffef2a2a7812 */ /* 0x000fe200078ec0ff */
[----:B------:R-:W-:Y:S01]  /*1d20*/  FFMA.FTZ R147, R158, R211, 1.1641532182693481445e-10 ;  /* 0x2f0000009e937423 */ /* 0x000fe200000100d3 */
[----:B------:R-:W-:Y:S01]  /*1d30*/  ISETP.NE.AND.EX P2, PT, R133, RZ, PT, P2 ;  /* 0x000000ff8500720c */ /* 0x000fe20003f45320 */
[----:B------:R-:W1:Y:S03]  /*1d40*/  LDC R209, c[0x0][0x298] ;  /* 0x0000a600ffd17b82 */ /* 0x000e660000000800 */
[----:B0-----:R-:W-:Y:S01]  /*1d50*/  FSETP.GTU.FTZ.AND P3, PT, R147, R210, PT ;  /* 0x000000d29300720b */ /* 0x001fe20003f7c000 */
[----:B-1----:R-:W-:-:S12]  /*1d60*/  FMUL.FTZ R172, R172, R209 ;  /* 0x000000d1acac7220 */ /* 0x002fd80000410000 */
        /* <DEDUP_REMOVED lines=9> */
.L_x_7720:
        /* <DEDUP_REMOVED lines=12> */
.L_x_7723:
[----:B------:R-:W-:-:S07]  /*1ec0*/  IMAD.MOV.U32 R141, RZ, RZ, R146 ;  /* 0x000000ffff8d7224 */ /* 0x000fce00078e0092 */
.L_x_7724:
[----:B------:R-:W-:Y:S05]  /*1ed0*/  BSYNC B1 ;  /* 0x0000000000017941 */ /* 0x000fea0003800000 */
.L_x_7722:
        /* <DEDUP_REMOVED lines=16> */
.L_x_7728:
[----:B------:R-:W-:Y:S05]  /*1fe0*/  BSYNC B2 ;  /* 0x0000000000027941 */ /* 0x000fea0003800000 */
.L_x_7727:
        /* <DEDUP_REMOVED lines=42> */
[----:B------:R-:W-:-:S07]  /*2290*/  IMAD.MOV.U32 R132, RZ, RZ, RZ ;  /* 0x000000ffff847224 */ /* 0x000fce00078e00ff */
.L_x_7726:
[----:B------:R-:W-:Y:S05]  /*22a0*/  BSYNC B1 ;  /* 0x0000000000017941 */ /* 0x000fea0003800000 */
.L_x_7725:
[----:B------:R-:W-:Y:S01]  /*22b0*/  I2FP.F32.U32 R158, R141 ;  /* 0x0000008d009e7245 */ /* 0x000fe20000201000 */
[----:B------:R-:W-:-:S04]  /*22c0*/  HADD2.F32 R172, -RZ, R56.H0_H0 ;  /* 0x20000038ffac7230 */ /* 0x000fc80000004100 */
[----:B------:R-:W-:Y:S01]  /*22d0*/  FFMA.FTZ R133, R158, R211, 1.1641532182693481445e-10 ;  /* 0x2f0000009e857423 */ /* 0x000fe200000100d3 */
[----:B------:R-:W-:Y:S01]  /*22e0*/  FMUL.FTZ R172, R172, R209 ;  /* 0x000000d1acac7220 */ /* 0x000fe20000410000 */
[----:B------:R-:W-:-:S03]  /*22f0*/  @P0 HADD2.F32 R158, -RZ, R60.H0_H0 ;  /* 0x2000003cff9e0230 */ /* 0x000fc60000004100 */
[----:B------:R-:W-:-:S04]  /*2300*/  FSETP.GTU.FTZ.AND P3, PT, R133, R210, PT ;  /* 0x000000d28500720b */ /* 0x000fc80003f7c000 */
[----:B------:R-:W-:Y:S02]  /*2310*/  FSEL R172, R172, RZ, !P3 ;  /* 0x000000ffacac7208 */ /* 0x000fe40005800000 */
[----:B------:R-:W-:-:S03]  /*2320*/  SEL R141, RZ, 0x1, P3 ;  /* 0x00000001ff8d7807 */ /* 0x000fc60001800000 */
[----:B------:R-:W-:-:S04]  /*2330*/  FADD.FTZ R151, R172, R151 ;  /* 0x00000097ac977221 */ /* 0x000fc80000010000 */
[----:B------:R-:W-:-:S07]  /*2340*/  @P0 FADD.FTZ R151, R158, R151 ;  /* 0x000000979e970221 */ /* 0x000fce0000010000 */
.L_x_7721:
        /* <DEDUP_REMOVED lines=12> */
.L_x_7730:
[----:B------:R-:W-:-:S07]  /*2410*/  IMAD.MOV.U32 R172, RZ, RZ, R146 ;  /* 0x000000ffffac7224 */ /* 0x000fce00078e0092 */
.L_x_7731:
[----:B------:R-:W-:Y:S05]  /*2420*/  BSYNC B1 ;  /* 0x0000000000017941 */ /* 0x000fea0003800000 */
.L_x_7729:
        /* <DEDUP_REMOVED lines=16> */
.L_x_7735:
[----:B------:R-:W-:Y:S05]  /*2530*/  BSYNC B2 ;  /* 0x0000000000027941 */ /* 0x000fea0003800000 */
.L_x_7734:
        /* <DEDUP_REMOVED lines=41> */
[----:B------:R-:W-:Y:S01]  /*27d0*/  IMAD.MOV.U32 R133, RZ, RZ, RZ ;  /* 0x000000ffff857224 */ /* 0x000fe200078e00ff */
[----:B------:R-:W-:-:S07]  /*27e0*/  MOV R144, R132 ;  /* 0x0000008400907202 */ /* 0x000fce0000000f00 */
.L_x_7733:
[----:B------:R-:W-:Y:S05]  /*27f0*/  BSYNC B1 ;  /* 0x0000000000017941 */ /* 0x000fea0003800000 */
.L_x_7732:
        /* <DEDUP_REMOVED lines=15> */
.L_x_7736:
        /* <DEDUP_REMOVED lines=12> */
.L_x_7739:
[----:B------:R-:W-:-:S07]  /*29b0*/  IMAD.MOV.U32 R64, RZ, RZ, R146 ;  /* 0x000000ffff407224 */ /* 0x000fce00078e0092 */
.L_x_7740:
[----:B------:R-:W-:Y:S05]  /*29c0*/  BSYNC B1 ;  /* 0x0000000000017941 */ /* 0x000fea0003800000 */
.L_x_7738:
        /* <DEDUP_REMOVED lines=16> */
.L_x_7744:
[----:B------:R-:W-:Y:S05]  /*2ad0*/  BSYNC B2 ;  /* 0x0000000000027941 */ /* 0x000fea0003800000 */
.L_x_7743:
        /* <DEDUP_REMOVED lines=43> */
.L_x_7742:
[----:B------:R-:W-:Y:S05]  /*2d90*/  BSYNC B1 ;  /* 0x0000000000017941 */ /* 0x000fea0003800000 */
.L_x_7741:
        /* <DEDUP_REMOVED lines=10> */
.L_x_7737:
        /* <DEDUP_REMOVED lines=12> */
.L_x_7746:
[----:B------:R-:W-:-:S07]  /*2f00*/  IMAD.MOV.U32 R64, RZ, RZ, R146 ;  /* 0x000000ffff407224 */ /* 0x000fce00078e0092 */
.L_x_7747:
[----:B------:R-:W-:Y:S05]  /*2f10*/  BSYNC B1 ;  /* 0x0000000000017941 */ /* 0x000fea0003800000 */
.L_x_7745:
        /* <DEDUP_REMOVED lines=16> */
.L_x_7751:
[----:B------:R-:W-:Y:S05]  /*3020*/  BSYNC B2 ;  /* 0x0000000000027941 */ /* 0x000fea0003800000 */
.L_x_7750:
        /* <DEDUP_REMOVED lines=43> */
.L_x_7749:
[----:B------:R-:W-:Y:S05]  /*32e0*/  BSYNC B1 ;  /* 0x0000000000017941 */ /* 0x000fea0003800000 */
.L_x_7748:
        /* <DEDUP_REMOVED lines=15> */
.L_x_7752:
        /* <DEDUP_REMOVED lines=12> */
.L_x_7755:
[----:B------:R-:W-:-:S07]  /*34a0*/  IMAD.MOV.U32 R64, RZ, RZ, R146 ;  /* 0x000000ffff407224 */ /* 0x000fce00078e0092 */
.L_x_7756:
[----:B------:R-:W-:Y:S05]  /*34b0*/  BSYNC B1 ;  /* 0x0000000000017941 */ /* 0x000fea0003800000 */
.L_x_7754:
        /* <DEDUP_REMOVED lines=16> */
.L_x_7760:
[----:B------:R-:W-:Y:S05]  /*35c0*/  BSYNC B2 ;  /* 0x0000000000027941 */ /* 0x000fea0003800000 */
.L_x_7759:
        /* <DEDUP_REMOVED lines=43> */
.L_x_7758:
[----:B------:R-:W-:Y:S05]  /*3880*/  BSYNC B1 ;  /* 0x0000000000017941 */ /* 0x000fea0003800000 */
.L_x_7757:
        /* <DEDUP_REMOVED lines=10> */
.L_x_7753:
        /* <DEDUP_REMOVED lines=12> */
.L_x_7762:
[----:B------:R-:W-:-:S07]  /*39f0*/  IMAD.MOV.U32 R64, RZ, RZ, R146 ;  /* 0x000000ffff407224 */ /* 0x000fce00078e0092 */
.L_x_7763:
[----:B------:R-:W-:Y:S05]  /*3a00*/  BSYNC B1 ;  /* 0x0000000000017941 */ /* 0x000fea0003800000 */
.L_x_7761:
        /* <DEDUP_REMOVED lines=16> */
.L_x_7767:
[----:B------:R-:W-:Y:S05]  /*3b10*/  BSYNC B2 ;  /* 0x0000000000027941 */ /* 0x000fea0003800000 */
.L_x_7766:
        /* <DEDUP_REMOVED lines=43> */
.L_x_7765:
[----:B------:R-:W-:Y:S05]  /*3dd0*/  BSYNC B1 ;  /* 0x0000000000017941 */ /* 0x000fea0003800000 */
.L_x_7764:
        /* <DEDUP_REMOVED lines=15> */
.L_x_7768:
        /* <DEDUP_REMOVED lines=12> */
.L_x_7771:
[----:B------:R-:W-:-:S07]  /*3f90*/  IMAD.MOV.U32 R138, RZ, RZ, R146 ;  /* 0x000000ffff8a7224 */ /* 0x000fce00078e0092 */
.L_x_7772:
[----:B------:R-:W-:Y:S05]  /*3fa0*/  BSYNC B1 ;  /* 0x0000000000017941 */ /* 0x000fea0003800000 */
.L_x_7770:
        /* <DEDUP_REMOVED lines=16> */
.L_x_7776:
[----:B------:R-:W-:Y:S05]  /*40b0*/  BSYNC B2 ;  /* 0x0000000000027941 */ /* 0x000fea0003800000 */
.L_x_7775:
        /* <DEDUP_REMOVED lines=43> */
.L_x_7774:
[----:B------:R-:W-:Y:S05]  /*4370*/  BSYNC B1 ;  /* 0x0000000000017941 */ /* 0x000fea0003800000 */
.L_x_7773:
        /* <DEDUP_REMOVED lines=10> */
.L_x_7769:
        /* <DEDUP_REMOVED lines=12> */
.L_x_7778:
[----:B------:R-:W-:-:S07]  /*44e0*/  IMAD.MOV.U32 R173, RZ, RZ, R146 ;  /* 0x000000ffffad7224 */ /* 0x000fce00078e0092 */
.L_x_7779:
[----:B------:R-:W-:Y:S05]  /*44f0*/  BSYNC B1 ;  /* 0x0000000000017941 */ /* 0x000fea0003800000 */
.L_x_7777:
        /* <DEDUP_REMOVED lines=16> */
.L_x_7783:
[----:B------:R-:W-:Y:S05]  /*4600*/  BSYNC B2 ;  /* 0x0000000000027941 */ /* 0x000fea0003800000 */
.L_x_7782:
        /* <DEDUP_REMOVED lines=43> */
.L_x_7781:
[----:B------:R-:W-:Y:S05]  /*48c0*/  BSYNC B1 ;  /* 0x0000000000017941 */ /* 0x000fea0003800000 */
.L_x_7780:
        /* <DEDUP_REMOVED lines=15> */
.L_x_7784:
        /* <DEDUP_REMOVED lines=12> */
.L_x_7787:
[----:B------:R-:W-:-:S07]  /*4a80*/  IMAD.MOV.U32 R137, RZ, RZ, R146 ;  /* 0x000000ffff897224 */ /* 0x000fce00078e0092 */
.L_x_7788:
[----:B------:R-:W-:Y:S05]  /*4a90*/  BSYNC B1 ;  /* 0x0000000000017941 */ /* 0x000fea0003800000 */
.L_x_7786:
        /* <DEDUP_REMOVED lines=16> */
.L_x_7792:
[----:B------:R-:W-:Y:S05]  /*4ba0*/  BSYNC B2 ;  /* 0x0000000000027941 */ /* 0x000fea0003800000 */
.L_x_7791:
        /* <DEDUP_REMOVED lines=43> */
.L_x_7790:
[----:B------:R-:W-:Y:S05]  /*4e60*/  BSYNC B1 ;  /* 0x0000000000017941 */ /* 0x000fea0003800000 */
.L_x_7789:
        /* <DEDUP_REMOVED lines=10> */
.L_x_7785:
        /* <DEDUP_REMOVED lines=12> */
.L_x_7794:
[----:B------:R-:W-:-:S07]  /*4fd0*/  IMAD.MOV.U32 R187, RZ, RZ, R146 ;  /* 0x000000ffffbb7224 */ /* 0x000fce00078e0092 */
.L_x_7795:
[----:B------:R-:W-:Y:S05]  /*4fe0*/  BSYNC B1 ;  /* 0x0000000000017941 */ /* 0x000fea0003800000 */
.L_x_7793:
        /* <DEDUP_REMOVED lines=16> */
.L_x_7799:
[----:B------:R-:W-:Y:S05]  /*50f0*/  BSYNC B2 ;  /* 0x0000000000027941 */ /* 0x000fea0003800000 */
.L_x_7798:
        /* <DEDUP_REMOVED lines=43> */
.L_x_7797:
[----:B------:R-:W-:Y:S05]  /*53b0*/  BSYNC B1 ;  /* 0x0000000000017941 */ /* 0x000fea0003800000 */
.L_x_7796:
        /* <DEDUP_REMOVED lines=13> */
.L_x_7800:
        /* <DEDUP_REMOVED lines=12> */
.L_x_7803:
[----:B------:R-:W-:-:S07]  /*5550*/  IMAD.MOV.U32 R66, RZ, RZ, R146 ;  /* 0x000000ffff427224 */ /* 0x000fce00078e0092 */
.L_x_7804:
[----:B------:R-:W-:Y:S05]  /*5560*/  BSYNC B1 ;  /* 0x0000000000017941 */ /* 0x000fea0003800000 */
.L_x_7802:
        /* <DEDUP_REMOVED lines=16> */
.L_x_7808:
[----:B------:R-:W-:Y:S05]  /*5670*/  BSYNC B2 ;  /* 0x0000000000027941 */ /* 0x000fea0003800000 */
.L_x_7807:
        /* <DEDUP_REMOVED lines=43> */
.L_x_7806:
[----:B------:R-:W-:Y:S05]  /*5930*/  BSYNC B1 ;  /* 0x0000000000017941 */ /* 0x000fea0003800000 */
.L_x_7805:
[----:B------:R-:W-:Y:S01]  /*5940*/  I2FP.F32.U32 R66, R66 ;  /* 0x0000004200427245 */ /* 0x000fe20000201000 */
[----:B------:R-:W-:-:S04]  /*5950*/  HADD2.F32 R132, -RZ, R58.H1_H1 ;  /* 0x3000003aff847230 */ /* 0x000fc80000004100 */
[----:B------:R-:W-:Y:S01]  /*5960*/  FFMA.FTZ R65, R66, R211, 1.1641532182693481445e-10 ;  /* 0x2f00000042417423 */ /* 0x000fe200000100d3 */
[----:B------:R-:W-:Y:S01]  /*5970*/  FMUL.FTZ R132, R132, R209 ;  /* 0x000000d184847220 */ /* 0x000fe20000410000 */
[----:B------:R-:W-:-:S03]  /*5980*/  @P0 HADD2.F32 R66, -RZ, R62.H1_H1 ;  /* 0x3000003eff420230 */ /* 0x000fc60000004100 */
[----:B------:R-:W-:-:S04]  /*5990*/  FSETP.GTU.FTZ.AND P4, PT, R65, R210, PT ;  /* 0x000000d24100720b */ /* 0x000fc80003f9c000 */
[----:B------:R-:W-:Y:S02]  /*59a0*/  FSEL R132, R132, RZ, !P4 ;  /* 0x000000ff84847208 */ /* 0x000fe40006000000 */
[----:B------:R-:W-:-:S03]  /*59b0*/  SEL R136, RZ, 0x1, P4 ;  /* 0x00000001ff887807 */ /* 0x000fc60002000000 */
[----:B------:R-:W-:-:S04]  /*59c0*/  FADD.FTZ R187, R132, R187 ;  /* 0x000000bb84bb7221 */ /* 0x000fc80000010000 */
[----:B------:R-:W-:-:S07]  /*59d0*/  @P0 FADD.FTZ R187, R66, R187 ;  /* 0x000000bb42bb0221 */ /* 0x000fce0000010000 */
.L_x_7801:
        /* <DEDUP_REMOVED lines=12> */
.L_x_7810:
[----:B------:R-:W-:-:S07]  /*5aa0*/  IMAD.MOV.U32 R66, RZ, RZ, R146 ;  /* 0x000000ffff427224 */ /* 0x000fce00078e0092 */
.L_x_7811:
[----:B------:R-:W-:Y:S05]  /*5ab0*/  BSYNC B1 ;  /* 0x0000000000017941 */ /* 0x000fea0003800000 */
.L_x_7809:
        /* <DEDUP_REMOVED lines=16> */
.L_x_7815:
[----:B------:R-:W-:Y:S05]  /*5bc0*/  BSYNC B2 ;  /* 0x0000000000027941 */ /* 0x000fea0003800000 */
.L_x_7814:
        /* <DEDUP_REMOVED lines=43> */
.L_x_7813:
[----:B------:R-:W-:Y:S05]  /*5e80*/  BSYNC B1 ;  /* 0x0000000000017941 */ /* 0x000fea0003800000 */
.L_x_7812:
        /* <DEDUP_REMOVED lines=13> */
.L_x_7816:
        /* <DEDUP_REMOVED lines=12> */
.L_x_7819:
[----:B------:R-:W-:-:S07]  /*6020*/  IMAD.MOV.U32 R66, RZ, RZ, R146 ;  /* 0x000000ffff427224 */ /* 0x000fce00078e0092 */
.L_x_7820:
[----:B------:R-:W-:Y:S05]  /*6030*/  BSYNC B1 ;  /* 0x0000000000017941 */ /* 0x000fea0003800000 */
.L_x_7818:
        /* <DEDUP_REMOVED lines=16> */
.L_x_7824:
[----:B------:R-:W-:Y:S05]  /*6140*/  BSYNC B2 ;  /* 0x0000000000027941 */ /* 0x000fea0003800000 */
.L_x_7823:
        /* <DEDUP_REMOVED lines=43> */
.L_x_7822:
[----:B------:R-:W-:Y:S05]  /*6400*/  BSYNC B1 ;  /* 0x0000000000017941 */ /* 0x000fea0003800000 */
.L_x_7821:
        /* <DEDUP_REMOVED lines=10> */
.L_x_7817:
        /* <DEDUP_REMOVED lines=12> */
.L_x_7826:
[----:B------:R-:W-:-:S07]  /*6570*/  IMAD.MOV.U32 R66, RZ, RZ, R146 ;  /* 0x000000ffff427224 */ /* 0x000fce00078e0092 */
.L_x_7827:
[----:B------:R-:W-:Y:S05]  /*6580*/  BSYNC B1 ;  /* 0x0000000000017941 */ /* 0x000fea0003800000 */
.L_x_7825:
        /* <DEDUP_REMOVED lines=16> */
.L_x_7831:
[----:B------:R-:W-:Y:S05]  /*6690*/  BSYNC B2 ;  /* 0x0000000000027941 */ /* 0x000fea0003800000 */
.L_x_7830:
        /* <DEDUP_REMOVED lines=43> */
.L_x_7829:
[----:B------:R-:W-:Y:S05]  /*6950*/  BSYNC B1 ;  /* 0x0000000000017941 */ /* 0x000fea0003800000 */
.L_x_7828:
        /* <DEDUP_REMOVED lines=13> */
.L_x_7832:
        /* <DEDUP_REMOVED lines=12> */
.L_x_7835:
[----:B------:R-:W-:-:S07]  /*6af0*/  IMAD.MOV.U32 R134, RZ, RZ, R146 ;  /* 0x000000ffff867224 */ /* 0x000fce00078e0092 */
.L_x_7836:
[----:B------:R-:W-:Y:S05]  /*6b00*/  BSYNC B1 ;  /* 0x0000000000017941 */ /* 0x000fea0003800000 */
.L_x_7834:
        /* <DEDUP_REMOVED lines=16> */
.L_x_7840:
[----:B------:R-:W-:Y:S05]  /*6c10*/  BSYNC B2 ;  /* 0x0000000000027941 */ /* 0x000fea0003800000 */
.L_x_7839:
        /* <DEDUP_REMOVED lines=43> */
.L_x_7838:
[----:B------:R-:W-:Y:S05]  /*6ed0*/  BSYNC B1 ;  /* 0x0000000000017941 */ /* 0x000fea0003800000 */
.L_x_7837:
        /* <DEDUP_REMOVED lines=10> */
.L_x_7833:
        /* <DEDUP_REMOVED lines=15> */
[----:B------:R-:W-:Y:S02]  /*7070*/  LEA R210, P0, R186, UR12, 0x4 ;  /* 0x0000000cbad27c11 */ /* 0x000fe4000f8020ff */
        /* <DEDUP_REMOVED lines=8> */
[----:B------:R-:W-:Y:S02]  /*7100*/  F2FP.F16.F32.PACK_AB R67, R201, R188 ;  /* 0x000000bcc943723e */ /* 0x000fe400000000ff */
[----:B------:R-:W-:Y:S02]  /*7110*/  F2FP.F16.F32.PACK_AB R66, R187, R173 ;  /* 0x000000adbb42723e */ /* 0x000fe400000000ff */
[----:B------:R-:W-:-:S02]  /*7120*/  F2FP.F16.F32.PACK_AB R65, R172, R158 ;  /* 0x0000009eac41723e */ /* 0x000fc400000000ff */
[----:B------:R-:W-:Y:S02]  /*7130*/  F2FP.F16.F32.PACK_AB R64, R159, R151 ;  /* 0x000000979f40723e */ /* 0x000fe400000000ff */
        /* <DEDUP_REMOVED lines=26> */
.L_x_7841:
[----:B------:R-:W-:-:S07]  /*72e0*/  VIADD R209, R186, 0x80 ;  /* 0x00000080bad17836 */ /* 0x000fce0000000000 */
.L_x_7712:
[----:B------:R-:W-:Y:S05]  /*72f0*/  BSYNC B0 ;  /* 0x0000000000007941 */ /* 0x000fea0003800000 */
.L_x_7711:
        /* <DEDUP_REMOVED lines=29> */
.L_x_7845:
[----:B------:R-:W-:-:S07]  /*74d0*/  IMAD.MOV.U32 R152, RZ, RZ, R146 ;  /* 0x000000ffff987224 */ /* 0x000fce00078e0092 */
.L_x_7846:
[----:B------:R-:W-:Y:S05]  /*74e0*/  BSYNC B1 ;  /* 0x0000000000017941 */ /* 0x000fea0003800000 */
.L_x_7844:
        /* <DEDUP_REMOVED lines=16> */
.L_x_7850:
[----:B------:R-:W-:Y:S05]  /*75f0*/  BSYNC B2 ;  /* 0x0000000000027941 */ /* 0x000fea0003800000 */
.L_x_7849:
        /* <DEDUP_REMOVED lines=41> */
[----:B------:R-:W-:Y:S02]  /*7890*/  LOP3.LUT R148, R161, UR37, R148, 0x96, !PT ;  /* 0x00000025a1947c12 */ /* 0x000fe4000f8e9694 */
[----:B------:R-:W-:-:S07]  /*78a0*/  MOV R144, R160 ;  /* 0x000000a000907202 */ /* 0x000fce0000000f00 */
.L_x_7848:
[----:B------:R-:W-:Y:S05]  /*78b0*/  BSYNC B1 ;  /* 0x0000000000017941 */ /* 0x000fea0003800000 */
.L_x_7847:
        /* <DEDUP_REMOVED lines=20> */
.L_x_7851:
        /* <DEDUP_REMOVED lines=12> */
.L_x_7854:
[----:B------:R-:W-:-:S07]  /*7ac0*/  MOV R141, R146 ;  /* 0x00000092008d7202 */ /* 0x000fce0000000f00 */
.L_x_7855:
[----:B------:R-:W-:Y:S05]  /*7ad0*/  BSYNC B1 ;  /* 0x0000000000017941 */ /* 0x000fea0003800000 */
.L_x_7853:
        /* <DEDUP_REMOVED lines=16> */
.L_x_7859:
[----:B------:R-:W-:Y:S05]  /*7be0*/  BSYNC B2 ;  /* 0x0000000000027941 */ /* 0x000fea0003800000 */
.L_x_7858:
        /* <DEDUP_REMOVED lines=42> */
[----:B------:R-:W-:-:S10]  /*7e90*/  LOP3.LUT R148, R133, UR37, R148, 0x96, !PT ;  /* 0x0000002585947c12 */ /* 0x000fd4000f8e9694 */
.L_x_7857:
[----:B------:R-:W-:Y:S05]  /*7ea0*/  BSYNC B1 ;  /* 0x0000000000017941 */ /* 0x000fea0003800000 */
.L_x_7856:
        /* <DEDUP_REMOVED lines=10> */
.L_x_7852:
        /* <DEDUP_REMOVED lines=12> */
.L_x_7861:
[----:B------:R-:W-:-:S07]  /*8010*/  IMAD.MOV.U32 R174, RZ, RZ, R146 ;  /* 0x000000ffffae7224 */ /* 0x000fce00078e0092 */
.L_x_7862:
[----:B------:R-:W-:Y:S05]  /*8020*/  BSYNC B1 ;  /* 0x0000000000017941 */ /* 0x000fea0003800000 */
.L_x_7860:
        /* <DEDUP_REMOVED lines=16> */
.L_x_7866:
[----:B------:R-:W-:Y:S05]  /*8130*/  BSYNC B2 ;  /* 0x0000000000027941 */ /* 0x000fea0003800000 */
.L_x_7865:
        /* <DEDUP_REMOVED lines=43> */
.L_x_7864:
[----:B------:R-:W-:Y:S05]  /*83f0*/  BSYNC B1 ;  /* 0x0000000000017941 */ /* 0x000fea0003800000 */
.L_x_7863:
        /* <DEDUP_REMOVED lines=15> */
.L_x_7867:
        /* <DEDUP_REMOVED lines=12> */
.L_x_7870:
[----:B------:R-:W-:-:S07]  /*85b0*/  MOV R64, R146 ;  /* 0x0000009200407202 */ /* 0x000fce0000000f00 */
.L_x_7871:
[----:B------:R-:W-:Y:S05]  /*85c0*/  BSYNC B1 ;  /* 0x0000000000017941 */ /* 0x000fea0003800000 */
.L_x_7869:
        /* <DEDUP_REMOVED lines=16> */
.L_x_7875:
[----:B------:R-:W-:Y:S05]  /*86d0*/  BSYNC B2 ;  /* 0x0000000000027941 */ /* 0x000fea0003800000 */
.L_x_7874:
        /* <DEDUP_REMOVED lines=43> */
.L_x_7873:
[----:B------:R-:W-:Y:S05]  /*8990*/  BSYNC B1 ;  /* 0x0000000000017941 */ /* 0x000fea0003800000 */
.L_x_7872:
        /* <DEDUP_REMOVED lines=10> */
.L_x_7868:
        /* <DEDUP_REMOVED lines=12> */
.L_x_7877:
[----:B------:R-:W-:-:S07]  /*8b00*/  IMAD.MOV.U32 R64, RZ, RZ, R146 ;  /* 0x000000ffff407224 */ /* 0x000fce00078e0092 */
.L_x_7878:
[----:B------:R-:W-:Y:S05]  /*8b10*/  BSYNC B1 ;  /* 0x0000000000017941 */ /* 0x000fea0003800000 */
.L_x_7876:
        /* <DEDUP_REMOVED lines=16> */
.L_x_7882:
[----:B------:R-:W-:Y:S05]  /*8c20*/  BSYNC B2 ;  /* 0x0000000000027941 */ /* 0x000fea0003800000 */
.L_x_7881:
        /* <DEDUP_REMOVED lines=43> */
.L_x_7880:
[----:B------:R-:W-:Y:S05]  /*8ee0*/  BSYNC B1 ;  /* 0x0000000000017941 */ /* 0x000fea0003800000 */
.L_x_7879:
        /* <DEDUP_REMOVED lines=15> */
.L_x_7883:
        /* <DEDUP_REMOVED lines=12> */
.L_x_7886:
[----:B------:R-:W-:-:S07]  /*90a0*/  MOV R64, R146 ;  /* 0x0000009200407202 */ /* 0x000fce0000000f00 */
.L_x_7887:
[----:B------:R-:W-:Y:S05]  /*90b0*/  BSYNC B1 ;  /* 0x0000000000017941 */ /* 0x000fea0003800000 */
.L_x_7885:
        /* <DEDUP_REMOVED lines=16> */
.L_x_7891:
[----:B------:R-:W-:Y:S05]  /*91c0*/  BSYNC B2 ;  /* 0x0000000000027941 */ /* 0x000fea0003800000 */
.L_x_7890:
        /* <DEDUP_REMOVED lines=43> */
.L_x_7889:
[----:B------:R-:W-:Y:S05]  /*9480*/  BSYNC B1 ;  /* 0x0000000000017941 */ /* 0x000fea0003800000 */
.L_x_7888:
        /* <DEDUP_REMOVED lines=10> */
.L_x_7884:
        /* <DEDUP_REMOVED lines=12> */
.L_x_7893:
[----:B------:R-:W-:-:S07]  /*95f0*/  IMAD.MOV.U32 R64, RZ, RZ, R146 ;  /* 0x000000ffff407224 */ /* 0x000fce00078e0092 */
.L_x_7894:
[----:B------:R-:W-:Y:S05]  /*9600*/  BSYNC B1 ;  /* 0x0000000000017941 */ /* 0x000fea0003800000 */
.L_x_7892:
        /* <DEDUP_REMOVED lines=16> */
.L_x_7898:
[----:B------:R-:W-:Y:S05]  /*9710*/  BSYNC B2 ;  /* 0x0000000000027941 */ /* 0x000fea0003800000 */
.L_x_7897:
        /* <DEDUP_REMOVED lines=43> */
.L_x_7896:
[----:B------:R-:W-:Y:S05]  /*99d0*/  BSYNC B1 ;  /* 0x0000000000017941 */ /* 0x000fea0003800000 */
.L_x_7895:
        /* <DEDUP_REMOVED lines=15> */
.L_x_7899:
        /* <DEDUP_REMOVED lines=12> */
.L_x_7902:
[----:B------:R-:W-:-:S07]  /*9b90*/  MOV R138, R146 ;  /* 0x00000092008a7202 */ /* 0x000fce0000000f00 */
.L_x_7903:
[----:B------:R-:W-:Y:S05]  /*9ba0*/  BSYNC B1 ;  /* 0x0000000000017941 */ /* 0x000fea0003800000 */
.L_x_7901:
        /* <DEDUP_REMOVED lines=16> */
.L_x_7907:
[----:B------:R-:W-:Y:S05]  /*9cb0*/  BSYNC B2 ;  /* 0x0000000000027941 */ /* 0x000fea0003800000 */
.L_x_7906:
        /* <DEDUP_REMOVED lines=43> */
.L_x_7905:
[----:B------:R-:W-:Y:S05]  /*9f70*/  BSYNC B1 ;  /* 0x0000000000017941 */ /* 0x000fea0003800000 */
.L_x_7904:
        /* <DEDUP_REMOVED lines=10> */
.L_x_7900:
        /* <DEDUP_REMOVED lines=12> */
.L_x_7909:
[----:B------:R-:W-:-:S07]  /*a0e0*/  IMAD.MOV.U32 R175, RZ, RZ, R146 ;  /* 0x000000ffffaf7224 */ /* 0x000fce00078e0092 */
.L_x_7910:
[----:B------:R-:W-:Y:S05]  /*a0f0*/  BSYNC B1 ;  /* 0x0000000000017941 */ /* 0x000fea0003800000 */
.L_x_7908:
        /* <DEDUP_REMOVED lines=16> */
.L_x_7914:
[----:B------:R-:W-:Y:S05]  /*a200*/  BSYNC B2 ;  /* 0x0000000000027941 */ /* 0x000fea0003800000 */
.L_x_7913:
        /* <DEDUP_REMOVED lines=43> */
.L_x_7912:
[----:B------:R-:W-:Y:S05]  /*a4c0*/  BSYNC B1 ;  /* 0x0000000000017941 */ /* 0x000fea0003800000 */
.L_x_7911:
        /* <DEDUP_REMOVED lines=15> */
.L_x_7915:
        /* <DEDUP_REMOVED lines=12> */
.L_x_7918:
[----:B------:R-:W-:-:S07]  /*a680*/  MOV R137, R146 ;  /* 0x0000009200897202 */ /* 0x000fce0000000f00 */
.L_x_7919:
[----:B------:R-:W-:Y:S05]  /*a690*/  BSYNC B1 ;  /* 0x0000000000017941 */ /* 0x000fea0003800000 */
.L_x_7917:
        /* <DEDUP_REMOVED lines=16> */
.L_x_7923:
[----:B------:R-:W-:Y:S05]  /*a7a0*/  BSYNC B2 ;  /* 0x0000000000027941 */ /* 0x000fea0003800000 */
.L_x_7922:
        /* <DEDUP_REMOVED lines=43> */
.L_x_7921:
[----:B------:R-:W-:Y:S05]  /*aa60*/  BSYNC B1 ;  /* 0x0000000000017941 */ /* 0x000fea0003800000 */
.L_x_7920:
        /* <DEDUP_REMOVED lines=10> */
.L_x_7916:
        /* <DEDUP_REMOVED lines=12> */
.L_x_7925:
[----:B------:R-:W-:-:S07]  /*abd0*/  IMAD.MOV.U32 R189, RZ, RZ, R146 ;  /* 0x000000ffffbd7224 */ /* 0x000fce00078e0092 */
.L_x_7926:
[----:B------:R-:W-:Y:S05]  /*abe0*/  BSYNC B1 ;  /* 0x0000000000017941 */ /* 0x000fea0003800000 */
.L_x_7924:
        /* <DEDUP_REMOVED lines=16> */
.L_x_7930:
[----:B------:R-:W-:Y:S05]  /*acf0*/  BSYNC B2 ;  /* 0x0000000000027941 */ /* 0x000fea0003800000 */
.L_x_7929:
        /* <DEDUP_REMOVED lines=43> */
.L_x_7928:
[----:B------:R-:W-:Y:S05]  /*afb0*/  BSYNC B1 ;  /* 0x0000000000017941 */ /* 0x000fea0003800000 */
.L_x_7927:
        /* <DEDUP_REMOVED lines=13> */
.L_x_7931:
        /* <DEDUP_REMOVED lines=12> */
.L_x_7934:
[----:B------:R-:W-:-:S07]  /*b150*/  MOV R66, R146 ;  /* 0x0000009200427202 */ /* 0x000fce0000000f00 */
.L_x_7935:
[----:B------:R-:W-:Y:S05]  /*b160*/  BSYNC B1 ;  /* 0x0000000000017941 */ /* 0x000fea0003800000 */
.L_x_7933:
        /* <DEDUP_REMOVED lines=16> */
.L_x_7939:
[----:B------:R-:W-:Y:S05]  /*b270*/  BSYNC B2 ;  /* 0x0000000000027941 */ /* 0x000fea0003800000 */
.L_x_7938:
        /* <DEDUP_REMOVED lines=43> */
.L_x_7937:
[----:B------:R-:W-:Y:S05]  /*b530*/  BSYNC B1 ;  /* 0x0000000000017941 */ /* 0x000fea0003800000 */
.L_x_7936:
        /* <DEDUP_REMOVED lines=10> */
.L_x_7932:
        /* <DEDUP_REMOVED lines=12> */
.L_x_7941:
[----:B------:R-:W-:-:S07]  /*b6a0*/  IMAD.MOV.U32 R66, RZ, RZ, R146 ;  /* 0x000000ffff427224 */ /* 0x000fce00078e0092 */
.L_x_7942:
[----:B------:R-:W-:Y:S05]  /*b6b0*/  BSYNC B1 ;  /* 0x0000000000017941 */ /* 0x000fea0003800000 */
.L_x_7940:
        /* <DEDUP_REMOVED lines=16> */
.L_x_7946:
[----:B------:R-:W-:Y:S05]  /*b7c0*/  BSYNC B2 ;  /* 0x0000000000027941 */ /* 0x000fea0003800000 */
.L_x_7945:
        /* <DEDUP_REMOVED lines=43> */
.L_x_7944:
[----:B------:R-:W-:Y:S05]  /*ba80*/  BSYNC B1 ;  /* 0x0000000000017941 */ /* 0x000fea0003800000 */
.L_x_7943:
        /* <DEDUP_REMOVED lines=13> */
.L_x_7947:
        /* <DEDUP_REMOVED lines=12> */
.L_x_7950:
[----:B------:R-:W-:-:S07]  /*bc20*/  MOV R66, R146 ;  /* 0x0000009200427202 */ /* 0x000fce0000000f00 */
.L_x_7951:
[----:B------:R-:W-:Y:S05]  /*bc30*/  BSYNC B1 ;  /* 0x0000000000017941 */ /* 0x000fea0003800000 */
.L_x_7949:
        /* <DEDUP_REMOVED lines=16> */
.L_x_7955:
[----:B------:R-:W-:Y:S05]  /*bd40*/  BSYNC B2 ;  /* 0x0000000000027941 */ /* 0x000fea0003800000 */
.L_x_7954:
        /* <DEDUP_REMOVED lines=43> */
.L_x_7953:
[----:B------:R-:W-:Y:S05]  /*c000*/  BSYNC B1 ;  /* 0x0000000000017941 */ /* 0x000fea0003800000 */
.L_x_7952:
        /* <DEDUP_REMOVED lines=10> */
.L_x_7948:
        /* <DEDUP_REMOVED lines=12> */
.L_x_7957:
[----:B------:R-:W-:-:S07]  /*c170*/  IMAD.MOV.U32 R66, RZ, RZ, R146 ;  /* 0x000000ffff427224 */ /* 0x000fce00078e0092 */
.L_x_7958:
[----:B------:R-:W-:Y:S05]  /*c180*/  BSYNC B1 ;  /* 0x0000000000017941 */ /* 0x000fea0003800000 */
.L_x_7956:
        /* <DEDUP_REMOVED lines=16> */
.L_x_7962:
[----:B------:R-:W-:Y:S05]  /*c290*/  BSYNC B2 ;  /* 0x0000000000027941 */ /* 0x000fea0003800000 */
.L_x_7961:
        /* <DEDUP_REMOVED lines=43> */
.L_x_7960:
[----:B------:R-:W-:Y:S05]  /*c550*/  BSYNC B1 ;  /* 0x0000000000017941 */ /* 0x000fea0003800000 */
.L_x_7959:
        /* <DEDUP_REMOVED lines=13> */
.L_x_7963:
        /* <DEDUP_REMOVED lines=12> */
.L_x_7966:
[----:B------:R-:W-:-:S07]  /*c6f0*/  MOV R134, R146 ;  /* 0x0000009200867202 */ /* 0x000fce0000000f00 */
.L_x_7967:
[----:B------:R-:W-:Y:S05]  /*c700*/  BSYNC B1 ;  /* 0x0000000000017941 */ /* 0x000fea0003800000 */
.L_x_7965:
        /* <DEDUP_REMOVED lines=16> */
.L_x_7971:
[----:B------:R-:W-:Y:S05]  /*c810*/  BSYNC B2 ;  /* 0x0000000000027941 */ /* 0x000fea0003800000 */
.L_x_7970:
        /* <DEDUP_REMOVED lines=40> */
[----:B------:R-:W-:Y:S02]  /*caa0*/  HFMA2.MMA R147, -RZ, RZ, 0, 0 ;  /* 0x00000000ff937435 */ /* 0x000fe400000001ff */
[----:B------:R-:W-:Y:S01]  /*cab0*/  IMAD.MOV.U32 R144, RZ, RZ, R64 ;  /* 0x000000ffff907224 */ /* 0x000fe200078e0040 */
[----:B------:R-:W-:-:S08]  /*cac0*/  LOP3.LUT R148, R65, UR37, R148, 0x96, !PT ;  /* 0x0000002541947c12 */ /* 0x000fd0000f8e9694 */
.L_x_7969:
[----:B------:R-:W-:Y:S05]  /*cad0*/  BSYNC B1 ;  /* 0x0000000000017941 */ /* 0x000fea0003800000 */
.L_x_7968:
        /* <DEDUP_REMOVED lines=10> */
.L_x_7964:
        /* <DEDUP_REMOVED lines=24> */
[----:B------:R-:W-:Y:S02]  /*cd00*/  F2FP.F16.F32.PACK_AB R67, R202, R190 ;  /* 0x000000beca43723e */ /* 0x000fe400000000ff */
[----:B------:R-:W-:Y:S02]  /*cd10*/  F2FP.F16.F32.PACK_AB R66, R189, R175 ;  /* 0x000000afbd42723e */ /* 0x000fe400000000ff */
[----:B------:R-:W-:Y:S02]  /*cd20*/  F2FP.F16.F32.PACK_AB R65, R174, R161 ;  /* 0x000000a1ae41723e */ /* 0x000fe400000000ff */
[----:B------:R-:W-:-:S02]  /*cd30*/  F2FP.F16.F32.PACK_AB R64, R160, R152 ;  /* 0x00000098a040723e */ /* 0x000fc400000000ff */
        /* <DEDUP_REMOVED lines=26> */
.L_x_7972:
[----:B------:R-:W-:-:S07]  /*cee0*/  IADD3 R209, R209, 0x80, RZ ;  /* 0x00000080d1d17810 */ /* 0x000fce0007ffe0ff */
.L_x_7843:
[----:B------:R-:W-:Y:S05]  /*cef0*/  BSYNC B0 ;  /* 0x0000000000007941 */ /* 0x000fea0003800000 */
.L_x_7842:
        /* <DEDUP_REMOVED lines=29> */
.L_x_7976:
[----:B------:R-:W-:-:S07]  /*d0d0*/  IMAD.MOV.U32 R153, RZ, RZ, R146 ;  /* 0x000000ffff997224 */ /* 0x000fce00078e0092 */
.L_x_7977:
[----:B------:R-:W-:Y:S05]  /*d0e0*/  BSYNC B1 ;  /* 0x0000000000017941 */ /* 0x000fea0003800000 */
.L_x_7975:
        /* <DEDUP_REMOVED lines=16> */
.L_x_7981:
[----:B------:R-:W-:Y:S05]  /*d1f0*/  BSYNC B2 ;  /* 0x0000000000027941 */ /* 0x000fea0003800000 */
.L_x_7980:
        /* <DEDUP_REMOVED lines=43> */
.L_x_7979:
[----:B------:R-:W-:Y:S05]  /*d4b0*/  BSYNC B1 ;  /* 0x0000000000017941 */ /* 0x000fea0003800000 */
.L_x_7978:
[----:B------:R-:W0:Y:S01]  /*d4c0*/  LDC R211, c[0x0][0x294] ;  /* 0x0000a500ffd37b82 */ /* 0x000e220000000800 */
[----:B------:R-:W-:Y:S01]  /*d4d0*/  HFMA2.MMA R212, -RZ, RZ, 0.1171875, 0 ;  /* 0x2f800000ffd47435 */ /* 0x000fe200000001ff */
[----:B------:R-:W-:Y:S01]  /*d4e0*/  I2FP.F32.U32 R147, R153 ;  /* 0x0000009900937245 */ /* 0x000fe20000201000 */
[----:B-----5:R-:W-:Y:S01]  /*d4f0*/  HADD2.F32 R153, -RZ, R64.H0_H0 ;  /* 0x20000040ff997230 */ /* 0x020fe20000004100 */
[----:B------:R-:W-:Y:S02]  /*d500*/  ISETP.NE.U32.AND P2, PT, R132, RZ, PT ;  /* 0x000000ff8400720c */ /* 0x000fe40003f45070 */
[----:B------:R-:W-:Y:S02]  /*d510*/  LOP3.LUT R42, R42, 0xffffffef, RZ, 0xc0, !PT ;  /* 0xffffffef2a2a7812 */ /* 0x000fe400078ec0ff */
[----:B------:R-:W1:Y:S01]  /*d520*/  LDC R210, c[0x0][0x298] ;  /* 0x0000a600ffd27b82 */ /* 0x000e620000000800 */
[----:B------:R-:W-:Y:S02]  /*d530*/  ISETP.NE.AND.EX P2, PT, R133, RZ, PT, P2 ;  /* 0x000000ff8500720c */ /* 0x000fe40003f45320 */
[----:B------:R-:W-:-:S05]  /*d540*/  FFMA.FTZ R162, R147, R212, 1.1641532182693481445e-10 ;  /* 0x2f00000093a27423 */ /* 0x000fca00000100d4 */
[----:B0-----:R-:W-:Y:S01]  /*d550*/  FSETP.GTU.FTZ.AND P3, PT, R162, R211, PT ;  /* 0x000000d3a200720b */ /* 0x001fe20003f7c000 */
[----:B-1----:R-:W-:-:S12]  /*d560*/  FMUL.FTZ R153, R153, R210 ;  /* 0x000000d299997220 */ /* 0x002fd80000410000 */
[----:B------:R-:W-:Y:S02]  /*d570*/  @P3 LOP3.LUT R42, R42, 0x10, RZ, 0xfc, !PT ;  /* 0x000000102a2a3812 */ /* 0x000fe400078efcff */
        /* <DEDUP_REMOVED lines=8> */
.L_x_7982:
        /* <DEDUP_REMOVED lines=12> */
.L_x_7985:
[----:B------:R-:W-:-:S07]  /*d6c0*/  IMAD.MOV.U32 R141, RZ, RZ, R146 ;  /* 0x000000ffff8d7224 */ /* 0x000fce00078e0092 */
.L_x_7986:
[----:B------:R-:W-:Y:S05]  /*d6d0*/  BSYNC B1 ;  /* 0x0000000000017941 */ /* 0x000fea0003800000 */
.L_x_7984:
        /* <DEDUP_REMOVED lines=16> */
.L_x_7990:
[----:B------:R-:W-:Y:S05]  /*d7e0*/  BSYNC B2 ;  /* 0x0000000000027941 */ /* 0x000fea0003800000 */
.L_x_7989:
        /* <DEDUP_REMOVED lines=41> */
[----:B------:R-:W-:Y:S01]  /*da80*/  IMAD.MOV.U32 R132, RZ, RZ, RZ ;  /* 0x000000ffff847224 */ /* 0x000fe200078e00ff */
[----:B------:R-:W-:-:S07]  /*da90*/  LOP3.LUT R148, R133, UR37, R148, 0x96, !PT ;  /* 0x0000002585947c12 */ /* 0x000fce000f8e9694 */
.L_x_7988:
[----:B------:R-:W-:Y:S05]  /*daa0*/  BSYNC B1 ;  /* 0x0000000000017941 */ /* 0x000fea0003800000 */
.L_x_7987:
        /* <DEDUP_REMOVED lines=10> */
.L_x_7983:
        /* <DEDUP_REMOVED lines=12> */
.L_x_7992:
[----:B------:R-:W-:-:S07]  /*dc10*/  MOV R176, R146 ;  /* 0x0000009200b07202 */ /* 0x000fce0000000f00 */
.L_x_7993:
[----:B------:R-:W-:Y:S05]  /*dc20*/  BSYNC B1 ;  /* 0x0000000000017941 */ /* 0x000fea0003800000 */
.L_x_7991:
        /* <DEDUP_REMOVED lines=16> */
.L_x_7997:
[----:B------:R-:W-:Y:S05]  /*dd30*/  BSYNC B2 ;  /* 0x0000000000027941 */ /* 0x000fea0003800000 */
.L_x_7996:
        /* <DEDUP_REMOVED lines=42> */
[----:B------:R-:W-:-:S11]  /*dfe0*/  HFMA2.MMA R133, -RZ, RZ, 0, 0 ;  /* 0x00000000ff857435 */ /* 0x000fd600000001ff */
.L_x_7995:
[----:B------:R-:W-:Y:S05]  /*dff0*/  BSYNC B1 ;  /* 0x0000000000017941 */ /* 0x000fea0003800000 */
.L_x_7994:
        /* <DEDUP_REMOVED lines=15> */
.L_x_7998:
        /* <DEDUP_REMOVED lines=12> */
.L_x_8001:
[----:B------:R-:W-:-:S07]  /*e1b0*/  IMAD.MOV.U32 R64, RZ, RZ, R146 ;  /* 0x000000ffff407224 */ /* 0x000fce00078e0092 */
.L_x_8002:
[----:B------:R-:W-:Y:S05]  /*e1c0*/  BSYNC B1 ;  /* 0x0000000000017941 */ /* 0x000fea0003800000 */
.L_x_8000:
        /* <DEDUP_REMOVED lines=16> */
.L_x_8006:
[----:B------:R-:W-:Y:S05]  /*e2d0*/  BSYNC B2 ;  /* 0x0000000000027941 */ /* 0x000fea0003800000 */
.L_x_8005:
        /* <DEDUP_REMOVED lines=43> */
.L_x_8004:
[----:B------:R-:W-:Y:S05]  /*e590*/  BSYNC B1 ;  /* 0x0000000000017941 */ /* 0x000fea0003800000 */
.L_x_8003:
        /* <DEDUP_REMOVED lines=10> */
.L_x_7999:
        /* <DEDUP_REMOVED lines=12> */
.L_x_8008:
[----:B------:R-:W-:-:S07]  /*e700*/  MOV R64, R146 ;  /* 0x0000009200407202 */ /* 0x000fce0000000f00 */
.L_x_8009:
[----:B------:R-:W-:Y:S05]  /*e710*/  BSYNC B1 ;  /* 0x0000000000017941 */ /* 0x000fea0003800000 */
.L_x_8007:
        /* <DEDUP_REMOVED lines=16> */
.L_x_8013:
[----:B------:R-:W-:Y:S05]  /*e820*/  BSYNC B2 ;  /* 0x0000000000027941 */ /* 0x000fea0003800000 */
.L_x_8012:
        /* <DEDUP_REMOVED lines=43> */
.L_x_8011:
[----:B------:R-:W-:Y:S05]  /*eae0*/  BSYNC B1 ;  /* 0x0000000000017941 */ /* 0x000fea0003800000 */
.L_x_8010:
        /* <DEDUP_REMOVED lines=15> */
.L_x_8014:
        /* <DEDUP_REMOVED lines=12> */
.L_x_8017:
[----:B------:R-:W-:-:S07]  /*eca0*/  IMAD.MOV.U32 R64, RZ, RZ, R146 ;  /* 0x000000ffff407224 */ /* 0x000fce00078e0092 */
.L_x_8018:
[----:B------:R-:W-:Y:S05]  /*ecb0*/  BSYNC B1 ;  /* 0x0000000000017941 */ /* 0x000fea0003800000 */
.L_x_8016:
        /* <DEDUP_REMOVED lines=16> */
.L_x_8022:
[----:B------:R-:W-:Y:S05]  /*edc0*/  BSYNC B2 ;  /* 0x0000000000027941 */ /* 0x000fea0003800000 */
.L_x_8021:
        /* <DEDUP_REMOVED lines=43> */
.L_x_8020:
[----:B------:R-:W-:Y:S05]  /*f080*/  BSYNC B1 ;  /* 0x0000000000017941 */ /* 0x000fea0003800000 */
.L_x_8019:
        /* <DEDUP_REMOVED lines=10> */
.L_x_8015:
        /* <DEDUP_REMOVED lines=12> */
.L_x_8024:
[----:B------:R-:W-:-:S07]  /*f1f0*/  MOV R64, R146 ;  /* 0x0000009200407202 */ /* 0x000fce0000000f00 */
.L_x_8025:
[----:B------:R-:W-:Y:S05]  /*f200*/  BSYNC B1 ;  /* 0x0000000000017941 */ /* 0x000fea0003800000 */
.L_x_8023:
        /* <DEDUP_REMOVED lines=16> */
.L_x_8029:
[----:B------:R-:W-:Y:S05]  /*f310*/  BSYNC B2 ;  /* 0x0000000000027941 */ /* 0x000fea0003800000 */
.L_x_8028:
        /* <DEDUP_REMOVED lines=43> */
.L_x_8027:
[----:B------:R-:W-:Y:S05]  /*f5d0*/  BSYNC B1 ;  /* 0x0000000000017941 */ /* 0x000fea0003800000 */
.L_x_8026:
        /* <DEDUP_REMOVED lines=15> */
.L_x_8030:
        /* <DEDUP_REMOVED lines=12> */
.L_x_8033:
[----:B------:R-:W-:-:S07]  /*f790*/  IMAD.MOV.U32 R138, RZ, RZ, R146 ;  /* 0x000000ffff8a7224 */ /* 0x000fce00078e0092 */
.L_x_8034:
[----:B------:R-:W-:Y:S05]  /*f7a0*/  BSYNC B1 ;  /* 0x0000000000017941 */ /* 0x000fea0003800000 */
.L_x_8032:
        /* <DEDUP_REMOVED lines=16> */
.L_x_8038:
[----:B------:R-:W-:Y:S05]  /*f8b0*/  BSYNC B2 ;  /* 0x0000000000027941 */ /* 0x000fea0003800000 */
.L_x_8037:
        /* <DEDUP_REMOVED lines=43> */
.L_x_8036:
[----:B------:R-:W-:Y:S05]  /*fb70*/  BSYNC B1 ;  /* 0x0000000000017941 */ /* 0x000fea0003800000 */
.L_x_8035:
        /* <DEDUP_REMOVED lines=10> */
.L_x_8031:
        /* <DEDUP_REMOVED lines=12> */
.L_x_8040:
[----:B------:R-:W-:-:S07]  /*fce0*/  MOV R177, R146 ;  /* 0x0000009200b17202 */ /* 0x000fce0000000f00 */
.L_x_8041:
[----:B------:R-:W-:Y:S05]  /*fcf0*/  BSYNC B1 ;  /* 0x0000000000017941 */ /* 0x000fea0003800000 */
.L_x_8039:
        /* <DEDUP_REMOVED lines=16> */
.L_x_8045:
[----:B------:R-:W-:Y:S05]  /*fe00*/  BSYNC B2 ;  /* 0x0000000000027941 */ /* 0x000fea0003800000 */
.L_x_8044:
        /* <DEDUP_REMOVED lines=43> */
.L_x_8043:
[----:B------:R-:W-:Y:S05]  /*100c0*/  BSYNC B1 ;  /* 0x0000000000017941 */ /* 0x000fea0003800000 */
.L_x_8042:
        /* <DEDUP_REMOVED lines=15> */
.L_x_8046:
        /* <DEDUP_REMOVED lines=12> */
.L_x_8049:
[----:B------:R-:W-:-:S07]  /*10280*/  IMAD.MOV.U32 R137, RZ, RZ, R146 ;  /* 0x000000ffff897224 */ /* 0x000fce00078e0092 */
.L_x_8050:
[----:B------:R-:W-:Y:S05]  /*10290*/  BSYNC B1 ;  /* 0x0000000000017941 */ /* 0x000fea0003800000 */
.L_x_8048:
        /* <DEDUP_REMOVED lines=16> */
.L_x_8054:
[----:B------:R-:W-:Y:S05]  /*103a0*/  BSYNC B2 ;  /* 0x0000000000027941 */ /* 0x000fea0003800000 */
.L_x_8053:
        /* <DEDUP_REMOVED lines=43> */
.L_x_8052:
[----:B------:R-:W-:Y:S05]  /*10660*/  BSYNC B1 ;  /* 0x0000000000017941 */ /* 0x000fea0003800000 */
.L_x_8051:
        /* <DEDUP_REMOVED lines=10> */
.L_x_8047:
        /* <DEDUP_REMOVED lines=12> */
.L_x_8056:
[----:B------:R-:W-:-:S07]  /*107d0*/  MOV R191, R146 ;  /* 0x0000009200bf7202 */ /* 0x000fce0000000f00 */
.L_x_8057:
[----:B------:R-:W-:Y:S05]  /*107e0*/  BSYNC B1 ;  /* 0x0000000000017941 */ /* 0x000fea0003800000 */
.L_x_8055:
        /* <DEDUP_REMOVED lines=16> */
.L_x_8061:
[----:B------:R-:W-:Y:S05]  /*108f0*/  BSYNC B2 ;  /* 0x0000000000027941 */ /* 0x000fea0003800000 */
.L_x_8060:
        /* <DEDUP_REMOVED lines=43> */
.L_x_8059:
[----:B------:R-:W-:Y:S05]  /*10bb0*/  BSYNC B1 ;  /* 0x0000000000017941 */ /* 0x000fea0003800000 */
.L_x_8058:
        /* <DEDUP_REMOVED lines=9> */
[----:B------:R-:W-:Y:S02]  /*10c50*/  HADD2.F32 R66, -RZ, R62.H1_H1 ;  /* 0x3000003eff427230 */ /* 0x000fe40000004100 */
[----:B------:R-:W-:-:S03]  /*10c60*/  IMAD.MOV.U32 R64, RZ, RZ, R65 ;  /* 0x000000ffff407224 */ /* 0x000fc600078e0041 */
[----:B------:R-:W-:Y:S01]  /*10c70*/  FADD.FTZ R191, R66, R191 ;  /* 0x000000bf42bf7221 */ /* 0x000fe20000010000 */
[----:B------:R-:W-:Y:S06]  /*10c80*/  BRA `(.L_x_8063) ;  /* 0x0000000400547947 */ /* 0x000fec0003800000 */
.L_x_8062:
        /* <DEDUP_REMOVED lines=12> */
.L_x_8065:
[----:B------:R-:W-:-:S07]  /*10d50*/  IMAD.MOV.U32 R66, RZ, RZ, R146 ;  /* 0x000000ffff427224 */ /* 0x000fce00078e0092 */
.L_x_8066:
[----:B------:R-:W-:Y:S05]  /*10d60*/  BSYNC B1 ;  /* 0x0000000000017941 */ /* 0x000fea0003800000 */
.L_x_8064:
        /* <DEDUP_REMOVED lines=16> */
.L_x_8070:
[----:B------:R-:W-:Y:S05]  /*10e70*/  BSYNC B2 ;  /* 0x0000000000027941 */ /* 0x000fea0003800000 */
.L_x_8069:
        /* <DEDUP_REMOVED lines=43> */
.L_x_8068:
[----:B------:R-:W-:Y:S05]  /*11130*/  BSYNC B1 ;  /* 0x0000000000017941 */ /* 0x000fea0003800000 */
.L_x_8067:
        /* <DEDUP_REMOVED lines=10> */
.L_x_8063:
        /* <DEDUP_REMOVED lines=12> */
.L_x_8072:
[----:B------:R-:W-:-:S07]  /*112a0*/  MOV R66, R146 ;  /* 0x0000009200427202 */ /* 0x000fce0000000f00 */
.L_x_8073:
[----:B------:R-:W-:Y:S05]  /*112b0*/  BSYNC B1 ;  /* 0x0000000000017941 */ /* 0x000fea0003800000 */
.L_x_8071:
        /* <DEDUP_REMOVED lines=16> */
.L_x_8077:
[----:B------:R-:W-:Y:S05]  /*113c0*/  BSYNC B2 ;  /* 0x0000000000027941 */ /* 0x000fea0003800000 */
.L_x_8076:
        /* <DEDUP_REMOVED lines=43> */
.L_x_8075:
[----:B------:R-:W-:Y:S05]  /*11680*/  BSYNC B1 ;  /* 0x0000000000017941 */ /* 0x000fea0003800000 */
.L_x_8074:
        /* <DEDUP_REMOVED lines=9> */
[----:B------:R-:W-:Y:S02]  /*11720*/  HADD2.F32 R133, -RZ, R63.H0_H0 ;  /* 0x2000003fff857230 */ /* 0x000fe40000004100 */
[----:B------:R-:W-:-:S03]  /*11730*/  IMAD.MOV.U32 R64, RZ, RZ, R65 ;  /* 0x000000ffff407224 */ /* 0x000fc600078e0041 */
[----:B------:R-:W-:Y:S01]  /*11740*/  FADD.FTZ R192, R133, R192 ;  /* 0x000000c085c07221 */ /* 0x000fe20000010000 */
[----:B------:R-:W-:Y:S06]  /*11750*/  BRA `(.L_x_8079) ;  /* 0x0000000400547947 */ /* 0x000fec0003800000 */
.L_x_8078:
        /* <DEDUP_REMOVED lines=12> */
.L_x_8081:
[----:B------:R-:W-:-:S07]  /*11820*/  IMAD.MOV.U32 R66, RZ, RZ, R146 ;  /* 0x000000ffff427224 */ /* 0x000fce00078e0092 */
.L_x_8082:
[----:B------:R-:W-:Y:S05]  /*11830*/  BSYNC B1 ;  /* 0x0000000000017941 */ /* 0x000fea0003800000 */
.L_x_8080:
        /* <DEDUP_REMOVED lines=16> */
.L_x_8086:
[----:B------:R-:W-:Y:S05]  /*11940*/  BSYNC B2 ;  /* 0x0000000000027941 */ /* 0x000fea0003800000 */
.L_x_8085:
        /* <DEDUP_REMOVED lines=43> */
.L_x_8084:
[----:B------:R-:W-:Y:S05]  /*11c00*/  BSYNC B1 ;  /* 0x0000000000017941 */ /* 0x000fea0003800000 */
.L_x_8083:
        /* <DEDUP_REMOVED lines=10> */
.L_x_8079:
        /* <DEDUP_REMOVED lines=12> */
.L_x_8088:
[----:B------:R-:W-:-:S07]  /*11d70*/  MOV R66, R146 ;  /* 0x0000009200427202 */ /* 0x000fce0000000f00 */
.L_x_8089:
[----:B------:R-:W-:Y:S05]  /*11d80*/  BSYNC B1 ;  /* 0x0000000000017941 */ /* 0x000fea0003800000 */
.L_x_8087:
        /* <DEDUP_REMOVED lines=16> */
.L_x_8093:
[----:B------:R-:W-:Y:S05]  /*11e90*/  BSYNC B2 ;  /* 0x0000000000027941 */ /* 0x000fea0003800000 */
.L_x_8092:
        /* <DEDUP_REMOVED lines=43> */
.L_x_8091:
[----:B------:R-:W-:Y:S05]  /*12150*/  BSYNC B1 ;  /* 0x0000000000017941 */ /* 0x000fea0003800000 */
.L_x_8090:
        /* <DEDUP_REMOVED lines=13> */
.L_x_8094:
        /* <DEDUP_REMOVED lines=12> */
.L_x_8097:
[----:B------:R-:W-:-:S07]  /*122f0*/  IMAD.MOV.U32 R134, RZ, RZ, R146 ;  /* 0x000000ffff867224 */ /* 0x000fce00078e0092 */
.L_x_8098:
[----:B------:R-:W-:Y:S05]  /*12300*/  BSYNC B1 ;  /* 0x0000000000017941 */ /* 0x000fea0003800000 */
.L_x_8096:
        /* <DEDUP_REMOVED lines=16> */
.L_x_8102:
[----:B------:R-:W-:Y:S05]  /*12410*/  BSYNC B2 ;  /* 0x0000000000027941 */ /* 0x000fea0003800000 */
.L_x_8101:
        /* <DEDUP_REMOVED lines=41> */
[----:B------:R-:W-:Y:S02]  /*126b0*/  LOP3.LUT R148, R65, UR37, R148, 0x96, !PT ;  /* 0x0000002541947c12 */ /* 0x000fe4000f8e9694 */
[----:B------:R-:W-:-:S07]  /*126c0*/  MOV R144, R64 ;  /* 0x0000004000907202 */ /* 0x000fce0000000f00 */
.L_x_8100:
[----:B------:R-:W-:Y:S05]  /*126d0*/  BSYNC B1 ;  /* 0x0000000000017941 */ /* 0x000fea0003800000 */
.L_x_8099:
        /* <DEDUP_REMOVED lines=10> */
.L_x_8095:
        /* <DEDUP_REMOVED lines=54> */
.L_x_8103:
[----:B------:R-:W-:-:S07]  /*12ae0*/  VIADD R209, R209, 0x80 ;  /* 0x00000080d1d17836 */ /* 0x000fce0000000000 */
.L_x_7974:
[----:B------:R-:W-:Y:S05]  /*12af0*/  BSYNC B0 ;  /* 0x0000000000007941 */ /* 0x000fea0003800000 */
.L_x_7973:
        /* <DEDUP_REMOVED lines=29> */
.L_x_8107:
[----:B------:R-:W-:-:S07]  /*12cd0*/  MOV R154, R146 ;  /* 0x00000092009a7202 */ /* 0x000fce0000000f00 */
.L_x_8108:
[----:B------:R-:W-:Y:S05]  /*12ce0*/  BSYNC B1 ;  /* 0x0000000000017941 */ /* 0x000fea0003800000 */
.L_x_8106:
        /* <DEDUP_REMOVED lines=16> */
.L_x_8112:
[----:B------:R-:W-:Y:S05]  /*12df0*/  BSYNC B2 ;  /* 0x0000000000027941 */ /* 0x000fea0003800000 */
.L_x_8111:
        /* <DEDUP_REMOVED lines=43> */
.L_x_8110:
[----:B------:R-:W-:Y:S05]  /*130b0*/  BSYNC B1 ;  /* 0x0000000000017941 */ /* 0x000fea0003800000 */
.L_x_8109:
        /* <DEDUP_REMOVED lines=20> */
.L_x_8113:
        /* <DEDUP_REMOVED lines=12> */
.L_x_8116:
[----:B------:R-:W-:-:S07]  /*132c0*/  IMAD.MOV.U32 R141, RZ, RZ, R146 ;  /* 0x000000ffff8d7224 */ /* 0x000fce00078e0092 */
.L_x_8117:
[----:B------:R-:W-:Y:S05]  /*132d0*/  BSYNC B1 ;  /* 0x0000000000017941 */ /* 0x000fea0003800000 */
.L_x_8115:
        /* <DEDUP_REMOVED lines=16> */
.L_x_8121:
[----:B------:R-:W-:Y:S05]  /*133e0*/  BSYNC B2 ;  /* 0x0000000000027941 */ /* 0x000fea0003800000 */
.L_x_8120:
        /* <DEDUP_REMOVED lines=43> */
.L_x_8119:
[----:B------:R-:W-:Y:S05]  /*136a0*/  BSYNC B1 ;  /* 0x0000000000017941 */ /* 0x000fea0003800000 */
.L_x_8118:
        /* <DEDUP_REMOVED lines=10> */
.L_x_8114:
        /* <DEDUP_REMOVED lines=12> */
.L_x_8123:
[----:B------:R-:W-:-:S07]  /*13810*/  IMAD.MOV.U32 R178, RZ, RZ, R146 ;  /* 0x000000ffffb27224 */ /* 0x000fce00078e0092 */
.L_x_8124:
[----:B------:R-:W-:Y:S05]  /*13820*/  BSYNC B1 ;  /* 0x0000000000017941 */ /* 0x000fea0003800000 */
.L_x_8122:
        /* <DEDUP_REMOVED lines=16> */
.L_x_8128:
[----:B------:R-:W-:Y:S05]  /*13930*/  BSYNC B2 ;  /* 0x0000000000027941 */ /* 0x000fea0003800000 */
.L_x_8127:
        /* <DEDUP_REMOVED lines=43> */
.L_x_8126:
[----:B------:R-:W-:Y:S05]  /*13bf0*/  BSYNC B1 ;  /* 0x0000000000017941 */ /* 0x000fea0003800000 */
.L_x_8125:
        /* <DEDUP_REMOVED lines=15> */
.L_x_8129:
        /* <DEDUP_REMOVED lines=12> */
.L_x_8132:
[----:B------:R-:W-:-:S07]  /*13db0*/  IMAD.MOV.U32 R64, RZ, RZ, R146 ;  /* 0x000000ffff407224 */ /* 0x000fce00078e0092 */
.L_x_8133:
[----:B------:R-:W-:Y:S05]  /*13dc0*/  BSYNC B1 ;  /* 0x0000000000017941 */ /* 0x000fea0003800000 */
.L_x_8131:
        /* <DEDUP_REMOVED lines=16> */
.L_x_8137:
[----:B------:R-:W-:Y:S05]  /*13ed0*/  BSYNC B2 ;  /* 0x0000000000027941 */ /* 0x000fea0003800000 */
.L_x_8136:
        /* <DEDUP_REMOVED lines=43> */
.L_x_8135:
[----:B------:R-:W-:Y:S05]  /*14190*/  BSYNC B1 ;  /* 0x0000000000017941 */ /* 0x000fea0003800000 */
.L_x_8134:
        /* <DEDUP_REMOVED lines=10> */
.L_x_8130:
        /* <DEDUP_REMOVED lines=12> */
.L_x_8139:
[----:B------:R-:W-:-:S07]  /*14300*/  MOV R64, R146 ;  /* 0x0000009200407202 */ /* 0x000fce0000000f00 */
.L_x_8140:
[----:B------:R-:W-:Y:S05]  /*14310*/  BSYNC B1 ;  /* 0x0000000000017941 */ /* 0x000fea0003800000 */
.L_x_8138:
        /* <DEDUP_REMOVED lines=16> */
.L_x_8144:
[----:B------:R-:W-:Y:S05]  /*14420*/  BSYNC B2 ;  /* 0x0000000000027941 */ /* 0x000fea0003800000 */
.L_x_8143:
        /* <DEDUP_REMOVED lines=43> */
.L_x_8142:
[----:B------:R-:W-:Y:S05]  /*146e0*/  BSYNC B1 ;  /* 0x0000000000017941 */ /* 0x000fea0003800000 */
.L_x_8141:
        /* <DEDUP_REMOVED lines=15> */
.L_x_8145:
        /* <DEDUP_REMOVED lines=12> */
.L_x_8148:
[----:B------:R-:W-:-:S07]  /*148a0*/  MOV R64, R146 ;  /* 0x0000009200407202 */ /* 0x000fce0000000f00 */
.L_x_8149:
[----:B------:R-:W-:Y:S05]  /*148b0*/  BSYNC B1 ;  /* 0x0000000000017941 */ /* 0x000fea0003800000 */
.L_x_8147:
        /* <DEDUP_REMOVED lines=16> */
.L_x_8153:
[----:B------:R-:W-:Y:S05]  /*149c0*/  BSYNC B2 ;  /* 0x0000000000027941 */ /* 0x000fea0003800000 */
.L_x_8152:
        /* <DEDUP_REMOVED lines=43> */
.L_x_8151:
[----:B------:R-:W-:Y:S05]  /*14c80*/  BSYNC B1 ;  /* 0x0000000000017941 */ /* 0x000fea0003800000 */
.L_x_8150:
        /* <DEDUP_REMOVED lines=10> */
.L_x_8146:
        /* <DEDUP_REMOVED lines=12> */
.L_x_8155:
[----:B------:R-:W-:-:S07]  /*14df0*/  MOV R64, R146 ;  /* 0x0000009200407202 */ /* 0x000fce0000000f00 */
.L_x_8156:
[----:B------:R-:W-:Y:S05]  /*14e00*/  BSYNC B1 ;  /* 0x0000000000017941 */ /* 0x000fea0003800000 */
.L_x_8154:
        /* <DEDUP_REMOVED lines=16> */
.L_x_8160:
[----:B------:R-:W-:Y:S05]  /*14f10*/  BSYNC B2 ;  /* 0x0000000000027941 */ /* 0x000fea0003800000 */
.L_x_8159:
        /* <DEDUP_REMOVED lines=43> */
.L_x_8158:
[----:B------:R-:W-:Y:S05]  /*151d0*/  BSYNC B1 ;  /* 0x0000000000017941 */ /* 0x000fea0003800000 */
.L_x_8157:
        /* <DEDUP_REMOVED lines=15> */
.L_x_8161:
        /* <DEDUP_REMOVED lines=12> */
.L_x_8164:
[----:B------:R-:W-:-:S07]  /*15390*/  MOV R138, R146 ;  /* 0x00000092008a7202 */ /* 0x000fce0000000f00 */
.L_x_8165:
[----:B------:R-:W-:Y:S05]  /*153a0*/  BSYNC B1 ;  /* 0x0000000000017941 */ /* 0x000fea0003800000 */
.L_x_8163:
        /* <DEDUP_REMOVED lines=16> */
.L_x_8169:
[----:B------:R-:W-:Y:S05]  /*154b0*/  BSYNC B2 ;  /* 0x0000000000027941 */ /* 0x000fea0003800000 */
.L_x_8168:
        /* <DEDUP_REMOVED lines=43> */
.L_x_8167:
[----:B------:R-:W-:Y:S05]  /*15770*/  BSYNC B1 ;  /* 0x0000000000017941 */ /* 0x000fea0003800000 */
.L_x_8166:
        /* <DEDUP_REMOVED lines=10> */
.L_x_8162:
        /* <DEDUP_REMOVED lines=12> */
.L_x_8171:
[----:B------:R-:W-:-:S07]  /*158e0*/  MOV R179, R146 ;  /* 0x0000009200b37202 */ /* 0x000fce0000000f00 */
.L_x_8172:
[----:B------:R-:W-:Y:S05]  /*158f0*/  BSYNC B1 ;  /* 0x0000000000017941 */ /* 0x000fea0003800000 */
.L_x_8170:
        /* <DEDUP_REMOVED lines=16> */
.L_x_8176:
[----:B------:R-:W-:Y:S05]  /*15a00*/  BSYNC B2 ;  /* 0x0000000000027941 */ /* 0x000fea0003800000 */
.L_x_8175:
        /* <DEDUP_REMOVED lines=43> */
.L_x_8174:
[----:B------:R-:W-:Y:S05]  /*15cc0*/  BSYNC B1 ;  /* 0x0000000000017941 */ /* 0x000fea0003800000 */
.L_x_8173:
        /* <DEDUP_REMOVED lines=15> */
.L_x_8177:
        /* <DEDUP_REMOVED lines=12> */
.L_x_8180:
[----:B------:R-:W-:-:S07]  /*15e80*/  MOV R137, R146 ;  /* 0x0000009200897202 */ /* 0x000fce0000000f00 */
.L_x_8181:
[----:B------:R-:W-:Y:S05]  /*15e90*/  BSYNC B1 ;  /* 0x0000000000017941 */ /* 0x000fea0003800000 */
.L_x_8179:
        /* <DEDUP_REMOVED lines=16> */
.L_x_8185:
[----:B------:R-:W-:Y:S05]  /*15fa0*/  BSYNC B2 ;  /* 0x0000000000027941 */ /* 0x000fea0003800000 */
.L_x_8184:
        /* <DEDUP_REMOVED lines=43> */
.L_x_8183:
[----:B------:R-:W-:Y:S05]  /*16260*/  BSYNC B1 ;  /* 0x0000000000017941 */ /* 0x000fea0003800000 */
.L_x_8182:
        /* <DEDUP_REMOVED lines=10> */
.L_x_8178:
        /* <DEDUP_REMOVED lines=12> */
.L_x_8187:
[----:B------:R-:W-:-:S07]  /*163d0*/  MOV R193, R146 ;  /* 0x0000009200c17202 */ /* 0x000fce0000000f00 */
.L_x_8188:
[----:B------:R-:W-:Y:S05]  /*163e0*/  BSYNC B1 ;  /* 0x0000000000017941 */ /* 0x000fea0003800000 */
.L_x_8186:
        /* <DEDUP_REMOVED lines=16> */
.L_x_8192:
[----:B------:R-:W-:Y:S05]  /*164f0*/  BSYNC B2 ;  /* 0x0000000000027941 */ /* 0x000fea0003800000 */
.L_x_8191:
        /* <DEDUP_REMOVED lines=43> */
.L_x_8190:
[----:B------:R-:W-:Y:S05]  /*167b0*/  BSYNC B1 ;  /* 0x0000000000017941 */ /* 0x000fea0003800000 */
.L_x_8189:
        /* <DEDUP_REMOVED lines=13> */
.L_x_8193:
        /* <DEDUP_REMOVED lines=12> */
.L_x_8196:
[----:B------:R-:W-:-:S07]  /*16950*/  MOV R66, R146 ;  /* 0x0000009200427202 */ /* 0x000fce0000000f00 */
.L_x_8197:
[----:B------:R-:W-:Y:S05]  /*16960*/  BSYNC B1 ;  /* 0x0000000000017941 */ /* 0x000fea0003800000 */
.L_x_8195:
        /* <DEDUP_REMOVED lines=16> */
.L_x_8201:
[----:B------:R-:W-:Y:S05]  /*16a70*/  BSYNC B2 ;  /* 0x0000000000027941 */ /* 0x000fea0003800000 */
.L_x_8200:
        /* <DEDUP_REMOVED lines=43> */
.L_x_8199:
[----:B------:R-:W-:Y:S05]  /*16d30*/  BSYNC B1 ;  /* 0x0000000000017941 */ /* 0x000fea0003800000 */
.L_x_8198:
        /* <DEDUP_REMOVED lines=10> */
.L_x_8194:
        /* <DEDUP_REMOVED lines=12> */
.L_x_8203:
[----:B------:R-:W-:-:S07]  /*16ea0*/  MOV R66, R146 ;  /* 0x0000009200427202 */ /* 0x000fce0000000f00 */
.L_x_8204:
[----:B------:R-:W-:Y:S05]  /*16eb0*/  BSYNC B1 ;  /* 0x0000000000017941 */ /* 0x000fea0003800000 */
.L_x_8202:
        /* <DEDUP_REMOVED lines=16> */
.L_x_8208:
[----:B------:R-:W-:Y:S05]  /*16fc0*/  BSYNC B2 ;  /* 0x0000000000027941 */ /* 0x000fea0003800000 */
.L_x_8207:
        /* <DEDUP_REMOVED lines=43> */
.L_x_8206:
[----:B------:R-:W-:Y:S05]  /*17280*/  BSYNC B1 ;  /* 0x0000000000017941 */ /* 0x000fea0003800000 */
.L_x_8205:
        /* <DEDUP_REMOVED lines=13> */
.L_x_8209:
        /* <DEDUP_REMOVED lines=12> */
.L_x_8212:
[----:B------:R-:W-:-:S07]  /*17420*/  MOV R66, R146 ;  /* 0x0000009200427202 */ /* 0x000fce0000000f00 */
.L_x_8213:
[----:B------:R-:W-:Y:S05]  /*17430*/  BSYNC B1 ;  /* 0x0000000000017941 */ /* 0x000fea0003800000 */
.L_x_8211:
        /* <DEDUP_REMOVED lines=16> */
.L_x_8217:
[----:B------:R-:W-:Y:S05]  /*17540*/  BSYNC B2 ;  /* 0x0000000000027941 */ /* 0x000fea0003800000 */
.L_x_8216:
        /* <DEDUP_REMOVED lines=43> */
.L_x_8215:
[----:B------:R-:W-:Y:S05]  /*17800*/  BSYNC B1 ;  /* 0x0000000000017941 */ /* 0x000fea0003800000 */
.L_x_8214:
        /* <DEDUP_REMOVED lines=10> */
.L_x_8210:
        /* <DEDUP_REMOVED lines=12> */
.L_x_8219:
[----:B------:R-:W-:-:S07]  /*17970*/  MOV R66, R146 ;  /* 0x0000009200427202 */ /* 0x000fce0000000f00 */
.L_x_8220:
[----:B------:R-:W-:Y:S05]  /*17980*/  BSYNC B1 ;  /* 0x0000000000017941 */ /* 0x000fea0003800000 */
.L_x_8218:
        /* <DEDUP_REMOVED lines=16> */
.L_x_8224:
[----:B------:R-:W-:Y:S05]  /*17a90*/  BSYNC B2 ;  /* 0x0000000000027941 */ /* 0x000fea0003800000 */
.L_x_8223:
        /* <DEDUP_REMOVED lines=43> */
.L_x_8222:
[----:B------:R-:W-:Y:S05]  /*17d50*/  BSYNC B1 ;  /* 0x0000000000017941 */ /* 0x000fea0003800000 */
.L_x_8221:
        /* <DEDUP_REMOVED lines=13> */
.L_x_8225:
        /* <DEDUP_REMOVED lines=12> */
.L_x_8228:
[----:B------:R-:W-:-:S07]  /*17ef0*/  MOV R134, R146 ;  /* 0x0000009200867202 */ /* 0x000fce0000000f00 */
.L_x_8229:
[----:B------:R-:W-:Y:S05]  /*17f00*/  BSYNC B1 ;  /* 0x0000000000017941 */ /* 0x000fea0003800000 */
.L_x_8227:
        /* <DEDUP_REMOVED lines=16> */
.L_x_8233:
[----:B------:R-:W-:Y:S05]  /*18010*/  BSYNC B2 ;  /* 0x0000000000027941 */ /* 0x000fea0003800000 */
.L_x_8232:
        /* <DEDUP_REMOVED lines=43> */
.L_x_8231:
[----:B------:R-:W-:Y:S05]  /*182d0*/  BSYNC B1 ;  /* 0x0000000000017941 */ /* 0x000fea0003800000 */
.L_x_8230:
        /* <DEDUP_REMOVED lines=10> */
.L_x_8226:
        /* <DEDUP_REMOVED lines=54> */
.L_x_8234:
[----:B------:R-:W-:-:S07]  /*186e0*/  IADD3 R209, R209, 0x80, RZ ;  /* 0x00000080d1d17810 */ /* 0x000fce0007ffe0ff */
.L_x_8105:
[----:B------:R-:W-:Y:S05]  /*186f0*/  BSYNC B0 ;  /* 0x0000000000007941 */ /* 0x000fea0003800000 */
.L_x_8104:
        /* <DEDUP_REMOVED lines=29> */
.L_x_8238:
[----:B------:R-:W-:-:S07]  /*188d0*/  IMAD.MOV.U32 R155, RZ, RZ, R146 ;  /* 0x000000ffff9b7224 */ /* 0x000fce00078e0092 */
.L_x_8239:
[----:B------:R-:W-:Y:S05]  /*188e0*/  BSYNC B1 ;  /* 0x0000000000017941 */ /* 0x000fea0003800000 */
.L_x_8237:
        /* <DEDUP_REMOVED lines=16> */
.L_x_8243:
[----:B------:R-:W-:Y:S05]  /*189f0*/  BSYNC B2 ;  /* 0x0000000000027941 */ /* 0x000fea0003800000 */
.L_x_8242:
        /* <DEDUP_REMOVED lines=43> */
.L_x_8241:
[----:B------:R-:W-:Y:S05]  /*18cb0*/  BSYNC B1 ;  /* 0x0000000000017941 */ /* 0x000fea0003800000 */
.L_x_8240:
        /* <DEDUP_REMOVED lines=20> */
.L_x_8244:
        /* <DEDUP_REMOVED lines=12> */
.L_x_8247:
[----:B------:R-:W-:-:S07]  /*18ec0*/  MOV R141, R146 ;  /* 0x00000092008d7202 */ /* 0x000fce0000000f00 */
.L_x_8248:
[----:B------:R-:W-:Y:S05]  /*18ed0*/  BSYNC B1 ;  /* 0x0000000000017941 */ /* 0x000fea0003800000 */
.L_x_8246:
        /* <DEDUP_REMOVED lines=16> */
.L_x_8252:
[----:B------:R-:W-:Y:S05]  /*18fe0*/  BSYNC B2 ;  /* 0x0000000000027941 */ /* 0x000fea0003800000 */
.L_x_8251:
        /* <DEDUP_REMOVED lines=43> */
.L_x_8250:
[----:B------:R-:W-:Y:S05]  /*192a0*/  BSYNC B1 ;  /* 0x0000000000017941 */ /* 0x000fea0003800000 */
.L_x_8249:
        /* <DEDUP_REMOVED lines=10> */
.L_x_8245:
        /* <DEDUP_REMOVED lines=12> */
.L_x_8254:
[----:B------:R-:W-:-:S07]  /*19410*/  MOV R180, R146 ;  /* 0x0000009200b47202 */ /* 0x000fce0000000f00 */
.L_x_8255:
[----:B------:R-:W-:Y:S05]  /*19420*/  BSYNC B1 ;  /* 0x0000000000017941 */ /* 0x000fea0003800000 */
.L_x_8253:
        /* <DEDUP_REMOVED lines=16> */
.L_x_8259:
[----:B------:R-:W-:Y:S05]  /*19530*/  BSYNC B2 ;  /* 0x0000000000027941 */ /* 0x000fea0003800000 */
.L_x_8258:
        /* <DEDUP_REMOVED lines=43> */
.L_x_8257:
[----:B------:R-:W-:Y:S05]  /*197f0*/  BSYNC B1 ;  /* 0x0000000000017941 */ /* 0x000fea0003800000 */
.L_x_8256:
        /* <DEDUP_REMOVED lines=15> */
.L_x_8260:
        /* <DEDUP_REMOVED lines=12> */
.L_x_8263:
[----:B------:R-:W-:-:S07]  /*199b0*/  MOV R64, R146 ;  /* 0x0000009200407202 */ /* 0x000fce0000000f00 */
.L_x_8264:
[----:B------:R-:W-:Y:S05]  /*199c0*/  BSYNC B1 ;  /* 0x0000000000017941 */ /* 0x000fea0003800000 */
.L_x_8262:
        /* <DEDUP_REMOVED lines=16> */
.L_x_8268:
[----:B------:R-:W-:Y:S05]  /*19ad0*/  BSYNC B2 ;  /* 0x0000000000027941 */ /* 0x000fea0003800000 */
.L_x_8267:
        /* <DEDUP_REMOVED lines=43> */
.L_x_8266:
[----:B------:R-:W-:Y:S05]  /*19d90*/  BSYNC B1 ;  /* 0x0000000000017941 */ /* 0x000fea0003800000 */
.L_x_8265:
        /* <DEDUP_REMOVED lines=10> */
.L_x_8261:
        /* <DEDUP_REMOVED lines=12> */
.L_x_8270:
[----:B------:R-:W-:-:S07]  /*19f00*/  MOV R64, R146 ;  /* 0x0000009200407202 */ /* 0x000fce0000000f00 */
.L_x_8271:
[----:B------:R-:W-:Y:S05]  /*19f10*/  BSYNC B1 ;  /* 0x0000000000017941 */ /* 0x000fea0003800000 */
.L_x_8269:
        /* <DEDUP_REMOVED lines=16> */
.L_x_8275:
[----:B------:R-:W-:Y:S05]  /*1a020*/  BSYNC B2 ;  /* 0x0000000000027941 */ /* 0x000fea0003800000 */
.L_x_8274:
        /* <DEDUP_REMOVED lines=43> */
.L_x_8273:
[----:B------:R-:W-:Y:S05]  /*1a2e0*/  BSYNC B1 ;  /* 0x0000000000017941 */ /* 0x000fea0003800000 */
.L_x_8272:
        /* <DEDUP_REMOVED lines=15> */
.L_x_8276:
        /* <DEDUP_REMOVED lines=12> */
.L_x_8279:
[----:B------:R-:W-:-:S07]  /*1a4a0*/  MOV R64, R146 ;  /* 0x0000009200407202 */ /* 0x000fce0000000f00 */
.L_x_8280:
[----:B------:R-:W-:Y:S05]  /*1a4b0*/  BSYNC B1 ;  /* 0x0000000000017941 */ /* 0x000fea0003800000 */
.L_x_8278:
        /* <DEDUP_REMOVED lines=16> */
.L_x_8284:
[----:B------:R-:W-:Y:S05]  /*1a5c0*/  BSYNC B2 ;  /* 0x0000000000027941 */ /* 0x000fea0003800000 */
.L_x_8283:
        /* <DEDUP_REMOVED lines=43> */
.L_x_8282:
[----:B------:R-:W-:Y:S05]  /*1a880*/  BSYNC B1 ;  /* 0x0000000000017941 */ /* 0x000fea0003800000 */
.L_x_8281:
        /* <DEDUP_REMOVED lines=10> */
.L_x_8277:
        /* <DEDUP_REMOVED lines=12> */
.L_x_8286:
[----:B------:R-:W-:-:S07]  /*1a9f0*/  MOV R64, R146 ;  /* 0x0000009200407202 */ /* 0x000fce0000000f00 */
.L_x_8287:
[----:B------:R-:W-:Y:S05]  /*1aa00*/  BSYNC B1 ;  /* 0x0000000000017941 */ /* 0x000fea0003800000 */
.L_x_8285:
        /* <DEDUP_REMOVED lines=16> */
.L_x_8291:
[----:B------:R-:W-:Y:S05]  /*1ab10*/  BSYNC B2 ;  /* 0x0000000000027941 */ /* 0x000fea0003800000 */
.L_x_8290:
        /* <DEDUP_REMOVED lines=43> */
.L_x_8289:
[----:B------:R-:W-:Y:S05]  /*1add0*/  BSYNC B1 ;  /* 0x0000000000017941 */ /* 0x000fea0003800000 */
.L_x_8288:
        /* <DEDUP_REMOVED lines=15> */
.L_x_8292:
        /* <DEDUP_REMOVED lines=12> */
.L_x_8295:
[----:B------:R-:W-:-:S07]  /*1af90*/  MOV R138, R146 ;  /* 0x00000092008a7202 */ /* 0x000fce0000000f00 */
.L_x_8296:
[----:B------:R-:W-:Y:S05]  /*1afa0*/  BSYNC B1 ;  /* 0x0000000000017941 */ /* 0x000fea0003800000 */
.L_x_8294:
        /* <DEDUP_REMOVED lines=16> */
.L_x_8300:
[----:B------:R-:W-:Y:S05]  /*1b0b0*/  BSYNC B2 ;  /* 0x0000000000027941 */ /* 0x000fea0003800000 */
.L_x_8299:
        /* <DEDUP_REMOVED lines=43> */
.L_x_8298:
[----:B------:R-:W-:Y:S05]  /*1b370*/  BSYNC B1 ;  /* 0x0000000000017941 */ /* 0x000fea0003800000 */
.L_x_8297:
        /* <DEDUP_REMOVED lines=10> */
.L_x_8293:
        /* <DEDUP_REMOVED lines=12> */
.L_x_8302:
[----:B------:R-:W-:-:S07]  /*1b4e0*/  MOV R181, R146 ;  /* 0x0000009200b57202 */ /* 0x000fce0000000f00 */
.L_x_8303:
[----:B------:R-:W-:Y:S05]  /*1b4f0*/  BSYNC B1 ;  /* 0x0000000000017941 */ /* 0x000fea0003800000 */
.L_x_8301:
        /* <DEDUP_REMOVED lines=16> */
.L_x_8307:
[----:B------:R-:W-:Y:S05]  /*1b600*/  BSYNC B2 ;  /* 0x0000000000027941 */ /* 0x000fea0003800000 */
.L_x_8306:
        /* <DEDUP_REMOVED lines=43> */
.L_x_8305:
[----:B------:R-:W-:Y:S05]  /*1b8c0*/  BSYNC B1 ;  /* 0x0000000000017941 */ /* 0x000fea0003800000 */
.L_x_8304:
        /* <DEDUP_REMOVED lines=15> */
.L_x_8308:
        /* <DEDUP_REMOVED lines=12> */
.L_x_8311:
[----:B------:R-:W-:-:S07]  /*1ba80*/  MOV R137, R146 ;  /* 0x0000009200897202 */ /* 0x000fce0000000f00 */
.L_x_8312:
[----:B------:R-:W-:Y:S05]  /*1ba90*/  BSYNC B1 ;  /* 0x0000000000017941 */ /* 0x000fea0003800000 */
.L_x_8310:
        /* <DEDUP_REMOVED lines=16> */
.L_x_8316:
[----:B------:R-:W-:Y:S05]  /*1bba0*/  BSYNC B2 ;  /* 0x0000000000027941 */ /* 0x000fea0003800000 */
.L_x_8315:
        /* <DEDUP_REMOVED lines=43> */
.L_x_8314:
[----:B------:R-:W-:Y:S05]  /*1be60*/  BSYNC B1 ;  /* 0x0000000000017941 */ /* 0x000fea0003800000 */
.L_x_8313:
        /* <DEDUP_REMOVED lines=10> */
.L_x_8309:
        /* <DEDUP_REMOVED lines=12> */
.L_x_8318:
[----:B------:R-:W-:-:S07]  /*1bfd0*/  MOV R195, R146 ;  /* 0x0000009200c37202 */ /* 0x000fce0000000f00 */
.L_x_8319:
[----:B------:R-:W-:Y:S05]  /*1bfe0*/  BSYNC B1 ;  /* 0x0000000000017941 */ /* 0x000fea0003800000 */
.L_x_8317:
        /* <DEDUP_REMOVED lines=16> */
.L_x_8323:
[----:B------:R-:W-:Y:S05]  /*1c0f0*/  BSYNC B2 ;  /* 0x0000000000027941 */ /* 0x000fea0003800000 */
.L_x_8322:
        /* <DEDUP_REMOVED lines=43> */
.L_x_8321:
[----:B------:R-:W-:Y:S05]  /*1c3b0*/  BSYNC B1 ;  /* 0x0000000000017941 */ /* 0x000fea0003800000 */
.L_x_8320:
        /* <DEDUP_REMOVED lines=13> */
.L_x_8324:
        /* <DEDUP_REMOVED lines=12> */
.L_x_8327:
[----:B------:R-:W-:-:S07]  /*1c550*/  MOV R66, R146 ;  /* 0x0000009200427202 */ /* 0x000fce0000000f00 */
.L_x_8328:
[----:B------:R-:W-:Y:S05]  /*1c560*/  BSYNC B1 ;  /* 0x0000000000017941 */ /* 0x000fea0003800000 */
.L_x_8326:
        /* <DEDUP_REMOVED lines=16> */
.L_x_8332:
[----:B------:R-:W-:Y:S05]  /*1c670*/  BSYNC B2 ;  /* 0x0000000000027941 */ /* 0x000fea0003800000 */
.L_x_8331:
        /* <DEDUP_REMOVED lines=43> */
.L_x_8330:
[----:B------:R-:W-:Y:S05]  /*1c930*/  BSYNC B1 ;  /* 0x0000000000017941 */ /* 0x000fea0003800000 */
.L_x_8329:
        /* <DEDUP_REMOVED lines=10> */
.L_x_8325:
        /* <DEDUP_REMOVED lines=12> */
.L_x_8334:
[----:B------:R-:W-:-:S07]  /*1caa0*/  MOV R66, R146 ;  /* 0x0000009200427202 */ /* 0x000fce0000000f00 */
.L_x_8335:
[----:B------:R-:W-:Y:S05]  /*1cab0*/  BSYNC B1 ;  /* 0x0000000000017941 */ /* 0x000fea0003800000 */
.L_x_8333:
        /* <DEDUP_REMOVED lines=16> */
.L_x_8339:
[----:B------:R-:W-:Y:S05]  /*1cbc0*/  BSYNC B2 ;  /* 0x0000000000027941 */ /* 0x000fea0003800000 */
.L_x_8338:
        /* <DEDUP_REMOVED lines=43> */
.L_x_8337:
[----:B------:R-:W-:Y:S05]  /*1ce80*/  BSYNC B1 ;  /* 0x0000000000017941 */ /* 0x000fea0003800000 */
.L_x_8336:
        /* <DEDUP_REMOVED lines=13> */
.L_x_8340:
        /* <DEDUP_REMOVED lines=12> */
.L_x_8343:
[----:B------:R-:W-:-:S07]  /*1d020*/  MOV R66, R146 ;  /* 0x0000009200427202 */ /* 0x000fce0000000f00 */
.L_x_8344:
[----:B------:R-:W-:Y:S05]  /*1d030*/  BSYNC B1 ;  /* 0x0000000000017941 */ /* 0x000fea0003800000 */
.L_x_8342:
        /* <DEDUP_REMOVED lines=16> */
.L_x_8348:
[----:B------:R-:W-:Y:S05]  /*1d140*/  BSYNC B2 ;  /* 0x0000000000027941 */ /* 0x000fea0003800000 */
.L_x_8347:
        /* <DEDUP_REMOVED lines=43> */
.L_x_8346:
[----:B------:R-:W-:Y:S05]  /*1d400*/  BSYNC B1 ;  /* 0x0000000000017941 */ /* 0x000fea0003800000 */
.L_x_8345:
        /* <DEDUP_REMOVED lines=10> */
.L_x_8341:
        /* <DEDUP_REMOVED lines=12> */
.L_x_8350:
[----:B------:R-:W-:-:S07]  /*1d570*/  MOV R66, R146 ;  /* 0x0000009200427202 */ /* 0x000fce0000000f00 */
.L_x_8351:
[----:B------:R-:W-:Y:S05]  /*1d580*/  BSYNC B1 ;  /* 0x0000000000017941 */ /* 0x000fea0003800000 */
.L_x_8349:
        /* <DEDUP_REMOVED lines=16> */
.L_x_8355:
[----:B------:R-:W-:Y:S05]  /*1d690*/  BSYNC B2 ;  /* 0x0000000000027941 */ /* 0x000fea0003800000 */
.L_x_8354:
        /* <DEDUP_REMOVED lines=43> */
.L_x_8353:
[----:B------:R-:W-:Y:S05]  /*1d950*/  BSYNC B1 ;  /* 0x0000000000017941 */ /* 0x000fea0003800000 */
.L_x_8352:
        /* <DEDUP_REMOVED lines=13> */
.L_x_8356:
        /* <DEDUP_REMOVED lines=12> */
.L_x_8359:
[----:B------:R-:W-:-:S07]  /*1daf0*/  MOV R134, R146 ;  /* 0x0000009200867202 */ /* 0x000fce0000000f00 */
.L_x_8360:
[----:B------:R-:W-:Y:S05]  /*1db00*/  BSYNC B1 ;  /* 0x0000000000017941 */ /* 0x000fea0003800000 */
.L_x_8358:
        /* <DEDUP_REMOVED lines=16> */
.L_x_8364:
[----:B------:R-:W-:Y:S05]  /*1dc10*/  BSYNC B2 ;  /* 0x0000000000027941 */ /* 0x000fea0003800000 */
.L_x_8363:
        /* <DEDUP_REMOVED lines=43> */
.L_x_8362:
[----:B------:R-:W-:Y:S05]  /*1ded0*/  BSYNC B1 ;  /* 0x0000000000017941 */ /* 0x000fea0003800000 */
.L_x_8361:
        /* <DEDUP_REMOVED lines=10> */
.L_x_8357:
        /* <DEDUP_REMOVED lines=54> */
.L_x_8365:
[----:B------:R-:W-:-:S07]  /*1e2e0*/  IADD3 R209, R209, 0x80, RZ ;  /* 0x00000080d1d17810 */ /* 0x000fce0007ffe0ff */
.L_x_8236:
[----:B------:R-:W-:Y:S05]  /*1e2f0*/  BSYNC B0 ;  /* 0x0000000000007941 */ /* 0x000fea0003800000 */
.L_x_8235:
        /* <DEDUP_REMOVED lines=29> */
.L_x_8369:
[----:B------:R-:W-:-:S07]  /*1e4d0*/  IMAD.MOV.U32 R156, RZ, RZ, R146 ;  /* 0x000000ffff9c7224 */ /* 0x000fce00078e0092 */
.L_x_8370:
[----:B------:R-:W-:Y:S05]  /*1e4e0*/  BSYNC B1 ;  /* 0x0000000000017941 */ /* 0x000fea0003800000 */
.L_x_8368:
        /* <DEDUP_REMOVED lines=16> */
.L_x_8374:
[----:B------:R-:W-:Y:S05]  /*1e5f0*/  BSYNC B2 ;  /* 0x0000000000027941 */ /* 0x000fea0003800000 */
.L_x_8373:
        /* <DEDUP_REMOVED lines=43> */
.L_x_8372:
[----:B------:R-:W-:Y:S05]  /*1e8b0*/  BSYNC B1 ;  /* 0x0000000000017941 */ /* 0x000fea0003800000 */
.L_x_8371:
        /* <DEDUP_REMOVED lines=20> */
.L_x_8375:
        /* <DEDUP_REMOVED lines=12> */
.L_x_8378:
[----:B------:R-:W-:-:S07]  /*1eac0*/  MOV R141, R146 ;  /* 0x00000092008d7202 */ /* 0x000fce0000000f00 */
.L_x_8379:
[----:B------:R-:W-:Y:S05]  /*1ead0*/  BSYNC B1 ;  /* 0x0000000000017941 */ /* 0x000fea0003800000 */
.L_x_8377:
        /* <DEDUP_REMOVED lines=16> */
.L_x_8383:
[----:B------:R-:W-:Y:S05]  /*1ebe0*/  BSYNC B2 ;  /* 0x0000000000027941 */ /* 0x000fea0003800000 */
.L_x_8382:
        /* <DEDUP_REMOVED lines=43> */
.L_x_8381:
[----:B------:R-:W-:Y:S05]  /*1eea0*/  BSYNC B1 ;  /* 0x0000000000017941 */ /* 0x000fea0003800000 */
.L_x_8380:
        /* <DEDUP_REMOVED lines=10> */
.L_x_8376:
        /* <DEDUP_REMOVED lines=12> */
.L_x_8385:
[----:B------:R-:W-:-:S07]  /*1f010*/  MOV R182, R146 ;  /* 0x0000009200b67202 */ /* 0x000fce0000000f00 */
.L_x_8386:
[----:B------:R-:W-:Y:S05]  /*1f020*/  BSYNC B1 ;  /* 0x0000000000017941 */ /* 0x000fea0003800000 */
.L_x_8384:
        /* <DEDUP_REMOVED lines=16> */
.L_x_8390:
[----:B------:R-:W-:Y:S05]  /*1f130*/  BSYNC B2 ;  /* 0x0000000000027941 */ /* 0x000fea0003800000 */
.L_x_8389:
        /* <DEDUP_REMOVED lines=43> */
.L_x_8388:
[----:B------:R-:W-:Y:S05]  /*1f3f0*/  BSYNC B1 ;  /* 0x0000000000017941 */ /* 0x000fea0003800000 */
.L_x_8387:
        /* <DEDUP_REMOVED lines=15> */
.L_x_8391:
        /* <DEDUP_REMOVED lines=12> */
.L_x_8394:
[----:B------:R-:W-:-:S07]  /*1f5b0*/  MOV R64, R146 ;  /* 0x0000009200407202 */ /* 0x000fce0000000f00 */
.L_x_8395:
[----:B------:R-:W-:Y:S05]  /*1f5c0*/  BSYNC B1 ;  /* 0x0000000000017941 */ /* 0x000fea0003800000 */
.L_x_8393:
        /* <DEDUP_REMOVED lines=16> */
.L_x_8399:
[----:B------:R-:W-:Y:S05]  /*1f6d0*/  BSYNC B2 ;  /* 0x0000000000027941 */ /* 0x000fea0003800000 */
.L_x_8398:
        /* <DEDUP_REMOVED lines=43> */
.L_x_8397:
[----:B------:R-:W-:Y:S05]  /*1f990*/  BSYNC B1 ;  /* 0x0000000000017941 */ /* 0x000fea0003800000 */
.L_x_8396:
        /* <DEDUP_REMOVED lines=10> */
.L_x_8392:
        /* <DEDUP_REMOVED lines=12> */
.L_x_8401:
[----:B------:R-:W-:-:S07]  /*1fb00*/  MOV R64, R146 ;  /* 0x0000009200407202 */ /* 0x000fce0000000f00 */
.L_x_8402:
[----:B------:R-:W-:Y:S05]  /*1fb10*/  BSYNC B1 ;  /* 0x0000000000017941 */ /* 0x000fea0003800000 */
.L_x_8400:
        /* <DEDUP_REMOVED lines=16> */
.L_x_8406:
[----:B------:R-:W-:Y:S05]  /*1fc20*/  BSYNC B2 ;  /* 0x0000000000027941 */ /* 0x000fea0003800000 */
.L_x_8405:
        /* <DEDUP_REMOVED lines=43> */
.L_x_8404:
[----:B------:R-:W-:Y:S05]  /*1fee0*/  BSYNC B1 ;  /* 0x0000000000017941 */ /* 0x000fea0003800000 */
.L_x_8403:
        /* <DEDUP_REMOVED lines=15> */
.L_x_8407:
        /* <DEDUP_REMOVED lines=12> */
.L_x_8410:
[----:B------:R-:W-:-:S07]  /*200a0*/  MOV R64, R146 ;  /* 0x0000009200407202 */ /* 0x000fce0000000f00 */
.L_x_8411:
[----:B------:R-:W-:Y:S05]  /*200b0*/  BSYNC B1 ;  /* 0x0000000000017941 */ /* 0x000fea0003800000 */
.L_x_8409:
        /* <DEDUP_REMOVED lines=16> */
.L_x_8415:
[----:B------:R-:W-:Y:S05]  /*201c0*/  BSYNC B2 ;  /* 0x0000000000027941 */ /* 0x000fea0003800000 */
.L_x_8414:
        /* <DEDUP_REMOVED lines=43> */
.L_x_8413:
[----:B------:R-:W-:Y:S05]  /*20480*/  BSYNC B1 ;  /* 0x0000000000017941 */ /* 0x000fea0003800000 */
.L_x_8412:
        /* <DEDUP_REMOVED lines=10> */
.L_x_8408:
        /* <DEDUP_REMOVED lines=12> */
.L_x_8417:
[----:B------:R-:W-:-:S07]  /*205f0*/  MOV R64, R146 ;  /* 0x0000009200407202 */ /* 0x000fce0000000f00 */
.L_x_8418:
[----:B------:R-:W-:Y:S05]  /*20600*/  BSYNC B1 ;  /* 0x0000000000017941 */ /* 0x000fea0003800000 */
.L_x_8416:
        /* <DEDUP_REMOVED lines=16> */
.L_x_8422:
[----:B------:R-:W-:Y:S05]  /*20710*/  BSYNC B2 ;  /* 0x0000000000027941 */ /* 0x000fea0003800000 */
.L_x_8421:
        /* <DEDUP_REMOVED lines=43> */
.L_x_8420:
[----:B------:R-:W-:Y:S05]  /*209d0*/  BSYNC B1 ;  /* 0x0000000000017941 */ /* 0x000fea0003800000 */
.L_x_8419:
        /* <DEDUP_REMOVED lines=15> */
.L_x_8423:
        /* <DEDUP_REMOVED lines=12> */
.L_x_8426:
[----:B------:R-:W-:-:S07]  /*20b90*/  MOV R138, R146 ;  /* 0x00000092008a7202 */ /* 0x000fce0000000f00 */
.L_x_8427:
[----:B------:R-:W-:Y:S05]  /*20ba0*/  BSYNC B1 ;  /* 0x0000000000017941 */ /* 0x000fea0003800000 */
.L_x_8425:
        /* <DEDUP_REMOVED lines=16> */
.L_x_8431:
[----:B------:R-:W-:Y:S05]  /*20cb0*/  BSYNC B2 ;  /* 0x0000000000027941 */ /* 0x000fea0003800000 */
.L_x_8430:
        /* <DEDUP_REMOVED lines=43> */
.L_x_8429:
[----:B------:R-:W-:Y:S05]  /*20f70*/  BSYNC B1 ;  /* 0x0000000000017941 */ /* 0x000fea0003800000 */
.L_x_8428:
        /* <DEDUP_REMOVED lines=10> */
.L_x_8424:
        /* <DEDUP_REMOVED lines=12> */
.L_x_8433:
[----:B------:R-:W-:-:S07]  /*210e0*/  MOV R183, R146 ;  /* 0x0000009200b77202 */ /* 0x000fce0000000f00 */
.L_x_8434:
[----:B------:R-:W-:Y:S05]  /*210f0*/  BSYNC B1 ;  /* 0x0000000000017941 */ /* 0x000fea0003800000 */
.L_x_8432:
        /* <DEDUP_REMOVED lines=16> */
.L_x_8438:
[----:B------:R-:W-:Y:S05]  /*21200*/  BSYNC B2 ;  /* 0x0000000000027941 */ /* 0x000fea0003800000 */
.L_x_8437:
        /* <DEDUP_REMOVED lines=43> */
.L_x_8436:
[----:B------:R-:W-:Y:S05]  /*214c0*/  BSYNC B1 ;  /* 0x0000000000017941 */ /* 0x000fea0003800000 */
.L_x_8435:
        /* <DEDUP_REMOVED lines=15> */
.L_x_8439:
        /* <DEDUP_REMOVED lines=12> */
.L_x_8442:
[----:B------:R-:W-:-:S07]  /*21680*/  MOV R137, R146 ;  /* 0x0000009200897202 */ /* 0x000fce0000000f00 */
.L_x_8443:
[----:B------:R-:W-:Y:S05]  /*21690*/  BSYNC B1 ;  /* 0x0000000000017941 */ /* 0x000fea0003800000 */
.L_x_8441:
        /* <DEDUP_REMOVED lines=16> */
.L_x_8447:
[----:B------:R-:W-:Y:S05]  /*217a0*/  BSYNC B2 ;  /* 0x0000000000027941 */ /* 0x000fea0003800000 */
.L_x_8446:
        /* <DEDUP_REMOVED lines=43> */
.L_x_8445:
[----:B------:R-:W-:Y:S05]  /*21a60*/  BSYNC B1 ;  /* 0x0000000000017941 */ /* 0x000fea0003800000 */
.L_x_8444:
        /* <DEDUP_REMOVED lines=10> */
.L_x_8440:
        /* <DEDUP_REMOVED lines=12> */
.L_x_8449:
[----:B------:R-:W-:-:S07]  /*21bd0*/  MOV R197, R146 ;  /* 0x0000009200c57202 */ /* 0x000fce0000000f00 */
.L_x_8450:
[----:B------:R-:W-:Y:S05]  /*21be0*/  BSYNC B1 ;  /* 0x0000000000017941 */ /* 0x000fea0003800000 */
.L_x_8448:
        /* <DEDUP_REMOVED lines=16> */
.L_x_8454:
[----:B------:R-:W-:Y:S05]  /*21cf0*/  BSYNC B2 ;  /* 0x0000000000027941 */ /* 0x000fea0003800000 */
.L_x_8453:
        /* <DEDUP_REMOVED lines=43> */
.L_x_8452:
[----:B------:R-:W-:Y:S05]  /*21fb0*/  BSYNC B1 ;  /* 0x0000000000017941 */ /* 0x000fea0003800000 */
.L_x_8451:
        /* <DEDUP_REMOVED lines=13> */
.L_x_8455:
        /* <DEDUP_REMOVED lines=12> */
.L_x_8458:
[----:B------:R-:W-:-:S07]  /*22150*/  MOV R66, R146 ;  /* 0x0000009200427202 */ /* 0x000fce0000000f00 */
.L_x_8459:
[----:B------:R-:W-:Y:S05]  /*22160*/  BSYNC B1 ;  /* 0x0000000000017941 */ /* 0x000fea0003800000 */
.L_x_8457:
        /* <DEDUP_REMOVED lines=16> */
.L_x_8463:
[----:B------:R-:W-:Y:S05]  /*22270*/  BSYNC B2 ;  /* 0x0000000000027941 */ /* 0x000fea0003800000 */
.L_x_8462:
        /* <DEDUP_REMOVED lines=43> */
.L_x_8461:
[----:B------:R-:W-:Y:S05]  /*22530*/  BSYNC B1 ;  /* 0x0000000000017941 */ /* 0x000fea0003800000 */
.L_x_8460:
        /* <DEDUP_REMOVED lines=10> */
.L_x_8456:
        /* <DEDUP_REMOVED lines=12> */
.L_x_8465:
[----:B------:R-:W-:-:S07]  /*226a0*/  MOV R66, R146 ;  /* 0x0000009200427202 */ /* 0x000fce0000000f00 */
.L_x_8466:
[----:B------:R-:W-:Y:S05]  /*226b0*/  BSYNC B1 ;  /* 0x0000000000017941 */ /* 0x000fea0003800000 */
.L_x_8464:
        /* <DEDUP_REMOVED lines=16> */
.L_x_8470:
[----:B------:R-:W-:Y:S05]  /*227c0*/  BSYNC B2 ;  /* 0x0000000000027941 */ /* 0x000fea0003800000 */
.L_x_8469:
        /* <DEDUP_REMOVED lines=43> */
.L_x_8468:
[----:B------:R-:W-:Y:S05]  /*22a80*/  BSYNC B1 ;  /* 0x0000000000017941 */ /* 0x000fea0003800000 */
.L_x_8467:
        /* <DEDUP_REMOVED lines=13> */
.L_x_8471:
        /* <DEDUP_REMOVED lines=12> */
.L_x_8474:
[----:B------:R-:W-:-:S07]  /*22c20*/  MOV R66, R146 ;  /* 0x0000009200427202 */ /* 0x000fce0000000f00 */
.L_x_8475:
[----:B------:R-:W-:Y:S05]  /*22c30*/  BSYNC B1 ;  /* 0x0000000000017941 */ /* 0x000fea0003800000 */
.L_x_8473:
        /* <DEDUP_REMOVED lines=16> */
.L_x_8479:
[----:B------:R-:W-:Y:S05]  /*22d40*/  BSYNC B2 ;  /* 0x0000000000027941 */ /* 0x000fea0003800000 */
.L_x_8478:
        /* <DEDUP_REMOVED lines=43> */
.L_x_8477:
[----:B------:R-:W-:Y:S05]  /*23000*/  BSYNC B1 ;  /* 0x0000000000017941 */ /* 0x000fea0003800000 */
.L_x_8476:
        /* <DEDUP_REMOVED lines=10> */
.L_x_8472:
        /* <DEDUP_REMOVED lines=12> */
.L_x_8481:
[----:B------:R-:W-:-:S07]  /*23170*/  MOV R66, R146 ;  /* 0x0000009200427202 */ /* 0x000fce0000000f00 */
.L_x_8482:
[----:B------:R-:W-:Y:S05]  /*23180*/  BSYNC B1 ;  /* 0x0000000000017941 */ /* 0x000fea0003800000 */
.L_x_8480:
        /* <DEDUP_REMOVED lines=16> */
.L_x_8486:
[----:B------:R-:W-:Y:S05]  /*23290*/  BSYNC B2 ;  /* 0x0000000000027941 */ /* 0x000fea0003800000 */
.L_x_8485:
        /* <DEDUP_REMOVED lines=43> */
.L_x_8484:
[----:B------:R-:W-:Y:S05]  /*23550*/  BSYNC B1 ;  /* 0x0000000000017941 */ /* 0x000fea0003800000 */
.L_x_8483:
        /* <DEDUP_REMOVED lines=13> */
.L_x_8487:
        /* <DEDUP_REMOVED lines=12> */
.L_x_8490:
[----:B------:R-:W-:-:S07]  /*236f0*/  MOV R134, R146 ;  /* 0x0000009200867202 */ /* 0x000fce0000000f00 */
.L_x_8491:
[----:B------:R-:W-:Y:S05]  /*23700*/  BSYNC B1 ;  /* 0x0000000000017941 */ /* 0x000fea0003800000 */
.L_x_8489:
        /* <DEDUP_REMOVED lines=16> */
.L_x_8495:
[----:B------:R-:W-:Y:S05]  /*23810*/  BSYNC B2 ;  /* 0x0000000000027941 */ /* 0x000fea0003800000 */
.L_x_8494:
        /* <DEDUP_REMOVED lines=43> */
.L_x_8493:
[----:B------:R-:W-:Y:S05]  /*23ad0*/  BSYNC B1 ;  /* 0x0000000000017941 */ /* 0x000fea0003800000 */
.L_x_8492:
        /* <DEDUP_REMOVED lines=10> */
.L_x_8488:
        /* <DEDUP_REMOVED lines=54> */
.L_x_8496:
[----:B------:R-:W-:-:S07]  /*23ee0*/  IADD3 R209, R209, 0x80, RZ ;  /* 0x00000080d1d17810 */ /* 0x000fce0007ffe0ff */
.L_x_8367:
[----:B------:R-:W-:Y:S05]  /*23ef0*/  BSYNC B0 ;  /* 0x0000000000007941 */ /* 0x000fea0003800000 */
.L_x_8366:
        /* <DEDUP_REMOVED lines=29> */
.L_x_8500:
[----:B------:R-:W-:-:S07]  /*240d0*/  IMAD.MOV.U32 R157, RZ, RZ, R146 ;  /* 0x000000ffff9d7224 */ /* 0x000fce00078e0092 */
.L_x_8501:
[----:B------:R-:W-:Y:S05]  /*240e0*/  BSYNC B1 ;  /* 0x0000000000017941 */ /* 0x000fea0003800000 */
.L_x_8499:
        /* <DEDUP_REMOVED lines=16> */
.L_x_8505:
[----:B------:R-:W-:Y:S05]  /*241f0*/  BSYNC B2 ;  /* 0x0000000000027941 */ /* 0x000fea0003800000 */
.L_x_8504:
        /* <DEDUP_REMOVED lines=43> */
.L_x_8503:
[----:B------:R-:W-:Y:S05]  /*244b0*/  BSYNC B1 ;  /* 0x0000000000017941 */ /* 0x000fea0003800000 */
.L_x_8502:
        /* <DEDUP_REMOVED lines=20> */
.L_x_8506:
        /* <DEDUP_REMOVED lines=12> */
.L_x_8509:
[----:B------:R-:W-:-:S07]  /*246c0*/  MOV R141, R146 ;  /* 0x00000092008d7202 */ /* 0x000fce0000000f00 */
.L_x_8510:
[----:B------:R-:W-:Y:S05]  /*246d0*/  BSYNC B1 ;  /* 0x0000000000017941 */ /* 0x000fea0003800000 */
.L_x_8508:
        /* <DEDUP_REMOVED lines=16> */
.L_x_8514:
[----:B------:R-:W-:Y:S05]  /*247e0*/  BSYNC B2 ;  /* 0x0000000000027941 */ /* 0x000fea0003800000 */
.L_x_8513:
        /* <DEDUP_REMOVED lines=43> */
.L_x_8512:
[----:B------:R-:W-:Y:S05]  /*24aa0*/  BSYNC B1 ;  /* 0x0000000000017941 */ /* 0x000fea0003800000 */
.L_x_8511:
        /* <DEDUP_REMOVED lines=10> */
.L_x_8507:
        /* <DEDUP_REMOVED lines=12> */
.L_x_8516:
[----:B------:R-:W-:-:S07]  /*24c10*/  MOV R184, R146 ;  /* 0x0000009200b87202 */ /* 0x000fce0000000f00 */
.L_x_8517:
[----:B------:R-:W-:Y:S05]  /*24c20*/  BSYNC B1 ;  /* 0x0000000000017941 */ /* 0x000fea0003800000 */
.L_x_8515:
        /* <DEDUP_REMOVED lines=16> */
.L_x_8521:
[----:B------:R-:W-:Y:S05]  /*24d30*/  BSYNC B2 ;  /* 0x0000000000027941 */ /* 0x000fea0003800000 */
.L_x_8520:
        /* <DEDUP_REMOVED lines=43> */
.L_x_8519:
[----:B------:R-:W-:Y:S05]  /*24ff0*/  BSYNC B1 ;  /* 0x0000000000017941 */ /* 0x000fea0003800000 */
.L_x_8518:
        /* <DEDUP_REMOVED lines=15> */
.L_x_8522:
        /* <DEDUP_REMOVED lines=12> */
.L_x_8525:
[----:B------:R-:W-:-:S07]  /*251b0*/  MOV R64, R146 ;  /* 0x0000009200407202 */ /* 0x000fce0000000f00 */
.L_x_8526:
[----:B------:R-:W-:Y:S05]  /*251c0*/  BSYNC B1 ;  /* 0x0000000000017941 */ /* 0x000fea0003800000 */
.L_x_8524:
        /* <DEDUP_REMOVED lines=16> */
.L_x_8530:
[----:B------:R-:W-:Y:S05]  /*252d0*/  BSYNC B2 ;  /* 0x0000000000027941 */ /* 0x000fea0003800000 */
.L_x_8529:
        /* <DEDUP_REMOVED lines=43> */
.L_x_8528:
[----:B------:R-:W-:Y:S05]  /*25590*/  BSYNC B1 ;  /* 0x0000000000017941 */ /* 0x000fea0003800000 */
.L_x_8527:
        /* <DEDUP_REMOVED lines=10> */
.L_x_8523:
        /* <DEDUP_REMOVED lines=12> */
.L_x_8532:
[----:B------:R-:W-:-:S07]  /*25700*/  MOV R64, R146 ;  /* 0x0000009200407202 */ /* 0x000fce0000000f00 */
.L_x_8533:
[----:B------:R-:W-:Y:S05]  /*25710*/  BSYNC B1 ;  /* 0x0000000000017941 */ /* 0x000fea0003800000 */
.L_x_8531:
        /* <DEDUP_REMOVED lines=16> */
.L_x_8537:
[----:B------:R-:W-:Y:S05]  /*25820*/  BSYNC B2 ;  /* 0x0000000000027941 */ /* 0x000fea0003800000 */
.L_x_8536:
        /* <DEDUP_REMOVED lines=43> */
.L_x_8535:
[----:B------:R-:W-:Y:S05]  /*25ae0*/  BSYNC B1 ;  /* 0x0000000000017941 */ /* 0x000fea0003800000 */
.L_x_8534:
        /* <DEDUP_REMOVED lines=15> */
.L_x_8538:
        /* <DEDUP_REMOVED lines=12> */
.L_x_8541:
[----:B------:R-:W-:-:S07]  /*25ca0*/  MOV R64, R146 ;  /* 0x0000009200407202 */ /* 0x000fce0000000f00 */
.L_x_8542:
[----:B------:R-:W-:Y:S05]  /*25cb0*/  BSYNC B1 ;  /* 0x0000000000017941 */ /* 0x000fea0003800000 */
.L_x_8540:
        /* <DEDUP_REMOVED lines=16> */
.L_x_8546:
[----:B------:R-:W-:Y:S05]  /*25dc0*/  BSYNC B2 ;  /* 0x0000000000027941 */ /* 0x000fea0003800000 */
.L_x_8545:
        /* <DEDUP_REMOVED lines=43> */
.L_x_8544:
[----:B------:R-:W-:Y:S05]  /*26080*/  BSYNC B1 ;  /* 0x0000000000017941 */ /* 0x000fea0003800000 */
.L_x_8543:
        /* <DEDUP_REMOVED lines=10> */
.L_x_8539:
        /* <DEDUP_REMOVED lines=12> */
.L_x_8548:
[----:B------:R-:W-:-:S07]  /*261f0*/  MOV R64, R146 ;  /* 0x0000009200407202 */ /* 0x000fce0000000f00 */
.L_x_8549:
[----:B------:R-:W-:Y:S05]  /*26200*/  BSYNC B1 ;  /* 0x0000000000017941 */ /* 0x000fea0003800000 */
.L_x_8547:
        /* <DEDUP_REMOVED lines=16> */
.L_x_8553:
[----:B------:R-:W-:Y:S05]  /*26310*/  BSYNC B2 ;  /* 0x0000000000027941 */ /* 0x000fea0003800000 */
.L_x_8552:
        /* <DEDUP_REMOVED lines=43> */
.L_x_8551:
[----:B------:R-:W-:Y:S05]  /*265d0*/  BSYNC B1 ;  /* 0x0000000000017941 */ /* 0x000fea0003800000 */
.L_x_8550:
        /* <DEDUP_REMOVED lines=15> */
.L_x_8554:
        /* <DEDUP_REMOVED lines=12> */
.L_x_8557:
[----:B------:R-:W-:-:S07]  /*26790*/  MOV R138, R146 ;  /* 0x00000092008a7202 */ /* 0x000fce0000000f00 */
.L_x_8558:
[----:B------:R-:W-:Y:S05]  /*267a0*/  BSYNC B1 ;  /* 0x0000000000017941 */ /* 0x000fea0003800000 */
.L_x_8556:
        /* <DEDUP_REMOVED lines=16> */
.L_x_8562:
[----:B------:R-:W-:Y:S05]  /*268b0*/  BSYNC B2 ;  /* 0x0000000000027941 */ /* 0x000fea0003800000 */
.L_x_8561:
        /* <DEDUP_REMOVED lines=43> */
.L_x_8560:
[----:B------:R-:W-:Y:S05]  /*26b70*/  BSYNC B1 ;  /* 0x0000000000017941 */ /* 0x000fea0003800000 */
.L_x_8559:
        /* <DEDUP_REMOVED lines=10> */
.L_x_8555:
        /* <DEDUP_REMOVED lines=12> */
.L_x_8564:
[----:B------:R-:W-:-:S07]  /*26ce0*/  MOV R185, R146 ;  /* 0x0000009200b97202 */ /* 0x000fce0000000f00 */
.L_x_8565:
[----:B------:R-:W-:Y:S05]  /*26cf0*/  BSYNC B1 ;  /* 0x0000000000017941 */ /* 0x000fea0003800000 */
.L_x_8563:
        /* <DEDUP_REMOVED lines=16> */
.L_x_8569:
[----:B------:R-:W-:Y:S05]  /*26e00*/  BSYNC B2 ;  /* 0x0000000000027941 */ /* 0x000fea0003800000 */
.L_x_8568:
        /* <DEDUP_REMOVED lines=43> */
.L_x_8567:
[----:B------:R-:W-:Y:S05]  /*270c0*/  BSYNC B1 ;  /* 0x0000000000017941 */ /* 0x000fea0003800000 */
.L_x_8566:
        /* <DEDUP_REMOVED lines=15> */
.L_x_8570:
        /* <DEDUP_REMOVED lines=12> */
.L_x_8573:
[----:B------:R-:W-:-:S07]  /*27280*/  MOV R137, R146 ;  /* 0x0000009200897202 */ /* 0x000fce0000000f00 */
.L_x_8574:
[----:B------:R-:W-:Y:S05]  /*27290*/  BSYNC B1 ;  /* 0x0000000000017941 */ /* 0x000fea0003800000 */
.L_x_8572:
        /* <DEDUP_REMOVED lines=16> */
.L_x_8578:
[----:B------:R-:W-:Y:S05]  /*273a0*/  BSYNC B2 ;  /* 0x0000000000027941 */ /* 0x000fea0003800000 */
.L_x_8577:
        /* <DEDUP_REMOVED lines=43> */
.L_x_8576:
[----:B------:R-:W-:Y:S05]  /*27660*/  BSYNC B1 ;  /* 0x0000000000017941 */ /* 0x000fea0003800000 */
.L_x_8575:
        /* <DEDUP_REMOVED lines=10> */
.L_x_8571:
        /* <DEDUP_REMOVED lines=12> */
.L_x_8580:
[----:B------:R-:W-:-:S07]  /*277d0*/  MOV R199, R146 ;  /* 0x0000009200c77202 */ /* 0x000fce0000000f00 */
.L_x_8581:
[----:B------:R-:W-:Y:S05]  /*277e0*/  BSYNC B1 ;  /* 0x0000000000017941 */ /* 0x000fea0003800000 */
.L_x_8579:
        /* <DEDUP_REMOVED lines=16> */
.L_x_8585:
[----:B------:R-:W-:Y:S05]  /*278f0*/  BSYNC B2 ;  /* 0x0000000000027941 */ /* 0x000fea0003800000 */
.L_x_8584:
        /* <DEDUP_REMOVED lines=43> */
.L_x_8583:
[----:B------:R-:W-:Y:S05]  /*27bb0*/  BSYNC B1 ;  /* 0x0000000000017941 */ /* 0x000fea0003800000 */
.L_x_8582:
        /* <DEDUP_REMOVED lines=13> */
.L_x_8586:
        /* <DEDUP_REMOVED lines=12> */
.L_x_8589:
[----:B------:R-:W-:-:S07]  /*27d50*/  MOV R66, R146 ;  /* 0x0000009200427202 */ /* 0x000fce0000000f00 */
.L_x_8590:
[----:B------:R-:W-:Y:S05]  /*27d60*/  BSYNC B1 ;  /* 0x0000000000017941 */ /* 0x000fea0003800000 */
.L_x_8588:
        /* <DEDUP_REMOVED lines=16> */
.L_x_8594:
[----:B------:R-:W-:Y:S05]  /*27e70*/  BSYNC B2 ;  /* 0x0000000000027941 */ /* 0x000fea0003800000 */
.L_x_8593:
        /* <DEDUP_REMOVED lines=43> */
.L_x_8592:
[----:B------:R-:W-:Y:S05]  /*28130*/  BSYNC B1 ;  /* 0x0000000000017941 */ /* 0x000fea0003800000 */
.L_x_8591:
        /* <DEDUP_REMOVED lines=10> */
.L_x_8587:
        /* <DEDUP_REMOVED lines=12> */
.L_x_8596:
[----:B------:R-:W-:-:S07]  /*282a0*/  MOV R66, R146 ;  /* 0x0000009200427202 */ /* 0x000fce0000000f00 */
.L_x_8597:
[----:B------:R-:W-:Y:S05]  /*282b0*/  BSYNC B1 ;  /* 0x0000000000017941 */ /* 0x000fea0003800000 */
.L_x_8595:
        /* <DEDUP_REMOVED lines=16> */
.L_x_8601:
[----:B------:R-:W-:Y:S05]  /*283c0*/  BSYNC B2 ;  /* 0x0000000000027941 */ /* 0x000fea0003800000 */
.L_x_8600:
        /* <DEDUP_REMOVED lines=43> */
.L_x_8599:
[----:B------:R-:W-:Y:S05]  /*28680*/  BSYNC B1 ;  /* 0x0000000000017941 */ /* 0x000fea0003800000 */
.L_x_8598:
        /* <DEDUP_REMOVED lines=13> */
.L_x_8602:
        /* <DEDUP_REMOVED lines=12> */
.L_x_8605:
[----:B------:R-:W-:-:S07]  /*28820*/  MOV R66, R146 ;  /* 0x0000009200427202 */ /* 0x000fce0000000f00 */
.L_x_8606:
[----:B------:R-:W-:Y:S05]  /*28830*/  BSYNC B1 ;  /* 0x0000000000017941 */ /* 0x000fea0003800000 */
.L_x_8604:
        /* <DEDUP_REMOVED lines=16> */
.L_x_8610:
[----:B------:R-:W-:Y:S05]  /*28940*/  BSYNC B2 ;  /* 0x0000000000027941 */ /* 0x000fea0003800000 */
.L_x_8609:
        /* <DEDUP_REMOVED lines=43> */
.L_x_8608:
[----:B------:R-:W-:Y:S05]  /*28c00*/  BSYNC B1 ;  /* 0x0000000000017941 */ /* 0x000fea0003800000 */
.L_x_8607:
        /* <DEDUP_REMOVED lines=10> */
.L_x_8603:
        /* <DEDUP_REMOVED lines=12> */
.L_x_8612:
[----:B------:R-:W-:-:S07]  /*28d70*/  MOV R66, R146 ;  /* 0x0000009200427202 */ /* 0x000fce0000000f00 */
.L_x_8613:
[----:B------:R-:W-:Y:S05]  /*28d80*/  BSYNC B1 ;  /* 0x0000000000017941 */ /* 0x000fea0003800000 */
.L_x_8611:
        /* <DEDUP_REMOVED lines=16> */
.L_x_8617:
[----:B------:R-:W-:Y:S05]  /*28e90*/  BSYNC B2 ;  /* 0x0000000000027941 */ /* 0x000fea0003800000 */
.L_x_8616:
        /* <DEDUP_REMOVED lines=43> */
.L_x_8615:
[----:B------:R-:W-:Y:S05]  /*29150*/  BSYNC B1 ;  /* 0x0000000000017941 */ /* 0x000fea0003800000 */
.L_x_8614:
        /* <DEDUP_REMOVED lines=13> */
.L_x_8618:
        /* <DEDUP_REMOVED lines=12> */
.L_x_8621:
[----:B------:R-:W-:-:S07]  /*292f0*/  MOV R134, R146 ;  /* 0x0000009200867202 */ /* 0x000fce0000000f00 */
.L_x_8622:
[----:B------:R-:W-:Y:S05]  /*29300*/  BSYNC B1 ;  /* 0x0000000000017941 */ /* 0x000fea0003800000 */
.L_x_8620:
        /* <DEDUP_REMOVED lines=16> */
.L_x_8626:
[----:B------:R-:W-:Y:S05]  /*29410*/  BSYNC B2 ;  /* 0x0000000000027941 */ /* 0x000fea0003800000 */
.L_x_8625:
        /* <DEDUP_REMOVED lines=43> */
.L_x_8624:
[----:B------:R-:W-:Y:S05]  /*296d0*/  BSYNC B1 ;  /* 0x0000000000017941 */ /* 0x000fea0003800000 */
.L_x_8623:
        /* <DEDUP_REMOVED lines=10> */
.L_x_8619:
        /* <DEDUP_REMOVED lines=54> */
.L_x_8498:
[----:B------:R-:W-:Y:S05]  /*29ae0*/  BSYNC B0 ;  /* 0x0000000000007941 */ /* 0x000fea0003800000 */
.L_x_8497:
        /* <DEDUP_REMOVED lines=11> */
[----:B------:R-:W-:-:S02]  /*29ba0*/  LOP3.LUT R42, R42, 0xfffffffe, RZ, 0xc0, !PT ;  /* 0xfffffffe2a2a7812 */ /* 0x000fc400078ec0ff */
[----:B------:R-:W-:Y:S01]  /*29bb0*/  LOP3.LUT P6, RZ, R49, 0x1f, RZ, 0xc0, !PT ;  /* 0x0000001f31ff7812 */ /* 0x000fe200078cc0ff */
[----:B------:R-:W-:-:S04]  /*29bc0*/  FADD.FTZ R64, R173, R64 ;  /* 0x00000040ad407221 */ /* 0x000fc80000010000 */
[----:B------:R-:W-:-:S04]  /*29bd0*/  FADD.FTZ R65, R187, R64 ;  /* 0x00000040bb417221 */ /* 0x000fc80000010000 */
[----:B------:R-:W-:Y:S01]  /*29be0*/  FADD.FTZ R64, R188, R65 ;  /* 0x00000041bc407221 */ /* 0x000fe20000010000 */
[----:B------:R-:W-:-:S03]  /*29bf0*/  @P5 LOP3.LUT R42, R42, 0x1, RZ, 0xfc, !PT ;  /* 0x000000012a2a5812 */ /* 0x000fc600078efcff */
        /* <DEDUP_REMOVED lines=48> */
[----:B------:R-:W-:Y:S01]  /*29f00*/  FADD.FTZ R64, R184, R67 ;  /* 0x00000043b8407221 */ /* 0x000fe20000010000 */
[----:B------:R-:W-:-:S03]  /*29f10*/  SHF.R.U32.HI R67, RZ, 0x5, R49 ;  /* 0x00000005ff437819 */ /* 0x000fc60000011631 */
[----:B------:R-:W-:Y:S01]  /*29f20*/  FADD.FTZ R64, R185, R64 ;  /* 0x00000040b9407221 */ /* 0x000fe20000010000 */
[----:B------:R-:W-:-:S03]  /*29f30*/  LOP3.LUT R66, R67, 0x7fffffc, RZ, 0xc0, !PT ;  /* 0x07fffffc43427812 */ /* 0x000fc600078ec0ff */
[----:B------:R-:W-:Y:S01]  /*29f40*/  FADD.FTZ R133, R199, R64 ;  /* 0x00000040c7857221 */ /* 0x000fe20000010000 */
[----:B------:R-:W-:Y:S02]  /*29f50*/  @!P5 IADD3 R66, R66, 0x4, RZ ;  /* 0x000000044242d810 */ /* 0x000fe40007ffe0ff */
[----:B------:R-:W-:Y:S01]  /*29f60*/  ISETP.GT.U32.AND P5, PT, R44, 0x37f, PT ;  /* 0x0000037f2c00780c */ /* 0x000fe20003fa4070 */
[----:B------:R-:W-:-:S12]  /*29f70*/  FADD.FTZ R64, R200, R133 ;  /* 0x00000085c8407221 */ /* 0x000fd80000010000 */
        /* <DEDUP_REMOVED lines=136> */
.L_x_8653:
[----:B------:R-:W-:Y:S01]  /*2a800*/  LOP3.LUT P0, RZ, R49, 0x1f, RZ, 0xc0, !PT ;  /* 0x0000001f31ff7812 */ /* 0x000fe2000780c0ff */
[----:B------:R-:W-:Y:S05]  /*2a810*/  WARPSYNC.ALL ;  /* 0x0000000000007948 */ /* 0x000fea0003800000 */
[----:B------:R-:W-:-:S07]  /*2a820*/  LOP3.LUT R67, R67, 0x3, RZ, 0xc0, !PT ;  /* 0x0000000343437812 */ /* 0x000fce00078ec0ff */
[----:B------:R-:W2:Y:S01]  /*2a830*/  @!P0 S2R R132, SR_CgaCtaId ;  /* 0x0000000000848919 */ /* 0x000ea20000008800 */
[----:B------:R-:W-:-:S04]  /*2a840*/  @!P0 MOV R65, 0x400 ;  /* 0x0000040000418802 */ /* 0x000fc80000000f00 */
[----:B--2---:R-:W-:Y:S01]  /*2a850*/  @!P0 LEA R133, R132, R65, 0x18 ;  /* 0x0000004184858211 */ /* 0x004fe200078ec0ff */
[----:B------:R-:W-:Y:S02]  /*2a860*/  @!P0 IMAD.IADD R132, R66, 0x1, R67 ;  /* 0x0000000142848824 */ /* 0x000fe400078e0243 */
[----:B-1----:R-:W-:-:S03]  /*2a870*/  FADD.FTZ R65, R209, R210 ;  /* 0x000000d2d1417221 */ /* 0x002fc60000010000 */
[----:B------:R-:W-:Y:S02]  /*2a880*/  @!P0 LEA R132, R132, R133, 0x3 ;  /* 0x0000008584848211 */ /* 0x000fe400078e18ff */
[----:B------:R-:W-:-:S03]  /*2a890*/  LOP3.LUT R133, R49, 0x1f, RZ, 0xc0, !PT ;  /* 0x0000001f31857812 */ /* 0x000fc600078ec0ff */
        /* <DEDUP_REMOVED lines=11> */
[----:B------:R-:W-:Y:S01]  /*2a950*/  IMAD.MOV.U32 R66, RZ, RZ, RZ ;  /* 0x000000ffff427224 */ /* 0x000fe200078e00ff */
[----:B------:R-:W-:-:S03]  /*2a960*/  @!P0 MOV R66, R142 ;  /* 0x0000008e00428202 */ /* 0x000fc60000000f00 */
[----:B------:R-:W-:Y:S01]  /*2a970*/  @!P0 LDS.64 R64, [R132] ;  /* 0x0000000084408984 */ /* 0x000fe20000000a00 */
[----:B------:R-:W-:-:S03]  /*2a980*/  PLOP3.LUT P0, PT, PT, PT, UP0, 0x40, 0x0 ;  /* 0x000000000000781c */ /* 0x000fc60003f0e808 */
[----:B------:R-:W1:Y:S02]  /*2a990*/  SHFL.DOWN PT, R133, R66, 0x2, 0x1f ;  /* 0x08401f0042857f89 */ /* 0x000e6400000e0000 */
[----:B-1----:R-:W-:Y:S01]  /*2a9a0*/  IMAD.IADD R208, R133, 0x1, R66 ;  /* 0x0000000185d07824 */ /* 0x002fe200078e0242 */
[----:B------:R-:W-:Y:S02]  /*2a9b0*/  I2FP.F32.S32 R212, R133 ;  /* 0x0000008500d47245 */ /* 0x000fe40000201400 */
[----:B------:R-:W-:Y:S02]  /*2a9c0*/  I2FP.F32.S32 R133, R66 ;  /* 0x0000004200857245 */ /* 0x000fe40000201400 */
[----:B------:R-:W1:Y:S01]  /*2a9d0*/  SHFL.DOWN PT, R215, R208, 0x1, 0x1f ;  /* 0x08201f00d0d77f89 */ /* 0x000e6200000e0000 */
[----:B------:R-:W-:-:S04]  /*2a9e0*/  I2FP.F32.S32 R210, R208 ;  /* 0x000000d000d27245 */ /* 0x000fc80000201400 */
[----:B------:R-:W2:Y:S01]  /*2a9f0*/  MUFU.RCP R211, R210 ;  /* 0x000000d200d37308 */ /* 0x000ea20000001000 */
[----:B0-----:R-:W0:Y:S01]  /*2aa00*/  SHFL.DOWN PT, R209, R64, 0x2, 0x1f ;  /* 0x08401f0040d17f89 */ /* 0x001e2200000e0000 */
[-C--:B-1----:R-:W-:Y:S02]  /*2aa10*/  IADD3 R66, R208, R215.reuse, RZ ;  /* 0x000000d7d0427210 */ /* 0x082fe40007ffe0ff */
[----:B------:R-:W-:Y:S02]  /*2aa20*/  I2FP.F32.S32 R215, R215 ;  /* 0x000000d700d77245 */ /* 0x000fe40000201400 */
        /* <DEDUP_REMOVED lines=69> */
[----:B------:R-:W-:Y:S01]  /*2ae80*/  F2FP.F16.F32.PACK_AB R66, R211, R66 ;  /* 0x00000042d342723e */ /* 0x000fe200000000ff */
[----:B------:R-:W-:Y:S01]  /*2ae90*/  VIADD R186, R186, 0x80 ;  /* 0x00000080baba7836 */ /* 0x000fe20000000000 */
[----:B------:R-:W-:-:S05]  /*2aea0*/  F2FP.F16.F32.PACK_AB R67, R213, R218 ;  /* 0x000000dad543723e */ /* 0x000fca00000000ff */
[----:B------:R1:W-:Y:S02]  /*2aeb0*/  STG.E.128 desc[UR4][R132.64], R64 ;  /* 0x0000004084007986 */ /* 0x0003e4000c101d04 */
.L_x_8629:
[----:B------:R-:W-:Y:S05]  /*2aec0*/  BSYNC B0 ;  /* 0x0000000000007941 */ /* 0x000fea0003800000 */
.L_x_8628:
        /* <DEDUP_REMOVED lines=35> */
.L_x_8631:
[----:B------:R-:W-:Y:S05]  /*2b100*/  BSYNC B0 ;  /* 0x0000000000007941 */ /* 0x000fea0003800000 */
.L_x_8630:
        /* <DEDUP_REMOVED lines=35> */
.L_x_8633:
[----:B------:R-:W-:Y:S05]  /*2b340*/  BSYNC B0 ;  /* 0x0000000000007941 */ /* 0x000fea0003800000 */
.L_x_8632:
        /* <DEDUP_REMOVED lines=35> */
.L_x_8635:
[----:B------:R-:W-:Y:S05]  /*2b580*/  BSYNC B0 ;  /* 0x0000000000007941 */ /* 0x000fea0003800000 */
.L_x_8634:
        /* <DEDUP_REMOVED lines=35> */
.L_x_8637:
[----:B------:R-:W-:Y:S05]  /*2b7c0*/  BSYNC B0 ;  /* 0x0000000000007941 */ /* 0x000fea0003800000 */
.L_x_8636:
        /* <DEDUP_REMOVED lines=35> */
.L_x_8639:
[----:B------:R-:W-:Y:S05]  /*2ba00*/  BSYNC B0 ;  /* 0x0000000000007941 */ /* 0x000fea0003800000 */
.L_x_8638:
        /* <DEDUP_REMOVED lines=34> */
.L_x_8641:
[----:B------:R-:W-:Y:S05]  /*2bc30*/  BSYNC B0 ;  /* 0x0000000000007941 */ /* 0x000fea0003800000 */
.L_x_8640:
[----:B------:R-:W-:Y:S01]  /*2bc40*/  LOP3.LUT P0, RZ, R42, 0x1, RZ, 0xc0, !PT ;  /* 0x000000012aff7812 */ /* 0x000fe2000780c0ff */
[----:B------:R-:W-:-:S03]  /*2bc50*/  VIADD R43, R43, UR18 ;  /* 0x000000122b2b7c36 */ /* 0x000fc60008000000 */
[----:B------:R-:W-:Y:S02]  /*2bc60*/  SEL R208, RZ, 0x1, P0 ;  /* 0x00000001ffd07807 */ /* 0x000fe40000000000 */
[----:B------:R-:W-:-:S13]  /*2bc70*/  ISETP.GE.AND P0, PT, R43, UR19, PT ;  /* 0x000000132b007c0c */ /* 0x000fda000bf06270 */
[----:B------:R-:W-:Y:S05]  /*2bc80*/  @!P0 BRA `(.L_x_8642) ;  /* 0xfffffd5800888947 */ /* 0x000fea000383ffff */
[----:B------:R-:W-:Y:S05]  /*2bc90*/  EXIT ;  /* 0x000000000000794d */ /* 0x000fea0003800000 */
.L_x_8627:
[----:B------:R-:W-:Y:S01]  /*2bca0*/  HFMA2.MMA R214, -RZ, RZ, 0, 1.847743988037109375e-06 ;  /* 0x0000001fffd67435 */ /* 0x000fe200000001ff */
[----:B------:R-:W-:Y:S01]  /*2bcb0*/  MOV R212, R65 ;  /* 0x0000004100d47202 */ /* 0x000fe20000000f00 */
[----:B------:R-:W-:Y:S02]  /*2bcc0*/  IMAD.MOV.U32 R213, RZ, RZ, 0x1 ;  /* 0x00000001ffd57424 */ /* 0x000fe400078e00ff */
[----:B------:R-:W-:-:S07]  /*2bcd0*/  IMAD.MOV.U32 R211, RZ, RZ, -0x1 ;  /* 0xffffffffffd37424 */ /* 0x000fce00078e00ff */
[----:B------:R-:W-:Y:S05]  /*2bce0*/  WARPSYNC.COLLECTIVE R211, `(.L_x_8643) ;  /* 0x00000000d3087348 */ /* 0x000fea0003c00000 */
[----:B------:R0:W1:Y:S02]  /*2bcf0*/  SHFL.BFLY P6, R210, R212, R213, R214 ;  /* 0x0c0000d5d4d27389 */ /* 0x00006400000c00d6 */
[----:B01----:R-:W-:Y:S01]  /*2bd00*/  ENDCOLLECTIVE ;  /* 0x000000000000791b */ /* 0x003fe20003800000 */
.L_x_8643:
[----:B------:R-:W-:Y:S01]  /*2bd10*/  HFMA2.MMA R213, -RZ, RZ, 0, 1.1920928955078125e-07 ;  /* 0x00000002ffd57435 */ /* 0x000fe200000001ff */
[----:B------:R-:W-:-:S05]  /*2bd20*/  MOV R64, R210 ;  /* 0x000000d200407202 */ /* 0x000fca0000000f00 */
[----:B------:R-:W-:-:S04]  /*2bd30*/  FADD.FTZ R132, R65, R64 ;  /* 0x0000004041847221 */ /* 0x000fc80000010000 */
[----:B------:R-:W-:-:S07]  /*2bd40*/  IMAD.MOV.U32 R212, RZ, RZ, R132 ;  /* 0x000000ffffd47224 */ /* 0x000fce00078e0084 */
[----:B------:R-:W-:Y:S05]  /*2bd50*/  WARPSYNC.COLLECTIVE R211, `(.L_x_8644) ;  /* 0x00000000d3087348 */ /* 0x000fea0003c00000 */
[----:B------:R0:W1:Y:S02]  /*2bd60*/  SHFL.BFLY P6, R210, R212, R213, R214 ;  /* 0x0c0000d5d4d27389 */ /* 0x00006400000c00d6 */
[----:B01----:R-:W-:Y:S01]  /*2bd70*/  ENDCOLLECTIVE ;  /* 0x000000000000791b */ /* 0x003fe20003800000 */
.L_x_8644:
[----:B------:R-:W-:Y:S02]  /*2bd80*/  IMAD.MOV.U32 R213, RZ, RZ, 0x4 ;  /* 0x00000004ffd57424 */ /* 0x000fe400078e00ff */
[----:B------:R-:W-:-:S04]  /*2bd90*/  IMAD.MOV.U32 R133, RZ, RZ, R210 ;  /* 0x000000ffff857224 */ /* 0x000fc800078e00d2 */
[----:B------:R-:W-:-:S05]  /*2bda0*/  FADD.FTZ R133, R132, R133 ;  /* 0x0000008584857221 */ /* 0x000fca0000010000 */
[----:B------:R-:W-:-:S07]  /*2bdb0*/  MOV R212, R133 ;  /* 0x0000008500d47202 */ /* 0x000fce0000000f00 */
[----:B------:R-:W-:Y:S05]  /*2bdc0*/  WARPSYNC.COLLECTIVE R211, `(.L_x_8645) ;  /* 0x00000000d3087348 */ /* 0x000fea0003c00000 */
[----:B------:R0:W1:Y:S02]  /*2bdd0*/  SHFL.BFLY P6, R210, R212, R213, R214 ;  /* 0x0c0000d5d4d27389 */ /* 0x00006400000c00d6 */
[----:B01----:R-:W-:Y:S01]  /*2bde0*/  ENDCOLLECTIVE ;  /* 0x000000000000791b */ /* 0x003fe20003800000 */
.L_x_8645:
[----:B------:R-:W-:Y:S01]  /*2bdf0*/  HFMA2.MMA R213, -RZ, RZ, 0, 4.76837158203125e-07 ;  /* 0x00000008ffd57435 */ /* 0x000fe200000001ff */
[----:B------:R-:W-:-:S05]  /*2be00*/  MOV R64, R210 ;  /* 0x000000d200407202 */ /* 0x000fca0000000f00 */
[----:B------:R-:W-:-:S04]  /*2be10*/  FADD.FTZ R208, R133, R64 ;  /* 0x0000004085d07221 */ /* 0x000fc80000010000 */
[----:B------:R-:W-:-:S07]  /*2be20*/  IMAD.MOV.U32 R212, RZ, RZ, R208 ;  /* 0x000000ffffd47224 */ /* 0x000fce00078e00d0 */
[----:B------:R-:W-:Y:S05]  /*2be30*/  WARPSYNC.COLLECTIVE R211, `(.L_x_8646) ;  /* 0x00000000d3087348 */ /* 0x000fea0003c00000 */
[----:B------:R0:W1:Y:S02]  /*2be40*/  SHFL.BFLY P6, R210, R212, R213, R214 ;  /* 0x0c0000d5d4d27389 */ /* 0x00006400000c00d6 */
[----:B01----:R-:W-:Y:S01]  /*2be50*/  ENDCOLLECTIVE ;  /* 0x000000000000791b */ /* 0x003fe20003800000 */
.L_x_8646:
[----:B------:R-:W-:Y:S02]  /*2be60*/  IMAD.MOV.U32 R213, RZ, RZ, 0x10 ;  /* 0x00000010ffd57424 */ /* 0x000fe400078e00ff */
[----:B------:R-:W-:-:S04]  /*2be70*/  IMAD.MOV.U32 R209, RZ, RZ, R210 ;  /* 0x000000ffffd17224 */ /* 0x000fc800078e00d2 */
[----:B------:R-:W-:-:S05]  /*2be80*/  FADD.FTZ R209, R208, R209 ;  /* 0x000000d1d0d17221 */ /* 0x000fca0000010000 */
[----:B------:R-:W-:-:S07]  /*2be90*/  MOV R212, R209 ;  /* 0x000000d100d47202 */ /* 0x000fce0000000f00 */
[----:B------:R-:W-:Y:S05]  /*2bea0*/  WARPSYNC.COLLECTIVE R211, `(.L_x_8647) ;  /* 0x00000000d3087348 */ /* 0x000fea0003c00000 */
[----:B------:R0:W1:Y:S02]  /*2beb0*/  SHFL.BFLY P6, R210, R212, R213, R214 ;  /* 0x0c0000d5d4d27389 */ /* 0x00006400000c00d6 */
[----:B01----:R-:W-:Y:S01]  /*2bec0*/  ENDCOLLECTIVE ;  /* 0x000000000000791b */ /* 0x003fe20003800000 */
.L_x_8647:
[----:B------:R-:W-:Y:S01]  /*2bed0*/  HFMA2.MMA R213, -RZ, RZ, 0, 5.9604644775390625e-08 ;  /* 0x00000001ffd57435 */ /* 0x000fe200000001ff */
[----:B------:R-:W-:Y:S02]  /*2bee0*/  MOV R64, R210 ;  /* 0x000000d200407202 */ /* 0x000fe40000000f00 */
        /* <DEDUP_REMOVED lines=120> */
.L_x_8648:
[----:B------:R-:W-:Y:S02]  /*2c670*/  IMAD.MOV.U32 R213, RZ, RZ, 0x2 ;  /* 0x00000002ffd57424 */ /* 0x000fe400078e00ff */
[----:B------:R-:W-:-:S04]  /*2c680*/  IMAD.MOV.U32 R132, RZ, RZ, R210 ;  /* 0x000000ffff847224 */ /* 0x000fc800078e00d2 */
[----:B------:R-:W-:-:S05]  /*2c690*/  FADD.FTZ R132, R65, R132 ;  /* 0x0000008441847221 */ /* 0x000fca0000010000 */
[----:B------:R-:W-:-:S07]  /*2c6a0*/  MOV R212, R132 ;  /* 0x0000008400d47202 */ /* 0x000fce0000000f00 */
[----:B------:R-:W-:Y:S05]  /*2c6b0*/  WARPSYNC.COLLECTIVE R211, `(.L_x_8649) ;  /* 0x00000000d3087348 */ /* 0x000fea0003c00000 */
[----:B------:R0:W1:Y:S02]  /*2c6c0*/  SHFL.BFLY P6, R210, R212, R213, R214 ;  /* 0x0c0000d5d4d27389 */ /* 0x00006400000c00d6 */
[----:B01----:R-:W-:Y:S01]  /*2c6d0*/  ENDCOLLECTIVE ;  /* 0x000000000000791b */ /* 0x003fe20003800000 */
.L_x_8649:
[----:B------:R-:W-:Y:S01]  /*2c6e0*/  HFMA2.MMA R213, -RZ, RZ, 0, 2.384185791015625e-07 ;  /* 0x00000004ffd57435 */ /* 0x000fe200000001ff */
[----:B------:R-:W-:-:S05]  /*2c6f0*/  MOV R133, R210 ;  /* 0x000000d200857202 */ /* 0x000fca0000000f00 */
[----:B------:R-:W-:-:S04]  /*2c700*/  FADD.FTZ R133, R132, R133 ;  /* 0x0000008584857221 */ /* 0x000fc80000010000 */
[----:B------:R-:W-:-:S07]  /*2c710*/  IMAD.MOV.U32 R212, RZ, RZ, R133 ;  /* 0x000000ffffd47224 */ /* 0x000fce00078e0085 */
[----:B------:R-:W-:Y:S05]  /*2c720*/  WARPSYNC.COLLECTIVE R211, `(.L_x_8650) ;  /* 0x00000000d3087348 */ /* 0x000fea0003c00000 */
[----:B------:R0:W1:Y:S02]  /*2c730*/  SHFL.BFLY P6, R210, R212, R213, R214 ;  /* 0x0c0000d5d4d27389 */ /* 0x00006400000c00d6 */
[----:B01----:R-:W-:Y:S01]  /*2c740*/  ENDCOLLECTIVE ;  /* 0x000000000000791b */ /* 0x003fe20003800000 */
.L_x_8650:
[----:B------:R-:W-:Y:S02]  /*2c750*/  IMAD.MOV.U32 R213, RZ, RZ, 0x8 ;  /* 0x00000008ffd57424 */ /* 0x000fe400078e00ff */
[----:B------:R-:W-:-:S04]  /*2c760*/  IMAD.MOV.U32 R208, RZ, RZ, R210 ;  /* 0x000000ffffd07224 */ /* 0x000fc800078e00d2 */
[----:B------:R-:W-:-:S05]  /*2c770*/  FADD.FTZ R208, R133, R208 ;  /* 0x000000d085d07221 */ /* 0x000fca0000010000 */
[----:B------:R-:W-:-:S07]  /*2c780*/  MOV R212, R208 ;  /* 0x000000d000d47202 */ /* 0x000fce0000000f00 */
[----:B------:R-:W-:Y:S05]  /*2c790*/  WARPSYNC.COLLECTIVE R211, `(.L_x_8651) ;  /* 0x00000000d3087348 */ /* 0x000fea0003c00000 */
[----:B------:R0:W1:Y:S02]  /*2c7a0*/  SHFL.BFLY P6, R210, R212, R213, R214 ;  /* 0x0c0000d5d4d27389 */ /* 0x00006400000c00d6 */
[----:B01----:R-:W-:Y:S01]  /*2c7b0*/  ENDCOLLECTIVE ;  /* 0x000000000000791b */ /* 0x003fe20003800000 */
.L_x_8651:
[----:B------:R-:W-:Y:S01]  /*2c7c0*/  HFMA2.MMA R213, -RZ, RZ, 0, 9.5367431640625e-07 ;  /* 0x00000010ffd57435 */ /* 0x000fe200000001ff */
[----:B------:R-:W-:-:S05]  /*2c7d0*/  MOV R209, R210 ;  /* 0x000000d200d17202 */ /* 0x000fca0000000f00 */
[----:B------:R-:W-:-:S04]  /*2c7e0*/  FADD.FTZ R209, R208, R209 ;  /* 0x000000d1d0d17221 */ /* 0x000fc80000010000 */
[----:B------:R-:W-:-:S07]  /*2c7f0*/  IMAD.MOV.U32 R212, RZ, RZ, R209 ;  /* 0x000000ffffd47224 */ /* 0x000fce00078e00d1 */
[----:B------:R-:W-:Y:S05]  /*2c800*/  WARPSYNC.COLLECTIVE R211, `(.L_x_8652) ;  /* 0x00000000d3087348 */ /* 0x000fea0003c00000 */
[----:B------:R0:W1:Y:S02]  /*2c810*/  SHFL.BFLY P6, R210, R212, R213, R214 ;  /* 0x0c0000d5d4d27389 */ /* 0x00006400000c00d6 */
[----:B01----:R-:W-:Y:S01]  /*2c820*/  ENDCOLLECTIVE ;  /* 0x000000000000791b */ /* 0x003fe20003800000 */
.L_x_8652:
[----:B------:R-:W-:Y:S05]  /*2c830*/  BRA `(.L_x_8653) ;  /* 0xffffffdc00f07947 */ /* 0x000fea000383ffff */
.L_x_8654:
        /* <DEDUP_REMOVED lines=12> */
.L_x_41602:


//--------------------- .text._ZN10layer_norm31ln_parallel_residual_fwd_kernelINS_13Kernel_traitsI6__halfS2_S2_S2_fjLj7168ELj1ELj1ELj4ELj16ENS_18Kernel_traits_baseILj7168ES2_S2_S2_S2_fjLj128EEEEELb1ELb1ELb1EEEvNS_9FwdParamsE --------------------------
	.section	.text._ZN10layer_norm31ln_parallel_residual_fwd_kernelINS_13Kernel_traitsI6__halfS2_S2_S2_fjLj7168ELj1ELj1ELj4ELj16ENS_18Kernel_traits_baseILj7168ES2_S2_S2_S2_fjLj128EEEEELb1ELb1ELb1EEEvNS_9FwdParamsE,"ax",@progbits
	.align	128
        .global         _ZN10layer_norm31ln_parallel_residual_fwd_kernelINS_13Kernel_traitsI6__halfS2_S2_S2_fjLj7168ELj1ELj1ELj4ELj16ENS_18Kernel_traits_baseILj7168ES2_S2_S2_S2_fjLj128EEEEELb1ELb1ELb1EEEvNS_9FwdParamsE
        .type           _ZN10layer_norm31ln_parallel_residual_fwd_kernelINS_13Kernel_traitsI6__halfS2_S2_S2_fjLj7168ELj1ELj1ELj4ELj16ENS_18Kernel_traits_baseILj7168ES2_S2_S2_S2_fjLj128EEEEELb1ELb1ELb1EEEvNS_9FwdParamsE,@function
        .size           _ZN10layer_norm31ln_parallel_residual_fwd_kernelINS_13Kernel_traitsI6__halfS2_S2_S2_fjLj7168ELj1ELj1ELj4ELj16ENS_18Kernel_traits_baseILj7168ES2_S2_S2_S2_fjLj128EEEEELb1ELb1ELb1EEEvNS_9FwdParamsE,(.L_x_41603 - _ZN10layer_norm31ln_parallel_residual_fwd_kernelINS_13Kernel_traitsI6__halfS2_S2_S2_fjLj7168ELj1ELj1ELj4ELj16ENS_18Kernel_traits_baseILj7168ES2_S2_S2_S2_fjLj128EEEEELb1ELb1ELb1EEEvNS_9FwdParamsE)
        .other          _ZN10layer_norm31ln_parallel_residual_fwd_kernelINS_13Kernel_traitsI6__halfS2_S2_S2_fjLj7168ELj1ELj1ELj4ELj16ENS_18Kernel_traits_baseILj7168ES2_S2_S2_S2_fjLj128EEEEELb1ELb1ELb1EEEvNS_9FwdParamsE,@"STO_CUDA_ENTRY STV_DEFAULT"
_ZN10layer_norm31ln_parallel_residual_fwd_kernelINS_13Kernel_traitsI6__halfS2_S2_S2_fjLj7168ELj1ELj1ELj4ELj16ENS_18Kernel_traits_baseILj7168ES2_S2_S2_S2_fjLj128EEEEELb1ELb1ELb1EEEvNS_9FwdParamsE:
.text._ZN10layer_norm31ln_parallel_residual_fwd_kernelINS_13Kernel_traitsI6__halfS2_S2_S2_fjLj7168ELj1ELj1ELj4ELj16ENS_18Kernel_traits_baseILj7168ES2_S2_S2_S2_fjLj128EEEEELb1ELb1ELb1EEEvNS_9FwdParamsE:
        /* <DEDUP_REMOVED lines=50> */
[----:B------:R-:W-:Y:S01]  /*0320*/  @!P0 CS2R R24, SRZ ;  /* 0x0000000000188805 */ /* 0x000fe2000001ff00 */
[----:B------:R-:W-:Y:S01]  /*0330*/  ULDC.64 UR6, c[0x0][0x228] ;  /* 0x00008a0000067ab9 */ /* 0x000fe20000000a00 */
[----:B------:R-:W-:Y:S01]  /*0340*/  @P1 IMAD.X R12, RZ, RZ, R5, P2 ;  /* 0x000000ffff0c1224 */ /* 0x000fe200010e0605 */
[----:B------:R-:W-:Y:S01]  /*0350*/  @!P0 CS2R R26, SRZ ;  /* 0x00000000001a8805 */ /* 0x000fe2000001ff00 */
[----:B------:R-:W-:Y:S01]  /*0360*/  VIADD R5, R116, 0x3c6ef372 ;  /* 0x3c6ef37274057836 */ /* 0x000fe20000000000 */
[----:B------:R-:W-:Y:S02]  /*0370*/  @!P0 CS2R R32, SRZ ;  /* 0x0000000000208805 */ /* 0x000fe4000001ff00 */
[C---:B-1----:R-:W-:Y:S01]  /*0380*/  IADD3 R6, R117.reuse, 0x76cf5d0a, RZ ;  /* 0x76cf5d0a75067810 */ /* 0x042fe20007ffe0ff */
[----:B------:R-:W-:Y:S01]  /*0390*/  VIADD R7, R117, 0x32370b8f ;  /* 0x32370b8f75077836 */ /* 0x000fe20000000000 */
[----:B------:R-:W-:Y:S02]  /*03a0*/  SHF.R.U64 R137, R211, 0x2, R12 ;  /* 0x00000002d3897819 */ /* 0x000fe4000000120c */
[----:B------:R-:W-:-:S02]  /*03b0*/  @!P0 CS2R R34, SRZ ;  /* 0x0000000000228805 */ /* 0x000fc4000001ff00 */
[----:B------:R-:W-:Y:S02]  /*03c0*/  SHF.R.U32.HI R139, RZ, 0x2, R12 ;  /* 0x00000002ff8b7819 */ /* 0x000fe4000001160c */
[----:B------:R-:W-:Y:S02]  /*03d0*/  @!P0 CS2R R40, SRZ ;  /* 0x0000000000288805 */ /* 0x000fe4000001ff00 */
[----:B------:R-:W-:Y:S01]  /*03e0*/  @!P0 CS2R R42, SRZ ;  /* 0x00000000002a8805 */ /* 0x000fe2000001ff00 */
[----:B------:R-:W-:Y:S01]  /*03f0*/  IMAD.WIDE.U32 R8, R137, -0x2daee0ad, RZ ;  /* 0xd2511f5389087825 */ /* 0x000fe200078e00ff */
[----:B------:R-:W-:Y:S02]  /*0400*/  LOP3.LUT R12, R11, R139, R116, 0x96, !PT ;  /* 0x0000008b0b0c7212 */ /* 0x000fe400078e9674 */
[----:B------:R-:W-:Y:S02]  /*0410*/  @!P0 CS2R R48, SRZ ;  /* 0x0000000000308805 */ /* 0x000fe4000001ff00 */
[----:B------:R-:W-:-:S02]  /*0420*/  @!P0 CS2R R50, SRZ ;  /* 0x0000000000328805 */ /* 0x000fc4000001ff00 */
[----:B------:R-:W-:Y:S02]  /*0430*/  @!P0 CS2R R88, SRZ ;  /* 0x0000000000588805 */ /* 0x000fe4000001ff00 */
[----:B------:R-:W-:Y:S01]  /*0440*/  LOP3.LUT R14, R9, R117, RZ, 0x3c, !PT ;  /* 0x00000075090e7212 */ /* 0x000fe200078e3cff */
[----:B------:R-:W-:Y:S01]  /*0450*/  IMAD.WIDE.U32 R12, R12, -0x2daee0ad, RZ ;  /* 0xd2511f530c0c7825 */ /* 0x000fe200078e00ff */
[----:B------:R-:W-:Y:S02]  /*0460*/  IADD3 R9, R116, 0x78dde6e4, RZ ;  /* 0x78dde6e474097810 */ /* 0x000fe40007ffe0ff */
[----:B------:R-:W-:Y:S02]  /*0470*/  @!P0 CS2R R90, SRZ ;  /* 0x00000000005a8805 */ /* 0x000fe4000001ff00 */
[----:B------:R-:W-:Y:S01]  /*0480*/  @!P0 CS2R R84, SRZ ;  /* 0x0000000000548805 */ /* 0x000fe2000001ff00 */
[----:B------:R-:W-:Y:S01]  /*0490*/  IMAD.WIDE.U32 R14, R14, -0x326172a9, RZ ;  /* 0xcd9e8d570e0e7825 */ /* 0x000fe200078e00ff */
[----:B------:R-:W-:-:S02]  /*04a0*/  LOP3.LUT R16, R13, R8, R3, 0x96, !PT ;  /* 0x000000080d107212 */ /* 0x000fc400078e9603 */
[----:B------:R-:W-:Y:S02]  /*04b0*/  @!P0 CS2R R86, SRZ ;  /* 0x0000000000568805 */ /* 0x000fe4000001ff00 */
[----:B------:R-:W-:Y:S01]  /*04c0*/  @!P0 CS2R R80, SRZ ;  /* 0x0000000000508805 */ /* 0x000fe2000001ff00 */
[----:B------:R-:W-:Y:S01]  /*04d0*/  VIADD R8, R116, 0xdaa66d2b ;  /* 0xdaa66d2b74087836 */ /* 0x000fe20000000000 */
[----:B------:R-:W-:Y:S01]  /*04e0*/  LOP3.LUT R10, R15, R4, R10, 0x96, !PT ;  /* 0x000000040f0a7212 */ /* 0x000fe200078e960a */
[----:B------:R-:W-:Y:S01]  /*04f0*/  IMAD.WIDE.U32 R16, R16, -0x326172a9, RZ ;  /* 0xcd9e8d5710107825 */ /* 0x000fe200078e00ff */
[----:B------:R-:W-:Y:S02]  /*0500*/  @!P0 CS2R R82, SRZ ;  /* 0x0000000000528805 */ /* 0x000fe4000001ff00 */
[----:B------:R-:W-:Y:S01]  /*0510*/  ISETP.NE.U32.AND P0, PT, RZ, UR6, PT ;  /* 0x00000006ff007c0c */ /* 0x000fe2000bf05070 */
[----:B------:R-:W-:Y:S01]  /*0520*/  ULDC.U8 UR6, c[0x0][0x2a0] ;  /* 0x0000a80000067ab9 */ /* 0x000fe20000000000 */
[----:B------:R-:W-:Y:S01]  /*0530*/  IMAD.WIDE.U32 R10, R10, -0x2daee0ad, RZ ;  /* 0xd2511f530a0a7825 */ /* 0x000fe200078e00ff */
[----:B------:R-:W-:Y:S01]  /*0540*/  LOP3.LUT R13, R17, R14, R5, 0x96, !PT ;  /* 0x0000000e110d7212 */ /* 0x000fe200078e9605 */
[----:B------:R-:W-:Y:S01]  /*0550*/  HFMA2.MMA R101, -RZ, RZ, 0, 5.9604644775390625e-08 ;  /* 0x00000001ff657435 */ /* 0x000fe200000001ff */
[----:B------:R-:W-:Y:S01]  /*0560*/  ISETP.NE.AND P1, PT, RZ, UR6, PT ;  /* 0x00000006ff007c0c */ /* 0x000fe2000bf25270 */
[----:B------:R-:W-:Y:S01]  /*0570*/  HADD2.F32 R30, -RZ, R33.H1_H1 ;  /* 0x30000021ff1e7230 */ /* 0x000fe20000004100 */
[----:B------:R-:W-:Y:S01]  /*0580*/  LOP3.LUT R14, R11, R12, R6, 0x96, !PT ;  /* 0x0000000c0b0e7212 */ /* 0x000fe200078e9606 */
[----:B------:R-:W-:Y:S01]  /*0590*/  IMAD.WIDE.U32 R12, R13, -0x2daee0ad, RZ ;  /* 0xd2511f530d0c7825 */ /* 0x000fe200078e00ff */
[----:B------:R-:W-:Y:S01]  /*05a0*/  LOP3.LUT R108, R108, 0xffffffbf, RZ, 0xc0, !PT ;  /* 0xffffffbf6c6c7812 */ /* 0x000fe200078ec0ff */
[----:B------:R-:W-:Y:S01]  /*05b0*/  ULDC UR16, c[0x0][0x290] ;  /* 0x0000a40000107ab9 */ /* 0x000fe20000000800 */
[----:B------:R-:W-:Y:S01]  /*05c0*/  LOP3.LUT R211, R211, 0x3, RZ, 0xc0, !PT ;  /* 0x00000003d3d37812 */ /* 0x000fe200078ec0ff */
[----:B------:R-:W-:Y:S01]  /*05d0*/  IMAD.WIDE.U32 R14, R14, -0x326172a9, RZ ;  /* 0xcd9e8d570e0e7825 */ /* 0x000fe200078e00ff */
[----:B------:R-:W-:Y:S01]  /*05e0*/  LOP3.LUT R18, R13, R10, R7, 0x96, !PT ;  /* 0x0000000a0d127212 */ /* 0x000fe200078e9607 */
[----:B------:R-:W-:Y:S01]  /*05f0*/  ULDC.64 UR22, c[0x0][0x228] ;  /* 0x00008a0000167ab9 */ /* 0x000fe20000000a00 */
[----:B------:R-:W-:Y:S01]  /*0600*/  LOP3.LUT R149, R0, 0x7f, RZ, 0xc0, !PT ;  /* 0x0000007f00957812 */ /* 0x000fe200078ec0ff */
[----:B------:R-:W-:Y:S01]  /*0610*/  VIADD R10, R117, 0xed9eba14 ;  /* 0xed9eba14750a7836 */ /* 0x000fe20000000000 */
[----:B------:R-:W-:Y:S01]  /*0620*/  LOP3.LUT R16, R15, R16, R8, 0x96, !PT ;  /* 0x000000100f107212 */ /* 0x000fe200078e9608 */
[----:B------:R-:W-:Y:S01]  /*0630*/  IMAD.WIDE.U32 R18, R18, -0x326172a9, RZ ;  /* 0xcd9e8d5712127825 */ /* 0x000fe200078e00ff */
[----:B------:R-:W-:Y:S01]  /*0640*/  IADD3 R15, R117, 0x1fd5c5a3, RZ ;  /* 0x1fd5c5a3750f7810 */ /* 0x000fe20007ffe0ff */
[----:B------:R-:W-:Y:S01]  /*0650*/  ULDC.64 UR8, c[0x0][0x230] ;  /* 0x00008c0000087ab9 */ /* 0x000fe20000000a00 */
[----:B------:R-:W-:Y:S01]  /*0660*/  @P1 LOP3.LUT R108, R108, 0x40, RZ, 0xfc, !PT ;  /* 0x000000406c6c1812 */ /* 0x000fe200078efcff */
[----:B------:R-:W-:Y:S01]  /*0670*/  IMAD.WIDE.U32 R16, R16, -0x2daee0ad, RZ ;  /* 0xd2511f5310107825 */ /* 0x000fe200078e00ff */
[----:B------:R-:W-:Y:S01]  /*0680*/  LOP3.LUT R20, R19, R14, R9, 0x96, !PT ;  /* 0x0000000e13147212 */ /* 0x000fe200078e9609 */
[----:B------:R-:W-:Y:S01]  /*0690*/  ULDC.64 UR10, c[0x0][0x238] ;  /* 0x00008e00000a7ab9 */ /* 0x000fe20000000a00 */
[----:B------:R-:W-:Y:S01]  /*06a0*/  ISETP.NE.AND.EX P0, PT, RZ, UR7, PT, P0 ;  /* 0x00000007ff007c0c */ /* 0x000fe2000bf05300 */
[----:B------:R-:W-:Y:S01]  /*06b0*/  VIADD R11, R117, 0xa9066899 ;  /* 0xa9066899750b7836 */ /* 0x000fe20000000000 */
[----:B------:R-:W-:Y:S01]  /*06c0*/  LOP3.LUT R22, R17, R12, R10, 0x96, !PT ;  /* 0x0000000c11167212 */ /* 0x000fe200078e960a */
[----:B------:R-:W-:Y:S01]  /*06d0*/  IMAD.WIDE.U32 R20, R20, -0x2daee0ad, RZ ;  /* 0xd2511f5314147825 */ /* 0x000fe200078e00ff */
[----:B------:R-:W-:Y:S01]  /*06e0*/  IADD3 R12, R116, 0x1715609d, RZ ;  /* 0x1715609d740c7810 */ /* 0x000fe20007ffe0ff */
[----:B------:R-:W-:Y:S01]  /*06f0*/  ULDC UR7, c[0x0][0x218] ;  /* 0x0000860000077ab9 */ /* 0x000fe20000000800 */
[----:B------:R-:W-:Y:S01]  /*0700*/  ULDC.64 UR12, c[0x0][0x240] ;  /* 0x00009000000c7ab9 */ /* 0x000fe20000000a00 */
[----:B------:R-:W-:Y:S01]  /*0710*/  IMAD.WIDE.U32 R22, R22, -0x326172a9, RZ ;  /* 0xcd9e8d5716167825 */ /* 0x000fe200078e00ff */
[----:B------:R-:W-:Y:S01]  /*0720*/  LOP3.LUT R28, R21, R16, R11, 0x96, !PT ;  /* 0x00000010151c7212 */ /* 0x000fe200078e960b */
[----:B------:R-:W-:Y:S01]  /*0730*/  ULDC.64 UR14, c[0x0][0x248] ;  /* 0x00009200000e7ab9 */ /* 0x000fe20000000a00 */
[----:B------:R-:W-:Y:S01]  /*0740*/  ULDC.64 UR18, c[0x0][0x2b8] ;  /* 0x0000ae0000127ab9 */ /* 0x000fe20000000a00 */
[----:B------:R-:W-:Y:S01]  /*0750*/  VIADD R13, R116, 0xb54cda56 ;  /* 0xb54cda56740d7836 */ /* 0x000fe20000000000 */
[----:B------:R-:W-:Y:S01]  /*0760*/  LOP3.LUT R18, R23, R18, R12, 0x96, !PT ;  /* 0x0000001217127212 */ /* 0x000fe200078e960c */
[----:B------:R-:W-:Y:S01]  /*0770*/  IMAD.WIDE.U32 R28, R28, -0x326172a9, RZ ;  /* 0xcd9e8d571c1c7825 */ /* 0x000fe200078e00ff */
[----:B------:R-:W-:-:S03]  /*0780*/  ULDC.64 UR20, c[0x0][0x210] ;  /* 0x0000840000147ab9 */ /* 0x000fc60000000a00 */
[----:B------:R-:W-:Y:S01]  /*0790*/  IMAD.WIDE.U32 R18, R18, -0x2daee0ad, RZ ;  /* 0xd2511f5312127825 */ /* 0x000fe200078e00ff */
[----:B------:R-:W-:-:S03]  /*07a0*/  LOP3.LUT R21, R29, R22, R13, 0x96, !PT ;  /* 0x000000161d157212 */ /* 0x000fc600078e960d */
[----:B------:R-:W-:Y:S02]  /*07b0*/  VIADD R14, R117, 0x646e171e ;  /* 0x646e171e750e7836 */ /* 0x000fe40000000000 */
[C---:B------:R-:W-:Y:S02]  /*07c0*/  VIADD R16, R116.reuse, 0x5384540f ;  /* 0x5384540f74107836 */ /* 0x040fe40000000000 */
[----:B------:R-:W-:Y:S01]  /*07d0*/  VIADD R17, R116, 0xf1bbcdc8 ;  /* 0xf1bbcdc874117836 */ /* 0x000fe20000000000 */
[----:B------:R-:W-:Y:S01]  /*07e0*/  LOP3.LUT R22, R19, R20, R14, 0x96, !PT ;  /* 0x0000001413167212 */ /* 0x000fe200078e960e */
[----:B------:R-:W-:-:S04]  /*07f0*/  IMAD.WIDE.U32 R20, R21, -0x2daee0ad, RZ ;  /* 0xd2511f5315147825 */ /* 0x000fc800078e00ff */
[----:B------:R-:W-:Y:S01]  /*0800*/  IMAD.WIDE.U32 R22, R22, -0x326172a9, RZ ;  /* 0xcd9e8d5716167825 */ /* 0x000fe200078e00ff */
[----:B------:R-:W-:Y:S02]  /*0810*/  LOP3.LUT R92, R21, R18, R15, 0x96, !PT ;  /* 0x00000012155c7212 */ /* 0x000fe400078e960f */
[----:B------:R-:W-:Y:S01]  /*0820*/  IADD3 R18, R117, -0x24c28bd8, RZ ;  /* 0xdb3d742875127810 */ /* 0x000fe20007ffe0ff */
[----:B------:R-:W-:Y:S01]  /*0830*/  HADD2.F32 R29, -RZ, R33.H0_H0 ;  /* 0x20000021ff1d7230 */ /* 0x000fe20000004100 */
[----:B------:R-:W-:Y:S01]  /*0840*/  LOP3.LUT R153, R23, R28, R16, 0x96, !PT ;  /* 0x0000001c17997212 */ /* 0x000fe200078e9610 */
[----:B------:R-:W-:-:S04]  /*0850*/  IMAD.HI.U32 R21, R92, -0x326172a9, RZ ;  /* 0xcd9e8d575c157827 */ /* 0x000fc800078e00ff */
[----:B------:R-:W-:Y:S01]  /*0860*/  IMAD.HI.U32 R19, R153, -0x2daee0ad, RZ ;  /* 0xd2511f5399137827 */ /* 0x000fe200078e00ff */
[----:B------:R-:W-:-:S03]  /*0870*/  LOP3.LUT R158, R21, R22, R17, 0x96, !PT ;  /* 0x00000016159e7212 */ /* 0x000fc600078e9611 */
[--C-:B------:R-:W-:Y:S01]  /*0880*/  HADD2.F32 R21, -RZ, R25.reuse.H0_H0 ;  /* 0x20000019ff157230 */ /* 0x100fe20000004100 */
[----:B------:R-:W-:Y:S01]  /*0890*/  LOP3.LUT R152, R19, R20, R18, 0x96, !PT ;  /* 0x0000001413987212 */ /* 0x000fe200078e9612 */
        /* <DEDUP_REMOVED lines=21> */
[----:B------:R-:W-:Y:S02]  /*09f0*/  VIADD R134, R117, 0x96a522ad ;  /* 0x96a522ad75867836 */ /* 0x000fe40000000000 */
[----:B------:R-:W-:-:S02]  /*0a00*/  IMAD R153, R153, -0x2daee0ad, RZ ;  /* 0xd2511f5399997824 */ /* 0x000fc400078e02ff */
[----:B------:R-:W-:-:S04]  /*0a10*/  IMAD.WIDE.U32 R158, R158, -0x2daee0ad, RZ ;  /* 0xd2511f539e9e7825 */ /* 0x000fc800078e00ff */
[----:B------:R-:W-:Y:S01]  /*0a20*/  IMAD R80, R92, -0x326172a9, RZ ;  /* 0xcd9e8d575c507824 */ /* 0x000fe200078e02ff */
[----:B------:R-:W-:Y:S01]  /*0a30*/  LOP3.LUT R153, R159, R153, R134, 0x96, !PT ;  /* 0x000000999f997212 */ /* 0x000fe200078e9686 */
[----:B------:R-:W-:-:S04]  /*0a40*/  IMAD.HI.U32 R148, R152, -0x326172a9, RZ ;  /* 0xcd9e8d5798947827 */ /* 0x000fc800078e00ff */
[----:B------:R-:W-:Y:S02]  /*0a50*/  VIADD R135, R116, 0x8ff34781 ;  /* 0x8ff3478174877836 */ /* 0x000fe40000000000 */
[--C-:B------:R-:W-:Y:S02]  /*0a60*/  HADD2.F32 R41, -RZ, R43.reuse.H0_H0 ;  /* 0x2000002bff297230 */ /* 0x100fe40000004100 */
[----:B------:R-:W-:Y:S01]  /*0a70*/  HADD2.F32 R42, -RZ, R43.H1_H1 ;  /* 0x3000002bff2a7230 */ /* 0x000fe20000004100 */
[----:B------:R-:W-:Y:S01]  /*0a80*/  LOP3.LUT R148, R148, R80, R135, 0x96, !PT ;  /* 0x0000005094947212 */ /* 0x000fe200078e9687 */
        /* <DEDUP_REMOVED lines=30> */
[----:B------:R-:W-:Y:S02]  /*0c70*/  IMAD.MOV.U32 R141, RZ, RZ, RZ ;  /* 0x000000ffff8d7224 */ /* 0x000fe400078e00ff */
[----:B------:R-:W-:-:S07]  /*0c80*/  IMAD R152, R152, -0x326172a9, RZ ;  /* 0xcd9e8d5798987824 */ /* 0x000fce00078e02ff */
.L_x_9559:
[----:B------:R-:W0:Y:S01]  /*0c90*/  @P0 LDC.64 R94, c[0x0][0x228] ;  /* 0x00008a00ff5e0b82 */ /* 0x000e220000000a00 */
        /* <DEDUP_REMOVED lines=27> */
.L_x_8656:
[----:B------:R-:W-:-:S07]  /*0e50*/  MOV R100, R152 ;  /* 0x0000009800647202 */ /* 0x000fce0000000f00 */
.L_x_8657:
[----:B------:R-:W-:Y:S05]  /*0e60*/  BSYNC B0 ;  /* 0x0000000000007941 */ /* 0x000fea0003800000 */
.L_x_8655:
        /* <DEDUP_REMOVED lines=16> */
.L_x_8661:
[----:B------:R-:W-:Y:S05]  /*0f70*/  BSYNC B1 ;  /* 0x0000000000017941 */ /* 0x000fea0003800000 */
.L_x_8660:
        /* <DEDUP_REMOVED lines=41> */
[----:B------:R-:W-:-:S07]  /*1210*/  LOP3.LUT R153, R159, R102, R134, 0x96, !PT ;  /* 0x000000669f997212 */ /* 0x000fce00078e9686 */
.L_x_8659:
[----:B------:R-:W-:Y:S05]  /*1220*/  BSYNC B0 ;  /* 0x0000000000007941 */ /* 0x000fea0003800000 */
.L_x_8658:
[----:B------:R-:W0:Y:S01]  /*1230*/  LDC R165, c[0x0][0x294] ;  /* 0x0000a500ffa57b82 */ /* 0x000e220000000800 */
[----:B------:R-:W-:Y:S01]  /*1240*/  HFMA2.MMA R163, -RZ, RZ, 0.1171875, 0 ;  /* 0x2f800000ffa37435 */ /* 0x000fe200000001ff */
[----:B------:R-:W-:Y:S01]  /*1250*/  I2FP.F32.U32 R94, R100 ;  /* 0x00000064005e7245 */ /* 0x000fe20000201000 */
[----:B-----5:R-:W-:Y:S01]  /*1260*/  HADD2.F32 R95, -RZ, R88.H0_H0 ;  /* 0x20000058ff5f7230 */ /* 0x020fe20000004100 */
[----:B------:R-:W-:Y:S02]  /*1270*/  ISETP.NE.U32.AND P2, PT, RZ, UR22, PT ;  /* 0x00000016ff007c0c */ /* 0x000fe4000bf45070 */
[----:B------:R-:W-:Y:S02]  /*1280*/  LOP3.LUT R108, R108, 0xffffffdf, RZ, 0xc0, !PT ;  /* 0xffffffdf6c6c7812 */ /* 0x000fe400078ec0ff */
[----:B------:R-:W1:Y:S01]  /*1290*/  LDC R164, c[0x0][0x298] ;  /* 0x0000a600ffa47b82 */ /* 0x000e620000000800 */
[----:B------:R-:W-:Y:S02]  /*12a0*/  ISETP.NE.AND.EX P2, PT, RZ, UR23, PT, P2 ;  /* 0x00000017ff007c0c */ /* 0x000fe4000bf45320 */
        /* <DEDUP_REMOVED lines=12> */
.L_x_8662:
        /* <DEDUP_REMOVED lines=12> */
.L_x_8665:
[----:B------:R-:W-:-:S07]  /*1430*/  IMAD.MOV.U32 R106, RZ, RZ, R152 ;  /* 0x000000ffff6a7224 */ /* 0x000fce00078e0098 */
.L_x_8666:
[----:B------:R-:W-:Y:S05]  /*1440*/  BSYNC B0 ;  /* 0x0000000000007941 */ /* 0x000fea0003800000 */
.L_x_8664:
        /* <DEDUP_REMOVED lines=16> */
.L_x_8670:
[----:B------:R-:W-:Y:S05]  /*1550*/  BSYNC B1 ;  /* 0x0000000000017941 */ /* 0x000fea0003800000 */
.L_x_8669:
        /* <DEDUP_REMOVED lines=37> */
[----:B------:R-:W-:Y:S01]  /*17b0*/  IMAD.WIDE.U32 R152, R152, -0x326172a9, RZ ;  /* 0xcd9e8d5798987825 */ /* 0x000fe200078e00ff */
[----:B------:R-:W-:-:S03]  /*17c0*/  HFMA2.MMA R94, -RZ, RZ, 0, 0 ;  /* 0x00000000ff5e7435 */ /* 0x000fc600000001ff */
[----:B------:R-:W-:Y:S01]  /*17d0*/  IMAD.WIDE.U32 R158, R158, -0x2daee0ad, RZ ;  /* 0xd2511f539e9e7825 */ /* 0x000fe200078e00ff */
[----:B------:R-:W-:-:S04]  /*17e0*/  LOP3.LUT R148, R153, R148, R135, 0x96, !PT ;  /* 0x0000009499947212 */ /* 0x000fc800078e9687 */
[----:B------:R-:W-:-:S07]  /*17f0*/  LOP3.LUT R153, R159, R96, R134, 0x96, !PT ;  /* 0x000000609f997212 */ /* 0x000fce00078e9686 */
.L_x_8668:
[----:B------:R-:W-:Y:S05]  /*1800*/  BSYNC B0 ;  /* 0x0000000000007941 */ /* 0x000fea0003800000 */
.L_x_8667:
        /* <DEDUP_REMOVED lines=10> */
.L_x_8663:
        /* <DEDUP_REMOVED lines=12> */
.L_x_8672:
[----:B------:R-:W-:-:S07]  /*1970*/  IMAD.MOV.U32 R98, RZ, RZ, R152 ;  /* 0x000000ffff627224 */ /* 0x000fce00078e0098 */
.L_x_8673:
[----:B------:R-:W-:Y:S05]  /*1980*/  BSYNC B0 ;  /* 0x0000000000007941 */ /* 0x000fea0003800000 */
.L_x_8671:
        /* <DEDUP_REMOVED lines=16> */
.L_x_8677:
[----:B------:R-:W-:Y:S05]  /*1a90*/  BSYNC B1 ;  /* 0x0000000000017941 */ /* 0x000fea0003800000 */
.L_x_8676:
        /* <DEDUP_REMOVED lines=36> */
[----:B------:R-:W-:Y:S01]  /*1ce0*/  IMAD.MOV.U32 R95, RZ, RZ, RZ ;  /* 0x000000ffff5f7224 */ /* 0x000fe200078e00ff */
[----:B------:R-:W-:Y:S01]  /*1cf0*/  LOP3.LUT R158, R149, R96, R17, 0x96, !PT ;  /* 0x00000060959e7212 */ /* 0x000fe200078e9611 */
[----:B------:R-:W-:-:S04]  /*1d00*/  IMAD.WIDE.U32 R152, R152, -0x326172a9, RZ ;  /* 0xcd9e8d5798987825 */ /* 0x000fc800078e00ff */
[----:B------:R-:W-:Y:S01]  /*1d10*/  IMAD.WIDE.U32 R158, R158, -0x2daee0ad, RZ ;  /* 0xd2511f539e9e7825 */ /* 0x000fe200078e00ff */
[----:B------:R-:W-:-:S04]  /*1d20*/  LOP3.LUT R148, R153, R148, R135, 0x96, !PT ;  /* 0x0000009499947212 */ /* 0x000fc800078e9687 */
[----:B------:R-:W-:-:S07]  /*1d30*/  LOP3.LUT R153, R159, R94, R134, 0x96, !PT ;  /* 0x0000005e9f997212 */ /* 0x000fce00078e9686 */
.L_x_8675:
[----:B------:R-:W-:Y:S05]  /*1d40*/  BSYNC B0 ;  /* 0x0000000000007941 */ /* 0x000fea0003800000 */
.L_x_8674:
        /* <DEDUP_REMOVED lines=14> */
.L_x_8678:
        /* <DEDUP_REMOVED lines=12> */
.L_x_8681:
[----:B------:R-:W-:-:S07]  /*1ef0*/  IMAD.MOV.U32 R102, RZ, RZ, R152 ;  /* 0x000000ffff667224 */ /* 0x000fce00078e0098 */
.L_x_8682:
[----:B------:R-:W-:Y:S05]  /*1f00*/  BSYNC B0 ;  /* 0x0000000000007941 */ /* 0x000fea0003800000 */
.L_x_8680:
        /* <DEDUP_REMOVED lines=16> */
.L_x_8686:
[----:B------:R-:W-:Y:S05]  /*2010*/  BSYNC B1 ;  /* 0x0000000000017941 */ /* 0x000fea0003800000 */
.L_x_8685:
        /* <DEDUP_REMOVED lines=42> */
.L_x_8684:
[----:B------:R-:W-:Y:S05]  /*22c0*/  BSYNC B0 ;  /* 0x0000000000007941 */ /* 0x000fea0003800000 */
.L_x_8683:
        /* <DEDUP_REMOVED lines=10> */
.L_x_8679:
        /* <DEDUP_REMOVED lines=12> */
.L_x_8688:
[----:B------:R-:W-:-:S07]  /*2430*/  MOV R102, R152 ;  /* 0x0000009800667202 */ /* 0x000fce0000000f00 */
.L_x_8689:
[----:B------:R-:W-:Y:S05]  /*2440*/  BSYNC B0 ;  /* 0x0000000000007941 */ /* 0x000fea0003800000 */
.L_x_8687:
        /* <DEDUP_REMOVED lines=16> */
.L_x_8693:
[----:B------:R-:W-:Y:S05]  /*2550*/  BSYNC B1 ;  /* 0x0000000000017941 */ /* 0x000fea0003800000 */
.L_x_8692:
        /* <DEDUP_REMOVED lines=41> */
[----:B------:R-:W-:-:S07]  /*27f0*/  IMAD.MOV.U32 R94, RZ, RZ, RZ ;  /* 0x000000ffff5e7224 */ /* 0x000fce00078e00ff */
.L_x_8691:
[----:B------:R-:W-:Y:S05]  /*2800*/  BSYNC B0 ;  /* 0x0000000000007941 */ /* 0x000fea0003800000 */
.L_x_8690:
        /* <DEDUP_REMOVED lines=14> */
.L_x_8694:
        /* <DEDUP_REMOVED lines=12> */
.L_x_8697:
[----:B------:R-:W-:-:S07]  /*29b0*/  MOV R142, R152 ;  /* 0x00000098008e7202 */ /* 0x000fce0000000f00 */
.L_x_8698:
[----:B------:R-:W-:Y:S05]  /*29c0*/  BSYNC B0 ;  /* 0x0000000000007941 */ /* 0x000fea0003800000 */
.L_x_8696:
        /* <DEDUP_REMOVED lines=16> */
.L_x_8702:
[----:B------:R-:W-:Y:S05]  /*2ad0*/  BSYNC B1 ;  /* 0x0000000000017941 */ /* 0x000fea0003800000 */
.L_x_8701:
        /* <DEDUP_REMOVED lines=42> */
.L_x_8700:
[----:B------:R-:W-:Y:S05]  /*2d80*/  BSYNC B0 ;  /* 0x0000000000007941 */ /* 0x000fea0003800000 */
.L_x_8699:
        /* <DEDUP_REMOVED lines=10> */
.L_x_8695:
        /* <DEDUP_REMOVED lines=12> */
.L_x_8704:
[----:B------:R-:W-:-:S07]  /*2ef0*/  IMAD.MOV.U32 R151, RZ, RZ, R152 ;  /* 0x000000ffff977224 */ /* 0x000fce00078e0098 */
.L_x_8705:
[----:B------:R-:W-:Y:S05]  /*2f00*/  BSYNC B0 ;  /* 0x0000000000007941 */ /* 0x000fea0003800000 */
.L_x_8703:
        /* <DEDUP_REMOVED lines=16> */
.L_x_8709:
[----:B------:R-:W-:Y:S05]  /*3010*/  BSYNC B1 ;  /* 0x0000000000017941 */ /* 0x000fea0003800000 */
.L_x_8708:
        /* <DEDUP_REMOVED lines=41> */
[----:B------:R-:W-:-:S11]  /*32b0*/  HFMA2.MMA R94, -RZ, RZ, 0, 0 ;  /* 0x00000000ff5e7435 */ /* 0x000fd600000001ff */
.L_x_8707:
[----:B------:R-:W-:Y:S05]  /*32c0*/  BSYNC B0 ;  /* 0x0000000000007941 */ /* 0x000fea0003800000 */
.L_x_8706:
        /* <DEDUP_REMOVED lines=10> */
[----:B------:R-:W-:Y:S02]  /*3370*/  HADD2.F32 R89, -RZ, R81.H1_H1 ;  /* 0x30000051ff597230 */ /* 0x000fe40000004100 */
[----:B------:R-:W-:-:S03]  /*3380*/  IMAD.MOV.U32 R88, RZ, RZ, R94 ;  /* 0x000000ffff587224 */ /* 0x000fc600078e005e */
[----:B------:R-:W-:Y:S01]  /*3390*/  FADD.FTZ R104, R104, R89 ;  /* 0x0000005968687221 */ /* 0x000fe20000010000 */
[----:B------:R-:W-:Y:S06]  /*33a0*/  BRA `(.L_x_8711) ;  /* 0x0000000400507947 */ /* 0x000fec0003800000 */
.L_x_8710:
        /* <DEDUP_REMOVED lines=12> */
.L_x_8713:
[----:B------:R-:W-:-:S07]  /*3470*/  IMAD.MOV.U32 R105, RZ, RZ, R152 ;  /* 0x000000ffff697224 */ /* 0x000fce00078e0098 */
.L_x_8714:
[----:B------:R-:W-:Y:S05]  /*3480*/  BSYNC B0 ;  /* 0x0000000000007941 */ /* 0x000fea0003800000 */
.L_x_8712:
        /* <DEDUP_REMOVED lines=16> */
.L_x_8718:
[----:B------:R-:W-:Y:S05]  /*3590*/  BSYNC B1 ;  /* 0x0000000000017941 */ /* 0x000fea0003800000 */
.L_x_8717:
[----:B------:R-:W-:Y:S01]  /*35a0*/  IMAD.HI.U32 R88, R136, -0x326172a9, RZ ;  /* 0xcd9e8d5788587827 */ /* 0x000fe200078e00ff */
[----:B------:R-:W-:-:S03]  /*35b0*/  LOP3.LUT R89, R89, R141, R117, 0x96, !PT ;  /* 0x0000008d59597212 */ /* 0x000fc600078e9675 */
[----:B------:R-:W-:Y:S01]  /*35c0*/  IMAD R107, R136, -0x326172a9, RZ ;  /* 0xcd9e8d57886b7824 */ /* 0x000fe200078e02ff */
[----:B------:R-:W-:Y:S01]  /*35d0*/  LOP3.LUT R88, R88, R139, R116, 0x96, !PT ;  /* 0x0000008b58587212 */ /* 0x000fe200078e9674 */
[----:B------:R-:W-:-:S04]  /*35e0*/  IMAD.WIDE.U32 R94, R89, -0x326172a9, RZ ;  /* 0xcd9e8d57595e7825 */ /* 0x000fc800078e00ff */
[----:B------:R-:W-:Y:S02]  /*35f0*/  IMAD R89, R137, -0x2daee0ad, RZ ;  /* 0xd2511f5389597824 */ /* 0x000fe400078e02ff */
        /* <DEDUP_REMOVED lines=36> */
.L_x_8716:
[----:B------:R-:W-:Y:S05]  /*3840*/  BSYNC B0 ;  /* 0x0000000000007941 */ /* 0x000fea0003800000 */
.L_x_8715:
        /* <DEDUP_REMOVED lines=10> */
.L_x_8711:
        /* <DEDUP_REMOVED lines=12> */
.L_x_8720:
[----:B------:R-:W-:-:S07]  /*39b0*/  IMAD.MOV.U32 R105, RZ, RZ, R152 ;  /* 0x000000ffff697224 */ /* 0x000fce00078e0098 */
.L_x_8721:
[----:B------:R-:W-:Y:S05]  /*39c0*/  BSYNC B0 ;  /* 0x0000000000007941 */ /* 0x000fea0003800000 */
.L_x_8719:
        /* <DEDUP_REMOVED lines=16> */
.L_x_8725:
[----:B------:R-:W-:Y:S05]  /*3ad0*/  BSYNC B1 ;  /* 0x0000000000017941 */ /* 0x000fea0003800000 */
.L_x_8724:
        /* <DEDUP_REMOVED lines=42> */
.L_x_8723:
[----:B------:R-:W-:Y:S05]  /*3d80*/  BSYNC B0 ;  /* 0x0000000000007941 */ /* 0x000fea0003800000 */
.L_x_8722:
        /* <DEDUP_REMOVED lines=14> */
.L_x_8726:
        /* <DEDUP_REMOVED lines=12> */
.L_x_8729:
[----:B------:R-:W-:-:S07]  /*3f30*/  IMAD.MOV.U32 R144, RZ, RZ, R152 ;  /* 0x000000ffff907224 */ /* 0x000fce00078e0098 */
.L_x_8730:
[----:B------:R-:W-:Y:S05]  /*3f40*/  BSYNC B0 ;  /* 0x0000000000007941 */ /* 0x000fea0003800000 */
.L_x_8728:
        /* <DEDUP_REMOVED lines=16> */
.L_x_8734:
[----:B------:R-:W-:Y:S05]  /*4050*/  BSYNC B1 ;  /* 0x0000000000017941 */ /* 0x000fea0003800000 */
.L_x_8733:
        /* <DEDUP_REMOVED lines=42> */
.L_x_8732:
[----:B------:R-:W-:Y:S05]  /*4300*/  BSYNC B0 ;  /* 0x0000000000007941 */ /* 0x000fea0003800000 */
.L_x_8731:
        /* <DEDUP_REMOVED lines=10> */
.L_x_8727:
        /* <DEDUP_REMOVED lines=12> */
.L_x_8736:
[----:B------:R-:W-:-:S07]  /*4470*/  MOV R151, R152 ;  /* 0x0000009800977202 */ /* 0x000fce0000000f00 */
.L_x_8737:
[----:B------:R-:W-:Y:S05]  /*4480*/  BSYNC B0 ;  /* 0x0000000000007941 */ /* 0x000fea0003800000 */
.L_x_8735:
        /* <DEDUP_REMOVED lines=16> */
.L_x_8741:
[----:B------:R-:W-:Y:S05]  /*4590*/  BSYNC B1 ;  /* 0x0000000000017941 */ /* 0x000fea0003800000 */
.L_x_8740:
        /* <DEDUP_REMOVED lines=42> */
.L_x_8739:
[----:B------:R-:W-:Y:S05]  /*4840*/  BSYNC B0 ;  /* 0x0000000000007941 */ /* 0x000fea0003800000 */
.L_x_8738:
        /* <DEDUP_REMOVED lines=13> */
.L_x_8742:
        /* <DEDUP_REMOVED lines=12> */
.L_x_8745:
[----:B------:R-:W-:-:S07]  /*49e0*/  MOV R90, R152 ;  /* 0x00000098005a7202 */ /* 0x000fce0000000f00 */
.L_x_8746:
[----:B------:R-:W-:Y:S05]  /*49f0*/  BSYNC B0 ;  /* 0x0000000000007941 */ /* 0x000fea0003800000 */
.L_x_8744:
        /* <DEDUP_REMOVED lines=16> */
.L_x_8750:
[----:B------:R-:W-:Y:S05]  /*4b00*/  BSYNC B1 ;  /* 0x0000000000017941 */ /* 0x000fea0003800000 */
.L_x_8749:
        /* <DEDUP_REMOVED lines=42> */
.L_x_8748:
[----:B------:R-:W-:Y:S05]  /*4db0*/  BSYNC B0 ;  /* 0x0000000000007941 */ /* 0x000fea0003800000 */
.L_x_8747:
        /* <DEDUP_REMOVED lines=10> */
.L_x_8743:
        /* <DEDUP_REMOVED lines=12> */
.L_x_8752:
[----:B------:R-:W-:-:S07]  /*4f20*/  IMAD.MOV.U32 R90, RZ, RZ, R152 ;  /* 0x000000ffff5a7224 */ /* 0x000fce00078e0098 */
.L_x_8753:
[----:B------:R-:W-:Y:S05]  /*4f30*/  BSYNC B0 ;  /* 0x0000000000007941 */ /* 0x000fea0003800000 */
.L_x_8751:
        /* <DEDUP_REMOVED lines=16> */
.L_x_8757:
[----:B------:R-:W-:Y:S05]  /*5040*/  BSYNC B1 ;  /* 0x0000000000017941 */ /* 0x000fea0003800000 */
.L_x_8756:
        /* <DEDUP_REMOVED lines=35> */
[----:B------:R-:W-:Y:S01]  /*5280*/  LOP3.LUT R152, R89, R96, R18, 0x96, !PT ;  /* 0x0000006059987212 */ /* 0x000fe200078e9612 */
[----:B------:R-:W-:-:S03]  /*5290*/  HFMA2.MMA R89, -RZ, RZ, 0, 0 ;  /* 0x00000000ff597435 */ /* 0x000fc600000001ff */
[----:B------:R-:W-:Y:S01]  /*52a0*/  LOP3.LUT R158, R149, R94, R17, 0x96, !PT ;  /* 0x0000005e959e7212 */ /* 0x000fe200078e9611 */
[----:B------:R-:W-:-:S04]  /*52b0*/  IMAD.WIDE.U32 R152, R152, -0x326172a9, RZ ;  /* 0xcd9e8d5798987825 */ /* 0x000fc800078e00ff */
[----:B------:R-:W-:Y:S01]  /*52c0*/  IMAD.WIDE.U32 R158, R158, -0x2daee0ad, RZ ;  /* 0xd2511f539e9e7825 */ /* 0x000fe200078e00ff */
[----:B------:R-:W-:-:S04]  /*52d0*/  LOP3.LUT R148, R153, R148, R135, 0x96, !PT ;  /* 0x0000009499947212 */ /* 0x000fc800078e9687 */
[----:B------:R-:W-:-:S07]  /*52e0*/  LOP3.LUT R153, R159, R88, R134, 0x96, !PT ;  /* 0x000000589f997212 */ /* 0x000fce00078e9686 */
.L_x_8755:
[----:B------:R-:W-:Y:S05]  /*52f0*/  BSYNC B0 ;  /* 0x0000000000007941 */ /* 0x000fea0003800000 */
.L_x_8754:
        /* <DEDUP_REMOVED lines=13> */
.L_x_8758:
        /* <DEDUP_REMOVED lines=12> */
.L_x_8761:
[----:B------:R-:W-:-:S07]  /*5490*/  IMAD.MOV.U32 R90, RZ, RZ, R152 ;  /* 0x000000ffff5a7224 */ /* 0x000fce00078e0098 */
.L_x_8762:
[----:B------:R-:W-:Y:S05]  /*54a0*/  BSYNC B0 ;  /* 0x0000000000007941 */ /* 0x000fea0003800000 */
.L_x_8760:
        /* <DEDUP_REMOVED lines=16> */
.L_x_8766:
[----:B------:R-:W-:Y:S05]  /*55b0*/  BSYNC B1 ;  /* 0x0000000000017941 */ /* 0x000fea0003800000 */
.L_x_8765:
        /* <DEDUP_REMOVED lines=42> */
.L_x_8764:
[----:B------:R-:W-:Y:S05]  /*5860*/  BSYNC B0 ;  /* 0x0000000000007941 */ /* 0x000fea0003800000 */
.L_x_8763:
        /* <DEDUP_REMOVED lines=10> */
.L_x_8759:
        /* <DEDUP_REMOVED lines=12> */
.L_x_8768:
[----:B------:R-:W-:-:S07]  /*59d0*/  IMAD.MOV.U32 R90, RZ, RZ, R152 ;  /* 0x000000ffff5a7224 */ /* 0x000fce00078e0098 */
.L_x_8769:
[----:B------:R-:W-:Y:S05]  /*59e0*/  BSYNC B0 ;  /* 0x0000000000007941 */ /* 0x000fea0003800000 */
.L_x_8767:
        /* <DEDUP_REMOVED lines=16> */
.L_x_8773:
[----:B------:R-:W-:Y:S05]  /*5af0*/  BSYNC B1 ;  /* 0x0000000000017941 */ /* 0x000fea0003800000 */
.L_x_8772:
        /* <DEDUP_REMOVED lines=42> */
.L_x_8771:
[----:B------:R-:W-:Y:S05]  /*5da0*/  BSYNC B0 ;  /* 0x0000000000007941 */ /* 0x000fea0003800000 */
.L_x_8770:
        /* <DEDUP_REMOVED lines=13> */
.L_x_8774:
        /* <DEDUP_REMOVED lines=12> */
.L_x_8777:
[----:B------:R-:W-:-:S07]  /*5f40*/  IMAD.MOV.U32 R106, RZ, RZ, R152 ;  /* 0x000000ffff6a7224 */ /* 0x000fce00078e0098 */
.L_x_8778:
[----:B------:R-:W-:Y:S05]  /*5f50*/  BSYNC B0 ;  /* 0x0000000000007941 */ /* 0x000fea0003800000 */
.L_x_8776:
        /* <DEDUP_REMOVED lines=18> */
.L_x_8782:
[----:B------:R-:W-:Y:S05]  /*6080*/  BSYNC B1 ;  /* 0x0000000000017941 */ /* 0x000fea0003800000 */
.L_x_8781:
        /* <DEDUP_REMOVED lines=42> */
.L_x_8780:
[----:B------:R-:W-:Y:S05]  /*6330*/  BSYNC B0 ;  /* 0x0000000000007941 */ /* 0x000fea0003800000 */
.L_x_8779:
        /* <DEDUP_REMOVED lines=10> */
.L_x_8775:
[----:B------:R-:W-:Y:S01]  /*63e0*/  P2R R88, PR, RZ, 0x4 ;  /* 0x00000004ff587803 */ /* 0x000fe20000000000 */
[----:B------:R-:W0:Y:S01]  /*63f0*/  @P0 LDC.64 R96, c[0x0][0x228] ;  /* 0x00008a00ff600b82 */ /* 0x000e220000000a00 */
[----:B------:R-:W-:Y:S02]  /*6400*/  ISETP.NE.AND P2, PT, R157, RZ, PT ;  /* 0x000000ff9d00720c */ /* 0x000fe40003f45270 */
[----:B------:R-:W-:Y:S02]  /*6410*/  SEL R91, RZ, 0x1000000, P5 ;  /* 0x01000000ff5b7807 */ /* 0x000fe40002800000 */
[----:B------:R-:W-:Y:S02]  /*6420*/  SEL R89, RZ, 0x10000, P4 ;  /* 0x00010000ff597807 */ /* 0x000fe40002000000 */
[----:B------:R-:W-:Y:S01]  /*6430*/  SEL R90, RZ, 0x100, P3 ;  /* 0x00000100ff5a7807 */ /* 0x000fe20001800000 */
[----:B------:R-:W1:Y:S01]  /*6440*/  @P1 LDC.64 R94, c[0x0][0x230] ;  /* 0x00008c00ff5e1b82 */ /* 0x000e620000000a00 */
[----:B------:R-:W-:Y:S01]  /*6450*/  ISETP.NE.AND P5, PT, R98, RZ, PT ;  /* 0x000000ff6200720c */ /* 0x000fe20003fa5270 */
[----:B------:R-:W-:Y:S01]  /*6460*/  VIADD R98, R99, 0x80 ;  /* 0x0000008063627836 */ /* 0x000fe20000000000 */
[----:B------:R-:W-:-:S02]  /*6470*/  ISETP.NE.AND P4, PT, R150, RZ, PT ;  /* 0x000000ff9600720c */ /* 0x000fc40003f85270 */
[----:B------:R-:W-:Y:S02]  /*6480*/  ISETP.NE.AND P3, PT, R156, RZ, PT ;  /* 0x000000ff9c00720c */ /* 0x000fe40003f65270 */
[----:B------:R-:W-:Y:S02]  /*6490*/  SEL R167, RZ, 0x1, P2 ;  /* 0x00000001ffa77807 */ /* 0x000fe40001000000 */
[----:B------:R-:W-:Y:S02]  /*64a0*/  ISETP.NE.AND P2, PT, R88, RZ, PT ;  /* 0x000000ff5800720c */ /* 0x000fe40003f45270 */
[----:B------:R-:W-:Y:S02]  /*64b0*/  SEL R88, RZ, 0x1, P3 ;  /* 0x00000001ff587807 */ /* 0x000fe40001800000 */
[----:B------:R-:W-:Y:S02]  /*64c0*/  SEL R160, RZ, 0x1, P4 ;  /* 0x00000001ffa07807 */ /* 0x000fe40002000000 */
[----:B------:R-:W-:Y:S01]  /*64d0*/  SEL R106, RZ, 0x1, P5 ;  /* 0x00000001ff6a7807 */ /* 0x000fe20002800000 */
[----:B0-----:R-:W-:Y:S01]  /*64e0*/  @P0 IMAD.WIDE.U32 R96, R98, 0x10, R96 ;  /* 0x0000001062600825 */ /* 0x001fe200078e0060 */
[----:B------:R-:W-:-:S02]  /*64f0*/  LOP3.LUT R90, R90, R91, R89, 0xfe, !PT ;  /* 0x0000005b5a5a7212 */ /* 0x000fc400078efe59 */
[C---:B------:R-:W-:Y:S01]  /*6500*/  LEA R156, P3, R99.reuse, UR10, 0x4 ;  /* 0x0000000a639c7c11 */ /* 0x040fe2000f8620ff */
[----:B------:R-:W-:Y:S01]  /*6510*/  IMAD.WIDE.U32 R88, R88, 0x1000000, RZ ;  /* 0x0100000058587825 */ /* 0x000fe200078e00ff */
[----:B------:R-:W-:Y:S02]  /*6520*/  LOP3.LUT P6, RZ, R108, 0x20, RZ, 0xc0, !PT ;  /* 0x000000206cff7812 */ /* 0x000fe400078cc0ff */
[----:B------:R-:W-:Y:S01]  /*6530*/  SHF.L.U32 R162, R99, 0x3, RZ ;  /* 0x0000000363a27819 */ /* 0x000fe200000006ff */
[----:B------:R-:W-:Y:S01]  /*6540*/  IMAD.WIDE.U32 R160, R160, 0x10000, RZ ;  /* 0x00010000a0a07825 */ /* 0x000fe200078e00ff */
[----:B------:R-:W-:Y:S02]  /*6550*/  LOP3.LUT R167, R89, R90, R167, 0xfe, !PT ;  /* 0x0000005a59a77212 */ /* 0x000fe400078efea7 */
[----:B------:R-:W-:Y:S01]  /*6560*/  F2FP.F16.F32.PACK_AB R91, R155, R154 ;  /* 0x0000009a9b5b723e */ /* 0x000fe200000000ff */
[----:B------:R-:W-:Y:S01]  /*6570*/  IMAD.WIDE.U32 R106, R106, 0x100, RZ ;  /* 0x000001006a6a7825 */ /* 0x000fe200078e00ff */
[----:B------:R-:W-:-:S02]  /*6580*/  F2FP.F16.F32.PACK_AB R90, R151, R105 ;  /* 0x00000069975a723e */ /* 0x000fc400000000ff */
[----:B------:R-:W-:Y:S01]  /*6590*/  F2FP.F16.F32.PACK_AB R89, R104, R102 ;  /* 0x000000666859723e */ /* 0x000fe200000000ff */
[----:B-1----:R-:W-:Y:S01]  /*65a0*/  @P1 IMAD.WIDE.U32 R94, R98, 0x10, R94 ;  /* 0x00000010625e1825 */ /* 0x002fe200078e005e */
[----:B------:R-:W-:Y:S02]  /*65b0*/  LOP3.LUT R149, R106, R88, R160, 0xfe, !PT ;  /* 0x000000586a957212 */ /* 0x000fe400078efea0 */
[----:B------:R-:W-:Y:S02]  /*65c0*/  LEA.HI.X R157, R99, UR11, RZ, 0x4, P3 ;  /* 0x0000000b639d7c11 */ /* 0x000fe400098f24ff */
[----:B------:R-:W-:Y:S02]  /*65d0*/  F2FP.F16.F32.PACK_AB R88, R103, R100 ;  /* 0x000000646758723e */ /* 0x000fe400000000ff */
[----:B------:R-:W-:Y:S02]  /*65e0*/  SEL R150, RZ, 0x1, P6 ;  /* 0x00000001ff967807 */ /* 0x000fe40003000000 */
[----:B------:R-:W-:Y:S01]  /*65f0*/  SHF.R.U32.HI R166, RZ, 0x1d, R99 ;  /* 0x0000001dffa67819 */ /* 0x000fe20000011663 */
[----:B------:R0:W-:Y:S01]  /*6600*/  STG.E.128 desc[UR4][R156.64], R88 ;  /* 0x000000589c007986 */ /* 0x0001e2000c101d04 */
[----:B------:R-:W-:-:S02]  /*6610*/  IADD3 R106, P3, R162, UR12, RZ ;  /* 0x0000000ca26a7c10 */ /* 0x000fc4000ff7e0ff */
[----:B0-----:R-:W-:Y:S01]  /*6620*/  LOP3.LUT R89, R107, R167, R161, 0xfe, !PT ;  /* 0x000000a76b597212 */ /* 0x001fe200078efea1 */
[----:B------:R-:W-:Y:S01]  /*6630*/  IMAD.WIDE.U32 R90, R98, 0x10, R92 ;  /* 0x00000010625a7825 */ /* 0x000fe200078e005c */
[----:B------:R-:W-:Y:S02]  /*6640*/  IADD3.X R107, R166, UR13, RZ, P3, !PT ;  /* 0x0000000da66b7c10 */ /* 0x000fe40009ffe4ff */
        /* <DEDUP_REMOVED lines=15> */
[----:B------:R-:W-:-:S03]  /*6740*/  LOP3.LUT R89, R89, 0xff, R144, 0xf8, !PT ;  /* 0x000000ff59597812 */ /* 0x000fc600078ef890 */
[----:B------:R-:W-:Y:S01]  /*6750*/  IMAD.WIDE.U32 R106, R106, 0x100, RZ ;  /* 0x000001006a6a7825 */ /* 0x000fe200078e00ff */
[----:B------:R-:W-:Y:S02]  /*6760*/  LOP3.LUT R157, R157, R89, R161, 0xfe, !PT ;  /* 0x000000599d9d7212 */ /* 0x000fe400078efea1 */
[----:B------:R-:W-:Y:S02]  /*6770*/  IADD3.X R89, R166, UR15, RZ, P3, !PT ;  /* 0x0000000fa6597c10 */ /* 0x000fe40009ffe4ff */
[----:B------:R-:W-:Y:S02]  /*6780*/  LOP3.LUT R149, R106, R160, R156, 0xfe, !PT ;  /* 0x000000a06a957212 */ /* 0x000fe400078efe9c */
[----:B------:R-:W-:Y:S02]  /*6790*/  LOP3.LUT R107, R157, R107, RZ, 0xfc, !PT ;  /* 0x0000006b9d6b7212 */ /* 0x000fe400078efcff */
[----:B------:R-:W-:-:S05]  /*67a0*/  LOP3.LUT R106, R149, 0xff, R138, 0xf8, !PT ;  /* 0x000000ff956a7812 */ /* 0x000fca00078ef88a */
[----:B------:R1:W-:Y:S02]  /*67b0*/  STG.E.64 desc[UR4][R88.64], R106 ;  /* 0x0000006a58007986 */ /* 0x0003e4000c101b04 */
.L_x_8783:
[----:B------:R2:W5:Y:S04]  /*67c0*/  @P0 LDG.E.128 R84, desc[UR4][R96.64] ;  /* 0x0000000460540981 */ /* 0x000568000c1e1d00 */
[----:B------:R2:W5:Y:S04]  /*67d0*/  @P1 LDG.E.128 R80, desc[UR4][R94.64] ;  /* 0x000000045e501981 */ /* 0x000568000c1e1d00 */
[----:B01----:R-:W5:Y:S01]  /*67e0*/  LDG.E.128 R88, desc[UR4][R90.64] ;  /* 0x000000045a587981 */ /* 0x003f62000c1e1d00 */
[C---:B------:R-:W-:Y:S01]  /*67f0*/  ISETP.NE.AND P3, PT, R159.reuse, 0x1, PT ;  /* 0x000000019f00780c */ /* 0x040fe20003f65270 */
        /* <DEDUP_REMOVED lines=12> */
.L_x_8785:
[----:B------:R-:W-:-:S07]  /*68c0*/  IMAD.MOV.U32 R150, RZ, RZ, R152 ;  /* 0x000000ffff967224 */ /* 0x000fce00078e0098 */
.L_x_8786:
[----:B------:R-:W-:Y:S05]  /*68d0*/  BSYNC B0 ;  /* 0x0000000000007941 */ /* 0x000fea0003800000 */
.L_x_8784:
        /* <DEDUP_REMOVED lines=16> */
.L_x_8790:
[----:B------:R-:W-:Y:S05]  /*69e0*/  BSYNC B1 ;  /* 0x0000000000017941 */ /* 0x000fea0003800000 */
.L_x_8789:
        /* <DEDUP_REMOVED lines=41> */
[----:B------:R-:W-:-:S07]  /*6c80*/  LOP3.LUT R153, R159, R94, R134, 0x96, !PT ;  /* 0x0000005e9f997212 */ /* 0x000fce00078e9686 */
.L_x_8788:
[----:B------:R-:W-:Y:S05]  /*6c90*/  BSYNC B0 ;  /* 0x0000000000007941 */ /* 0x000fea0003800000 */
.L_x_8787:
        /* <DEDUP_REMOVED lines=15> */
.L_x_8791:
        /* <DEDUP_REMOVED lines=12> */
.L_x_8794:
[----:B------:R-:W-:-:S07]  /*6e50*/  MOV R138, R152 ;  /* 0x00000098008a7202 */ /* 0x000fce0000000f00 */
.L_x_8795:
[----:B------:R-:W-:Y:S05]  /*6e60*/  BSYNC B0 ;  /* 0x0000000000007941 */ /* 0x000fea0003800000 */
.L_x_8793:
        /* <DEDUP_REMOVED lines=16> */
.L_x_8799:
[----:B------:R-:W-:Y:S05]  /*6f70*/  BSYNC B1 ;  /* 0x0000000000017941 */ /* 0x000fea0003800000 */
.L_x_8798:
        /* <DEDUP_REMOVED lines=42> */
.L_x_8797:
[----:B------:R-:W-:Y:S05]  /*7220*/  BSYNC B0 ;  /* 0x0000000000007941 */ /* 0x000fea0003800000 */
.L_x_8796:
        /* <DEDUP_REMOVED lines=10> */
.L_x_8792:
        /* <DEDUP_REMOVED lines=12> */
.L_x_8801:
[----:B------:R-:W-:-:S07]  /*7390*/  IMAD.MOV.U32 R150, RZ, RZ, R152 ;  /* 0x000000ffff967224 */ /* 0x000fce00078e0098 */
.L_x_8802:
[----:B------:R-:W-:Y:S05]  /*73a0*/  BSYNC B0 ;  /* 0x0000000000007941 */ /* 0x000fea0003800000 */
.L_x_8800:
        /* <DEDUP_REMOVED lines=16> */
.L_x_8806:
[----:B------:R-:W-:Y:S05]  /*74b0*/  BSYNC B1 ;  /* 0x0000000000017941 */ /* 0x000fea0003800000 */
.L_x_8805:
        /* <DEDUP_REMOVED lines=42> */
.L_x_8804:
[----:B------:R-:W-:Y:S05]  /*7760*/  BSYNC B0 ;  /* 0x0000000000007941 */ /* 0x000fea0003800000 */
.L_x_8803:
        /* <DEDUP_REMOVED lines=15> */
.L_x_8807:
        /* <DEDUP_REMOVED lines=12> */
.L_x_8810:
[----:B------:R-:W-:-:S07]  /*7920*/  MOV R140, R152 ;  /* 0x00000098008c7202 */ /* 0x000fce0000000f00 */
.L_x_8811:
[----:B------:R-:W-:Y:S05]  /*7930*/  BSYNC B0 ;  /* 0x0000000000007941 */ /* 0x000fea0003800000 */
.L_x_8809:
        /* <DEDUP_REMOVED lines=16> */
.L_x_8815:
[----:B------:R-:W-:Y:S05]  /*7a40*/  BSYNC B1 ;  /* 0x0000000000017941 */ /* 0x000fea0003800000 */
.L_x_8814:
[----:B------:R-:W-:Y:S01]  /*7a50*/  IMAD.HI.U32 R88, R136, -0x326172a9, RZ ;  /* 0xcd9e8d5788587827 */ /* 0x000fe200078e00ff */
[----:B------:R-:W-:-:S03]  /*7a60*/  LOP3.LUT R94, R94, R141, R117, 0x96, !PT ;  /* 0x0000008d5e5e7212 */ /* 0x000fc600078e9675 */
[----:B------:R-:W-:Y:S01]  /*7a70*/  IMAD R95, R136, -0x326172a9, RZ ;  /* 0xcd9e8d57885f7824 */ /* 0x000fe200078e02ff */
[----:B------:R-:W-:Y:S01]  /*7a80*/  LOP3.LUT R88, R88, R139, R116, 0x96, !PT ;  /* 0x0000008b58587212 */ /* 0x000fe200078e9674 */
[----:B------:R-:W-:-:S04]  /*7a90*/  IMAD.WIDE.U32 R106, R94, -0x326172a9, RZ ;  /* 0xcd9e8d575e6a7825 */ /* 0x000fc800078e00ff */
[----:B------:R-:W-:Y:S01]  /*7aa0*/  IMAD R94, R137, -0x2daee0ad, RZ ;  /* 0xd2511f53895e7824 */ /* 0x000fe200078e02ff */
[----:B------:R-:W-:Y:S01]  /*7ab0*/  LOP3.LUT R95, R107, R95, R4, 0x96, !PT ;  /* 0x0000005f6b5f7212 */ /* 0x000fe200078e9604 */
[----:B------:R-:W-:Y:S01]  /*7ac0*/  IMAD.WIDE.U32 R152, R88, -0x2daee0ad, RZ ;  /* 0xd2511f5358987825 */ /* 0x000fe200078e00ff */
[----:B------:R-:W-:-:S03]  /*7ad0*/  HFMA2.MMA R88, -RZ, RZ, 0, 0 ;  /* 0x00000000ff587435 */ /* 0x000fc600000001ff */
        /* <DEDUP_REMOVED lines=33> */
.L_x_8813:
[----:B------:R-:W-:Y:S05]  /*7cf0*/  BSYNC B0 ;  /* 0x0000000000007941 */ /* 0x000fea0003800000 */
.L_x_8812:
        /* <DEDUP_REMOVED lines=10> */
.L_x_8808:
        /* <DEDUP_REMOVED lines=12> */
.L_x_8817:
[----:B------:R-:W-:-:S07]  /*7e60*/  IMAD.MOV.U32 R150, RZ, RZ, R152 ;  /* 0x000000ffff967224 */ /* 0x000fce00078e0098 */
.L_x_8818:
[----:B------:R-:W-:Y:S05]  /*7e70*/  BSYNC B0 ;  /* 0x0000000000007941 */ /* 0x000fea0003800000 */
.L_x_8816:
        /* <DEDUP_REMOVED lines=16> */
.L_x_8822:
[----:B------:R-:W-:Y:S05]  /*7f80*/  BSYNC B1 ;  /* 0x0000000000017941 */ /* 0x000fea0003800000 */
.L_x_8821:
        /* <DEDUP_REMOVED lines=42> */
.L_x_8820:
[----:B------:R-:W-:Y:S05]  /*8230*/  BSYNC B0 ;  /* 0x0000000000007941 */ /* 0x000fea0003800000 */
.L_x_8819:
        /* <DEDUP_REMOVED lines=15> */
.L_x_8823:
        /* <DEDUP_REMOVED lines=12> */
.L_x_8826:
[----:B------:R-:W-:-:S07]  /*83f0*/  MOV R142, R152 ;  /* 0x00000098008e7202 */ /* 0x000fce0000000f00 */
.L_x_8827:
[----:B------:R-:W-:Y:S05]  /*8400*/  BSYNC B0 ;  /* 0x0000000000007941 */ /* 0x000fea0003800000 */
.L_x_8825:
        /* <DEDUP_REMOVED lines=16> */
.L_x_8831:
[----:B------:R-:W-:Y:S05]  /*8510*/  BSYNC B1 ;  /* 0x0000000000017941 */ /* 0x000fea0003800000 */
.L_x_8830:
        /* <DEDUP_REMOVED lines=41> */
[----:B------:R-:W-:Y:S02]  /*87b0*/  LOP3.LUT R153, R95, R96, R134, 0x96, !PT ;  /* 0x000000605f997212 */ /* 0x000fe400078e9686 */
[----:B------:R-:W-:-:S07]  /*87c0*/  MOV R158, R94 ;  /* 0x0000005e009e7202 */ /* 0x000fce0000000f00 */
.L_x_8829:
[----:B------:R-:W-:Y:S05]  /*87d0*/  BSYNC B0 ;  /* 0x0000000000007941 */ /* 0x000fea0003800000 */
.L_x_8828:
        /* <DEDUP_REMOVED lines=10> */
.L_x_8824:
        /* <DEDUP_REMOVED lines=12> */
.L_x_8833:
[----:B------:R-:W-:-:S07]  /*8940*/  MOV R150, R152 ;  /* 0x0000009800967202 */ /* 0x000fce0000000f00 */
.L_x_8834:
[----:B------:R-:W-:Y:S05]  /*8950*/  BSYNC B0 ;  /* 0x0000000000007941 */ /* 0x000fea0003800000 */
.L_x_8832:
        /* <DEDUP_REMOVED lines=16> */
.L_x_8838:
[----:B------:R-:W-:Y:S05]  /*8a60*/  BSYNC B1 ;  /* 0x0000000000017941 */ /* 0x000fea0003800000 */
.L_x_8837:
        /* <DEDUP_REMOVED lines=40> */
[----:B------:R-:W-:Y:S01]  /*8cf0*/  MOV R158, R94 ;  /* 0x0000005e009e7202 */ /* 0x000fe20000000f00 */
[----:B------:R-:W-:Y:S01]  /*8d00*/  IMAD.MOV.U32 R94, RZ, RZ, RZ ;  /* 0x000000ffff5e7224 */ /* 0x000fe200078e00ff */
[----:B------:R-:W-:-:S07]  /*8d10*/  LOP3.LUT R153, R95, R96, R134, 0x96, !PT ;  /* 0x000000605f997212 */ /* 0x000fce00078e9686 */
.L_x_8836:
[----:B------:R-:W-:Y:S05]  /*8d20*/  BSYNC B0 ;  /* 0x0000000000007941 */ /* 0x000fea0003800000 */
.L_x_8835:
        /* <DEDUP_REMOVED lines=15> */
.L_x_8839:
        /* <DEDUP_REMOVED lines=12> */
.L_x_8842:
[----:B------:R-:W-:-:S07]  /*8ee0*/  MOV R143, R152 ;  /* 0x00000098008f7202 */ /* 0x000fce0000000f00 */
.L_x_8843:
[----:B------:R-:W-:Y:S05]  /*8ef0*/  BSYNC B0 ;  /* 0x0000000000007941 */ /* 0x000fea0003800000 */
.L_x_8841:
        /* <DEDUP_REMOVED lines=16> */
.L_x_8847:
[----:B------:R-:W-:Y:S05]  /*9000*/  BSYNC B1 ;  /* 0x0000000000017941 */ /* 0x000fea0003800000 */
.L_x_8846:
        /* <DEDUP_REMOVED lines=43> */
.L_x_8845:
[----:B------:R-:W-:Y:S05]  /*92c0*/  BSYNC B0 ;  /* 0x0000000000007941 */ /* 0x000fea0003800000 */
.L_x_8844:
        /* <DEDUP_REMOVED lines=10> */
.L_x_8840:
        /* <DEDUP_REMOVED lines=12> */
.L_x_8849:
[----:B------:R-:W-:-:S07]  /*9430*/  MOV R150, R152 ;  /* 0x0000009800967202 */ /* 0x000fce0000000f00 */
.L_x_8850:
[----:B------:R-:W-:Y:S05]  /*9440*/  BSYNC B0 ;  /* 0x0000000000007941 */ /* 0x000fea0003800000 */
.L_x_8848:
        /* <DEDUP_REMOVED lines=16> */
.L_x_8854:
[----:B------:R-:W-:Y:S05]  /*9550*/  BSYNC B1 ;  /* 0x0000000000017941 */ /* 0x000fea0003800000 */
.L_x_8853:
        /* <DEDUP_REMOVED lines=41> */
[----:B------:R-:W-:Y:S01]  /*97f0*/  IMAD.MOV.U32 R89, RZ, RZ, RZ ;  /* 0x000000ffff597224 */ /* 0x000fe200078e00ff */
[----:B------:R-:W-:-:S07]  /*9800*/  MOV R158, R88 ;  /* 0x00000058009e7202 */ /* 0x000fce0000000f00 */
.L_x_8852:
[----:B------:R-:W-:Y:S05]  /*9810*/  BSYNC B0 ;  /* 0x0000000000007941 */ /* 0x000fea0003800000 */
.L_x_8851:
        /* <DEDUP_REMOVED lines=15> */
.L_x_8855:
        /* <DEDUP_REMOVED lines=12> */
.L_x_8858:
[----:B------:R-:W-:-:S07]  /*99d0*/  MOV R144, R152 ;  /* 0x0000009800907202 */ /* 0x000fce0000000f00 */
.L_x_8859:
[----:B------:R-:W-:Y:S05]  /*99e0*/  BSYNC B0 ;  /* 0x0000000000007941 */ /* 0x000fea0003800000 */
.L_x_8857:
        /* <DEDUP_REMOVED lines=16> */
.L_x_8863:
[----:B------:R-:W-:Y:S05]  /*9af0*/  BSYNC B1 ;  /* 0x0000000000017941 */ /* 0x000fea0003800000 */
.L_x_8862:
        /* <DEDUP_REMOVED lines=43> */
.L_x_8861:
[----:B------:R-:W-:Y:S05]  /*9db0*/  BSYNC B0 ;  /* 0x0000000000007941 */ /* 0x000fea0003800000 */
.L_x_8860:
        /* <DEDUP_REMOVED lines=10> */
.L_x_8856:
        /* <DEDUP_REMOVED lines=12> */
.L_x_8865:
[----:B------:R-:W-:-:S07]  /*9f20*/  MOV R150, R152 ;  /* 0x0000009800967202 */ /* 0x000fce0000000f00 */
.L_x_8866:
[----:B------:R-:W-:Y:S05]  /*9f30*/  BSYNC B0 ;  /* 0x0000000000007941 */ /* 0x000fea0003800000 */
.L_x_8864:
        /* <DEDUP_REMOVED lines=16> */
.L_x_8870:
[----:B------:R-:W-:Y:S05]  /*a040*/  BSYNC B1 ;  /* 0x0000000000017941 */ /* 0x000fea0003800000 */
.L_x_8869:
        /* <DEDUP_REMOVED lines=43> */
.L_x_8868:
[----:B------:R-:W-:Y:S05]  /*a300*/  BSYNC B0 ;  /* 0x0000000000007941 */ /* 0x000fea0003800000 */
.L_x_8867:
        /* <DEDUP_REMOVED lines=13> */
.L_x_8871:
        /* <DEDUP_REMOVED lines=12> */
.L_x_8874:
[----:B------:R-:W-:-:S07]  /*a4a0*/  MOV R90, R152 ;  /* 0x00000098005a7202 */ /* 0x000fce0000000f00 */
.L_x_8875:
[----:B------:R-:W-:Y:S05]  /*a4b0*/  BSYNC B0 ;  /* 0x0000000000007941 */ /* 0x000fea0003800000 */
.L_x_8873:
        /* <DEDUP_REMOVED lines=16> */
.L_x_8879:
[----:B------:R-:W-:Y:S05]  /*a5c0*/  BSYNC B1 ;  /* 0x0000000000017941 */ /* 0x000fea0003800000 */
.L_x_8878:
        /* <DEDUP_REMOVED lines=43> */
.L_x_8877:
[----:B------:R-:W-:Y:S05]  /*a880*/  BSYNC B0 ;  /* 0x0000000000007941 */ /* 0x000fea0003800000 */
.L_x_8876:
        /* <DEDUP_REMOVED lines=10> */
.L_x_8872:
        /* <DEDUP_REMOVED lines=12> */
.L_x_8881:
[----:B------:R-:W-:-:S07]  /*a9f0*/  MOV R90, R152 ;  /* 0x00000098005a7202 */ /* 0x000fce0000000f00 */
.L_x_8882:
[----:B------:R-:W-:Y:S05]  /*aa00*/  BSYNC B0 ;  /* 0x0000000000007941 */ /* 0x000fea0003800000 */
.L_x_8880:
        /* <DEDUP_REMOVED lines=16> */
.L_x_8886:
[----:B------:R-:W-:Y:S05]  /*ab10*/  BSYNC B1 ;  /* 0x0000000000017941 */ /* 0x000fea0003800000 */
.L_x_8885:
        /* <DEDUP_REMOVED lines=43> */
.L_x_8884:
[----:B------:R-:W-:Y:S05]  /*add0*/  BSYNC B0 ;  /* 0x0000000000007941 */ /* 0x000fea0003800000 */
.L_x_8883:
        /* <DEDUP_REMOVED lines=13> */
.L_x_8887:
        /* <DEDUP_REMOVED lines=12> */
.L_x_8890:
[----:B------:R-:W-:-:S07]  /*af70*/  MOV R90, R152 ;  /* 0x00000098005a7202 */ /* 0x000fce0000000f00 */
.L_x_8891:
[----:B------:R-:W-:Y:S05]  /*af80*/  BSYNC B0 ;  /* 0x0000000000007941 */ /* 0x000fea0003800000 */
.L_x_8889:
        /* <DEDUP_REMOVED lines=16> */
.L_x_8895:
[----:B------:R-:W-:Y:S05]  /*b090*/  BSYNC B1 ;  /* 0x0000000000017941 */ /* 0x000fea0003800000 */
.L_x_8894:
        /* <DEDUP_REMOVED lines=43> */
.L_x_8893:
[----:B------:R-:W-:Y:S05]  /*b350*/  BSYNC B0 ;  /* 0x0000000000007941 */ /* 0x000fea0003800000 */
.L_x_8892:
        /* <DEDUP_REMOVED lines=10> */
.L_x_8888:
        /* <DEDUP_REMOVED lines=12> */
.L_x_8897:
[----:B------:R-:W-:-:S07]  /*b4c0*/  MOV R90, R152 ;  /* 0x00000098005a7202 */ /* 0x000fce0000000f00 */
.L_x_8898:
[----:B------:R-:W-:Y:S05]  /*b4d0*/  BSYNC B0 ;  /* 0x0000000000007941 */ /* 0x000fea0003800000 */
.L_x_8896:
        /* <DEDUP_REMOVED lines=16> */
.L_x_8902:
[----:B------:R-:W-:Y:S05]  /*b5e0*/  BSYNC B1 ;  /* 0x0000000000017941 */ /* 0x000fea0003800000 */
.L_x_8901:
        /* <DEDUP_REMOVED lines=43> */
.L_x_8900:
[----:B------:R-:W-:Y:S05]  /*b8a0*/  BSYNC B0 ;  /* 0x0000000000007941 */ /* 0x000fea0003800000 */
.L_x_8899:
        /* <DEDUP_REMOVED lines=13> */
.L_x_8903:
        /* <DEDUP_REMOVED lines=12> */
.L_x_8906:
[----:B------:R-:W-:-:S07]  /*ba40*/  MOV R106, R152 ;  /* 0x00000098006a7202 */ /* 0x000fce0000000f00 */
.L_x_8907:
[----:B------:R-:W-:Y:S05]  /*ba50*/  BSYNC B0 ;  /* 0x0000000000007941 */ /* 0x000fea0003800000 */
.L_x_8905:
        /* <DEDUP_REMOVED lines=18> */
.L_x_8911:
[----:B------:R-:W-:Y:S05]  /*bb80*/  BSYNC B1 ;  /* 0x0000000000017941 */ /* 0x000fea0003800000 */
.L_x_8910:
        /* <DEDUP_REMOVED lines=43> */
.L_x_8909:
[----:B------:R-:W-:Y:S05]  /*be40*/  BSYNC B0 ;  /* 0x0000000000007941 */ /* 0x000fea0003800000 */
.L_x_8908:
        /* <DEDUP_REMOVED lines=10> */
.L_x_8904:
[----:B------:R-:W-:Y:S01]  /*bef0*/  P2R R94, PR, RZ, 0x4 ;  /* 0x00000004ff5e7803 */ /* 0x000fe20000000000 */
[----:B------:R-:W0:Y:S01]  /*bf00*/  LDC.64 R96, c[0x0][0x238] ;  /* 0x00008e00ff607b82 */ /* 0x000e220000000a00 */
[----:B------:R-:W-:Y:S02]  /*bf10*/  LOP3.LUT P2, RZ, R108, 0x4, RZ, 0xc0, !PT ;  /* 0x000000046cff7812 */ /* 0x000fe4000784c0ff */
        /* <DEDUP_REMOVED lines=11> */
[----:B------:R-:W-:Y:S01]  /*bfd0*/  LOP3.LUT P5, RZ, R108, 0x2, RZ, 0xc0, !PT ;  /* 0x000000026cff7812 */ /* 0x000fe200078ac0ff */
[----:B------:R-:W-:Y:S01]  /*bfe0*/  IMAD.WIDE.U32 R176, R176, 0x10000, RZ ;  /* 0x00010000b0b07825 */ /* 0x000fe200078e00ff */
[----:B------:R-:W-:Y:S01]  /*bff0*/  LOP3.LUT R90, R90, R91, R89, 0xfe, !PT ;  /* 0x0000005b5a5a7212 */ /* 0x000fe200078efe59 */
[----:B------:R-:W3:Y:S01]  /*c000*/  @P1 LDC.64 R172, c[0x0][0x230] ;  /* 0x00008c00ffac1b82 */ /* 0x000ee20000000a00 */
[----:B------:R-:W-:Y:S01]  /*c010*/  SEL R179, RZ, 0x1, P5 ;  /* 0x00000001ffb37807 */ /* 0x000fe20002800000 */
[----:B------:R-:W-:Y:S01]  /*c020*/  IMAD.WIDE.U32 R88, R88, 0x1000000, RZ ;  /* 0x0100000058587825 */ /* 0x000fe200078e00ff */
[----:B------:R-:W-:-:S02]  /*c030*/  LOP3.LUT P6, RZ, R108, 0x20, RZ, 0xc0, !PT ;  /* 0x000000206cff7812 */ /* 0x000fc400078cc0ff */
[----:B------:R-:W-:Y:S01]  /*c040*/  F2FP.F16.F32.PACK_AB R91, R168, R166 ;  /* 0x000000a6a85b723e */ /* 0x000fe200000000ff */
[----:B------:R-:W-:Y:S01]  /*c050*/  IMAD.WIDE.U32 R106, R106, 0x100, RZ ;  /* 0x000001006a6a7825 */ /* 0x000fe200078e00ff */
[----:B------:R-:W-:Y:S02]  /*c060*/  LOP3.LUT R179, R89, R90, R179, 0xfe, !PT ;  /* 0x0000005a59b37212 */ /* 0x000fe400078efeb3 */
[----:B------:R-:W-:Y:S01]  /*c070*/  F2FP.F16.F32.PACK_AB R90, R167, R161 ;  /* 0x000000a1a75a723e */ /* 0x000fe200000000ff */
[----:B0-----:R-:W-:Y:S01]  /*c080*/  IMAD.WIDE.U32 R170, R98, 0x10, R96 ;  /* 0x0000001062aa7825 */ /* 0x001fe200078e0060 */
[----:B------:R-:W-:Y:S02]  /*c090*/  LOP3.LUT R106, R106, R88, R176, 0xfe, !PT ;  /* 0x000000586a6a7212 */ /* 0x000fe400078efeb0 */
[----:B------:R-:W-:Y:S02]  /*c0a0*/  F2FP.F16.F32.PACK_AB R89, R162, R159 ;  /* 0x0000009fa259723e */ /* 0x000fe400000000ff */
[----:B------:R-:W-:-:S02]  /*c0b0*/  F2FP.F16.F32.PACK_AB R88, R160, R156 ;  /* 0x0000009ca058723e */ /* 0x000fc400000000ff */
[----:B------:R-:W-:Y:S02]  /*c0c0*/  SEL R169, RZ, 0x1, P6 ;  /* 0x00000001ffa97807 */ /* 0x000fe40003000000 */
[----:B------:R-:W-:Y:S01]  /*c0d0*/  LOP3.LUT R107, R107, R179, R177, 0xfe, !PT ;  /* 0x000000b36b6b7212 */ /* 0x000fe200078efeb1 */
[----:B------:R2:W-:Y:S01]  /*c0e0*/  STG.E.128 desc[UR4][R170.64], R88 ;  /* 0x00000058aa007986 */ /* 0x0005e2000c101d04 */
[----:B------:R-:W-:Y:S02]  /*c0f0*/  LOP3.LUT R106, R106, R169, RZ, 0xfc, !PT ;  /* 0x000000a96a6a7212 */ /* 0x000fe400078efcff */
[----:B------:R-:W-:-:S05]  /*c100*/  IADD3 R150, R99, 0x100, RZ ;  /* 0x0000010063967810 */ /* 0x000fca0007ffe0ff */
[----:B------:R-:W-:-:S04]  /*c110*/  IMAD.WIDE.U32 R176, R150, 0x10, R92 ;  /* 0x0000001096b07825 */ /* 0x000fc800078e005c */
[----:B-1----:R-:W-:-:S04]  /*c120*/  @P0 IMAD.WIDE.U32 R174, R150, 0x10, R174 ;  /* 0x0000001096ae0825 */ /* 0x002fc800078e00ae */
[----:B---3--:R-:W-:-:S04]  /*c130*/  @P1 IMAD.WIDE.U32 R172, R150, 0x10, R172 ;  /* 0x0000001096ac1825 */ /* 0x008fc800078e00ac */
[----:B--2---:R-:W-:-:S05]  /*c140*/  IMAD.WIDE.U32 R88, R98, 0x8, R94 ;  /* 0x0000000862587825 */ /* 0x004fca00078e005e */
        /* <DEDUP_REMOVED lines=22> */
.L_x_8912:
        /* <DEDUP_REMOVED lines=15> */
.L_x_8914:
[----:B------:R-:W-:-:S07]  /*c3a0*/  MOV R169, R152 ;  /* 0x0000009800a97202 */ /* 0x000fce0000000f00 */
.L_x_8915:
[----:B------:R-:W-:Y:S05]  /*c3b0*/  BSYNC B0 ;  /* 0x0000000000007941 */ /* 0x000fea0003800000 */
.L_x_8913:
        /* <DEDUP_REMOVED lines=16> */
.L_x_8919:
[----:B------:R-:W-:Y:S05]  /*c4c0*/  BSYNC B1 ;  /* 0x0000000000017941 */ /* 0x000fea0003800000 */
.L_x_8918:
        /* <DEDUP_REMOVED lines=43> */
.L_x_8917:
[----:B------:R-:W-:Y:S05]  /*c780*/  BSYNC B0 ;  /* 0x0000000000007941 */ /* 0x000fea0003800000 */
.L_x_8916:
        /* <DEDUP_REMOVED lines=15> */
.L_x_8920:
        /* <DEDUP_REMOVED lines=12> */
.L_x_8923:
[----:B------:R-:W-:-:S07]  /*c940*/  MOV R138, R152 ;  /* 0x00000098008a7202 */ /* 0x000fce0000000f00 */
.L_x_8924:
[----:B------:R-:W-:Y:S05]  /*c950*/  BSYNC B0 ;  /* 0x0000000000007941 */ /* 0x000fea0003800000 */
.L_x_8922:
        /* <DEDUP_REMOVED lines=16> */
.L_x_8928:
[----:B------:R-:W-:Y:S05]  /*ca60*/  BSYNC B1 ;  /* 0x0000000000017941 */ /* 0x000fea0003800000 */
.L_x_8927:
        /* <DEDUP_REMOVED lines=43> */
.L_x_8926:
[----:B------:R-:W-:Y:S05]  /*cd20*/  BSYNC B0 ;  /* 0x0000000000007941 */ /* 0x000fea0003800000 */
.L_x_8925:
        /* <DEDUP_REMOVED lines=10> */
.L_x_8921:
        /* <DEDUP_REMOVED lines=12> */
.L_x_8930:
[----:B------:R-:W-:-:S07]  /*ce90*/  MOV R157, R152 ;  /* 0x00000098009d7202 */ /* 0x000fce0000000f00 */
.L_x_8931:
[----:B------:R-:W-:Y:S05]  /*cea0*/  BSYNC B0 ;  /* 0x0000000000007941 */ /* 0x000fea0003800000 */
.L_x_8929:
        /* <DEDUP_REMOVED lines=16> */
.L_x_8935:
[----:B------:R-:W-:Y:S05]  /*cfb0*/  BSYNC B1 ;  /* 0x0000000000017941 */ /* 0x000fea0003800000 */
.L_x_8934:
        /* <DEDUP_REMOVED lines=43> */
.L_x_8933:
[----:B------:R-:W-:Y:S05]  /*d270*/  BSYNC B0 ;  /* 0x0000000000007941 */ /* 0x000fea0003800000 */
.L_x_8932:
        /* <DEDUP_REMOVED lines=15> */
.L_x_8936:
        /* <DEDUP_REMOVED lines=12> */
.L_x_8939:
[----:B------:R-:W-:-:S07]  /*d430*/  MOV R140, R152 ;  /* 0x00000098008c7202 */ /* 0x000fce0000000f00 */
.L_x_8940:
[----:B------:R-:W-:Y:S05]  /*d440*/  BSYNC B0 ;  /* 0x0000000000007941 */ /* 0x000fea0003800000 */
.L_x_8938:
        /* <DEDUP_REMOVED lines=16> */
.L_x_8944:
[----:B------:R-:W-:Y:S05]  /*d550*/  BSYNC B1 ;  /* 0x0000000000017941 */ /* 0x000fea0003800000 */
.L_x_8943:
        /* <DEDUP_REMOVED lines=43> */
.L_x_8942:
[----:B------:R-:W-:Y:S05]  /*d810*/  BSYNC B0 ;  /* 0x0000000000007941 */ /* 0x000fea0003800000 */
.L_x_8941:
        /* <DEDUP_REMOVED lines=10> */
.L_x_8937:
        /* <DEDUP_REMOVED lines=12> */
.L_x_8946:
[----:B------:R-:W-:-:S07]  /*d980*/  MOV R157, R152 ;  /* 0x00000098009d7202 */ /* 0x000fce0000000f00 */
.L_x_8947:
[----:B------:R-:W-:Y:S05]  /*d990*/  BSYNC B0 ;  /* 0x0000000000007941 */ /* 0x000fea0003800000 */
.L_x_8945:
        /* <DEDUP_REMOVED lines=16> */
.L_x_8951:
[----:B------:R-:W-:Y:S05]  /*daa0*/  BSYNC B1 ;  /* 0x0000000000017941 */ /* 0x000fea0003800000 */
.L_x_8950:
        /* <DEDUP_REMOVED lines=43> */
.L_x_8949:
[----:B------:R-:W-:Y:S05]  /*dd60*/  BSYNC B0 ;  /* 0x0000000000007941 */ /* 0x000fea0003800000 */
.L_x_8948:
        /* <DEDUP_REMOVED lines=15> */
.L_x_8952:
        /* <DEDUP_REMOVED lines=12> */
.L_x_8955:
[----:B------:R-:W-:-:S07]  /*df20*/  MOV R142, R152 ;  /* 0x00000098008e7202 */ /* 0x000fce0000000f00 */
.L_x_8956:
[----:B------:R-:W-:Y:S05]  /*df30*/  BSYNC B0 ;  /* 0x0000000000007941 */ /* 0x000fea0003800000 */
.L_x_8954:
        /* <DEDUP_REMOVED lines=16> */
.L_x_8960:
[----:B------:R-:W-:Y:S05]  /*e040*/  BSYNC B1 ;  /* 0x0000000000017941 */ /* 0x000fea0003800000 */
.L_x_8959:
        /* <DEDUP_REMOVED lines=43> */
.L_x_8958:
[----:B------:R-:W-:Y:S05]  /*e300*/  BSYNC B0 ;  /* 0x0000000000007941 */ /* 0x000fea0003800000 */
.L_x_8957:
        /* <DEDUP_REMOVED lines=10> */
.L_x_8953:
        /* <DEDUP_REMOVED lines=12> */
.L_x_8962:
[----:B------:R-:W-:-:S07]  /*e470*/  MOV R157, R152 ;  /* 0x00000098009d7202 */ /* 0x000fce0000000f00 */
.L_x_8963:
[----:B------:R-:W-:Y:S05]  /*e480*/  BSYNC B0 ;  /* 0x0000000000007941 */ /* 0x000fea0003800000 */
.L_x_8961:
        /* <DEDUP_REMOVED lines=16> */
.L_x_8967:
[----:B------:R-:W-:Y:S05]  /*e590*/  BSYNC B1 ;  /* 0x0000000000017941 */ /* 0x000fea0003800000 */
.L_x_8966:
        /* <DEDUP_REMOVED lines=43> */
.L_x_8965:
[----:B------:R-:W-:Y:S05]  /*e850*/  BSYNC B0 ;  /* 0x0000000000007941 */ /* 0x000fea0003800000 */
.L_x_8964:
        /* <DEDUP_REMOVED lines=15> */
.L_x_8968:
        /* <DEDUP_REMOVED lines=12> */
.L_x_8971:
[----:B------:R-:W-:-:S07]  /*ea10*/  MOV R143, R152 ;  /* 0x00000098008f7202 */ /* 0x000fce0000000f00 */
.L_x_8972:
[----:B------:R-:W-:Y:S05]  /*ea20*/  BSYNC B0 ;  /* 0x0000000000007941 */ /* 0x000fea0003800000 */
.L_x_8970:
        /* <DEDUP_REMOVED lines=16> */
.L_x_8976:
[----:B------:R-:W-:Y:S05]  /*eb30*/  BSYNC B1 ;  /* 0x0000000000017941 */ /* 0x000fea0003800000 */
.L_x_8975:
        /* <DEDUP_REMOVED lines=43> */
.L_x_8974:
[----:B------:R-:W-:Y:S05]  /*edf0*/  BSYNC B0 ;  /* 0x0000000000007941 */ /* 0x000fea0003800000 */
.L_x_8973:
        /* <DEDUP_REMOVED lines=10> */
.L_x_8969:
        /* <DEDUP_REMOVED lines=12> */
.L_x_8978:
[----:B------:R-:W-:-:S07]  /*ef60*/  MOV R157, R152 ;  /* 0x00000098009d7202 */ /* 0x000fce0000000f00 */
.L_x_8979:
[----:B------:R-:W-:Y:S05]  /*ef70*/  BSYNC B0 ;  /* 0x0000000000007941 */ /* 0x000fea0003800000 */
.L_x_8977:
        /* <DEDUP_REMOVED lines=16> */
.L_x_8983:
[----:B------:R-:W-:Y:S05]  /*f080*/  BSYNC B1 ;  /* 0x0000000000017941 */ /* 0x000fea0003800000 */
.L_x_8982:
        /* <DEDUP_REMOVED lines=43> */
.L_x_8981:
[----:B------:R-:W-:Y:S05]  /*f340*/  BSYNC B0 ;  /* 0x0000000000007941 */ /* 0x000fea0003800000 */
.L_x_8980:
        /* <DEDUP_REMOVED lines=15> */
.L_x_8984:
        /* <DEDUP_REMOVED lines=12> */
.L_x_8987:
[----:B------:R-:W-:-:S07]  /*f500*/  MOV R144, R152 ;  /* 0x0000009800907202 */ /* 0x000fce0000000f00 */
.L_x_8988:
[----:B------:R-:W-:Y:S05]  /*f510*/  BSYNC B0 ;  /* 0x0000000000007941 */ /* 0x000fea0003800000 */
.L_x_8986:
        /* <DEDUP_REMOVED lines=16> */
.L_x_8992:
[----:B------:R-:W-:Y:S05]  /*f620*/  BSYNC B1 ;  /* 0x0000000000017941 */ /* 0x000fea0003800000 */
.L_x_8991:
        /* <DEDUP_REMOVED lines=43> */
.L_x_8990:
[----:B------:R-:W-:Y:S05]  /*f8e0*/  BSYNC B0 ;  /* 0x0000000000007941 */ /* 0x000fea0003800000 */
.L_x_8989:
        /* <DEDUP_REMOVED lines=10> */
.L_x_8985:
        /* <DEDUP_REMOVED lines=12> */
.L_x_8994:
[----:B------:R-:W-:-:S07]  /*fa50*/  MOV R157, R152 ;  /* 0x00000098009d7202 */ /* 0x000fce0000000f00 */
.L_x_8995:
[----:B------:R-:W-:Y:S05]  /*fa60*/  BSYNC B0 ;  /* 0x0000000000007941 */ /* 0x000fea0003800000 */
.L_x_8993:
        /* <DEDUP_REMOVED lines=16> */
.L_x_8999:
[----:B------:R-:W-:Y:S05]  /*fb70*/  BSYNC B1 ;  /* 0x0000000000017941 */ /* 0x000fea0003800000 */
.L_x_8998:
        /* <DEDUP_REMOVED lines=43> */
.L_x_8997:
[----:B------:R-:W-:Y:S05]  /*fe30*/  BSYNC B0 ;  /* 0x0000000000007941 */ /* 0x000fea0003800000 */
.L_x_8996:
        /* <DEDUP_REMOVED lines=13> */
.L_x_9000:
        /* <DEDUP_REMOVED lines=12> */
.L_x_9003:
[----:B------:R-:W-:-:S07]  /*ffd0*/  MOV R90, R152 ;  /* 0x00000098005a7202 */ /* 0x000fce0000000f00 */
.L_x_9004:
[----:B------:R-:W-:Y:S05]  /*ffe0*/  BSYNC B0 ;  /* 0x0000000000007941 */ /* 0x000fea0003800000 */
.L_x_9002:
        /* <DEDUP_REMOVED lines=16> */
.L_x_9008:
[----:B------:R-:W-:Y:S05]  /*100f0*/  BSYNC B1 ;  /* 0x0000000000017941 */ /* 0x000fea0003800000 */
.L_x_9007:
        /* <DEDUP_REMOVED lines=43> */
.L_x_9006:
[----:B------:R-:W-:Y:S05]  /*103b0*/  BSYNC B0 ;  /* 0x0000000000007941 */ /* 0x000fea0003800000 */
.L_x_9005:
        /* <DEDUP_REMOVED lines=10> */
.L_x_9001:
        /* <DEDUP_REMOVED lines=12> */
.L_x_9010:
[----:B------:R-:W-:-:S07]  /*10520*/  MOV R90, R152 ;  /* 0x00000098005a7202 */ /* 0x000fce0000000f00 */
.L_x_9011:
[----:B------:R-:W-:Y:S05]  /*10530*/  BSYNC B0 ;  /* 0x0000000000007941 */ /* 0x000fea0003800000 */
.L_x_9009:
        /* <DEDUP_REMOVED lines=16> */
.L_x_9015:
[----:B------:R-:W-:Y:S05]  /*10640*/  BSYNC B1 ;  /* 0x0000000000017941 */ /* 0x000fea0003800000 */
.L_x_9014:
        /* <DEDUP_REMOVED lines=43> */
.L_x_9013:
[----:B------:R-:W-:Y:S05]  /*10900*/  BSYNC B0 ;  /* 0x0000000000007941 */ /* 0x000fea0003800000 */
.L_x_9012:
        /* <DEDUP_REMOVED lines=13> */
.L_x_9016:
        /* <DEDUP_REMOVED lines=12> */
.L_x_9019:
[----:B------:R-:W-:-:S07]  /*10aa0*/  MOV R90, R152 ;  /* 0x00000098005a7202 */ /* 0x000fce0000000f00 */
.L_x_9020:
[----:B------:R-:W-:Y:S05]  /*10ab0*/  BSYNC B0 ;  /* 0x0000000000007941 */ /* 0x000fea0003800000 */
.L_x_9018:
        /* <DEDUP_REMOVED lines=16> */
.L_x_9024:
[----:B------:R-:W-:Y:S05]  /*10bc0*/  BSYNC B1 ;  /* 0x0000000000017941 */ /* 0x000fea0003800000 */
.L_x_9023:
        /* <DEDUP_REMOVED lines=43> */
.L_x_9022:
[----:B------:R-:W-:Y:S05]  /*10e80*/  BSYNC B0 ;  /* 0x0000000000007941 */ /* 0x000fea0003800000 */
.L_x_9021:
        /* <DEDUP_REMOVED lines=10> */
.L_x_9017:
        /* <DEDUP_REMOVED lines=12> */
.L_x_9026:
[----:B------:R-:W-:-:S07]  /*10ff0*/  MOV R90, R152 ;  /* 0x00000098005a7202 */ /* 0x000fce0000000f00 */
.L_x_9027:
[----:B------:R-:W-:Y:S05]  /*11000*/  BSYNC B0 ;  /* 0x0000000000007941 */ /* 0x000fea0003800000 */
.L_x_9025:
        /* <DEDUP_REMOVED lines=16> */
.L_x_9031:
[----:B------:R-:W-:Y:S05]  /*11110*/  BSYNC B1 ;  /* 0x0000000000017941 */ /* 0x000fea0003800000 */
.L_x_9030:
        /* <DEDUP_REMOVED lines=43> */
.L_x_9029:
[----:B------:R-:W-:Y:S05]  /*113d0*/  BSYNC B0 ;  /* 0x0000000000007941 */ /* 0x000fea0003800000 */
.L_x_9028:
        /* <DEDUP_REMOVED lines=13> */
.L_x_9032:
        /* <DEDUP_REMOVED lines=12> */
.L_x_9035:
[----:B------:R-:W-:-:S07]  /*11570*/  MOV R147, R152 ;  /* 0x0000009800937202 */ /* 0x000fce0000000f00 */
.L_x_9036:
[----:B------:R-:W-:Y:S05]  /*11580*/  BSYNC B0 ;  /* 0x0000000000007941 */ /* 0x000fea0003800000 */
.L_x_9034:
        /* <DEDUP_REMOVED lines=18> */
.L_x_9040:
[----:B------:R-:W-:Y:S05]  /*116b0*/  BSYNC B1 ;  /* 0x0000000000017941 */ /* 0x000fea0003800000 */
.L_x_9039:
        /* <DEDUP_REMOVED lines=43> */
.L_x_9038:
[----:B------:R-:W-:Y:S05]  /*11970*/  BSYNC B0 ;  /* 0x0000000000007941 */ /* 0x000fea0003800000 */
.L_x_9037:
        /* <DEDUP_REMOVED lines=10> */
.L_x_9033:
        /* <DEDUP_REMOVED lines=10> */
[----:B------:R-:W-:Y:S02]  /*11ac0*/  SEL R188, RZ, 0x1, P3 ;  /* 0x00000001ffbc7807 */ /* 0x000fe40001800000 */
[----:B------:R-:W-:Y:S01]  /*11ad0*/  SEL R106, RZ, 0x1, P5 ;  /* 0x00000001ff6a7807 */ /* 0x000fe20002800000 */
[----:B------:R-:W-:Y:S01]  /*11ae0*/  IMAD.WIDE.U32 R180, R180, 0x10000, RZ ;  /* 0x00010000b4b47825 */ /* 0x000fe200078e00ff */
[----:B------:R-:W-:Y:S02]  /*11af0*/  P2R R90, PR, RZ, 0x4 ;  /* 0x00000004ff5a7803 */ /* 0x000fe40000000000 */
[----:B------:R-:W-:Y:S01]  /*11b00*/  LOP3.LUT P2, RZ, R108, 0x2, RZ, 0xc0, !PT ;  /* 0x000000026cff7812 */ /* 0x000fe2000784c0ff */
[----:B------:R-:W-:Y:S01]  /*11b10*/  IMAD.WIDE.U32 R188, R188, 0x1000000, RZ ;  /* 0x01000000bcbc7825 */ /* 0x000fe200078e00ff */
[----:B------:R-:W-:Y:S02]  /*11b20*/  LOP3.LUT P6, RZ, R108, 0x20, RZ, 0xc0, !PT ;  /* 0x000000206cff7812 */ /* 0x000fe400078cc0ff */
[----:B------:R-:W-:Y:S01]  /*11b30*/  SEL R179, RZ, 0x1, P2 ;  /* 0x00000001ffb37807 */ /* 0x000fe20001000000 */
[----:B------:R-:W-:Y:S01]  /*11b40*/  IMAD.WIDE.U32 R106, R106, 0x100, RZ ;  /* 0x000001006a6a7825 */ /* 0x000fe200078e00ff */
[----:B------:R-:W-:-:S02]  /*11b50*/  LOP3.LUT R157, R157, R89, R88, 0xfe, !PT ;  /* 0x000000599d9d7212 */ /* 0x000fc400078efe58 */
[----:B------:R-:W-:Y:S02]  /*11b60*/  ISETP.NE.AND P2, PT, R90, RZ, PT ;  /* 0x000000ff5a00720c */ /* 0x000fe40003f45270 */
[----:B------:R-:W-:Y:S02]  /*11b70*/  F2FP.F16.F32.PACK_AB R91, R178, R176 ;  /* 0x000000b0b25b723e */ /* 0x000fe400000000ff */
[----:B------:R-:W-:Y:S02]  /*11b80*/  F2FP.F16.F32.PACK_AB R90, R177, R174 ;  /* 0x000000aeb15a723e */ /* 0x000fe400000000ff */
[----:B------:R-:W-:Y:S02]  /*11b90*/  F2FP.F16.F32.PACK_AB R89, R175, R171 ;  /* 0x000000abaf59723e */ /* 0x000fe400000000ff */
[----:B------:R-:W-:Y:S02]  /*11ba0*/  F2FP.F16.F32.PACK_AB R88, R172, R169 ;  /* 0x000000a9ac58723e */ /* 0x000fe400000000ff */
        /* <DEDUP_REMOVED lines=33> */
.L_x_9041:
        /* <DEDUP_REMOVED lines=15> */
.L_x_9043:
[----:B------:R-:W-:-:S07]  /*11eb0*/  MOV R173, R152 ;  /* 0x0000009800ad7202 */ /* 0x000fce0000000f00 */
.L_x_9044:
[----:B------:R-:W-:Y:S05]  /*11ec0*/  BSYNC B0 ;  /* 0x0000000000007941 */ /* 0x000fea0003800000 */
.L_x_9042:
        /* <DEDUP_REMOVED lines=16> */
.L_x_9048:
[----:B------:R-:W-:Y:S05]  /*11fd0*/  BSYNC B1 ;  /* 0x0000000000017941 */ /* 0x000fea0003800000 */
.L_x_9047:
        /* <DEDUP_REMOVED lines=43> */
.L_x_9046:
[----:B------:R-:W-:Y:S05]  /*12290*/  BSYNC B0 ;  /* 0x0000000000007941 */ /* 0x000fea0003800000 */
.L_x_9045:
        /* <DEDUP_REMOVED lines=15> */
.L_x_9049:
        /* <DEDUP_REMOVED lines=12> */
.L_x_9052:
[----:B------:R-:W-:-:S07]  /*12450*/  MOV R138, R152 ;  /* 0x00000098008a7202 */ /* 0x000fce0000000f00 */
.L_x_9053:
[----:B------:R-:W-:Y:S05]  /*12460*/  BSYNC B0 ;  /* 0x0000000000007941 */ /* 0x000fea0003800000 */
.L_x_9051:
        /* <DEDUP_REMOVED lines=16> */
.L_x_9057:
[----:B------:R-:W-:Y:S05]  /*12570*/  BSYNC B1 ;  /* 0x0000000000017941 */ /* 0x000fea0003800000 */
.L_x_9056:
        /* <DEDUP_REMOVED lines=43> */
.L_x_9055:
[----:B------:R-:W-:Y:S05]  /*12830*/  BSYNC B0 ;  /* 0x0000000000007941 */ /* 0x000fea0003800000 */
.L_x_9054:
        /* <DEDUP_REMOVED lines=10> */
.L_x_9050:
        /* <DEDUP_REMOVED lines=12> */
.L_x_9059:
[----:B------:R-:W-:-:S07]  /*129a0*/  MOV R170, R152 ;  /* 0x0000009800aa7202 */ /* 0x000fce0000000f00 */
.L_x_9060:
[----:B------:R-:W-:Y:S05]  /*129b0*/  BSYNC B0 ;  /* 0x0000000000007941 */ /* 0x000fea0003800000 */
.L_x_9058:
        /* <DEDUP_REMOVED lines=16> */
.L_x_9064:
[----:B------:R-:W-:Y:S05]  /*12ac0*/  BSYNC B1 ;  /* 0x0000000000017941 */ /* 0x000fea0003800000 */
.L_x_9063:
        /* <DEDUP_REMOVED lines=43> */
.L_x_9062:
[----:B------:R-:W-:Y:S05]  /*12d80*/  BSYNC B0 ;  /* 0x0000000000007941 */ /* 0x000fea0003800000 */
.L_x_9061:
        /* <DEDUP_REMOVED lines=15> */
.L_x_9065:
        /* <DEDUP_REMOVED lines=12> */
.L_x_9068:
[----:B------:R-:W-:-:S07]  /*12f40*/  MOV R140, R152 ;  /* 0x00000098008c7202 */ /* 0x000fce0000000f00 */
.L_x_9069:
[----:B------:R-:W-:Y:S05]  /*12f50*/  BSYNC B0 ;  /* 0x0000000000007941 */ /* 0x000fea0003800000 */
.L_x_9067:
        /* <DEDUP_REMOVED lines=16> */
.L_x_9073:
[----:B------:R-:W-:Y:S05]  /*13060*/  BSYNC B1 ;  /* 0x0000000000017941 */ /* 0x000fea0003800000 */
.L_x_9072:
        /* <DEDUP_REMOVED lines=43> */
.L_x_9071:
[----:B------:R-:W-:Y:S05]  /*13320*/  BSYNC B0 ;  /* 0x0000000000007941 */ /* 0x000fea0003800000 */
.L_x_9070:
        /* <DEDUP_REMOVED lines=10> */
.L_x_9066:
        /* <DEDUP_REMOVED lines=12> */
.L_x_9075:
[----:B------:R-:W-:-:S07]  /*13490*/  MOV R170, R152 ;  /* 0x0000009800aa7202 */ /* 0x000fce0000000f00 */
.L_x_9076:
[----:B------:R-:W-:Y:S05]  /*134a0*/  BSYNC B0 ;  /* 0x0000000000007941 */ /* 0x000fea0003800000 */
.L_x_9074:
        /* <DEDUP_REMOVED lines=16> */
.L_x_9080:
[----:B------:R-:W-:Y:S05]  /*135b0*/  BSYNC B1 ;  /* 0x0000000000017941 */ /* 0x000fea0003800000 */
.L_x_9079:
        /* <DEDUP_REMOVED lines=43> */
.L_x_9078:
[----:B------:R-:W-:Y:S05]  /*13870*/  BSYNC B0 ;  /* 0x0000000000007941 */ /* 0x000fea0003800000 */
.L_x_9077:
        /* <DEDUP_REMOVED lines=15> */
.L_x_9081:
        /* <DEDUP_REMOVED lines=12> */
.L_x_9084:
[----:B------:R-:W-:-:S07]  /*13a30*/  MOV R142, R152 ;  /* 0x00000098008e7202 */ /* 0x000fce0000000f00 */
.L_x_9085:
[----:B------:R-:W-:Y:S05]  /*13a40*/  BSYNC B0 ;  /* 0x0000000000007941 */ /* 0x000fea0003800000 */
.L_x_9083:
        /* <DEDUP_REMOVED lines=16> */
.L_x_9089:
[----:B------:R-:W-:Y:S05]  /*13b50*/  BSYNC B1 ;  /* 0x0000000000017941 */ /* 0x000fea0003800000 */
.L_x_9088:
        /* <DEDUP_REMOVED lines=43> */
.L_x_9087:
[----:B------:R-:W-:Y:S05]  /*13e10*/  BSYNC B0 ;  /* 0x0000000000007941 */ /* 0x000fea0003800000 */
.L_x_9086:
        /* <DEDUP_REMOVED lines=10> */
.L_x_9082:
        /* <DEDUP_REMOVED lines=12> */
.L_x_9091:
[----:B------:R-:W-:-:S07]  /*13f80*/  MOV R170, R152 ;  /* 0x0000009800aa7202 */ /* 0x000fce0000000f00 */
.L_x_9092:
[----:B------:R-:W-:Y:S05]  /*13f90*/  BSYNC B0 ;  /* 0x0000000000007941 */ /* 0x000fea0003800000 */
.L_x_9090:
        /* <DEDUP_REMOVED lines=16> */
.L_x_9096:
[----:B------:R-:W-:Y:S05]  /*140a0*/  BSYNC B1 ;  /* 0x0000000000017941 */ /* 0x000fea0003800000 */
.L_x_9095:
        /* <DEDUP_REMOVED lines=43> */
.L_x_9094:
[----:B------:R-:W-:Y:S05]  /*14360*/  BSYNC B0 ;  /* 0x0000000000007941 */ /* 0x000fea0003800000 */
.L_x_9093:
        /* <DEDUP_REMOVED lines=15> */
.L_x_9097:
        /* <DEDUP_REMOVED lines=12> */
.L_x_9100:
[----:B------:R-:W-:-:S07]  /*14520*/  MOV R143, R152 ;  /* 0x00000098008f7202 */ /* 0x000fce0000000f00 */
.L_x_9101:
[----:B------:R-:W-:Y:S05]  /*14530*/  BSYNC B0 ;  /* 0x0000000000007941 */ /* 0x000fea0003800000 */
.L_x_9099:
        /* <DEDUP_REMOVED lines=16> */
.L_x_9105:
[----:B------:R-:W-:Y:S05]  /*14640*/  BSYNC B1 ;  /* 0x0000000000017941 */ /* 0x000fea0003800000 */
.L_x_9104:
        /* <DEDUP_REMOVED lines=43> */
.L_x_9103:
[----:B------:R-:W-:Y:S05]  /*14900*/  BSYNC B0 ;  /* 0x0000000000007941 */ /* 0x000fea0003800000 */
.L_x_9102:
        /* <DEDUP_REMOVED lines=10> */
.L_x_9098:
        /* <DEDUP_REMOVED lines=12> */
.L_x_9107:
[----:B------:R-:W-:-:S07]  /*14a70*/  MOV R170, R152 ;  /* 0x0000009800aa7202 */ /* 0x000fce0000000f00 */
.L_x_9108:
[----:B------:R-:W-:Y:S05]  /*14a80*/  BSYNC B0 ;  /* 0x0000000000007941 */ /* 0x000fea0003800000 */
.L_x_9106:
        /* <DEDUP_REMOVED lines=16> */
.L_x_9112:
[----:B------:R-:W-:Y:S05]  /*14b90*/  BSYNC B1 ;  /* 0x0000000000017941 */ /* 0x000fea0003800000 */
.L_x_9111:
        /* <DEDUP_REMOVED lines=43> */
.L_x_9110:
[----:B------:R-:W-:Y:S05]  /*14e50*/  BSYNC B0 ;  /* 0x0000000000007941 */ /* 0x000fea0003800000 */
.L_x_9109:
        /* <DEDUP_REMOVED lines=15> */
.L_x_9113:
        /* <DEDUP_REMOVED lines=12> */
.L_x_9116:
[----:B------:R-:W-:-:S07]  /*15010*/  MOV R144, R152 ;  /* 0x0000009800907202 */ /* 0x000fce0000000f00 */
.L_x_9117:
[----:B------:R-:W-:Y:S05]  /*15020*/  BSYNC B0 ;  /* 0x0000000000007941 */ /* 0x000fea0003800000 */
.L_x_9115:
        /* <DEDUP_REMOVED lines=16> */
.L_x_9121:
[----:B------:R-:W-:Y:S05]  /*15130*/  BSYNC B1 ;  /* 0x0000000000017941 */ /* 0x000fea0003800000 */
.L_x_9120:
        /* <DEDUP_REMOVED lines=43> */
.L_x_9119:
[----:B------:R-:W-:Y:S05]  /*153f0*/  BSYNC B0 ;  /* 0x0000000000007941 */ /* 0x000fea0003800000 */
.L_x_9118:
        /* <DEDUP_REMOVED lines=10> */
.L_x_9114:
        /* <DEDUP_REMOVED lines=12> */
.L_x_9123:
[----:B------:R-:W-:-:S07]  /*15560*/  MOV R170, R152 ;  /* 0x0000009800aa7202 */ /* 0x000fce0000000f00 */
.L_x_9124:
[----:B------:R-:W-:Y:S05]  /*15570*/  BSYNC B0 ;  /* 0x0000000000007941 */ /* 0x000fea0003800000 */
.L_x_9122:
        /* <DEDUP_REMOVED lines=16> */
.L_x_9128:
[----:B------:R-:W-:Y:S05]  /*15680*/  BSYNC B1 ;  /* 0x0000000000017941 */ /* 0x000fea0003800000 */
.L_x_9127:
        /* <DEDUP_REMOVED lines=43> */
.L_x_9126:
[----:B------:R-:W-:Y:S05]  /*15940*/  BSYNC B0 ;  /* 0x0000000000007941 */ /* 0x000fea0003800000 */
.L_x_9125:
        /* <DEDUP_REMOVED lines=13> */
.L_x_9129:
        /* <DEDUP_REMOVED lines=12> */
.L_x_9132:
[----:B------:R-:W-:-:S07]  /*15ae0*/  MOV R90, R152 ;  /* 0x00000098005a7202 */ /* 0x000fce0000000f00 */
.L_x_9133:
[----:B------:R-:W-:Y:S05]  /*15af0*/  BSYNC B0 ;  /* 0x0000000000007941 */ /* 0x000fea0003800000 */
.L_x_9131:
        /* <DEDUP_REMOVED lines=16> */
.L_x_9137:
[----:B------:R-:W-:Y:S05]  /*15c00*/  BSYNC B1 ;  /* 0x0000000000017941 */ /* 0x000fea0003800000 */
.L_x_9136:
        /* <DEDUP_REMOVED lines=43> */
.L_x_9135:
[----:B------:R-:W-:Y:S05]  /*15ec0*/  BSYNC B0 ;  /* 0x0000000000007941 */ /* 0x000fea0003800000 */
.L_x_9134:
        /* <DEDUP_REMOVED lines=10> */
.L_x_9130:
        /* <DEDUP_REMOVED lines=12> */
.L_x_9139:
[----:B------:R-:W-:-:S07]  /*16030*/  MOV R90, R152 ;  /* 0x00000098005a7202 */ /* 0x000fce0000000f00 */
.L_x_9140:
[----:B------:R-:W-:Y:S05]  /*16040*/  BSYNC B0 ;  /* 0x0000000000007941 */ /* 0x000fea0003800000 */
.L_x_9138:
        /* <DEDUP_REMOVED lines=16> */
.L_x_9144:
[----:B------:R-:W-:Y:S05]  /*16150*/  BSYNC B1 ;  /* 0x0000000000017941 */ /* 0x000fea0003800000 */
.L_x_9143:
        /* <DEDUP_REMOVED lines=43> */
.L_x_9142:
[----:B------:R-:W-:Y:S05]  /*16410*/  BSYNC B0 ;  /* 0x0000000000007941 */ /* 0x000fea0003800000 */
.L_x_9141:
        /* <DEDUP_REMOVED lines=13> */
.L_x_9145:
        /* <DEDUP_REMOVED lines=12> */
.L_x_9148:
[----:B------:R-:W-:-:S07]  /*165b0*/  MOV R90, R152 ;  /* 0x00000098005a7202 */ /* 0x000fce0000000f00 */
.L_x_9149:
[----:B------:R-:W-:Y:S05]  /*165c0*/  BSYNC B0 ;  /* 0x0000000000007941 */ /* 0x000fea0003800000 */
.L_x_9147:
        /* <DEDUP_REMOVED lines=16> */
.L_x_9153:
[----:B------:R-:W-:Y:S05]  /*166d0*/  BSYNC B1 ;  /* 0x0000000000017941 */ /* 0x000fea0003800000 */
.L_x_9152:
        /* <DEDUP_REMOVED lines=43> */
.L_x_9151:
[----:B------:R-:W-:Y:S05]  /*16990*/  BSYNC B0 ;  /* 0x0000000000007941 */ /* 0x000fea0003800000 */
.L_x_9150:
        /* <DEDUP_REMOVED lines=10> */
.L_x_9146:
        /* <DEDUP_REMOVED lines=12> */
.L_x_9155:
[----:B------:R-:W-:-:S07]  /*16b00*/  MOV R90, R152 ;  /* 0x00000098005a7202 */ /* 0x000fce0000000f00 */
.L_x_9156:
[----:B------:R-:W-:Y:S05]  /*16b10*/  BSYNC B0 ;  /* 0x0000000000007941 */ /* 0x000fea0003800000 */
.L_x_9154:
        /* <DEDUP_REMOVED lines=16> */
.L_x_9160:
[----:B------:R-:W-:Y:S05]  /*16c20*/  BSYNC B1 ;  /* 0x0000000000017941 */ /* 0x000fea0003800000 */
.L_x_9159:
        /* <DEDUP_REMOVED lines=43> */
.L_x_9158:
[----:B------:R-:W-:Y:S05]  /*16ee0*/  BSYNC B0 ;  /* 0x0000000000007941 */ /* 0x000fea0003800000 */
.L_x_9157:
        /* <DEDUP_REMOVED lines=13> */
.L_x_9161:
        /* <DEDUP_REMOVED lines=12> */
.L_x_9164:
[----:B------:R-:W-:-:S07]  /*17080*/  MOV R147, R152 ;  /* 0x0000009800937202 */ /* 0x000fce0000000f00 */
.L_x_9165:
[----:B------:R-:W-:Y:S05]  /*17090*/  BSYNC B0 ;  /* 0x0000000000007941 */ /* 0x000fea0003800000 */
.L_x_9163:
        /* <DEDUP_REMOVED lines=18> */
.L_x_9169:
[----:B------:R-:W-:Y:S05]  /*171c0*/  BSYNC B1 ;  /* 0x0000000000017941 */ /* 0x000fea0003800000 */
.L_x_9168:
        /* <DEDUP_REMOVED lines=43> */
.L_x_9167:
[----:B------:R-:W-:Y:S05]  /*17480*/  BSYNC B0 ;  /* 0x0000000000007941 */ /* 0x000fea0003800000 */
.L_x_9166:
        /* <DEDUP_REMOVED lines=10> */
.L_x_9162:
        /* <DEDUP_REMOVED lines=58> */
.L_x_9170:
        /* <DEDUP_REMOVED lines=15> */
.L_x_9172:
[----:B------:R-:W-:-:S07]  /*179c0*/  MOV R180, R152 ;  /* 0x0000009800b47202 */ /* 0x000fce0000000f00 */
.L_x_9173:
[----:B------:R-:W-:Y:S05]  /*179d0*/  BSYNC B0 ;  /* 0x0000000000007941 */ /* 0x000fea0003800000 */
.L_x_9171:
        /* <DEDUP_REMOVED lines=16> */
.L_x_9177:
[----:B------:R-:W-:Y:S05]  /*17ae0*/  BSYNC B1 ;  /* 0x0000000000017941 */ /* 0x000fea0003800000 */
.L_x_9176:
        /* <DEDUP_REMOVED lines=43> */
.L_x_9175:
[----:B------:R-:W-:Y:S05]  /*17da0*/  BSYNC B0 ;  /* 0x0000000000007941 */ /* 0x000fea0003800000 */
.L_x_9174:
        /* <DEDUP_REMOVED lines=15> */
.L_x_9178:
        /* <DEDUP_REMOVED lines=12> */
.L_x_9181:
[----:B------:R-:W-:-:S07]  /*17f60*/  MOV R138, R152 ;  /* 0x00000098008a7202 */ /* 0x000fce0000000f00 */
.L_x_9182:
[----:B------:R-:W-:Y:S05]  /*17f70*/  BSYNC B0 ;  /* 0x0000000000007941 */ /* 0x000fea0003800000 */
.L_x_9180:
        /* <DEDUP_REMOVED lines=16> */
.L_x_9186:
[----:B------:R-:W-:Y:S05]  /*18080*/  BSYNC B1 ;  /* 0x0000000000017941 */ /* 0x000fea0003800000 */
.L_x_9185:
        /* <DEDUP_REMOVED lines=43> */
.L_x_9184:
[----:B------:R-:W-:Y:S05]  /*18340*/  BSYNC B0 ;  /* 0x0000000000007941 */ /* 0x000fea0003800000 */
.L_x_9183:
        /* <DEDUP_REMOVED lines=10> */
.L_x_9179:
        /* <DEDUP_REMOVED lines=12> */
.L_x_9188:
[----:B------:R-:W-:-:S07]  /*184b0*/  MOV R173, R152 ;  /* 0x0000009800ad7202 */ /* 0x000fce0000000f00 */
.L_x_9189:
[----:B------:R-:W-:Y:S05]  /*184c0*/  BSYNC B0 ;  /* 0x0000000000007941 */ /* 0x000fea0003800000 */
.L_x_9187:
        /* <DEDUP_REMOVED lines=16> */
.L_x_9193:
[----:B------:R-:W-:Y:S05]  /*185d0*/  BSYNC B1 ;  /* 0x0000000000017941 */ /* 0x000fea0003800000 */
.L_x_9192:
        /* <DEDUP_REMOVED lines=43> */
.L_x_9191:
[----:B------:R-:W-:Y:S05]  /*18890*/  BSYNC B0 ;  /* 0x0000000000007941 */ /* 0x000fea0003800000 */
.L_x_9190:
        /* <DEDUP_REMOVED lines=15> */
.L_x_9194:
        /* <DEDUP_REMOVED lines=12> */
.L_x_9197:
[----:B------:R-:W-:-:S07]  /*18a50*/  MOV R140, R152 ;  /* 0x00000098008c7202 */ /* 0x000fce0000000f00 */
.L_x_9198:
[----:B------:R-:W-:Y:S05]  /*18a60*/  BSYNC B0 ;  /* 0x0000000000007941 */ /* 0x000fea0003800000 */
.L_x_9196:
        /* <DEDUP_REMOVED lines=16> */
.L_x_9202:
[----:B------:R-:W-:Y:S05]  /*18b70*/  BSYNC B1 ;  /* 0x0000000000017941 */ /* 0x000fea0003800000 */
.L_x_9201:
        /* <DEDUP_REMOVED lines=43> */
.L_x_9200:
[----:B------:R-:W-:Y:S05]  /*18e30*/  BSYNC B0 ;  /* 0x0000000000007941 */ /* 0x000fea0003800000 */
.L_x_9199:
        /* <DEDUP_REMOVED lines=10> */
.L_x_9195:
        /* <DEDUP_REMOVED lines=12> */
.L_x_9204:
[----:B------:R-:W-:-:S07]  /*18fa0*/  MOV R173, R152 ;  /* 0x0000009800ad7202 */ /* 0x000fce0000000f00 */
.L_x_9205:
[----:B------:R-:W-:Y:S05]  /*18fb0*/  BSYNC B0 ;  /* 0x0000000000007941 */ /* 0x000fea0003800000 */
.L_x_9203:
        /* <DEDUP_REMOVED lines=16> */
.L_x_9209:
[----:B------:R-:W-:Y:S05]  /*190c0*/  BSYNC B1 ;  /* 0x0000000000017941 */ /* 0x000fea0003800000 */
.L_x_9208:
        /* <DEDUP_REMOVED lines=43> */
.L_x_9207:
[----:B------:R-:W-:Y:S05]  /*19380*/  BSYNC B0 ;  /* 0x0000000000007941 */ /* 0x000fea0003800000 */
.L_x_9206:
        /* <DEDUP_REMOVED lines=15> */
.L_x_9210:
        /* <DEDUP_REMOVED lines=12> */
.L_x_9213:
[----:B------:R-:W-:-:S07]  /*19540*/  MOV R142, R152 ;  /* 0x00000098008e7202 */ /* 0x000fce0000000f00 */
.L_x_9214:
[----:B------:R-:W-:Y:S05]  /*19550*/  BSYNC B0 ;  /* 0x0000000000007941 */ /* 0x000fea0003800000 */
.L_x_9212:
        /* <DEDUP_REMOVED lines=16> */
.L_x_9218:
[----:B------:R-:W-:Y:S05]  /*19660*/  BSYNC B1 ;  /* 0x0000000000017941 */ /* 0x000fea0003800000 */
.L_x_9217:
        /* <DEDUP_REMOVED lines=43> */
.L_x_9216:
[----:B------:R-:W-:Y:S05]  /*19920*/  BSYNC B0 ;  /* 0x0000000000007941 */ /* 0x000fea0003800000 */
.L_x_9215:
        /* <DEDUP_REMOVED lines=10> */
.L_x_9211:
        /* <DEDUP_REMOVED lines=12> */
.L_x_9220:
[----:B------:R-:W-:-:S07]  /*19a90*/  MOV R173, R152 ;  /* 0x0000009800ad7202 */ /* 0x000fce0000000f00 */
.L_x_9221:
[----:B------:R-:W-:Y:S05]  /*19aa0*/  BSYNC B0 ;  /* 0x0000000000007941 */ /* 0x000fea0003800000 */
.L_x_9219:
        /* <DEDUP_REMOVED lines=16> */
.L_x_9225:
[----:B------:R-:W-:Y:S05]  /*19bb0*/  BSYNC B1 ;  /* 0x0000000000017941 */ /* 0x000fea0003800000 */
.L_x_9224:
        /* <DEDUP_REMOVED lines=43> */
.L_x_9223:
[----:B------:R-:W-:Y:S05]  /*19e70*/  BSYNC B0 ;  /* 0x0000000000007941 */ /* 0x000fea0003800000 */
.L_x_9222:
        /* <DEDUP_REMOVED lines=15> */
.L_x_9226:
        /* <DEDUP_REMOVED lines=12> */
.L_x_9229:
[----:B------:R-:W-:-:S07]  /*1a030*/  MOV R143, R152 ;  /* 0x00000098008f7202 */ /* 0x000fce0000000f00 */
.L_x_9230:
[----:B------:R-:W-:Y:S05]  /*1a040*/  BSYNC B0 ;  /* 0x0000000000007941 */ /* 0x000fea0003800000 */
.L_x_9228:
        /* <DEDUP_REMOVED lines=16> */
.L_x_9234:
[----:B------:R-:W-:Y:S05]  /*1a150*/  BSYNC B1 ;  /* 0x0000000000017941 */ /* 0x000fea0003800000 */
.L_x_9233:
        /* <DEDUP_REMOVED lines=43> */
.L_x_9232:
[----:B------:R-:W-:Y:S05]  /*1a410*/  BSYNC B0 ;  /* 0x0000000000007941 */ /* 0x000fea0003800000 */
.L_x_9231:
        /* <DEDUP_REMOVED lines=10> */
.L_x_9227:
        /* <DEDUP_REMOVED lines=12> */
.L_x_9236:
[----:B------:R-:W-:-:S07]  /*1a580*/  MOV R173, R152 ;  /* 0x0000009800ad7202 */ /* 0x000fce0000000f00 */
.L_x_9237:
[----:B------:R-:W-:Y:S05]  /*1a590*/  BSYNC B0 ;  /* 0x0000000000007941 */ /* 0x000fea0003800000 */
.L_x_9235:
        /* <DEDUP_REMOVED lines=16> */
.L_x_9241:
[----:B------:R-:W-:Y:S05]  /*1a6a0*/  BSYNC B1 ;  /* 0x0000000000017941 */ /* 0x000fea0003800000 */
.L_x_9240:
        /* <DEDUP_REMOVED lines=43> */
.L_x_9239:
[----:B------:R-:W-:Y:S05]  /*1a960*/  BSYNC B0 ;  /* 0x0000000000007941 */ /* 0x000fea0003800000 */
.L_x_9238:
        /* <DEDUP_REMOVED lines=15> */
.L_x_9242:
        /* <DEDUP_REMOVED lines=12> */
.L_x_9245:
[----:B------:R-:W-:-:S07]  /*1ab20*/  MOV R144, R152 ;  /* 0x0000009800907202 */ /* 0x000fce0000000f00 */
.L_x_9246:
[----:B------:R-:W-:Y:S05]  /*1ab30*/  BSYNC B0 ;  /* 0x0000000000007941 */ /* 0x000fea0003800000 */
.L_x_9244:
        /* <DEDUP_REMOVED lines=16> */
.L_x_9250:
[----:B------:R-:W-:Y:S05]  /*1ac40*/  BSYNC B1 ;  /* 0x0000000000017941 */ /* 0x000fea0003800000 */
.L_x_9249:
        /* <DEDUP_REMOVED lines=43> */
.L_x_9248:
[----:B------:R-:W-:Y:S05]  /*1af00*/  BSYNC B0 ;  /* 0x0000000000007941 */ /* 0x000fea0003800000 */
.L_x_9247:
        /* <DEDUP_REMOVED lines=10> */
.L_x_9243:
        /* <DEDUP_REMOVED lines=12> */
.L_x_9252:
[----:B------:R-:W-:-:S07]  /*1b070*/  MOV R173, R152 ;  /* 0x0000009800ad7202 */ /* 0x000fce0000000f00 */
.L_x_9253:
[----:B------:R-:W-:Y:S05]  /*1b080*/  BSYNC B0 ;  /* 0x0000000000007941 */ /* 0x000fea0003800000 */
.L_x_9251:
        /* <DEDUP_REMOVED lines=16> */
.L_x_9257:
[----:B------:R-:W-:Y:S05]  /*1b190*/  BSYNC B1 ;  /* 0x0000000000017941 */ /* 0x000fea0003800000 */
.L_x_9256:
        /* <DEDUP_REMOVED lines=43> */
.L_x_9255:
[----:B------:R-:W-:Y:S05]  /*1b450*/  BSYNC B0 ;  /* 0x0000000000007941 */ /* 0x000fea0003800000 */
.L_x_9254:
        /* <DEDUP_REMOVED lines=13> */
.L_x_9258:
        /* <DEDUP_REMOVED lines=12> */
.L_x_9261:
[----:B------:R-:W-:-:S07]  /*1b5f0*/  MOV R90, R152 ;  /* 0x00000098005a7202 */ /* 0x000fce0000000f00 */
.L_x_9262:
[----:B------:R-:W-:Y:S05]  /*1b600*/  BSYNC B0 ;  /* 0x0000000000007941 */ /* 0x000fea0003800000 */
.L_x_9260:
        /* <DEDUP_REMOVED lines=16> */
.L_x_9266:
[----:B------:R-:W-:Y:S05]  /*1b710*/  BSYNC B1 ;  /* 0x0000000000017941 */ /* 0x000fea0003800000 */
.L_x_9265:
        /* <DEDUP_REMOVED lines=43> */
.L_x_9264:
[----:B------:R-:W-:Y:S05]  /*1b9d0*/  BSYNC B0 ;  /* 0x0000000000007941 */ /* 0x000fea0003800000 */
.L_x_9263:
        /* <DEDUP_REMOVED lines=10> */
.L_x_9259:
        /* <DEDUP_REMOVED lines=12> */
.L_x_9268:
[----:B------:R-:W-:-:S07]  /*1bb40*/  MOV R90, R152 ;  /* 0x00000098005a7202 */ /* 0x000fce0000000f00 */
.L_x_9269:
[----:B------:R-:W-:Y:S05]  /*1bb50*/  BSYNC B0 ;  /* 0x0000000000007941 */ /* 0x000fea0003800000 */
.L_x_9267:
        /* <DEDUP_REMOVED lines=16> */
.L_x_9273:
[----:B------:R-:W-:Y:S05]  /*1bc60*/  BSYNC B1 ;  /* 0x0000000000017941 */ /* 0x000fea0003800000 */
.L_x_9272:
        /* <DEDUP_REMOVED lines=43> */
.L_x_9271:
[----:B------:R-:W-:Y:S05]  /*1bf20*/  BSYNC B0 ;  /* 0x0000000000007941 */ /* 0x000fea0003800000 */
.L_x_9270:
        /* <DEDUP_REMOVED lines=13> */
.L_x_9274:
        /* <DEDUP_REMOVED lines=12> */
.L_x_9277:
[----:B------:R-:W-:-:S07]  /*1c0c0*/  MOV R90, R152 ;  /* 0x00000098005a7202 */ /* 0x000fce0000000f00 */
.L_x_9278:
[----:B------:R-:W-:Y:S05]  /*1c0d0*/  BSYNC B0 ;  /* 0x0000000000007941 */ /* 0x000fea0003800000 */
.L_x_9276:
        /* <DEDUP_REMOVED lines=16> */
.L_x_9282:
[----:B------:R-:W-:Y:S05]  /*1c1e0*/  BSYNC B1 ;  /* 0x0000000000017941 */ /* 0x000fea0003800000 */
.L_x_9281:
        /* <DEDUP_REMOVED lines=43> */
.L_x_9280:
[----:B------:R-:W-:Y:S05]  /*1c4a0*/  BSYNC B0 ;  /* 0x0000000000007941 */ /* 0x000fea0003800000 */
.L_x_9279:
        /* <DEDUP_REMOVED lines=10> */
.L_x_9275:
        /* <DEDUP_REMOVED lines=12> */
.L_x_9284:
[----:B------:R-:W-:-:S07]  /*1c610*/  MOV R90, R152 ;  /* 0x00000098005a7202 */ /* 0x000fce0000000f00 */
.L_x_9285:
[----:B------:R-:W-:Y:S05]  /*1c620*/  BSYNC B0 ;  /* 0x0000000000007941 */ /* 0x000fea0003800000 */
.L_x_9283:
        /* <DEDUP_REMOVED lines=16> */
.L_x_9289:
[----:B------:R-:W-:Y:S05]  /*1c730*/  BSYNC B1 ;  /* 0x0000000000017941 */ /* 0x000fea0003800000 */
.L_x_9288:
        /* <DEDUP_REMOVED lines=43> */
.L_x_9287:
[----:B------:R-:W-:Y:S05]  /*1c9f0*/  BSYNC B0 ;  /* 0x0000000000007941 */ /* 0x000fea0003800000 */
.L_x_9286:
        /* <DEDUP_REMOVED lines=13> */
.L_x_9290:
        /* <DEDUP_REMOVED lines=12> */
.L_x_9293:
[----:B------:R-:W-:-:S07]  /*1cb90*/  MOV R147, R152 ;  /* 0x0000009800937202 */ /* 0x000fce0000000f00 */
.L_x_9294:
[----:B------:R-:W-:Y:S05]  /*1cba0*/  BSYNC B0 ;  /* 0x0000000000007941 */ /* 0x000fea0003800000 */
.L_x_9292:
        /* <DEDUP_REMOVED lines=18> */
.L_x_9298:
[----:B------:R-:W-:Y:S05]  /*1ccd0*/  BSYNC B1 ;  /* 0x0000000000017941 */ /* 0x000fea0003800000 */
.L_x_9297:
        /* <DEDUP_REMOVED lines=43> */
.L_x_9296:
[----:B------:R-:W-:Y:S05]  /*1cf90*/  BSYNC B0 ;  /* 0x0000000000007941 */ /* 0x000fea0003800000 */
.L_x_9295:
        /* <DEDUP_REMOVED lines=10> */
.L_x_9291:
        /* <DEDUP_REMOVED lines=58> */
.L_x_9299:
        /* <DEDUP_REMOVED lines=15> */
.L_x_9301:
[----:B------:R-:W-:-:S07]  /*1d4d0*/  MOV R200, R152 ;  /* 0x0000009800c87202 */ /* 0x000fce0000000f00 */
.L_x_9302:
[----:B------:R-:W-:Y:S05]  /*1d4e0*/  BSYNC B0 ;  /* 0x0000000000007941 */ /* 0x000fea0003800000 */
.L_x_9300:
        /* <DEDUP_REMOVED lines=16> */
.L_x_9306:
[----:B------:R-:W-:Y:S05]  /*1d5f0*/  BSYNC B1 ;  /* 0x0000000000017941 */ /* 0x000fea0003800000 */
.L_x_9305:
        /* <DEDUP_REMOVED lines=43> */
.L_x_9304:
[----:B------:R-:W-:Y:S05]  /*1d8b0*/  BSYNC B0 ;  /* 0x0000000000007941 */ /* 0x000fea0003800000 */
.L_x_9303:
        /* <DEDUP_REMOVED lines=15> */
.L_x_9307:
        /* <DEDUP_REMOVED lines=12> */
.L_x_9310:
[----:B------:R-:W-:-:S07]  /*1da70*/  MOV R138, R152 ;  /* 0x00000098008a7202 */ /* 0x000fce0000000f00 */
.L_x_9311:
[----:B------:R-:W-:Y:S05]  /*1da80*/  BSYNC B0 ;  /* 0x0000000000007941 */ /* 0x000fea0003800000 */
.L_x_9309:
        /* <DEDUP_REMOVED lines=16> */
.L_x_9315:
[----:B------:R-:W-:Y:S05]  /*1db90*/  BSYNC B1 ;  /* 0x0000000000017941 */ /* 0x000fea0003800000 */
.L_x_9314:
        /* <DEDUP_REMOVED lines=43> */
.L_x_9313:
[----:B------:R-:W-:Y:S05]  /*1de50*/  BSYNC B0 ;  /* 0x0000000000007941 */ /* 0x000fea0003800000 */
.L_x_9312:
        /* <DEDUP_REMOVED lines=10> */
.L_x_9308:
        /* <DEDUP_REMOVED lines=12> */
.L_x_9317:
[----:B------:R-:W-:-:S07]  /*1dfc0*/  MOV R173, R152 ;  /* 0x0000009800ad7202 */ /* 0x000fce0000000f00 */
.L_x_9318:
[----:B------:R-:W-:Y:S05]  /*1dfd0*/  BSYNC B0 ;  /* 0x0000000000007941 */ /* 0x000fea0003800000 */
.L_x_9316:
        /* <DEDUP_REMOVED lines=16> */
.L_x_9322:
[----:B------:R-:W-:Y:S05]  /*1e0e0*/  BSYNC B1 ;  /* 0x0000000000017941 */ /* 0x000fea0003800000 */
.L_x_9321:
        /* <DEDUP_REMOVED lines=43> */
.L_x_9320:
[----:B------:R-:W-:Y:S05]  /*1e3a0*/  BSYNC B0 ;  /* 0x0000000000007941 */ /* 0x000fea0003800000 */
.L_x_9319:
        /* <DEDUP_REMOVED lines=15> */
.L_x_9323:
        /* <DEDUP_REMOVED lines=12> */
.L_x_9326:
[----:B------:R-:W-:-:S07]  /*1e560*/  MOV R88, R152 ;  /* 0x0000009800587202 */ /* 0x000fce0000000f00 */
.L_x_9327:
[----:B------:R-:W-:Y:S05]  /*1e570*/  BSYNC B0 ;  /* 0x0000000000007941 */ /* 0x000fea0003800000 */
.L_x_9325:
        /* <DEDUP_REMOVED lines=16> */
.L_x_9331:
[----:B------:R-:W-:Y:S05]  /*1e680*/  BSYNC B1 ;  /* 0x0000000000017941 */ /* 0x000fea0003800000 */
.L_x_9330:
        /* <DEDUP_REMOVED lines=43> */
.L_x_9329:
[----:B------:R-:W-:Y:S05]  /*1e940*/  BSYNC B0 ;  /* 0x0000000000007941 */ /* 0x000fea0003800000 */
.L_x_9328:
        /* <DEDUP_REMOVED lines=10> */
.L_x_9324:
        /* <DEDUP_REMOVED lines=12> */
.L_x_9333:
[----:B------:R-:W-:-:S07]  /*1eab0*/  MOV R88, R152 ;  /* 0x0000009800587202 */ /* 0x000fce0000000f00 */
.L_x_9334:
[----:B------:R-:W-:Y:S05]  /*1eac0*/  BSYNC B0 ;  /* 0x0000000000007941 */ /* 0x000fea0003800000 */
.L_x_9332:
        /* <DEDUP_REMOVED lines=16> */
.L_x_9338:
[----:B------:R-:W-:Y:S05]  /*1ebd0*/  BSYNC B1 ;  /* 0x0000000000017941 */ /* 0x000fea0003800000 */
.L_x_9337:
        /* <DEDUP_REMOVED lines=43> */
.L_x_9336:
[----:B------:R-:W-:Y:S05]  /*1ee90*/  BSYNC B0 ;  /* 0x0000000000007941 */ /* 0x000fea0003800000 */
.L_x_9335:
        /* <DEDUP_REMOVED lines=15> */
.L_x_9339:
        /* <DEDUP_REMOVED lines=12> */
.L_x_9342:
[----:B------:R-:W-:-:S07]  /*1f050*/  MOV R88, R152 ;  /* 0x0000009800587202 */ /* 0x000fce0000000f00 */
.L_x_9343:
[----:B------:R-:W-:Y:S05]  /*1f060*/  BSYNC B0 ;  /* 0x0000000000007941 */ /* 0x000fea0003800000 */
.L_x_9341:
        /* <DEDUP_REMOVED lines=16> */
.L_x_9347:
[----:B------:R-:W-:Y:S05]  /*1f170*/  BSYNC B1 ;  /* 0x0000000000017941 */ /* 0x000fea0003800000 */
.L_x_9346:
        /* <DEDUP_REMOVED lines=43> */
.L_x_9345:
[----:B------:R-:W-:Y:S05]  /*1f430*/  BSYNC B0 ;  /* 0x0000000000007941 */ /* 0x000fea0003800000 */
.L_x_9344:
        /* <DEDUP_REMOVED lines=10> */
.L_x_9340:
        /* <DEDUP_REMOVED lines=12> */
.L_x_9349:
[----:B------:R-:W-:-:S07]  /*1f5a0*/  MOV R88, R152 ;  /* 0x0000009800587202 */ /* 0x000fce0000000f00 */
.L_x_9350:
[----:B------:R-:W-:Y:S05]  /*1f5b0*/  BSYNC B0 ;  /* 0x0000000000007941 */ /* 0x000fea0003800000 */
.L_x_9348:
        /* <DEDUP_REMOVED lines=16> */
.L_x_9354:
[----:B------:R-:W-:Y:S05]  /*1f6c0*/  BSYNC B1 ;  /* 0x0000000000017941 */ /* 0x000fea0003800000 */
.L_x_9353:
        /* <DEDUP_REMOVED lines=43> */
.L_x_9352:
[----:B------:R-:W-:Y:S05]  /*1f980*/  BSYNC B0 ;  /* 0x0000000000007941 */ /* 0x000fea0003800000 */
.L_x_9351:
        /* <DEDUP_REMOVED lines=15> */
.L_x_9355:
        /* <DEDUP_REMOVED lines=12> */
.L_x_9358:
[----:B------:R-:W-:-:S07]  /*1fb40*/  MOV R143, R152 ;  /* 0x00000098008f7202 */ /* 0x000fce0000000f00 */
.L_x_9359:
[----:B------:R-:W-:Y:S05]  /*1fb50*/  BSYNC B0 ;  /* 0x0000000000007941 */ /* 0x000fea0003800000 */
.L_x_9357:
        /* <DEDUP_REMOVED lines=16> */
.L_x_9363:
[----:B------:R-:W-:Y:S05]  /*1fc60*/  BSYNC B1 ;  /* 0x0000000000017941 */ /* 0x000fea0003800000 */
.L_x_9362:
        /* <DEDUP_REMOVED lines=43> */
.L_x_9361:
[----:B------:R-:W-:Y:S05]  /*1ff20*/  BSYNC B0 ;  /* 0x0000000000007941 */ /* 0x000fea0003800000 */
.L_x_9360:
        /* <DEDUP_REMOVED lines=10> */
.L_x_9356:
        /* <DEDUP_REMOVED lines=12> */
.L_x_9365:
[----:B------:R-:W-:-:S07]  /*20090*/  MOV R173, R152 ;  /* 0x0000009800ad7202 */ /* 0x000fce0000000f00 */
.L_x_9366:
[----:B------:R-:W-:Y:S05]  /*200a0*/  BSYNC B0 ;  /* 0x0000000000007941 */ /* 0x000fea0003800000 */
.L_x_9364:
        /* <DEDUP_REMOVED lines=16> */
.L_x_9370:
[----:B------:R-:W-:Y:S05]  /*201b0*/  BSYNC B1 ;  /* 0x0000000000017941 */ /* 0x000fea0003800000 */
.L_x_9369:
        /* <DEDUP_REMOVED lines=43> */
.L_x_9368:
[----:B------:R-:W-:Y:S05]  /*20470*/  BSYNC B0 ;  /* 0x0000000000007941 */ /* 0x000fea0003800000 */
.L_x_9367:
        /* <DEDUP_REMOVED lines=15> */
.L_x_9371:
        /* <DEDUP_REMOVED lines=12> */
.L_x_9374:
[----:B------:R-:W-:-:S07]  /*20630*/  MOV R144, R152 ;  /* 0x0000009800907202 */ /* 0x000fce0000000f00 */
.L_x_9375:
[----:B------:R-:W-:Y:S05]  /*20640*/  BSYNC B0 ;  /* 0x0000000000007941 */ /* 0x000fea0003800000 */
.L_x_9373:
        /* <DEDUP_REMOVED lines=16> */
.L_x_9379:
[----:B------:R-:W-:Y:S05]  /*20750*/  BSYNC B1 ;  /* 0x0000000000017941 */ /* 0x000fea0003800000 */
.L_x_9378:
        /* <DEDUP_REMOVED lines=43> */
.L_x_9377:
[----:B------:R-:W-:Y:S05]  /*20a10*/  BSYNC B0 ;  /* 0x0000000000007941 */ /* 0x000fea0003800000 */
.L_x_9376:
        /* <DEDUP_REMOVED lines=10> */
.L_x_9372:
        /* <DEDUP_REMOVED lines=12> */
.L_x_9381:
[----:B------:R-:W-:-:S07]  /*20b80*/  MOV R173, R152 ;  /* 0x0000009800ad7202 */ /* 0x000fce0000000f00 */
.L_x_9382:
[----:B------:R-:W-:Y:S05]  /*20b90*/  BSYNC B0 ;  /* 0x0000000000007941 */ /* 0x000fea0003800000 */
.L_x_9380:
        /* <DEDUP_REMOVED lines=16> */
.L_x_9386:
[----:B------:R-:W-:Y:S05]  /*20ca0*/  BSYNC B1 ;  /* 0x0000000000017941 */ /* 0x000fea0003800000 */
.L_x_9385:
        /* <DEDUP_REMOVED lines=43> */
.L_x_9384:
[----:B------:R-:W-:Y:S05]  /*20f60*/  BSYNC B0 ;  /* 0x0000000000007941 */ /* 0x000fea0003800000 */
.L_x_9383:
        /* <DEDUP_REMOVED lines=13> */
.L_x_9387:
        /* <DEDUP_REMOVED lines=12> */
.L_x_9390:
[----:B------:R-:W-:-:S07]  /*21100*/  MOV R90, R152 ;  /* 0x00000098005a7202 */ /* 0x000fce0000000f00 */
.L_x_9391:
[----:B------:R-:W-:Y:S05]  /*21110*/  BSYNC B0 ;  /* 0x0000000000007941 */ /* 0x000fea0003800000 */
.L_x_9389:
        /* <DEDUP_REMOVED lines=16> */
.L_x_9395:
[----:B------:R-:W-:Y:S05]  /*21220*/  BSYNC B1 ;  /* 0x0000000000017941 */ /* 0x000fea0003800000 */
.L_x_9394:
        /* <DEDUP_REMOVED lines=43> */
.L_x_9393:
[----:B------:R-:W-:Y:S05]  /*214e0*/  BSYNC B0 ;  /* 0x0000000000007941 */ /* 0x000fea0003800000 */
.L_x_9392:
        /* <DEDUP_REMOVED lines=10> */
.L_x_9388:
        /* <DEDUP_REMOVED lines=12> */
.L_x_9397:
[----:B------:R-:W-:-:S07]  /*21650*/  MOV R90, R152 ;  /* 0x00000098005a7202 */ /* 0x000fce0000000f00 */
.L_x_9398:
[----:B------:R-:W-:Y:S05]  /*21660*/  BSYNC B0 ;  /* 0x0000000000007941 */ /* 0x000fea0003800000 */
.L_x_9396:
        /* <DEDUP_REMOVED lines=16> */
.L_x_9402:
[----:B------:R-:W-:Y:S05]  /*21770*/  BSYNC B1 ;  /* 0x0000000000017941 */ /* 0x000fea0003800000 */
.L_x_9401:
        /* <DEDUP_REMOVED lines=43> */
.L_x_9400:
[----:B------:R-:W-:Y:S05]  /*21a30*/  BSYNC B0 ;  /* 0x0000000000007941 */ /* 0x000fea0003800000 */
.L_x_9399:
        /* <DEDUP_REMOVED lines=13> */
.L_x_9403:
        /* <DEDUP_REMOVED lines=12> */
.L_x_9406:
[----:B------:R-:W-:-:S07]  /*21bd0*/  MOV R90, R152 ;  /* 0x00000098005a7202 */ /* 0x000fce0000000f00 */
.L_x_9407:
[----:B------:R-:W-:Y:S05]  /*21be0*/  BSYNC B0 ;  /* 0x0000000000007941 */ /* 0x000fea0003800000 */
.L_x_9405:
        /* <DEDUP_REMOVED lines=16> */
.L_x_9411:
[----:B------:R-:W-:Y:S05]  /*21cf0*/  BSYNC B1 ;  /* 0x0000000000017941 */ /* 0x000fea0003800000 */
.L_x_9410:
        /* <DEDUP_REMOVED lines=43> */
.L_x_9409:
[----:B------:R-:W-:Y:S05]  /*21fb0*/  BSYNC B0 ;  /* 0x0000000000007941 */ /* 0x000fea0003800000 */
.L_x_9408:
        /* <DEDUP_REMOVED lines=10> */
.L_x_9404:
        /* <DEDUP_REMOVED lines=12> */
.L_x_9413:
[----:B------:R-:W-:-:S07]  /*22120*/  MOV R90, R152 ;  /* 0x00000098005a7202 */ /* 0x000fce0000000f00 */
.L_x_9414:
[----:B------:R-:W-:Y:S05]  /*22130*/  BSYNC B0 ;  /* 0x0000000000007941 */ /* 0x000fea0003800000 */
.L_x_9412:
        /* <DEDUP_REMOVED lines=16> */
.L_x_9418:
[----:B------:R-:W-:Y:S05]  /*22240*/  BSYNC B1 ;  /* 0x0000000000017941 */ /* 0x000fea0003800000 */
.L_x_9417:
        /* <DEDUP_REMOVED lines=43> */
.L_x_9416:
[----:B------:R-:W-:Y:S05]  /*22500*/  BSYNC B0 ;  /* 0x0000000000007941 */ /* 0x000fea0003800000 */
.L_x_9415:
        /* <DEDUP_REMOVED lines=13> */
.L_x_9419:
        /* <DEDUP_REMOVED lines=12> */
.L_x_9422:
[----:B------:R-:W-:-:S07]  /*226a0*/  MOV R147, R152 ;  /* 0x0000009800937202 */ /* 0x000fce0000000f00 */
.L_x_9423:
[----:B------:R-:W-:Y:S05]  /*226b0*/  BSYNC B0 ;  /* 0x0000000000007941 */ /* 0x000fea0003800000 */
.L_x_9421:
        /* <DEDUP_REMOVED lines=18> */
.L_x_9427:
[----:B------:R-:W-:Y:S05]  /*227e0*/  BSYNC B1 ;  /* 0x0000000000017941 */ /* 0x000fea0003800000 */
.L_x_9426:
        /* <DEDUP_REMOVED lines=43> */
.L_x_9425:
[----:B------:R-:W-:Y:S05]  /*22aa0*/  BSYNC B0 ;  /* 0x0000000000007941 */ /* 0x000fea0003800000 */
.L_x_9424:
        /* <DEDUP_REMOVED lines=10> */
.L_x_9420:
        /* <DEDUP_REMOVED lines=29> */
[----:B------:R-:W-:Y:S02]  /*22d20*/  LOP3.LUT R207, R207, R215, R209, 0xfe, !PT ;  /* 0x000000d7cfcf7212 */ /* 0x000fe400078efed1 */
[----:B------:R-:W-:Y:S02]  /*22d30*/  LOP3.LUT R206, R212, R213, RZ, 0xfc, !PT ;  /* 0x000000d5d4ce7212 */ /* 0x000fe400078efcff */
[----:B------:R-:W-:-:S05]  /*22d40*/  IADD3 R173, R99, 0x300, RZ ;  /* 0x0000030063ad7810 */ /* 0x000fca0007ffe0ff */
[----:B0-----:R-:W-:-:S04]  /*22d50*/  @P0 IMAD.WIDE.U32 R204, R173, 0x10, R204 ;  /* 0x00000010adcc0825 */ /* 0x001fc800078e00cc */
[----:B-1----:R-:W-:-:S04]  /*22d60*/  @P1 IMAD.WIDE.U32 R106, R173, 0x10, R106 ;  /* 0x00000010ad6a1825 */ /* 0x002fc800078e006a */
[----:B--2---:R-:W-:-:S04]  /*22d70*/  IMAD.WIDE.U32 R88, R180, 0x8, R94 ;  /* 0x00000008b4587825 */ /* 0x004fc800078e005e */
[----:B------:R-:W-:Y:S01]  /*22d80*/  IMAD.WIDE.U32 R90, R173, 0x10, R92 ;  /* 0x00000010ad5a7825 */ /* 0x000fe200078e005c */
[----:B------:R0:W-:Y:S01]  /*22d90*/  STG.E.64 desc[UR4][R88.64], R206 ;  /* 0x000000ce58007986 */ /* 0x0001e2000c101b04 */
[----:B------:R-:W-:Y:S05]  /*22da0*/  @!P0 BRA `(.L_x_9428) ;  /* 0x0000000000508947 */ /* 0x000fea0003800000 */
[----:B------:R-:W-:Y:S01]  /*22db0*/  IMAD.U32 R93, R146, 0x10000, RZ ;  /* 0x00010000925d7824 */ /* 0x000fe200078e00ff */
[----:B0-----:R-:W0:Y:S01]  /*22dc0*/  LDC.64 R88, c[0x0][0x248] ;  /* 0x00009200ff587b82 */ /* 0x001e220000000a00 */
        /* <DEDUP_REMOVED lines=18> */
.L_x_9428:
[----:B------:R2:W5:Y:S04]  /*22ef0*/  @P0 LDG.E.128 R84, desc[UR4][R204.64] ;  /* 0x00000004cc540981 */ /* 0x000568000c1e1d00 */
[----:B------:R2:W5:Y:S04]  /*22f00*/  @P1 LDG.E.128 R80, desc[UR4][R106.64] ;  /* 0x000000046a501981 */ /* 0x000568000c1e1d00 */
[----:B01----:R-:W5:Y:S01]  /*22f10*/  LDG.E.128 R88, desc[UR4][R90.64] ;  /* 0x000000045a587981 */ /* 0x003f62000c1e1d00 */
        /* <DEDUP_REMOVED lines=12> */
.L_x_9430:
[----:B------:R-:W-:-:S07]  /*22fe0*/  MOV R206, R152 ;  /* 0x0000009800ce7202 */ /* 0x000fce0000000f00 */
.L_x_9431:
[----:B------:R-:W-:Y:S05]  /*22ff0*/  BSYNC B0 ;  /* 0x0000000000007941 */ /* 0x000fea0003800000 */
.L_x_9429:
        /* <DEDUP_REMOVED lines=16> */
.L_x_9435:
[----:B------:R-:W-:Y:S05]  /*23100*/  BSYNC B1 ;  /* 0x0000000000017941 */ /* 0x000fea0003800000 */
.L_x_9434:
        /* <DEDUP_REMOVED lines=43> */
.L_x_9433:
[----:B------:R-:W-:Y:S05]  /*233c0*/  BSYNC B0 ;  /* 0x0000000000007941 */ /* 0x000fea0003800000 */
.L_x_9432:
        /* <DEDUP_REMOVED lines=15> */
.L_x_9436:
        /* <DEDUP_REMOVED lines=12> */
.L_x_9439:
[----:B------:R-:W-:-:S07]  /*23580*/  MOV R138, R152 ;  /* 0x00000098008a7202 */ /* 0x000fce0000000f00 */
.L_x_9440:
[----:B------:R-:W-:Y:S05]  /*23590*/  BSYNC B0 ;  /* 0x0000000000007941 */ /* 0x000fea0003800000 */
.L_x_9438:
        /* <DEDUP_REMOVED lines=16> */
.L_x_9444:
[----:B------:R-:W-:Y:S05]  /*236a0*/  BSYNC B1 ;  /* 0x0000000000017941 */ /* 0x000fea0003800000 */
.L_x_9443:
        /* <DEDUP_REMOVED lines=43> */
.L_x_9442:
[----:B------:R-:W-:Y:S05]  /*23960*/  BSYNC B0 ;  /* 0x0000000000007941 */ /* 0x000fea0003800000 */
.L_x_9441:
        /* <DEDUP_REMOVED lines=10> */
.L_x_9437:
        /* <DEDUP_REMOVED lines=12> */
.L_x_9446:
[----:B------:R-:W-:-:S07]  /*23ad0*/  MOV R205, R152 ;  /* 0x0000009800cd7202 */ /* 0x000fce0000000f00 */
.L_x_9447:
[----:B------:R-:W-:Y:S05]  /*23ae0*/  BSYNC B0 ;  /* 0x0000000000007941 */ /* 0x000fea0003800000 */
.L_x_9445:
        /* <DEDUP_REMOVED lines=16> */
.L_x_9451:
[----:B------:R-:W-:Y:S05]  /*23bf0*/  BSYNC B1 ;  /* 0x0000000000017941 */ /* 0x000fea0003800000 */
.L_x_9450:
        /* <DEDUP_REMOVED lines=43> */
.L_x_9449:
[----:B------:R-:W-:Y:S05]  /*23eb0*/  BSYNC B0 ;  /* 0x0000000000007941 */ /* 0x000fea0003800000 */
.L_x_9448:
        /* <DEDUP_REMOVED lines=15> */
.L_x_9452:
        /* <DEDUP_REMOVED lines=12> */
.L_x_9455:
[----:B------:R-:W-:-:S07]  /*24070*/  MOV R88, R152 ;  /* 0x0000009800587202 */ /* 0x000fce0000000f00 */
.L_x_9456:
[----:B------:R-:W-:Y:S05]  /*24080*/  BSYNC B0 ;  /* 0x0000000000007941 */ /* 0x000fea0003800000 */
.L_x_9454:
        /* <DEDUP_REMOVED lines=16> */
.L_x_9460:
[----:B------:R-:W-:Y:S05]  /*24190*/  BSYNC B1 ;  /* 0x0000000000017941 */ /* 0x000fea0003800000 */
.L_x_9459:
        /* <DEDUP_REMOVED lines=43> */
.L_x_9458:
[----:B------:R-:W-:Y:S05]  /*24450*/  BSYNC B0 ;  /* 0x0000000000007941 */ /* 0x000fea0003800000 */
.L_x_9457:
        /* <DEDUP_REMOVED lines=10> */
.L_x_9453:
        /* <DEDUP_REMOVED lines=12> */
.L_x_9462:
[----:B------:R-:W-:-:S07]  /*245c0*/  MOV R88, R152 ;  /* 0x0000009800587202 */ /* 0x000fce0000000f00 */
.L_x_9463:
[----:B------:R-:W-:Y:S05]  /*245d0*/  BSYNC B0 ;  /* 0x0000000000007941 */ /* 0x000fea0003800000 */
.L_x_9461:
        /* <DEDUP_REMOVED lines=16> */
.L_x_9467:
[----:B------:R-:W-:Y:S05]  /*246e0*/  BSYNC B1 ;  /* 0x0000000000017941 */ /* 0x000fea0003800000 */
.L_x_9466:
        /* <DEDUP_REMOVED lines=43> */
.L_x_9465:
[----:B------:R-:W-:Y:S05]  /*249a0*/  BSYNC B0 ;  /* 0x0000000000007941 */ /* 0x000fea0003800000 */
.L_x_9464:
        /* <DEDUP_REMOVED lines=15> */
.L_x_9468:
        /* <DEDUP_REMOVED lines=12> */
.L_x_9471:
[----:B------:R-:W-:-:S07]  /*24b60*/  MOV R88, R152 ;  /* 0x0000009800587202 */ /* 0x000fce0000000f00 */
.L_x_9472:
[----:B------:R-:W-:Y:S05]  /*24b70*/  BSYNC B0 ;  /* 0x0000000000007941 */ /* 0x000fea0003800000 */
.L_x_9470:
        /* <DEDUP_REMOVED lines=16> */
.L_x_9476:
[----:B------:R-:W-:Y:S05]  /*24c80*/  BSYNC B1 ;  /* 0x0000000000017941 */ /* 0x000fea0003800000 */
.L_x_9475:
        /* <DEDUP_REMOVED lines=43> */
.L_x_9474:
[----:B------:R-:W-:Y:S05]  /*24f40*/  BSYNC B0 ;  /* 0x0000000000007941 */ /* 0x000fea0003800000 */
.L_x_9473:
        /* <DEDUP_REMOVED lines=10> */
.L_x_9469:
        /* <DEDUP_REMOVED lines=12> */
.L_x_9478:
[----:B------:R-:W-:-:S07]  /*250b0*/  MOV R88, R152 ;  /* 0x0000009800587202 */ /* 0x000fce0000000f00 */
.L_x_9479:
[----:B------:R-:W-:Y:S05]  /*250c0*/  BSYNC B0 ;  /* 0x0000000000007941 */ /* 0x000fea0003800000 */
.L_x_9477:
        /* <DEDUP_REMOVED lines=16> */
.L_x_9483:
[----:B------:R-:W-:Y:S05]  /*251d0*/  BSYNC B1 ;  /* 0x0000000000017941 */ /* 0x000fea0003800000 */
.L_x_9482:
        /* <DEDUP_REMOVED lines=43> */
.L_x_9481:
[----:B------:R-:W-:Y:S05]  /*25490*/  BSYNC B0 ;  /* 0x0000000000007941 */ /* 0x000fea0003800000 */
.L_x_9480:
        /* <DEDUP_REMOVED lines=15> */
.L_x_9484:
        /* <DEDUP_REMOVED lines=12> */
.L_x_9487:
[----:B------:R-:W-:-:S07]  /*25650*/  MOV R143, R152 ;  /* 0x00000098008f7202 */ /* 0x000fce0000000f00 */
.L_x_9488:
[----:B------:R-:W-:Y:S05]  /*25660*/  BSYNC B0 ;  /* 0x0000000000007941 */ /* 0x000fea0003800000 */
.L_x_9486:
        /* <DEDUP_REMOVED lines=16> */
.L_x_9492:
[----:B------:R-:W-:Y:S05]  /*25770*/  BSYNC B1 ;  /* 0x0000000000017941 */ /* 0x000fea0003800000 */
.L_x_9491:
        /* <DEDUP_REMOVED lines=43> */
.L_x_9490:
[----:B------:R-:W-:Y:S05]  /*25a30*/  BSYNC B0 ;  /* 0x0000000000007941 */ /* 0x000fea0003800000 */
.L_x_9489:
        /* <DEDUP_REMOVED lines=10> */
.L_x_9485:
        /* <DEDUP_REMOVED lines=12> */
.L_x_9494:
[----:B------:R-:W-:-:S07]  /*25ba0*/  MOV R208, R152 ;  /* 0x0000009800d07202 */ /* 0x000fce0000000f00 */
.L_x_9495:
[----:B------:R-:W-:Y:S05]  /*25bb0*/  BSYNC B0 ;  /* 0x0000000000007941 */ /* 0x000fea0003800000 */
.L_x_9493:
        /* <DEDUP_REMOVED lines=16> */
.L_x_9499:
[----:B------:R-:W-:Y:S05]  /*25cc0*/  BSYNC B1 ;  /* 0x0000000000017941 */ /* 0x000fea0003800000 */
.L_x_9498:
        /* <DEDUP_REMOVED lines=43> */
.L_x_9497:
[----:B------:R-:W-:Y:S05]  /*25f80*/  BSYNC B0 ;  /* 0x0000000000007941 */ /* 0x000fea0003800000 */
.L_x_9496:
        /* <DEDUP_REMOVED lines=15> */
.L_x_9500:
        /* <DEDUP_REMOVED lines=12> */
.L_x_9503:
[----:B------:R-:W-:-:S07]  /*26140*/  MOV R144, R152 ;  /* 0x0000009800907202 */ /* 0x000fce0000000f00 */
.L_x_9504:
[----:B------:R-:W-:Y:S05]  /*26150*/  BSYNC B0 ;  /* 0x0000000000007941 */ /* 0x000fea0003800000 */
.L_x_9502:
        /* <DEDUP_REMOVED lines=16> */
.L_x_9508:
[----:B------:R-:W-:Y:S05]  /*26260*/  BSYNC B1 ;  /* 0x0000000000017941 */ /* 0x000fea0003800000 */
.L_x_9507:
        /* <DEDUP_REMOVED lines=43> */
.L_x_9506:
[----:B------:R-:W-:Y:S05]  /*26520*/  BSYNC B0 ;  /* 0x0000000000007941 */ /* 0x000fea0003800000 */
.L_x_9505:
        /* <DEDUP_REMOVED lines=10> */
.L_x_9501:
        /* <DEDUP_REMOVED lines=12> */
.L_x_9510:
[----:B------:R-:W-:-:S07]  /*26690*/  MOV R209, R152 ;  /* 0x0000009800d17202 */ /* 0x000fce0000000f00 */
.L_x_9511:
[----:B------:R-:W-:Y:S05]  /*266a0*/  BSYNC B0 ;  /* 0x0000000000007941 */ /* 0x000fea0003800000 */
.L_x_9509:
        /* <DEDUP_REMOVED lines=16> */
.L_x_9515:
[----:B------:R-:W-:Y:S05]  /*267b0*/  BSYNC B1 ;  /* 0x0000000000017941 */ /* 0x000fea0003800000 */
.L_x_9514:
        /* <DEDUP_REMOVED lines=43> */
.L_x_9513:
[----:B------:R-:W-:Y:S05]  /*26a70*/  BSYNC B0 ;  /* 0x0000000000007941 */ /* 0x000fea0003800000 */
.L_x_9512:
        /* <DEDUP_REMOVED lines=13> */
.L_x_9516:
        /* <DEDUP_REMOVED lines=12> */
.L_x_9519:
[----:B------:R-:W-:-:S07]  /*26c10*/  MOV R90, R152 ;  /* 0x00000098005a7202 */ /* 0x000fce0000000f00 */
.L_x_9520:
[----:B------:R-:W-:Y:S05]  /*26c20*/  BSYNC B0 ;  /* 0x0000000000007941 */ /* 0x000fea0003800000 */
.L_x_9518:
        /* <DEDUP_REMOVED lines=16> */
.L_x_9524:
[----:B------:R-:W-:Y:S05]  /*26d30*/  BSYNC B1 ;  /* 0x0000000000017941 */ /* 0x000fea0003800000 */
.L_x_9523:
        /* <DEDUP_REMOVED lines=43> */
.L_x_9522:
[----:B------:R-:W-:Y:S05]  /*26ff0*/  BSYNC B0 ;  /* 0x0000000000007941 */ /* 0x000fea0003800000 */
.L_x_9521:
        /* <DEDUP_REMOVED lines=10> */
.L_x_9517:
        /* <DEDUP_REMOVED lines=12> */
.L_x_9526:
[----:B------:R-:W-:-:S07]  /*27160*/  MOV R90, R152 ;  /* 0x00000098005a7202 */ /* 0x000fce0000000f00 */
.L_x_9527:
[----:B------:R-:W-:Y:S05]  /*27170*/  BSYNC B0 ;  /* 0x0000000000007941 */ /* 0x000fea0003800000 */
.L_x_9525:
        /* <DEDUP_REMOVED lines=16> */
.L_x_9531:
[----:B------:R-:W-:Y:S05]  /*27280*/  BSYNC B1 ;  /* 0x0000000000017941 */ /* 0x000fea0003800000 */
.L_x_9530:
        /* <DEDUP_REMOVED lines=43> */
.L_x_9529:
[----:B------:R-:W-:Y:S05]  /*27540*/  BSYNC B0 ;  /* 0x0000000000007941 */ /* 0x000fea0003800000 */
.L_x_9528:
        /* <DEDUP_REMOVED lines=13> */
.L_x_9532:
        /* <DEDUP_REMOVED lines=12> */
.L_x_9535:
[----:B------:R-:W-:-:S07]  /*276e0*/  MOV R90, R152 ;  /* 0x00000098005a7202 */ /* 0x000fce0000000f00 */
.L_x_9536:
[----:B------:R-:W-:Y:S05]  /*276f0*/  BSYNC B0 ;  /* 0x0000000000007941 */ /* 0x000fea0003800000 */
.L_x_9534:
        /* <DEDUP_REMOVED lines=16> */
.L_x_9540:
[----:B------:R-:W-:Y:S05]  /*27800*/  BSYNC B1 ;  /* 0x0000000000017941 */ /* 0x000fea0003800000 */
.L_x_9539:
        /* <DEDUP_REMOVED lines=43> */
.L_x_9538:
[----:B------:R-:W-:Y:S05]  /*27ac0*/  BSYNC B0 ;  /* 0x0000000000007941 */ /* 0x000fea0003800000 */
.L_x_9537:
        /* <DEDUP_REMOVED lines=10> */
.L_x_9533:
        /* <DEDUP_REMOVED lines=12> */
.L_x_9542:
[----:B------:R-:W-:-:S07]  /*27c30*/  MOV R90, R152 ;  /* 0x00000098005a7202 */ /* 0x000fce0000000f00 */
.L_x_9543:
[----:B------:R-:W-:Y:S05]  /*27c40*/  BSYNC B0 ;  /* 0x0000000000007941 */ /* 0x000fea0003800000 */
.L_x_9541:
        /* <DEDUP_REMOVED lines=16> */
.L_x_9547:
[----:B------:R-:W-:Y:S05]  /*27d50*/  BSYNC B1 ;  /* 0x0000000000017941 */ /* 0x000fea0003800000 */
.L_x_9546:
        /* <DEDUP_REMOVED lines=40> */
[----:B------:R-:W-:Y:S02]  /*27fe0*/  LOP3.LUT R148, R93, R152, R135, 0x96, !PT ;  /* 0x000000985d947212 */ /* 0x000fe400078e9687 */
[----:B------:R-:W-:Y:S01]  /*27ff0*/  MOV R152, R92 ;  /* 0x0000005c00987202 */ /* 0x000fe20000000f00 */
[----:B------:R-:W-:Y:S01]  /*28000*/  IMAD.MOV.U32 R158, RZ, RZ, R106 ;  /* 0x000000ffff9e7224 */ /* 0x000fe200078e006a */
[----:B------:R-:W-:-:S07]  /*28010*/  LOP3.LUT R153, R107, R88, R134, 0x96, !PT ;  /* 0x000000586b997212 */ /* 0x000fce00078e9686 */
.L_x_9545:
[----:B------:R-:W-:Y:S05]  /*28020*/  BSYNC B0 ;  /* 0x0000000000007941 */ /* 0x000fea0003800000 */
.L_x_9544:
        /* <DEDUP_REMOVED lines=13> */
.L_x_9548:
        /* <DEDUP_REMOVED lines=12> */
.L_x_9551:
[----:B------:R-:W-:-:S07]  /*281c0*/  IMAD.MOV.U32 R147, RZ, RZ, R152 ;  /* 0x000000ffff937224 */ /* 0x000fce00078e0098 */
.L_x_9552:
[----:B------:R-:W-:Y:S05]  /*281d0*/  BSYNC B0 ;  /* 0x0000000000007941 */ /* 0x000fea0003800000 */
.L_x_9550:
        /* <DEDUP_REMOVED lines=16> */
.L_x_9556:
[----:B------:R-:W-:Y:S05]  /*282e0*/  BSYNC B1 ;  /* 0x0000000000017941 */ /* 0x000fea0003800000 */
.L_x_9555:
[C---:B------:R-:W-:Y:S01]  /*282f0*/  IMAD.HI.U32 R88, R136.reuse, -0x326172a9, RZ ;  /* 0xcd9e8d5788587827 */ /* 0x040fe200078e00ff */
        /* <DEDUP_REMOVED lines=41> */
[----:B------:R-:W-:-:S07]  /*28590*/  LOP3.LUT R153, R89, R90, R134, 0x96, !PT ;  /* 0x0000005a59997212 */ /* 0x000fce00078e9686 */
.L_x_9554:
[----:B------:R-:W-:Y:S05]  /*285a0*/  BSYNC B0 ;  /* 0x0000000000007941 */ /* 0x000fea0003800000 */
.L_x_9553:
        /* <DEDUP_REMOVED lines=10> */
.L_x_9549:
        /* <DEDUP_REMOVED lines=10> */
[C---:B------:R-:W-:Y:S01]  /*286f0*/  LOP3.LUT P5, RZ, R108.reuse, 0x4, RZ, 0xc0, !PT ;  /* 0x000000046cff7812 */ /* 0x040fe200078ac0ff */
[----:B------:R-:W-:Y:S01]  /*28700*/  FADD.FTZ R88, R89, R104 ;  /* 0x0000006859587221 */ /* 0x000fe20000010000 */
[----:B------:R-:W-:Y:S02]  /*28710*/  SEL R90, RZ, 0x1, P4 ;  /* 0x00000001ff5a7807 */ /* 0x000fe40002000000 */
[----:B------:R-:W-:Y:S01]  /*28720*/  LOP3.LUT P2, RZ, R108, 0x1, RZ, 0xc0, !PT ;  /* 0x000000016cff7812 */ /* 0x000fe2000784c0ff */
[----:B------:R-:W-:Y:S01]  /*28730*/  FADD.FTZ R88, R88, R105 ;  /* 0x0000006958587221 */ /* 0x000fe20000010000 */
[----:B------:R-:W-:Y:S01]  /*28740*/  LOP3.LUT R107, R107, R91, R92, 0xfe, !PT ;  /* 0x0000005b6b6b7212 */ /* 0x000fe200078efe5c */
[----:B------:R-:W-:Y:S01]  /*28750*/  IMAD.WIDE.U32 R90, R90, 0x1000000, RZ ;  /* 0x010000005a5a7825 */ /* 0x000fe200078e00ff */
[----:B------:R-:W-:-:S03]  /*28760*/  SEL R92, RZ, 0x1, P6 ;  /* 0x00000001ff5c7807 */ /* 0x000fc60003000000 */
[----:B------:R-:W-:Y:S01]  /*28770*/  FADD.FTZ R89, R88, R151 ;  /* 0x0000009758597221 */ /* 0x000fe20000010000 */
[----:B------:R-:W-:Y:S02]  /*28780*/  SEL R163, RZ, 0x1, P2 ;  /* 0x00000001ffa37807 */ /* 0x000fe40001000000 */
[----:B------:R-:W-:Y:S01]  /*28790*/  LOP3.LUT P1, RZ, R108, 0x10, RZ, 0xc0, !PT ;  /* 0x000000106cff7812 */ /* 0x000fe2000782c0ff */
[----:B------:R-:W-:Y:S01]  /*287a0*/  FADD.FTZ R88, R89, R154 ;  /* 0x0000009a59587221 */ /* 0x000fe20000010000 */
[----:B------:R-:W-:Y:S02]  /*287b0*/  LOP3.LUT R163, R91, R107, R163, 0xfe, !PT ;  /* 0x0000006b5ba37212 */ /* 0x000fe400078efea3 */
[----:B------:R-:W-:Y:S01]  /*287c0*/  SEL R164, RZ, 0x1, P1 ;  /* 0x00000001ffa47807 */ /* 0x000fe20000800000 */
[----:B------:R-:W-:Y:S01]  /*287d0*/  FADD.FTZ R89, R88, R155 ;  /* 0x0000009b58597221 */ /* 0x000fe20000010000 */
[----:B------:R-:W-:Y:S02]  /*287e0*/  LOP3.LUT P1, RZ, R101, 0xff, RZ, 0xc0, !PT ;  /* 0x000000ff65ff7812 */ /* 0x000fe4000782c0ff */
[----:B------:R-:W-:Y:S01]  /*287f0*/  SHF.R.U32.HI R101, RZ, 0x5, R0 ;  /* 0x00000005ff657819 */ /* 0x000fe20000011600 */
[----:B------:R-:W-:Y:S01]  /*28800*/  FADD.FTZ R89, R89, R156 ;  /* 0x0000009c59597221 */ /* 0x000fe20000010000 */
[----:B------:R-:W-:-:S03]  /*28810*/  LOP3.LUT P2, RZ, R0, 0x1f, RZ, 0xc0, !PT ;  /* 0x0000001f00ff7812 */ /* 0x000fc6000784c0ff */
        /* <DEDUP_REMOVED lines=40> */
[----:B------:R-:W-:-:S04]  /*28aa0*/  IMAD.WIDE.U32 R92, R92, 0x100, RZ ;  /* 0x000001005c5c7825 */ /* 0x000fc800078e00ff */
[----:B------:R-:W-:Y:S01]  /*28ab0*/  FADD.FTZ R91, R106, R203 ;  /* 0x000000cb6a5b7221 */ /* 0x000fe20000010000 */
[----:B------:R-:W-:-:S03]  /*28ac0*/  LOP3.LUT R93, R93, R163, R89, 0xfe, !PT ;  /* 0x000000a35d5d7212 */ /* 0x000fc600078efe59 */
[----:B------:R-:W-:Y:S01]  /*28ad0*/  FADD.FTZ R89, R91, R204 ;  /* 0x000000cc5b597221 */ /* 0x000fe20000010000 */
[----:B------:R-:W-:Y:S02]  /*28ae0*/  LOP3.LUT R107, R92, R90, R88, 0xfe, !PT ;  /* 0x0000005a5c6b7212 */ /* 0x000fe400078efe58 */
[----:B------:R-:W-:Y:S01]  /*28af0*/  F2FP.F16.F32.PACK_AB R91, R212, R210 ;  /* 0x000000d2d45b723e */ /* 0x000fe200000000ff */
[----:B------:R-:W-:Y:S01]  /*28b00*/  FADD.FTZ R92, R89, R206 ;  /* 0x000000ce595c7221 */ /* 0x000fe20000010000 */
[----:B------:R-:W-:Y:S02]  /*28b10*/  F2FP.F16.F32.PACK_AB R90, R209, R208 ;  /* 0x000000d0d15a723e */ /* 0x000fe400000000ff */
[----:B------:R-:W-:Y:S01]  /*28b20*/  F2FP.F16.F32.PACK_AB R89, R207, R205 ;  /* 0x000000cdcf59723e */ /* 0x000fe200000000ff */
[----:B------:R-:W-:Y:S01]  /*28b30*/  FADD.FTZ R106, R92, R205 ;  /* 0x000000cd5c6a7221 */ /* 0x000fe20000010000 */
[----:B------:R-:W-:Y:S02]  /*28b40*/  F2FP.F16.F32.PACK_AB R88, R206, R204 ;  /* 0x000000ccce58723e */ /* 0x000fe400000000ff */
[----:B------:R-:W-:Y:S01]  /*28b50*/  LOP3.LUT R92, R107, R164, RZ, 0xfc, !PT ;  /* 0x000000a46b5c7212 */ /* 0x000fe200078efcff */
[----:B------:R-:W-:-:S02]  /*28b60*/  FADD.FTZ R107, R106, R207 ;  /* 0x000000cf6a6b7221 */ /* 0x000fc40000010000 */
[----:B------:R0:W-:Y:S02]  /*28b70*/  STG.E.128 desc[UR4][R96.64], R88 ;  /* 0x0000005860007986 */ /* 0x0001e4000c101d04 */
[----:B------:R-:W-:Y:S02]  /*28b80*/  FADD.FTZ R106, R107, R208 ;  /* 0x000000d06b6a7221 */ /* 0x000fe40000010000 */
[----:B------:R0:W-:Y:S02]  /*28b90*/  STG.E.64 desc[UR4][R94.64], R92 ;  /* 0x0000005c5e007986 */ /* 0x0001e4000c101b04 */
        /* <DEDUP_REMOVED lines=24> */
.L_x_9557:
        /* <DEDUP_REMOVED lines=136> */
.L_x_9570:
[----:B------:R-:W2:Y:S01]  /*295a0*/  @!P2 S2R R90, SR_CgaCtaId ;  /* 0x00000000005aa919 */ /* 0x000ea20000008800 */
[----:B------:R-:W-:Y:S01]  /*295b0*/  LOP3.LUT R91, R0, 0x1f, RZ, 0xc0, !PT ;  /* 0x0000001f005b7812 */ /* 0x000fe200078ec0ff */
[----:B------:R-:W-:Y:S05]  /*295c0*/  WARPSYNC.ALL ;  /* 0x0000000000007948 */ /* 0x000fea0003800000 */
[----:B------:R-:W-:Y:S02]  /*295d0*/  ISETP.GT.U32.AND P3, PT, R91, 0x3, PT ;  /* 0x000000035b00780c */ /* 0x000fe40003f64070 */
[----:B------:R-:W-:Y:S02]  /*295e0*/  @!P2 MOV R89, 0x400 ;  /* 0x000004000059a802 */ /* 0x000fe40000000f00 */
[----:B------:R-:W-:-:S02]  /*295f0*/  LOP3.LUT R101, R101, 0x3, RZ, 0xc0, !PT ;  /* 0x0000000365657812 */ /* 0x000fc400078ec0ff */
[----:B------:R-:W-:-:S07]  /*29600*/  LOP3.LUT P4, RZ, R108, 0x40, RZ, 0xc0, !PT ;  /* 0x000000406cff7812 */ /* 0x000fce000788c0ff */
[----:B------:R-:W3:Y:S01]  /*29610*/  @!P3 S2R R95, SR_CgaCtaId ;  /* 0x00000000005fb919 */ /* 0x000ee20000008800 */
[----:B------:R-:W-:Y:S01]  /*29620*/  @!P3 MOV R92, 0x400 ;  /* 0x00000400005cb802 */ /* 0x000fe20000000f00 */
[----:B------:R-:W-:Y:S01]  /*29630*/  @!P3 IMAD.IADD R91, R106, 0x1, R91 ;  /* 0x000000016a5bb824 */ /* 0x000fe200078e025b */
        /* <DEDUP_REMOVED lines=34> */
[----:B------:R-:W-:Y:S01]  /*29860*/  FMUL.FTZ R93, R93, R94 ;  /* 0x0000005e5d5d7220 */ /* 0x000fe20000410000 */
[----:B------:R-:W-:-:S03]  /*29870*/  HADD2.F32 R94, -RZ, R77.H1_H1 ;  /* 0x3000004dff5e7230 */ /* 0x000fc60000004100 */
[----:B------:R-:W-:-:S05]  /*29880*/  FFMA.FTZ R90, R97, R93, R90 ;  /* 0x0000005d615a7223 */ /* 0x000fca000001005a */
[----:B------:R-:W2:Y:S01]  /*29890*/  SHFL.DOWN PT, R89, R90, 0x1, 0x1f ;  /* 0x08201f005a597f89 */ /* 0x000ea200000e0000 */
[----:B0-----:R-:W-:Y:S01]  /*298a0*/  FADD.FTZ R92, R91, -R88 ;  /* 0x800000585b5c7221 */ /* 0x001fe20000010000 */
[----:B------:R-:W-:-:S03]  /*298b0*/  FMUL.FTZ R97, R88, R164 ;  /* 0x000000a458617220 */ /* 0x000fc60000410000 */
[----:B------:R-:W-:Y:S01]  /*298c0*/  FMUL.FTZ R93, R92, R92 ;  /* 0x0000005c5c5d7220 */ /* 0x000fe20000410000 */
[C---:B------:R-:W-:Y:S01]  /*298d0*/  FFMA.FTZ R88, R96.reuse, R91, R97 ;  /* 0x0000005b60587223 */ /* 0x040fe20000010061 */
[----:B------:R-:W0:Y:S02]  /*298e0*/  LDC R92, c[0x0][0x2d8] ;  /* 0x0000b600ff5c7b82 */ /* 0x000e240000000800 */
[----:B------:R-:W-:Y:S01]  /*298f0*/  FMUL.FTZ R93, R96, R93 ;  /* 0x0000005d605d7220 */ /* 0x000fe20000410000 */
[----:B-1----:R-:W-:Y:S01]  /*29900*/  FMUL.FTZ R91, R95, R88 ;  /* 0x000000585f5b7220 */ /* 0x002fe20000410000 */
[----:B--2---:R-:W-:Y:S02]  /*29910*/  FADD.FTZ R88, R90, R89 ;  /* 0x000000595a587221 */ /* 0x004fe40000010000 */
[----:B------:R-:W-:Y:S02]  /*29920*/  FMUL.FTZ R164, R93, R164 ;  /* 0x000000a45da47220 */ /* 0x000fe40000410000 */
[----:B------:R1:W2:Y:S02]  /*29930*/  SHFL.IDX PT, R93, R91, RZ, 0x1f ;  /* 0x00001fff5b5d7589 */ /* 0x0002a400000e0000 */
[----:B------:R-:W-:-:S02]  /*29940*/  FFMA.FTZ R164, R95, R164, R88 ;  /* 0x000000a45fa47223 */ /* 0x000fc40000010058 */
[----:B------:R-:W3:Y:S03]  /*29950*/  @!P2 LDC.64 R88, c[0x0][0x250] ;  /* 0x00009400ff58ab82 */ /* 0x000ee60000000a00 */
[----:B------:R4:W0:Y:S01]  /*29960*/  SHFL.IDX PT, R95, R164, RZ, 0x1f ;  /* 0x00001fffa45f7589 */ /* 0x00082200000e0000 */
[----:B-1----:R-:W-:Y:S02]  /*29970*/  HADD2.F32 R91, -RZ, R79.H1_H1 ;  /* 0x3000004fff5b7230 */ /* 0x002fe40000004100 */
[----:B----4-:R-:W-:Y:S02]  /*29980*/  HADD2.F32 R164, -RZ, R78.H1_H1 ;  /* 0x3000004effa47230 */ /* 0x010fe40000004100 */
[----:B--2---:R-:W-:Y:S01]  /*29990*/  FMUL.FTZ R90, R93, R93 ;  /* 0x0000005d5d5a7220 */ /* 0x004fe20000410000 */
[----:B---3--:R-:W-:-:S04]  /*299a0*/  @!P2 IMAD.WIDE R88, R2, 0x4, R88 ;  /* 0x000000040258a825 */ /* 0x008fc800078e0258 */
[----:B------:R-:W-:Y:S01]  /*299b0*/  FSEL R97, R90, RZ, P4 ;  /* 0x000000ff5a617208 */ /* 0x000fe20002000000 */
[----:B0-----:R-:W-:Y:S01]  /*299c0*/  FFMA.FTZ R90, R95, UR16, R92 ;  /* 0x000000105f5a7c23 */ /* 0x001fe2000801005c */
[----:B------:R-:W-:Y:S01]  /*299d0*/  FSEL R95, R93, RZ, !P4 ;  /* 0x000000ff5d5f7208 */ /* 0x000fe20006000000 */
[----:B------:R0:W-:Y:S02]  /*299e0*/  @!P2 STG.E desc[UR4][R88.64], R93 ;  /* 0x0000005d5800a986 */ /* 0x0001e4000c101904 */
[----:B------:R-:W-:Y:S01]  /*299f0*/  FADD.FTZ R92, R90, R97 ;  /* 0x000000615a5c7221 */ /* 0x000fe20000010000 */
[----:B------:R-:W-:Y:S02]  /*29a00*/  HADD2.F32 R90, -RZ, R79.H0_H0 ;  /* 0x2000004fff5a7230 */ /* 0x000fe40000004100 */
        /* <DEDUP_REMOVED lines=19> */
[C---:B-1----:R-:W-:Y:S01]  /*29b40*/  FMUL.FTZ R92, R154.reuse, R225 ;  /* 0x000000e19a5c7220 */ /* 0x042fe20000410000 */
[C---:B------:R-:W-:Y:S01]  /*29b50*/  FMUL.FTZ R151, R154.reuse, R151 ;  /* 0x000000979a977220 */ /* 0x040fe20000410000 */
[C---:B------:R-:W-:Y:S01]  /*29b60*/  FMUL.FTZ R106, R154.reuse, R105 ;  /* 0x000000699a6a7220 */ /* 0x040fe20000410000 */
[----:B------:R-:W-:Y:S01]  /*29b70*/  FMUL.FTZ R96, R154, R102 ;  /* 0x000000669a607220 */ /* 0x000fe20000410000 */
[----:B------:R-:W-:Y:S01]  /*29b80*/  FFMA.FTZ R90, R92, R90, R25 ;  /* 0x0000005a5c5a7223 */ /* 0x000fe20000010019 */
[----:B------:R-:W-:-:S02]  /*29b90*/  HADD2.F32 R92, -RZ, R77.H0_H0 ;  /* 0x2000004dff5c7230 */ /* 0x000fc40000004100 */
[----:B------:R-:W-:Y:S01]  /*29ba0*/  FMUL.FTZ R105, R154, R104 ;  /* 0x000000689a697220 */ /* 0x000fe20000410000 */
[----:B0-----:R-:W-:Y:S01]  /*29bb0*/  FFMA.FTZ R89, R151, R164, R24 ;  /* 0x000000a497597223 */ /* 0x001fe20000010018 */
        /* <DEDUP_REMOVED lines=38> */
[----:B------:R-:W-:-:S02]  /*29e20*/  HADD2.F32 R151, -RZ, R76.H1_H1 ;  /* 0x3000004cff977230 */ /* 0x000fc40000004100 */
[----:B------:R-:W-:Y:S01]  /*29e30*/  FFMA.FTZ R96, R96, R92, R21 ;  /* 0x0000005c60607223 */ /* 0x000fe20000010015 */
[----:B------:R-:W-:Y:S02]  /*29e40*/  HADD2.F32 R95, -RZ, R78.H0_H0 ;  /* 0x2000004eff5f7230 */ /* 0x000fe40000004100 */
[----:B------:R-:W-:Y:S01]  /*29e50*/  FFMA.FTZ R105, R105, R94, R22 ;  /* 0x0000005e69697223 */ /* 0x000fe20000010016 */
[----:B------:R-:W-:Y:S02]  /*29e60*/  HADD2.F32 R93, -RZ, R75.H0_H0 ;  /* 0x2000004bff5d7230 */ /* 0x000fe40000004100 */
[C---:B------:R-:W-:Y:S01]  /*29e70*/  FMUL.FTZ R103, R154.reuse, R103 ;  /* 0x000000679a677220 */ /* 0x040fe20000410000 */
[----:B------:R-:W-:Y:S02]  /*29e80*/  HADD2.F32 R92, -RZ, R76.H0_H0 ;  /* 0x2000004cff5c7230 */ /* 0x000fe40000004100 */
[C---:B------:R-:W-:Y:S01]  /*29e90*/  FMUL.FTZ R94, R154.reuse, R223 ;  /* 0x000000df9a5e7220 */ /* 0x040fe20000410000 */
[----:B------:R-:W-:Y:S01]  /*29ea0*/  FMUL.FTZ R100, R154, R100 ;  /* 0x000000649a647220 */ /* 0x000fe20000410000 */
[----:B------:R-:W-:Y:S01]  /*29eb0*/  FFMA.FTZ R151, R103, R151, R20 ;  /* 0x0000009767977223 */ /* 0x000fe20000010014 */
[----:B------:R-:W-:Y:S01]  /*29ec0*/  FFMA.FTZ R88, R106, R95, R23 ;  /* 0x0000005f6a587223 */ /* 0x000fe20000010017 */
[----:B------:R-:W-:Y:S01]  /*29ed0*/  FFMA.FTZ R103, R94, R93, R33 ;  /* 0x0000005d5e677223 */ /* 0x000fe20000010021 */
[----:B------:R-:W-:Y:S01]  /*29ee0*/  FFMA.FTZ R100, R100, R92, R19 ;  /* 0x0000005c64647223 */ /* 0x000fe20000010013 */
[----:B------:R-:W-:-:S02]  /*29ef0*/  HADD2.F32 R95, -RZ, R74.H1_H1 ;  /* 0x3000004aff5f7230 */ /* 0x000fc40000004100 */
[C---:B------:R-:W-:Y:S01]  /*29f00*/  FMUL.FTZ R104, R154.reuse, R161 ;  /* 0x000000a19a687220 */ /* 0x040fe20000410000 */
[--C-:B------:R-:W-:Y:S02]  /*29f10*/  HADD2.F32 R93, -RZ, R73.reuse.H1_H1 ;  /* 0x30000049ff5d7230 */ /* 0x100fe40000004100 */
[C---:B------:R-:W-:Y:S01]  /*29f20*/  FMUL.FTZ R167, R154.reuse, R167 ;  /* 0x000000a79aa77220 */ /* 0x040fe20000410000 */
[----:B------:R-:W-:Y:S02]  /*29f30*/  HADD2.F32 R94, -RZ, R74.H0_H0 ;  /* 0x2000004aff5e7230 */ /* 0x000fe40000004100 */
[C---:B------:R-:W-:Y:S01]  /*29f40*/  FMUL.FTZ R161, R154.reuse, R162 ;  /* 0x000000a29aa17220 */ /* 0x040fe20000410000 */
[----:B------:R-:W-:Y:S02]  /*29f50*/  HADD2.F32 R92, -RZ, R73.H0_H0 ;  /* 0x20000049ff5c7230 */ /* 0x000fe40000004100 */
[----:B------:R-:W-:Y:S01]  /*29f60*/  FMUL.FTZ R106, R154, R159 ;  /* 0x0000009f9a6a7220 */ /* 0x000fe20000410000 */
[----:B------:R-:W-:Y:S01]  /*29f70*/  FFMA.FTZ R159, R167, R95, R32 ;  /* 0x0000005fa79f7223 */ /* 0x000fe20000010020 */
[----:B------:R-:W-:Y:S01]  /*29f80*/  FFMA.FTZ R161, R161, R93, R30 ;  /* 0x0000005da1a17223 */ /* 0x000fe2000001001e */
[----:B------:R-:W-:Y:S01]  /*29f90*/  FFMA.FTZ R104, R104, R94, R31 ;  /* 0x0000005e68687223 */ /* 0x000fe2000001001f */
[----:B------:R-:W-:Y:S01]  /*29fa0*/  FFMA.FTZ R106, R106, R92, R29 ;  /* 0x0000005c6a6a7223 */ /* 0x000fe2000001001d */
[----:B------:R-:W-:-:S02]  /*29fb0*/  HADD2.F32 R167, -RZ, R71.H0_H0 ;  /* 0x20000047ffa77230 */ /* 0x000fc40000004100 */
[C---:B------:R-:W-:Y:S01]  /*29fc0*/  FMUL.FTZ R93, R154.reuse, R160 ;  /* 0x000000a09a5d7220 */ /* 0x040fe20000410000 */
[--C-:B------:R-:W-:Y:S02]  /*29fd0*/  HADD2.F32 R92, -RZ, R72.reuse.H0_H0 ;  /* 0x20000048ff5c7230 */ /* 0x100fe40000004100 */
[C---:B------:R-:W-:Y:S01]  /*29fe0*/  FMUL.FTZ R160, R154.reuse, R221 ;  /* 0x000000dd9aa07220 */ /* 0x040fe20000410000 */
        /* <DEDUP_REMOVED lines=8> */
[----:B------:R-:W-:-:S02]  /*2a070*/  HADD2.F32 R94, -RZ, R70.H0_H0 ;  /* 0x20000046ff5e7230 */ /* 0x000fc40000004100 */
[C---:B------:R-:W-:Y:S01]  /*2a080*/  FMUL.FTZ R162, R154.reuse, R174 ;  /* 0x000000ae9aa27220 */ /* 0x040fe20000410000 */
[----:B------:R-:W-:Y:S02]  /*2a090*/  HADD2.F32 R95, -RZ, R70.H1_H1 ;  /* 0x30000046ff5f7230 */ /* 0x000fe40000004100 */
[C---:B------:R-:W-:Y:S01]  /*2a0a0*/  FMUL.FTZ R177, R154.reuse, R177 ;  /* 0x000000b19ab17220 */ /* 0x040fe20000410000 */
[--C-:B------:R-:W-:Y:S02]  /*2a0b0*/  HADD2.F32 R92, -RZ, R69.reuse.H0_H0 ;  /* 0x20000045ff5c7230 */ /* 0x100fe40000004100 */
        /* <DEDUP_REMOVED lines=11> */
[----:B------:R-:W-:Y:S02]  /*2a170*/  HADD2.F32 R166, -RZ, R67.H1_H1 ;  /* 0x30000043ffa67230 */ /* 0x000fe40000004100 */
[C---:B------:R-:W-:Y:S01]  /*2a180*/  FMUL.FTZ R169, R154.reuse, R229 ;  /* 0x000000e59aa97220 */ /* 0x040fe20000410000 */
[----:B------:R-:W-:Y:S01]  /*2a190*/  FMUL.FTZ R164, R154, R219 ;  /* 0x000000db9aa47220 */ /* 0x000fe20000410000 */
[----:B------:R-:W-:Y:S01]  /*2a1a0*/  FFMA.FTZ R174, R174, R92, R35 ;  /* 0x0000005caeae7223 */ /* 0x000fe20000010023 */
[----:B------:R-:W-:Y:S01]  /*2a1b0*/  FFMA.FTZ R219, R93, R94, R36 ;  /* 0x0000005e5ddb7223 */ /* 0x000fe20000010024 */
[----:B------:R-:W-:-:S02]  /*2a1c0*/  HADD2.F32 R175, -RZ, R66.H0_H0 ;  /* 0x20000042ffaf7230 */ /* 0x000fc40000004100 */
[----:B------:R-:W-:Y:S01]  /*2a1d0*/  FFMA.FTZ R169, R169, R166, R50 ;  /* 0x000000a6a9a97223 */ /* 0x000fe20000010032 */
[--C-:B------:R-:W-:Y:S02]  /*2a1e0*/  HADD2.F32 R92, -RZ, R65.reuse.H0_H0 ;  /* 0x20000041ff5c7230 */ /* 0x100fe40000004100 */
        /* <DEDUP_REMOVED lines=9> */
[C---:B------:R-:W-:Y:S01]  /*2a280*/  FMUL.FTZ R176, R154.reuse, R179 ;  /* 0x000000b39ab07220 */ /* 0x040fe20000410000 */
[----:B------:R-:W-:Y:S01]  /*2a290*/  FFMA.FTZ R172, R155, R172, R48 ;  /* 0x000000ac9bac7223 */ /* 0x000fe20000010030 */
[--C-:B------:R-:W-:Y:S02]  /*2a2a0*/  HADD2.F32 R92, -RZ, R64.reuse.H0_H0 ;  /* 0x20000040ff5c7230 */ /* 0x100fe40000004100 */
[C---:B------:R-:W-:Y:S01]  /*2a2b0*/  FMUL.FTZ R179, R154.reuse, R217 ;  /* 0x000000d99ab37220 */ /* 0x040fe20000410000 */
[----:B------:R-:W-:Y:S02]  /*2a2c0*/  HADD2.F32 R95, -RZ, R67.H0_H0 ;  /* 0x20000043ff5f7230 */ /* 0x000fe40000004100 */
[----:B------:R-:W-:Y:S01]  /*2a2d0*/  FFMA.FTZ R155, R97, R93, R46 ;  /* 0x0000005d619b7223 */ /* 0x000fe2000001002e */
[----:B------:R-:W-:Y:S02]  /*2a2e0*/  HADD2.F32 R93, -RZ, R64.H1_H1 ;  /* 0x30000040ff5d7230 */ /* 0x000fe40000004100 */
[----:B------:R-:W-:Y:S01]  /*2a2f0*/  FMUL.FTZ R183, R154, R182 ;  /* 0x000000b69ab77220 */ /* 0x000fe20000410000 */
[----:B------:R-:W-:Y:S01]  /*2a300*/  FFMA.FTZ R179, R179, R94, R114 ;  /* 0x0000005eb3b37223 */ /* 0x000fe20000010072 */
[----:B------:R-:W-:Y:S01]  /*2a310*/  FFMA.FTZ R176, R176, R92, R43 ;  /* 0x0000005cb0b07223 */ /* 0x000fe2000001002b */
[----:B------:R-:W-:-:S02]  /*2a320*/  HADD2.F32 R94, -RZ, R62.H0_H0 ;  /* 0x2000003eff5e7230 */ /* 0x000fc40000004100 */
[----:B------:R-:W-:Y:S01]  /*2a330*/  FFMA.FTZ R164, R164, R95, R49 ;  /* 0x0000005fa4a47223 */ /* 0x000fe20000010031 */
[----:B------:R-:W-:Y:S02]  /*2a340*/  HADD2.F32 R92, -RZ, R61.H0_H0 ;  /* 0x2000003dff5c7230 */ /* 0x000fe40000004100 */
[C---:B------:R-:W-:Y:S01]  /*2a350*/  FMUL.FTZ R191, R154.reuse, R191 ;  /* 0x000000bf9abf7220 */ /* 0x040fe20000410000 */
[C---:B------:R-:W-:Y:S01]  /*2a360*/  FMUL.FTZ R182, R154.reuse, R165 ;  /* 0x000000a59ab67220 */ /* 0x040fe20000410000 */
[----:B------:R-:W-:Y:S02]  /*2a370*/  HADD2.F32 R95, -RZ, R63.H1_H1 ;  /* 0x3000003fff5f7230 */ /* 0x000fe40000004100 */
[----:B------:R-:W-:Y:S01]  /*2a380*/  FFMA.FTZ R183, R183, R93, R44 ;  /* 0x0000005db7b77223 */ /* 0x000fe2000001002c */
[C---:B------:R-:W-:Y:S01]  /*2a390*/  FMUL.FTZ R165, R154.reuse, R189 ;  /* 0x000000bd9aa57220 */ /* 0x040fe20000410000 */
[----:B------:R-:W-:Y:S01]  /*2a3a0*/  FMUL.FTZ R178, R154, R237 ;  /* 0x000000ed9ab27220 */ /* 0x000fe20000410000 */
[----:B------:R-:W-:-:S02]  /*2a3b0*/  HADD2.F32 R93, -RZ, R61.H1_H1 ;  /* 0x3000003dff5d7230 */ /* 0x000fc40000004100 */
[----:B------:R-:W-:Y:S01]  /*2a3c0*/  FMUL.FTZ R184, R154, R163 ;  /* 0x000000a39ab87220 */ /* 0x000fe20000410000 */
[----:B------:R-:W-:Y:S01]  /*2a3d0*/  FFMA.FTZ R163, R191, R94, R112 ;  /* 0x0000005ebfa37223 */ /* 0x000fe20000010070 */
[----:B------:R-:W-:Y:S01]  /*2a3e0*/  FFMA.FTZ R165, R165, R92, R110 ;  /* 0x0000005ca5a57223 */ /* 0x000fe2000001006e */
[--C-:B------:R-:W-:Y:S02]  /*2a3f0*/  HADD2.F32 R191, -RZ, R60.reuse.H1_H1 ;  /* 0x3000003cffbf7230 */ /* 0x100fe40000004100 */
[----:B------:R-:W-:Y:S01]  /*2a400*/  FFMA.FTZ R178, R178, R95, R115 ;  /* 0x0000005fb2b27223 */ /* 0x000fe20000010073 */
[----:B------:R-:W-:Y:S02]  /*2a410*/  HADD2.F32 R92, -RZ, R60.H0_H0 ;  /* 0x2000003cff5c7230 */ /* 0x000fe40000004100 */
[----:B------:R-:W-:Y:S01]  /*2a420*/  FMUL.FTZ R94, R154, R107 ;  /* 0x0000006b9a5e7220 */ /* 0x000fe20000410000 */
[----:B------:R-:W-:Y:S02]  /*2a430*/  HADD2.F32 R95, -RZ, R62.H1_H1 ;  /* 0x3000003eff5f7230 */ /* 0x000fe40000004100 */
[----:B------:R-:W-:Y:S01]  /*2a440*/  FFMA.FTZ R184, R184, R93, R111 ;  /* 0x0000005db8b87223 */ /* 0x000fe2000001006f */
[----:B------:R-:W-:Y:S01]  /*2a450*/  FMUL.FTZ R186, R154, R101 ;  /* 0x000000659aba7220 */ /* 0x000fe20000410000 */
[----:B------:R-:W-:-:S02]  /*2a460*/  HADD2.F32 R93, -RZ, R59.H0_H0 ;  /* 0x2000003bff5d7230 */ /* 0x000fc40000004100 */
[----:B------:R-:W-:Y:S01]  /*2a470*/  FMUL.FTZ R189, R154, R227 ;  /* 0x000000e39abd7220 */ /* 0x000fe20000410000 */
[----:B------:R-:W-:Y:S01]  /*2a480*/  FFMA.FTZ R191, R94, R191, R109 ;  /* 0x000000bf5ebf7223 */ /* 0x000fe2000001006d */
[----:B------:R-:W-:Y:S02]  /*2a490*/  HADD2.F32 R190, -RZ, R58.H0_H0 ;  /* 0x2000003affbe7230 */ /* 0x000fe40000004100 */
[----:B------:R-:W-:Y:S01]  /*2a4a0*/  FFMA.FTZ R186, R186, R92, R51 ;  /* 0x0000005cbaba7223 */ /* 0x000fe20000010033 */
[----:B------:R-:W-:Y:S02]  /*2a4b0*/  HADD2.F32 R94, -RZ, R57.H1_H1 ;  /* 0x30000039ff5e7230 */ /* 0x000fe40000004100 */
[----:B------:R-:W-:Y:S01]  /*2a4c0*/  FMUL.FTZ R199, R154, R199 ;  /* 0x000000c79ac77220 */ /* 0x000fe20000410000 */
[----:B------:R-:W-:Y:S01]  /*2a4d0*/  FFMA.FTZ R182, R182, R95, R113 ;  /* 0x0000005fb6b67223 */ /* 0x000fe20000010071 */
[----:B------:R-:W-:Y:S01]  /*2a4e0*/  FMUL.FTZ R92, R154, R213 ;  /* 0x000000d59a5c7220 */ /* 0x000fe20000410000 */
[----:B------:R-:W-:-:S02]  /*2a4f0*/  HADD2.F32 R95, -RZ, R59.H1_H1 ;  /* 0x3000003bff5f7230 */ /* 0x000fc40000004100 */
[----:B------:R-:W-:Y:S01]  /*2a500*/  FFMA.FTZ R189, R189, R93, R124 ;  /* 0x0000005dbdbd7223 */ /* 0x000fe2000001007c */
[----:B------:R-:W-:Y:S02]  /*2a510*/  HADD2.F32 R192, -RZ, R57.H0_H0 ;  /* 0x20000039ffc07230 */ /* 0x000fe40000004100 */
[C---:B------:R-:W-:Y:S01]  /*2a520*/  FMUL.FTZ R188, R154.reuse, R235 ;  /* 0x000000eb9abc7220 */ /* 0x040fe20000410000 */
[----:B------:R-:W-:Y:S01]  /*2a530*/  FMUL.FTZ R93, R154, R197 ;  /* 0x000000c59a5d7220 */ /* 0x000fe20000410000 */
[----:B------:R-:W-:Y:S01]  /*2a540*/  FFMA.FTZ R190, R199, R190, R122 ;  /* 0x000000bec7be7223 */ /* 0x000fe2000001007a */
[----:B------:R-:W-:Y:S01]  /*2a550*/  FFMA.FTZ R199, R92, R94, R121 ;  /* 0x0000005e5cc77223 */ /* 0x000fe20000010079 */
[----:B------:R-:W-:Y:S02]  /*2a560*/  HADD2.F32 R92, -RZ, R56.H0_H0 ;  /* 0x20000038ff5c7230 */ /* 0x000fe40000004100 */
[----:B------:R-:W-:Y:S01]  /*2a570*/  FFMA.FTZ R188, R188, R95, R125 ;  /* 0x0000005fbcbc7223 */ /* 0x000fe2000001007d */
[----:B------:R-:W-:Y:S01]  /*2a580*/  FFMA.FTZ R192, R93, R192, R120 ;  /* 0x000000c05dc07223 */ /* 0x000fe20000010078 */
[----:B------:R-:W-:-:S02]  /*2a590*/  HADD2.F32 R97, -RZ, R55.H1_H1 ;  /* 0x30000037ff617230 */ /* 0x000fc40000004100 */
        /* <DEDUP_REMOVED lines=8> */
[----:B------:R-:W-:Y:S01]  /*2a620*/  FFMA.FTZ R197, R194, R95, R123 ;  /* 0x0000005fc2c57223 */ /* 0x000fe2000001007b */
[----:B------:R-:W-:Y:S01]  /*2a630*/  FFMA.FTZ R196, R196, R93, R119 ;  /* 0x0000005dc4c47223 */ /* 0x000fe20000010077 */
[----:B------:R-:W-:Y:S01]  /*2a640*/  HADD2.F32 R97, -RZ, R54.H1_H1 ;  /* 0x30000036ff617230 */ /* 0x000fe20000004100 */
[----:B------:R-:W0:Y:S01]  /*2a650*/  @!P2 LDC.64 R94, c[0x0][0x258] ;  /* 0x00009600ff5eab82 */ /* 0x000e220000000a00 */
[----:B------:R-:W-:-:S02]  /*2a660*/  HADD2.F32 R92, -RZ, R53.H0_H0 ;  /* 0x20000035ff5c7230 */ /* 0x000fc40000004100 */
[C---:B------:R-:W-:Y:S01]  /*2a670*/  FMUL.FTZ R202, R154.reuse, R209 ;  /* 0x000000d19aca7220 */ /* 0x040fe20000410000 */
[----:B------:R-:W-:Y:S02]  /*2a680*/  HADD2.F32 R93, -RZ, R53.H1_H1 ;  /* 0x30000035ff5d7230 */ /* 0x000fe40000004100 */
[C---:B------:R-:W-:Y:S01]  /*2a690*/  FMUL.FTZ R205, R154.reuse, R205 ;  /* 0x000000cd9acd7220 */ /* 0x040fe20000410000 */
[----:B------:R-:W-:Y:S01]  /*2a6a0*/  FMUL.FTZ R200, R154, R207 ;  /* 0x000000cf9ac87220 */ /* 0x000fe20000410000 */
[----:B------:R-:W-:Y:S01]  /*2a6b0*/  FFMA.FTZ R201, R202, R97, R131 ;  /* 0x00000061cac97223 */ /* 0x000fe20000010083 */
[----:B------:R-:W-:Y:S01]  /*2a6c0*/  FMUL.FTZ R239, R154, R239 ;  /* 0x000000ef9aef7220 */ /* 0x000fe20000410000 */
[----:B------:R-:W-:Y:S01]  /*2a6d0*/  FFMA.FTZ R205, R205, R92, R128 ;  /* 0x0000005ccdcd7223 */ /* 0x000fe20000010080 */
[----:B------:R-:W-:Y:S01]  /*2a6e0*/  FFMA.FTZ R202, R200, R93, R129 ;  /* 0x0000005dc8ca7223 */ /* 0x000fe20000010081 */
[----:B------:R-:W-:Y:S01]  /*2a6f0*/  HADD2.F32 R102, -RZ, R75.H1_H1 ;  /* 0x3000004bff667230 */ /* 0x000fe20000004100 */
[----:B------:R-:W1:Y:S01]  /*2a700*/  LDC.64 R92, c[0x0][0x2b8] ;  /* 0x0000ae00ff5c7b82 */ /* 0x000e620000000a00 */
[----:B------:R-:W-:Y:S01]  /*2a710*/  FFMA.FTZ R91, R239, R91, R26 ;  /* 0x0000005bef5b7223 */ /* 0x000fe2000001001a */
[----:B------:R-:W-:Y:S01]  /*2a720*/  FMUL.FTZ R233, R154, R233 ;  /* 0x000000e99ae97220 */ /* 0x000fe20000410000 */
[----:B------:R-:W-:-:S02]  /*2a730*/  HADD2.F32 R101, -RZ, R52.H0_H0 ;  /* 0x20000034ff657230 */ /* 0x000fc40000004100 */
[C---:B------:R-:W-:Y:S01]  /*2a740*/  FMUL.FTZ R185, R154.reuse, R185 ;  /* 0x000000b99ab97220 */ /* 0x040fe20000410000 */
[----:B------:R-:W-:Y:S01]  /*2a750*/  FMUL.FTZ R200, R154, R193 ;  /* 0x000000c19ac87220 */ /* 0x000fe20000410000 */
[----:B------:R-:W-:Y:S01]  /*2a760*/  F2FP.F16.F32.PACK_AB R91, R91, R90 ;  /* 0x0000005a5b5b723e */ /* 0x000fe200000000ff */
[----:B------:R-:W-:Y:S01]  /*2a770*/  FFMA.FTZ R102, R233, R102, R34 ;  /* 0x00000066e9667223 */ /* 0x000fe20000010022 */
[----:B------:R-:W-:Y:S01]  /*2a780*/  F2FP.F16.F32.PACK_AB R90, R89, R88 ;  /* 0x00000058595a723e */ /* 0x000fe200000000ff */
[----:B------:R-:W-:Y:S01]  /*2a790*/  FFMA.FTZ R185, R185, R101, R126 ;  /* 0x00000065b9b97223 */ /* 0x000fe2000001007e */
[----:B------:R-:W-:Y:S01]  /*2a7a0*/  F2FP.F16.F32.PACK_AB R89, R105, R96 ;  /* 0x000000606959723e */ /* 0x000fe200000000ff */
[----:B------:R-:W-:Y:S01]  /*2a7b0*/  HADD2.F32 R105, -RZ, R52.H1_H1 ;  /* 0x30000034ff697230 */ /* 0x000fe20000004100 */
[----:B------:R-:W-:Y:S01]  /*2a7c0*/  LEA R96, P3, R99, UR18, 0x4 ;  /* 0x0000001263607c11 */ /* 0x000fe2000f8620ff */
[----:B0-----:R-:W-:Y:S01]  /*2a7d0*/  @!P2 IMAD.WIDE R94, R2, 0x4, R94 ;  /* 0x00000004025ea825 */ /* 0x001fe200078e025e */
[----:B------:R-:W-:-:S03]  /*2a7e0*/  F2FP.F16.F32.PACK_AB R88, R151, R100 ;  /* 0x000000649758723e */ /* 0x000fc600000000ff */
[----:B------:R-:W-:Y:S01]  /*2a7f0*/  FMUL.FTZ R215, R154, R215 ;  /* 0x000000d79ad77220 */ /* 0x000fe20000410000 */
[----:B------:R-:W-:Y:S01]  /*2a800*/  LEA.HI.X R97, R99, UR19, RZ, 0x4, P3 ;  /* 0x0000001363617c11 */ /* 0x000fe200098f24ff */
[----:B------:R-:W-:Y:S01]  /*2a810*/  FFMA.FTZ R200, R200, R105, R127 ;  /* 0x00000069c8c87223 */ /* 0x000fe2000001007f */
[----:B------:R0:W-:Y:S01]  /*2a820*/  @!P2 STG.E desc[UR4][R94.64], R154 ;  /* 0x0000009a5e00a986 */ /* 0x0001e2000c101904 */
[----:B------:R-:W-:Y:S01]  /*2a830*/  F2FP.F16.F32.PACK_AB R103, R102, R103 ;  /* 0x000000676667723e */ /* 0x000fe200000000ff */
[----:B------:R-:W-:Y:S01]  /*2a840*/  VIADD R2, R2, UR20 ;  /* 0x0000001402027c36 */ /* 0x000fe20008000000 */
[----:B------:R-:W-:Y:S01]  /*2a850*/  F2FP.F16.F32.PACK_AB R102, R159, R104 ;  /* 0x000000689f66723e */ /* 0x000fe200000000ff */
[----:B------:R2:W-:Y:S01]  /*2a860*/  STG.E.128 desc[UR4][R96.64], R88 ;  /* 0x0000005860007986 */ /* 0x0005e2000c101d04 */
[----:B------:R-:W-:Y:S01]  /*2a870*/  F2FP.F16.F32.PACK_AB R101, R161, R106 ;  /* 0x0000006aa165723e */ /* 0x000fe200000000ff */
[----:B-1----:R-:W-:Y:S01]  /*2a880*/  IMAD.WIDE.U32 R98, R98, 0x10, R92 ;  /* 0x0000001062627825 */ /* 0x002fe200078e005c */
[----:B------:R-:W-:-:S03]  /*2a890*/  F2FP.F16.F32.PACK_AB R100, R221, R156 ;  /* 0x0000009cdd64723e */ /* 0x000fc600000000ff */
[----:B------:R-:W-:Y:S01]  /*2a8a0*/  FMUL.FTZ R203, R154, R203 ;  /* 0x000000cb9acb7220 */ /* 0x000fe20000410000 */
[----:B------:R-:W-:Y:S01]  /*2a8b0*/  F2FP.F16.F32.PACK_AB R107, R160, R167 ;  /* 0x000000a7a06b723e */ /* 0x000fe200000000ff */
[----:B------:R-:W-:Y:S01]  /*2a8c0*/  HADD2.F32 R194, -RZ, R55.H0_H0 ;  /* 0x20000037ffc27230 */ /* 0x000fe20000004100 */
[----:B------:R-:W-:Y:S01]  /*2a8d0*/  F2FP.F16.F32.PACK_AB R106, R171, R162 ;  /* 0x000000a2ab6a723e */ /* 0x000fe200000000ff */
[----:B------:R1:W-:Y:S01]  /*2a8e0*/  STG.E.128 desc[UR4][R98.64], R100 ;  /* 0x0000006462007986 */ /* 0x0003e2000c101d04 */
[----:B------:R-:W-:Y:S01]  /*2a8f0*/  F2FP.F16.F32.PACK_AB R105, R177, R168 ;  /* 0x000000a8b169723e */ /* 0x000fe200000000ff */
[----:B------:R-:W-:Y:S01]  /*2a900*/  HADD2.F32 R198, -RZ, R54.H0_H0 ;  /* 0x20000036ffc67230 */ /* 0x000fe20000004100 */
[----:B------:R-:W-:Y:S01]  /*2a910*/  F2FP.F16.F32.PACK_AB R104, R219, R174 ;  /* 0x000000aedb68723e */ /* 0x000fe200000000ff */
[----:B------:R-:W-:Y:S01]  /*2a920*/  FFMA.FTZ R194, R215, R194, R132 ;  /* 0x000000c2d7c27223 */ /* 0x000fe20000010084 */
[----:B------:R-:W-:Y:S01]  /*2a930*/  IMAD.WIDE.U32 R170, R170, 0x10, R92 ;  /* 0x00000010aaaa7825 */ /* 0x000fe200078e005c */
[----:B0-----:R-:W-:-:S03]  /*2a940*/  F2FP.F16.F32.PACK_AB R95, R178, R179 ;  /* 0x000000b3b25f723e */ /* 0x001fc600000000ff */
[----:B------:R-:W-:Y:S01]  /*2a950*/  FFMA.FTZ R198, R203, R198, R130 ;  /* 0x000000c6cbc67223 */ /* 0x000fe20000010082 */
[----:B------:R-:W-:Y:S01]  /*2a960*/  F2FP.F16.F32.PACK_AB R94, R182, R163 ;  /* 0x000000a3b65e723e */ /* 0x000fe200000000ff */
[--C-:B------:R-:W-:Y:S01]  /*2a970*/  IMAD.WIDE.U32 R180, R180, 0x10, R92.reuse ;  /* 0x00000010b4b47825 */ /* 0x100fe200078e005c */
[----:B--2---:R-:W-:Y:S02]  /*2a980*/  F2FP.F16.F32.PACK_AB R91, R169, R164 ;  /* 0x000000a4a95b723e */ /* 0x004fe400000000ff */
[----:B------:R-:W-:Y:S01]  /*2a990*/  F2FP.F16.F32.PACK_AB R90, R172, R175 ;  /* 0x000000afac5a723e */ /* 0x000fe200000000ff */
[--C-:B------:R-:W-:Y:S01]  /*2a9a0*/  IMAD.WIDE.U32 R88, R150, 0x10, R92.reuse ;  /* 0x0000001096587825 */ /* 0x100fe200078e005c */
[----:B------:R-:W-:Y:S02]  /*2a9b0*/  F2FP.F16.F32.PACK_AB R97, R199, R192 ;  /* 0x000000c0c761723e */ /* 0x000fe400000000ff */
[----:B------:R-:W-:Y:S01]  /*2a9c0*/  F2FP.F16.F32.PACK_AB R96, R196, R195 ;  /* 0x000000c3c460723e */ /* 0x000fe200000000ff */
[----:B------:R-:W-:Y:S01]  /*2a9d0*/  IMAD.WIDE.U32 R150, R157, 0x10, R92 ;  /* 0x000000109d967825 */ /* 0x000fe200078e005c */
[----:B------:R0:W-:Y:S01]  /*2a9e0*/  STG.E.128 desc[UR4][R88.64], R104 ;  /* 0x0000006858007986 */ /* 0x0001e2000c101d04 */
[----:B------:R-:W-:-:S02]  /*2a9f0*/  F2FP.F16.F32.PACK_AB R93, R184, R165 ;  /* 0x000000a5b85d723e */ /* 0x000fc400000000ff */
[----:B------:R-:W-:Y:S02]  /*2aa00*/  F2FP.F16.F32.PACK_AB R92, R191, R186 ;  /* 0x000000babf5c723e */ /* 0x000fe400000000ff */
[----:B-1----:R-:W-:Y:S02]  /*2aa10*/  F2FP.F16.F32.PACK_AB R99, R188, R189 ;  /* 0x000000bdbc63723e */ /* 0x002fe400000000ff */
[----:B------:R-:W-:Y:S02]  /*2aa20*/  F2FP.F16.F32.PACK_AB R98, R197, R190 ;  /* 0x000000bec562723e */ /* 0x000fe400000000ff */
[----:B------:R-:W-:Y:S02]  /*2aa30*/  F2FP.F16.F32.PACK_AB R103, R187, R194 ;  /* 0x000000c2bb67723e */ /* 0x000fe400000000ff */
[----:B------:R-:W-:Y:S02]  /*2aa40*/  F2FP.F16.F32.PACK_AB R102, R201, R198 ;  /* 0x000000c6c966723e */ /* 0x000fe400000000ff */
[----:B------:R-:W-:-:S02]  /*2aa50*/  F2FP.F16.F32.PACK_AB R101, R202, R205 ;  /* 0x000000cdca65723e */ /* 0x000fc400000000ff */
[----:B------:R-:W-:Y:S02]  /*2aa60*/  F2FP.F16.F32.PACK_AB R100, R200, R185 ;  /* 0x000000b9c864723e */ /* 0x000fe400000000ff */
[----:B0-----:R-:W-:Y:S02]  /*2aa70*/  LEA R104, P2, R173, UR18, 0x4 ;  /* 0x00000012ad687c11 */ /* 0x001fe4000f8420ff */
[----:B------:R-:W-:Y:S02]  /*2aa80*/  F2FP.F16.F32.PACK_AB R89, R155, R166 ;  /* 0x000000a69b59723e */ /* 0x000fe400000000ff */
[----:B------:R-:W-:Y:S02]  /*2aa90*/  LEA.HI.X R105, R173, UR19, RZ, 0x4, P2 ;  /* 0x00000013ad697c11 */ /* 0x000fe400090f24ff */
[----:B------:R-:W-:Y:S02]  /*2aaa0*/  ISETP.GE.AND P2, PT, R2, UR21, PT ;  /* 0x0000001502007c0c */ /* 0x000fe4000bf46270 */
[----:B------:R-:W-:-:S02]  /*2aab0*/  F2FP.F16.F32.PACK_AB R88, R183, R176 ;  /* 0x000000b0b758723e */ /* 0x000fc400000000ff */
[----:B------:R-:W-:-:S03]  /*2aac0*/  SEL R106, RZ, 0x1, P1 ;  /* 0x00000001ff6a7807 */ /* 0x000fc60000800000 */
[----:B------:R-:W-:Y:S04]  /*2aad0*/  STG.E.128 desc[UR4][R150.64], R88 ;  /* 0x0000005896007986 */ /* 0x000fe8000c101d04 */
[----:B------:R-:W-:Y:S04]  /*2aae0*/  STG.E.128 desc[UR4][R170.64], R92 ;  /* 0x0000005caa007986 */ /* 0x000fe8000c101d04 */
[----:B------:R-:W-:Y:S04]  /*2aaf0*/  STG.E.128 desc[UR4][R180.64], R96 ;  /* 0x00000060b4007986 */ /* 0x000fe8000c101d04 */
[----:B------:R0:W-:Y:S02]  /*2ab00*/  STG.E.128 desc[UR4][R104.64], R100 ;  /* 0x0000006468007986 */ /* 0x0001e4000c101d04 */
[----:B0-----:R-:W-:Y:S01]  /*2ab10*/  PRMT R101, R106, 0x7610, R101 ;  /* 0x000076106a657816 */ /* 0x001fe20000000065 */
[----:B------:R-:W-:Y:S06]  /*2ab20*/  @!P2 BRA `(.L_x_9559) ;  /* 0xfffffd600058a947 */ /* 0x000fec000383ffff */
[----:B------:R-:W-:Y:S05]  /*2ab30*/  EXIT ;  /* 0x000000000000794d */ /* 0x000fea0003800000 */
.L_x_9558:
[----:B------:R-:W-:Y:S01]  /*2ab40*/  HFMA2.MMA R164, -RZ, RZ, 0, 1.847743988037109375e-06 ;  /* 0x0000001fffa47435 */ /* 0x000fe200000001ff */
[----:B0-----:R-:W-:Y:S01]  /*2ab50*/  MOV R96, R107 ;  /* 0x0000006b00607202 */ /* 0x001fe20000000f00 */
[----:B------:R-:W-:Y:S02]  /*2ab60*/  IMAD.MOV.U32 R97, RZ, RZ, 0x1 ;  /* 0x00000001ff617424 */ /* 0x000fe400078e00ff */
[----:B------:R-:W-:-:S07]  /*2ab70*/  IMAD.MOV.U32 R95, RZ, RZ, -0x1 ;  /* 0xffffffffff5f7424 */ /* 0x000fce00078e00ff */
[----:B-1----:R-:W-:Y:S05]  /*2ab80*/  WARPSYNC.COLLECTIVE R95, `(.L_x_9560) ;  /* 0x000000005f087348 */ /* 0x002fea0003c00000 */
[----:B------:R0:W2:Y:S02]  /*2ab90*/  SHFL.BFLY P3, R94, R96, R97, R164 ;  /* 0x0c000061605e7389 */ /* 0x0000a400000600a4 */
[----:B012---:R-:W-:Y:S01]  /*2aba0*/  ENDCOLLECTIVE ;  /* 0x000000000000791b */ /* 0x007fe20003800000 */
.L_x_9560:
[----:B------:R-:W-:Y:S01]  /*2abb0*/  HFMA2.MMA R97, -RZ, RZ, 0, 1.1920928955078125e-07 ;  /* 0x00000002ff617435 */ /* 0x000fe200000001ff */
[----:B------:R-:W-:-:S05]  /*2abc0*/  MOV R88, R94 ;  /* 0x0000005e00587202 */ /* 0x000fca0000000f00 */
[----:B------:R-:W-:-:S04]  /*2abd0*/  FADD.FTZ R90, R107, R88 ;  /* 0x000000586b5a7221 */ /* 0x000fc80000010000 */
[----:B------:R-:W-:-:S07]  /*2abe0*/  IMAD.MOV.U32 R96, RZ, RZ, R90 ;  /* 0x000000ffff607224 */ /* 0x000fce00078e005a */
[----:B------:R-:W-:Y:S05]  /*2abf0*/  WARPSYNC.COLLECTIVE R95, `(.L_x_9561) ;  /* 0x000000005f087348 */ /* 0x000fea0003c00000 */
[----:B------:R0:W1:Y:S02]  /*2ac00*/  SHFL.BFLY P3, R94, R96, R97, R164 ;  /* 0x0c000061605e7389 */ /* 0x00006400000600a4 */
[----:B01----:R-:W-:Y:S01]  /*2ac10*/  ENDCOLLECTIVE ;  /* 0x000000000000791b */ /* 0x003fe20003800000 */
.L_x_9561:
[----:B------:R-:W-:Y:S02]  /*2ac20*/  IMAD.MOV.U32 R97, RZ, RZ, 0x4 ;  /* 0x00000004ff617424 */ /* 0x000fe400078e00ff */
[----:B------:R-:W-:-:S04]  /*2ac30*/  IMAD.MOV.U32 R89, RZ, RZ, R94 ;  /* 0x000000ffff597224 */ /* 0x000fc800078e005e */
[----:B------:R-:W-:-:S05]  /*2ac40*/  FADD.FTZ R91, R90, R89 ;  /* 0x000000595a5b7221 */ /* 0x000fca0000010000 */
[----:B------:R-:W-:-:S07]  /*2ac50*/  MOV R96, R91 ;  /* 0x0000005b00607202 */ /* 0x000fce0000000f00 */
[----:B------:R-:W-:Y:S05]  /*2ac60*/  WARPSYNC.COLLECTIVE R95, `(.L_x_9562) ;  /* 0x000000005f087348 */ /* 0x000fea0003c00000 */
[----:B------:R0:W1:Y:S02]  /*2ac70*/  SHFL.BFLY P3, R94, R96, R97, R164 ;  /* 0x0c000061605e7389 */ /* 0x00006400000600a4 */
[----:B01----:R-:W-:Y:S01]  /*2ac80*/  ENDCOLLECTIVE ;  /* 0x000000000000791b */ /* 0x003fe20003800000 */
.L_x_9562:
[----:B------:R-:W-:Y:S01]  /*2ac90*/  HFMA2.MMA R97, -RZ, RZ, 0, 4.76837158203125e-07 ;  /* 0x00000008ff617435 */ /* 0x000fe200000001ff */
[----:B------:R-:W-:-:S05]  /*2aca0*/  MOV R88, R94 ;  /* 0x0000005e00587202 */ /* 0x000fca0000000f00 */
[----:B------:R-:W-:-:S04]  /*2acb0*/  FADD.FTZ R92, R91, R88 ;  /* 0x000000585b5c7221 */ /* 0x000fc80000010000 */
[----:B------:R-:W-:-:S07]  /*2acc0*/  IMAD.MOV.U32 R96, RZ, RZ, R92 ;  /* 0x000000ffff607224 */ /* 0x000fce00078e005c */
[----:B------:R-:W-:Y:S05]  /*2acd0*/  WARPSYNC.COLLECTIVE R95, `(.L_x_9563) ;  /* 0x000000005f087348 */ /* 0x000fea0003c00000 */
[----:B------:R0:W1:Y:S02]  /*2ace0*/  SHFL.BFLY P3, R94, R96, R97, R164 ;  /* 0x0c000061605e7389 */ /* 0x00006400000600a4 */
[----:B01----:R-:W-:Y:S01]  /*2acf0*/  ENDCOLLECTIVE ;  /* 0x000000000000791b */ /* 0x003fe20003800000 */
.L_x_9563:
[----:B------:R-:W-:Y:S02]  /*2ad00*/  IMAD.MOV.U32 R97, RZ, RZ, 0x10 ;  /* 0x00000010ff617424 */ /* 0x000fe400078e00ff */
[----:B------:R-:W-:-:S04]  /*2ad10*/  IMAD.MOV.U32 R89, RZ, RZ, R94 ;  /* 0x000000ffff597224 */ /* 0x000fc800078e005e */
[----:B------:R-:W-:-:S05]  /*2ad20*/  FADD.FTZ R93, R92, R89 ;  /* 0x000000595c5d7221 */ /* 0x000fca0000010000 */
[----:B------:R-:W-:-:S07]  /*2ad30*/  MOV R96, R93 ;  /* 0x0000005d00607202 */ /* 0x000fce0000000f00 */
[----:B------:R-:W-:Y:S05]  /*2ad40*/  WARPSYNC.COLLECTIVE R95, `(.L_x_9564) ;  /* 0x000000005f087348 */ /* 0x000fea0003c00000 */
[----:B------:R0:W1:Y:S02]  /*2ad50*/  SHFL.BFLY P3, R94, R96, R97, R164 ;  /* 0x0c000061605e7389 */ /* 0x00006400000600a4 */
[----:B01----:R-:W-:Y:S01]  /*2ad60*/  ENDCOLLECTIVE ;  /* 0x000000000000791b */ /* 0x003fe20003800000 */
.L_x_9564:
        /* <DEDUP_REMOVED lines=120> */
.L_x_9565:
[----:B------:R-:W-:Y:S02]  /*2b4f0*/  IMAD.MOV.U32 R97, RZ, RZ, 0x2 ;  /* 0x00000002ff617424 */ /* 0x000fe400078e00ff */
[----:B------:R-:W-:-:S04]  /*2b500*/  IMAD.MOV.U32 R90, RZ, RZ, R94 ;  /* 0x000000ffff5a7224 */ /* 0x000fc800078e005e */
[----:B------:R-:W-:-:S05]  /*2b510*/  FADD.FTZ R90, R89, R90 ;  /* 0x0000005a595a7221 */ /* 0x000fca0000010000 */
[----:B------:R-:W-:-:S07]  /*2b520*/  MOV R96, R90 ;  /* 0x0000005a00607202 */ /* 0x000fce0000000f00 */
[----:B------:R-:W-:Y:S05]  /*2b530*/  WARPSYNC.COLLECTIVE R95, `(.L_x_9566) ;  /* 0x000000005f087348 */ /* 0x000fea0003c00000 */
[----:B------:R0:W1:Y:S02]  /*2b540*/  SHFL.BFLY P3, R94, R96, R97, R164 ;  /* 0x0c000061605e7389 */ /* 0x00006400000600a4 */
[----:B01----:R-:W-:Y:S01]  /*2b550*/  ENDCOLLECTIVE ;  /* 0x000000000000791b */ /* 0x003fe20003800000 */
.L_x_9566:
[----:B------:R-:W-:Y:S01]  /*2b560*/  HFMA2.MMA R97, -RZ, RZ, 0, 2.384185791015625e-07 ;  /* 0x00000004ff617435 */ /* 0x000fe200000001ff */
[----:B------:R-:W-:-:S05]  /*2b570*/  MOV R91, R94 ;  /* 0x0000005e005b7202 */ /* 0x000fca0000000f00 */
[----:B------:R-:W-:-:S04]  /*2b580*/  FADD.FTZ R91, R90, R91 ;  /* 0x0000005b5a5b7221 */ /* 0x000fc80000010000 */
[----:B------:R-:W-:-:S07]  /*2b590*/  IMAD.MOV.U32 R96, RZ, RZ, R91 ;  /* 0x000000ffff607224 */ /* 0x000fce00078e005b */
[----:B------:R-:W-:Y:S05]  /*2b5a0*/  WARPSYNC.COLLECTIVE R95, `(.L_x_9567) ;  /* 0x000000005f087348 */ /* 0x000fea0003c00000 */
[----:B------:R0:W1:Y:S02]  /*2b5b0*/  SHFL.BFLY P3, R94, R96, R97, R164 ;  /* 0x0c000061605e7389 */ /* 0x00006400000600a4 */
[----:B01----:R-:W-:Y:S01]  /*2b5c0*/  ENDCOLLECTIVE ;  /* 0x000000000000791b */ /* 0x003fe20003800000 */
.L_x_9567:
[----:B------:R-:W-:Y:S02]  /*2b5d0*/  IMAD.MOV.U32 R97, RZ, RZ, 0x8 ;  /* 0x00000008ff617424 */ /* 0x000fe400078e00ff */
[----:B------:R-:W-:-:S04]  /*2b5e0*/  IMAD.MOV.U32 R92, RZ, RZ, R94 ;  /* 0x000000ffff5c7224 */ /* 0x000fc800078e005e */
[----:B------:R-:W-:-:S05]  /*2b5f0*/  FADD.FTZ R92, R91, R92 ;  /* 0x0000005c5b5c7221 */ /* 0x000fca0000010000 */
[----:B------:R-:W-:-:S07]  /*2b600*/  MOV R96, R92 ;  /* 0x0000005c00607202 */ /* 0x000fce0000000f00 */
[----:B------:R-:W-:Y:S05]  /*2b610*/  WARPSYNC.COLLECTIVE R95, `(.L_x_9568) ;  /* 0x000000005f087348 */ /* 0x000fea0003c00000 */
[----:B------:R0:W1:Y:S02]  /*2b620*/  SHFL.BFLY P3, R94, R96, R97, R164 ;  /* 0x0c000061605e7389 */ /* 0x00006400000600a4 */
[----:B01----:R-:W-:Y:S01]  /*2b630*/  ENDCOLLECTIVE ;  /* 0x000000000000791b */ /* 0x003fe20003800000 */
.L_x_9568:
[----:B------:R-:W-:Y:S01]  /*2b640*/  HFMA2.MMA R97, -RZ, RZ, 0, 9.5367431640625e-07 ;  /* 0x00000010ff617435 */ /* 0x000fe200000001ff */
[----:B------:R-:W-:-:S05]  /*2b650*/  MOV R93, R94 ;  /* 0x0000005e005d7202 */ /* 0x000fca0000000f00 */
[----:B------:R-:W-:-:S04]  /*2b660*/  FADD.FTZ R93, R92, R93 ;  /* 0x0000005d5c5d7221 */ /* 0x000fc80000010000 */
[----:B------:R-:W-:-:S07]  /*2b670*/  IMAD.MOV.U32 R96, RZ, RZ, R93 ;  /* 0x000000ffff607224 */ /* 0x000fce00078e005d */
[----:B------:R-:W-:Y:S05]  /*2b680*/  WARPSYNC.COLLECTIVE R95, `(.L_x_9569) ;  /* 0x000000005f087348 */ /* 0x000fea0003c00000 */
[----:B------:R0:W1:Y:S02]  /*2b690*/  SHFL.BFLY P3, R94, R96, R97, R164 ;  /* 0x0c000061605e7389 */ /* 0x00006400000600a4 */
[----:B01----:R-:W-:Y:S01]  /*2b6a0*/  ENDCOLLECTIVE ;  /* 0x000000000000791b */ /* 0x003fe20003800000 */
.L_x_9569:
[----:B------:R-:W-:Y:S05]  /*2b6b0*/  BRA `(.L_x_9570) ;  /* 0xffffffdc00b87947 */ /* 0x000fea000383ffff */
.L_x_9571:
        /* <DEDUP_REMOVED lines=12> */
.L_x_41603:


//--------------------- .text._ZN10layer_norm31ln_parallel_residual_fwd_kernelINS_13Kernel_traitsIf13__nv_bfloat16S2_S2_fjLj7168ELj1ELj1ELj4ELj16ENS_18Kernel_traits_baseILj7168EfS2_S2_S2_fjLj128EEEEELb0ELb0ELb0EEEvNS_9FwdParamsE --------------------------
	.section	.text._ZN10layer_norm31ln_parallel_residual_fwd_kernelINS_13Kernel_traitsIf13__nv_bfloat16S2_S2_fjLj7168ELj1ELj1ELj4ELj16ENS_18Kernel_traits_baseILj7168EfS2_S2_S2_fjLj128EEEEELb0ELb0ELb0EEEvNS_9FwdParamsE,"ax",@progbits
	.align	128
        .global         _ZN10layer_norm31ln_parallel_residual_fwd_kernelINS_13Kernel_traitsIf13__nv_bfloat16S2_S2_fjLj7168ELj1ELj1ELj4ELj16ENS_18Kernel_traits_baseILj7168EfS2_S2_S2_fjLj128EEEEELb0ELb0ELb0EEEvNS_9FwdParamsE
        .type           _ZN10layer_norm31ln_parallel_residual_fwd_kernelINS_13Kernel_traitsIf13__nv_bfloat16S2_S2_fjLj7168ELj1ELj1ELj4ELj16ENS_18Kernel_traits_baseILj7168EfS2_S2_S2_fjLj128EEEEELb0ELb0ELb0EEEvNS_9FwdParamsE,@function
        .size           _ZN10layer_norm31ln_parallel_residual_fwd_kernelINS_13Kernel_traitsIf13__nv_bfloat16S2_S2_fjLj7168ELj1ELj1ELj4ELj16ENS_18Kernel_traits_baseILj7168EfS2_S2_S2_fjLj128EEEEELb0ELb0ELb0EEEvNS_9FwdParamsE,(.L_x_41604 - _ZN10layer_norm31ln_parallel_residual_fwd_kernelINS_13Kernel_traitsIf13__nv_bfloat16S2_S2_fjLj7168ELj1ELj1ELj4ELj16ENS_18Kernel_traits_baseILj7168EfS2_S2_S2_fjLj128EEEEELb0ELb0ELb0EEEvNS_9FwdParamsE)
        .other          _ZN10layer_norm31ln_parallel_residual_fwd_kernelINS_13Kernel_traitsIf13__nv_bfloat16S2_S2_fjLj7168ELj1ELj1ELj4ELj16ENS_18Kernel_traits_baseILj7168EfS2_S2_S2_fjLj128EEEEELb0ELb0ELb0EEEvNS_9FwdParamsE,@"STO_CUDA_ENTRY STV_DEFAULT"
_ZN10layer_norm31ln_parallel_residual_fwd_kernelINS_13Kernel_traitsIf13__nv_bfloat16S2_S2_fjLj7168ELj1ELj1ELj4ELj16ENS_18Kernel_traits_baseILj7168EfS2_S2_S2_fjLj128EEEEELb0ELb0ELb0EEEvNS_9FwdParamsE:
.text._ZN10layer_norm31ln_parallel_residual_fwd_kernelINS_13Kernel_traitsIf13__nv_bfloat16S2_S2_fjLj7168ELj1ELj1ELj4ELj16ENS_18Kernel_traits_baseILj7168EfS2_S2_S2_fjLj128EEEEELb0ELb0ELb0EEEvNS_9FwdParamsE:
[----:B------:R-:W0:Y:S01]  /*0000*/  LDC R1, c[0x0][0x28] ;  /* 0x00000a00ff017b82 */ /* 0x000e220000000800 */
[----:B------:R-:W1:Y:S01]  /*0010*/  S2R R251, SR_TID.X ;  /* 0x0000000000fb7919 */ /* 0x000e620000002100 */
[----:B------:R-:W-:Y:S01]  /*0020*/  ULDC UR5, c[0x0][0x218] ;  /* 0x0000860000057ab9 */ /* 0x000fe20000000800 */
[----:B------:R-:W-:Y:S01]  /*0030*/  LOP3.LUT R7, R7, 0xfffffdff, RZ, 0xc0, !PT ;  /* 0xfffffdff07077812 */ /* 0x000fe200078ec0ff */
[----:B------:R-:W-:Y:S01]  /*0040*/  USHF.R.S32.HI UR4, URZ, 0x1f, UR5 ;  /* 0x0000001f3f047899 */ /* 0x000fe20008011405 */
[----:B------:R-:W-:Y:S01]  /*0050*/  BSSY B0, `(.L_x_9572) ;  /* 0x000003c000007945 */ /* 0x000fe20003800000 */
[----:B------:R-:W-:Y:S01]  /*0060*/  ULDC.64 UR6, c[0x0][0x208] ;  /* 0x0000820000067ab9 */ /* 0x000fe20000000a00 */
[----:B0-----:R-:W-:Y:S01]  /*0070*/  IADD3 R1, R1, -0xf8, RZ ;  /* 0xffffff0801017810 */ /* 0x001fe20007ffe0ff */
[----:B------:R-:W-:-:S06]  /*0080*/  ULEA.HI UR4, UR4, UR5, URZ, 0x3 ;  /* 0x0000000504047291 */ /* 0x000fcc000f8f183f */
[----:B------:R-:W-:Y:S01]  /*0090*/  IMAD.U32 R3, RZ, RZ, UR4 ;  /* 0x00000004ff037e24 */ /* 0x000fe2000f8e00ff */
[C---:B-1----:R-:W-:Y:S02]  /*00a0*/  LOP3.LUT R8, R251.reuse, 0x7f, RZ, 0xc, !PT ;  /* 0x0000007ffb087812 */ /* 0x042fe400078e0cff */
[----:B------:R-:W-:Y:S02]  /*00b0*/  LOP3.LUT R0, R251, 0x7f, RZ, 0xc0, !PT ;  /* 0x0000007ffb007812 */ /* 0x000fe400078ec0ff */
[----:B------:R-:W-:-:S04]  /*00c0*/  LEA.HI.SX32 R8, R3, R8, 0x1d ;  /* 0x0000000803087211 */ /* 0x000fc800078feaff */
        /* <DEDUP_REMOVED lines=15> */
[----:B------:R-:W-:Y:S02]  /*01c0*/  CS2R R38, SRZ ;  /* 0x0000000000267805 */ /* 0x000fe4000001ff00 */
[----:B------:R-:W-:Y:S02]  /*01d0*/  ISETP.NE.AND.EX P0, PT, RZ, UR9, PT, P0 ;  /* 0x00000009ff007c0c */ /* 0x000fe4000bf05300 */
[----:B------:R-:W-:-:S02]  /*01e0*/  CS2R R36, SRZ ;  /* 0x0000000000247805 */ /* 0x000fc4000001ff00 */
[----:B------:R-:W-:Y:S02]  /*01f0*/  ISETP.NE.AND.EX P2, PT, RZ, UR11, PT, P2 ;  /* 0x0000000bff007c0c */ /* 0x000fe4000bf45320 */
[----:B------:R-:W-:Y:S02]  /*0200*/  CS2R R182, SRZ ;  /* 0x0000000000b67805 */ /* 0x000fe4000001ff00 */
[C---:B------:R-:W-:Y:S02]  /*0210*/  SHF.L.U32 R12, R0.reuse, 0x5, RZ ;  /* 0x00000005000c7819 */ /* 0x040fe400000006ff */
[----:B------:R-:W-:Y:S02]  /*0220*/  CS2R R180, SRZ ;  /* 0x0000000000b47805 */ /* 0x000fe4000001ff00 */
[----:B------:R-:W-:Y:S02]  /*0230*/  SHF.L.U64.HI R6, R0, 0x5, RZ ;  /* 0x0000000500067819 */ /* 0x000fe400000102ff */
[----:B------:R-:W-:-:S02]  /*0240*/  CS2R R186, SRZ ;  /* 0x0000000000ba7805 */ /* 0x000fc4000001ff00 */
[----:B------:R-:W-:Y:S02]  /*0250*/  CS2R R184, SRZ ;  /* 0x0000000000b87805 */ /* 0x000fe4000001ff00 */
[----:B------:R-:W-:Y:S02]  /*0260*/  CS2R R190, SRZ ;  /* 0x0000000000be7805 */ /* 0x000fe4000001ff00 */
[----:B------:R-:W-:Y:S02]  /*0270*/  CS2R R188, SRZ ;  /* 0x0000000000bc7805 */ /* 0x000fe4000001ff00 */
[----:B------:R-:W-:-:S04]  /*0280*/  @P0 LEA R4, P3, R0, UR8, 0x5 ;  /* 0x0000000800040c11 */ /* 0x000fc8000f8628ff */
[----:B------:R-:W-:Y:S01]  /*0290*/  @P0 LEA.HI.X R5, R0, UR9, RZ, 0x5, P3 ;  /* 0x0000000900050c11 */ /* 0x000fe200098f2cff */
[----:B------:R-:W-:Y:S02]  /*02a0*/  ULDC.64 UR8, c[0x0][0x268] ;  /* 0x00009a0000087ab9 */ /* 0x000fe40000000a00 */
[----:B------:R-:W-:Y:S01]  /*02b0*/  IADD3 R10, P3, R12, UR8, RZ ;  /* 0x000000080c0a7c10 */ /* 0x000fe2000ff7e0ff */
[----:B0-----:R-:W-:Y:S01]  /*02c0*/  IMAD.WIDE.U32 R2, R0, 0x20, R2 ;  /* 0x0000002000027825 */ /* 0x001fe200078e0002 */
[----:B------:R0:W5:Y:S02]  /*02d0*/  @P0 LDG.E.128 R184, desc[UR6][R4.64] ;  /* 0x0000000604b80981 */ /* 0x000164000c1e1d00 */
[----:B------:R-:W-:Y:S02]  /*02e0*/  IADD3.X R11, R6, UR9, RZ, P3, !PT ;  /* 0x00000009060b7c10 */ /* 0x000fe40009ffe4ff */
[----:B------:R-:W-:Y:S01]  /*02f0*/  @P2 IADD3 R12, P3, R12, UR10, RZ ;  /* 0x0000000a0c0c2c10 */ /* 0x000fe2000ff7e0ff */
[----:B------:R-:W2:Y:S03]  /*0300*/  LDG.E.128 R20, desc[UR6][R2.64+0x10] ;  /* 0x0000100602147981 */ /* 0x000ea6000c1e1d00 */
[----:B------:R-:W-:Y:S01]  /*0310*/  @P2 IADD3.X R13, R6, UR11, RZ, P3, !PT ;  /* 0x0000000b060d2c10 */ /* 0x000fe20009ffe4ff */
[----:B------:R-:W3:Y:S04]  /*0320*/  LDG.E.128 R16, desc[UR6][R10.64] ;  /* 0x000000060a107981 */ /* 0x000ee8000c1e1d00 */
[----:B------:R0:W5:Y:S04]  /*0330*/  @P2 LDG.E.128 R36, desc[UR6][R12.64] ;  /* 0x000000060c242981 */ /* 0x000168000c1e1d00 */
[----:B------:R0:W5:Y:S04]  /*0340*/  @P2 LDG.E.128 R180, desc[UR6][R12.64+0x10] ;  /* 0x000010060cb42981 */ /* 0x000168000c1e1d00 */
[----:B------:R-:W4:Y:S04]  /*0350*/  LDG.E.128 R24, desc[UR6][R2.64] ;  /* 0x0000000602187981 */ /* 0x000f28000c1e1d00 */
[----:B------:R0:W5:Y:S04]  /*0360*/  @P0 LDG.E.128 R188, desc[UR6][R4.64+0x10] ;  /* 0x0000100604bc0981 */ /* 0x000168000c1e1d00 */
[----:B------:R-:W2:Y:S01]  /*0370*/  LDG.E.128 R12, desc[UR6][R10.64+0x10] ;  /* 0x000010060a0c7981 */ /* 0x000ea2000c1e1d00 */
[----:B------:R-:W-:-:S03]  /*0380*/  LOP3.LUT R0, R0, 0x80, RZ, 0xfc, !PT ;  /* 0x0000008000007812 */ /* 0x000fc600078efcff */
[----:B--2---:R0:W-:Y:S04]  /*0390*/  STL.64 [R1+0xb0], R12 ;  /* 0x0000b00c01007387 */ /* 0x0041e80000100a00 */
[----:B------:R0:W-:Y:S04]  /*03a0*/  STL.64 [R1+0xb8], R14 ;  /* 0x0000b80e01007387 */ /* 0x0001e80000100a00 */
[----:B---3--:R0:W-:Y:S04]  /*03b0*/  STL.64 [R1+0xc0], R16 ;  /* 0x0000c01001007387 */ /* 0x0081e80000100a00 */
[----:B------:R0:W-:Y:S04]  /*03c0*/  STL.64 [R1+0xc8], R18 ;  /* 0x0000c81201007387 */ /* 0x0001e80000100a00 */
[----:B------:R0:W-:Y:S04]  /*03d0*/  STL.64 [R1+0xd0], R20 ;  /* 0x0000d01401007387 */ /* 0x0001e80000100a00 */
[----:B------:R0:W-:Y:S04]  /*03e0*/  STL.64 [R1+0xd8], R22 ;  /* 0x0000d81601007387 */ /* 0x0001e80000100a00 */
[----:B----4-:R0:W-:Y:S04]  /*03f0*/  STL.64 [R1+0xe0], R24 ;  /* 0x0000e01801007387 */ /* 0x0101e80000100a00 */
[----:B------:R0:W-:Y:S02]  /*0400*/  STL.64 [R1+0xe8], R26 ;  /* 0x0000e81a01007387 */ /* 0x0001e40000100a00 */
.L_x_9573:
[----:B------:R-:W-:Y:S05]  /*0410*/  BSYNC B0 ;  /* 0x0000000000007941 */ /* 0x000fea0003800000 */
.L_x_9572:
[----:B------:R-:W-:Y:S04]  /*0420*/  BSSY B0, `(.L_x_9574) ;  /* 0x0000028000007945 */ /* 0x000fe80003800000 */
[----:B------:R-:W-:Y:S05]  /*0430*/  @!P6 BRA `(.L_x_9575) ;  /* 0x000000000098e947 */ /* 0x000fea0003800000 */
[----:B------:R-:W-:Y:S01]  /*0440*/  ULDC.64 UR8, c[0x0][0x2c8] ;  /* 0x0000b20000087ab9 */ /* 0x000fe20000000a00 */
[----:B0-----:R-:W0:Y:S01]  /*0450*/  LDC.64 R12, c[0x0][0x260] ;  /* 0x00009800ff0c7b82 */ /* 0x001e220000000a00 */
[----:B------:R-:W-:Y:S01]  /*0460*/  ISETP.NE.U32.AND P0, PT, RZ, UR8, PT ;  /* 0x00000008ff007c0c */ /* 0x000fe2000bf05070 */
[C---:B------:R-:W-:Y:S01]  /*0470*/  IMAD.SHL.U32 R10, R0.reuse, 0x20, RZ ;  /* 0x00000020000a7824 */ /* 0x040fe200078e00ff */
[----:B------:R-:W-:Y:S01]  /*0480*/  SHF.L.U64.HI R6, R0, 0x5, RZ ;  /* 0x0000000500067819 */ /* 0x000fe200000102ff */
[----:B------:R-:W-:Y:S01]  /*0490*/  ULDC.64 UR10, c[0x0][0x2d0] ;  /* 0x0000b400000a7ab9 */ /* 0x000fe20000000a00 */
[----:B------:R-:W-:Y:S02]  /*04a0*/  ISETP.NE.AND.EX P0, PT, RZ, UR9, PT, P0 ;  /* 0x00000009ff007c0c */ /* 0x000fe4000bf05300 */
[----:B------:R-:W-:Y:S02]  /*04b0*/  CS2R R42, SRZ ;  /* 0x00000000002a7805 */ /* 0x000fe4000001ff00 */
[----:B------:R-:W-:-:S02]  /*04c0*/  ISETP.NE.U32.AND P2, PT, RZ, UR10, PT ;  /* 0x0000000aff007c0c */ /* 0x000fc4000bf45070 */
[----:B------:R-:W-:Y:S02]  /*04d0*/  CS2R R40, SRZ ;  /* 0x0000000000287805 */ /* 0x000fe4000001ff00 */
[----:B------:R-:W-:Y:S02]  /*04e0*/  CS2R R46, SRZ ;  /* 0x00000000002e7805 */ /* 0x000fe4000001ff00 */
[----:B------:R-:W-:Y:S02]  /*04f0*/  CS2R R44, SRZ ;  /* 0x00000000002c7805 */ /* 0x000fe4000001ff00 */
[----:B------:R-:W-:Y:S02]  /*0500*/  ISETP.NE.AND.EX P2, PT, RZ, UR11, PT, P2 ;  /* 0x0000000bff007c0c */ /* 0x000fe4000bf45320 */
[----:B------:R-:W-:Y:S02]  /*0510*/  CS2R R50, SRZ ;  /* 0x0000000000327805 */ /* 0x000fe4000001ff00 */
[----:B------:R-:W-:-:S02]  /*0520*/  CS2R R48, SRZ ;  /* 0x0000000000307805 */ /* 0x000fc4000001ff00 */
[----:B------:R-:W-:Y:S02]  /*0530*/  CS2R R54, SRZ ;  /* 0x0000000000367805 */ /* 0x000fe4000001ff00 */
[----:B------:R-:W-:Y:S02]  /*0540*/  CS2R R52, SRZ ;  /* 0x0000000000347805 */ /* 0x000fe4000001ff00 */
[----:B------:R-:W-:-:S04]  /*0550*/  @P0 LEA R2, P3, R0, UR8, 0x5 ;  /* 0x0000000800020c11 */ /* 0x000fc8000f8628ff */
[C---:B------:R-:W-:Y:S01]  /*0560*/  @P0 LEA.HI.X R3, R0.reuse, UR9, RZ, 0x5, P3 ;  /* 0x0000000900030c11 */ /* 0x040fe200098f2cff */
[----:B------:R-:W-:Y:S01]  /*0570*/  ULDC.64 UR8, c[0x0][0x268] ;  /* 0x00009a0000087ab9 */ /* 0x000fe20000000a00 */
[----:B0-----:R-:W-:Y:S01]  /*0580*/  IMAD.WIDE.U32 R12, R0, 0x20, R12 ;  /* 0x00000020000c7825 */ /* 0x001fe200078e000c */
[----:B------:R-:W-:Y:S02]  /*0590*/  IADD3 R4, P3, R10, UR8, RZ ;  /* 0x000000080a047c10 */ /* 0x000fe4000ff7e0ff */
[----:B------:R1:W5:Y:S02]  /*05a0*/  @P0 LDG.E.128 R40, desc[UR6][R2.64] ;  /* 0x0000000602280981 */ /* 0x000364000c1e1d00 */
[----:B------:R-:W-:Y:S02]  /*05b0*/  IADD3.X R5, R6, UR9, RZ, P3, !PT ;  /* 0x0000000906057c10 */ /* 0x000fe40009ffe4ff */
[----:B------:R1:W5:Y:S01]  /*05c0*/  LDG.E.128 R228, desc[UR6][R12.64] ;  /* 0x000000060ce47981 */ /* 0x000362000c1e1d00 */
[----:B------:R-:W-:-:S03]  /*05d0*/  @P2 IADD3 R10, P3, R10, UR10, RZ ;  /* 0x0000000a0a0a2c10 */ /* 0x000fc6000ff7e0ff */
[----:B------:R1:W5:Y:S01]  /*05e0*/  LDG.E.128 R224, desc[UR6][R12.64+0x10] ;  /* 0x000010060ce07981 */ /* 0x000362000c1e1d00 */
[----:B------:R-:W-:-:S03]  /*05f0*/  @P2 IADD3.X R11, R6, UR11, RZ, P3, !PT ;  /* 0x0000000b060b2c10 */ /* 0x000fc60009ffe4ff */
[----:B------:R-:W2:Y:S04]  /*0600*/  LDG.E.128 R16, desc[UR6][R4.64] ;  /* 0x0000000604107981 */ /* 0x000ea8000c1e1d00 */
[----:B------:R1:W5:Y:S04]  /*0610*/  @P0 LDG.E.128 R44, desc[UR6][R2.64+0x10] ;  /* 0x00001006022c0981 */ /* 0x000368000c1e1d00 */
[----:B------:R-:W3:Y:S04]  /*0620*/  LDG.E.128 R12, desc[UR6][R4.64+0x10] ;  /* 0x00001006040c7981 */ /* 0x000ee8000c1e1d00 */
[----:B------:R1:W5:Y:S04]  /*0630*/  @P2 LDG.E.128 R48, desc[UR6][R10.64] ;  /* 0x000000060a302981 */ /* 0x000368000c1e1d00 */
[----:B------:R1:W5:Y:S01]  /*0640*/  @P2 LDG.E.128 R52, desc[UR6][R10.64+0x10] ;  /* 0x000010060a342981 */ /* 0x000362000c1e1d00 */
[----:B------:R-:W-:-:S03]  /*0650*/  IADD3 R0, R0, 0x80, RZ ;  /* 0x0000008000007810 */ /* 0x000fc60007ffe0ff */
[----:B---3--:R1:W-:Y:S04]  /*0660*/  STL.64 [R1+0x90], R12 ;  /* 0x0000900c01007387 */ /* 0x0083e80000100a00 */
[----:B------:R1:W-:Y:S04]  /*0670*/  STL.64 [R1+0x98], R14 ;  /* 0x0000980e01007387 */ /* 0x0003e80000100a00 */
[----:B--2---:R1:W-:Y:S04]  /*0680*/  STL.64 [R1+0xa0], R16 ;  /* 0x0000a01001007387 */ /* 0x0043e80000100a00 */
[----:B------:R1:W-:Y:S02]  /*0690*/  STL.64 [R1+0xa8], R18 ;  /* 0x0000a81201007387 */ /* 0x0003e40000100a00 */
.L_x_9575:
[----:B------:R-:W-:Y:S05]  /*06a0*/  BSYNC B0 ;  /* 0x0000000000007941 */ /* 0x000fea0003800000 */
.L_x_9574:
[----:B------:R-:W-:Y:S04]  /*06b0*/  BSSY B0, `(.L_x_9576) ;  /* 0x0000028000007945 */ /* 0x000fe80003800000 */
[----:B------:R-:W-:Y:S05]  /*06c0*/  @!P5 BRA `(.L_x_9577) ;  /* 0x000000000098d947 */ /* 0x000fea0003800000 */
[----:B------:R-:W-:Y:S01]  /*06d0*/  ULDC.64 UR8, c[0x0][0x2c8] ;  /* 0x0000b20000087ab9 */ /* 0x000fe20000000a00 */
[----:B01----:R-:W0:Y:S01]  /*06e0*/  LDC.64 R12, c[0x0][0x260] ;  /* 0x00009800ff0c7b82 */ /* 0x003e220000000a00 */
        /* <DEDUP_REMOVED lines=26> */
[----:B------:R-:W3:Y:S04]  /*0890*/  LDG.E.128 R16, desc[UR6][R4.64] ;  /* 0x0000000604107981 */ /* 0x000ee8000c1e1d00 */
[----:B------:R2:W5:Y:S04]  /*08a0*/  @P0 LDG.E.128 R60, desc[UR6][R2.64+0x10] ;  /* 0x00001006023c0981 */ /* 0x000568000c1e1d00 */
[----:B------:R-:W4:Y:S04]  /*08b0*/  LDG.E.128 R12, desc[UR6][R4.64+0x10] ;  /* 0x00001006040c7981 */ /* 0x000f28000c1e1d00 */
[----:B------:R2:W5:Y:S04]  /*08c0*/  @P2 LDG.E.128 R64, desc[UR6][R10.64] ;  /* 0x000000060a402981 */ /* 0x000568000c1e1d00 */
[----:B------:R2:W5:Y:S01]  /*08d0*/  @P2 LDG.E.128 R68, desc[UR6][R10.64+0x10] ;  /* 0x000010060a442981 */ /* 0x000562000c1e1d00 */
[----:B------:R-:W-:-:S03]  /*08e0*/  IADD3 R0, R0, 0x80, RZ ;  /* 0x0000008000007810 */ /* 0x000fc60007ffe0ff */
[----:B----4-:R2:W-:Y:S04]  /*08f0*/  STL.64 [R1+0x70], R12 ;  /* 0x0000700c01007387 */ /* 0x0105e80000100a00 */
[----:B------:R2:W-:Y:S04]  /*0900*/  STL.64 [R1+0x78], R14 ;  /* 0x0000780e01007387 */ /* 0x0005e80000100a00 */
[----:B---3--:R2:W-:Y:S04]  /*0910*/  STL.64 [R1+0x80], R16 ;  /* 0x0000801001007387 */ /* 0x0085e80000100a00 */
[----:B------:R2:W-:Y:S02]  /*0920*/  STL.64 [R1+0x88], R18 ;  /* 0x0000881201007387 */ /* 0x0005e40000100a00 */
.L_x_9577:
[----:B------:R-:W-:Y:S05]  /*0930*/  BSYNC B0 ;  /* 0x0000000000007941 */ /* 0x000fea0003800000 */
.L_x_9576:
[----:B------:R-:W-:Y:S04]  /*0940*/  BSSY B0, `(.L_x_9578) ;  /* 0x0000028000007945 */ /* 0x000fe80003800000 */
[----:B------:R-:W-:Y:S05]  /*0950*/  @!P4 BRA `(.L_x_9579) ;  /* 0x000000000098c947 */ /* 0x000fea0003800000 */
[----:B------:R-:W-:Y:S01]  /*0960*/  ULDC.64 UR8, c[0x0][0x2c8] ;  /* 0x0000b20000087ab9 */ /* 0x000fe20000000a00 */
[----:B012---:R-:W0:Y:S01]  /*0970*/  LDC.64 R12, c[0x0][0x260] ;  /* 0x00009800ff0c7b82 */ /* 0x007e220000000a00 */
        /* <DEDUP_REMOVED lines=28> */
[----:B------:R-:W4:Y:S04]  /*0b40*/  LDG.E.128 R12, desc[UR6][R4.64+0x10] ;  /* 0x00001006040c7981 */ /* 0x000f28000c1e1d00 */
[----:B------:R3:W5:Y:S04]  /*0b50*/  @P2 LDG.E.128 R80, desc[UR6][R10.64] ;  /* 0x000000060a502981 */ /* 0x000768000c1e1d00 */
[----:B------:R3:W5:Y:S01]  /*0b60*/  @P2 LDG.E.128 R84, desc[UR6][R10.64+0x10] ;  /* 0x000010060a542981 */ /* 0x000762000c1e1d00 */
[----:B------:R-:W-:-:S03]  /*0b70*/  IADD3 R0, R0, 0x80, RZ ;  /* 0x0000008000007810 */ /* 0x000fc60007ffe0ff */
[----:B----4-:R3:W-:Y:S04]  /*0b80*/  STL.64 [R1+0x50], R12 ;  /* 0x0000500c01007387 */ /* 0x0107e80000100a00 */
[----:B------:R3:W-:Y:S04]  /*0b90*/  STL.64 [R1+0x58], R14 ;  /* 0x0000580e01007387 */ /* 0x0007e80000100a00 */
[----:B--2---:R3:W-:Y:S04]  /*0ba0*/  STL.64 [R1+0x60], R16 ;  /* 0x0000601001007387 */ /* 0x0047e80000100a00 */
[----:B------:R3:W-:Y:S02]  /*0bb0*/  STL.64 [R1+0x68], R18 ;  /* 0x0000681201007387 */ /* 0x0007e40000100a00 */
.L_x_9579:
[----:B------:R-:W-:Y:S05]  /*0bc0*/  BSYNC B0 ;  /* 0x0000000000007941 */ /* 0x000fea0003800000 */
.L_x_9578:
[----:B------:R-:W-:Y:S01]  /*0bd0*/  ISETP.GE.U32.AND P0, PT, R8, 0x280, PT ;  /* 0x000002800800780c */ /* 0x000fe20003f06070 */
[----:B------:R-:W-:Y:S01]  /*0be0*/  BSSY B0, `(.L_x_9580) ;  /* 0x000002a000007945 */ /* 0x000fe20003800000 */
[----:B------:R-:W-:-:S11]  /*0bf0*/  LOP3.LUT R7, R7, 0xffffffbf, RZ, 0xc0, !PT ;  /* 0xffffffbf07077812 */ /* 0x000fd600078ec0ff */
[----:B------:R-:W-:Y:S01]  /*0c00*/  @P0 LOP3.LUT R7, R7, 0x40, RZ, 0xfc, !PT ;  /* 0x0000004007070812 */ /* 0x000fe200078efcff */
[----:B------:R-:W-:Y:S06]  /*0c10*/  @!P0 BRA `(.L_x_9581) ;  /* 0x0000000000988947 */ /* 0x000fec0003800000 */
[----:B------:R-:W-:Y:S01]  /*0c20*/  ULDC.64 UR8, c[0x0][0x2c8] ;  /* 0x0000b20000087ab9 */ /* 0x000fe20000000a00 */
[----:B0123--:R-:W0:Y:S01]  /*0c30*/  LDC.64 R12, c[0x0][0x260] ;  /* 0x00009800ff0c7b82 */ /* 0x00fe220000000a00 */
[----:B------:R-:W-:Y:S02]  /*0c40*/  ISETP.NE.U32.AND P0, PT, RZ, UR8, PT ;  /* 0x00000008ff007c0c */ /* 0x000fe4000bf05070 */
[----:B------:R-:W-:Y:S02]  /*0c50*/  CS2R R90, SRZ ;  /* 0x00000000005a7805 */ /* 0x000fe4000001ff00 */
[----:B------:R-:W-:Y:S02]  /*0c60*/  CS2R R88, SRZ ;  /* 0x0000000000587805 */ /* 0x000fe4000001ff00 */
[----:B------:R-:W-:Y:S02]  /*0c70*/  CS2R R94, SRZ ;  /* 0x00000000005e7805 */ /* 0x000fe4000001ff00 */
[----:B------:R-:W-:-:S02]  /*0c80*/  ISETP.NE.AND.EX P0, PT, RZ, UR9, PT, P0 ;  /* 0x00000009ff007c0c */ /* 0x000fc4000bf05300 */
[----:B------:R-:W-:Y:S01]  /*0c90*/  CS2R R92, SRZ ;  /* 0x00000000005c7805 */ /* 0x000fe2000001ff00 */
[C---:B------:R-:W-:Y:S01]  /*0ca0*/  IMAD.SHL.U32 R10, R0.reuse, 0x20, RZ ;  /* 0x00000020000a7824 */ /* 0x040fe200078e00ff */
[----:B------:R-:W-:Y:S01]  /*0cb0*/  SHF.L.U64.HI R6, R0, 0x5, RZ ;  /* 0x0000000500067819 */ /* 0x000fe200000102ff */
[----:B------:R-:W-:-:S08]  /*0cc0*/  ULDC.64 UR10, c[0x0][0x2d0] ;  /* 0x0000b400000a7ab9 */ /* 0x000fd00000000a00 */
[----:B------:R-:W-:-:S04]  /*0cd0*/  @P0 LEA R2, P2, R0, UR8, 0x5 ;  /* 0x0000000800020c11 */ /* 0x000fc8000f8428ff */
[C---:B------:R-:W-:Y:S01]  /*0ce0*/  @P0 LEA.HI.X R3, R0.reuse, UR9, RZ, 0x5, P2 ;  /* 0x0000000900030c11 */ /* 0x040fe200090f2cff */
[----:B------:R-:W-:Y:S01]  /*0cf0*/  ULDC.64 UR8, c[0x0][0x268] ;  /* 0x00009a0000087ab9 */ /* 0x000fe20000000a00 */
[----:B0-----:R-:W-:Y:S01]  /*0d00*/  IMAD.WIDE.U32 R12, R0, 0x20, R12 ;  /* 0x00000020000c7825 */ /* 0x001fe200078e000c */
[----:B------:R-:W-:Y:S02]  /*0d10*/  ISETP.NE.U32.AND P2, PT, RZ, UR10, PT ;  /* 0x0000000aff007c0c */ /* 0x000fe4000bf45070 */
[----:B------:R4:W5:Y:S02]  /*0d20*/  @P0 LDG.E.128 R88, desc[UR6][R2.64] ;  /* 0x0000000602580981 */ /* 0x000964000c1e1d00 */
[----:B------:R-:W-:Y:S02]  /*0d30*/  ISETP.NE.AND.EX P2, PT, RZ, UR11, PT, P2 ;  /* 0x0000000bff007c0c */ /* 0x000fe4000bf45320 */
[----:B------:R4:W5:Y:S01]  /*0d40*/  @P0 LDG.E.128 R92, desc[UR6][R2.64+0x10] ;  /* 0x00001006025c0981 */ /* 0x000962000c1e1d00 */
[----:B------:R-:W-:-:S03]  /*0d50*/  IADD3 R4, P0, R10, UR8, RZ ;  /* 0x000000080a047c10 */ /* 0x000fc6000ff1e0ff */
[----:B------:R4:W5:Y:S01]  /*0d60*/  LDG.E.128 R204, desc[UR6][R12.64] ;  /* 0x000000060ccc7981 */ /* 0x000962000c1e1d00 */
[----:B------:R-:W-:-:S03]  /*0d70*/  IADD3.X R5, R6, UR9, RZ, P0, !PT ;  /* 0x0000000906057c10 */ /* 0x000fc600087fe4ff */
[----:B------:R4:W5:Y:S04]  /*0d80*/  LDG.E.128 R200, desc[UR6][R12.64+0x10] ;  /* 0x000010060cc87981 */ /* 0x000968000c1e1d00 */
[----:B------:R-:W2:Y:S04]  /*0d90*/  LDG.E.128 R16, desc[UR6][R4.64] ;  /* 0x0000000604107981 */ /* 0x000ea8000c1e1d00 */
[----:B------:R-:W3:Y:S01]  /*0da0*/  LDG.E.128 R12, desc[UR6][R4.64+0x10] ;  /* 0x00001006040c7981 */ /* 0x000ee2000c1e1d00 */
[----:B------:R-:W-:Y:S02]  /*0db0*/  @P2 IADD3 R10, P0, R10, UR10, RZ ;  /* 0x0000000a0a0a2c10 */ /* 0x000fe4000ff1e0ff */
[----:B------:R-:W-:-:S02]  /*0dc0*/  CS2R R98, SRZ ;  /* 0x0000000000627805 */ /* 0x000fc4000001ff00 */
[----:B------:R-:W-:Y:S02]  /*0dd0*/  CS2R R96, SRZ ;  /* 0x0000000000607805 */ /* 0x000fe4000001ff00 */
[----:B------:R-:W-:Y:S02]  /*0de0*/  CS2R R102, SRZ ;  /* 0x0000000000667805 */ /* 0x000fe4000001ff00 */
[----:B------:R-:W-:Y:S02]  /*0df0*/  CS2R R100, SRZ ;  /* 0x0000000000647805 */ /* 0x000fe4000001ff00 */
[----:B------:R-:W-:-:S05]  /*0e00*/  @P2 IADD3.X R11, R6, UR11, RZ, P0, !PT ;  /* 0x0000000b060b2c10 */ /* 0x000fca00087fe4ff */
[----:B------:R4:W5:Y:S04]  /*0e10*/  @P2 LDG.E.128 R96, desc[UR6][R10.64] ;  /* 0x000000060a602981 */ /* 0x000968000c1e1d00 */
[----:B------:R4:W5:Y:S01]  /*0e20*/  @P2 LDG.E.128 R100, desc[UR6][R10.64+0x10] ;  /* 0x000010060a642981 */ /* 0x000962000c1e1d00 */
[----:B------:R-:W-:-:S03]  /*0e30*/  IADD3 R0, R0, 0x80, RZ ;  /* 0x0000008000007810 */ /* 0x000fc60007ffe0ff */
[----:B---3--:R4:W-:Y:S04]  /*0e40*/  STL.64 [R1+0x30], R12 ;  /* 0x0000300c01007387 */ /* 0x0089e80000100a00 */
[----:B------:R4:W-:Y:S04]  /*0e50*/  STL.64 [R1+0x38], R14 ;  /* 0x0000380e01007387 */ /* 0x0009e80000100a00 */
[----:B--2---:R4:W-:Y:S04]  /*0e60*/  STL.64 [R1+0x40], R16 ;  /* 0x0000401001007387 */ /* 0x0049e80000100a00 */
[----:B------:R4:W-:Y:S02]  /*0e70*/  STL.64 [R1+0x48], R18 ;  /* 0x0000481201007387 */ /* 0x0009e40000100a00 */
.L_x_9581:
[----:B------:R-:W-:Y:S05]  /*0e80*/  BSYNC B0 ;  /* 0x0000000000007941 */ /* 0x000fea0003800000 */
.L_x_9580:
[----:B------:R-:W-:Y:S01]  /*0e90*/  ISETP.GE.U32.AND P0, PT, R8, 0x300, PT ;  /* 0x000003000800780c */ /* 0x000fe20003f06070 */
[----:B------:R-:W-:Y:S01]  /*0ea0*/  BSSY B0, `(.L_x_9582) ;  /* 0x000002a000007945 */ /* 0x000fe20003800000 */
[----:B------:R-:W-:-:S11]  /*0eb0*/  LOP3.LUT R7, R7, 0xffffffef, RZ, 0xc0, !PT ;  /* 0xffffffef07077812 */ /* 0x000fd600078ec0ff */
[----:B------:R-:W-:Y:S01]  /*0ec0*/  @P0 LOP3.LUT R7, R7, 0x10, RZ, 0xfc, !PT ;  /* 0x0000001007070812 */ /* 0x000fe200078efcff */
[----:B------:R-:W-:Y:S06]  /*0ed0*/  @!P0 BRA `(.L_x_9583) ;  /* 0x0000000000988947 */ /* 0x000fec0003800000 */
[C---:B-1234-:R-:W-:Y:S01]  /*0ee0*/  IMAD.SHL.U32 R10, R0.reuse, 0x20, RZ ;  /* 0x00000020000a7824 */ /* 0x05efe200078e00ff */
[----:B0-----:R-:W0:Y:S01]  /*0ef0*/  LDC.64 R12, c[0x0][0x260] ;  /* 0x00009800ff0c7b82 */ /* 0x001e220000000a00 */
[----:B------:R-:W-:Y:S01]  /*0f00*/  ULDC.64 UR8, c[0x0][0x268] ;  /* 0x00009a0000087ab9 */ /* 0x000fe20000000a00 */
[----:B------:R-:W-:Y:S01]  /*0f10*/  SHF.L.U64.HI R2, R0, 0x5, RZ ;  /* 0x0000000500027819 */ /* 0x000fe200000102ff */
[----:B------:R-:W-:Y:S01]  /*0f20*/  ULDC.64 UR10, c[0x0][0x2d0] ;  /* 0x0000b400000a7ab9 */ /* 0x000fe20000000a00 */
[----:B------:R-:W-:Y:S02]  /*0f30*/  IADD3 R4, P0, R10, UR8, RZ ;  /* 0x000000080a047c10 */ /* 0x000fe4000ff1e0ff */
[----:B------:R-:W-:Y:S02]  /*0f40*/  CS2R R106, SRZ ;  /* 0x00000000006a7805 */ /* 0x000fe4000001ff00 */
[----:B------:R-:W-:Y:S02]  /*0f50*/  CS2R R104, SRZ ;  /* 0x0000000000687805 */ /* 0x000fe4000001ff00 */
[----:B------:R-:W-:-:S02]  /*0f60*/  CS2R R110, SRZ ;  /* 0x00000000006e7805 */ /* 0x000fc4000001ff00 */
[----:B------:R-:W-:Y:S01]  /*0f70*/  IADD3.X R5, R2, UR9, RZ, P0, !PT ;  /* 0x0000000902057c10 */ /* 0x000fe200087fe4ff */
[----:B------:R-:W-:Y:S01]  /*0f80*/  ULDC.64 UR8, c[0x0][0x2c8] ;  /* 0x0000b20000087ab9 */ /* 0x000fe20000000a00 */
[----:B------:R-:W-:Y:S02]  /*0f90*/  ISETP.NE.U32.AND P0, PT, RZ, UR10, PT ;  /* 0x0000000aff007c0c */ /* 0x000fe4000bf05070 */
[----:B------:R-:W-:Y:S01]  /*0fa0*/  CS2R R108, SRZ ;  /* 0x00000000006c7805 */ /* 0x000fe2000001ff00 */
[----:B------:R-:W2:Y:S01]  /*0fb0*/  LDG.E.128 R16, desc[UR6][R4.64] ;  /* 0x0000000604107981 */ /* 0x000ea2000c1e1d00 */
[----:B------:R-:W-:Y:S01]  /*0fc0*/  ISETP.NE.AND.EX P0, PT, RZ, UR11, PT, P0 ;  /* 0x0000000bff007c0c */ /* 0x000fe2000bf05300 */
[----:B0-----:R-:W-:-:S12]  /*0fd0*/  IMAD.WIDE.U32 R12, R0, 0x20, R12 ;  /* 0x00000020000c7825 */ /* 0x001fd800078e000c */
[----:B------:R-:W-:Y:S01]  /*0fe0*/  @P0 IADD3 R10, P2, R10, UR10, RZ ;  /* 0x0000000a0a0a0c10 */ /* 0x000fe2000ff5e0ff */
[----:B------:R0:W5:Y:S03]  /*0ff0*/  LDG.E.128 R196, desc[UR6][R12.64] ;  /* 0x000000060cc47981 */ /* 0x000166000c1e1d00 */
[----:B------:R-:W-:Y:S01]  /*1000*/  @P0 IADD3.X R11, R2, UR11, RZ, P2, !PT ;  /* 0x0000000b020b0c10 */ /* 0x000fe200097fe4ff */
[----:B------:R0:W5:Y:S01]  /*1010*/  LDG.E.128 R192, desc[UR6][R12.64+0x10] ;  /* 0x000010060cc07981 */ /* 0x000162000c1e1d00 */
[----:B------:R-:W-:-:S04]  /*1020*/  ISETP.NE.U32.AND P2, PT, RZ, UR8, PT ;  /* 0x00000008ff007c0c */ /* 0x000fc8000bf45070 */
[----:B------:R-:W-:Y:S01]  /*1030*/  ISETP.NE.AND.EX P2, PT, RZ, UR9, PT, P2 ;  /* 0x00000009ff007c0c */ /* 0x000fe2000bf45320 */
[----:B------:R-:W3:Y:S01]  /*1040*/  LDG.E.128 R12, desc[UR6][R4.64+0x10] ;  /* 0x00001006040c7981 */ /* 0x000ee2000c1e1d00 */
[----:B------:R-:W-:Y:S02]  /*1050*/  CS2R R114, SRZ ;  /* 0x0000000000727805 */ /* 0x000fe4000001ff00 */
[----:B------:R-:W-:Y:S02]  /*1060*/  CS2R R112, SRZ ;  /* 0x0000000000707805 */ /* 0x000fe4000001ff00 */
[----:B------:R-:W-:Y:S02]  /*1070*/  CS2R R118, SRZ ;  /* 0x0000000000767805 */ /* 0x000fe4000001ff00 */
[----:B------:R-:W-:-:S05]  /*1080*/  CS2R R116, SRZ ;  /* 0x0000000000747805 */ /* 0x000fca000001ff00 */
[C---:B------:R-:W-:Y:S01]  /*1090*/  @P2 LEA R2, P3, R0.reuse, UR8, 0x5 ;  /* 0x0000000800022c11 */ /* 0x040fe2000f8628ff */
[----:B------:R0:W5:Y:S03]  /*10a0*/  @P0 LDG.E.128 R112, desc[UR6][R10.64] ;  /* 0x000000060a700981 */ /* 0x000166000c1e1d00 */
[C---:B------:R-:W-:Y:S01]  /*10b0*/  @P2 LEA.HI.X R3, R0.reuse, UR9, RZ, 0x5, P3 ;  /* 0x0000000900032c11 */ /* 0x040fe200098f2cff */
[----:B------:R0:W5:Y:S04]  /*10c0*/  @P0 LDG.E.128 R116, desc[UR6][R10.64+0x10] ;  /* 0x000010060a740981 */ /* 0x000168000c1e1d00 */
[----:B------:R0:W5:Y:S04]  /*10d0*/  @P2 LDG.E.128 R104, desc[UR6][R2.64] ;  /* 0x0000000602682981 */ /* 0x000168000c1e1d00 */
[----:B------:R0:W5:Y:S01]  /*10e0*/  @P2 LDG.E.128 R108, desc[UR6][R2.64+0x10] ;  /* 0x00001006026c2981 */ /* 0x000162000c1e1d00 */
[----:B------:R-:W-:-:S03]  /*10f0*/  IADD3 R0, R0, 0x80, RZ ;  /* 0x0000008000007810 */ /* 0x000fc60007ffe0ff */
[----:B---3--:R0:W-:Y:S04]  /*1100*/  STL.64 [R1+0x10], R12 ;  /* 0x0000100c01007387 */ /* 0x0081e80000100a00 */
[----:B------:R0:W-:Y:S04]  /*1110*/  STL.64 [R1+0x18], R14 ;  /* 0x0000180e01007387 */ /* 0x0001e80000100a00 */
[----:B--2---:R0:W-:Y:S04]  /*1120*/  STL.64 [R1+0x20], R16 ;  /* 0x0000201001007387 */ /* 0x0041e80000100a00 */
[----:B------:R0:W-:Y:S02]  /*1130*/  STL.64 [R1+0x28], R18 ;  /* 0x0000281201007387 */ /* 0x0001e40000100a00 */
.L_x_9583:
[----:B------:R-:W-:Y:S05]  /*1140*/  BSYNC B0 ;  /* 0x0000000000007941 */ /* 0x000fea0003800000 */
.L_x_9582:
[----:B------:R-:W-:Y:S01]  /*1150*/  ISETP.GE.U32.AND P0, PT, R8, 0x380, PT ;  /* 0x000003800800780c */ /* 0x000fe20003f06070 */
[----:B------:R-:W-:Y:S01]  /*1160*/  BSSY B0, `(.L_x_9584) ;  /* 0x0000027000007945 */ /* 0x000fe20003800000 */
[----:B------:R-:W-:-:S11]  /*1170*/  LOP3.LUT R7, R7, 0xfffffff7, RZ, 0xc0, !PT ;  /* 0xfffffff707077812 */ /* 0x000fd600078ec0ff */
[----:B------:R-:W-:Y:S01]  /*1180*/  @P0 LOP3.LUT R7, R7, 0x8, RZ, 0xfc, !PT ;  /* 0x0000000807070812 */ /* 0x000fe200078efcff */
[----:B------:R-:W-:Y:S06]  /*1190*/  @!P0 BRA `(.L_x_9585) ;  /* 0x00000000008c8947 */ /* 0x000fec0003800000 */
[----:B01234-:R-:W-:Y:S01]  /*11a0*/  IMAD.SHL.U32 R10, R0, 0x20, RZ ;  /* 0x00000020000a7824 */ /* 0x01ffe200078e00ff */
[----:B------:R-:W-:Y:S01]  /*11b0*/  ULDC.64 UR8, c[0x0][0x268] ;  /* 0x00009a0000087ab9 */ /* 0x000fe20000000a00 */
[----:B------:R-:W-:Y:S02]  /*11c0*/  SHF.R.U32.HI R2, RZ, 0x1b, R0 ;  /* 0x0000001bff027819 */ /* 0x000fe40000011600 */
[----:B------:R-:W-:Y:S02]  /*11d0*/  CS2R R122, SRZ ;  /* 0x00000000007a7805 */ /* 0x000fe4000001ff00 */
[----:B------:R-:W-:Y:S02]  /*11e0*/  CS2R R120, SRZ ;  /* 0x0000000000787805 */ /* 0x000fe4000001ff00 */
[----:B------:R-:W-:Y:S02]  /*11f0*/  IADD3 R4, P0, R10, UR8, RZ ;  /* 0x000000080a047c10 */ /* 0x000fe4000ff1e0ff */
[----:B------:R-:W-:-:S02]  /*1200*/  CS2R R126, SRZ ;  /* 0x00000000007e7805 */ /* 0x000fc4000001ff00 */
[----:B------:R-:W-:Y:S02]  /*1210*/  CS2R R124, SRZ ;  /* 0x00000000007c7805 */ /* 0x000fe4000001ff00 */
[----:B------:R-:W-:Y:S01]  /*1220*/  IADD3.X R5, R2, UR9, RZ, P0, !PT ;  /* 0x0000000902057c10 */ /* 0x000fe200087fe4ff */
[----:B------:R-:W-:Y:S02]  /*1230*/  ULDC.64 UR8, c[0x0][0x2d0] ;  /* 0x0000b40000087ab9 */ /* 0x000fe40000000a00 */
[----:B------:R-:W-:Y:S02]  /*1240*/  ISETP.NE.U32.AND P0, PT, RZ, UR8, PT ;  /* 0x00000008ff007c0c */ /* 0x000fe4000bf05070 */
[----:B------:R-:W-:Y:S02]  /*1250*/  CS2R R130, SRZ ;  /* 0x0000000000827805 */ /* 0x000fe4000001ff00 */
[----:B------:R-:W-:Y:S02]  /*1260*/  CS2R R128, SRZ ;  /* 0x0000000000807805 */ /* 0x000fe4000001ff00 */
[----:B------:R-:W-:-:S02]  /*1270*/  CS2R R134, SRZ ;  /* 0x0000000000867805 */ /* 0x000fc4000001ff00 */
[----:B------:R-:W-:Y:S02]  /*1280*/  ISETP.NE.AND.EX P0, PT, RZ, UR9, PT, P0 ;  /* 0x00000009ff007c0c */ /* 0x000fe4000bf05300 */
[----:B------:R-:W-:Y:S01]  /*1290*/  CS2R R132, SRZ ;  /* 0x0000000000847805 */ /* 0x000fe2000001ff00 */
[----:B------:R-:W5:Y:S04]  /*12a0*/  LDG.E.128 R236, desc[UR6][R4.64] ;  /* 0x0000000604ec7981 */ /* 0x000f68000c1e1d00 */
[----:B------:R-:W5:Y:S06]  /*12b0*/  LDG.E.128 R232, desc[UR6][R4.64+0x10] ;  /* 0x0000100604e87981 */ /* 0x000f6c000c1e1d00 */
[----:B------:R-:W-:-:S04]  /*12c0*/  @P0 IADD3 R10, P2, R10, UR8, RZ ;  /* 0x000000080a0a0c10 */ /* 0x000fc8000ff5e0ff */
[----:B------:R-:W-:Y:S01]  /*12d0*/  @P0 IADD3.X R11, R2, UR9, RZ, P2, !PT ;  /* 0x00000009020b0c10 */ /* 0x000fe200097fe4ff */
[----:B------:R-:W-:Y:S02]  /*12e0*/  ULDC.64 UR8, c[0x0][0x2c8] ;  /* 0x0000b20000087ab9 */ /* 0x000fe40000000a00 */
[----:B------:R-:W-:Y:S02]  /*12f0*/  ISETP.NE.U32.AND P2, PT, RZ, UR8, PT ;  /* 0x00000008ff007c0c */ /* 0x000fe4000bf45070 */
[----:B------:R-:W5:Y:S02]  /*1300*/  @P0 LDG.E.128 R128, desc[UR6][R10.64] ;  /* 0x000000060a800981 */ /* 0x000f64000c1e1d00 */
[----:B------:R-:W-:Y:S02]  /*1310*/  ISETP.NE.AND.EX P2, PT, RZ, UR9, PT, P2 ;  /* 0x00000009ff007c0c */ /* 0x000fe4000bf45320 */
[----:B------:R-:W5:Y:S11]  /*1320*/  @P0 LDG.E.128 R132, desc[UR6][R10.64+0x10] ;  /* 0x000010060a840981 */ /* 0x000f76000c1e1d00 */
[----:B------:R-:W-:-:S04]  /*1330*/  @P2 LEA R2, P3, R0, UR8, 0x5 ;  /* 0x0000000800022c11 */ /* 0x000fc8000f8628ff */
[----:B------:R-:W-:-:S05]  /*1340*/  @P2 LEA.HI.X R3, R0, UR9, RZ, 0x5, P3 ;  /* 0x0000000900032c11 */ /* 0x000fca00098f2cff */
[----:B------:R-:W5:Y:S04]  /*1350*/  @P2 LDG.E.128 R120, desc[UR6][R2.64] ;  /* 0x0000000602782981 */ /* 0x000f68000c1e1d00 */
[----:B------:R0:W5:Y:S02]  /*1360*/  @P2 LDG.E.128 R124, desc[UR6][R2.64+0x10] ;  /* 0x00001006027c2981 */ /* 0x000164000c1e1d00 */
[----:B0-----:R-:W0:Y:S02]  /*1370*/  LDC.64 R2, c[0x0][0x260] ;  /* 0x00009800ff027b82 */ /* 0x001e240000000a00 */
[----:B0-----:R-:W-:-:S05]  /*1380*/  IMAD.WIDE.U32 R2, R0, 0x20, R2 ;  /* 0x0000002000027825 */ /* 0x001fca00078e0002 */
[----:B------:R-:W2:Y:S04]  /*1390*/  LDG.E.128 R12, desc[UR6][R2.64] ;  /* 0x00000006020c7981 */ /* 0x000ea8000c1e1d00 */
[----:B------:R0:W5:Y:S04]  /*13a0*/  LDG.E.128 R240, desc[UR6][R2.64+0x10] ;  /* 0x0000100602f07981 */ /* 0x000168000c1e1d00 */
[----:B--2---:R0:W-:Y:S04]  /*13b0*/  STL.64 [R1], R12 ;  /* 0x0000000c01007387 */ /* 0x0041e80000100a00 */
[----:B------:R0:W-:Y:S02]  /*13c0*/  STL.64 [R1+0x8], R14 ;  /* 0x0000080e01007387 */ /* 0x0001e40000100a00 */
.L_x_9585:
[----:B------:R-:W-:Y:S05]  /*13d0*/  BSYNC B0 ;  /* 0x0000000000007941 */ /* 0x000fea0003800000 */
.L_x_9584:
[----:B------:R-:W0:Y:S01]  /*13e0*/  S2UR UR5, SR_CTAID.X ;  /* 0x00000000000579c3 */ /* 0x000e220000002500 */
[----:B------:R-:W-:Y:S01]  /*13f0*/  ULDC UR10, c[0x0][0x214] ;  /* 0x00008500000a7ab9 */ /* 0x000fe20000000800 */
[----:B------:R-:W-:-:S06]  /*1400*/  ULDC.64 UR8, c[0x0][0x230] ;  /* 0x00008c0000087ab9 */ /* 0x000fcc0000000a00 */
[----:B01234-:R-:W0:Y:S01]  /*1410*/  LDC.64 R2, c[0x0][0x228] ;  /* 0x00008a00ff027b82 */ /* 0x01fe220000000a00 */
[----:B------:R-:W-:-:S04]  /*1420*/  LEA.HI R6, R251, UR5, RZ, 0x19 ;  /* 0x00000005fb067c11 */ /* 0x000fc8000f8fc8ff */
[----:B------:R-:W-:Y:S02]  /*1430*/  ISETP.GE.AND P2, PT, R6, UR10, PT ;  /* 0x0000000a06007c0c */ /* 0x000fe4000bf46270 */
[----:B0-----:R-:W-:-:S04]  /*1440*/  LOP3.LUT P0, RZ, R2, UR8, RZ, 0xfc, !PT ;  /* 0x0000000802ff7c12 */ /* 0x001fc8000f80fcff */
[----:B------:R-:W-:-:S07]  /*1450*/  LOP3.LUT P0, RZ, R3, UR9, RZ, 0xfc, P0 ;  /* 0x0000000903ff7c12 */ /* 0x000fce000800fcff */
[----:B------:R-:W-:Y:S06]  /*1460*/  @P2 EXIT ;  /* 0x000000000000294d */ /* 0x000fec0003800000 */
[----:B------:R-:W-:Y:S01]  /*1470*/  USHF.R.S32.HI UR4, URZ, 0x3, UR4 ;  /* 0x000000033f047899 */ /* 0x000fe20008011404 */
[C---:B------:R-:W-:Y:S01]  /*1480*/  LOP3.LUT R0, R251.reuse, 0x60, RZ, 0xc0, !PT ;  /* 0x00000060fb007812 */ /* 0x040fe200078ec0ff */
[----:B------:R-:W-:Y:S01]  /*1490*/  IMAD.SHL.U32 R2, R251, 0x20, RZ ;  /* 0x00000020fb027824 */ /* 0x000fe200078e00ff */
[----:B------:R-:W-:Y:S01]  /*14a0*/  ULDC UR11, c[0x0][0x218] ;  /* 0x00008600000b7ab9 */ /* 0x000fe20000000800 */
[----:B------:R-:W-:Y:S01]  /*14b0*/  ULOP3.LUT UR5, UR4, 0x7f, URZ, 0xc0, !UPT ;  /* 0x0000007f04057892 */ /* 0x000fe2000f8ec03f */
[----:B------:R-:W-:Y:S01]  /*14c0*/  IADD3 R0, RZ, -R0, RZ ;  /* 0x80000000ff007210 */ /* 0x000fe20007ffe0ff */
[----:B------:R-:W-:Y:S01]  /*14d0*/  USHF.R.U32.HI UR4, URZ, 0x2, UR4 ;  /* 0x000000023f047899 */ /* 0x000fe20008011604 */
[----:B------:R-:W-:Y:S01]  /*14e0*/  LOP3.LUT R2, R2, 0x3e0, RZ, 0xc0, !PT ;  /* 0x000003e002027812 */ /* 0x000fe200078ec0ff */
[----:B------:R-:W-:Y:S01]  /*14f0*/  IMAD.MOV.U32 R178, RZ, RZ, 0x1 ;  /* 0x00000001ffb27424 */ /* 0x000fe200078e00ff */
[----:B------:R-:W-:Y:S01]  /*1500*/  ULDC.64 UR12, c[0x0][0x228] ;  /* 0x00008a00000c7ab9 */ /* 0x000fe20000000a00 */
[----:B------:R-:W-:Y:S01]  /*1510*/  VIADDMNMX R0, R0, UR5, RZ, !PT ;  /* 0x0000000500007c46 */ /* 0x000fe2000f8001ff */
[----:B------:R-:W-:Y:S01]  /*1520*/  ULOP3.LUT UR4, UR4, 0x3fffffe0, URZ, 0xc0, !UPT ;  /* 0x3fffffe004047892 */ /* 0x000fe2000f8ec03f */
[----:B------:R-:W-:Y:S01]  /*1530*/  IADD3 R2, RZ, -R2, RZ ;  /* 0x80000002ff027210 */ /* 0x000fe20007ffe0ff */
[----:B------:R-:W-:Y:S01]  /*1540*/  ULDC.64 UR14, c[0x0][0x230] ;  /* 0x00008c00000e7ab9 */ /* 0x000fe20000000a00 */
[----:B------:R-:W-:Y:S01]  /*1550*/  VIMNMX R0, R0, 0x20, PT ;  /* 0x0000002000007848 */ /* 0x000fe20003fe0100 */
[----:B------:R-:W-:Y:S01]  /*1560*/  ULDC.64 UR8, c[0x0][0x210] ;  /* 0x0000840000087ab9 */ /* 0x000fe20000000a00 */
[----:B------:R-:W-:Y:S01]  /*1570*/  VIADDMNMX R2, R2, UR5, RZ, !PT ;  /* 0x0000000502027c46 */ /* 0x000fe2000f8001ff */
[----:B------:R-:W-:-:S02]  /*1580*/  ULDC.U8 UR5, c[0x0][0x2a0] ;  /* 0x0000a80000057ab9 */ /* 0x000fc40000000000 */
[----:B------:R-:W-:Y:S01]  /*1590*/  VIADD R0, R0, UR4 ;  /* 0x0000000400007c36 */ /* 0x000fe20008000000 */
[----:B------:R-:W-:Y:S01]  /*15a0*/  VIMNMX R2, R2, 0x20, PT ;  /* 0x0000002002027848 */ /* 0x000fe20003fe0100 */
[----:B------:R-:W-:-:S03]  /*15b0*/  UISETP.NE.AND UP0, UPT, UR5, URZ, UPT ;  /* 0x0000003f0500728c */ /* 0x000fc6000bf05270 */
[----:B------:R-:W-:Y:S02]  /*15c0*/  SHF.L.U32 R0, R0, 0x3, RZ ;  /* 0x0000000300007819 */ /* 0x000fe400000006ff */
[----:B------:R-:W-:Y:S01]  /*15d0*/  IADD3 R2, R2, UR4, RZ ;  /* 0x0000000402027c10 */ /* 0x000fe2000fffe0ff */
[----:B------:R-:W-:Y:S01]  /*15e0*/  ULDC UR4, c[0x0][0x290] ;  /* 0x0000a40000047ab9 */ /* 0x000fe20000000800 */
[----:B------:R-:W-:-:S04]  /*15f0*/  I2FP.F32.U32 R0, R0 ;  /* 0x0000000000007245 */ /* 0x000fc80000201000 */
[----:B------:R0:W1:Y:S02]  /*1600*/  MUFU.RCP R252, R0 ;  /* 0x0000000000fc7308 */ /* 0x0000640000001000 */
[----:B0-----:R-:W-:-:S05]  /*1610*/  IMAD.SHL.U32 R0, R2, 0x8, RZ ;  /* 0x0000000802007824 */ /* 0x001fca00078e00ff */
[----:B------:R0:W-:Y:S02]  /*1620*/  STL [R1+0xf0], R0 ;  /* 0x0000f00001007387 */ /* 0x0001e40000100800 */
.L_x_9839:
[----:B------:R-:W-:Y:S01]  /*1630*/  IMAD R5, R6, UR11, RZ ;  /* 0x0000000b06057c24 */ /* 0x000fe2000f8e02ff */
[----:B------:R-:W-:Y:S01]  /*1640*/  LOP3.LUT R149, R251, 0x7f, RZ, 0xc0, !PT ;  /* 0x0000007ffb957812 */ /* 0x000fe200078ec0ff */
[----:B------:R-:W-:Y:S03]  /*1650*/  BSSY B0, `(.L_x_9586) ;  /* 0x00000aa000007945 */ /* 0x000fe60003800000 */
[----:B------:R-:W-:-:S04]  /*1660*/  SHF.R.S32.HI R148, RZ, 0x1f, R5 ;  /* 0x0000001fff947819 */ /* 0x000fc80000011405 */
[----:B------:R-:W-:-:S04]  /*1670*/  LEA.HI R5, R148, R5, RZ, 0x3 ;  /* 0x0000000594057211 */ /* 0x000fc800078f18ff */
[----:B------:R-:W-:-:S04]  /*1680*/  LEA.HI.SX32 R5, R5, R149, 0x1d ;  /* 0x0000009505057211 */ /* 0x000fc800078feaff */
[----:B------:R-:W-:Y:S01]  /*1690*/  MOV R177, R5 ;  /* 0x0000000500b17202 */ /* 0x000fe20000000f00 */
[----:B-----5:R-:W-:Y:S06]  /*16a0*/  @!P1 BRA `(.L_x_9587) ;  /* 0x0000000800909947 */ /* 0x020fec0003800000 */
[----:B------:R-:W-:Y:S01]  /*16b0*/  ISETP.NE.U32.AND P2, PT, RZ, UR12, PT ;  /* 0x0000000cff007c0c */ /* 0x000fe2000bf45070 */
[----:B------:R-:W2:Y:S03]  /*16c0*/  LDC.64 R148, c[0x0][0x220] ;  /* 0x00008800ff947b82 */ /* 0x000ea60000000a00 */
[----:B------:R-:W-:-:S13]  /*16d0*/  ISETP.NE.AND.EX P2, PT, RZ, UR13, PT, P2 ;  /* 0x0000000dff007c0c */ /* 0x000fda000bf45320 */
[----:B------:R-:W-:-:S04]  /*16e0*/  @P2 LEA R20, P3, R5, UR12, 0x4 ;  /* 0x0000000c05142c11 */ /* 0x000fc8000f8620ff */
[----:B------:R-:W-:-:S05]  /*16f0*/  @P2 LEA.HI.X R21, R5, UR13, RZ, 0x4, P3 ;  /* 0x0000000d05152c11 */ /* 0x000fca00098f24ff */
[----:B------:R3:W5:Y:S01]  /*1700*/  @P2 LDG.E.128 R136, desc[UR6][R20.64] ;  /* 0x0000000614882981 */ /* 0x000762000c1e1d00 */
[----:B------:R-:W-:-:S04]  /*1710*/  ISETP.NE.U32.AND P2, PT, RZ, UR14, PT ;  /* 0x0000000eff007c0c */ /* 0x000fc8000bf45070 */
[----:B------:R-:W-:-:S13]  /*1720*/  ISETP.NE.AND.EX P2, PT, RZ, UR15, PT, P2 ;  /* 0x0000000fff007c0c */ /* 0x000fda000bf45320 */
[----:B---3--:R-:W-:-:S04]  /*1730*/  @P2 LEA R20, P3, R5, UR14, 0x4 ;  /* 0x0000000e05142c11 */ /* 0x008fc8000f8620ff */
[----:B------:R-:W-:-:S05]  /*1740*/  @P2 LEA.HI.X R21, R5, UR15, RZ, 0x4, P3 ;  /* 0x0000000f05152c11 */ /* 0x000fca00098f24ff */
[----:B------:R2:W5:Y:S02]  /*1750*/  @P2 LDG.E.128 R140, desc[UR6][R20.64] ;  /* 0x00000006148c2981 */ /* 0x000564000c1e1d00 */
[----:B--2---:R-:W-:-:S05]  /*1760*/  IMAD.WIDE.U32 R20, R5, 0x10, R148 ;  /* 0x0000001005147825 */ /* 0x004fca00078e0094 */
        /* <DEDUP_REMOVED lines=11> */
.L_x_9589:
[----:B-----5:R-:W-:-:S05]  /*1820*/  SHF.L.U32 R20, R140, 0x10, RZ ;  /* 0x000000108c147819 */ /* 0x020fca00000006ff */
[----:B------:R-:W-:Y:S01]  /*1830*/  FADD.FTZ R4, R20, R4 ;  /* 0x0000000414047221 */ /* 0x000fe20000010000 */
[----:B------:R-:W-:Y:S06]  /*1840*/  BRA `(.L_x_9590) ;  /* 0x0000000000107947 */ /* 0x000fec0003800000 */
.L_x_9588:
[----:B-----5:R-:W-:-:S04]  /*1850*/  IMAD.U32 R20, R136, 0x10000, RZ ;  /* 0x0001000088147824 */ /* 0x020fc800078e00ff */
[----:B------:R-:W-:Y:S01]  /*1860*/  FADD.FTZ R4, R20, R4 ;  /* 0x0000000414047221 */ /* 0x000fe20000010000 */
[----:B------:R-:W-:-:S05]  /*1870*/  @P2 SHF.L.U32 R20, R140, 0x10, RZ ;  /* 0x000000108c142819 */ /* 0x000fca00000006ff */
[----:B------:R-:W-:-:S07]  /*1880*/  @P2 FADD.FTZ R4, R20, R4 ;  /* 0x0000000414042221 */ /* 0x000fce0000010000 */
.L_x_9590:
[----:B------:R-:W-:-:S04]  /*1890*/  F2FP.BF16.F32.PACK_AB R20, RZ, R4 ;  /* 0x00000004ff14723e */ /* 0x000fc800000010ff */
[----:B------:R-:W-:-:S07]  /*18a0*/  PRMT R144, R20, 0x7610, R144 ;  /* 0x0000761014907816 */ /* 0x000fce0000000090 */
.L_x_9591:
[----:B------:R-:W-:Y:S01]  /*18b0*/  IMAD.U32 R21, R21, 0x10000, RZ ;  /* 0x0001000015157824 */ /* 0x000fe200078e00ff */
[----:B------:R-:W-:Y:S06]  /*18c0*/  @P3 BRA `(.L_x_9592) ;  /* 0x0000000000243947 */ /* 0x000fec0003800000 */
[----:B------:R-:W-:-:S04]  /*18d0*/  ISETP.NE.U32.AND P4, PT, RZ, UR14, PT ;  /* 0x0000000eff007c0c */ /* 0x000fc8000bf85070 */
[----:B------:R-:W-:-:S13]  /*18e0*/  ISETP.NE.AND.EX P4, PT, RZ, UR15, PT, P4 ;  /* 0x0000000fff007c0c */ /* 0x000fda000bf85340 */
[----:B------:R-:W-:Y:S05]  /*18f0*/  @P4 BRA `(.L_x_9593) ;  /* 0x0000000000084947 */ /* 0x000fea0003800000 */
[----:B------:R-:W-:Y:S05]  /*1900*/  @P0 BRA `(.L_x_9594) ;  /* 0x00000000002c0947 */ /* 0x000fea0003800000 */
[----:B------:R-:W-:Y:S05]  /*1910*/  BRA `(.L_x_9595) ;  /* 0x0000000000307947 */ /* 0x000fea0003800000 */
.L_x_9593:
[----:B-----5:R-:W-:-:S04]  /*1920*/  PRMT R20, R140, 0x7632, R20 ;  /* 0x000076328c147816 */ /* 0x020fc80000000014 */
[----:B------:R-:W-:-:S05]  /*1930*/  SHF.L.U32 R20, R20, 0x10, RZ ;  /* 0x0000001014147819 */ /* 0x000fca00000006ff */
[----:B------:R-:W-:Y:S01]  /*1940*/  FADD.FTZ R21, R20, R21 ;  /* 0x0000001514157221 */ /* 0x000fe20000010000 */
[----:B------:R-:W-:Y:S06]  /*1950*/  BRA `(.L_x_9594) ;  /* 0x0000000000187947 */ /* 0x000fec0003800000 */
.L_x_9592:
[----:B-----5:R-:W-:-:S05]  /*1960*/  PRMT R20, R136, 0x7632, R20 ;  /* 0x0000763288147816 */ /* 0x020fca0000000014 */
[----:B------:R-:W-:-:S04]  /*1970*/  IMAD.U32 R20, R20, 0x10000, RZ ;  /* 0x0001000014147824 */ /* 0x000fc800078e00ff */
[----:B------:R-:W-:Y:S01]  /*1980*/  FADD.FTZ R21, R20, R21 ;  /* 0x0000001514157221 */ /* 0x000fe20000010000 */
[----:B------:R-:W-:-:S04]  /*1990*/  @P2 PRMT R20, R140, 0x7632, R20 ;  /* 0x000076328c142816 */ /* 0x000fc80000000014 */
[----:B------:R-:W-:-:S05]  /*19a0*/  @P2 SHF.L.U32 R20, R20, 0x10, RZ ;  /* 0x0000001014142819 */ /* 0x000fca00000006ff */
[----:B------:R-:W-:-:S07]  /*19b0*/  @P2 FADD.FTZ R21, R20, R21 ;  /* 0x0000001514152221 */ /* 0x000fce0000010000 */
.L_x_9594:
[----:B------:R-:W-:-:S04]  /*19c0*/  F2FP.BF16.F32.PACK_AB R20, RZ, R21 ;  /* 0x00000015ff14723e */ /* 0x000fc800000010ff */
[----:B------:R-:W-:-:S07]  /*19d0*/  PRMT R144, R144, 0x5410, R20 ;  /* 0x0000541090907816 */ /* 0x000fce0000000014 */
.L_x_9595:
        /* <DEDUP_REMOVED lines=8> */
.L_x_9597:
[----:B-----5:R-:W-:-:S05]  /*1a60*/  SHF.L.U32 R148, R141, 0x10, RZ ;  /* 0x000000108d947819 */ /* 0x020fca00000006ff */
[----:B------:R-:W-:Y:S01]  /*1a70*/  FADD.FTZ R20, R148, R20 ;  /* 0x0000001494147221 */ /* 0x000fe20000010000 */
[----:B------:R-:W-:Y:S06]  /*1a80*/  BRA `(.L_x_9598) ;  /* 0x0000000000107947 */ /* 0x000fec0003800000 */
.L_x_9596:
[----:B-----5:R-:W-:-:S04]  /*1a90*/  IMAD.U32 R148, R137, 0x10000, RZ ;  /* 0x0001000089947824 */ /* 0x020fc800078e00ff */
[----:B------:R-:W-:Y:S01]  /*1aa0*/  FADD.FTZ R20, R148, R20 ;  /* 0x0000001494147221 */ /* 0x000fe20000010000 */
[----:B------:R-:W-:-:S05]  /*1ab0*/  @P2 SHF.L.U32 R148, R141, 0x10, RZ ;  /* 0x000000108d942819 */ /* 0x000fca00000006ff */
[----:B------:R-:W-:-:S07]  /*1ac0*/  @P2 FADD.FTZ R20, R148, R20 ;  /* 0x0000001494142221 */ /* 0x000fce0000010000 */
.L_x_9598:
[----:B------:R-:W-:-:S04]  /*1ad0*/  F2FP.BF16.F32.PACK_AB R148, RZ, R20 ;  /* 0x00000014ff94723e */ /* 0x000fc800000010ff */
[----:B------:R-:W-:-:S07]  /*1ae0*/  PRMT R145, R148, 0x7610, R145 ;  /* 0x0000761094917816 */ /* 0x000fce0000000091 */
.L_x_9599:
[----:B------:R-:W-:Y:S01]  /*1af0*/  IMAD.U32 R155, R149, 0x10000, RZ ;  /* 0x00010000959b7824 */ /* 0x000fe200078e00ff */
[----:B------:R-:W-:Y:S06]  /*1b00*/  @P3 BRA `(.L_x_9600) ;  /* 0x0000000000243947 */ /* 0x000fec0003800000 */
[----:B------:R-:W-:-:S04]  /*1b10*/  ISETP.NE.U32.AND P4, PT, RZ, UR14, PT ;  /* 0x0000000eff007c0c */ /* 0x000fc8000bf85070 */
[----:B------:R-:W-:-:S13]  /*1b20*/  ISETP.NE.AND.EX P4, PT, RZ, UR15, PT, P4 ;  /* 0x0000000fff007c0c */ /* 0x000fda000bf85340 */
[----:B------:R-:W-:Y:S05]  /*1b30*/  @P4 BRA `(.L_x_9601) ;  /* 0x0000000000084947 */ /* 0x000fea0003800000 */
[----:B------:R-:W-:Y:S05]  /*1b40*/  @P0 BRA `(.L_x_9602) ;  /* 0x00000000002c0947 */ /* 0x000fea0003800000 */
[----:B------:R-:W-:Y:S05]  /*1b50*/  BRA `(.L_x_9603) ;  /* 0x0000000000307947 */ /* 0x000fea0003800000 */
.L_x_9601:
[----:B-----5:R-:W-:-:S04]  /*1b60*/  PRMT R148, R141, 0x7632, R148 ;  /* 0x000076328d947816 */ /* 0x020fc80000000094 */
[----:B------:R-:W-:-:S05]  /*1b70*/  SHF.L.U32 R148, R148, 0x10, RZ ;  /* 0x0000001094947819 */ /* 0x000fca00000006ff */
[----:B------:R-:W-:Y:S01]  /*1b80*/  FADD.FTZ R155, R148, R155 ;  /* 0x0000009b949b7221 */ /* 0x000fe20000010000 */
[----:B------:R-:W-:Y:S06]  /*1b90*/  BRA `(.L_x_9602) ;  /* 0x0000000000187947 */ /* 0x000fec0003800000 */
.L_x_9600:
[----:B-----5:R-:W-:-:S05]  /*1ba0*/  PRMT R148, R137, 0x7632, R148 ;  /* 0x0000763289947816 */ /* 0x020fca0000000094 */
[----:B------:R-:W-:-:S04]  /*1bb0*/  IMAD.U32 R148, R148, 0x10000, RZ ;  /* 0x0001000094947824 */ /* 0x000fc800078e00ff */
[----:B------:R-:W-:Y:S01]  /*1bc0*/  FADD.FTZ R155, R148, R155 ;  /* 0x0000009b949b7221 */ /* 0x000fe20000010000 */
[----:B------:R-:W-:-:S04]  /*1bd0*/  @P2 PRMT R148, R141, 0x7632, R148 ;  /* 0x000076328d942816 */ /* 0x000fc80000000094 */
[----:B------:R-:W-:-:S05]  /*1be0*/  @P2 SHF.L.U32 R148, R148, 0x10, RZ ;  /* 0x0000001094942819 */ /* 0x000fca00000006ff */
[----:B------:R-:W-:-:S07]  /*1bf0*/  @P2 FADD.FTZ R155, R148, R155 ;  /* 0x0000009b949b2221 */ /* 0x000fce0000010000 */
.L_x_9602:
[----:B------:R-:W-:-:S04]  /*1c00*/  F2FP.BF16.F32.PACK_AB R148, RZ, R155 ;  /* 0x0000009bff94723e */ /* 0x000fc800000010ff */
[----:B------:R-:W-:-:S07]  /*1c10*/  PRMT R145, R145, 0x5410, R148 ;  /* 0x0000541091917816 */ /* 0x000fce0000000094 */
.L_x_9603:
        /* <DEDUP_REMOVED lines=8> */
.L_x_9605:
[----:B-----5:R-:W-:-:S05]  /*1ca0*/  SHF.L.U32 R148, R142, 0x10, RZ ;  /* 0x000000108e947819 */ /* 0x020fca00000006ff */
[----:B------:R-:W-:Y:S01]  /*1cb0*/  FADD.FTZ R154, R148, R154 ;  /* 0x0000009a949a7221 */ /* 0x000fe20000010000 */
[----:B------:R-:W-:Y:S06]  /*1cc0*/  BRA `(.L_x_9606) ;  /* 0x0000000000107947 */ /* 0x000fec0003800000 */
.L_x_9604:
[----:B-----5:R-:W-:-:S04]  /*1cd0*/  IMAD.U32 R148, R138, 0x10000, RZ ;  /* 0x000100008a947824 */ /* 0x020fc800078e00ff */
[----:B------:R-:W-:Y:S01]  /*1ce0*/  FADD.FTZ R154, R148, R154 ;  /* 0x0000009a949a7221 */ /* 0x000fe20000010000 */
[----:B------:R-:W-:-:S05]  /*1cf0*/  @P2 SHF.L.U32 R148, R142, 0x10, RZ ;  /* 0x000000108e942819 */ /* 0x000fca00000006ff */
[----:B------:R-:W-:-:S07]  /*1d00*/  @P2 FADD.FTZ R154, R148, R154 ;  /* 0x0000009a949a2221 */ /* 0x000fce0000010000 */
.L_x_9606:
[----:B------:R-:W-:-:S04]  /*1d10*/  F2FP.BF16.F32.PACK_AB R148, RZ, R154 ;  /* 0x0000009aff94723e */ /* 0x000fc800000010ff */
[----:B------:R-:W-:-:S07]  /*1d20*/  PRMT R146, R148, 0x7610, R146 ;  /* 0x0000761094927816 */ /* 0x000fce0000000092 */
.L_x_9607:
[----:B------:R-:W-:Y:S01]  /*1d30*/  IMAD.U32 R170, R150, 0x10000, RZ ;  /* 0x0001000096aa7824 */ /* 0x000fe200078e00ff */
[----:B------:R-:W-:Y:S06]  /*1d40*/  @P3 BRA `(.L_x_9608) ;  /* 0x0000000000243947 */ /* 0x000fec0003800000 */
[----:B------:R-:W-:-:S04]  /*1d50*/  ISETP.NE.U32.AND P4, PT, RZ, UR14, PT ;  /* 0x0000000eff007c0c */ /* 0x000fc8000bf85070 */
[----:B------:R-:W-:-:S13]  /*1d60*/  ISETP.NE.AND.EX P4, PT, RZ, UR15, PT, P4 ;  /* 0x0000000fff007c0c */ /* 0x000fda000bf85340 */
[----:B------:R-:W-:Y:S05]  /*1d70*/  @P4 BRA `(.L_x_9609) ;  /* 0x0000000000084947 */ /* 0x000fea0003800000 */
[----:B------:R-:W-:Y:S05]  /*1d80*/  @P0 BRA `(.L_x_9610) ;  /* 0x00000000002c0947 */ /* 0x000fea0003800000 */
[----:B------:R-:W-:Y:S05]  /*1d90*/  BRA `(.L_x_9611) ;  /* 0x0000000000307947 */ /* 0x000fea0003800000 */
.L_x_9609:
[----:B-----5:R-:W-:-:S04]  /*1da0*/  PRMT R148, R142, 0x7632, R148 ;  /* 0x000076328e947816 */ /* 0x020fc80000000094 */
[----:B------:R-:W-:-:S05]  /*1db0*/  SHF.L.U32 R148, R148, 0x10, RZ ;  /* 0x0000001094947819 */ /* 0x000fca00000006ff */
[----:B------:R-:W-:Y:S01]  /*1dc0*/  FADD.FTZ R170, R148, R170 ;  /* 0x000000aa94aa7221 */ /* 0x000fe20000010000 */
[----:B------:R-:W-:Y:S06]  /*1dd0*/  BRA `(.L_x_9610) ;  /* 0x0000000000187947 */ /* 0x000fec0003800000 */
.L_x_9608:
[----:B-----5:R-:W-:-:S05]  /*1de0*/  PRMT R148, R138, 0x7632, R148 ;  /* 0x000076328a947816 */ /* 0x020fca0000000094 */
[----:B------:R-:W-:-:S04]  /*1df0*/  IMAD.U32 R148, R148, 0x10000, RZ ;  /* 0x0001000094947824 */ /* 0x000fc800078e00ff */
[----:B------:R-:W-:Y:S01]  /*1e00*/  FADD.FTZ R170, R148, R170 ;  /* 0x000000aa94aa7221 */ /* 0x000fe20000010000 */
[----:B------:R-:W-:-:S04]  /*1e10*/  @P2 PRMT R148, R142, 0x7632, R148 ;  /* 0x000076328e942816 */ /* 0x000fc80000000094 */
[----:B------:R-:W-:-:S05]  /*1e20*/  @P2 SHF.L.U32 R148, R148, 0x10, RZ ;  /* 0x0000001094942819 */ /* 0x000fca00000006ff */
[----:B------:R-:W-:-:S07]  /*1e30*/  @P2 FADD.FTZ R170, R148, R170 ;  /* 0x000000aa94aa2221 */ /* 0x000fce0000010000 */
.L_x_9610:
[----:B------:R-:W-:-:S04]  /*1e40*/  F2FP.BF16.F32.PACK_AB R148, RZ, R170 ;  /* 0x000000aaff94723e */ /* 0x000fc800000010ff */
[----:B------:R-:W-:-:S07]  /*1e50*/  PRMT R146, R146, 0x5410, R148 ;  /* 0x0000541092927816 */ /* 0x000fce0000000094 */
.L_x_9611:
        /* <DEDUP_REMOVED lines=8> */
.L_x_9613:
[----:B-----5:R-:W-:-:S05]  /*1ee0*/  SHF.L.U32 R148, R143, 0x10, RZ ;  /* 0x000000108f947819 */ /* 0x020fca00000006ff */
[----:B------:R-:W-:Y:S01]  /*1ef0*/  FADD.FTZ R169, R148, R169 ;  /* 0x000000a994a97221 */ /* 0x000fe20000010000 */
[----:B------:R-:W-:Y:S06]  /*1f00*/  BRA `(.L_x_9614) ;  /* 0x0000000000107947 */ /* 0x000fec0003800000 */
.L_x_9612:
[----:B-----5:R-:W-:-:S04]  /*1f10*/  IMAD.U32 R148, R139, 0x10000, RZ ;  /* 0x000100008b947824 */ /* 0x020fc800078e00ff */
[----:B------:R-:W-:Y:S01]  /*1f20*/  FADD.FTZ R169, R148, R169 ;  /* 0x000000a994a97221 */ /* 0x000fe20000010000 */
[----:B------:R-:W-:-:S05]  /*1f30*/  @P2 SHF.L.U32 R148, R143, 0x10, RZ ;  /* 0x000000108f942819 */ /* 0x000fca00000006ff */
[----:B------:R-:W-:-:S07]  /*1f40*/  @P2 FADD.FTZ R169, R148, R169 ;  /* 0x000000a994a92221 */ /* 0x000fce0000010000 */
.L_x_9614:
[----:B------:R-:W-:-:S04]  /*1f50*/  F2FP.BF16.F32.PACK_AB R148, RZ, R169 ;  /* 0x000000a9ff94723e */ /* 0x000fc800000010ff */
[----:B------:R-:W-:-:S07]  /*1f60*/  PRMT R147, R148, 0x7610, R147 ;  /* 0x0000761094937816 */ /* 0x000fce0000000093 */
.L_x_9615:
[----:B------:R-:W-:Y:S01]  /*1f70*/  IMAD.U32 R171, R151, 0x10000, RZ ;  /* 0x0001000097ab7824 */ /* 0x000fe200078e00ff */
[----:B------:R-:W-:Y:S06]  /*1f80*/  @P3 BRA `(.L_x_9616) ;  /* 0x0000000000243947 */ /* 0x000fec0003800000 */
[----:B------:R-:W-:-:S04]  /*1f90*/  ISETP.NE.U32.AND P2, PT, RZ, UR14, PT ;  /* 0x0000000eff007c0c */ /* 0x000fc8000bf45070 */
[----:B------:R-:W-:-:S13]  /*1fa0*/  ISETP.NE.AND.EX P2, PT, RZ, UR15, PT, P2 ;  /* 0x0000000fff007c0c */ /* 0x000fda000bf45320 */
[----:B------:R-:W-:Y:S05]  /*1fb0*/  @P2 BRA `(.L_x_9617) ;  /* 0x0000000000082947 */ /* 0x000fea0003800000 */
[----:B------:R-:W-:Y:S05]  /*1fc0*/  @P0 BRA `(.L_x_9618) ;  /* 0x00000000002c0947 */ /* 0x000fea0003800000 */
[----:B------:R-:W-:Y:S05]  /*1fd0*/  BRA `(.L_x_9619) ;  /* 0x0000000000307947 */ /* 0x000fea0003800000 */
.L_x_9617:
[----:B-----5:R-:W-:-:S04]  /*1fe0*/  PRMT R148, R143, 0x7632, R148 ;  /* 0x000076328f947816 */ /* 0x020fc80000000094 */
[----:B------:R-:W-:-:S05]  /*1ff0*/  SHF.L.U32 R148, R148, 0x10, RZ ;  /* 0x0000001094947819 */ /* 0x000fca00000006ff */
[----:B------:R-:W-:Y:S01]  /*2000*/  FADD.FTZ R171, R148, R171 ;  /* 0x000000ab94ab7221 */ /* 0x000fe20000010000 */
[----:B------:R-:W-:Y:S06]  /*2010*/  BRA `(.L_x_9618) ;  /* 0x0000000000187947 */ /* 0x000fec0003800000 */
.L_x_9616:
[----:B-----5:R-:W-:-:S05]  /*2020*/  PRMT R148, R139, 0x7632, R148 ;  /* 0x000076328b947816 */ /* 0x020fca0000000094 */
[----:B------:R-:W-:-:S04]  /*2030*/  IMAD.U32 R148, R148, 0x10000, RZ ;  /* 0x0001000094947824 */ /* 0x000fc800078e00ff */
[----:B------:R-:W-:Y:S01]  /*2040*/  FADD.FTZ R171, R148, R171 ;  /* 0x000000ab94ab7221 */ /* 0x000fe20000010000 */
[----:B------:R-:W-:-:S04]  /*2050*/  @P2 PRMT R148, R143, 0x7632, R148 ;  /* 0x000076328f942816 */ /* 0x000fc80000000094 */
[----:B------:R-:W-:-:S05]  /*2060*/  @P2 SHF.L.U32 R148, R148, 0x10, RZ ;  /* 0x0000001094942819 */ /* 0x000fca00000006ff */
[----:B------:R-:W-:-:S07]  /*2070*/  @P2 FADD.FTZ R171, R148, R171 ;  /* 0x000000ab94ab2221 */ /* 0x000fce0000010000 */
.L_x_9618:
[----:B------:R-:W-:-:S04]  /*2080*/  F2FP.BF16.F32.PACK_AB R148, RZ, R171 ;  /* 0x000000abff94723e */ /* 0x000fc800000010ff */
[----:B------:R-:W-:-:S07]  /*2090*/  PRMT R147, R147, 0x5410, R148 ;  /* 0x0000541093937816 */ /* 0x000fce0000000094 */
.L_x_9619:
[----:B------:R-:W2:Y:S01]  /*20a0*/  @P0 LDC.64 R148, c[0x0][0x238] ;  /* 0x00008e00ff940b82 */ /* 0x000ea20000000a00 */
[C---:B------:R-:W-:Y:S01]  /*20b0*/  VIADD R177, R5.reuse, 0x80 ;  /* 0x0000008005b17836 */ /* 0x040fe20000000000 */
[----:B--2---:R-:W-:-:S04]  /*20c0*/  @P0 LEA R148, P2, R5, R148, 0x4 ;  /* 0x0000009405940211 */ /* 0x004fc800078420ff */
[----:B------:R-:W-:-:S05]  /*20d0*/  @P0 LEA.HI.X R149, R5, R149, RZ, 0x4, P2 ;  /* 0x0000009505950211 */ /* 0x000fca00010f24ff */
[----:B------:R2:W-:Y:S04]  /*20e0*/  @P0 STG.E.128 desc[UR6][R148.64], R144 ;  /* 0x0000009094000986 */ /* 0x0005e8000c101d06 */
.L_x_9587:
[----:B------:R-:W-:Y:S05]  /*20f0*/  BSYNC B0 ;  /* 0x0000000000007941 */ /* 0x000fea0003800000 */
.L_x_9586:
[----:B------:R-:W-:Y:S01]  /*2100*/  ISETP.GE.U32.AND P2, PT, R8, 0x100, PT ;  /* 0x000001000800780c */ /* 0x000fe20003f46070 */
[----:B------:R-:W-:-:S12]  /*2110*/  BSSY B0, `(.L_x_9620) ;  /* 0x00000a6000007945 */ /* 0x000fd80003800000 */
[----:B------:R-:W-:Y:S05]  /*2120*/  @!P2 BRA `(.L_x_9621) ;  /* 0x000000080090a947 */ /* 0x000fea0003800000 */
[----:B------:R-:W-:Y:S01]  /*2130*/  ISETP.NE.U32.AND P2, PT, RZ, UR12, PT ;  /* 0x0000000cff007c0c */ /* 0x000fe2000bf45070 */
[----:B--2---:R-:W2:Y:S03]  /*2140*/  LDC.64 R148, c[0x0][0x220] ;  /* 0x00008800ff947b82 */ /* 0x004ea60000000a00 */
[----:B------:R-:W-:-:S13]  /*2150*/  ISETP.NE.AND.EX P2, PT, RZ, UR13, PT, P2 ;  /* 0x0000000dff007c0c */ /* 0x000fda000bf45320 */
[----:B------:R-:W-:-:S04]  /*2160*/  @P2 LEA R18, P3, R177, UR12, 0x4 ;  /* 0x0000000cb1122c11 */ /* 0x000fc8000f8620ff */
[----:B------:R-:W-:-:S05]  /*2170*/  @P2 LEA.HI.X R19, R177, UR13, RZ, 0x4, P3 ;  /* 0x0000000db1132c11 */ /* 0x000fca00098f24ff */
[----:B-----5:R3:W5:Y:S01]  /*2180*/  @P2 LDG.E.128 R136, desc[UR6][R18.64] ;  /* 0x0000000612882981 */ /* 0x020762000c1e1d00 */
        /* <DEDUP_REMOVED lines=17> */
.L_x_9623:
[----:B-----5:R-:W-:-:S04]  /*22a0*/  IMAD.U32 R18, R140, 0x10000, RZ ;  /* 0x000100008c127824 */ /* 0x020fc800078e00ff */
[----:B------:R-:W-:Y:S01]  /*22b0*/  FADD.FTZ R3, R18, R3 ;  /* 0x0000000312037221 */ /* 0x000fe20000010000 */
[----:B------:R-:W-:Y:S06]  /*22c0*/  BRA `(.L_x_9624) ;  /* 0x0000000000107947 */ /* 0x000fec0003800000 */
.L_x_9622:
[----:B-----5:R-:W-:-:S05]  /*22d0*/  SHF.L.U32 R18, R136, 0x10, RZ ;  /* 0x0000001088127819 */ /* 0x020fca00000006ff */
[----:B------:R-:W-:Y:S01]  /*22e0*/  FADD.FTZ R3, R18, R3 ;  /* 0x0000000312037221 */ /* 0x000fe20000010000 */
[----:B------:R-:W-:-:S04]  /*22f0*/  @P2 IMAD.U32 R18, R140, 0x10000, RZ ;  /* 0x000100008c122824 */ /* 0x000fc800078e00ff */
[----:B------:R-:W-:-:S07]  /*2300*/  @P2 FADD.FTZ R3, R18, R3 ;  /* 0x0000000312032221 */ /* 0x000fce0000010000 */
.L_x_9624:
[----:B------:R-:W-:-:S04]  /*2310*/  F2FP.BF16.F32.PACK_AB R18, RZ, R3 ;  /* 0x00000003ff12723e */ /* 0x000fc800000010ff */
[----:B------:R-:W-:-:S07]  /*2320*/  PRMT R144, R18, 0x7610, R144 ;  /* 0x0000761012907816 */ /* 0x000fce0000000090 */
.L_x_9625:
[----:B------:R-:W-:Y:S01]  /*2330*/  SHF.L.U32 R19, R19, 0x10, RZ ;  /* 0x0000001013137819 */ /* 0x000fe200000006ff */
[----:B------:R-:W-:Y:S06]  /*2340*/  @P3 BRA `(.L_x_9626) ;  /* 0x0000000000243947 */ /* 0x000fec0003800000 */
[----:B------:R-:W-:-:S04]  /*2350*/  ISETP.NE.U32.AND P4, PT, RZ, UR14, PT ;  /* 0x0000000eff007c0c */ /* 0x000fc8000bf85070 */
[----:B------:R-:W-:-:S13]  /*2360*/  ISETP.NE.AND.EX P4, PT, RZ, UR15, PT, P4 ;  /* 0x0000000fff007c0c */ /* 0x000fda000bf85340 */
[----:B------:R-:W-:Y:S05]  /*2370*/  @P4 BRA `(.L_x_9627) ;  /* 0x0000000000084947 */ /* 0x000fea0003800000 */
[----:B------:R-:W-:Y:S05]  /*2380*/  @P0 BRA `(.L_x_9628) ;  /* 0x00000000002c0947 */ /* 0x000fea0003800000 */
[----:B------:R-:W-:Y:S05]  /*2390*/  BRA `(.L_x_9629) ;  /* 0x0000000000307947 */ /* 0x000fea0003800000 */
.L_x_9627:
[----:B-----5:R-:W-:-:S05]  /*23a0*/  PRMT R18, R140, 0x7632, R18 ;  /* 0x000076328c127816 */ /* 0x020fca0000000012 */
[----:B------:R-:W-:-:S04]  /*23b0*/  IMAD.U32 R18, R18, 0x10000, RZ ;  /* 0x0001000012127824 */ /* 0x000fc800078e00ff */
[----:B------:R-:W-:Y:S01]  /*23c0*/  FADD.FTZ R19, R18, R19 ;  /* 0x0000001312137221 */ /* 0x000fe20000010000 */
[----:B------:R-:W-:Y:S06]  /*23d0*/  BRA `(.L_x_9628) ;  /* 0x0000000000187947 */ /* 0x000fec0003800000 */
.L_x_9626:
[----:B-----5:R-:W-:-:S04]  /*23e0*/  PRMT R18, R136, 0x7632, R18 ;  /* 0x0000763288127816 */ /* 0x020fc80000000012 */
[----:B------:R-:W-:-:S05]  /*23f0*/  SHF.L.U32 R18, R18, 0x10, RZ ;  /* 0x0000001012127819 */ /* 0x000fca00000006ff */
[----:B------:R-:W-:Y:S01]  /*2400*/  FADD.FTZ R19, R18, R19 ;  /* 0x0000001312137221 */ /* 0x000fe20000010000 */
[----:B------:R-:W-:-:S05]  /*2410*/  @P2 PRMT R18, R140, 0x7632, R18 ;  /* 0x000076328c122816 */ /* 0x000fca0000000012 */
[----:B------:R-:W-:-:S04]  /*2420*/  @P2 IMAD.U32 R18, R18, 0x10000, RZ ;  /* 0x0001000012122824 */ /* 0x000fc800078e00ff */
[----:B------:R-:W-:-:S07]  /*2430*/  @P2 FADD.FTZ R19, R18, R19 ;  /* 0x0000001312132221 */ /* 0x000fce0000010000 */
.L_x_9628:
[----:B------:R-:W-:-:S04]  /*2440*/  F2FP.BF16.F32.PACK_AB R18, RZ, R19 ;  /* 0x00000013ff12723e */ /* 0x000fc800000010ff */
[----:B------:R-:W-:-:S07]  /*2450*/  PRMT R144, R144, 0x5410, R18 ;  /* 0x0000541090907816 */ /* 0x000fce0000000012 */
.L_x_9629:
        /* <DEDUP_REMOVED lines=8> */
.L_x_9631:
[----:B-----5:R-:W-:-:S04]  /*24e0*/  IMAD.U32 R148, R141, 0x10000, RZ ;  /* 0x000100008d947824 */ /* 0x020fc800078e00ff */
[----:B------:R-:W-:Y:S01]  /*24f0*/  FADD.FTZ R18, R148, R18 ;  /* 0x0000001294127221 */ /* 0x000fe20000010000 */
[----:B------:R-:W-:Y:S06]  /*2500*/  BRA `(.L_x_9632) ;  /* 0x0000000000107947 */ /* 0x000fec0003800000 */
.L_x_9630:
[----:B-----5:R-:W-:-:S05]  /*2510*/  SHF.L.U32 R148, R137, 0x10, RZ ;  /* 0x0000001089947819 */ /* 0x020fca00000006ff */
[----:B------:R-:W-:Y:S01]  /*2520*/  FADD.FTZ R18, R148, R18 ;  /* 0x0000001294127221 */ /* 0x000fe20000010000 */
[----:B------:R-:W-:-:S04]  /*2530*/  @P2 IMAD.U32 R148, R141, 0x10000, RZ ;  /* 0x000100008d942824 */ /* 0x000fc800078e00ff */
[----:B------:R-:W-:-:S07]  /*2540*/  @P2 FADD.FTZ R18, R148, R18 ;  /* 0x0000001294122221 */ /* 0x000fce0000010000 */
.L_x_9632:
[----:B------:R-:W-:-:S04]  /*2550*/  F2FP.BF16.F32.PACK_AB R148, RZ, R18 ;  /* 0x00000012ff94723e */ /* 0x000fc800000010ff */
[----:B------:R-:W-:-:S07]  /*2560*/  PRMT R145, R148, 0x7610, R145 ;  /* 0x0000761094917816 */ /* 0x000fce0000000091 */
.L_x_9633:
[----:B------:R-:W-:Y:S01]  /*2570*/  SHF.L.U32 R153, R149, 0x10, RZ ;  /* 0x0000001095997819 */ /* 0x000fe200000006ff */
[----:B------:R-:W-:Y:S06]  /*2580*/  @P3 BRA `(.L_x_9634) ;  /* 0x0000000000243947 */ /* 0x000fec0003800000 */
[----:B------:R-:W-:-:S04]  /*2590*/  ISETP.NE.U32.AND P4, PT, RZ, UR14, PT ;  /* 0x0000000eff007c0c */ /* 0x000fc8000bf85070 */
[----:B------:R-:W-:-:S13]  /*25a0*/  ISETP.NE.AND.EX P4, PT, RZ, UR15, PT, P4 ;  /* 0x0000000fff007c0c */ /* 0x000fda000bf85340 */
[----:B------:R-:W-:Y:S05]  /*25b0*/  @P4 BRA `(.L_x_9635) ;  /* 0x0000000000084947 */ /* 0x000fea0003800000 */
[----:B------:R-:W-:Y:S05]  /*25c0*/  @P0 BRA `(.L_x_9636) ;  /* 0x00000000002c0947 */ /* 0x000fea0003800000 */
[----:B------:R-:W-:Y:S05]  /*25d0*/  BRA `(.L_x_9637) ;  /* 0x0000000000307947 */ /* 0x000fea0003800000 */
.L_x_9635:
[----:B-----5:R-:W-:-:S05]  /*25e0*/  PRMT R148, R141, 0x7632, R148 ;  /* 0x000076328d947816 */ /* 0x020fca0000000094 */
[----:B------:R-:W-:-:S04]  /*25f0*/  IMAD.U32 R148, R148, 0x10000, RZ ;  /* 0x0001000094947824 */ /* 0x000fc800078e00ff */
[----:B------:R-:W-:Y:S01]  /*2600*/  FADD.FTZ R153, R148, R153 ;  /* 0x0000009994997221 */ /* 0x000fe20000010000 */
[----:B------:R-:W-:Y:S06]  /*2610*/  BRA `(.L_x_9636) ;  /* 0x0000000000187947 */ /* 0x000fec0003800000 */
.L_x_9634:
[----:B-----5:R-:W-:-:S04]  /*2620*/  PRMT R148, R137, 0x7632, R148 ;  /* 0x0000763289947816 */ /* 0x020fc80000000094 */
[----:B------:R-:W-:-:S05]  /*2630*/  SHF.L.U32 R148, R148, 0x10, RZ ;  /* 0x0000001094947819 */ /* 0x000fca00000006ff */
[----:B------:R-:W-:Y:S01]  /*2640*/  FADD.FTZ R153, R148, R153 ;  /* 0x0000009994997221 */ /* 0x000fe20000010000 */
[----:B------:R-:W-:-:S05]  /*2650*/  @P2 PRMT R148, R141, 0x7632, R148 ;  /* 0x000076328d942816 */ /* 0x000fca0000000094 */
[----:B------:R-:W-:-:S04]  /*2660*/  @P2 IMAD.U32 R148, R148, 0x10000, RZ ;  /* 0x0001000094942824 */ /* 0x000fc800078e00ff */
[----:B------:R-:W-:-:S07]  /*2670*/  @P2 FADD.FTZ R153, R148, R153 ;  /* 0x0000009994992221 */ /* 0x000fce0000010000 */
.L_x_9636:
[----:B------:R-:W-:-:S04]  /*2680*/  F2FP.BF16.F32.PACK_AB R148, RZ, R153 ;  /* 0x00000099ff94723e */ /* 0x000fc800000010ff */
[----:B------:R-:W-:-:S07]  /*2690*/  PRMT R145, R145, 0x5410, R148 ;  /* 0x0000541091917816 */ /* 0x000fce0000000094 */
.L_x_9637:
        /* <DEDUP_REMOVED lines=8> */
.L_x_9639:
[----:B-----5:R-:W-:-:S04]  /*2720*/  IMAD.U32 R148, R142, 0x10000, RZ ;  /* 0x000100008e947824 */ /* 0x020fc800078e00ff */
[----:B------:R-:W-:Y:S01]  /*2730*/  FADD.FTZ R152, R148, R152 ;  /* 0x0000009894987221 */ /* 0x000fe20000010000 */
[----:B------:R-:W-:Y:S06]  /*2740*/  BRA `(.L_x_9640) ;  /* 0x0000000000107947 */ /* 0x000fec0003800000 */
.L_x_9638:
[----:B-----5:R-:W-:-:S05]  /*2750*/  SHF.L.U32 R148, R138, 0x10, RZ ;  /* 0x000000108a947819 */ /* 0x020fca00000006ff */
[----:B------:R-:W-:Y:S01]  /*2760*/  FADD.FTZ R152, R148, R152 ;  /* 0x0000009894987221 */ /* 0x000fe20000010000 */
[----:B------:R-:W-:-:S04]  /*2770*/  @P2 IMAD.U32 R148, R142, 0x10000, RZ ;  /* 0x000100008e942824 */ /* 0x000fc800078e00ff */
[----:B------:R-:W-:-:S07]  /*2780*/  @P2 FADD.FTZ R152, R148, R152 ;  /* 0x0000009894982221 */ /* 0x000fce0000010000 */
.L_x_9640:
[----:B------:R-:W-:-:S04]  /*2790*/  F2FP.BF16.F32.PACK_AB R148, RZ, R152 ;  /* 0x00000098ff94723e */ /* 0x000fc800000010ff */
[----:B------:R-:W-:-:S07]  /*27a0*/  PRMT R146, R148, 0x7610, R146 ;  /* 0x0000761094927816 */ /* 0x000fce0000000092 */
.L_x_9641:
[----:B------:R-:W-:Y:S01]  /*27b0*/  SHF.L.U32 R168, R150, 0x10, RZ ;  /* 0x0000001096a87819 */ /* 0x000fe200000006ff */
[----:B------:R-:W-:Y:S06]  /*27c0*/  @P3 BRA `(.L_x_9642) ;  /* 0x0000000000243947 */ /* 0x000fec0003800000 */
[----:B------:R-:W-:-:S04]  /*27d0*/  ISETP.NE.U32.AND P4, PT, RZ, UR14, PT ;  /* 0x0000000eff007c0c */ /* 0x000fc8000bf85070 */
[----:B------:R-:W-:-:S13]  /*27e0*/  ISETP.NE.AND.EX P4, PT, RZ, UR15, PT, P4 ;  /* 0x0000000fff007c0c */ /* 0x000fda000bf85340 */
[----:B------:R-:W-:Y:S05]  /*27f0*/  @P4 BRA `(.L_x_9643) ;  /* 0x0000000000084947 */ /* 0x000fea0003800000 */
[----:B------:R-:W-:Y:S05]  /*2800*/  @P0 BRA `(.L_x_9644) ;  /* 0x00000000002c0947 */ /* 0x000fea0003800000 */
[----:B------:R-:W-:Y:S05]  /*2810*/  BRA `(.L_x_9645) ;  /* 0x0000000000307947 */ /* 0x000fea0003800000 */
.L_x_9643:
[----:B-----5:R-:W-:-:S05]  /*2820*/  PRMT R148, R142, 0x7632, R148 ;  /* 0x000076328e947816 */ /* 0x020fca0000000094 */
[----:B------:R-:W-:-:S04]  /*2830*/  IMAD.U32 R148, R148, 0x10000, RZ ;  /* 0x0001000094947824 */ /* 0x000fc800078e00ff */
[----:B------:R-:W-:Y:S01]  /*2840*/  FADD.FTZ R168, R148, R168 ;  /* 0x000000a894a87221 */ /* 0x000fe20000010000 */
[----:B------:R-:W-:Y:S06]  /*2850*/  BRA `(.L_x_9644) ;  /* 0x0000000000187947 */ /* 0x000fec0003800000 */
.L_x_9642:
[----:B-----5:R-:W-:-:S04]  /*2860*/  PRMT R148, R138, 0x7632, R148 ;  /* 0x000076328a947816 */ /* 0x020fc80000000094 */
[----:B------:R-:W-:-:S05]  /*2870*/  SHF.L.U32 R148, R148, 0x10, RZ ;  /* 0x0000001094947819 */ /* 0x000fca00000006ff */
[----:B------:R-:W-:Y:S01]  /*2880*/  FADD.FTZ R168, R148, R168 ;  /* 0x000000a894a87221 */ /* 0x000fe20000010000 */
[----:B------:R-:W-:-:S05]  /*2890*/  @P2 PRMT R148, R142, 0x7632, R148 ;  /* 0x000076328e942816 */ /* 0x000fca0000000094 */
[----:B------:R-:W-:-:S04]  /*28a0*/  @P2 IMAD.U32 R148, R148, 0x10000, RZ ;  /* 0x0001000094942824 */ /* 0x000fc800078e00ff */
[----:B------:R-:W-:-:S07]  /*28b0*/  @P2 FADD.FTZ R168, R148, R168 ;  /* 0x000000a894a82221 */ /* 0x000fce0000010000 */
.L_x_9644:
[----:B------:R-:W-:-:S04]  /*28c0*/  F2FP.BF16.F32.PACK_AB R148, RZ, R168 ;  /* 0x000000a8ff94723e */ /* 0x000fc800000010ff */
[----:B------:R-:W-:-:S07]  /*28d0*/  PRMT R146, R146, 0x5410, R148 ;  /* 0x0000541092927816 */ /* 0x000fce0000000094 */
.L_x_9645:
        /* <DEDUP_REMOVED lines=8> */
.L_x_9647:
[----:B-----5:R-:W-:-:S04]  /*2960*/  IMAD.U32 R148, R143, 0x10000, RZ ;  /* 0x000100008f947824 */ /* 0x020fc800078e00ff */
[----:B------:R-:W-:Y:S01]  /*2970*/  FADD.FTZ R167, R148, R167 ;  /* 0x000000a794a77221 */ /* 0x000fe20000010000 */
[----:B------:R-:W-:Y:S06]  /*2980*/  BRA `(.L_x_9648) ;  /* 0x0000000000107947 */ /* 0x000fec0003800000 */
.L_x_9646:
[----:B-----5:R-:W-:-:S05]  /*2990*/  SHF.L.U32 R148, R139, 0x10, RZ ;  /* 0x000000108b947819 */ /* 0x020fca00000006ff */
[----:B------:R-:W-:Y:S01]  /*29a0*/  FADD.FTZ R167, R148, R167 ;  /* 0x000000a794a77221 */ /* 0x000fe20000010000 */
[----:B------:R-:W-:-:S04]  /*29b0*/  @P2 IMAD.U32 R148, R143, 0x10000, RZ ;  /* 0x000100008f942824 */ /* 0x000fc800078e00ff */
[----:B------:R-:W-:-:S07]  /*29c0*/  @P2 FADD.FTZ R167, R148, R167 ;  /* 0x000000a794a72221 */ /* 0x000fce0000010000 */
.L_x_9648:
[----:B------:R-:W-:-:S04]  /*29d0*/  F2FP.BF16.F32.PACK_AB R148, RZ, R167 ;  /* 0x000000a7ff94723e */ /* 0x000fc800000010ff */
[----:B------:R-:W-:-:S07]  /*29e0*/  PRMT R147, R148, 0x7610, R147 ;  /* 0x0000761094937816 */ /* 0x000fce0000000093 */
.L_x_9649:
[----:B------:R-:W-:Y:S01]  /*29f0*/  SHF.L.U32 R172, R151, 0x10, RZ ;  /* 0x0000001097ac7819 */ /* 0x000fe200000006ff */
[----:B------:R-:W-:Y:S06]  /*2a00*/  @P3 BRA `(.L_x_9650) ;  /* 0x0000000000243947 */ /* 0x000fec0003800000 */
[----:B------:R-:W-:-:S04]  /*2a10*/  ISETP.NE.U32.AND P2, PT, RZ, UR14, PT ;  /* 0x0000000eff007c0c */ /* 0x000fc8000bf45070 */
[----:B------:R-:W-:-:S13]  /*2a20*/  ISETP.NE.AND.EX P2, PT, RZ, UR15, PT, P2 ;  /* 0x0000000fff007c0c */ /* 0x000fda000bf45320 */
[----:B------:R-:W-:Y:S05]  /*2a30*/  @P2 BRA `(.L_x_9651) ;  /* 0x0000000000082947 */ /* 0x000fea0003800000 */
[----:B------:R-:W-:Y:S05]  /*2a40*/  @P0 BRA `(.L_x_9652) ;  /* 0x00000000002c0947 */ /* 0x000fea0003800000 */
[----:B------:R-:W-:Y:S05]  /*2a50*/  BRA `(.L_x_9653) ;  /* 0x0000000000307947 */ /* 0x000fea0003800000 */
.L_x_9651:
[----:B-----5:R-:W-:-:S05]  /*2a60*/  PRMT R148, R143, 0x7632, R148 ;  /* 0x000076328f947816 */ /* 0x020fca0000000094 */
[----:B------:R-:W-:-:S04]  /*2a70*/  IMAD.U32 R148, R148, 0x10000, RZ ;  /* 0x0001000094947824 */ /* 0x000fc800078e00ff */
[----:B------:R-:W-:Y:S01]  /*2a80*/  FADD.FTZ R172, R148, R172 ;  /* 0x000000ac94ac7221 */ /* 0x000fe20000010000 */
[----:B------:R-:W-:Y:S06]  /*2a90*/  BRA `(.L_x_9652) ;  /* 0x0000000000187947 */ /* 0x000fec0003800000 */
.L_x_9650:
[----:B-----5:R-:W-:-:S04]  /*2aa0*/  PRMT R148, R139, 0x7632, R148 ;  /* 0x000076328b947816 */ /* 0x020fc80000000094 */
[----:B------:R-:W-:-:S05]  /*2ab0*/  SHF.L.U32 R148, R148, 0x10, RZ ;  /* 0x0000001094947819 */ /* 0x000fca00000006ff */
[----:B------:R-:W-:Y:S01]  /*2ac0*/  FADD.FTZ R172, R148, R172 ;  /* 0x000000ac94ac7221 */ /* 0x000fe20000010000 */
[----:B------:R-:W-:-:S05]  /*2ad0*/  @P2 PRMT R148, R143, 0x7632, R148 ;  /* 0x000076328f942816 */ /* 0x000fca0000000094 */
[----:B------:R-:W-:-:S04]  /*2ae0*/  @P2 IMAD.U32 R148, R148, 0x10000, RZ ;  /* 0x0001000094942824 */ /* 0x000fc800078e00ff */
[----:B------:R-:W-:-:S07]  /*2af0*/  @P2 FADD.FTZ R172, R148, R172 ;  /* 0x000000ac94ac2221 */ /* 0x000fce0000010000 */
.L_x_9652:
[----:B------:R-:W-:-:S04]  /*2b00*/  F2FP.BF16.F32.PACK_AB R148, RZ, R172 ;  /* 0x000000acff94723e */ /* 0x000fc800000010ff */
[----:B------:R-:W-:-:S07]  /*2b10*/  PRMT R147, R147, 0x5410, R148 ;  /* 0x0000541093937816 */ /* 0x000fce0000000094 */
.L_x_9653:
[----:B------:R-:W2:Y:S02]  /*2b20*/  @P0 LDC.64 R148, c[0x0][0x238] ;  /* 0x00008e00ff940b82 */ /* 0x000ea40000000a00 */
[----:B--2---:R-:W-:-:S04]  /*2b30*/  @P0 LEA R148, P2, R177, R148, 0x4 ;  /* 0x00000094b1940211 */ /* 0x004fc800078420ff */
[C---:B------:R-:W-:Y:S02]  /*2b40*/  @P0 LEA.HI.X R149, R177.reuse, R149, RZ, 0x4, P2 ;  /* 0x00000095b1950211 */ /* 0x040fe400010f24ff */
[----:B------:R-:W-:-:S03]  /*2b50*/  IADD3 R177, R177, 0x80, RZ ;  /* 0x00000080b1b17810 */ /* 0x000fc60007ffe0ff */
[----:B------:R3:W-:Y:S04]  /*2b60*/  @P0 STG.E.128 desc[UR6][R148.64], R144 ;  /* 0x0000009094000986 */ /* 0x0007e8000c101d06 */
.L_x_9621:
[----:B------:R-:W-:Y:S05]  /*2b70*/  BSYNC B0 ;  /* 0x0000000000007941 */ /* 0x000fea0003800000 */
.L_x_9620:
[----:B------:R-:W-:Y:S01]  /*2b80*/  ISETP.GE.U32.AND P2, PT, R8, 0x180, PT ;  /* 0x000001800800780c */ /* 0x000fe20003f46070 */
[----:B------:R-:W-:-:S12]  /*2b90*/  BSSY B0, `(.L_x_9654) ;  /* 0x00000a6000007945 */ /* 0x000fd80003800000 */
[----:B------:R-:W-:Y:S05]  /*2ba0*/  @!P2 BRA `(.L_x_9655) ;  /* 0x000000080090a947 */ /* 0x000fea0003800000 */
[----:B------:R-:W-:Y:S01]  /*2bb0*/  ISETP.NE.U32.AND P2, PT, RZ, UR12, PT ;  /* 0x0000000cff007c0c */ /* 0x000fe2000bf45070 */
[----:B------:R-:W4:Y:S03]  /*2bc0*/  LDC.64 R32, c[0x0][0x220] ;  /* 0x00008800ff207b82 */ /* 0x000f260000000a00 */
[----:B------:R-:W-:-:S13]  /*2bd0*/  ISETP.NE.AND.EX P2, PT, RZ, UR13, PT, P2 ;  /* 0x0000000dff007c0c */ /* 0x000fda000bf45320 */
[----:B------:R-:W-:-:S04]  /*2be0*/  @P2 LEA R16, P3, R177, UR12, 0x4 ;  /* 0x0000000cb1102c11 */ /* 0x000fc8000f8620ff */
[----:B------:R-:W-:-:S05]  /*2bf0*/  @P2 LEA.HI.X R17, R177, UR13, RZ, 0x4, P3 ;  /* 0x0000000db1112c11 */ /* 0x000fca00098f24ff */
[----:B-----5:R0:W5:Y:S01]  /*2c00*/  @P2 LDG.E.128 R136, desc[UR6][R16.64] ;  /* 0x0000000610882981 */ /* 0x020162000c1e1d00 */
[----:B------:R-:W-:-:S04]  /*2c10*/  ISETP.NE.U32.AND P2, PT, RZ, UR14, PT ;  /* 0x0000000eff007c0c */ /* 0x000fc8000bf45070 */
[----:B------:R-:W-:-:S13]  /*2c20*/  ISETP.NE.AND.EX P2, PT, RZ, UR15, PT, P2 ;  /* 0x0000000fff007c0c */ /* 0x000fda000bf45320 */
[----:B0-----:R-:W-:-:S04]  /*2c30*/  @P2 LEA R16, P3, R177, UR14, 0x4 ;  /* 0x0000000eb1102c11 */ /* 0x001fc8000f8620ff */
[----:B------:R-:W-:-:S05]  /*2c40*/  @P2 LEA.HI.X R17, R177, UR15, RZ, 0x4, P3 ;  /* 0x0000000fb1112c11 */ /* 0x000fca00098f24ff */
[----:B------:R4:W5:Y:S02]  /*2c50*/  @P2 LDG.E.128 R140, desc[UR6][R16.64] ;  /* 0x00000006108c2981 */ /* 0x000964000c1e1d00 */
[----:B----4-:R-:W-:-:S05]  /*2c60*/  IMAD.WIDE.U32 R16, R177, 0x10, R32 ;  /* 0x00000010b1107825 */ /* 0x010fca00078e0020 */
[----:B------:R-:W4:Y:S01]  /*2c70*/  LDG.E.128 R32, desc[UR6][R16.64] ;  /* 0x0000000610207981 */ /* 0x000f22000c1e1d00 */
[----:B------:R-:W-:-:S04]  /*2c80*/  ISETP.NE.U32.AND P3, PT, RZ, UR12, PT ;  /* 0x0000000cff007c0c */ /* 0x000fc8000bf65070 */
[----:B------:R-:W-:Y:S01]  /*2c90*/  ISETP.NE.AND.EX P3, PT, RZ, UR13, PT, P3 ;  /* 0x0000000dff007c0c */ /* 0x000fe2000bf65330 */
[C---:B----4-:R-:W-:Y:S01]  /*2ca0*/  IMAD.U32 R2, R32.reuse, 0x10000, RZ ;  /* 0x0001000020027824 */ /* 0x050fe200078e00ff */
[----:B------:R-:W-:-:S11]  /*2cb0*/  PRMT R17, R32, 0x7632, R17 ;  /* 0x0000763220117816 */ /* 0x000fd60000000011 */
[----:B------:R-:W-:Y:S05]  /*2cc0*/  @P3 BRA `(.L_x_9656) ;  /* 0x0000000000203947 */ /* 0x000fea0003800000 */
[----:B------:R-:W-:-:S04]  /*2cd0*/  ISETP.NE.U32.AND P4, PT, RZ, UR14, PT ;  /* 0x0000000eff007c0c */ /* 0x000fc8000bf85070 */
[----:B------:R-:W-:-:S13]  /*2ce0*/  ISETP.NE.AND.EX P4, PT, RZ, UR15, PT, P4 ;  /* 0x0000000fff007c0c */ /* 0x000fda000bf85340 */
[----:B------:R-:W-:Y:S05]  /*2cf0*/  @P4 BRA `(.L_x_9657) ;  /* 0x0000000000084947 */ /* 0x000fea0003800000 */
[----:B------:R-:W-:Y:S05]  /*2d00*/  @P0 BRA `(.L_x_9658) ;  /* 0x0000000000200947 */ /* 0x000fea0003800000 */
[----:B------:R-:W-:Y:S05]  /*2d10*/  BRA `(.L_x_9659) ;  /* 0x0000000000247947 */ /* 0x000fea0003800000 */
.L_x_9657:
[----:B-----5:R-:W-:-:S05]  /*2d20*/  SHF.L.U32 R16, R140, 0x10, RZ ;  /* 0x000000108c107819 */ /* 0x020fca00000006ff */
[----:B------:R-:W-:Y:S01]  /*2d30*/  FADD.FTZ R2, R16, R2 ;  /* 0x0000000210027221 */ /* 0x000fe20000010000 */
[----:B------:R-:W-:Y:S06]  /*2d40*/  BRA `(.L_x_9658) ;  /* 0x0000000000107947 */ /* 0x000fec0003800000 */
.L_x_9656:
[----:B-----5:R-:W-:-:S04]  /*2d50*/  IMAD.U32 R16, R136, 0x10000, RZ ;  /* 0x0001000088107824 */ /* 0x020fc800078e00ff */
[----:B------:R-:W-:Y:S01]  /*2d60*/  FADD.FTZ R2, R16, R2 ;  /* 0x0000000210027221 */ /* 0x000fe20000010000 */
[----:B------:R-:W-:-:S05]  /*2d70*/  @P2 SHF.L.U32 R16, R140, 0x10, RZ ;  /* 0x000000108c102819 */ /* 0x000fca00000006ff */
[----:B------:R-:W-:-:S07]  /*2d80*/  @P2 FADD.FTZ R2, R16, R2 ;  /* 0x0000000210022221 */ /* 0x000fce0000010000 */
.L_x_9658:
[----:B------:R-:W-:-:S04]  /*2d90*/  F2FP.BF16.F32.PACK_AB R16, RZ, R2 ;  /* 0x00000002ff10723e */ /* 0x000fc800000010ff */
[----:B--23--:R-:W-:-:S07]  /*2da0*/  PRMT R144, R16, 0x7610, R144 ;  /* 0x0000761010907816 */ /* 0x00cfce0000000090 */
.L_x_9659:
[----:B------:R-:W-:Y:S01]  /*2db0*/  IMAD.U32 R17, R17, 0x10000, RZ ;  /* 0x0001000011117824 */ /* 0x000fe200078e00ff */
[----:B------:R-:W-:Y:S06]  /*2dc0*/  @P3 BRA `(.L_x_9660) ;  /* 0x0000000000243947 */ /* 0x000fec0003800000 */
[----:B------:R-:W-:-:S04]  /*2dd0*/  ISETP.NE.U32.AND P4, PT, RZ, UR14, PT ;  /* 0x0000000eff007c0c */ /* 0x000fc8000bf85070 */
[----:B------:R-:W-:-:S13]  /*2de0*/  ISETP.NE.AND.EX P4, PT, RZ, UR15, PT, P4 ;  /* 0x0000000fff007c0c */ /* 0x000fda000bf85340 */
[----:B------:R-:W-:Y:S05]  /*2df0*/  @P4 BRA `(.L_x_9661) ;  /* 0x0000000000084947 */ /* 0x000fea0003800000 */
[----:B------:R-:W-:Y:S05]  /*2e00*/  @P0 BRA `(.L_x_9662) ;  /* 0x00000000002c0947 */ /* 0x000fea0003800000 */
[----:B------:R-:W-:Y:S05]  /*2e10*/  BRA `(.L_x_9663) ;  /* 0x0000000000307947 */ /* 0x000fea0003800000 */
.L_x_9661:
[----:B-----5:R-:W-:-:S04]  /*2e20*/  PRMT R16, R140, 0x7632, R16 ;  /* 0x000076328c107816 */ /* 0x020fc80000000010 */
[----:B------:R-:W-:-:S05]  /*2e30*/  SHF.L.U32 R16, R16, 0x10, RZ ;  /* 0x0000001010107819 */ /* 0x000fca00000006ff */
[----:B------:R-:W-:Y:S01]  /*2e40*/  FADD.FTZ R17, R16, R17 ;  /* 0x0000001110117221 */ /* 0x000fe20000010000 */
[----:B------:R-:W-:Y:S06]  /*2e50*/  BRA `(.L_x_9662) ;  /* 0x0000000000187947 */ /* 0x000fec0003800000 */
.L_x_9660:
[----:B-----5:R-:W-:-:S05]  /*2e60*/  PRMT R16, R136, 0x7632, R16 ;  /* 0x0000763288107816 */ /* 0x020fca0000000010 */
[----:B------:R-:W-:-:S04]  /*2e70*/  IMAD.U32 R16, R16, 0x10000, RZ ;  /* 0x0001000010107824 */ /* 0x000fc800078e00ff */
[----:B------:R-:W-:Y:S01]  /*2e80*/  FADD.FTZ R17, R16, R17 ;  /* 0x0000001110117221 */ /* 0x000fe20000010000 */
[----:B------:R-:W-:-:S04]  /*2e90*/  @P2 PRMT R16, R140, 0x7632, R16 ;  /* 0x000076328c102816 */ /* 0x000fc80000000010 */
[----:B------:R-:W-:-:S05]  /*2ea0*/  @P2 SHF.L.U32 R16, R16, 0x10, RZ ;  /* 0x0000001010102819 */ /* 0x000fca00000006ff */
[----:B------:R-:W-:-:S07]  /*2eb0*/  @P2 FADD.FTZ R17, R16, R17 ;  /* 0x0000001110112221 */ /* 0x000fce0000010000 */
.L_x_9662:
[----:B------:R-:W-:-:S04]  /*2ec0*/  F2FP.BF16.F32.PACK_AB R16, RZ, R17 ;  /* 0x00000011ff10723e */ /* 0x000fc800000010ff */
[----:B--23--:R-:W-:-:S07]  /*2ed0*/  PRMT R144, R144, 0x5410, R16 ;  /* 0x0000541090907816 */ /* 0x00cfce0000000010 */
.L_x_9663:
        /* <DEDUP_REMOVED lines=8> */
.L_x_9665:
[----:B-----5:R-:W-:-:S05]  /*2f60*/  SHF.L.U32 R32, R141, 0x10, RZ ;  /* 0x000000108d207819 */ /* 0x020fca00000006ff */
[----:B------:R-:W-:Y:S01]  /*2f70*/  FADD.FTZ R16, R32, R16 ;  /* 0x0000001020107221 */ /* 0x000fe20000010000 */
[----:B------:R-:W-:Y:S06]  /*2f80*/  BRA `(.L_x_9666) ;  /* 0x0000000000107947 */ /* 0x000fec0003800000 */
.L_x_9664:
[----:B-----5:R-:W-:-:S04]  /*2f90*/  IMAD.U32 R32, R137, 0x10000, RZ ;  /* 0x0001000089207824 */ /* 0x020fc800078e00ff */
[----:B------:R-:W-:Y:S01]  /*2fa0*/  FADD.FTZ R16, R32, R16 ;  /* 0x0000001020107221 */ /* 0x000fe20000010000 */
[----:B------:R-:W-:-:S05]  /*2fb0*/  @P2 SHF.L.U32 R32, R141, 0x10, RZ ;  /* 0x000000108d202819 */ /* 0x000fca00000006ff */
[----:B------:R-:W-:-:S07]  /*2fc0*/  @P2 FADD.FTZ R16, R32, R16 ;  /* 0x0000001020102221 */ /* 0x000fce0000010000 */
.L_x_9666:
[----:B------:R-:W-:-:S04]  /*2fd0*/  F2FP.BF16.F32.PACK_AB R32, RZ, R16 ;  /* 0x00000010ff20723e */ /* 0x000fc800000010ff */
[----:B--23--:R-:W-:-:S07]  /*2fe0*/  PRMT R145, R32, 0x7610, R145 ;  /* 0x0000761020917816 */ /* 0x00cfce0000000091 */
.L_x_9667:
[----:B------:R-:W-:Y:S01]  /*2ff0*/  IMAD.U32 R33, R33, 0x10000, RZ ;  /* 0x0001000021217824 */ /* 0x000fe200078e00ff */
[----:B------:R-:W-:Y:S06]  /*3000*/  @P3 BRA `(.L_x_9668) ;  /* 0x0000000000243947 */ /* 0x000fec0003800000 */
[----:B------:R-:W-:-:S04]  /*3010*/  ISETP.NE.U32.AND P4, PT, RZ, UR14, PT ;  /* 0x0000000eff007c0c */ /* 0x000fc8000bf85070 */
[----:B------:R-:W-:-:S13]  /*3020*/  ISETP.NE.AND.EX P4, PT, RZ, UR15, PT, P4 ;  /* 0x0000000fff007c0c */ /* 0x000fda000bf85340 */
[----:B------:R-:W-:Y:S05]  /*3030*/  @P4 BRA `(.L_x_9669) ;  /* 0x0000000000084947 */ /* 0x000fea0003800000 */
[----:B------:R-:W-:Y:S05]  /*3040*/  @P0 BRA `(.L_x_9670) ;  /* 0x00000000002c0947 */ /* 0x000fea0003800000 */
[----:B------:R-:W-:Y:S05]  /*3050*/  BRA `(.L_x_9671) ;  /* 0x0000000000307947 */ /* 0x000fea0003800000 */
.L_x_9669:
[----:B-----5:R-:W-:-:S04]  /*3060*/  PRMT R32, R141, 0x7632, R32 ;  /* 0x000076328d207816 */ /* 0x020fc80000000020 */
[----:B------:R-:W-:-:S05]  /*3070*/  SHF.L.U32 R32, R32, 0x10, RZ ;  /* 0x0000001020207819 */ /* 0x000fca00000006ff */
[----:B------:R-:W-:Y:S01]  /*3080*/  FADD.FTZ R33, R32, R33 ;  /* 0x0000002120217221 */ /* 0x000fe20000010000 */
[----:B------:R-:W-:Y:S06]  /*3090*/  BRA `(.L_x_9670) ;  /* 0x0000000000187947 */ /* 0x000fec0003800000 */
.L_x_9668:
[----:B-----5:R-:W-:-:S05]  /*30a0*/  PRMT R32, R137, 0x7632, R32 ;  /* 0x0000763289207816 */ /* 0x020fca0000000020 */
[----:B------:R-:W-:-:S04]  /*30b0*/  IMAD.U32 R32, R32, 0x10000, RZ ;  /* 0x0001000020207824 */ /* 0x000fc800078e00ff */
[----:B------:R-:W-:Y:S01]  /*30c0*/  FADD.FTZ R33, R32, R33 ;  /* 0x0000002120217221 */ /* 0x000fe20000010000 */
[----:B------:R-:W-:-:S04]  /*30d0*/  @P2 PRMT R32, R141, 0x7632, R32 ;  /* 0x000076328d202816 */ /* 0x000fc80000000020 */
[----:B------:R-:W-:-:S05]  /*30e0*/  @P2 SHF.L.U32 R32, R32, 0x10, RZ ;  /* 0x0000001020202819 */ /* 0x000fca00000006ff */
[----:B------:R-:W-:-:S07]  /*30f0*/  @P2 FADD.FTZ R33, R32, R33 ;  /* 0x0000002120212221 */ /* 0x000fce0000010000 */
.L_x_9670:
[----:B------:R-:W-:-:S04]  /*3100*/  F2FP.BF16.F32.PACK_AB R32, RZ, R33 ;  /* 0x00000021ff20723e */ /* 0x000fc800000010ff */
[----:B--23--:R-:W-:-:S07]  /*3110*/  PRMT R145, R145, 0x5410, R32 ;  /* 0x0000541091917816 */ /* 0x00cfce0000000020 */
.L_x_9671:
        /* <DEDUP_REMOVED lines=8> */
.L_x_9673:
[----:B--23-5:R-:W-:-:S05]  /*31a0*/  SHF.L.U32 R148, R142, 0x10, RZ ;  /* 0x000000108e947819 */ /* 0x02cfca00000006ff */
[----:B------:R-:W-:Y:S01]  /*31b0*/  FADD.FTZ R32, R148, R32 ;  /* 0x0000002094207221 */ /* 0x000fe20000010000 */
[----:B------:R-:W-:Y:S06]  /*31c0*/  BRA `(.L_x_9674) ;  /* 0x0000000000107947 */ /* 0x000fec0003800000 */
.L_x_9672:
[----:B--23-5:R-:W-:-:S04]  /*31d0*/  IMAD.U32 R148, R138, 0x10000, RZ ;  /* 0x000100008a947824 */ /* 0x02cfc800078e00ff */
[----:B------:R-:W-:Y:S01]  /*31e0*/  FADD.FTZ R32, R148, R32 ;  /* 0x0000002094207221 */ /* 0x000fe20000010000 */
[----:B------:R-:W-:-:S05]  /*31f0*/  @P2 SHF.L.U32 R148, R142, 0x10, RZ ;  /* 0x000000108e942819 */ /* 0x000fca00000006ff */
[----:B------:R-:W-:-:S07]  /*3200*/  @P2 FADD.FTZ R32, R148, R32 ;  /* 0x0000002094202221 */ /* 0x000fce0000010000 */
.L_x_9674:
[----:B--23--:R-:W-:-:S04]  /*3210*/  F2FP.BF16.F32.PACK_AB R148, RZ, R32 ;  /* 0x00000020ff94723e */ /* 0x00cfc800000010ff */
[----:B------:R-:W-:-:S07]  /*3220*/  PRMT R146, R148, 0x7610, R146 ;  /* 0x0000761094927816 */ /* 0x000fce0000000092 */
.L_x_9675:
[----:B------:R-:W-:Y:S01]  /*3230*/  IMAD.U32 R166, R34, 0x10000, RZ ;  /* 0x0001000022a67824 */ /* 0x000fe200078e00ff */
[----:B------:R-:W-:Y:S06]  /*3240*/  @P3 BRA `(.L_x_9676) ;  /* 0x0000000000243947 */ /* 0x000fec0003800000 */
[----:B------:R-:W-:-:S04]  /*3250*/  ISETP.NE.U32.AND P4, PT, RZ, UR14, PT ;  /* 0x0000000eff007c0c */ /* 0x000fc8000bf85070 */
[----:B------:R-:W-:-:S13]  /*3260*/  ISETP.NE.AND.EX P4, PT, RZ, UR15, PT, P4 ;  /* 0x0000000fff007c0c */ /* 0x000fda000bf85340 */
[----:B------:R-:W-:Y:S05]  /*3270*/  @P4 BRA `(.L_x_9677) ;  /* 0x0000000000084947 */ /* 0x000fea0003800000 */
[----:B------:R-:W-:Y:S05]  /*3280*/  @P0 BRA `(.L_x_9678) ;  /* 0x00000000002c0947 */ /* 0x000fea0003800000 */
[----:B------:R-:W-:Y:S05]  /*3290*/  BRA `(.L_x_9679) ;  /* 0x0000000000307947 */ /* 0x000fea0003800000 */
.L_x_9677:
[----:B-----5:R-:W-:-:S04]  /*32a0*/  PRMT R34, R142, 0x7632, R34 ;  /* 0x000076328e227816 */ /* 0x020fc80000000022 */
[----:B------:R-:W-:-:S05]  /*32b0*/  SHF.L.U32 R34, R34, 0x10, RZ ;  /* 0x0000001022227819 */ /* 0x000fca00000006ff */
[----:B------:R-:W-:Y:S01]  /*32c0*/  FADD.FTZ R166, R34, R166 ;  /* 0x000000a622a67221 */ /* 0x000fe20000010000 */
[----:B------:R-:W-:Y:S06]  /*32d0*/  BRA `(.L_x_9678) ;  /* 0x0000000000187947 */ /* 0x000fec0003800000 */
.L_x_9676:
[----:B-----5:R-:W-:-:S05]  /*32e0*/  PRMT R34, R138, 0x7632, R34 ;  /* 0x000076328a227816 */ /* 0x020fca0000000022 */
[----:B------:R-:W-:-:S04]  /*32f0*/  IMAD.U32 R34, R34, 0x10000, RZ ;  /* 0x0001000022227824 */ /* 0x000fc800078e00ff */
[----:B------:R-:W-:Y:S01]  /*3300*/  FADD.FTZ R166, R34, R166 ;  /* 0x000000a622a67221 */ /* 0x000fe20000010000 */
[----:B------:R-:W-:-:S04]  /*3310*/  @P2 PRMT R34, R142, 0x7632, R34 ;  /* 0x000076328e222816 */ /* 0x000fc80000000022 */
[----:B------:R-:W-:-:S05]  /*3320*/  @P2 SHF.L.U32 R34, R34, 0x10, RZ ;  /* 0x0000001022222819 */ /* 0x000fca00000006ff */
[----:B------:R-:W-:-:S07]  /*3330*/  @P2 FADD.FTZ R166, R34, R166 ;  /* 0x000000a622a62221 */ /* 0x000fce0000010000 */
.L_x_9678:
[----:B------:R-:W-:-:S04]  /*3340*/  F2FP.BF16.F32.PACK_AB R34, RZ, R166 ;  /* 0x000000a6ff22723e */ /* 0x000fc800000010ff */
[----:B--23--:R-:W-:-:S07]  /*3350*/  PRMT R146, R146, 0x5410, R34 ;  /* 0x0000541092927816 */ /* 0x00cfce0000000022 */
.L_x_9679:
        /* <DEDUP_REMOVED lines=8> */
.L_x_9681:
[----:B--23-5:R-:W-:-:S05]  /*33e0*/  SHF.L.U32 R148, R143, 0x10, RZ ;  /* 0x000000108f947819 */ /* 0x02cfca00000006ff */
[----:B------:R-:W-:Y:S01]  /*33f0*/  FADD.FTZ R34, R148, R34 ;  /* 0x0000002294227221 */ /* 0x000fe20000010000 */
[----:B------:R-:W-:Y:S06]  /*3400*/  BRA `(.L_x_9682) ;  /* 0x0000000000107947 */ /* 0x000fec0003800000 */
.L_x_9680:
[----:B--23-5:R-:W-:-:S04]  /*3410*/  IMAD.U32 R148, R139, 0x10000, RZ ;  /* 0x000100008b947824 */ /* 0x02cfc800078e00ff */
[----:B------:R-:W-:Y:S01]  /*3420*/  FADD.FTZ R34, R148, R34 ;  /* 0x0000002294227221 */ /* 0x000fe20000010000 */
[----:B------:R-:W-:-:S05]  /*3430*/  @P2 SHF.L.U32 R148, R143, 0x10, RZ ;  /* 0x000000108f942819 */ /* 0x000fca00000006ff */
[----:B------:R-:W-:-:S07]  /*3440*/  @P2 FADD.FTZ R34, R148, R34 ;  /* 0x0000002294222221 */ /* 0x000fce0000010000 */
.L_x_9682:
[----:B--23--:R-:W-:-:S04]  /*3450*/  F2FP.BF16.F32.PACK_AB R148, RZ, R34 ;  /* 0x00000022ff94723e */ /* 0x00cfc800000010ff */
[----:B------:R-:W-:-:S07]  /*3460*/  PRMT R147, R148, 0x7610, R147 ;  /* 0x0000761094937816 */ /* 0x000fce0000000093 */
.L_x_9683:
[----:B------:R-:W-:Y:S01]  /*3470*/  IMAD.U32 R35, R35, 0x10000, RZ ;  /* 0x0001000023237824 */ /* 0x000fe200078e00ff */
[----:B------:R-:W-:Y:S06]  /*3480*/  @P3 BRA `(.L_x_9684) ;  /* 0x0000000000243947 */ /* 0x000fec0003800000 */
[----:B------:R-:W-:-:S04]  /*3490*/  ISETP.NE.U32.AND P2, PT, RZ, UR14, PT ;  /* 0x0000000eff007c0c */ /* 0x000fc8000bf45070 */
[----:B------:R-:W-:-:S13]  /*34a0*/  ISETP.NE.AND.EX P2, PT, RZ, UR15, PT, P2 ;  /* 0x0000000fff007c0c */ /* 0x000fda000bf45320 */
[----:B------:R-:W-:Y:S05]  /*34b0*/  @P2 BRA `(.L_x_9685) ;  /* 0x0000000000082947 */ /* 0x000fea0003800000 */
[----:B------:R-:W-:Y:S05]  /*34c0*/  @P0 BRA `(.L_x_9686) ;  /* 0x00000000002c0947 */ /* 0x000fea0003800000 */
[----:B------:R-:W-:Y:S05]  /*34d0*/  BRA `(.L_x_9687) ;  /* 0x0000000000307947 */ /* 0x000fea0003800000 */
.L_x_9685:
[----:B--23-5:R-:W-:-:S04]  /*34e0*/  PRMT R148, R143, 0x7632, R148 ;  /* 0x000076328f947816 */ /* 0x02cfc80000000094 */
[----:B------:R-:W-:-:S05]  /*34f0*/  SHF.L.U32 R148, R148, 0x10, RZ ;  /* 0x0000001094947819 */ /* 0x000fca00000006ff */
[----:B------:R-:W-:Y:S01]  /*3500*/  FADD.FTZ R35, R148, R35 ;  /* 0x0000002394237221 */ /* 0x000fe20000010000 */
[----:B------:R-:W-:Y:S06]  /*3510*/  BRA `(.L_x_9686) ;  /* 0x0000000000187947 */ /* 0x000fec0003800000 */
.L_x_9684:
[----:B--23-5:R-:W-:-:S05]  /*3520*/  PRMT R148, R139, 0x7632, R148 ;  /* 0x000076328b947816 */ /* 0x02cfca0000000094 */
[----:B------:R-:W-:-:S04]  /*3530*/  IMAD.U32 R148, R148, 0x10000, RZ ;  /* 0x0001000094947824 */ /* 0x000fc800078e00ff */
[----:B------:R-:W-:Y:S01]  /*3540*/  FADD.FTZ R35, R148, R35 ;  /* 0x0000002394237221 */ /* 0x000fe20000010000 */
[----:B------:R-:W-:-:S04]  /*3550*/  @P2 PRMT R148, R143, 0x7632, R148 ;  /* 0x000076328f942816 */ /* 0x000fc80000000094 */
[----:B------:R-:W-:-:S05]  /*3560*/  @P2 SHF.L.U32 R148, R148, 0x10, RZ ;  /* 0x0000001094942819 */ /* 0x000fca00000006ff */
[----:B------:R-:W-:-:S07]  /*3570*/  @P2 FADD.FTZ R35, R148, R35 ;  /* 0x0000002394232221 */ /* 0x000fce0000010000 */
.L_x_9686:
[----:B--23--:R-:W-:-:S04]  /*3580*/  F2FP.BF16.F32.PACK_AB R148, RZ, R35 ;  /* 0x00000023ff94723e */ /* 0x00cfc800000010ff */
[----:B------:R-:W-:-:S07]  /*3590*/  PRMT R147, R147, 0x5410, R148 ;  /* 0x0000541093937816 */ /* 0x000fce0000000094 */
.L_x_9687:
[----:B--23--:R-:W0:Y:S02]  /*35a0*/  @P0 LDC.64 R148, c[0x0][0x238] ;  /* 0x00008e00ff940b82 */ /* 0x00ce240000000a00 */
[----:B0-----:R-:W-:-:S04]  /*35b0*/  @P0 LEA R148, P2, R177, R148, 0x4 ;  /* 0x00000094b1940211 */ /* 0x001fc800078420ff */
[C---:B------:R-:W-:Y:S01]  /*35c0*/  @P0 LEA.HI.X R149, R177.reuse, R149, RZ, 0x4, P2 ;  /* 0x00000095b1950211 */ /* 0x040fe200010f24ff */
[----:B------:R-:W-:-:S04]  /*35d0*/  VIADD R177, R177, 0x80 ;  /* 0x00000080b1b17836 */ /* 0x000fc80000000000 */
[----:B------:R4:W-:Y:S04]  /*35e0*/  @P0 STG.E.128 desc[UR6][R148.64], R144 ;  /* 0x0000009094000986 */ /* 0x0009e8000c101d06 */
.L_x_9655:
[----:B------:R-:W-:Y:S05]  /*35f0*/  BSYNC B0 ;  /* 0x0000000000007941 */ /* 0x000fea0003800000 */
.L_x_9654:
[----:B------:R-:W-:Y:S01]  /*3600*/  ISETP.GE.U32.AND P2, PT, R8, 0x200, PT ;  /* 0x000002000800780c */ /* 0x000fe20003f46070 */
[----:B------:R-:W-:-:S12]  /*3610*/  BSSY B0, `(.L_x_9688) ;  /* 0x00000a6000007945 */ /* 0x000fd80003800000 */
[----:B------:R-:W-:Y:S05]  /*3620*/  @!P2 BRA `(.L_x_9689) ;  /* 0x000000080090a947 */ /* 0x000fea0003800000 */
[----:B------:R-:W-:Y:S01]  /*3630*/  ISETP.NE.U32.AND P2, PT, RZ, UR12, PT ;  /* 0x0000000cff007c0c */ /* 0x000fe2000bf45070 */
[----:B------:R-:W0:Y:S03]  /*3640*/  LDC.64 R30, c[0x0][0x220] ;  /* 0x00008800ff1e7b82 */ /* 0x000e260000000a00 */
[----:B------:R-:W-:-:S13]  /*3650*/  ISETP.NE.AND.EX P2, PT, RZ, UR13, PT, P2 ;  /* 0x0000000dff007c0c */ /* 0x000fda000bf45320 */
[----:B------:R-:W-:-:S04]  /*3660*/  @P2 LEA R14, P3, R177, UR12, 0x4 ;  /* 0x0000000cb10e2c11 */ /* 0x000fc8000f8620ff */
[----:B------:R-:W-:-:S05]  /*3670*/  @P2 LEA.HI.X R15, R177, UR13, RZ, 0x4, P3 ;  /* 0x0000000db10f2c11 */ /* 0x000fca00098f24ff */
[----:B-----5:R1:W5:Y:S01]  /*3680*/  @P2 LDG.E.128 R136, desc[UR6][R14.64] ;  /* 0x000000060e882981 */ /* 0x020362000c1e1d00 */
[----:B------:R-:W-:-:S04]  /*3690*/  ISETP.NE.U32.AND P2, PT, RZ, UR14, PT ;  /* 0x0000000eff007c0c */ /* 0x000fc8000bf45070 */
[----:B------:R-:W-:-:S13]  /*36a0*/  ISETP.NE.AND.EX P2, PT, RZ, UR15, PT, P2 ;  /* 0x0000000fff007c0c */ /* 0x000fda000bf45320 */
[----:B-1----:R-:W-:-:S04]  /*36b0*/  @P2 LEA R14, P3, R177, UR14, 0x4 ;  /* 0x0000000eb10e2c11 */ /* 0x002fc8000f8620ff */
[----:B------:R-:W-:-:S05]  /*36c0*/  @P2 LEA.HI.X R15, R177, UR15, RZ, 0x4, P3 ;  /* 0x0000000fb10f2c11 */ /* 0x000fca00098f24ff */
[----:B------:R0:W5:Y:S02]  /*36d0*/  @P2 LDG.E.128 R140, desc[UR6][R14.64] ;  /* 0x000000060e8c2981 */ /* 0x000164000c1e1d00 */
[----:B0-----:R-:W-:-:S05]  /*36e0*/  IMAD.WIDE.U32 R14, R177, 0x10, R30 ;  /* 0x00000010b10e7825 */ /* 0x001fca00078e001e */
[----:B--234-:R-:W2:Y:S01]  /*36f0*/  LDG.E.128 R148, desc[UR6][R14.64] ;  /* 0x000000060e947981 */ /* 0x01cea2000c1e1d00 */
        /* <DEDUP_REMOVED lines=10> */
.L_x_9691:
[----:B-----5:R-:W-:-:S04]  /*37a0*/  IMAD.U32 R14, R140, 0x10000, RZ ;  /* 0x000100008c0e7824 */ /* 0x020fc800078e00ff */
[----:B------:R-:W-:Y:S01]  /*37b0*/  FADD.FTZ R0, R14, R0 ;  /* 0x000000000e007221 */ /* 0x000fe20000010000 */
[----:B------:R-:W-:Y:S06]  /*37c0*/  BRA `(.L_x_9692) ;  /* 0x0000000000107947 */ /* 0x000fec0003800000 */
.L_x_9690:
[----:B-----5:R-:W-:-:S05]  /*37d0*/  SHF.L.U32 R14, R136, 0x10, RZ ;  /* 0x00000010880e7819 */ /* 0x020fca00000006ff */
[----:B------:R-:W-:Y:S01]  /*37e0*/  FADD.FTZ R0, R14, R0 ;  /* 0x000000000e007221 */ /* 0x000fe20000010000 */
[----:B------:R-:W-:-:S04]  /*37f0*/  @P2 IMAD.U32 R14, R140, 0x10000, RZ ;  /* 0x000100008c0e2824 */ /* 0x000fc800078e00ff */
[----:B------:R-:W-:-:S07]  /*3800*/  @P2 FADD.FTZ R0, R14, R0 ;  /* 0x000000000e002221 */ /* 0x000fce0000010000 */
.L_x_9692:
[----:B------:R-:W-:-:S04]  /*3810*/  F2FP.BF16.F32.PACK_AB R14, RZ, R0 ;  /* 0x00000000ff0e723e */ /* 0x000fc800000010ff */
[----:B------:R-:W-:-:S07]  /*3820*/  PRMT R144, R14, 0x7610, R144 ;  /* 0x000076100e907816 */ /* 0x000fce0000000090 */
.L_x_9693:
[----:B------:R-:W-:Y:S01]  /*3830*/  SHF.L.U32 R15, R15, 0x10, RZ ;  /* 0x000000100f0f7819 */ /* 0x000fe200000006ff */
[----:B------:R-:W-:Y:S06]  /*3840*/  @P3 BRA `(.L_x_9694) ;  /* 0x0000000000243947 */ /* 0x000fec0003800000 */
[----:B------:R-:W-:-:S04]  /*3850*/  ISETP.NE.U32.AND P4, PT, RZ, UR14, PT ;  /* 0x0000000eff007c0c */ /* 0x000fc8000bf85070 */
[----:B------:R-:W-:-:S13]  /*3860*/  ISETP.NE.AND.EX P4, PT, RZ, UR15, PT, P4 ;  /* 0x0000000fff007c0c */ /* 0x000fda000bf85340 */
[----:B------:R-:W-:Y:S05]  /*3870*/  @P4 BRA `(.L_x_9695) ;  /* 0x0000000000084947 */ /* 0x000fea0003800000 */
[----:B------:R-:W-:Y:S05]  /*3880*/  @P0 BRA `(.L_x_9696) ;  /* 0x00000000002c0947 */ /* 0x000fea0003800000 */
[----:B------:R-:W-:Y:S05]  /*3890*/  BRA `(.L_x_9697) ;  /* 0x0000000000307947 */ /* 0x000fea0003800000 */
.L_x_9695:
[----:B-----5:R-:W-:-:S05]  /*38a0*/  PRMT R14, R140, 0x7632, R14 ;  /* 0x000076328c0e7816 */ /* 0x020fca000000000e */
[----:B------:R-:W-:-:S04]  /*38b0*/  IMAD.U32 R14, R14, 0x10000, RZ ;  /* 0x000100000e0e7824 */ /* 0x000fc800078e00ff */
[----:B------:R-:W-:Y:S01]  /*38c0*/  FADD.FTZ R15, R14, R15 ;  /* 0x0000000f0e0f7221 */ /* 0x000fe20000010000 */
[----:B------:R-:W-:Y:S06]  /*38d0*/  BRA `(.L_x_9696) ;  /* 0x0000000000187947 */ /* 0x000fec0003800000 */
.L_x_9694:
[----:B-----5:R-:W-:-:S04]  /*38e0*/  PRMT R14, R136, 0x7632, R14 ;  /* 0x00007632880e7816 */ /* 0x020fc8000000000e */
[----:B------:R-:W-:-:S05]  /*38f0*/  SHF.L.U32 R14, R14, 0x10, RZ ;  /* 0x000000100e0e7819 */ /* 0x000fca00000006ff */
[----:B------:R-:W-:Y:S01]  /*3900*/  FADD.FTZ R15, R14, R15 ;  /* 0x0000000f0e0f7221 */ /* 0x000fe20000010000 */
[----:B------:R-:W-:-:S05]  /*3910*/  @P2 PRMT R14, R140, 0x7632, R14 ;  /* 0x000076328c0e2816 */ /* 0x000fca000000000e */
[----:B------:R-:W-:-:S04]  /*3920*/  @P2 IMAD.U32 R14, R14, 0x10000, RZ ;  /* 0x000100000e0e2824 */ /* 0x000fc800078e00ff */
[----:B------:R-:W-:-:S07]  /*3930*/  @P2 FADD.FTZ R15, R14, R15 ;  /* 0x0000000f0e0f2221 */ /* 0x000fce0000010000 */
.L_x_9696:
[----:B------:R-:W-:-:S04]  /*3940*/  F2FP.BF16.F32.PACK_AB R14, RZ, R15 ;  /* 0x0000000fff0e723e */ /* 0x000fc800000010ff */
[----:B------:R-:W-:-:S07]  /*3950*/  PRMT R144, R144, 0x5410, R14 ;  /* 0x0000541090907816 */ /* 0x000fce000000000e */
.L_x_9697:
        /* <DEDUP_REMOVED lines=8> */
.L_x_9699:
[----:B-----5:R-:W-:-:S04]  /*39e0*/  IMAD.U32 R30, R141, 0x10000, RZ ;  /* 0x000100008d1e7824 */ /* 0x020fc800078e00ff */
[----:B------:R-:W-:Y:S01]  /*39f0*/  FADD.FTZ R14, R30, R14 ;  /* 0x0000000e1e0e7221 */ /* 0x000fe20000010000 */
[----:B------:R-:W-:Y:S06]  /*3a00*/  BRA `(.L_x_9700) ;  /* 0x0000000000107947 */ /* 0x000fec0003800000 */
.L_x_9698:
[----:B-----5:R-:W-:-:S05]  /*3a10*/  SHF.L.U32 R30, R137, 0x10, RZ ;  /* 0x00000010891e7819 */ /* 0x020fca00000006ff */
[----:B------:R-:W-:Y:S01]  /*3a20*/  FADD.FTZ R14, R30, R14 ;  /* 0x0000000e1e0e7221 */ /* 0x000fe20000010000 */
[----:B------:R-:W-:-:S04]  /*3a30*/  @P2 IMAD.U32 R30, R141, 0x10000, RZ ;  /* 0x000100008d1e2824 */ /* 0x000fc800078e00ff */
[----:B------:R-:W-:-:S07]  /*3a40*/  @P2 FADD.FTZ R14, R30, R14 ;  /* 0x0000000e1e0e2221 */ /* 0x000fce0000010000 */
.L_x_9700:
[----:B------:R-:W-:-:S04]  /*3a50*/  F2FP.BF16.F32.PACK_AB R30, RZ, R14 ;  /* 0x0000000eff1e723e */ /* 0x000fc800000010ff */
[----:B------:R-:W-:-:S07]  /*3a60*/  PRMT R145, R30, 0x7610, R145 ;  /* 0x000076101e917816 */ /* 0x000fce0000000091 */
.L_x_9701:
[----:B------:R-:W-:Y:S01]  /*3a70*/  SHF.L.U32 R31, R31, 0x10, RZ ;  /* 0x000000101f1f7819 */ /* 0x000fe200000006ff */
[----:B------:R-:W-:Y:S06]  /*3a80*/  @P3 BRA `(.L_x_9702) ;  /* 0x0000000000243947 */ /* 0x000fec0003800000 */
[----:B------:R-:W-:-:S04]  /*3a90*/  ISETP.NE.U32.AND P4, PT, RZ, UR14, PT ;  /* 0x0000000eff007c0c */ /* 0x000fc8000bf85070 */
[----:B------:R-:W-:-:S13]  /*3aa0*/  ISETP.NE.AND.EX P4, PT, RZ, UR15, PT, P4 ;  /* 0x0000000fff007c0c */ /* 0x000fda000bf85340 */
[----:B------:R-:W-:Y:S05]  /*3ab0*/  @P4 BRA `(.L_x_9703) ;  /* 0x0000000000084947 */ /* 0x000fea0003800000 */
[----:B------:R-:W-:Y:S05]  /*3ac0*/  @P0 BRA `(.L_x_9704) ;  /* 0x00000000002c0947 */ /* 0x000fea0003800000 */
[----:B------:R-:W-:Y:S05]  /*3ad0*/  BRA `(.L_x_9705) ;  /* 0x0000000000307947 */ /* 0x000fea0003800000 */
.L_x_9703:
[----:B-----5:R-:W-:-:S05]  /*3ae0*/  PRMT R30, R141, 0x7632, R30 ;  /* 0x000076328d1e7816 */ /* 0x020fca000000001e */
[----:B------:R-:W-:-:S04]  /*3af0*/  IMAD.U32 R30, R30, 0x10000, RZ ;  /* 0x000100001e1e7824 */ /* 0x000fc800078e00ff */
[----:B------:R-:W-:Y:S01]  /*3b00*/  FADD.FTZ R31, R30, R31 ;  /* 0x0000001f1e1f7221 */ /* 0x000fe20000010000 */
[----:B------:R-:W-:Y:S06]  /*3b10*/  BRA `(.L_x_9704) ;  /* 0x0000000000187947 */ /* 0x000fec0003800000 */
.L_x_9702:
[----:B-----5:R-:W-:-:S04]  /*3b20*/  PRMT R30, R137, 0x7632, R30 ;  /* 0x00007632891e7816 */ /* 0x020fc8000000001e */
[----:B------:R-:W-:-:S05]  /*3b30*/  SHF.L.U32 R30, R30, 0x10, RZ ;  /* 0x000000101e1e7819 */ /* 0x000fca00000006ff */
[----:B------:R-:W-:Y:S01]  /*3b40*/  FADD.FTZ R31, R30, R31 ;  /* 0x0000001f1e1f7221 */ /* 0x000fe20000010000 */
[----:B------:R-:W-:-:S05]  /*3b50*/  @P2 PRMT R30, R141, 0x7632, R30 ;  /* 0x000076328d1e2816 */ /* 0x000fca000000001e */
[----:B------:R-:W-:-:S04]  /*3b60*/  @P2 IMAD.U32 R30, R30, 0x10000, RZ ;  /* 0x000100001e1e2824 */ /* 0x000fc800078e00ff */
[----:B------:R-:W-:-:S07]  /*3b70*/  @P2 FADD.FTZ R31, R30, R31 ;  /* 0x0000001f1e1f2221 */ /* 0x000fce0000010000 */
.L_x_9704:
[----:B------:R-:W-:-:S04]  /*3b80*/  F2FP.BF16.F32.PACK_AB R30, RZ, R31 ;  /* 0x0000001fff1e723e */ /* 0x000fc800000010ff */
[----:B------:R-:W-:-:S07]  /*3b90*/  PRMT R145, R145, 0x5410, R30 ;  /* 0x0000541091917816 */ /* 0x000fce000000001e */
.L_x_9705:
        /* <DEDUP_REMOVED lines=8> */
.L_x_9707:
[----:B-----5:R-:W-:-:S04]  /*3c20*/  IMAD.U32 R148, R142, 0x10000, RZ ;  /* 0x000100008e947824 */ /* 0x020fc800078e00ff */
[----:B------:R-:W-:Y:S01]  /*3c30*/  FADD.FTZ R30, R148, R30 ;  /* 0x0000001e941e7221 */ /* 0x000fe20000010000 */
[----:B------:R-:W-:Y:S06]  /*3c40*/  BRA `(.L_x_9708) ;  /* 0x0000000000107947 */ /* 0x000fec0003800000 */
.L_x_9706:
[----:B-----5:R-:W-:-:S05]  /*3c50*/  SHF.L.U32 R148, R138, 0x10, RZ ;  /* 0x000000108a947819 */ /* 0x020fca00000006ff */
[----:B------:R-:W-:Y:S01]  /*3c60*/  FADD.FTZ R30, R148, R30 ;  /* 0x0000001e941e7221 */ /* 0x000fe20000010000 */
[----:B------:R-:W-:-:S04]  /*3c70*/  @P2 IMAD.U32 R148, R142, 0x10000, RZ ;  /* 0x000100008e942824 */ /* 0x000fc800078e00ff */
[----:B------:R-:W-:-:S07]  /*3c80*/  @P2 FADD.FTZ R30, R148, R30 ;  /* 0x0000001e941e2221 */ /* 0x000fce0000010000 */
.L_x_9708:
[----:B------:R-:W-:-:S04]  /*3c90*/  F2FP.BF16.F32.PACK_AB R148, RZ, R30 ;  /* 0x0000001eff94723e */ /* 0x000fc800000010ff */
[----:B------:R-:W-:-:S07]  /*3ca0*/  PRMT R146, R148, 0x7610, R146 ;  /* 0x0000761094927816 */ /* 0x000fce0000000092 */
.L_x_9709:
[----:B------:R-:W-:Y:S01]  /*3cb0*/  SHF.L.U32 R165, R150, 0x10, RZ ;  /* 0x0000001096a57819 */ /* 0x000fe200000006ff */
[----:B------:R-:W-:Y:S06]  /*3cc0*/  @P3 BRA `(.L_x_9710) ;  /* 0x0000000000243947 */ /* 0x000fec0003800000 */
[----:B------:R-:W-:-:S04]  /*3cd0*/  ISETP.NE.U32.AND P4, PT, RZ, UR14, PT ;  /* 0x0000000eff007c0c */ /* 0x000fc8000bf85070 */
[----:B------:R-:W-:-:S13]  /*3ce0*/  ISETP.NE.AND.EX P4, PT, RZ, UR15, PT, P4 ;  /* 0x0000000fff007c0c */ /* 0x000fda000bf85340 */
[----:B------:R-:W-:Y:S05]  /*3cf0*/  @P4 BRA `(.L_x_9711) ;  /* 0x0000000000084947 */ /* 0x000fea0003800000 */
[----:B------:R-:W-:Y:S05]  /*3d00*/  @P0 BRA `(.L_x_9712) ;  /* 0x00000000002c0947 */ /* 0x000fea0003800000 */
[----:B------:R-:W-:Y:S05]  /*3d10*/  BRA `(.L_x_9713) ;  /* 0x0000000000307947 */ /* 0x000fea0003800000 */
.L_x_9711:
[----:B-----5:R-:W-:-:S05]  /*3d20*/  PRMT R148, R142, 0x7632, R148 ;  /* 0x000076328e947816 */ /* 0x020fca0000000094 */
[----:B------:R-:W-:-:S04]  /*3d30*/  IMAD.U32 R148, R148, 0x10000, RZ ;  /* 0x0001000094947824 */ /* 0x000fc800078e00ff */
[----:B------:R-:W-:Y:S01]  /*3d40*/  FADD.FTZ R165, R148, R165 ;  /* 0x000000a594a57221 */ /* 0x000fe20000010000 */
[----:B------:R-:W-:Y:S06]  /*3d50*/  BRA `(.L_x_9712) ;  /* 0x0000000000187947 */ /* 0x000fec0003800000 */
.L_x_9710:
[----:B-----5:R-:W-:-:S04]  /*3d60*/  PRMT R148, R138, 0x7632, R148 ;  /* 0x000076328a947816 */ /* 0x020fc80000000094 */
[----:B------:R-:W-:-:S05]  /*3d70*/  SHF.L.U32 R148, R148, 0x10, RZ ;  /* 0x0000001094947819 */ /* 0x000fca00000006ff */
[----:B------:R-:W-:Y:S01]  /*3d80*/  FADD.FTZ R165, R148, R165 ;  /* 0x000000a594a57221 */ /* 0x000fe20000010000 */
[----:B------:R-:W-:-:S05]  /*3d90*/  @P2 PRMT R148, R142, 0x7632, R148 ;  /* 0x000076328e942816 */ /* 0x000fca0000000094 */
[----:B------:R-:W-:-:S04]  /*3da0*/  @P2 IMAD.U32 R148, R148, 0x10000, RZ ;  /* 0x0001000094942824 */ /* 0x000fc800078e00ff */
[----:B------:R-:W-:-:S07]  /*3db0*/  @P2 FADD.FTZ R165, R148, R165 ;  /* 0x000000a594a52221 */ /* 0x000fce0000010000 */
.L_x_9712:
[----:B------:R-:W-:-:S04]  /*3dc0*/  F2FP.BF16.F32.PACK_AB R148, RZ, R165 ;  /* 0x000000a5ff94723e */ /* 0x000fc800000010ff */
[----:B------:R-:W-:-:S07]  /*3dd0*/  PRMT R146, R146, 0x5410, R148 ;  /* 0x0000541092927816 */ /* 0x000fce0000000094 */
.L_x_9713:
        /* <DEDUP_REMOVED lines=8> */
.L_x_9715:
[----:B-----5:R-:W-:-:S04]  /*3e60*/  IMAD.U32 R148, R143, 0x10000, RZ ;  /* 0x000100008f947824 */ /* 0x020fc800078e00ff */
[----:B------:R-:W-:Y:S01]  /*3e70*/  FADD.FTZ R164, R148, R164 ;  /* 0x000000a494a47221 */ /* 0x000fe20000010000 */
[----:B------:R-:W-:Y:S06]  /*3e80*/  BRA `(.L_x_9716) ;  /* 0x0000000000107947 */ /* 0x000fec0003800000 */
.L_x_9714:
[----:B-----5:R-:W-:-:S05]  /*3e90*/  SHF.L.U32 R148, R139, 0x10, RZ ;  /* 0x000000108b947819 */ /* 0x020fca00000006ff */
[----:B------:R-:W-:Y:S01]  /*3ea0*/  FADD.FTZ R164, R148, R164 ;  /* 0x000000a494a47221 */ /* 0x000fe20000010000 */
[----:B------:R-:W-:-:S04]  /*3eb0*/  @P2 IMAD.U32 R148, R143, 0x10000, RZ ;  /* 0x000100008f942824 */ /* 0x000fc800078e00ff */
[----:B------:R-:W-:-:S07]  /*3ec0*/  @P2 FADD.FTZ R164, R148, R164 ;  /* 0x000000a494a42221 */ /* 0x000fce0000010000 */
.L_x_9716:
[----:B------:R-:W-:-:S04]  /*3ed0*/  F2FP.BF16.F32.PACK_AB R148, RZ, R164 ;  /* 0x000000a4ff94723e */ /* 0x000fc800000010ff */
[----:B------:R-:W-:-:S07]  /*3ee0*/  PRMT R147, R148, 0x7610, R147 ;  /* 0x0000761094937816 */ /* 0x000fce0000000093 */
.L_x_9717:
[----:B------:R-:W-:Y:S01]  /*3ef0*/  SHF.L.U32 R173, R151, 0x10, RZ ;  /* 0x0000001097ad7819 */ /* 0x000fe200000006ff */
[----:B------:R-:W-:Y:S06]  /*3f00*/  @P3 BRA `(.L_x_9718) ;  /* 0x0000000000243947 */ /* 0x000fec0003800000 */
[----:B------:R-:W-:-:S04]  /*3f10*/  ISETP.NE.U32.AND P2, PT, RZ, UR14, PT ;  /* 0x0000000eff007c0c */ /* 0x000fc8000bf45070 */
[----:B------:R-:W-:-:S13]  /*3f20*/  ISETP.NE.AND.EX P2, PT, RZ, UR15, PT, P2 ;  /* 0x0000000fff007c0c */ /* 0x000fda000bf45320 */
[----:B------:R-:W-:Y:S05]  /*3f30*/  @P2 BRA `(.L_x_9719) ;  /* 0x0000000000082947 */ /* 0x000fea0003800000 */
[----:B------:R-:W-:Y:S05]  /*3f40*/  @P0 BRA `(.L_x_9720) ;  /* 0x00000000002c0947 */ /* 0x000fea0003800000 */
[----:B------:R-:W-:Y:S05]  /*3f50*/  BRA `(.L_x_9721) ;  /* 0x0000000000307947 */ /* 0x000fea0003800000 */
.L_x_9719:
[----:B-----5:R-:W-:-:S05]  /*3f60*/  PRMT R148, R143, 0x7632, R148 ;  /* 0x000076328f947816 */ /* 0x020fca0000000094 */
[----:B------:R-:W-:-:S04]  /*3f70*/  IMAD.U32 R148, R148, 0x10000, RZ ;  /* 0x0001000094947824 */ /* 0x000fc800078e00ff */
[----:B------:R-:W-:Y:S01]  /*3f80*/  FADD.FTZ R173, R148, R173 ;  /* 0x000000ad94ad7221 */ /* 0x000fe20000010000 */
[----:B------:R-:W-:Y:S06]  /*3f90*/  BRA `(.L_x_9720) ;  /* 0x0000000000187947 */ /* 0x000fec0003800000 */
.L_x_9718:
[----:B-----5:R-:W-:-:S04]  /*3fa0*/  PRMT R148, R139, 0x7632, R148 ;  /* 0x000076328b947816 */ /* 0x020fc80000000094 */
[----:B------:R-:W-:-:S05]  /*3fb0*/  SHF.L.U32 R148, R148, 0x10, RZ ;  /* 0x0000001094947819 */ /* 0x000fca00000006ff */
[----:B------:R-:W-:Y:S01]  /*3fc0*/  FADD.FTZ R173, R148, R173 ;  /* 0x000000ad94ad7221 */ /* 0x000fe20000010000 */
[----:B------:R-:W-:-:S05]  /*3fd0*/  @P2 PRMT R148, R143, 0x7632, R148 ;  /* 0x000076328f942816 */ /* 0x000fca0000000094 */
[----:B------:R-:W-:-:S04]  /*3fe0*/  @P2 IMAD.U32 R148, R148, 0x10000, RZ ;  /* 0x0001000094942824 */ /* 0x000fc800078e00ff */
[----:B------:R-:W-:-:S07]  /*3ff0*/  @P2 FADD.FTZ R173, R148, R173 ;  /* 0x000000ad94ad2221 */ /* 0x000fce0000010000 */
.L_x_9720:
[----:B------:R-:W-:-:S04]  /*4000*/  F2FP.BF16.F32.PACK_AB R148, RZ, R173 ;  /* 0x000000adff94723e */ /* 0x000fc800000010ff */
[----:B------:R-:W-:-:S07]  /*4010*/  PRMT R147, R147, 0x5410, R148 ;  /* 0x0000541093937816 */ /* 0x000fce0000000094 */
.L_x_9721:
[----:B------:R-:W0:Y:S02]  /*4020*/  @P0 LDC.64 R148, c[0x0][0x238] ;  /* 0x00008e00ff940b82 */ /* 0x000e240000000a00 */
[----:B0-----:R-:W-:-:S04]  /*4030*/  @P0 LEA R148, P2, R177, R148, 0x4 ;  /* 0x00000094b1940211 */ /* 0x001fc800078420ff */
[C---:B------:R-:W-:Y:S02]  /*4040*/  @P0 LEA.HI.X R149, R177.reuse, R149, RZ, 0x4, P2 ;  /* 0x00000095b1950211 */ /* 0x040fe400010f24ff */
[----:B------:R-:W-:-:S03]  /*4050*/  IADD3 R177, R177, 0x80, RZ ;  /* 0x00000080b1b17810 */ /* 0x000fc60007ffe0ff */
[----:B------:R0:W-:Y:S04]  /*4060*/  @P0 STG.E.128 desc[UR6][R148.64], R144 ;  /* 0x0000009094000986 */ /* 0x0001e8000c101d06 */
.L_x_9689:
[----:B------:R-:W-:Y:S05]  /*4070*/  BSYNC B0 ;  /* 0x0000000000007941 */ /* 0x000fea0003800000 */
.L_x_9688:
        /* <DEDUP_REMOVED lines=26> */
.L_x_9725:
[----:B-----5:R-:W-:-:S05]  /*4220*/  SHF.L.U32 R12, R140, 0x10, RZ ;  /* 0x000000108c0c7819 */ /* 0x020fca00000006ff */
[----:B------:R-:W-:Y:S01]  /*4230*/  FADD.FTZ R9, R12, R9 ;  /* 0x000000090c097221 */ /* 0x000fe20000010000 */
[----:B------:R-:W-:Y:S06]  /*4240*/  BRA `(.L_x_9726) ;  /* 0x0000000000107947 */ /* 0x000fec0003800000 */
.L_x_9724:
[----:B-----5:R-:W-:-:S04]  /*4250*/  IMAD.U32 R12, R136, 0x10000, RZ ;  /* 0x00010000880c7824 */ /* 0x020fc800078e00ff */
[----:B------:R-:W-:Y:S01]  /*4260*/  FADD.FTZ R9, R12, R9 ;  /* 0x000000090c097221 */ /* 0x000fe20000010000 */
[----:B------:R-:W-:-:S05]  /*4270*/  @P2 SHF.L.U32 R12, R140, 0x10, RZ ;  /* 0x000000108c0c2819 */ /* 0x000fca00000006ff */
[----:B------:R-:W-:-:S07]  /*4280*/  @P2 FADD.FTZ R9, R12, R9 ;  /* 0x000000090c092221 */ /* 0x000fce0000010000 */
.L_x_9726:
[----:B------:R-:W-:-:S04]  /*4290*/  F2FP.BF16.F32.PACK_AB R12, RZ, R9 ;  /* 0x00000009ff0c723e */ /* 0x000fc800000010ff */
[----:B------:R-:W-:-:S07]  /*42a0*/  PRMT R144, R12, 0x7610, R144 ;  /* 0x000076100c907816 */ /* 0x000fce0000000090 */
.L_x_9727:
[----:B------:R-:W-:Y:S01]  /*42b0*/  IMAD.U32 R13, R13, 0x10000, RZ ;  /* 0x000100000d0d7824 */ /* 0x000fe200078e00ff */
[----:B------:R-:W-:Y:S06]  /*42c0*/  @P3 BRA `(.L_x_9728) ;  /* 0x0000000000243947 */ /* 0x000fec0003800000 */
[----:B------:R-:W-:-:S04]  /*42d0*/  ISETP.NE.U32.AND P4, PT, RZ, UR14, PT ;  /* 0x0000000eff007c0c */ /* 0x000fc8000bf85070 */
[----:B------:R-:W-:-:S13]  /*42e0*/  ISETP.NE.AND.EX P4, PT, RZ, UR15, PT, P4 ;  /* 0x0000000fff007c0c */ /* 0x000fda000bf85340 */
[----:B------:R-:W-:Y:S05]  /*42f0*/  @P4 BRA `(.L_x_9729) ;  /* 0x0000000000084947 */ /* 0x000fea0003800000 */
[----:B------:R-:W-:Y:S05]  /*4300*/  @P0 BRA `(.L_x_9730) ;  /* 0x00000000002c0947 */ /* 0x000fea0003800000 */
[----:B------:R-:W-:Y:S05]  /*4310*/  BRA `(.L_x_9731) ;  /* 0x0000000000307947 */ /* 0x000fea0003800000 */
.L_x_9729:
[----:B-----5:R-:W-:-:S04]  /*4320*/  PRMT R12, R140, 0x7632, R12 ;  /* 0x000076328c0c7816 */ /* 0x020fc8000000000c */
[----:B------:R-:W-:-:S05]  /*4330*/  SHF.L.U32 R12, R12, 0x10, RZ ;  /* 0x000000100c0c7819 */ /* 0x000fca00000006ff */
[----:B------:R-:W-:Y:S01]  /*4340*/  FADD.FTZ R13, R12, R13 ;  /* 0x0000000d0c0d7221 */ /* 0x000fe20000010000 */
[----:B------:R-:W-:Y:S06]  /*4350*/  BRA `(.L_x_9730) ;  /* 0x0000000000187947 */ /* 0x000fec0003800000 */
.L_x_9728:
[----:B-----5:R-:W-:-:S05]  /*4360*/  PRMT R12, R136, 0x7632, R12 ;  /* 0x00007632880c7816 */ /* 0x020fca000000000c */
[----:B------:R-:W-:-:S04]  /*4370*/  IMAD.U32 R12, R12, 0x10000, RZ ;  /* 0x000100000c0c7824 */ /* 0x000fc800078e00ff */
[----:B------:R-:W-:Y:S01]  /*4380*/  FADD.FTZ R13, R12, R13 ;  /* 0x0000000d0c0d7221 */ /* 0x000fe20000010000 */
[----:B------:R-:W-:-:S04]  /*4390*/  @P2 PRMT R12, R140, 0x7632, R12 ;  /* 0x000076328c0c2816 */ /* 0x000fc8000000000c */
[----:B------:R-:W-:-:S05]  /*43a0*/  @P2 SHF.L.U32 R12, R12, 0x10, RZ ;  /* 0x000000100c0c2819 */ /* 0x000fca00000006ff */
[----:B------:R-:W-:-:S07]  /*43b0*/  @P2 FADD.FTZ R13, R12, R13 ;  /* 0x0000000d0c0d2221 */ /* 0x000fce0000010000 */
.L_x_9730:
[----:B------:R-:W-:-:S04]  /*43c0*/  F2FP.BF16.F32.PACK_AB R12, RZ, R13 ;  /* 0x0000000dff0c723e */ /* 0x000fc800000010ff */
[----:B------:R-:W-:-:S07]  /*43d0*/  PRMT R144, R144, 0x5410, R12 ;  /* 0x0000541090907816 */ /* 0x000fce000000000c */
.L_x_9731:
        /* <DEDUP_REMOVED lines=8> */
.L_x_9733:
[----:B-----5:R-:W-:-:S05]  /*4460*/  SHF.L.U32 R28, R141, 0x10, RZ ;  /* 0x000000108d1c7819 */ /* 0x020fca00000006ff */
[----:B------:R-:W-:Y:S01]  /*4470*/  FADD.FTZ R12, R28, R12 ;  /* 0x0000000c1c0c7221 */ /* 0x000fe20000010000 */
[----:B------:R-:W-:Y:S06]  /*4480*/  BRA `(.L_x_9734) ;  /* 0x0000000000107947 */ /* 0x000fec0003800000 */
.L_x_9732:
[----:B-----5:R-:W-:-:S04]  /*4490*/  IMAD.U32 R28, R137, 0x10000, RZ ;  /* 0x00010000891c7824 */ /* 0x020fc800078e00ff */
[----:B------:R-:W-:Y:S01]  /*44a0*/  FADD.FTZ R12, R28, R12 ;  /* 0x0000000c1c0c7221 */ /* 0x000fe20000010000 */
[----:B------:R-:W-:-:S05]  /*44b0*/  @P2 SHF.L.U32 R28, R141, 0x10, RZ ;  /* 0x000000108d1c2819 */ /* 0x000fca00000006ff */
[----:B------:R-:W-:-:S07]  /*44c0*/  @P2 FADD.FTZ R12, R28, R12 ;  /* 0x0000000c1c0c2221 */ /* 0x000fce0000010000 */
.L_x_9734:
[----:B------:R-:W-:-:S04]  /*44d0*/  F2FP.BF16.F32.PACK_AB R28, RZ, R12 ;  /* 0x0000000cff1c723e */ /* 0x000fc800000010ff */
[----:B------:R-:W-:-:S07]  /*44e0*/  PRMT R145, R28, 0x7610, R145 ;  /* 0x000076101c917816 */ /* 0x000fce0000000091 */
.L_x_9735:
[----:B------:R-:W-:Y:S01]  /*44f0*/  IMAD.U32 R29, R29, 0x10000, RZ ;  /* 0x000100001d1d7824 */ /* 0x000fe200078e00ff */
[----:B------:R-:W-:Y:S06]  /*4500*/  @P3 BRA `(.L_x_9736) ;  /* 0x0000000000243947 */ /* 0x000fec0003800000 */
[----:B------:R-:W-:-:S04]  /*4510*/  ISETP.NE.U32.AND P4, PT, RZ, UR14, PT ;  /* 0x0000000eff007c0c */ /* 0x000fc8000bf85070 */
[----:B------:R-:W-:-:S13]  /*4520*/  ISETP.NE.AND.EX P4, PT, RZ, UR15, PT, P4 ;  /* 0x0000000fff007c0c */ /* 0x000fda000bf85340 */
[----:B------:R-:W-:Y:S05]  /*4530*/  @P4 BRA `(.L_x_9737) ;  /* 0x0000000000084947 */ /* 0x000fea0003800000 */
[----:B------:R-:W-:Y:S05]  /*4540*/  @P0 BRA `(.L_x_9738) ;  /* 0x00000000002c0947 */ /* 0x000fea0003800000 */
[----:B------:R-:W-:Y:S05]  /*4550*/  BRA `(.L_x_9739) ;  /* 0x0000000000307947 */ /* 0x000fea0003800000 */
.L_x_9737:
[----:B-----5:R-:W-:-:S04]  /*4560*/  PRMT R28, R141, 0x7632, R28 ;  /* 0x000076328d1c7816 */ /* 0x020fc8000000001c */
[----:B------:R-:W-:-:S05]  /*4570*/  SHF.L.U32 R28, R28, 0x10, RZ ;  /* 0x000000101c1c7819 */ /* 0x000fca00000006ff */
[----:B------:R-:W-:Y:S01]  /*4580*/  FADD.FTZ R29, R28, R29 ;  /* 0x0000001d1c1d7221 */ /* 0x000fe20000010000 */
[----:B------:R-:W-:Y:S06]  /*4590*/  BRA `(.L_x_9738) ;  /* 0x0000000000187947 */ /* 0x000fec0003800000 */
.L_x_9736:
[----:B-----5:R-:W-:-:S05]  /*45a0*/  PRMT R28, R137, 0x7632, R28 ;  /* 0x00007632891c7816 */ /* 0x020fca000000001c */
[----:B------:R-:W-:-:S04]  /*45b0*/  IMAD.U32 R28, R28, 0x10000, RZ ;  /* 0x000100001c1c7824 */ /* 0x000fc800078e00ff */
[----:B------:R-:W-:Y:S01]  /*45c0*/  FADD.FTZ R29, R28, R29 ;  /* 0x0000001d1c1d7221 */ /* 0x000fe20000010000 */
[----:B------:R-:W-:-:S04]  /*45d0*/  @P2 PRMT R28, R141, 0x7632, R28 ;  /* 0x000076328d1c2816 */ /* 0x000fc8000000001c */
[----:B------:R-:W-:-:S05]  /*45e0*/  @P2 SHF.L.U32 R28, R28, 0x10, RZ ;  /* 0x000000101c1c2819 */ /* 0x000fca00000006ff */
[----:B------:R-:W-:-:S07]  /*45f0*/  @P2 FADD.FTZ R29, R28, R29 ;  /* 0x0000001d1c1d2221 */ /* 0x000fce0000010000 */
.L_x_9738:
[----:B------:R-:W-:-:S04]  /*4600*/  F2FP.BF16.F32.PACK_AB R28, RZ, R29 ;  /* 0x0000001dff1c723e */ /* 0x000fc800000010ff */
[----:B------:R-:W-:-:S07]  /*4610*/  PRMT R145, R145, 0x5410, R28 ;  /* 0x0000541091917816 */ /* 0x000fce000000001c */
.L_x_9739:
        /* <DEDUP_REMOVED lines=8> */
.L_x_9741:
[----:B-----5:R-:W-:-:S05]  /*46a0*/  SHF.L.U32 R148, R142, 0x10, RZ ;  /* 0x000000108e947819 */ /* 0x020fca00000006ff */
[----:B------:R-:W-:Y:S01]  /*46b0*/  FADD.FTZ R28, R148, R28 ;  /* 0x0000001c941c7221 */ /* 0x000fe20000010000 */
[----:B------:R-:W-:Y:S06]  /*46c0*/  BRA `(.L_x_9742) ;  /* 0x0000000000107947 */ /* 0x000fec0003800000 */
.L_x_9740:
[----:B-----5:R-:W-:-:S04]  /*46d0*/  IMAD.U32 R148, R138, 0x10000, RZ ;  /* 0x000100008a947824 */ /* 0x020fc800078e00ff */
[----:B------:R-:W-:Y:S01]  /*46e0*/  FADD.FTZ R28, R148, R28 ;  /* 0x0000001c941c7221 */ /* 0x000fe20000010000 */
[----:B------:R-:W-:-:S05]  /*46f0*/  @P2 SHF.L.U32 R148, R142, 0x10, RZ ;  /* 0x000000108e942819 */ /* 0x000fca00000006ff */
[----:B------:R-:W-:-:S07]  /*4700*/  @P2 FADD.FTZ R28, R148, R28 ;  /* 0x0000001c941c2221 */ /* 0x000fce0000010000 */
.L_x_9742:
[----:B------:R-:W-:-:S04]  /*4710*/  F2FP.BF16.F32.PACK_AB R148, RZ, R28 ;  /* 0x0000001cff94723e */ /* 0x000fc800000010ff */
[----:B------:R-:W-:-:S07]  /*4720*/  PRMT R146, R148, 0x7610, R146 ;  /* 0x0000761094927816 */ /* 0x000fce0000000092 */
.L_x_9743:
[----:B------:R-:W-:Y:S01]  /*4730*/  IMAD.U32 R163, R150, 0x10000, RZ ;  /* 0x0001000096a37824 */ /* 0x000fe200078e00ff */
[----:B------:R-:W-:Y:S06]  /*4740*/  @P3 BRA `(.L_x_9744) ;  /* 0x0000000000243947 */ /* 0x000fec0003800000 */
[----:B------:R-:W-:-:S04]  /*4750*/  ISETP.NE.U32.AND P4, PT, RZ, UR14, PT ;  /* 0x0000000eff007c0c */ /* 0x000fc8000bf85070 */
[----:B------:R-:W-:-:S13]  /*4760*/  ISETP.NE.AND.EX P4, PT, RZ, UR15, PT, P4 ;  /* 0x0000000fff007c0c */ /* 0x000fda000bf85340 */
[----:B------:R-:W-:Y:S05]  /*4770*/  @P4 BRA `(.L_x_9745) ;  /* 0x0000000000084947 */ /* 0x000fea0003800000 */
[----:B------:R-:W-:Y:S05]  /*4780*/  @P0 BRA `(.L_x_9746) ;  /* 0x00000000002c0947 */ /* 0x000fea0003800000 */
[----:B------:R-:W-:Y:S05]  /*4790*/  BRA `(.L_x_9747) ;  /* 0x0000000000307947 */ /* 0x000fea0003800000 */
.L_x_9745:
[----:B-----5:R-:W-:-:S04]  /*47a0*/  PRMT R148, R142, 0x7632, R148 ;  /* 0x000076328e947816 */ /* 0x020fc80000000094 */
[----:B------:R-:W-:-:S05]  /*47b0*/  SHF.L.U32 R148, R148, 0x10, RZ ;  /* 0x0000001094947819 */ /* 0x000fca00000006ff */
[----:B------:R-:W-:Y:S01]  /*47c0*/  FADD.FTZ R163, R148, R163 ;  /* 0x000000a394a37221 */ /* 0x000fe20000010000 */
[----:B------:R-:W-:Y:S06]  /*47d0*/  BRA `(.L_x_9746) ;  /* 0x0000000000187947 */ /* 0x000fec0003800000 */
.L_x_9744:
[----:B-----5:R-:W-:-:S05]  /*47e0*/  PRMT R148, R138, 0x7632, R148 ;  /* 0x000076328a947816 */ /* 0x020fca0000000094 */
[----:B------:R-:W-:-:S04]  /*47f0*/  IMAD.U32 R148, R148, 0x10000, RZ ;  /* 0x0001000094947824 */ /* 0x000fc800078e00ff */
[----:B------:R-:W-:Y:S01]  /*4800*/  FADD.FTZ R163, R148, R163 ;  /* 0x000000a394a37221 */ /* 0x000fe20000010000 */
[----:B------:R-:W-:-:S04]  /*4810*/  @P2 PRMT R148, R142, 0x7632, R148 ;  /* 0x000076328e942816 */ /* 0x000fc80000000094 */
[----:B------:R-:W-:-:S05]  /*4820*/  @P2 SHF.L.U32 R148, R148, 0x10, RZ ;  /* 0x0000001094942819 */ /* 0x000fca00000006ff */
[----:B------:R-:W-:-:S07]  /*4830*/  @P2 FADD.FTZ R163, R148, R163 ;  /* 0x000000a394a32221 */ /* 0x000fce0000010000 */
.L_x_9746:
[----:B------:R-:W-:-:S04]  /*4840*/  F2FP.BF16.F32.PACK_AB R148, RZ, R163 ;  /* 0x000000a3ff94723e */ /* 0x000fc800000010ff */
[----:B------:R-:W-:-:S07]  /*4850*/  PRMT R146, R146, 0x5410, R148 ;  /* 0x0000541092927816 */ /* 0x000fce0000000094 */
.L_x_9747:
        /* <DEDUP_REMOVED lines=8> */
.L_x_9749:
[----:B-----5:R-:W-:-:S05]  /*48e0*/  SHF.L.U32 R148, R143, 0x10, RZ ;  /* 0x000000108f947819 */ /* 0x020fca00000006ff */
[----:B------:R-:W-:Y:S01]  /*48f0*/  FADD.FTZ R162, R148, R162 ;  /* 0x000000a294a27221 */ /* 0x000fe20000010000 */
[----:B------:R-:W-:Y:S06]  /*4900*/  BRA `(.L_x_9750) ;  /* 0x0000000000107947 */ /* 0x000fec0003800000 */
.L_x_9748:
[----:B-----5:R-:W-:-:S04]  /*4910*/  IMAD.U32 R148, R139, 0x10000, RZ ;  /* 0x000100008b947824 */ /* 0x020fc800078e00ff */
[----:B------:R-:W-:Y:S01]  /*4920*/  FADD.FTZ R162, R148, R162 ;  /* 0x000000a294a27221 */ /* 0x000fe20000010000 */
[----:B------:R-:W-:-:S05]  /*4930*/  @P2 SHF.L.U32 R148, R143, 0x10, RZ ;  /* 0x000000108f942819 */ /* 0x000fca00000006ff */
[----:B------:R-:W-:-:S07]  /*4940*/  @P2 FADD.FTZ R162, R148, R162 ;  /* 0x000000a294a22221 */ /* 0x000fce0000010000 */
.L_x_9750:
[----:B------:R-:W-:-:S04]  /*4950*/  F2FP.BF16.F32.PACK_AB R148, RZ, R162 ;  /* 0x000000a2ff94723e */ /* 0x000fc800000010ff */
[----:B------:R-:W-:-:S07]  /*4960*/  PRMT R147, R148, 0x7610, R147 ;  /* 0x0000761094937816 */ /* 0x000fce0000000093 */
.L_x_9751:
[----:B------:R-:W-:Y:S01]  /*4970*/  IMAD.U32 R174, R151, 0x10000, RZ ;  /* 0x0001000097ae7824 */ /* 0x000fe200078e00ff */
[----:B------:R-:W-:Y:S06]  /*4980*/  @P3 BRA `(.L_x_9752) ;  /* 0x0000000000243947 */ /* 0x000fec0003800000 */
[----:B------:R-:W-:-:S04]  /*4990*/  ISETP.NE.U32.AND P2, PT, RZ, UR14, PT ;  /* 0x0000000eff007c0c */ /* 0x000fc8000bf45070 */
[----:B------:R-:W-:-:S13]  /*49a0*/  ISETP.NE.AND.EX P2, PT, RZ, UR15, PT, P2 ;  /* 0x0000000fff007c0c */ /* 0x000fda000bf45320 */
[----:B------:R-:W-:Y:S05]  /*49b0*/  @P2 BRA `(.L_x_9753) ;  /* 0x0000000000082947 */ /* 0x000fea0003800000 */
[----:B------:R-:W-:Y:S05]  /*49c0*/  @P0 BRA `(.L_x_9754) ;  /* 0x00000000002c0947 */ /* 0x000fea0003800000 */
[----:B------:R-:W-:Y:S05]  /*49d0*/  BRA `(.L_x_9755) ;  /* 0x0000000000307947 */ /* 0x000fea0003800000 */
.L_x_9753:
[----:B-----5:R-:W-:-:S04]  /*49e0*/  PRMT R148, R143, 0x7632, R148 ;  /* 0x000076328f947816 */ /* 0x020fc80000000094 */
[----:B------:R-:W-:-:S05]  /*49f0*/  SHF.L.U32 R148, R148, 0x10, RZ ;  /* 0x0000001094947819 */ /* 0x000fca00000006ff */
[----:B------:R-:W-:Y:S01]  /*4a00*/  FADD.FTZ R174, R148, R174 ;  /* 0x000000ae94ae7221 */ /* 0x000fe20000010000 */
[----:B------:R-:W-:Y:S06]  /*4a10*/  BRA `(.L_x_9754) ;  /* 0x0000000000187947 */ /* 0x000fec0003800000 */
.L_x_9752:
[----:B-----5:R-:W-:-:S05]  /*4a20*/  PRMT R148, R139, 0x7632, R148 ;  /* 0x000076328b947816 */ /* 0x020fca0000000094 */
[----:B------:R-:W-:-:S04]  /*4a30*/  IMAD.U32 R148, R148, 0x10000, RZ ;  /* 0x0001000094947824 */ /* 0x000fc800078e00ff */
[----:B------:R-:W-:Y:S01]  /*4a40*/  FADD.FTZ R174, R148, R174 ;  /* 0x000000ae94ae7221 */ /* 0x000fe20000010000 */
[----:B------:R-:W-:-:S04]  /*4a50*/  @P2 PRMT R148, R143, 0x7632, R148 ;  /* 0x000076328f942816 */ /* 0x000fc80000000094 */
[----:B------:R-:W-:-:S05]  /*4a60*/  @P2 SHF.L.U32 R148, R148, 0x10, RZ ;  /* 0x0000001094942819 */ /* 0x000fca00000006ff */
[----:B------:R-:W-:-:S07]  /*4a70*/  @P2 FADD.FTZ R174, R148, R174 ;  /* 0x000000ae94ae2221 */ /* 0x000fce0000010000 */
.L_x_9754:
[----:B------:R-:W-:-:S04]  /*4a80*/  F2FP.BF16.F32.PACK_AB R148, RZ, R174 ;  /* 0x000000aeff94723e */ /* 0x000fc800000010ff */
[----:B------:R-:W-:-:S07]  /*4a90*/  PRMT R147, R147, 0x5410, R148 ;  /* 0x0000541093937816 */ /* 0x000fce0000000094 */
.L_x_9755:
[----:B------:R-:W0:Y:S02]  /*4aa0*/  @P0 LDC.64 R148, c[0x0][0x238] ;  /* 0x00008e00ff940b82 */ /* 0x000e240000000a00 */
[----:B0-----:R-:W-:-:S04]  /*4ab0*/  @P0 LEA R148, P2, R177, R148, 0x4 ;  /* 0x00000094b1940211 */ /* 0x001fc800078420ff */
[C---:B------:R-:W-:Y:S01]  /*4ac0*/  @P0 LEA.HI.X R149, R177.reuse, R149, RZ, 0x4, P2 ;  /* 0x00000095b1950211 */ /* 0x040fe200010f24ff */
[----:B------:R-:W-:-:S04]  /*4ad0*/  VIADD R177, R177, 0x80 ;  /* 0x00000080b1b17836 */ /* 0x000fc80000000000 */
[----:B------:R0:W-:Y:S04]  /*4ae0*/  @P0 STG.E.128 desc[UR6][R148.64], R144 ;  /* 0x0000009094000986 */ /* 0x0001e8000c101d06 */
.L_x_9723:
[----:B------:R-:W-:Y:S05]  /*4af0*/  BSYNC B0 ;  /* 0x0000000000007941 */ /* 0x000fea0003800000 */
.L_x_9722:
        /* <DEDUP_REMOVED lines=26> */
.L_x_9759:
[----:B-----5:R-:W-:-:S04]  /*4ca0*/  IMAD.U32 R22, R140, 0x10000, RZ ;  /* 0x000100008c167824 */ /* 0x020fc800078e00ff */
[----:B------:R-:W-:Y:S01]  /*4cb0*/  FADD.FTZ R10, R22, R10 ;  /* 0x0000000a160a7221 */ /* 0x000fe20000010000 */
[----:B------:R-:W-:Y:S06]  /*4cc0*/  BRA `(.L_x_9760) ;  /* 0x0000000000107947 */ /* 0x000fec0003800000 */
.L_x_9758:
[----:B-----5:R-:W-:-:S05]  /*4cd0*/  SHF.L.U32 R22, R136, 0x10, RZ ;  /* 0x0000001088167819 */ /* 0x020fca00000006ff */
[----:B------:R-:W-:Y:S01]  /*4ce0*/  FADD.FTZ R10, R22, R10 ;  /* 0x0000000a160a7221 */ /* 0x000fe20000010000 */
[----:B------:R-:W-:-:S04]  /*4cf0*/  @P2 IMAD.U32 R22, R140, 0x10000, RZ ;  /* 0x000100008c162824 */ /* 0x000fc800078e00ff */
[----:B------:R-:W-:-:S07]  /*4d00*/  @P2 FADD.FTZ R10, R22, R10 ;  /* 0x0000000a160a2221 */ /* 0x000fce0000010000 */
.L_x_9760:
[----:B------:R-:W-:-:S04]  /*4d10*/  F2FP.BF16.F32.PACK_AB R22, RZ, R10 ;  /* 0x0000000aff16723e */ /* 0x000fc800000010ff */
[----:B------:R-:W-:-:S07]  /*4d20*/  PRMT R144, R22, 0x7610, R144 ;  /* 0x0000761016907816 */ /* 0x000fce0000000090 */
.L_x_9761:
[----:B------:R-:W-:Y:S01]  /*4d30*/  SHF.L.U32 R22, R23, 0x10, RZ ;  /* 0x0000001017167819 */ /* 0x000fe200000006ff */
[----:B------:R-:W-:Y:S06]  /*4d40*/  @P3 BRA `(.L_x_9762) ;  /* 0x0000000000243947 */ /* 0x000fec0003800000 */
[----:B------:R-:W-:-:S04]  /*4d50*/  ISETP.NE.U32.AND P4, PT, RZ, UR14, PT ;  /* 0x0000000eff007c0c */ /* 0x000fc8000bf85070 */
[----:B------:R-:W-:-:S13]  /*4d60*/  ISETP.NE.AND.EX P4, PT, RZ, UR15, PT, P4 ;  /* 0x0000000fff007c0c */ /* 0x000fda000bf85340 */
[----:B------:R-:W-:Y:S05]  /*4d70*/  @P4 BRA `(.L_x_9763) ;  /* 0x0000000000084947 */ /* 0x000fea0003800000 */
[----:B------:R-:W-:Y:S05]  /*4d80*/  @P0 BRA `(.L_x_9764) ;  /* 0x00000000002c0947 */ /* 0x000fea0003800000 */
[----:B------:R-:W-:Y:S05]  /*4d90*/  BRA `(.L_x_9765) ;  /* 0x0000000000307947 */ /* 0x000fea0003800000 */
.L_x_9763:
[----:B-----5:R-:W-:-:S05]  /*4da0*/  PRMT R23, R140, 0x7632, R23 ;  /* 0x000076328c177816 */ /* 0x020fca0000000017 */
[----:B------:R-:W-:-:S04]  /*4db0*/  IMAD.U32 R23, R23, 0x10000, RZ ;  /* 0x0001000017177824 */ /* 0x000fc800078e00ff */
[----:B------:R-:W-:Y:S01]  /*4dc0*/  FADD.FTZ R22, R23, R22 ;  /* 0x0000001617167221 */ /* 0x000fe20000010000 */
[----:B------:R-:W-:Y:S06]  /*4dd0*/  BRA `(.L_x_9764) ;  /* 0x0000000000187947 */ /* 0x000fec0003800000 */
.L_x_9762:
[----:B-----5:R-:W-:-:S04]  /*4de0*/  PRMT R23, R136, 0x7632, R23 ;  /* 0x0000763288177816 */ /* 0x020fc80000000017 */
[----:B------:R-:W-:-:S05]  /*4df0*/  SHF.L.U32 R23, R23, 0x10, RZ ;  /* 0x0000001017177819 */ /* 0x000fca00000006ff */
[----:B------:R-:W-:Y:S01]  /*4e00*/  FADD.FTZ R22, R23, R22 ;  /* 0x0000001617167221 */ /* 0x000fe20000010000 */
[----:B------:R-:W-:-:S05]  /*4e10*/  @P2 PRMT R23, R140, 0x7632, R23 ;  /* 0x000076328c172816 */ /* 0x000fca0000000017 */
[----:B------:R-:W-:-:S04]  /*4e20*/  @P2 IMAD.U32 R23, R23, 0x10000, RZ ;  /* 0x0001000017172824 */ /* 0x000fc800078e00ff */
[----:B------:R-:W-:-:S07]  /*4e30*/  @P2 FADD.FTZ R22, R23, R22 ;  /* 0x0000001617162221 */ /* 0x000fce0000010000 */
.L_x_9764:
[----:B------:R-:W-:-:S04]  /*4e40*/  F2FP.BF16.F32.PACK_AB R23, RZ, R22 ;  /* 0x00000016ff17723e */ /* 0x000fc800000010ff */
[----:B------:R-:W-:-:S07]  /*4e50*/  PRMT R144, R144, 0x5410, R23 ;  /* 0x0000541090907816 */ /* 0x000fce0000000017 */
.L_x_9765:
        /* <DEDUP_REMOVED lines=8> */
.L_x_9767:
[----:B-----5:R-:W-:-:S05]  /*4ee0*/  SHF.L.U32 R26, R141, 0x10, RZ ;  /* 0x000000108d1a7819 */ /* 0x020fca00000006ff */
[----:B------:R-:W-:Y:S01]  /*4ef0*/  FADD.FTZ R23, R26, R23 ;  /* 0x000000171a177221 */ /* 0x000fe20000010000 */
[----:B------:R-:W-:Y:S06]  /*4f00*/  BRA `(.L_x_9768) ;  /* 0x0000000000107947 */ /* 0x000fec0003800000 */
.L_x_9766:
[----:B-----5:R-:W-:-:S04]  /*4f10*/  IMAD.U32 R26, R137, 0x10000, RZ ;  /* 0x00010000891a7824 */ /* 0x020fc800078e00ff */
[----:B------:R-:W-:Y:S01]  /*4f20*/  FADD.FTZ R23, R26, R23 ;  /* 0x000000171a177221 */ /* 0x000fe20000010000 */
[----:B------:R-:W-:-:S05]  /*4f30*/  @P2 SHF.L.U32 R26, R141, 0x10, RZ ;  /* 0x000000108d1a2819 */ /* 0x000fca00000006ff */
[----:B------:R-:W-:-:S07]  /*4f40*/  @P2 FADD.FTZ R23, R26, R23 ;  /* 0x000000171a172221 */ /* 0x000fce0000010000 */
.L_x_9768:
[----:B------:R-:W-:-:S04]  /*4f50*/  F2FP.BF16.F32.PACK_AB R26, RZ, R23 ;  /* 0x00000017ff1a723e */ /* 0x000fc800000010ff */
[----:B------:R-:W-:-:S07]  /*4f60*/  PRMT R145, R26, 0x7610, R145 ;  /* 0x000076101a917816 */ /* 0x000fce0000000091 */
.L_x_9769:
[----:B------:R-:W-:Y:S01]  /*4f70*/  SHF.L.U32 R27, R27, 0x10, RZ ;  /* 0x000000101b1b7819 */ /* 0x000fe200000006ff */
[----:B------:R-:W-:Y:S06]  /*4f80*/  @P3 BRA `(.L_x_9770) ;  /* 0x0000000000243947 */ /* 0x000fec0003800000 */
[----:B------:R-:W-:-:S04]  /*4f90*/  ISETP.NE.U32.AND P4, PT, RZ, UR14, PT ;  /* 0x0000000eff007c0c */ /* 0x000fc8000bf85070 */
[----:B------:R-:W-:-:S13]  /*4fa0*/  ISETP.NE.AND.EX P4, PT, RZ, UR15, PT, P4 ;  /* 0x0000000fff007c0c */ /* 0x000fda000bf85340 */
[----:B------:R-:W-:Y:S05]  /*4fb0*/  @P4 BRA `(.L_x_9771) ;  /* 0x0000000000084947 */ /* 0x000fea0003800000 */
[----:B------:R-:W-:Y:S05]  /*4fc0*/  @P0 BRA `(.L_x_9772) ;  /* 0x00000000002c0947 */ /* 0x000fea0003800000 */
[----:B------:R-:W-:Y:S05]  /*4fd0*/  BRA `(.L_x_9773) ;  /* 0x0000000000307947 */ /* 0x000fea0003800000 */
.L_x_9771:
[----:B-----5:R-:W-:-:S05]  /*4fe0*/  PRMT R26, R141, 0x7632, R26 ;  /* 0x000076328d1a7816 */ /* 0x020fca000000001a */
[----:B------:R-:W-:-:S04]  /*4ff0*/  IMAD.U32 R26, R26, 0x10000, RZ ;  /* 0x000100001a1a7824 */ /* 0x000fc800078e00ff */
[----:B------:R-:W-:Y:S01]  /*5000*/  FADD.FTZ R27, R26, R27 ;  /* 0x0000001b1a1b7221 */ /* 0x000fe20000010000 */
[----:B------:R-:W-:Y:S06]  /*5010*/  BRA `(.L_x_9772) ;  /* 0x0000000000187947 */ /* 0x000fec0003800000 */
.L_x_9770:
[----:B-----5:R-:W-:-:S04]  /*5020*/  PRMT R26, R137, 0x7632, R26 ;  /* 0x00007632891a7816 */ /* 0x020fc8000000001a */
[----:B------:R-:W-:-:S05]  /*5030*/  SHF.L.U32 R26, R26, 0x10, RZ ;  /* 0x000000101a1a7819 */ /* 0x000fca00000006ff */
[----:B------:R-:W-:Y:S01]  /*5040*/  FADD.FTZ R27, R26, R27 ;  /* 0x0000001b1a1b7221 */ /* 0x000fe20000010000 */
[----:B------:R-:W-:-:S04]  /*5050*/  @P2 PRMT R26, R141, 0x7632, R26 ;  /* 0x000076328d1a2816 */ /* 0x000fc8000000001a */
[----:B------:R-:W-:-:S05]  /*5060*/  @P2 SHF.L.U32 R26, R26, 0x10, RZ ;  /* 0x000000101a1a2819 */ /* 0x000fca00000006ff */
[----:B------:R-:W-:-:S07]  /*5070*/  @P2 FADD.FTZ R27, R26, R27 ;  /* 0x0000001b1a1b2221 */ /* 0x000fce0000010000 */
.L_x_9772:
[----:B------:R-:W-:-:S04]  /*5080*/  F2FP.BF16.F32.PACK_AB R26, RZ, R27 ;  /* 0x0000001bff1a723e */ /* 0x000fc800000010ff */
[----:B------:R-:W-:-:S07]  /*5090*/  PRMT R145, R145, 0x5410, R26 ;  /* 0x0000541091917816 */ /* 0x000fce000000001a */
.L_x_9773:
        /* <DEDUP_REMOVED lines=8> */
.L_x_9775:
[----:B-----5:R-:W-:-:S05]  /*5120*/  SHF.L.U32 R148, R142, 0x10, RZ ;  /* 0x000000108e947819 */ /* 0x020fca00000006ff */
[----:B------:R-:W-:Y:S01]  /*5130*/  FADD.FTZ R26, R148, R26 ;  /* 0x0000001a941a7221 */ /* 0x000fe20000010000 */
[----:B------:R-:W-:Y:S06]  /*5140*/  BRA `(.L_x_9776) ;  /* 0x0000000000107947 */ /* 0x000fec0003800000 */
.L_x_9774:
[----:B-----5:R-:W-:-:S05]  /*5150*/  SHF.L.U32 R148, R138, 0x10, RZ ;  /* 0x000000108a947819 */ /* 0x020fca00000006ff */
[----:B------:R-:W-:Y:S01]  /*5160*/  FADD.FTZ R26, R148, R26 ;  /* 0x0000001a941a7221 */ /* 0x000fe20000010000 */
[----:B------:R-:W-:-:S04]  /*5170*/  @P2 IMAD.U32 R148, R142, 0x10000, RZ ;  /* 0x000100008e942824 */ /* 0x000fc800078e00ff */
[----:B------:R-:W-:-:S07]  /*5180*/  @P2 FADD.FTZ R26, R148, R26 ;  /* 0x0000001a941a2221 */ /* 0x000fce0000010000 */
.L_x_9776:
[----:B------:R-:W-:-:S04]  /*5190*/  F2FP.BF16.F32.PACK_AB R148, RZ, R26 ;  /* 0x0000001aff94723e */ /* 0x000fc800000010ff */
[----:B------:R-:W-:-:S07]  /*51a0*/  PRMT R146, R148, 0x7610, R146 ;  /* 0x0000761094927816 */ /* 0x000fce0000000092 */
.L_x_9777:
[----:B------:R-:W-:Y:S01]  /*51b0*/  SHF.L.U32 R161, R150, 0x10, RZ ;  /* 0x0000001096a17819 */ /* 0x000fe200000006ff */
[----:B------:R-:W-:Y:S06]  /*51c0*/  @P3 BRA `(.L_x_9778) ;  /* 0x0000000000243947 */ /* 0x000fec0003800000 */
[----:B------:R-:W-:-:S04]  /*51d0*/  ISETP.NE.U32.AND P4, PT, RZ, UR14, PT ;  /* 0x0000000eff007c0c */ /* 0x000fc8000bf85070 */
[----:B------:R-:W-:-:S13]  /*51e0*/  ISETP.NE.AND.EX P4, PT, RZ, UR15, PT, P4 ;  /* 0x0000000fff007c0c */ /* 0x000fda000bf85340 */
[----:B------:R-:W-:Y:S05]  /*51f0*/  @P4 BRA `(.L_x_9779) ;  /* 0x0000000000084947 */ /* 0x000fea0003800000 */
[----:B------:R-:W-:Y:S05]  /*5200*/  @P0 BRA `(.L_x_9780) ;  /* 0x00000000002c0947 */ /* 0x000fea0003800000 */
[----:B------:R-:W-:Y:S05]  /*5210*/  BRA `(.L_x_9781) ;  /* 0x0000000000307947 */ /* 0x000fea0003800000 */
.L_x_9779:
[----:B-----5:R-:W-:-:S04]  /*5220*/  PRMT R148, R142, 0x7632, R148 ;  /* 0x000076328e947816 */ /* 0x020fc80000000094 */
[----:B------:R-:W-:-:S05]  /*5230*/  SHF.L.U32 R148, R148, 0x10, RZ ;  /* 0x0000001094947819 */ /* 0x000fca00000006ff */
[----:B------:R-:W-:Y:S01]  /*5240*/  FADD.FTZ R161, R148, R161 ;  /* 0x000000a194a17221 */ /* 0x000fe20000010000 */
[----:B------:R-:W-:Y:S06]  /*5250*/  BRA `(.L_x_9780) ;  /* 0x0000000000187947 */ /* 0x000fec0003800000 */
.L_x_9778:
[----:B-----5:R-:W-:-:S05]  /*5260*/  PRMT R148, R138, 0x7632, R148 ;  /* 0x000076328a947816 */ /* 0x020fca0000000094 */
[----:B------:R-:W-:-:S04]  /*5270*/  IMAD.U32 R148, R148, 0x10000, RZ ;  /* 0x0001000094947824 */ /* 0x000fc800078e00ff */
[----:B------:R-:W-:Y:S01]  /*5280*/  FADD.FTZ R161, R148, R161 ;  /* 0x000000a194a17221 */ /* 0x000fe20000010000 */
[----:B------:R-:W-:-:S04]  /*5290*/  @P2 PRMT R148, R142, 0x7632, R148 ;  /* 0x000076328e942816 */ /* 0x000fc80000000094 */
[----:B------:R-:W-:-:S05]  /*52a0*/  @P2 SHF.L.U32 R148, R148, 0x10, RZ ;  /* 0x0000001094942819 */ /* 0x000fca00000006ff */
[----:B------:R-:W-:-:S07]  /*52b0*/  @P2 FADD.FTZ R161, R148, R161 ;  /* 0x000000a194a12221 */ /* 0x000fce0000010000 */
.L_x_9780:
[----:B------:R-:W-:-:S04]  /*52c0*/  F2FP.BF16.F32.PACK_AB R148, RZ, R161 ;  /* 0x000000a1ff94723e */ /* 0x000fc800000010ff */
[----:B------:R-:W-:-:S07]  /*52d0*/  PRMT R146, R146, 0x5410, R148 ;  /* 0x0000541092927816 */ /* 0x000fce0000000094 */
.L_x_9781:
        /* <DEDUP_REMOVED lines=8> */
.L_x_9783:
[----:B-----5:R-:W-:-:S04]  /*5360*/  IMAD.U32 R148, R143, 0x10000, RZ ;  /* 0x000100008f947824 */ /* 0x020fc800078e00ff */
[----:B------:R-:W-:Y:S01]  /*5370*/  FADD.FTZ R160, R148, R160 ;  /* 0x000000a094a07221 */ /* 0x000fe20000010000 */
[----:B------:R-:W-:Y:S06]  /*5380*/  BRA `(.L_x_9784) ;  /* 0x0000000000107947 */ /* 0x000fec0003800000 */
.L_x_9782:
[----:B-----5:R-:W-:-:S05]  /*5390*/  SHF.L.U32 R148, R139, 0x10, RZ ;  /* 0x000000108b947819 */ /* 0x020fca00000006ff */
[----:B------:R-:W-:Y:S01]  /*53a0*/  FADD.FTZ R160, R148, R160 ;  /* 0x000000a094a07221 */ /* 0x000fe20000010000 */
[----:B------:R-:W-:-:S05]  /*53b0*/  @P2 SHF.L.U32 R148, R143, 0x10, RZ ;  /* 0x000000108f942819 */ /* 0x000fca00000006ff */
[----:B------:R-:W-:-:S07]  /*53c0*/  @P2 FADD.FTZ R160, R148, R160 ;  /* 0x000000a094a02221 */ /* 0x000fce0000010000 */
.L_x_9784:
[----:B------:R-:W-:-:S04]  /*53d0*/  F2FP.BF16.F32.PACK_AB R148, RZ, R160 ;  /* 0x000000a0ff94723e */ /* 0x000fc800000010ff */
[----:B------:R-:W-:-:S07]  /*53e0*/  PRMT R147, R148, 0x7610, R147 ;  /* 0x0000761094937816 */ /* 0x000fce0000000093 */
.L_x_9785:
[----:B------:R-:W-:Y:S01]  /*53f0*/  IMAD.U32 R175, R151, 0x10000, RZ ;  /* 0x0001000097af7824 */ /* 0x000fe200078e00ff */
[----:B------:R-:W-:Y:S06]  /*5400*/  @P3 BRA `(.L_x_9786) ;  /* 0x0000000000243947 */ /* 0x000fec0003800000 */
[----:B------:R-:W-:-:S04]  /*5410*/  ISETP.NE.U32.AND P2, PT, RZ, UR14, PT ;  /* 0x0000000eff007c0c */ /* 0x000fc8000bf45070 */
[----:B------:R-:W-:-:S13]  /*5420*/  ISETP.NE.AND.EX P2, PT, RZ, UR15, PT, P2 ;  /* 0x0000000fff007c0c */ /* 0x000fda000bf45320 */
[----:B------:R-:W-:Y:S05]  /*5430*/  @P2 BRA `(.L_x_9787) ;  /* 0x0000000000082947 */ /* 0x000fea0003800000 */
[----:B------:R-:W-:Y:S05]  /*5440*/  @P0 BRA `(.L_x_9788) ;  /* 0x00000000002c0947 */ /* 0x000fea0003800000 */
[----:B------:R-:W-:Y:S05]  /*5450*/  BRA `(.L_x_9789) ;  /* 0x0000000000307947 */ /* 0x000fea0003800000 */
.L_x_9787:
[----:B-----5:R-:W-:-:S04]  /*5460*/  PRMT R148, R143, 0x7632, R148 ;  /* 0x000076328f947816 */ /* 0x020fc80000000094 */
[----:B------:R-:W-:-:S05]  /*5470*/  SHF.L.U32 R148, R148, 0x10, RZ ;  /* 0x0000001094947819 */ /* 0x000fca00000006ff */
[----:B------:R-:W-:Y:S01]  /*5480*/  FADD.FTZ R175, R148, R175 ;  /* 0x000000af94af7221 */ /* 0x000fe20000010000 */
[----:B------:R-:W-:Y:S06]  /*5490*/  BRA `(.L_x_9788) ;  /* 0x0000000000187947 */ /* 0x000fec0003800000 */
.L_x_9786:
[----:B-----5:R-:W-:-:S04]  /*54a0*/  PRMT R148, R139, 0x7632, R148 ;  /* 0x000076328b947816 */ /* 0x020fc80000000094 */
[----:B------:R-:W-:-:S05]  /*54b0*/  SHF.L.U32 R148, R148, 0x10, RZ ;  /* 0x0000001094947819 */ /* 0x000fca00000006ff */
[----:B------:R-:W-:Y:S01]  /*54c0*/  FADD.FTZ R175, R148, R175 ;  /* 0x000000af94af7221 */ /* 0x000fe20000010000 */
[----:B------:R-:W-:-:S05]  /*54d0*/  @P2 PRMT R148, R143, 0x7632, R148 ;  /* 0x000076328f942816 */ /* 0x000fca0000000094 */
[----:B------:R-:W-:-:S04]  /*54e0*/  @P2 IMAD.U32 R148, R148, 0x10000, RZ ;  /* 0x0001000094942824 */ /* 0x000fc800078e00ff */
[----:B------:R-:W-:-:S07]  /*54f0*/  @P2 FADD.FTZ R175, R148, R175 ;  /* 0x000000af94af2221 */ /* 0x000fce0000010000 */
.L_x_9788:
[----:B------:R-:W-:-:S04]  /*5500*/  F2FP.BF16.F32.PACK_AB R148, RZ, R175 ;  /* 0x000000afff94723e */ /* 0x000fc800000010ff */
[----:B------:R-:W-:-:S07]  /*5510*/  PRMT R147, R147, 0x5410, R148 ;  /* 0x0000541093937816 */ /* 0x000fce0000000094 */
.L_x_9789:
[----:B------:R-:W0:Y:S02]  /*5520*/  @P0 LDC.64 R148, c[0x0][0x238] ;  /* 0x00008e00ff940b82 */ /* 0x000e240000000a00 */
[----:B0-----:R-:W-:-:S04]  /*5530*/  @P0 LEA R148, P2, R177, R148, 0x4 ;  /* 0x00000094b1940211 */ /* 0x001fc800078420ff */
[C---:B------:R-:W-:Y:S02]  /*5540*/  @P0 LEA.HI.X R149, R177.reuse, R149, RZ, 0x4, P2 ;  /* 0x00000095b1950211 */ /* 0x040fe400010f24ff */
[----:B------:R-:W-:-:S03]  /*5550*/  IADD3 R177, R177, 0x80, RZ ;  /* 0x00000080b1b17810 */ /* 0x000fc60007ffe0ff */
[----:B------:R0:W-:Y:S04]  /*5560*/  @P0 STG.E.128 desc[UR6][R148.64], R144 ;  /* 0x0000009094000986 */ /* 0x0001e8000c101d06 */
.L_x_9757:
[----:B------:R-:W-:Y:S05]  /*5570*/  BSYNC B0 ;  /* 0x0000000000007941 */ /* 0x000fea0003800000 */
.L_x_9756:
[----:B------:R-:W-:Y:S01]  /*5580*/  ISETP.GE.U32.AND P2, PT, R8, 0x380, PT ;  /* 0x000003800800780c */ /* 0x000fe20003f46070 */
[----:B------:R-:W-:-:S12]  /*5590*/  BSSY B0, `(.L_x_9790) ;  /* 0x00000a5000007945 */ /* 0x000fd80003800000 */
[----:B------:R-:W-:Y:S05]  /*55a0*/  @!P2 BRA `(.L_x_9791) ;  /* 0x00000008008ca947 */ /* 0x000fea0003800000 */
[----:B------:R-:W-:Y:S01]  /*55b0*/  ISETP.NE.U32.AND P2, PT, RZ, UR12, PT ;  /* 0x0000000cff007c0c */ /* 0x000fe2000bf45070 */
[----:B0-234-:R-:W0:Y:S03]  /*55c0*/  LDC.64 R148, c[0x0][0x220] ;  /* 0x00008800ff947b82 */ /* 0x01de260000000a00 */
[----:B------:R-:W-:-:S13]  /*55d0*/  ISETP.NE.AND.EX P2, PT, RZ, UR13, PT, P2 ;  /* 0x0000000dff007c0c */ /* 0x000fda000bf45320 */
[----:B------:R-:W-:-:S04]  /*55e0*/  @P2 LEA R24, P3, R177, UR12, 0x4 ;  /* 0x0000000cb1182c11 */ /* 0x000fc8000f8620ff */
[----:B------:R-:W-:-:S05]  /*55f0*/  @P2 LEA.HI.X R25, R177, UR13, RZ, 0x4, P3 ;  /* 0x0000000db1192c11 */ /* 0x000fca00098f24ff */
[----:B-----5:R2:W5:Y:S01]  /*5600*/  @P2 LDG.E.128 R136, desc[UR6][R24.64] ;  /* 0x0000000618882981 */ /* 0x020562000c1e1d00 */
[----:B------:R-:W-:-:S04]  /*5610*/  ISETP.NE.U32.AND P2, PT, RZ, UR14, PT ;  /* 0x0000000eff007c0c */ /* 0x000fc8000bf45070 */
[----:B------:R-:W-:-:S13]  /*5620*/  ISETP.NE.AND.EX P2, PT, RZ, UR15, PT, P2 ;  /* 0x0000000fff007c0c */ /* 0x000fda000bf45320 */
[----:B--2---:R-:W-:-:S04]  /*5630*/  @P2 LEA R24, P3, R177, UR14, 0x4 ;  /* 0x0000000eb1182c11 */ /* 0x004fc8000f8620ff */
[----:B------:R-:W-:-:S05]  /*5640*/  @P2 LEA.HI.X R25, R177, UR15, RZ, 0x4, P3 ;  /* 0x0000000fb1192c11 */ /* 0x000fca00098f24ff */
[----:B------:R0:W5:Y:S02]  /*5650*/  @P2 LDG.E.128 R140, desc[UR6][R24.64] ;  /* 0x00000006188c2981 */ /* 0x000164000c1e1d00 */
[----:B0-----:R-:W-:-:S05]  /*5660*/  IMAD.WIDE.U32 R24, R177, 0x10, R148 ;  /* 0x00000010b1187825 */ /* 0x001fca00078e0094 */
        /* <DEDUP_REMOVED lines=11> */
.L_x_9793:
[----:B-----5:R-:W-:-:S04]  /*5720*/  IMAD.U32 R24, R140, 0x10000, RZ ;  /* 0x000100008c187824 */ /* 0x020fc800078e00ff */
[----:B------:R-:W-:Y:S01]  /*5730*/  FADD.FTZ R11, R24, R11 ;  /* 0x0000000b180b7221 */ /* 0x000fe20000010000 */
[----:B------:R-:W-:Y:S06]  /*5740*/  BRA `(.L_x_9794) ;  /* 0x0000000000107947 */ /* 0x000fec0003800000 */
.L_x_9792:
[----:B-----5:R-:W-:-:S05]  /*5750*/  SHF.L.U32 R24, R136, 0x10, RZ ;  /* 0x0000001088187819 */ /* 0x020fca00000006ff */
[----:B------:R-:W-:Y:S01]  /*5760*/  FADD.FTZ R11, R24, R11 ;  /* 0x0000000b180b7221 */ /* 0x000fe20000010000 */
[----:B------:R-:W-:-:S05]  /*5770*/  @P2 SHF.L.U32 R24, R140, 0x10, RZ ;  /* 0x000000108c182819 */ /* 0x000fca00000006ff */
[----:B------:R-:W-:-:S07]  /*5780*/  @P2 FADD.FTZ R11, R24, R11 ;  /* 0x0000000b180b2221 */ /* 0x000fce0000010000 */
.L_x_9794:
[----:B------:R-:W-:-:S04]  /*5790*/  F2FP.BF16.F32.PACK_AB R24, RZ, R11 ;  /* 0x0000000bff18723e */ /* 0x000fc800000010ff */
[----:B------:R-:W-:-:S07]  /*57a0*/  PRMT R144, R24, 0x7610, R144 ;  /* 0x0000761018907816 */ /* 0x000fce0000000090 */
.L_x_9795:
[----:B------:R-:W-:Y:S01]  /*57b0*/  IMAD.U32 R24, R25, 0x10000, RZ ;  /* 0x0001000019187824 */ /* 0x000fe200078e00ff */
[----:B------:R-:W-:Y:S06]  /*57c0*/  @P3 BRA `(.L_x_9796) ;  /* 0x0000000000243947 */ /* 0x000fec0003800000 */
[----:B------:R-:W-:-:S04]  /*57d0*/  ISETP.NE.U32.AND P4, PT, RZ, UR14, PT ;  /* 0x0000000eff007c0c */ /* 0x000fc8000bf85070 */
[----:B------:R-:W-:-:S13]  /*57e0*/  ISETP.NE.AND.EX P4, PT, RZ, UR15, PT, P4 ;  /* 0x0000000fff007c0c */ /* 0x000fda000bf85340 */
[----:B------:R-:W-:Y:S05]  /*57f0*/  @P4 BRA `(.L_x_9797) ;  /* 0x0000000000084947 */ /* 0x000fea0003800000 */
[----:B------:R-:W-:Y:S05]  /*5800*/  @P0 BRA `(.L_x_9798) ;  /* 0x00000000002c0947 */ /* 0x000fea0003800000 */
[----:B------:R-:W-:Y:S05]  /*5810*/  BRA `(.L_x_9799) ;  /* 0x0000000000307947 */ /* 0x000fea0003800000 */
.L_x_9797:
[----:B-----5:R-:W-:-:S04]  /*5820*/  PRMT R25, R140, 0x7632, R25 ;  /* 0x000076328c197816 */ /* 0x020fc80000000019 */
[----:B------:R-:W-:-:S05]  /*5830*/  SHF.L.U32 R25, R25, 0x10, RZ ;  /* 0x0000001019197819 */ /* 0x000fca00000006ff */
[----:B------:R-:W-:Y:S01]  /*5840*/  FADD.FTZ R24, R25, R24 ;  /* 0x0000001819187221 */ /* 0x000fe20000010000 */
[----:B------:R-:W-:Y:S06]  /*5850*/  BRA `(.L_x_9798) ;  /* 0x0000000000187947 */ /* 0x000fec0003800000 */
.L_x_9796:
[----:B-----5:R-:W-:-:S04]  /*5860*/  PRMT R25, R136, 0x7632, R25 ;  /* 0x0000763288197816 */ /* 0x020fc80000000019 */
[----:B------:R-:W-:-:S05]  /*5870*/  SHF.L.U32 R25, R25, 0x10, RZ ;  /* 0x0000001019197819 */ /* 0x000fca00000006ff */
[----:B------:R-:W-:Y:S01]  /*5880*/  FADD.FTZ R24, R25, R24 ;  /* 0x0000001819187221 */ /* 0x000fe20000010000 */
[----:B------:R-:W-:-:S05]  /*5890*/  @P2 PRMT R25, R140, 0x7632, R25 ;  /* 0x000076328c192816 */ /* 0x000fca0000000019 */
[----:B------:R-:W-:-:S04]  /*58a0*/  @P2 IMAD.U32 R25, R25, 0x10000, RZ ;  /* 0x0001000019192824 */ /* 0x000fc800078e00ff */
[----:B------:R-:W-:-:S07]  /*58b0*/  @P2 FADD.FTZ R24, R25, R24 ;  /* 0x0000001819182221 */ /* 0x000fce0000010000 */
.L_x_9798:
[----:B------:R-:W-:-:S04]  /*58c0*/  F2FP.BF16.F32.PACK_AB R25, RZ, R24 ;  /* 0x00000018ff19723e */ /* 0x000fc800000010ff */
[----:B------:R-:W-:-:S07]  /*58d0*/  PRMT R144, R144, 0x5410, R25 ;  /* 0x0000541090907816 */ /* 0x000fce0000000019 */
.L_x_9799:
        /* <DEDUP_REMOVED lines=8> */
.L_x_9801:
[----:B-----5:R-:W-:-:S05]  /*5960*/  SHF.L.U32 R148, R141, 0x10, RZ ;  /* 0x000000108d947819 */ /* 0x020fca00000006ff */
[----:B------:R-:W-:Y:S01]  /*5970*/  FADD.FTZ R25, R148, R25 ;  /* 0x0000001994197221 */ /* 0x000fe20000010000 */
[----:B------:R-:W-:Y:S06]  /*5980*/  BRA `(.L_x_9802) ;  /* 0x0000000000107947 */ /* 0x000fec0003800000 */
.L_x_9800:
[----:B-----5:R-:W-:-:S04]  /*5990*/  IMAD.U32 R148, R137, 0x10000, RZ ;  /* 0x0001000089947824 */ /* 0x020fc800078e00ff */
[----:B------:R-:W-:Y:S01]  /*59a0*/  FADD.FTZ R25, R148, R25 ;  /* 0x0000001994197221 */ /* 0x000fe20000010000 */
[----:B------:R-:W-:-:S05]  /*59b0*/  @P2 SHF.L.U32 R148, R141, 0x10, RZ ;  /* 0x000000108d942819 */ /* 0x000fca00000006ff */
[----:B------:R-:W-:-:S07]  /*59c0*/  @P2 FADD.FTZ R25, R148, R25 ;  /* 0x0000001994192221 */ /* 0x000fce0000010000 */
.L_x_9802:
[----:B------:R-:W-:-:S04]  /*59d0*/  F2FP.BF16.F32.PACK_AB R148, RZ, R25 ;  /* 0x00000019ff94723e */ /* 0x000fc800000010ff */
[----:B------:R-:W-:-:S07]  /*59e0*/  PRMT R145, R148, 0x7610, R145 ;  /* 0x0000761094917816 */ /* 0x000fce0000000091 */
.L_x_9803:
[----:B------:R-:W-:Y:S01]  /*59f0*/  SHF.L.U32 R156, R149, 0x10, RZ ;  /* 0x00000010959c7819 */ /* 0x000fe200000006ff */
[----:B------:R-:W-:Y:S06]  /*5a00*/  @P3 BRA `(.L_x_9804) ;  /* 0x0000000000243947 */ /* 0x000fec0003800000 */
[----:B------:R-:W-:-:S04]  /*5a10*/  ISETP.NE.U32.AND P4, PT, RZ, UR14, PT ;  /* 0x0000000eff007c0c */ /* 0x000fc8000bf85070 */
[----:B------:R-:W-:-:S13]  /*5a20*/  ISETP.NE.AND.EX P4, PT, RZ, UR15, PT, P4 ;  /* 0x0000000fff007c0c */ /* 0x000fda000bf85340 */
[----:B------:R-:W-:Y:S05]  /*5a30*/  @P4 BRA `(.L_x_9805) ;  /* 0x0000000000084947 */ /* 0x000fea0003800000 */
[----:B------:R-:W-:Y:S05]  /*5a40*/  @P0 BRA `(.L_x_9806) ;  /* 0x00000000002c0947 */ /* 0x000fea0003800000 */
[----:B------:R-:W-:Y:S05]  /*5a50*/  BRA `(.L_x_9807) ;  /* 0x0000000000307947 */ /* 0x000fea0003800000 */
.L_x_9805:
[----:B-----5:R-:W-:-:S05]  /*5a60*/  PRMT R148, R141, 0x7632, R148 ;  /* 0x000076328d947816 */ /* 0x020fca0000000094 */
[----:B------:R-:W-:-:S04]  /*5a70*/  IMAD.U32 R148, R148, 0x10000, RZ ;  /* 0x0001000094947824 */ /* 0x000fc800078e00ff */
[----:B------:R-:W-:Y:S01]  /*5a80*/  FADD.FTZ R156, R148, R156 ;  /* 0x0000009c949c7221 */ /* 0x000fe20000010000 */
[----:B------:R-:W-:Y:S06]  /*5a90*/  BRA `(.L_x_9806) ;  /* 0x0000000000187947 */ /* 0x000fec0003800000 */
.L_x_9804:
[----:B-----5:R-:W-:-:S04]  /*5aa0*/  PRMT R148, R137, 0x7632, R148 ;  /* 0x0000763289947816 */ /* 0x020fc80000000094 */
[----:B------:R-:W-:-:S05]  /*5ab0*/  SHF.L.U32 R148, R148, 0x10, RZ ;  /* 0x0000001094947819 */ /* 0x000fca00000006ff */
[----:B------:R-:W-:Y:S01]  /*5ac0*/  FADD.FTZ R156, R148, R156 ;  /* 0x0000009c949c7221 */ /* 0x000fe20000010000 */
[----:B------:R-:W-:-:S04]  /*5ad0*/  @P2 PRMT R148, R141, 0x7632, R148 ;  /* 0x000076328d942816 */ /* 0x000fc80000000094 */
[----:B------:R-:W-:-:S05]  /*5ae0*/  @P2 SHF.L.U32 R148, R148, 0x10, RZ ;  /* 0x0000001094942819 */ /* 0x000fca00000006ff */
[----:B------:R-:W-:-:S07]  /*5af0*/  @P2 FADD.FTZ R156, R148, R156 ;  /* 0x0000009c949c2221 */ /* 0x000fce0000010000 */
.L_x_9806:
[----:B------:R-:W-:-:S04]  /*5b00*/  F2FP.BF16.F32.PACK_AB R148, RZ, R156 ;  /* 0x0000009cff94723e */ /* 0x000fc800000010ff */
[----:B------:R-:W-:-:S07]  /*5b10*/  PRMT R145, R145, 0x5410, R148 ;  /* 0x0000541091917816 */ /* 0x000fce0000000094 */
.L_x_9807:
        /* <DEDUP_REMOVED lines=8> */
.L_x_9809:
[----:B-----5:R-:W-:-:S05]  /*5ba0*/  SHF.L.U32 R148, R142, 0x10, RZ ;  /* 0x000000108e947819 */ /* 0x020fca00000006ff */
[----:B------:R-:W-:Y:S01]  /*5bb0*/  FADD.FTZ R157, R148, R157 ;  /* 0x0000009d949d7221 */ /* 0x000fe20000010000 */
[----:B------:R-:W-:Y:S06]  /*5bc0*/  BRA `(.L_x_9810) ;  /* 0x0000000000107947 */ /* 0x000fec0003800000 */
.L_x_9808:
[----:B-----5:R-:W-:-:S05]  /*5bd0*/  SHF.L.U32 R148, R138, 0x10, RZ ;  /* 0x000000108a947819 */ /* 0x020fca00000006ff */
[----:B------:R-:W-:Y:S01]  /*5be0*/  FADD.FTZ R157, R148, R157 ;  /* 0x0000009d949d7221 */ /* 0x000fe20000010000 */
[----:B------:R-:W-:-:S04]  /*5bf0*/  @P2 IMAD.U32 R148, R142, 0x10000, RZ ;  /* 0x000100008e942824 */ /* 0x000fc800078e00ff */
[----:B------:R-:W-:-:S07]  /*5c00*/  @P2 FADD.FTZ R157, R148, R157 ;  /* 0x0000009d949d2221 */ /* 0x000fce0000010000 */
.L_x_9810:
[----:B------:R-:W-:-:S04]  /*5c10*/  F2FP.BF16.F32.PACK_AB R148, RZ, R157 ;  /* 0x0000009dff94723e */ /* 0x000fc800000010ff */
[----:B------:R-:W-:-:S07]  /*5c20*/  PRMT R146, R148, 0x7610, R146 ;  /* 0x0000761094927816 */ /* 0x000fce0000000092 */
.L_x_9811:
[----:B------:R-:W-:Y:S01]  /*5c30*/  SHF.L.U32 R159, R150, 0x10, RZ ;  /* 0x00000010969f7819 */ /* 0x000fe200000006ff */
[----:B------:R-:W-:Y:S06]  /*5c40*/  @P3 BRA `(.L_x_9812) ;  /* 0x0000000000243947 */ /* 0x000fec0003800000 */
[----:B------:R-:W-:-:S04]  /*5c50*/  ISETP.NE.U32.AND P4, PT, RZ, UR14, PT ;  /* 0x0000000eff007c0c */ /* 0x000fc8000bf85070 */
[----:B------:R-:W-:-:S13]  /*5c60*/  ISETP.NE.AND.EX P4, PT, RZ, UR15, PT, P4 ;  /* 0x0000000fff007c0c */ /* 0x000fda000bf85340 */
[----:B------:R-:W-:Y:S05]  /*5c70*/  @P4 BRA `(.L_x_9813) ;  /* 0x0000000000084947 */ /* 0x000fea0003800000 */
[----:B------:R-:W-:Y:S05]  /*5c80*/  @P0 BRA `(.L_x_9814) ;  /* 0x00000000002c0947 */ /* 0x000fea0003800000 */
[----:B------:R-:W-:Y:S05]  /*5c90*/  BRA `(.L_x_9815) ;  /* 0x0000000000307947 */ /* 0x000fea0003800000 */
.L_x_9813:
[----:B-----5:R-:W-:-:S04]  /*5ca0*/  PRMT R148, R142, 0x7632, R148 ;  /* 0x000076328e947816 */ /* 0x020fc80000000094 */
[----:B------:R-:W-:-:S05]  /*5cb0*/  SHF.L.U32 R148, R148, 0x10, RZ ;  /* 0x0000001094947819 */ /* 0x000fca00000006ff */
[----:B------:R-:W-:Y:S01]  /*5cc0*/  FADD.FTZ R159, R148, R159 ;  /* 0x0000009f949f7221 */ /* 0x000fe20000010000 */
[----:B------:R-:W-:Y:S06]  /*5cd0*/  BRA `(.L_x_9814) ;  /* 0x0000000000187947 */ /* 0x000fec0003800000 */
.L_x_9812:
[----:B-----5:R-:W-:-:S05]  /*5ce0*/  PRMT R148, R138, 0x7632, R148 ;  /* 0x000076328a947816 */ /* 0x020fca0000000094 */
[----:B------:R-:W-:-:S04]  /*5cf0*/  IMAD.U32 R148, R148, 0x10000, RZ ;  /* 0x0001000094947824 */ /* 0x000fc800078e00ff */
[----:B------:R-:W-:Y:S01]  /*5d00*/  FADD.FTZ R159, R148, R159 ;  /* 0x0000009f949f7221 */ /* 0x000fe20000010000 */
[----:B------:R-:W-:-:S04]  /*5d10*/  @P2 PRMT R148, R142, 0x7632, R148 ;  /* 0x000076328e942816 */ /* 0x000fc80000000094 */
[----:B------:R-:W-:-:S05]  /*5d20*/  @P2 SHF.L.U32 R148, R148, 0x10, RZ ;  /* 0x0000001094942819 */ /* 0x000fca00000006ff */
[----:B------:R-:W-:-:S07]  /*5d30*/  @P2 FADD.FTZ R159, R148, R159 ;  /* 0x0000009f949f2221 */ /* 0x000fce0000010000 */
.L_x_9814:
[----:B------:R-:W-:-:S04]  /*5d40*/  F2FP.BF16.F32.PACK_AB R148, RZ, R159 ;  /* 0x0000009fff94723e */ /* 0x000fc800000010ff */
[----:B------:R-:W-:-:S07]  /*5d50*/  PRMT R146, R146, 0x5410, R148 ;  /* 0x0000541092927816 */ /* 0x000fce0000000094 */
.L_x_9815:
        /* <DEDUP_REMOVED lines=8> */
.L_x_9817:
[----:B-----5:R-:W-:-:S04]  /*5de0*/  IMAD.U32 R148, R143, 0x10000, RZ ;  /* 0x000100008f947824 */ /* 0x020fc800078e00ff */
[----:B------:R-:W-:Y:S01]  /*5df0*/  FADD.FTZ R158, R148, R158 ;  /* 0x0000009e949e7221 */ /* 0x000fe20000010000 */
[----:B------:R-:W-:Y:S06]  /*5e00*/  BRA `(.L_x_9818) ;  /* 0x0000000000107947 */ /* 0x000fec0003800000 */
.L_x_9816:
[----:B-----5:R-:W-:-:S05]  /*5e10*/  SHF.L.U32 R148, R139, 0x10, RZ ;  /* 0x000000108b947819 */ /* 0x020fca00000006ff */
[----:B------:R-:W-:Y:S01]  /*5e20*/  FADD.FTZ R158, R148, R158 ;  /* 0x0000009e949e7221 */ /* 0x000fe20000010000 */
[----:B------:R-:W-:-:S05]  /*5e30*/  @P2 SHF.L.U32 R148, R143, 0x10, RZ ;  /* 0x000000108f942819 */ /* 0x000fca00000006ff */
[----:B------:R-:W-:-:S07]  /*5e40*/  @P2 FADD.FTZ R158, R148, R158 ;  /* 0x0000009e949e2221 */ /* 0x000fce0000010000 */
.L_x_9818:
[----:B------:R-:W-:-:S04]  /*5e50*/  F2FP.BF16.F32.PACK_AB R148, RZ, R158 ;  /* 0x0000009eff94723e */ /* 0x000fc800000010ff */
[----:B------:R-:W-:-:S07]  /*5e60*/  PRMT R147, R148, 0x7610, R147 ;  /* 0x0000761094937816 */ /* 0x000fce0000000093 */
.L_x_9819:
[----:B------:R-:W-:Y:S01]  /*5e70*/  IMAD.U32 R176, R151, 0x10000, RZ ;  /* 0x0001000097b07824 */ /* 0x000fe200078e00ff */
[----:B------:R-:W-:Y:S06]  /*5e80*/  @P3 BRA `(.L_x_9820) ;  /* 0x0000000000243947 */ /* 0x000fec0003800000 */
[----:B------:R-:W-:-:S04]  /*5e90*/  ISETP.NE.U32.AND P2, PT, RZ, UR14, PT ;  /* 0x0000000eff007c0c */ /* 0x000fc8000bf45070 */
[----:B------:R-:W-:-:S13]  /*5ea0*/  ISETP.NE.AND.EX P2, PT, RZ, UR15, PT, P2 ;  /* 0x0000000fff007c0c */ /* 0x000fda000bf45320 */
[----:B------:R-:W-:Y:S05]  /*5eb0*/  @P2 BRA `(.L_x_9821) ;  /* 0x0000000000082947 */ /* 0x000fea0003800000 */
[----:B------:R-:W-:Y:S05]  /*5ec0*/  @P0 BRA `(.L_x_9822) ;  /* 0x00000000002c0947 */ /* 0x000fea0003800000 */
[----:B------:R-:W-:Y:S05]  /*5ed0*/  BRA `(.L_x_9823) ;  /* 0x0000000000307947 */ /* 0x000fea0003800000 */
.L_x_9821:
[----:B-----5:R-:W-:-:S04]  /*5ee0*/  PRMT R148, R143, 0x7632, R148 ;  /* 0x000076328f947816 */ /* 0x020fc80000000094 */
[----:B------:R-:W-:-:S05]  /*5ef0*/  SHF.L.U32 R148, R148, 0x10, RZ ;  /* 0x0000001094947819 */ /* 0x000fca00000006ff */
[----:B------:R-:W-:Y:S01]  /*5f00*/  FADD.FTZ R176, R148, R176 ;  /* 0x000000b094b07221 */ /* 0x000fe20000010000 */
[----:B------:R-:W-:Y:S06]  /*5f10*/  BRA `(.L_x_9822) ;  /* 0x0000000000187947 */ /* 0x000fec0003800000 */
.L_x_9820:
[----:B-----5:R-:W-:-:S04]  /*5f20*/  PRMT R148, R139, 0x7632, R148 ;  /* 0x000076328b947816 */ /* 0x020fc80000000094 */
[----:B------:R-:W-:-:S05]  /*5f30*/  SHF.L.U32 R148, R148, 0x10, RZ ;  /* 0x0000001094947819 */ /* 0x000fca00000006ff */
[----:B------:R-:W-:Y:S01]  /*5f40*/  FADD.FTZ R176, R148, R176 ;  /* 0x000000b094b07221 */ /* 0x000fe20000010000 */
[----:B------:R-:W-:-:S05]  /*5f50*/  @P2 PRMT R148, R143, 0x7632, R148 ;  /* 0x000076328f942816 */ /* 0x000fca0000000094 */
[----:B------:R-:W-:-:S04]  /*5f60*/  @P2 IMAD.U32 R148, R148, 0x10000, RZ ;  /* 0x0001000094942824 */ /* 0x000fc800078e00ff */
[----:B------:R-:W-:-:S07]  /*5f70*/  @P2 FADD.FTZ R176, R148, R176 ;  /* 0x000000b094b02221 */ /* 0x000fce0000010000 */
.L_x_9822:
[----:B------:R-:W-:-:S04]  /*5f80*/  F2FP.BF16.F32.PACK_AB R148, RZ, R176 ;  /* 0x000000b0ff94723e */ /* 0x000fc800000010ff */
[----:B------:R-:W-:-:S07]  /*5f90*/  PRMT R147, R147, 0x5410, R148 ;  /* 0x0000541093937816 */ /* 0x000fce0000000094 */
.L_x_9823:
[----:B------:R-:W0:Y:S02]  /*5fa0*/  @P0 LDC.64 R148, c[0x0][0x238] ;  /* 0x00008e00ff940b82 */ /* 0x000e240000000a00 */
[----:B0-----:R-:W-:-:S04]  /*5fb0*/  @P0 LEA R148, P2, R177, R148, 0x4 ;  /* 0x00000094b1940211 */ /* 0x001fc800078420ff */
[----:B------:R-:W-:-:S05]  /*5fc0*/  @P0 LEA.HI.X R149, R177, R149, RZ, 0x4, P2 ;  /* 0x00000095b1950211 */ /* 0x000fca00010f24ff */
[----:B------:R0:W-:Y:S04]  /*5fd0*/  @P0 STG.E.128 desc[UR6][R148.64], R144 ;  /* 0x0000009094000986 */ /* 0x0001e8000c101d06 */
.L_x_9791:
[----:B------:R-:W-:Y:S05]  /*5fe0*/  BSYNC B0 ;  /* 0x0000000000007941 */ /* 0x000fea0003800000 */
.L_x_9790:
[----:B0-234-:R-:W-:Y:S01]  /*5ff0*/  FADD.FTZ R148, RZ, R4 ;  /* 0x00000004ff947221 */ /* 0x01dfe20000010000 */
        /* <DEDUP_REMOVED lines=212> */
.L_x_9850:
[----:B------:R-:W-:Y:S01]  /*6d40*/  LOP3.LUT P2, RZ, R251, 0x1f, RZ, 0xc0, !PT ;  /* 0x0000001ffbff7812 */ /* 0x000fe2000784c0ff */
[----:B-1----:R-:W-:Y:S01]  /*6d50*/  FADD.FTZ R149, R178, R149 ;  /* 0x00000095b2957221 */ /* 0x002fe20000010000 */
[----:B------:R-:W-:Y:S01]  /*6d60*/  LOP3.LUT R244, R245, 0x3, RZ, 0xc0, !PT ;  /* 0x00000003f5f47812 */ /* 0x000fe200078ec0ff */
[----:B------:R-:W-:Y:S10]  /*6d70*/  WARPSYNC.ALL ;  /* 0x0000000000007948 */ /* 0x000ff40003800000 */
[----:B------:R-:W1:Y:S01]  /*6d80*/  @!P2 S2R R151, SR_CgaCtaId ;  /* 0x000000000097a919 */ /* 0x000e620000008800 */
[----:B------:R-:W-:-:S04]  /*6d90*/  @!P2 MOV R177, 0x400 ;  /* 0x0000040000b1a802 */ /* 0x000fc80000000f00 */
[----:B-1----:R-:W-:Y:S02]  /*6da0*/  @!P2 LEA R151, R151, R177, 0x18 ;  /* 0x000000b19797a211 */ /* 0x002fe400078ec0ff */
[----:B------:R-:W-:-:S05]  /*6db0*/  @!P2 IADD3 R177, R150, R244, RZ ;  /* 0x000000f496b1a210 */ /* 0x000fca0007ffe0ff */
[----:B------:R-:W-:-:S05]  /*6dc0*/  @!P2 IMAD R151, R177, 0x8, R151 ;  /* 0x00000008b197a824 */ /* 0x000fca00078e0297 */
[----:B------:R1:W-:Y:S02]  /*6dd0*/  @!P2 STS.64 [R151], R148 ;  /* 0x000000949700a388 */ /* 0x0003e40000000a00 */
[----:B-1----:R-:W-:-:S04]  /*6de0*/  LOP3.LUT R149, R251, 0x1f, RZ, 0xc0, !PT ;  /* 0x0000001ffb957812 */ /* 0x002fc800078ec0ff */
[----:B------:R-:W-:Y:S01]  /*6df0*/  ISETP.GT.U32.AND P2, PT, R149, 0x3, PT ;  /* 0x000000039500780c */ /* 0x000fe20003f44070 */
[----:B------:R-:W2:-:S12]  /*6e00*/  LDL R179, [R1+0xf0] ;  /* 0x0000f00001b37983 */ /* 0x000e980000100800 */
[----:B------:R-:W-:Y:S01]  /*6e10*/  @!P2 IADD3 R150, R150, R149, RZ ;  /* 0x000000959696a210 */ /* 0x000fe20007ffe0ff */
[----:B------:R-:W-:Y:S01]  /*6e20*/  BSSY B0, `(.L_x_9825) ;  /* 0x0000080000007945 */ /* 0x000fe20003800000 */
[----:B------:R-:W-:Y:S01]  /*6e30*/  @!P2 MOV R149, 0x400 ;  /* 0x000004000095a802 */ /* 0x000fe20000000f00 */
[----:B------:R-:W1:Y:S03]  /*6e40*/  @!P2 S2R R148, SR_CgaCtaId ;  /* 0x000000000094a919 */ /* 0x000e660000008800 */
[----:B-1----:R-:W-:-:S04]  /*6e50*/  @!P2 LEA R148, R148, R149, 0x18 ;  /* 0x000000959494a211 */ /* 0x002fc800078ec0ff */
[----:B------:R-:W-:Y:S02]  /*6e60*/  @!P2 LEA R150, R150, R148, 0x3 ;  /* 0x000000949696a211 */ /* 0x000fe400078e18ff */
[----:B------:R-:W-:Y:S01]  /*6e70*/  CS2R R148, SRZ ;  /* 0x0000000000947805 */ /* 0x000fe2000001ff00 */
[----:B------:R-:W-:Y:S06]  /*6e80*/  BAR.SYNC.DEFER_BLOCKING 0x0 ;  /* 0x0000000000007b1d */ /* 0x000fec0000010000 */
[----:B------:R1:W3:Y:S02]  /*6e90*/  @!P2 LDS.64 R148, [R150] ;  /* 0x000000009694a984 */ /* 0x0002e40000000a00 */
[----:B-1----:R-:W-:-:S02]  /*6ea0*/  IMAD.MOV.U32 R150, RZ, RZ, RZ ;  /* 0x000000ffff967224 */ /* 0x002fc400078e00ff */
[----:B---3--:R-:W1:Y:S02]  /*6eb0*/  SHFL.DOWN PT, R177, R148, 0x2, 0x1f ;  /* 0x08401f0094b17f89 */ /* 0x008e6400000e0000 */
[----:B-1----:R-:W-:-:S04]  /*6ec0*/  FADD.FTZ R151, -R177, R148 ;  /* 0x00000094b1977221 */ /* 0x002fc80000010100 */
[----:B0-----:R-:W-:Y:S01]  /*6ed0*/  FMUL.FTZ R178, R151, R151 ;  /* 0x0000009797b27220 */ /* 0x001fe20000410000 */
[----:B--2---:R-:W-:Y:S02]  /*6ee0*/  @!P2 MOV R150, R179 ;  /* 0x000000b30096a202 */ /* 0x004fe40000000f00 */
[----:B------:R-:W-:Y:S02]  /*6ef0*/  PLOP3.LUT P2, PT, PT, PT, UP0, 0x40, 0x0 ;  /* 0x000000000000781c */ /* 0x000fe40003f4e808 */
[-C--:B------:R-:W-:Y:S01]  /*6f00*/  I2FP.F32.S32 R151, R150.reuse ;  /* 0x0000009600977245 */ /* 0x080fe20000201400 */
[----:B------:R-:W0:Y:S04]  /*6f10*/  SHFL.DOWN PT, R179, R150, 0x2, 0x1f ;  /* 0x08401f0096b37f89 */ /* 0x000e2800000e0000 */
[----:B------:R-:W-:Y:S01]  /*6f20*/  FMUL.FTZ R178, R178, R151 ;  /* 0x00000097b2b27220 */ /* 0x000fe20000410000 */
[----:B0-----:R-:W-:-:S02]  /*6f30*/  IADD3 R150, R179, R150, RZ ;  /* 0x00000096b3967210 */ /* 0x001fc40007ffe0ff */
[----:B------:R-:W-:-:S05]  /*6f40*/  I2FP.F32.S32 R179, R179 ;  /* 0x000000b300b37245 */ /* 0x000fca0000201400 */
[-C--:B------:R-:W-:Y:S01]  /*6f50*/  FMUL.FTZ R177, R177, R179.reuse ;  /* 0x000000b3b1b17220 */ /* 0x080fe20000410000 */
[----:B------:R-:W-:-:S03]  /*6f60*/  FMUL.FTZ R178, R178, R179 ;  /* 0x000000b3b2b27220 */ /* 0x000fc60000410000 */
[----:B------:R-:W-:Y:S02]  /*6f70*/  FFMA.FTZ R151, R151, R148, R177 ;  /* 0x0000009497977223 */ /* 0x000fe400000100b1 */
[----:B------:R-:W0:Y:S02]  /*6f80*/  SHFL.DOWN PT, R148, R149, 0x2, 0x1f ;  /* 0x08401f0095947f89 */ /* 0x000e2400000e0000 */
[----:B0-----:R-:W-:Y:S01]  /*6f90*/  FADD.FTZ R149, R148, R149 ;  /* 0x0000009594957221 */ /* 0x001fe20000010000 */
[----:B------:R-:W-:-:S04]  /*6fa0*/  I2FP.F32.S32 R148, R150 ;  /* 0x0000009600947245 */ /* 0x000fc80000201400 */
[----:B------:R-:W0:Y:S02]  /*6fb0*/  MUFU.RCP R177, R148 ;  /* 0x0000009400b17308 */ /* 0x000e240000001000 */
[C---:B0-----:R-:W-:Y:S01]  /*6fc0*/  FMUL.FTZ R151, R177.reuse, R151 ;  /* 0x00000097b1977220 */ /* 0x041fe20000410000 */
[----:B------:R-:W-:Y:S02]  /*6fd0*/  FFMA.FTZ R149, R177, R178, R149 ;  /* 0x000000b2b1957223 */ /* 0x000fe40000010095 */
[----:B------:R-:W0:Y:S04]  /*6fe0*/  SHFL.DOWN PT, R178, R150, 0x1, 0x1f ;  /* 0x08201f0096b27f89 */ /* 0x000e2800000e0000 */
[----:B------:R-:W1:Y:S01]  /*6ff0*/  SHFL.DOWN PT, R177, R151, 0x1, 0x1f ;  /* 0x08201f0097b17f89 */ /* 0x000e6200000e0000 */
[----:B0-----:R-:W-:Y:S01]  /*7000*/  IMAD.IADD R150, R150, 0x1, R178 ;  /* 0x0000000196967824 */ /* 0x001fe200078e02b2 */
[----:B------:R-:W-:Y:S01]  /*7010*/  I2FP.F32.S32 R178, R178 ;  /* 0x000000b200b27245 */ /* 0x000fe20000201400 */
[----:B-1----:R-:W-:-:S03]  /*7020*/  FADD.FTZ R179, R151, -R177 ;  /* 0x800000b197b37221 */ /* 0x002fc60000010000 */
[----:B------:R-:W-:Y:S01]  /*7030*/  I2FP.F32.S32 R150, R150 ;  /* 0x0000009600967245 */ /* 0x000fe20000201400 */
[----:B------:R-:W-:Y:S01]  /*7040*/  FMUL.FTZ R177, R177, R178 ;  /* 0x000000b2b1b17220 */ /* 0x000fe20000410000 */
[----:B------:R-:W-:-:S04]  /*7050*/  FMUL.FTZ R179, R179, R179 ;  /* 0x000000b3b3b37220 */ /* 0x000fc80000410000 */
[----:B------:R-:W0:Y:S01]  /*7060*/  MUFU.RCP R150, R150 ;  /* 0x0000009600967308 */ /* 0x000e220000001000 */
[C---:B------:R-:W-:Y:S01]  /*7070*/  FMUL.FTZ R179, R148.reuse, R179 ;  /* 0x000000b394b37220 */ /* 0x040fe20000410000 */
[----:B------:R-:W-:Y:S02]  /*7080*/  FFMA.FTZ R148, R148, R151, R177 ;  /* 0x0000009794947223 */ /* 0x000fe400000100b1 */
[----:B------:R-:W1:Y:S01]  /*7090*/  SHFL.DOWN PT, R151, R149, 0x1, 0x1f ;  /* 0x08201f0095977f89 */ /* 0x000e6200000e0000 */
[----:B------:R-:W-:Y:S01]  /*70a0*/  FMUL.FTZ R179, R179, R178 ;  /* 0x000000b2b3b37220 */ /* 0x000fe20000410000 */
[----:B-1----:R-:W-:-:S04]  /*70b0*/  FADD.FTZ R151, R149, R151 ;  /* 0x0000009795977221 */ /* 0x002fc80000010000 */
[C---:B0-----:R-:W-:Y:S01]  /*70c0*/  FFMA.FTZ R151, R150.reuse, R179, R151 ;  /* 0x000000b396977223 */ /* 0x041fe20000010097 */
[----:B------:R-:W-:Y:S02]  /*70d0*/  FMUL.FTZ R150, R150, R148 ;  /* 0x0000009496967220 */ /* 0x000fe40000410000 */
[----:B------:R-:W0:Y:S03]  /*70e0*/  LDC R148, c[0x0][0x2d8] ;  /* 0x0000b600ff947b82 */ /* 0x000e260000000800 */
[----:B------:R-:W0:Y:S04]  /*70f0*/  SHFL.IDX PT, R151, R151, RZ, 0x1f ;  /* 0x00001fff97977589 */ /* 0x000e2800000e0000 */
[----:B------:R-:W1:Y:S01]  /*7100*/  SHFL.IDX PT, R150, R150, RZ, 0x1f ;  /* 0x00001fff96967589 */ /* 0x000e6200000e0000 */
[----:B0-----:R-:W-:Y:S01]  /*7110*/  FFMA.FTZ R151, R151, UR4, R148 ;  /* 0x0000000497977c23 */ /* 0x001fe20008010094 */
[----:B-1----:R-:W-:-:S05]  /*7120*/  FMUL.FTZ R148, R150, R150 ;  /* 0x0000009696947220 */ /* 0x002fca0000410000 */
[----:B------:R-:W-:Y:S02]  /*7130*/  FSEL R148, R148, RZ, !P2 ;  /* 0x000000ff94947208 */ /* 0x000fe40005000000 */
[----:B------:R-:W-:-:S03]  /*7140*/  LOP3.LUT P2, RZ, R244, 0x1f, R251, 0xf8, !PT ;  /* 0x0000001ff4ff7812 */ /* 0x000fc6000784f8fb */
[----:B------:R-:W-:-:S06]  /*7150*/  FADD.FTZ R151, R151, R148 ;  /* 0x0000009497977221 */ /* 0x000fcc0000010000 */
[----:B------:R-:W0:Y:S04]  /*7160*/  MUFU.RSQ R151, R151 ;  /* 0x0000009700977308 */ /* 0x000e280000001400 */
[----:B------:R-:W1:Y:S01]  /*7170*/  @!P2 LDC.64 R148, c[0x0][0x250] ;  /* 0x00009400ff94ab82 */ /* 0x000e620000000a00 */
[----:B0-----:R-:W-:Y:S01]  /*7180*/  R2UR UR5, R151 ;  /* 0x00000000970572ca */ /* 0x001fe200000e0000 */
[----:B-1----:R-:W-:-:S12]  /*7190*/  @!P2 IMAD.WIDE R148, R6, 0x4, R148 ;  /* 0x000000040694a825 */ /* 0x002fd800078e0294 */
[----:B------:R-:W-:Y:S01]  /*71a0*/  MOV R151, UR5 ;  /* 0x0000000500977c02 */ /* 0x000fe20008000f00 */
[----:B------:R0:W-:Y:S02]  /*71b0*/  @!P2 STG.E desc[UR6][R148.64], R150 ;  /* 0x000000969400a986 */ /* 0x0001e4000c101906 */
[----:B0-----:R-:W0:Y:S02]  /*71c0*/  @!P2 LDC.64 R148, c[0x0][0x258] ;  /* 0x00009600ff94ab82 */ /* 0x001e240000000a00 */
[----:B0-----:R-:W-:-:S05]  /*71d0*/  @!P2 IMAD.WIDE R148, R6, 0x4, R148 ;  /* 0x000000040694a825 */ /* 0x001fca00078e0294 */
[----:B------:R0:W-:Y:S01]  /*71e0*/  @!P2 STG.E desc[UR6][R148.64], R151 ;  /* 0x000000979400a986 */ /* 0x0001e2000c101906 */
[----:B------:R-:W-:-:S04]  /*71f0*/  PLOP3.LUT P2, PT, PT, PT, UP0, 0x40, 0x0 ;  /* 0x000000000000781c */ /* 0x000fc80003f4e808 */
[----:B------:R-:W-:-:S04]  /*7200*/  FSEL R150, R150, RZ, P2 ;  /* 0x000000ff96967208 */ /* 0x000fc80001000000 */
[----:B------:R-:W-:Y:S01]  /*7210*/  R2UR UR10, R150 ;  /* 0x00000000960a72ca */ /* 0x000fe200000e0000 */
[----:B------:R-:W-:-:S14]  /*7220*/  @!P1 BRA `(.L_x_9826) ;  /* 0x0000000000fc9947 */ /* 0x000fdc0003800000 */
[----:B------:R-:W2:Y:S04]  /*7230*/  LDL R246, [R1+0xe0] ;  /* 0x0000e00001f67983 */ /* 0x000ea80000100800 */
[----:B------:R-:W3:Y:S01]  /*7240*/  LDL R245, [R1+0xe4] ;  /* 0x0000e40001f57983 */ /* 0x000ee20000100800 */
[----:B0-----:R-:W-:Y:S01]  /*7250*/  FADD.FTZ R149, R4, -UR10 ;  /* 0x8000000a04957e21 */ /* 0x001fe20008010000 */
[----:B------:R-:W-:Y:S01]  /*7260*/  FADD.FTZ R148, R21, -UR10 ;  /* 0x8000000a15947e21 */ /* 0x000fe20008010000 */
[----:B------:R-:W-:Y:S01]  /*7270*/  FADD.FTZ R151, R155, -UR10 ;  /* 0x8000000a9b977e21 */ /* 0x000fe20008010000 */
[----:B------:R-:W4:Y:S01]  /*7280*/  LDL R178, [R1+0xec] ;  /* 0x0000ec0001b27983 */ /* 0x000f220000100800 */
[----:B------:R-:W-:Y:S01]  /*7290*/  FMUL.FTZ R177, R149, UR5 ;  /* 0x0000000595b17c20 */ /* 0x000fe20008410000 */
[----:B------:R-:W-:-:S02]  /*72a0*/  FMUL.FTZ R244, R148, UR5 ;  /* 0x0000000594f47c20 */ /* 0x000fc40008410000 */
[----:B------:R-:W4:Y:S04]  /*72b0*/  LDL R249, [R1+0xd4] ;  /* 0x0000d40001f97983 */ /* 0x000f280000100800 */
[----:B------:R-:W4:Y:S04]  /*72c0*/  LDL R250, [R1+0xd0] ;  /* 0x0000d00001fa7983 */ /* 0x000f280000100800 */
[----:B------:R-:W4:Y:S01]  /*72d0*/  LDL R179, [R1+0xdc] ;  /* 0x0000dc0001b37983 */ /* 0x000f220000100800 */
[----:B--2--5:R-:W-:Y:S01]  /*72e0*/  FFMA.FTZ R148, R246, R177, R184 ;  /* 0x000000b1f6947223 */ /* 0x024fe200000100b8 */
[----:B------:R-:W-:-:S02]  /*72f0*/  FMUL.FTZ R246, R151, UR5 ;  /* 0x0000000597f67c20 */ /* 0x000fc40008410000 */
[----:B------:R-:W2:Y:S01]  /*7300*/  LDL R151, [R1+0xe8] ;  /* 0x0000e80001977983 */ /* 0x000ea20000100800 */
[----:B---3--:R-:W-:-:S05]  /*7310*/  FFMA.FTZ R149, R245, R244, R185 ;  /* 0x000000f4f5957223 */ /* 0x008fca00000100b9 */
[----:B------:R-:W-:Y:S01]  /*7320*/  F2FP.BF16.F32.PACK_AB R148, R149, R148 ;  /* 0x000000949594723e */ /* 0x000fe200000010ff */
[----:B------:R-:W-:-:S04]  /*7330*/  FADD.FTZ R149, R20, -UR10 ;  /* 0x8000000a14957e21 */ /* 0x000fc80008010000 */
[----:B------:R-:W-:Y:S01]  /*7340*/  FMUL.FTZ R245, R149, UR5 ;  /* 0x0000000595f57c20 */ /* 0x000fe20008410000 */
[----:B------:R-:W-:Y:S01]  /*7350*/  FADD.FTZ R149, R170, -UR10 ;  /* 0x8000000aaa957e21 */ /* 0x000fe20008010000 */
[----:B----4-:R-:W-:-:S03]  /*7360*/  FFMA.FTZ R178, R178, R246, R187 ;  /* 0x000000f6b2b27223 */ /* 0x010fc600000100bb */
[----:B------:R-:W-:Y:S01]  /*7370*/  FMUL.FTZ R248, R149, UR5 ;  /* 0x0000000595f87c20 */ /* 0x000fe20008410000 */
[----:B--2---:R-:W-:-:S05]  /*7380*/  FFMA.FTZ R149, R151, R245, R186 ;  /* 0x000000f597957223 */ /* 0x004fca00000100ba */
[----:B------:R-:W-:Y:S01]  /*7390*/  F2FP.BF16.F32.PACK_AB R149, R178, R149 ;  /* 0x00000095b295723e */ /* 0x000fe200000010ff */
[----:B------:R-:W-:Y:S01]  /*73a0*/  FADD.FTZ R178, R169, -UR10 ;  /* 0x8000000aa9b27e21 */ /* 0x000fe20008010000 */
[----:B------:R-:W-:-:S03]  /*73b0*/  FFMA.FTZ R151, R249, R248, R189 ;  /* 0x000000f8f9977223 */ /* 0x000fc600000100bd */
[----:B------:R-:W-:Y:S02]  /*73c0*/  FMUL.FTZ R249, R178, UR5 ;  /* 0x00000005b2f97c20 */ /* 0x000fe40008410000 */
[----:B------:R-:W2:Y:S01]  /*73d0*/  LDL R178, [R1+0xd8] ;  /* 0x0000d80001b27983 */ /* 0x000ea20000100800 */
[----:B------:R-:W-:-:S04]  /*73e0*/  FADD.FTZ R150, R154, -UR10 ;  /* 0x8000000a9a967e21 */ /* 0x000fc80008010000 */
[----:B------:R-:W-:-:S04]  /*73f0*/  FMUL.FTZ R247, R150, UR5 ;  /* 0x0000000596f77c20 */ /* 0x000fc80008410000 */
[----:B------:R-:W-:-:S05]  /*7400*/  FFMA.FTZ R150, R250, R247, R188 ;  /* 0x000000f7fa967223 */ /* 0x000fca00000100bc */
[----:B------:R-:W-:Y:S01]  /*7410*/  F2FP.BF16.F32.PACK_AB R150, R151, R150 ;  /* 0x000000969796723e */ /* 0x000fe200000010ff */
[----:B------:R-:W-:-:S04]  /*7420*/  FADD.FTZ R151, R171, -UR10 ;  /* 0x8000000aab977e21 */ /* 0x000fc80008010000 */
[----:B------:R-:W-:-:S04]  /*7430*/  FMUL.FTZ R250, R151, UR5 ;  /* 0x0000000597fa7c20 */ /* 0x000fc80008410000 */
[----:B------:R-:W-:Y:S01]  /*7440*/  FFMA.FTZ R151, R179, R250, R191 ;  /* 0x000000fab3977223 */ /* 0x000fe200000100bf */
[----:B--2---:R-:W-:-:S05]  /*7450*/  FFMA.FTZ R178, R178, R249, R190 ;  /* 0x000000f9b2b27223 */ /* 0x004fca00000100be */
[----:B------:R-:W-:Y:S02]  /*7460*/  F2FP.BF16.F32.PACK_AB R151, R151, R178 ;  /* 0x000000b29797723e */ /* 0x000fe400000010ff */
[----:B------:R-:W0:Y:S02]  /*7470*/  LDC.64 R178, c[0x0][0x2b8] ;  /* 0x0000ae00ffb27b82 */ /* 0x000e240000000a00 */
[----:B0-----:R-:W-:-:S05]  /*7480*/  IMAD.WIDE.U32 R178, R5, 0x10, R178 ;  /* 0x0000001005b27825 */ /* 0x001fca00078e00b2 */
[----:B------:R0:W-:Y:S04]  /*7490*/  STG.E.128 desc[UR6][R178.64], R148 ;  /* 0x00000094b2007986 */ /* 0x0001e8000c101d06 */
[----:B0-----:R-:W2:Y:S04]  /*74a0*/  LDL R148, [R1+0xbc] ;  /* 0x0000bc0001947983 */ /* 0x001ea80000100800 */
[----:B------:R-:W3:Y:S04]  /*74b0*/  LDL R151, [R1+0xb8] ;  /* 0x0000b80001977983 */ /* 0x000ee80000100800 */
[----:B------:R-:W4:Y:S04]  /*74c0*/  LDL R149, [R1+0xc8] ;  /* 0x0000c80001957983 */ /* 0x000f280000100800 */
[----:B------:R-:W4:Y:S04]  /*74d0*/  LDL R178, [R1+0xcc] ;  /* 0x0000cc0001b27983 */ /* 0x000f280000100800 */
[----:B------:R-:W4:Y:S04]  /*74e0*/  LDL R179, [R1+0xc4] ;  /* 0x0000c40001b37983 */ /* 0x000f280000100800 */
[----:B------:R-:W4:Y:S01]  /*74f0*/  LDL R150, [R1+0xb0] ;  /* 0x0000b00001967983 */ /* 0x000f220000100800 */
[----:B--2---:R-:W-:-:S03]  /*7500*/  FFMA.FTZ R148, R148, R250, R183 ;  /* 0x000000fa94947223 */ /* 0x004fc600000100b7 */
[----:B------:R-:W2:Y:S01]  /*7510*/  LDL R250, [R1+0xc0] ;  /* 0x0000c00001fa7983 */ /* 0x000ea20000100800 */
[----:B---3--:R-:W-:-:S03]  /*7520*/  FFMA.FTZ R151, R151, R249, R182 ;  /* 0x000000f997977223 */ /* 0x008fc600000100b6 */
[----:B------:R-:W3:Y:S02]  /*7530*/  LDL R249, [R1+0xb4] ;  /* 0x0000b40001f97983 */ /* 0x000ee40000100800 */
[----:B------:R-:W-:Y:S01]  /*7540*/  F2FP.BF16.F32.PACK_AB R151, R148, R151 ;  /* 0x000000979497723e */ /* 0x000fe200000010ff */
[----:B----4-:R-:W-:Y:S01]  /*7550*/  FFMA.FTZ R149, R149, R245, R38 ;  /* 0x000000f595957223 */ /* 0x010fe20000010026 */
[----:B------:R-:W-:Y:S01]  /*7560*/  FFMA.FTZ R178, R178, R246, R39 ;  /* 0x000000f6b2b27223 */ /* 0x000fe20000010027 */
[----:B------:R-:W-:Y:S01]  /*7570*/  FFMA.FTZ R179, R179, R244, R37 ;  /* 0x000000f4b3b37223 */ /* 0x000fe20000010025 */
[----:B------:R-:W-:-:S03]  /*7580*/  FFMA.FTZ R150, R150, R247, R180 ;  /* 0x000000f796967223 */ /* 0x000fc600000100b4 */
[----:B------:R-:W-:Y:S01]  /*7590*/  F2FP.BF16.F32.PACK_AB R149, R178, R149 ;  /* 0x00000095b295723e */ /* 0x000fe200000010ff */
[----:B--2---:R-:W-:Y:S01]  /*75a0*/  FFMA.FTZ R148, R250, R177, R36 ;  /* 0x000000b1fa947223 */ /* 0x004fe20000010024 */
[----:B---3--:R-:W-:Y:S02]  /*75b0*/  FFMA.FTZ R177, R249, R248, R181 ;  /* 0x000000f8f9b17223 */ /* 0x008fe400000100b5 */
[----:B------:R-:W0:Y:S02]  /*75c0*/  LDC.64 R248, c[0x0][0x2c0] ;  /* 0x0000b000fff87b82 */ /* 0x000e240000000a00 */
[----:B------:R-:W-:Y:S02]  /*75d0*/  F2FP.BF16.F32.PACK_AB R148, R179, R148 ;  /* 0x00000094b394723e */ /* 0x000fe400000010ff */
[----:B------:R-:W-:Y:S01]  /*75e0*/  F2FP.BF16.F32.PACK_AB R150, R177, R150 ;  /* 0x00000096b196723e */ /* 0x000fe200000010ff */
[----:B0-----:R-:W-:-:S05]  /*75f0*/  IMAD.WIDE.U32 R178, R5, 0x10, R248 ;  /* 0x0000001005b27825 */ /* 0x001fca00078e00f8 */
[----:B------:R1:W-:Y:S01]  /*7600*/  STG.E.128 desc[UR6][R178.64], R148 ;  /* 0x00000094b2007986 */ /* 0x0003e2000c101d06 */
[----:B------:R-:W-:-:S07]  /*7610*/  IADD3 R5, R5, 0x80, RZ ;  /* 0x0000008005057810 */ /* 0x000fce0007ffe0ff */
.L_x_9826:
[----:B------:R-:W-:Y:S05]  /*7620*/  BSYNC B0 ;  /* 0x0000000000007941 */ /* 0x000fea0003800000 */
.L_x_9825:
[----:B------:R-:W-:Y:S01]  /*7630*/  ISETP.GE.U32.AND P2, PT, R8, 0x100, PT ;  /* 0x000001000800780c */ /* 0x000fe20003f46070 */
[----:B------:R-:W-:-:S12]  /*7640*/  BSSY B0, `(.L_x_9827) ;  /* 0x0000039000007945 */ /* 0x000fd80003800000 */
[----:B------:R-:W-:Y:S05]  /*7650*/  @!P2 BRA `(.L_x_9828) ;  /* 0x0000000000dca947 */ /* 0x000fea0003800000 */
[----:B01----:R-:W-:Y:S01]  /*7660*/  FADD.FTZ R149, R3, -UR10 ;  /* 0x8000000a03957e21 */ /* 0x003fe20008010000 */
[----:B------:R-:W-:Y:S01]  /*7670*/  FADD.FTZ R148, R19, -UR10 ;  /* 0x8000000a13947e21 */ /* 0x000fe20008010000 */
[----:B------:R-:W-:Y:S01]  /*7680*/  FADD.FTZ R151, R153, -UR10 ;  /* 0x8000000a99977e21 */ /* 0x000fe20008010000 */
[----:B------:R-:W-:Y:S01]  /*7690*/  FADD.FTZ R150, R152, -UR10 ;  /* 0x8000000a98967e21 */ /* 0x000fe20008010000 */
[----:B------:R-:W-:Y:S01]  /*76a0*/  FMUL.FTZ R177, R149, UR5 ;  /* 0x0000000595b17c20 */ /* 0x000fe20008410000 */
[----:B------:R-:W-:Y:S01]  /*76b0*/  FMUL.FTZ R244, R148, UR5 ;  /* 0x0000000594f47c20 */ /* 0x000fe20008410000 */
[----:B------:R-:W-:Y:S01]  /*76c0*/  FMUL.FTZ R246, R151, UR5 ;  /* 0x0000000597f67c20 */ /* 0x000fe20008410000 */
[----:B------:R-:W-:Y:S01]  /*76d0*/  FMUL.FTZ R247, R150, UR5 ;  /* 0x0000000596f77c20 */ /* 0x000fe20008410000 */
[----:B-----5:R-:W-:Y:S01]  /*76e0*/  FFMA.FTZ R148, R228, R177, R40 ;  /* 0x000000b1e4947223 */ /* 0x020fe20000010028 */
[----:B------:R-:W-:Y:S01]  /*76f0*/  FFMA.FTZ R149, R229, R244, R41 ;  /* 0x000000f4e5957223 */ /* 0x000fe20000010029 */
[----:B------:R-:W-:Y:S01]  /*7700*/  FFMA.FTZ R178, R231, R246, R43 ;  /* 0x000000f6e7b27223 */ /* 0x000fe2000001002b */
[----:B------:R-:W-:-:S03]  /*7710*/  FFMA.FTZ R150, R224, R247, R44 ;  /* 0x000000f7e0967223 */ /* 0x000fc6000001002c */
[----:B------:R-:W-:Y:S01]  /*7720*/  F2FP.BF16.F32.PACK_AB R148, R149, R148 ;  /* 0x000000949594723e */ /* 0x000fe200000010ff */
[----:B------:R-:W-:-:S04]  /*7730*/  FADD.FTZ R149, R18, -UR10 ;  /* 0x8000000a12957e21 */ /* 0x000fc80008010000 */
[----:B------:R-:W-:Y:S01]  /*7740*/  FMUL.FTZ R245, R149, UR5 ;  /* 0x0000000595f57c20 */ /* 0x000fe20008410000 */
[----:B------:R-:W-:-:S04]  /*7750*/  FADD.FTZ R149, R168, -UR10 ;  /* 0x8000000aa8957e21 */ /* 0x000fc80008010000 */
[----:B------:R-:W-:Y:S01]  /*7760*/  FMUL.FTZ R248, R149, UR5 ;  /* 0x0000000595f87c20 */ /* 0x000fe20008410000 */
[----:B------:R-:W-:-:S03]  /*7770*/  FFMA.FTZ R149, R230, R245, R42 ;  /* 0x000000f5e6957223 */ /* 0x000fc6000001002a */
[----:B------:R-:W-:Y:S02]  /*7780*/  FFMA.FTZ R151, R225, R248, R45 ;  /* 0x000000f8e1977223 */ /* 0x000fe4000001002d */
[----:B------:R-:W-:Y:S01]  /*7790*/  F2FP.BF16.F32.PACK_AB R149, R178, R149 ;  /* 0x00000095b295723e */ /* 0x000fe200000010ff */
[----:B------:R-:W-:Y:S02]  /*77a0*/  FADD.FTZ R178, R167, -UR10 ;  /* 0x8000000aa7b27e21 */ /* 0x000fe40008010000 */
[----:B------:R-:W-:Y:S01]  /*77b0*/  F2FP.BF16.F32.PACK_AB R150, R151, R150 ;  /* 0x000000969796723e */ /* 0x000fe200000010ff */
[----:B------:R-:W-:Y:S01]  /*77c0*/  FADD.FTZ R151, R172, -UR10 ;  /* 0x8000000aac977e21 */ /* 0x000fe20008010000 */
[----:B------:R-:W-:-:S03]  /*77d0*/  FMUL.FTZ R249, R178, UR5 ;  /* 0x00000005b2f97c20 */ /* 0x000fc60008410000 */
[----:B------:R-:W-:Y:S01]  /*77e0*/  FMUL.FTZ R250, R151, UR5 ;  /* 0x0000000597fa7c20 */ /* 0x000fe20008410000 */
[----:B------:R-:W-:-:S03]  /*77f0*/  FFMA.FTZ R178, R226, R249, R46 ;  /* 0x000000f9e2b27223 */ /* 0x000fc6000001002e */
[----:B------:R-:W-:-:S05]  /*7800*/  FFMA.FTZ R151, R227, R250, R47 ;  /* 0x000000fae3977223 */ /* 0x000fca000001002f */
        /* <DEDUP_REMOVED lines=27> */
[----:B------:R-:W-:-:S07]  /*79c0*/  VIADD R5, R5, 0x80 ;  /* 0x0000008005057836 */ /* 0x000fce0000000000 */
.L_x_9828:
[----:B------:R-:W-:Y:S05]  /*79d0*/  BSYNC B0 ;  /* 0x0000000000007941 */ /* 0x000fea0003800000 */
.L_x_9827:
[----:B------:R-:W-:Y:S01]  /*79e0*/  ISETP.GE.U32.AND P2, PT, R8, 0x180, PT ;  /* 0x000001800800780c */ /* 0x000fe20003f46070 */
[----:B------:R-:W-:-:S12]  /*79f0*/  BSSY B0, `(.L_x_9829) ;  /* 0x0000039000007945 */ /* 0x000fd80003800000 */
[----:B------:R-:W-:Y:S05]  /*7a00*/  @!P2 BRA `(.L_x_9830) ;  /* 0x0000000000dca947 */ /* 0x000fea0003800000 */
[----:B012---:R-:W-:Y:S01]  /*7a10*/  FADD.FTZ R149, R2, -UR10 ;  /* 0x8000000a02957e21 */ /* 0x007fe20008010000 */
        /* <DEDUP_REMOVED lines=54> */
.L_x_9830:
[----:B------:R-:W-:Y:S05]  /*7d80*/  BSYNC B0 ;  /* 0x0000000000007941 */ /* 0x000fea0003800000 */
.L_x_9829:
[----:B------:R-:W-:Y:S01]  /*7d90*/  ISETP.GE.U32.AND P2, PT, R8, 0x200, PT ;  /* 0x000002000800780c */ /* 0x000fe20003f46070 */
[----:B------:R-:W-:-:S12]  /*7da0*/  BSSY B0, `(.L_x_9831) ;  /* 0x0000039000007945 */ /* 0x000fd80003800000 */
[----:B------:R-:W-:Y:S05]  /*7db0*/  @!P2 BRA `(.L_x_9832) ;  /* 0x0000000000dca947 */ /* 0x000fea0003800000 */
[----:B0123--:R-:W-:Y:S01]  /*7dc0*/  FADD.FTZ R149, R0, -UR10 ;  /* 0x8000000a00957e21 */ /* 0x00ffe20008010000 */
        /* <DEDUP_REMOVED lines=54> */
.L_x_9832:
[----:B------:R-:W-:Y:S05]  /*8130*/  BSYNC B0 ;  /* 0x0000000000007941 */ /* 0x000fea0003800000 */
.L_x_9831:
[----:B------:R-:W-:Y:S01]  /*8140*/  ISETP.GE.U32.AND P2, PT, R8, 0x280, PT ;  /* 0x000002800800780c */ /* 0x000fe20003f46070 */
[----:B------:R-:W-:-:S12]  /*8150*/  BSSY B0, `(.L_x_9833) ;  /* 0x0000039000007945 */ /* 0x000fd80003800000 */
[----:B------:R-:W-:Y:S05]  /*8160*/  @!P2 BRA `(.L_x_9834) ;  /* 0x0000000000dca947 */ /* 0x000fea0003800000 */
[----:B01234-:R-:W-:Y:S01]  /*8170*/  FADD.FTZ R149, R9, -UR10 ;  /* 0x8000000a09957e21 */ /* 0x01ffe20008010000 */
        /* <DEDUP_REMOVED lines=54> */
.L_x_9834:
[----:B------:R-:W-:Y:S05]  /*84e0*/  BSYNC B0 ;  /* 0x0000000000007941 */ /* 0x000fea0003800000 */
.L_x_9833:
        /* <DEDUP_REMOVED lines=58> */
.L_x_9836:
[----:B------:R-:W-:Y:S05]  /*8890*/  BSYNC B0 ;  /* 0x0000000000007941 */ /* 0x000fea0003800000 */
.L_x_9835:
[----:B------:R-:W-:Y:S01]  /*88a0*/  ISETP.GE.U32.AND P2, PT, R8, 0x380, PT ;  /* 0x000003800800780c */ /* 0x000fe20003f46070 */
[----:B------:R-:W-:-:S12]  /*88b0*/  BSSY B0, `(.L_x_9837) ;  /* 0x0000034000007945 */ /* 0x000fd80003800000 */
[----:B------:R-:W-:Y:S05]  /*88c0*/  @!P2 BRA `(.L_x_9838) ;  /* 0x0000000000c8a947 */ /* 0x000fea0003800000 */
[----:B01234-:R-:W2:Y:S04]  /*88d0*/  LDL R151, [R1] ;  /* 0x0000000001977983 */ /* 0x01fea80000100800 */
[----:B------:R-:W3:Y:S04]  /*88e0*/  LDL R150, [R1+0x4] ;  /* 0x0000040001967983 */ /* 0x000ee80000100800 */
[----:B------:R-:W4:Y:S04]  /*88f0*/  LDL R179, [R1+0x8] ;  /* 0x0000080001b37983 */ /* 0x000f280000100800 */
[----:B------:R-:W4:Y:S01]  /*8900*/  LDL R178, [R1+0xc] ;  /* 0x00000c0001b27983 */ /* 0x000f220000100800 */
[----:B------:R-:W-:Y:S01]  /*8910*/  FADD.FTZ R149, R11, -UR10 ;  /* 0x8000000a0b957e21 */ /* 0x000fe20008010000 */
[----:B------:R-:W-:-:S03]  /*8920*/  FADD.FTZ R148, R24, -UR10 ;  /* 0x8000000a18947e21 */ /* 0x000fc60008010000 */
[----:B------:R-:W-:Y:S01]  /*8930*/  FMUL.FTZ R177, R149, UR5 ;  /* 0x0000000595b17c20 */ /* 0x000fe20008410000 */
[----:B------:R-:W-:-:S03]  /*8940*/  FMUL.FTZ R244, R148, UR5 ;  /* 0x0000000594f47c20 */ /* 0x000fc60008410000 */
[----:B--2--5:R-:W-:Y:S01]  /*8950*/  FFMA.FTZ R148, R151, R177, R120 ;  /* 0x000000b197947223 */ /* 0x024fe20000010078 */
[----:B------:R-:W-:Y:S01]  /*8960*/  FADD.FTZ R151, R156, -UR10 ;  /* 0x8000000a9c977e21 */ /* 0x000fe20008010000 */
[----:B---3--:R-:W-:Y:S01]  /*8970*/  FFMA.FTZ R149, R150, R244, R121 ;  /* 0x000000f496957223 */ /* 0x008fe20000010079 */
[----:B------:R-:W-:Y:S02]  /*8980*/  FADD.FTZ R150, R157, -UR10 ;  /* 0x8000000a9d967e21 */ /* 0x000fe40008010000 */
[----:B------:R-:W-:Y:S02]  /*8990*/  FMUL.FTZ R246, R151, UR5 ;  /* 0x0000000597f67c20 */ /* 0x000fe40008410000 */
[----:B------:R-:W-:Y:S01]  /*89a0*/  F2FP.BF16.F32.PACK_AB R148, R149, R148 ;  /* 0x000000949594723e */ /* 0x000fe200000010ff */
[----:B------:R-:W-:Y:S01]  /*89b0*/  FADD.FTZ R149, R25, -UR10 ;  /* 0x8000000a19957e21 */ /* 0x000fe20008010000 */
[----:B------:R-:W-:Y:S01]  /*89c0*/  FMUL.FTZ R247, R150, UR5 ;  /* 0x0000000596f77c20 */ /* 0x000fe20008410000 */
[----:B----4-:R-:W-:-:S02]  /*89d0*/  FFMA.FTZ R178, R178, R246, R123 ;  /* 0x000000f6b2b27223 */ /* 0x010fc4000001007b */
[----:B------:R-:W-:Y:S01]  /*89e0*/  FMUL.FTZ R245, R149, UR5 ;  /* 0x0000000595f57c20 */ /* 0x000fe20008410000 */
[----:B------:R-:W-:Y:S01]  /*89f0*/  FADD.FTZ R149, R159, -UR10 ;  /* 0x8000000a9f957e21 */ /* 0x000fe20008010000 */
[----:B------:R-:W-:-:S03]  /*8a00*/  FFMA.FTZ R150, R240, R247, R124 ;  /* 0x000000f7f0967223 */ /* 0x000fc6000001007c */
        /* <DEDUP_REMOVED lines=14> */
[----:B------:R0:W-:Y:S02]  /*8af0*/  STG.E.128 desc[UR6][R178.64], R148 ;  /* 0x00000094b2007986 */ /* 0x0001e4000c101d06 */
[----:B0-----:R-:W-:Y:S01]  /*8b00*/  FFMA.FTZ R151, R234, R249, R134 ;  /* 0x000000f9ea977223 */ /* 0x001fe20000010086 */
[----:B------:R-:W-:Y:S01]  /*8b10*/  FFMA.FTZ R148, R235, R250, R135 ;  /* 0x000000faeb947223 */ /* 0x000fe20000010087 */
[----:B------:R-:W-:Y:S01]  /*8b20*/  FFMA.FTZ R149, R238, R245, R130 ;  /* 0x000000f5ee957223 */ /* 0x000fe20000010082 */
[----:B------:R-:W-:Y:S01]  /*8b30*/  FFMA.FTZ R178, R239, R246, R131 ;  /* 0x000000f6efb27223 */ /* 0x000fe20000010083 */
[----:B------:R-:W-:Y:S01]  /*8b40*/  FFMA.FTZ R179, R237, R244, R129 ;  /* 0x000000f4edb37223 */ /* 0x000fe20000010081 */
[----:B------:R-:W-:Y:S01]  /*8b50*/  FFMA.FTZ R150, R232, R247, R132 ;  /* 0x000000f7e8967223 */ /* 0x000fe20000010084 */
[----:B------:R-:W-:Y:S01]  /*8b60*/  F2FP.BF16.F32.PACK_AB R151, R148, R151 ;  /* 0x000000979497723e */ /* 0x000fe200000010ff */
[----:B------:R-:W-:Y:S01]  /*8b70*/  FFMA.FTZ R148, R236, R177, R128 ;  /* 0x000000b1ec947223 */ /* 0x000fe20000010080 */
[----:B------:R-:W-:Y:S01]  /*8b80*/  FFMA.FTZ R177, R233, R248, R133 ;  /* 0x000000f8e9b17223 */ /* 0x000fe20000010085 */
[----:B------:R-:W-:Y:S01]  /*8b90*/  F2FP.BF16.F32.PACK_AB R149, R178, R149 ;  /* 0x00000095b295723e */ /* 0x000fe200000010ff */
[----:B------:R-:W0:Y:S02]  /*8ba0*/  LDC.64 R248, c[0x0][0x2c0] ;  /* 0x0000b000fff87b82 */ /* 0x000e240000000a00 */
[----:B------:R-:W-:-:S02]  /*8bb0*/  F2FP.BF16.F32.PACK_AB R148, R179, R148 ;  /* 0x00000094b394723e */ /* 0x000fc400000010ff */
[----:B------:R-:W-:Y:S01]  /*8bc0*/  F2FP.BF16.F32.PACK_AB R150, R177, R150 ;  /* 0x00000096b196723e */ /* 0x000fe200000010ff */
[----:B0-----:R-:W-:-:S05]  /*8bd0*/  IMAD.WIDE.U32 R178, R5, 0x10, R248 ;  /* 0x0000001005b27825 */ /* 0x001fca00078e00f8 */
[----:B------:R0:W-:Y:S02]  /*8be0*/  STG.E.128 desc[UR6][R178.64], R148 ;  /* 0x00000094b2007986 */ /* 0x0001e4000c101d06 */
.L_x_9838:
[----:B------:R-:W-:Y:S05]  /*8bf0*/  BSYNC B0 ;  /* 0x0000000000007941 */ /* 0x000fea0003800000 */
.L_x_9837:
[----:B------:R-:W-:Y:S02]  /*8c00*/  LOP3.LUT P2, RZ, R7, 0x4, RZ, 0xc0, !PT ;  /* 0x0000000407ff7812 */ /* 0x000fe4000784c0ff */
[----:B------:R-:W-:Y:S02]  /*8c10*/  IADD3 R6, R6, UR8, RZ ;  /* 0x0000000806067c10 */ /* 0x000fe4000fffe0ff */
[----:B------:R-:W-:Y:S02]  /*8c20*/  SEL R5, RZ, 0x1, P2 ;  /* 0x00000001ff057807 */ /* 0x000fe40001000000 */
[----:B------:R-:W-:Y:S02]  /*8c30*/  ISETP.GE.AND P2, PT, R6, UR9, PT ;  /* 0x0000000906007c0c */ /* 0x000fe4000bf46270 */
[----:B01234-:R-:W-:-:S11]  /*8c40*/  PRMT R178, R5, 0x7610, R178 ;  /* 0x0000761005b27816 */ /* 0x01ffd600000000b2 */
[----:B------:R-:W-:Y:S05]  /*8c50*/  @!P2 BRA `(.L_x_9839) ;  /* 0xffffff880074a947 */ /* 0x000fea000383ffff */
[----:B------:R-:W-:Y:S05]  /*8c60*/  EXIT ;  /* 0x000000000000794d */ /* 0x000fea0003800000 */
.L_x_9824:
[----:B------:R-:W-:Y:S01]  /*8c70*/  HFMA2.MMA R149, -RZ, RZ, 0, 5.9604644775390625e-08 ;  /* 0x00000001ff957435 */ /* 0x000fe200000001ff */
[----:B------:R-:W-:Y:S01]  /*8c80*/  IMAD.MOV.U32 R244, RZ, RZ, R148 ;  /* 0x000000fffff47224 */ /* 0x000fe200078e0094 */
[----:B------:R-:W-:Y:S01]  /*8c90*/  MOV R151, 0x1f ;  /* 0x0000001f00977802 */ /* 0x000fe20000000f00 */
[----:B------:R-:W-:-:S08]  /*8ca0*/  IMAD.MOV.U32 R177, RZ, RZ, -0x1 ;  /* 0xffffffffffb17424 */ /* 0x000fd000078e00ff */
[----:B-1---5:R-:W-:Y:S05]  /*8cb0*/  WARPSYNC.COLLECTIVE R177, `(.L_x_9840) ;  /* 0x00000000b1087348 */ /* 0x022fea0003c00000 */
[----:B------:R0:W2:Y:S02]  /*8cc0*/  SHFL.BFLY P6, R179, R244, R149, R151 ;  /* 0x0c000095f4b37389 */ /* 0x0000a400000c0097 */
[----:B012--5:R-:W-:Y:S01]  /*8cd0*/  ENDCOLLECTIVE ;  /* 0x000000000000791b */ /* 0x027fe20003800000 */
.L_x_9840:
[----:B------:R-:W-:-:S05]  /*8ce0*/  MOV R149, R179 ;  /* 0x000000b300957202 */ /* 0x000fca0000000f00 */
[----:B------:R-:W-:Y:S01]  /*8cf0*/  FADD.FTZ R148, R148, R149 ;  /* 0x0000009594947221 */ /* 0x000fe20000010000 */
[----:B------:R-:W-:-:S04]  /*8d00*/  IMAD.MOV.U32 R149, RZ, RZ, 0x2 ;  /* 0x00000002ff957424 */ /* 0x000fc800078e00ff */
[----:B------:R-:W-:-:S07]  /*8d10*/  MOV R244, R148 ;  /* 0x0000009400f47202 */ /* 0x000fce0000000f00 */
[----:B------:R-:W-:Y:S05]  /*8d20*/  WARPSYNC.COLLECTIVE R177, `(.L_x_9841) ;  /* 0x00000000b1087348 */ /* 0x000fea0003c00000 */
[----:B------:R0:W1:Y:S02]  /*8d30*/  SHFL.BFLY P6, R179, R244, R149, R151 ;  /* 0x0c000095f4b37389 */ /* 0x00006400000c0097 */
[----:B01----:R-:W-:Y:S01]  /*8d40*/  ENDCOLLECTIVE ;  /* 0x000000000000791b */ /* 0x003fe20003800000 */
.L_x_9841:
[----:B------:R-:W-:-:S05]  /*8d50*/  MOV R149, R179 ;  /* 0x000000b300957202 */ /* 0x000fca0000000f00 */
[----:B------:R-:W-:Y:S01]  /*8d60*/  FADD.FTZ R148, R148, R149 ;  /* 0x0000009594947221 */ /* 0x000fe20000010000 */
[----:B------:R-:W-:-:S04]  /*8d70*/  IMAD.MOV.U32 R149, RZ, RZ, 0x4 ;  /* 0x00000004ff957424 */ /* 0x000fc800078e00ff */
[----:B------:R-:W-:-:S07]  /*8d80*/  MOV R244, R148 ;  /* 0x0000009400f47202 */ /* 0x000fce0000000f00 */
[----:B------:R-:W-:Y:S05]  /*8d90*/  WARPSYNC.COLLECTIVE R177, `(.L_x_9842) ;  /* 0x00000000b1087348 */ /* 0x000fea0003c00000 */
[----:B------:R0:W1:Y:S02]  /*8da0*/  SHFL.BFLY P6, R179, R244, R149, R151 ;  /* 0x0c000095f4b37389 */ /* 0x00006400000c0097 */
[----:B01----:R-:W-:Y:S01]  /*8db0*/  ENDCOLLECTIVE ;  /* 0x000000000000791b */ /* 0x003fe20003800000 */
.L_x_9842:
[----:B------:R-:W-:-:S05]  /*8dc0*/  MOV R149, R179 ;  /* 0x000000b300957202 */ /* 0x000fca0000000f00 */
[----:B------:R-:W-:Y:S01]  /*8dd0*/  FADD.FTZ R148, R148, R149 ;  /* 0x0000009594947221 */ /* 0x000fe20000010000 */
[----:B------:R-:W-:-:S04]  /*8de0*/  IMAD.MOV.U32 R149, RZ, RZ, 0x8 ;  /* 0x00000008ff957424 */ /* 0x000fc800078e00ff */
[----:B------:R-:W-:-:S07]  /*8df0*/  MOV R244, R148 ;  /* 0x0000009400f47202 */ /* 0x000fce0000000f00 */
[----:B------:R-:W-:Y:S05]  /*8e00*/  WARPSYNC.COLLECTIVE R177, `(.L_x_9843) ;  /* 0x00000000b1087348 */ /* 0x000fea0003c00000 */
[----:B------:R0:W1:Y:S02]  /*8e10*/  SHFL.BFLY P6, R179, R244, R149, R151 ;  /* 0x0c000095f4b37389 */ /* 0x00006400000c0097 */
[----:B01----:R-:W-:Y:S01]  /*8e20*/  ENDCOLLECTIVE ;  /* 0x000000000000791b */ /* 0x003fe20003800000 */
.L_x_9843:
[----:B------:R-:W-:-:S05]  /*8e30*/  MOV R149, R179 ;  /* 0x000000b300957202 */ /* 0x000fca0000000f00 */
[----:B------:R-:W-:Y:S01]  /*8e40*/  FADD.FTZ R148, R148, R149 ;  /* 0x0000009594947221 */ /* 0x000fe20000010000 */
[----:B------:R-:W-:-:S04]  /*8e50*/  IMAD.MOV.U32 R149, RZ, RZ, 0x10 ;  /* 0x00000010ff957424 */ /* 0x000fc800078e00ff */
[----:B------:R-:W-:-:S07]  /*8e60*/  MOV R244, R148 ;  /* 0x0000009400f47202 */ /* 0x000fce0000000f00 */
[----:B------:R-:W-:Y:S05]  /*8e70*/  WARPSYNC.COLLECTIVE R177, `(.L_x_9844) ;  /* 0x00000000b1087348 */ /* 0x000fea0003c00000 */
[----:B------:R0:W1:Y:S02]  /*8e80*/  SHFL.BFLY P6, R179, R244, R149, R151 ;  /* 0x0c000095f4b37389 */ /* 0x00006400000c0097 */
[----:B01----:R-:W-:Y:S01]  /*8e90*/  ENDCOLLECTIVE ;  /* 0x000000000000791b */ /* 0x003fe20003800000 */
.L_x_9844:
[----:B------:R-:W-:Y:S02]  /*8ea0*/  MOV R149, R179 ;  /* 0x000000b300957202 */ /* 0x000fe40000000f00 */
[----:B------:R-:W-:-:S03]  /*8eb0*/  ISETP.GT.U32.AND P6, PT, R8, 0xff, PT ;  /* 0x000000ff0800780c */ /* 0x000fc60003fc4070 */
[----:B------:R-:W-:-:S04]  /*8ec0*/  FADD.FTZ R148, R148, R149 ;  /* 0x0000009594947221 */ /* 0x000fc80000010000 */
        /* <DEDUP_REMOVED lines=115> */
[----:B------:R-:W-:Y:S01]  /*9600*/  HFMA2.MMA R151, -RZ, RZ, 0, 1.847743988037109375e-06 ;  /* 0x0000001fff977435 */ /* 0x000fe200000001ff */
[----:B------:R-:W-:-:S03]  /*9610*/  IMAD.MOV.U32 R149, RZ, RZ, 0x1 ;  /* 0x00000001ff957424 */ /* 0x000fc600078e00ff */
[----:B------:R-:W-:-:S07]  /*9620*/  MOV R244, R178 ;  /* 0x000000b200f47202 */ /* 0x000fce0000000f00 */
[----:B------:R-:W-:Y:S05]  /*9630*/  WARPSYNC.COLLECTIVE R177, `(.L_x_9845) ;  /* 0x00000000b1087348 */ /* 0x000fea0003c00000 */
[----:B------:R0:W1:Y:S02]  /*9640*/  SHFL.BFLY P6, R179, R244, R149, R151 ;  /* 0x0c000095f4b37389 */ /* 0x00006400000c0097 */
[----:B01----:R-:W-:Y:S01]  /*9650*/  ENDCOLLECTIVE ;  /* 0x000000000000791b */ /* 0x003fe20003800000 */
.L_x_9845:
[----:B------:R-:W-:-:S05]  /*9660*/  MOV R149, R179 ;  /* 0x000000b300957202 */ /* 0x000fca0000000f00 */
[----:B------:R-:W-:Y:S01]  /*9670*/  FADD.FTZ R178, R178, R149 ;  /* 0x00000095b2b27221 */ /* 0x000fe20000010000 */
[----:B------:R-:W-:-:S03]  /*9680*/  HFMA2.MMA R149, -RZ, RZ, 0, 1.1920928955078125e-07 ;  /* 0x00000002ff957435 */ /* 0x000fc600000001ff */
[----:B------:R-:W-:-:S08]  /*9690*/  IMAD.MOV.U32 R244, RZ, RZ, R178 ;  /* 0x000000fffff47224 */ /* 0x000fd000078e00b2 */
[----:B------:R-:W-:Y:S05]  /*96a0*/  WARPSYNC.COLLECTIVE R177, `(.L_x_9846) ;  /* 0x00000000b1087348 */ /* 0x000fea0003c00000 */
[----:B------:R0:W1:Y:S02]  /*96b0*/  SHFL.BFLY P6, R179, R244, R149, R151 ;  /* 0x0c000095f4b37389 */ /* 0x00006400000c0097 */
[----:B01----:R-:W-:Y:S01]  /*96c0*/  ENDCOLLECTIVE ;  /* 0x000000000000791b */ /* 0x003fe20003800000 */
.L_x_9846:
[----:B------:R-:W-:-:S05]  /*96d0*/  MOV R149, R179 ;  /* 0x000000b300957202 */ /* 0x000fca0000000f00 */
[----:B------:R-:W-:Y:S01]  /*96e0*/  FADD.FTZ R178, R178, R149 ;  /* 0x00000095b2b27221 */ /* 0x000fe20000010000 */
[----:B------:R-:W-:-:S03]  /*96f0*/  HFMA2.MMA R149, -RZ, RZ, 0, 2.384185791015625e-07 ;  /* 0x00000004ff957435 */ /* 0x000fc600000001ff */
[----:B------:R-:W-:-:S08]  /*9700*/  IMAD.MOV.U32 R244, RZ, RZ, R178 ;  /* 0x000000fffff47224 */ /* 0x000fd000078e00b2 */
[----:B------:R-:W-:Y:S05]  /*9710*/  WARPSYNC.COLLECTIVE R177, `(.L_x_9847) ;  /* 0x00000000b1087348 */ /* 0x000fea0003c00000 */
[----:B------:R0:W1:Y:S02]  /*9720*/  SHFL.BFLY P6, R179, R244, R149, R151 ;  /* 0x0c000095f4b37389 */ /* 0x00006400000c0097 */
[----:B01----:R-:W-:Y:S01]  /*9730*/  ENDCOLLECTIVE ;  /* 0x000000000000791b */ /* 0x003fe20003800000 */
.L_x_9847:
[----:B------:R-:W-:-:S05]  /*9740*/  MOV R149, R179 ;  /* 0x000000b300957202 */ /* 0x000fca0000000f00 */
[----:B------:R-:W-:Y:S01]  /*9750*/  FADD.FTZ R178, R178, R149 ;  /* 0x00000095b2b27221 */ /* 0x000fe20000010000 */
[----:B------:R-:W-:-:S03]  /*9760*/  HFMA2.MMA R149, -RZ, RZ, 0, 4.76837158203125e-07 ;  /* 0x00000008ff957435 */ /* 0x000fc600000001ff */
[----:B------:R-:W-:-:S08]  /*9770*/  IMAD.MOV.U32 R244, RZ, RZ, R178 ;  /* 0x000000fffff47224 */ /* 0x000fd000078e00b2 */
[----:B------:R-:W-:Y:S05]  /*9780*/  WARPSYNC.COLLECTIVE R177, `(.L_x_9848) ;  /* 0x00000000b1087348 */ /* 0x000fea0003c00000 */
[----:B------:R0:W1:Y:S02]  /*9790*/  SHFL.BFLY P6, R179, R244, R149, R151 ;  /* 0x0c000095f4b37389 */ /* 0x00006400000c0097 */
[----:B01----:R-:W-:Y:S01]  /*97a0*/  ENDCOLLECTIVE ;  /* 0x000000000000791b */ /* 0x003fe20003800000 */
.L_x_9848:
[----:B------:R-:W-:-:S05]  /*97b0*/  MOV R149, R179 ;  /* 0x000000b300957202 */ /* 0x000fca0000000f00 */
[----:B------:R-:W-:Y:S01]  /*97c0*/  FADD.FTZ R178, R178, R149 ;  /* 0x00000095b2b27221 */ /* 0x000fe20000010000 */
[----:B------:R-:W-:-:S03]  /*97d0*/  HFMA2.MMA R149, -RZ, RZ, 0, 9.5367431640625e-07 ;  /* 0x00000010ff957435 */ /* 0x000fc600000001ff */
[----:B------:R-:W-:-:S08]  /*97e0*/  IMAD.MOV.U32 R244, RZ, RZ, R178 ;  /* 0x000000fffff47224 */ /* 0x000fd000078e00b2 */
[----:B------:R-:W-:Y:S05]  /*97f0*/  WARPSYNC.COLLECTIVE R177, `(.L_x_9849) ;  /* 0x00000000b1087348 */ /* 0x000fea0003c00000 */
[----:B------:R0:W1:Y:S02]  /*9800*/  SHFL.BFLY P6, R179, R244, R149, R151 ;  /* 0x0c000095f4b37389 */ /* 0x00006400000c0097 */
[----:B01----:R-:W-:Y:S01]  /*9810*/  ENDCOLLECTIVE ;  /* 0x000000000000791b */ /* 0x003fe20003800000 */
.L_x_9849:
[----:B------:R-:W-:Y:S01]  /*9820*/  MOV R149, R179 ;  /* 0x000000b300957202 */ /* 0x000fe20000000f00 */
[----:B------:R-:W-:Y:S06]  /*9830*/  BRA `(.L_x_9850) ;  /* 0xffffffd400407947 */ /* 0x000fec000383ffff */
.L_x_9851:
        /* <DEDUP_REMOVED lines=12> */
.L_x_41604:


//--------------------- .text._ZN10layer_norm31ln_parallel_residual_fwd_kernelINS_13Kernel_traitsIf13__nv_bfloat16S2_S2_fjLj7168ELj1ELj1ELj4ELj16ENS_18Kernel_traits_baseILj7168EfS2_S2_S2_fjLj128EEEEELb0ELb0ELb1EEEvNS_9FwdParamsE --------------------------
	.section	.text._ZN10layer_norm31ln_parallel_residual_fwd_kernelINS_13Kernel_traitsIf13__nv_bfloat16S2_S2_fjLj7168ELj1ELj1ELj4ELj16ENS_18Kernel_traits_baseILj7168EfS2_S2_S2_fjLj128EEEEELb0ELb0ELb1EEEvNS_9FwdParamsE,"ax",@progbits
	.align	128
        .global         _ZN10layer_norm31ln_parallel_residual_fwd_kernelINS_13Kernel_traitsIf13__nv_bfloat16S2_S2_fjLj7168ELj1ELj1ELj4ELj16ENS_18Kernel_traits_baseILj7168EfS2_S2_S2_fjLj128EEEEELb0ELb0ELb1EEEvNS_9FwdParamsE
        .type           _ZN10layer_norm31ln_parallel_residual_fwd_kernelINS_13Kernel_traitsIf13__nv_bfloat16S2_S2_fjLj7168ELj1ELj1ELj4ELj16ENS_18Kernel_traits_baseILj7168EfS2_S2_S2_fjLj128EEEEELb0ELb0ELb1EEEvNS_9FwdParamsE,@function
        .size           _ZN10layer_norm31ln_parallel_residual_fwd_kernelINS_13Kernel_traitsIf13__nv_bfloat16S2_S2_fjLj7168ELj1ELj1ELj4ELj16ENS_18Kernel_traits_baseILj7168EfS2_S2_S2_fjLj128EEEEELb0ELb0ELb1EEEvNS_9FwdParamsE,(.L_x_41605 - _ZN10layer_norm31ln_parallel_residual_fwd_kernelINS_13Kernel_traitsIf13__nv_bfloat16S2_S2_fjLj7168ELj1ELj1ELj4ELj16ENS_18Kernel_traits_baseILj7168EfS2_S2_S2_fjLj128EEEEELb0ELb0ELb1EEEvNS_9FwdParamsE)
        .other          _ZN10layer_norm31ln_parallel_residual_fwd_kernelINS_13Kernel_traitsIf13__nv_bfloat16S2_S2_fjLj7168ELj1ELj1ELj4ELj16ENS_18Kernel_traits_baseILj7168EfS2_S2_S2_fjLj128EEEEELb0ELb0ELb1EEEvNS_9FwdParamsE,@"STO_CUDA_ENTRY STV_DEFAULT"
_ZN10layer_norm31ln_parallel_residual_fwd_kernelINS_13Kernel_traitsIf13__nv_bfloat16S2_S2_fjLj7168ELj1ELj1ELj4ELj16ENS_18Kernel_traits_baseILj7168EfS2_S2_S2_fjLj128EEEEELb0ELb0ELb1EEEvNS_9FwdParamsE:
.text._ZN10layer_norm31ln_parallel_residual_fwd_kernelINS_13Kernel_traitsIf13__nv_bfloat16S2_S2_fjLj7168ELj1ELj1ELj4ELj16ENS_18Kernel_traits_baseILj7168EfS2_S2_S2_fjLj128EEEEELb0ELb0ELb1EEEvNS_9FwdParamsE:
[----:B------:R-:W0:Y:S01]  /*0000*/  LDC R1, c[0x0][0x28] ;  /* 0x00000a00ff017b82 */ /* 0x000e220000000800 */
[----:B------:R-:W1:Y:S01]  /*0010*/  S2R R10, SR_TID.X ;  /* 0x00000000000a7919 */ /* 0x000e620000002100 */
[----:B------:R-:W-:Y:S01]  /*0020*/  ULDC.64 UR6, c[0x0][0x260] ;  /* 0x0000980000067ab9 */ /* 0x000fe20000000a00 */
[----:B------:R-:W-:-:S05]  /*0030*/  ULDC.64 UR4, c[0x0][0x2c8] ;  /* 0x0000b20000047ab9 */ /* 0x000fca0000000a00 */
[----:B------:R-:W2:Y:S01]  /*0040*/  LDC.64 R12, c[0x0][0x228] ;  /* 0x00008a00ff0c7b82 */ /* 0x000ea20000000a00 */
[----:B------:R-:W-:Y:S02]  /*0050*/  ISETP.NE.U32.AND P1, PT, RZ, UR4, PT ;  /* 0x00000004ff007c0c */ /* 0x000fe4000bf25070 */
[----:B------:R-:W-:Y:S02]  /*0060*/  CS2R R180, SRZ ;  /* 0x0000000000b47805 */ /* 0x000fe4000001ff00 */
[----:B------:R-:W-:Y:S02]  /*0070*/  CS2R R182, SRZ ;  /* 0x0000000000b67805 */ /* 0x000fe4000001ff00 */
[----:B------:R-:W-:Y:S02]  /*0080*/  CS2R R176, SRZ ;  /* 0x0000000000b07805 */ /* 0x000fe4000001ff00 */
[----:B------:R-:W-:Y:S02]  /*0090*/  ISETP.NE.AND.EX P1, PT, RZ, UR5, PT, P1 ;  /* 0x00000005ff007c0c */ /* 0x000fe4000bf25310 */
[----:B------:R-:W-:-:S02]  /*00a0*/  CS2R R178, SRZ ;  /* 0x0000000000b27805 */ /* 0x000fc4000001ff00 */
[----:B------:R-:W-:Y:S02]  /*00b0*/  CS2R R172, SRZ ;  /* 0x0000000000ac7805 */ /* 0x000fe4000001ff00 */
[----:B------:R-:W-:Y:S02]  /*00c0*/  CS2R R174, SRZ ;  /* 0x0000000000ae7805 */ /* 0x000fe4000001ff00 */
[----:B------:R-:W-:Y:S02]  /*00d0*/  CS2R R168, SRZ ;  /* 0x0000000000a87805 */ /* 0x000fe4000001ff00 */
[----:B------:R-:W-:Y:S02]  /*00e0*/  CS2R R170, SRZ ;  /* 0x0000000000aa7805 */ /* 0x000fe4000001ff00 */
[----:B------:R-:W-:Y:S02]  /*00f0*/  CS2R R164, SRZ ;  /* 0x0000000000a47805 */ /* 0x000fe4000001ff00 */
        /* <DEDUP_REMOVED lines=17> */
[----:B-1----:R-:W-:Y:S02]  /*0210*/  SHF.L.U32 R0, R10, 0x5, RZ ;  /* 0x000000050a007819 */ /* 0x002fe400000006ff */
[----:B------:R-:W-:-:S02]  /*0220*/  CS2R R128, SRZ ;  /* 0x0000000000807805 */ /* 0x000fc4000001ff00 */
[----:B------:R-:W-:Y:S02]  /*0230*/  LOP3.LUT R6, R10, 0x7f, RZ, 0xc0, !PT ;  /* 0x0000007f0a067812 */ /* 0x000fe400078ec0ff */
[----:B------:R-:W-:Y:S02]  /*0240*/  CS2R R130, SRZ ;  /* 0x0000000000827805 */ /* 0x000fe4000001ff00 */
[----:B------:R-:W-:Y:S01]  /*0250*/  LOP3.LUT R0, R0, 0xfe0, RZ, 0xc0, !PT ;  /* 0x00000fe000007812 */ /* 0x000fe200078ec0ff */
[----:B------:R-:W-:Y:S01]  /*0260*/  ULDC.64 UR8, c[0x0][0x230] ;  /* 0x00008c0000087ab9 */ /* 0x000fe20000000a00 */
[----:B------:R-:W-:Y:S02]  /*0270*/  SHF.L.U32 R8, R6, 0x5, RZ ;  /* 0x0000000506087819 */ /* 0x000fe400000006ff */
[C---:B------:R-:W-:Y:S02]  /*0280*/  IADD3 R2, P0, R0.reuse, UR6, RZ ;  /* 0x0000000600027c10 */ /* 0x040fe4000ff1e0ff */
[----:B------:R-:W-:-:S02]  /*0290*/  IADD3 R4, P2, R0, UR4, RZ ;  /* 0x0000000400047c10 */ /* 0x000fc4000ff5e0ff */
[----:B------:R-:W-:Y:S01]  /*02a0*/  IADD3.X R3, RZ, UR7, RZ, P0, !PT ;  /* 0x00000007ff037c10 */ /* 0x000fe200087fe4ff */
[----:B------:R-:W-:Y:S01]  /*02b0*/  ULDC.64 UR6, c[0x0][0x2d0] ;  /* 0x0000b40000067ab9 */ /* 0x000fe20000000a00 */
[----:B------:R-:W-:Y:S01]  /*02c0*/  IADD3.X R5, RZ, UR5, RZ, P2, !PT ;  /* 0x00000005ff057c10 */ /* 0x000fe200097fe4ff */
[----:B------:R-:W-:Y:S01]  /*02d0*/  ULDC.64 UR4, c[0x0][0x268] ;  /* 0x00009a0000047ab9 */ /* 0x000fe20000000a00 */
[----:B------:R-:W-:Y:S02]  /*02e0*/  ISETP.NE.U32.AND P2, PT, RZ, UR6, PT ;  /* 0x00000006ff007c0c */ /* 0x000fe4000bf45070 */
[C---:B------:R-:W-:Y:S02]  /*02f0*/  IADD3 R6, P3, R8.reuse, UR4, RZ ;  /* 0x0000000408067c10 */ /* 0x040fe4000ff7e0ff */
[----:B------:R-:W-:Y:S02]  /*0300*/  ISETP.NE.AND.EX P2, PT, RZ, UR7, PT, P2 ;  /* 0x00000007ff007c0c */ /* 0x000fe4000bf45320 */
[----:B------:R-:W-:-:S02]  /*0310*/  IADD3 R8, P4, R8, UR6, RZ ;  /* 0x0000000608087c10 */ /* 0x000fc4000ff9e0ff */
        /* <DEDUP_REMOVED lines=28> */
[----:B------:R-:W-:Y:S01]  /*04e0*/  IADD3.X R9, RZ, UR7, RZ, P4, !PT ;  /* 0x00000007ff097c10 */ /* 0x000fe2000a7fe4ff */
[----:B------:R-:W-:Y:S01]  /*04f0*/  ULDC.64 UR6, c[0x0][0x208] ;  /* 0x0000820000067ab9 */ /* 0x000fe20000000a00 */
[----:B------:R-:W1:Y:S01]  /*0500*/  S2UR UR4, SR_CTAID.X ;  /* 0x00000000000479c3 */ /* 0x000e620000002500 */
[----:B------:R-:W-:Y:S01]  /*0510*/  IADD3.X R7, RZ, UR5, RZ, P3, !PT ;  /* 0x00000005ff077c10 */ /* 0x000fe20009ffe4ff */
[----:B------:R-:W-:Y:S01]  /*0520*/  ULDC UR5, c[0x0][0x214] ;  /* 0x0000850000057ab9 */ /* 0x000fe20000000800 */
[----:B------:R3:W5:Y:S01]  /*0530*/  @P2 LDG.E.128 R124, desc[UR6][R8.64] ;  /* 0x00000006087c2981 */ /* 0x000762000c1e1d00 */
[----:B--2---:R-:W-:-:S02]  /*0540*/  LOP3.LUT P0, RZ, R12, UR8, RZ, 0xfc, !PT ;  /* 0x000000080cff7c12 */ /* 0x004fc4000f80fcff */
[----:B0-----:R-:W-:Y:S01]  /*0550*/  IADD3 R1, R1, -0xe0, RZ ;  /* 0xffffff2001017810 */ /* 0x001fe20007ffe0ff */
[----:B------:R3:W5:Y:S01]  /*0560*/  @P2 LDG.E.128 R120, desc[UR6][R8.64+0x10] ;  /* 0x0000100608782981 */ /* 0x000762000c1e1d00 */
[----:B------:R-:W-:-:S03]  /*0570*/  LOP3.LUT P0, RZ, R13, UR9, RZ, 0xfc, P0 ;  /* 0x000000090dff7c12 */ /* 0x000fc6000800fcff */
[----:B------:R3:W5:Y:S04]  /*0580*/  @P2 LDG.E.128 R116, desc[UR6][R8.64+0x1000] ;  /* 0x0010000608742981 */ /* 0x000768000c1e1d00 */
        /* <DEDUP_REMOVED lines=10> */
[----:B------:R3:W5:Y:S01]  /*0630*/  @P2 LDG.E.128 R72, desc[UR6][R8.64+0x6010] ;  /* 0x0060100608482981 */ /* 0x000762000c1e1d00 */
[----:B-1----:R-:W-:-:S03]  /*0640*/  LEA.HI R0, R10, UR4, RZ, 0x19 ;  /* 0x000000040a007c11 */ /* 0x002fc6000f8fc8ff */
        /* <DEDUP_REMOVED lines=14> */
[----:B------:R-:W-:-:S13]  /*0730*/  ISETP.GE.AND P1, PT, R0, UR5, PT ;  /* 0x0000000500007c0c */ /* 0x000fda000bf26270 */
[----:B---3--:R-:W-:Y:S05]  /*0740*/  @P1 EXIT ;  /* 0x000000000000194d */ /* 0x008fea0003800000 */
[----:B------:R-:W2:Y:S04]  /*0750*/  LDG.E.128 R216, desc[UR6][R2.64] ;  /* 0x0000000602d87981 */ /* 0x000ea8000c1e1d00 */
[----:B------:R-:W3:Y:S04]  /*0760*/  LDG.E.128 R212, desc[UR6][R2.64+0x10] ;  /* 0x0000100602d47981 */ /* 0x000ee8000c1e1d00 */
[----:B------:R-:W4:Y:S04]  /*0770*/  LDG.E.128 R208, desc[UR6][R2.64+0x1000] ;  /* 0x0010000602d07981 */ /* 0x000f28000c1e1d00 */
        /* <DEDUP_REMOVED lines=11> */
[----:B------:R0:W5:Y:S04]  /*0830*/  LDG.E.128 R240, desc[UR6][R2.64+0x4000] ;  /* 0x0040000602f07981 */ /* 0x000168000c1e1d00 */
        /* <DEDUP_REMOVED lines=12> */
[----:B------:R0:W5:Y:S01]  /*0900*/  LDG.E.128 R32, desc[UR6][R6.64+0x6010] ;  /* 0x0060100606207981 */ /* 0x000162000c1e1d00 */
[----:B------:R-:W-:Y:S01]  /*0910*/  ISETP.NE.U32.AND P1, PT, R12, RZ, PT ;  /* 0x000000ff0c00720c */ /* 0x000fe20003f25070 */
[----:B------:R-:W-:Y:S01]  /*0920*/  ULDC.U8 UR4, c[0x0][0x2a0] ;  /* 0x0000a80000047ab9 */ /* 0x000fe20000000000 */
[----:B------:R-:W-:Y:S01]  /*0930*/  HFMA2.MMA R233, -RZ, RZ, 0, 5.9604644775390625e-08 ;  /* 0x00000001ffe97435 */ /* 0x000fe200000001ff */
[----:B------:R-:W-:Y:S01]  /*0940*/  ISETP.NE.AND P5, PT, RZ, UR4, PT ;  /* 0x00000004ff007c0c */ /* 0x000fe2000bfa5270 */
[----:B------:R-:W-:Y:S01]  /*0950*/  ULDC UR5, c[0x0][0x218] ;  /* 0x0000860000057ab9 */ /* 0x000fe20000000800 */
[----:B------:R-:W-:Y:S01]  /*0960*/  ISETP.NE.AND.EX P1, PT, R13, RZ, PT, P1 ;  /* 0x000000ff0d00720c */ /* 0x000fe20003f25310 */
[----:B------:R-:W-:Y:S01]  /*0970*/  ULDC.64 UR8, c[0x0][0x220] ;  /* 0x0000880000087ab9 */ /* 0x000fe20000000a00 */
[----:B------:R-:W-:Y:S01]  /*0980*/  ULDC UR10, c[0x0][0x290] ;  /* 0x0000a400000a7ab9 */ /* 0x000fe20000000800 */
[----:B------:R-:W-:Y:S01]  /*0990*/  ULDC.64 UR20, c[0x0][0x230] ;  /* 0x00008c0000147ab9 */ /* 0x000fe20000000a00 */
[----:B------:R-:W-:Y:S01]  /*09a0*/  ULDC.64 UR18, c[0x0][0x228] ;  /* 0x00008a0000127ab9 */ /* 0x000fe20000000a00 */
[----:B------:R-:W-:Y:S01]  /*09b0*/  ULDC.64 UR12, c[0x0][0x2b8] ;  /* 0x0000ae00000c7ab9 */ /* 0x000fe20000000a00 */
[----:B------:R-:W-:Y:S01]  /*09c0*/  ULDC.64 UR14, c[0x0][0x2c0] ;  /* 0x0000b000000e7ab9 */ /* 0x000fe20000000a00 */
[----:B------:R-:W-:Y:S01]  /*09d0*/  ULDC.64 UR16, c[0x0][0x210] ;  /* 0x0000840000107ab9 */ /* 0x000fe20000000a00 */
[----:B--2---:R0:W-:Y:S04]  /*09e0*/  STL.64 [R1+0xd0], R216 ;  /* 0x0000d0d801007387 */ /* 0x0041e80000100a00 */
[----:B------:R0:W-:Y:S04]  /*09f0*/  STL.64 [R1+0xd8], R218 ;  /* 0x0000d8da01007387 */ /* 0x0001e80000100a00 */
[----:B---3--:R0:W-:Y:S04]  /*0a00*/  STL.64 [R1+0xc0], R212 ;  /* 0x0000c0d401007387 */ /* 0x0081e80000100a00 */
[----:B------:R0:W-:Y:S04]  /*0a10*/  STL.64 [R1+0xc8], R214 ;  /* 0x0000c8d601007387 */ /* 0x0001e80000100a00 */
[----:B----4-:R0:W-:Y:S04]  /*0a20*/  STL.64 [R1+0x90], R208 ;  /* 0x000090d001007387 */ /* 0x0101e80000100a00 */
[----:B------:R0:W-:Y:S04]  /*0a30*/  STL.64 [R1+0x98], R210 ;  /* 0x000098d201007387 */ /* 0x0001e80000100a00 */
        /* <DEDUP_REMOVED lines=8> */
[----:B------:R0:W-:Y:S04]  /*0ac0*/  STL.64 [R1], R188 ;  /* 0x000000bc01007387 */ /* 0x0001e80000100a00 */
        /* <DEDUP_REMOVED lines=12> */
[----:B------:R0:W-:Y:S02]  /*0b90*/  STL.64 [R1+0x68], R22 ;  /* 0x0000681601007387 */ /* 0x0001e40000100a00 */
.L_x_10077:
[----:B-1----:R-:W1:Y:S01]  /*0ba0*/  S2R R4, SR_TID.X ;  /* 0x0000000000047919 */ /* 0x002e620000002100 */
[----:B0-----:R-:W-:Y:S01]  /*0bb0*/  IMAD R2, R0, UR5, RZ ;  /* 0x0000000500027c24 */ /* 0x001fe2000f8e02ff */
[----:B------:R-:W-:-:S04]  /*0bc0*/  ISETP.NE.U32.AND P2, PT, RZ, UR20, PT ;  /* 0x00000014ff007c0c */ /* 0x000fc8000bf45070 */
[----:B------:R-:W-:Y:S02]  /*0bd0*/  SHF.R.S32.HI R3, RZ, 0x1f, R2 ;  /* 0x0000001fff037819 */ /* 0x000fe40000011402 */
[----:B------:R-:W-:Y:S02]  /*0be0*/  ISETP.NE.AND.EX P2, PT, RZ, UR21, PT, P2 ;  /* 0x00000015ff007c0c */ /* 0x000fe4000bf45320 */
[----:B------:R-:W-:Y:S02]  /*0bf0*/  LEA.HI R3, R3, R2, RZ, 0x3 ;  /* 0x0000000203037211 */ /* 0x000fe400078f18ff */
[----:B------:R-:W-:Y:S02]  /*0c00*/  MOV R5, 0x10 ;  /* 0x0000001000057802 */ /* 0x000fe40000000f00 */
[----:B-1----:R-:W-:-:S04]  /*0c10*/  LOP3.LUT R4, R4, 0x7f, RZ, 0xc0, !PT ;  /* 0x0000007f04047812 */ /* 0x002fc800078ec0ff */
[----:B------:R-:W-:-:S04]  /*0c20*/  LEA.HI.SX32 R210, R3, R4, 0x1d ;  /* 0x0000000403d27211 */ /* 0x000fc800078feaff */
[C---:B------:R-:W-:Y:S01]  /*0c30*/  @P1 LEA R2, P3, R210.reuse, UR18, 0x4 ;  /* 0x00000012d2021c11 */ /* 0x040fe2000f8620ff */
[----:B------:R-:W-:-:S03]  /*0c40*/  IMAD.WIDE.U32 R4, R210, R5, UR8 ;  /* 0x00000008d2047e25 */ /* 0x000fc6000f8e0005 */
[C---:B------:R-:W-:Y:S02]  /*0c50*/  @P1 LEA.HI.X R3, R210.reuse, UR19, RZ, 0x4, P3 ;  /* 0x00000013d2031c11 */ /* 0x040fe400098f24ff */
[C---:B------:R-:W-:Y:S01]  /*0c60*/  @P2 LEA R8, P3, R210.reuse, UR20, 0x4 ;  /* 0x00000014d2082c11 */ /* 0x040fe2000f8620ff */
[----:B------:R-:W2:Y:S03]  /*0c70*/  LDG.E.128 R4, desc[UR6][R4.64] ;  /* 0x0000000604047981 */ /* 0x000ea6000c1e1d00 */
[----:B------:R-:W-:Y:S01]  /*0c80*/  @P2 LEA.HI.X R9, R210, UR21, RZ, 0x4, P3 ;  /* 0x00000015d2092c11 */ /* 0x000fe200098f24ff */
        /* <DEDUP_REMOVED lines=12> */
.L_x_9853:
[----:B-----5:R-:W-:-:S04]  /*0d50*/  IMAD.U32 R2, R24, 0x10000, RZ ;  /* 0x0001000018027824 */ /* 0x020fc800078e00ff */
[----:B------:R-:W-:Y:S01]  /*0d60*/  FADD.FTZ R229, R229, R2 ;  /* 0x00000002e5e57221 */ /* 0x000fe20000010000 */
[----:B------:R-:W-:Y:S06]  /*0d70*/  BRA `(.L_x_9854) ;  /* 0x0000000000107947 */ /* 0x000fec0003800000 */
.L_x_9852:
[----:B-----5:R-:W-:-:S05]  /*0d80*/  SHF.L.U32 R2, R28, 0x10, RZ ;  /* 0x000000101c027819 */ /* 0x020fca00000006ff */
[----:B------:R-:W-:Y:S01]  /*0d90*/  FADD.FTZ R229, R229, R2 ;  /* 0x00000002e5e57221 */ /* 0x000fe20000010000 */
[----:B------:R-:W-:-:S05]  /*0da0*/  @P2 SHF.L.U32 R2, R24, 0x10, RZ ;  /* 0x0000001018022819 */ /* 0x000fca00000006ff */
[----:B------:R-:W-:-:S07]  /*0db0*/  @P2 FADD.FTZ R229, R229, R2 ;  /* 0x00000002e5e52221 */ /* 0x000fce0000010000 */
.L_x_9854:
[----:B------:R-:W-:-:S04]  /*0dc0*/  F2FP.BF16.F32.PACK_AB R10, RZ, R229 ;  /* 0x000000e5ff0a723e */ /* 0x000fc800000010ff */
[----:B------:R-:W-:-:S07]  /*0dd0*/  PRMT R20, R10, 0x7610, R20 ;  /* 0x000076100a147816 */ /* 0x000fce0000000014 */
.L_x_9855:
[----:B------:R-:W-:Y:S01]  /*0de0*/  SHF.L.U32 R230, R230, 0x10, RZ ;  /* 0x00000010e6e67819 */ /* 0x000fe200000006ff */
[----:B------:R-:W-:Y:S06]  /*0df0*/  @P3 BRA `(.L_x_9856) ;  /* 0x0000000000243947 */ /* 0x000fec0003800000 */
[----:B------:R-:W-:-:S04]  /*0e00*/  ISETP.NE.U32.AND P4, PT, RZ, UR20, PT ;  /* 0x00000014ff007c0c */ /* 0x000fc8000bf85070 */
[----:B------:R-:W-:-:S13]  /*0e10*/  ISETP.NE.AND.EX P4, PT, RZ, UR21, PT, P4 ;  /* 0x00000015ff007c0c */ /* 0x000fda000bf85340 */
[----:B------:R-:W-:Y:S05]  /*0e20*/  @P4 BRA `(.L_x_9857) ;  /* 0x0000000000084947 */ /* 0x000fea0003800000 */
[----:B------:R-:W-:Y:S05]  /*0e30*/  @P0 BRA `(.L_x_9858) ;  /* 0x00000000002c0947 */ /* 0x000fea0003800000 */
[----:B------:R-:W-:Y:S05]  /*0e40*/  BRA `(.L_x_9859) ;  /* 0x0000000000307947 */ /* 0x000fea0003800000 */
.L_x_9857:
[----:B-----5:R-:W-:-:S04]  /*0e50*/  PRMT R2, R24, 0x7632, R2 ;  /* 0x0000763218027816 */ /* 0x020fc80000000002 */
[----:B------:R-:W-:-:S05]  /*0e60*/  SHF.L.U32 R3, R2, 0x10, RZ ;  /* 0x0000001002037819 */ /* 0x000fca00000006ff */
[----:B------:R-:W-:Y:S01]  /*0e70*/  FADD.FTZ R230, R230, R3 ;  /* 0x00000003e6e67221 */ /* 0x000fe20000010000 */
[----:B------:R-:W-:Y:S06]  /*0e80*/  BRA `(.L_x_9858) ;  /* 0x0000000000187947 */ /* 0x000fec0003800000 */
.L_x_9856:
[----:B-----5:R-:W-:-:S04]  /*0e90*/  PRMT R2, R28, 0x7632, R2 ;  /* 0x000076321c027816 */ /* 0x020fc80000000002 */
[----:B------:R-:W-:Y:S02]  /*0ea0*/  SHF.L.U32 R3, R2, 0x10, RZ ;  /* 0x0000001002037819 */ /* 0x000fe400000006ff */
[----:B------:R-:W-:-:S03]  /*0eb0*/  @P2 PRMT R2, R24, 0x7632, R2 ;  /* 0x0000763218022816 */ /* 0x000fc60000000002 */
[----:B------:R-:W-:Y:S01]  /*0ec0*/  FADD.FTZ R230, R230, R3 ;  /* 0x00000003e6e67221 */ /* 0x000fe20000010000 */
[----:B------:R-:W-:-:S05]  /*0ed0*/  @P2 SHF.L.U32 R3, R2, 0x10, RZ ;  /* 0x0000001002032819 */ /* 0x000fca00000006ff */
[----:B------:R-:W-:-:S07]  /*0ee0*/  @P2 FADD.FTZ R230, R230, R3 ;  /* 0x00000003e6e62221 */ /* 0x000fce0000010000 */
.L_x_9858:
[----:B------:R-:W-:-:S04]  /*0ef0*/  F2FP.BF16.F32.PACK_AB R10, RZ, R230 ;  /* 0x000000e6ff0a723e */ /* 0x000fc800000010ff */
[----:B------:R-:W-:-:S07]  /*0f00*/  PRMT R20, R20, 0x5410, R10 ;  /* 0x0000541014147816 */ /* 0x000fce000000000a */
.L_x_9859:
        /* <DEDUP_REMOVED lines=8> */
.L_x_9861:
[----:B-----5:R-:W-:-:S05]  /*0f90*/  SHF.L.U32 R2, R25, 0x10, RZ ;  /* 0x0000001019027819 */ /* 0x020fca00000006ff */
[----:B------:R-:W-:Y:S01]  /*0fa0*/  FADD.FTZ R231, R231, R2 ;  /* 0x00000002e7e77221 */ /* 0x000fe20000010000 */
[----:B------:R-:W-:Y:S06]  /*0fb0*/  BRA `(.L_x_9862) ;  /* 0x0000000000107947 */ /* 0x000fec0003800000 */
.L_x_9860:
[----:B-----5:R-:W-:-:S05]  /*0fc0*/  SHF.L.U32 R2, R29, 0x10, RZ ;  /* 0x000000101d027819 */ /* 0x020fca00000006ff */
[----:B------:R-:W-:Y:S01]  /*0fd0*/  FADD.FTZ R231, R231, R2 ;  /* 0x00000002e7e77221 */ /* 0x000fe20000010000 */
[----:B------:R-:W-:-:S04]  /*0fe0*/  @P2 IMAD.U32 R2, R25, 0x10000, RZ ;  /* 0x0001000019022824 */ /* 0x000fc800078e00ff */
[----:B------:R-:W-:-:S07]  /*0ff0*/  @P2 FADD.FTZ R231, R231, R2 ;  /* 0x00000002e7e72221 */ /* 0x000fce0000010000 */
.L_x_9862:
[----:B------:R-:W-:-:S04]  /*1000*/  F2FP.BF16.F32.PACK_AB R2, RZ, R231 ;  /* 0x000000e7ff02723e */ /* 0x000fc800000010ff */
[----:B------:R-:W-:-:S07]  /*1010*/  PRMT R21, R2, 0x7610, R21 ;  /* 0x0000761002157816 */ /* 0x000fce0000000015 */
.L_x_9863:
[----:B------:R-:W-:Y:S01]  /*1020*/  SHF.L.U32 R232, R5, 0x10, RZ ;  /* 0x0000001005e87819 */ /* 0x000fe200000006ff */
[----:B------:R-:W-:Y:S06]  /*1030*/  @P3 BRA `(.L_x_9864) ;  /* 0x0000000000243947 */ /* 0x000fec0003800000 */
[----:B------:R-:W-:-:S04]  /*1040*/  ISETP.NE.U32.AND P4, PT, RZ, UR20, PT ;  /* 0x00000014ff007c0c */ /* 0x000fc8000bf85070 */
[----:B------:R-:W-:-:S13]  /*1050*/  ISETP.NE.AND.EX P4, PT, RZ, UR21, PT, P4 ;  /* 0x00000015ff007c0c */ /* 0x000fda000bf85340 */
[----:B------:R-:W-:Y:S05]  /*1060*/  @P4 BRA `(.L_x_9865) ;  /* 0x0000000000084947 */ /* 0x000fea0003800000 */
[----:B------:R-:W-:Y:S05]  /*1070*/  @P0 BRA `(.L_x_9866) ;  /* 0x00000000002c0947 */ /* 0x000fea0003800000 */
[----:B------:R-:W-:Y:S05]  /*1080*/  BRA `(.L_x_9867) ;  /* 0x0000000000307947 */ /* 0x000fea0003800000 */
.L_x_9865:
[----:B-----5:R-:W-:-:S04]  /*1090*/  PRMT R2, R25, 0x7632, R2 ;  /* 0x0000763219027816 */ /* 0x020fc80000000002 */
[----:B------:R-:W-:-:S05]  /*10a0*/  SHF.L.U32 R3, R2, 0x10, RZ ;  /* 0x0000001002037819 */ /* 0x000fca00000006ff */
[----:B------:R-:W-:Y:S01]  /*10b0*/  FADD.FTZ R232, R232, R3 ;  /* 0x00000003e8e87221 */ /* 0x000fe20000010000 */
[----:B------:R-:W-:Y:S06]  /*10c0*/  BRA `(.L_x_9866) ;  /* 0x0000000000187947 */ /* 0x000fec0003800000 */
.L_x_9864:
[----:B-----5:R-:W-:-:S04]  /*10d0*/  PRMT R2, R29, 0x7632, R2 ;  /* 0x000076321d027816 */ /* 0x020fc80000000002 */
[----:B------:R-:W-:Y:S02]  /*10e0*/  SHF.L.U32 R3, R2, 0x10, RZ ;  /* 0x0000001002037819 */ /* 0x000fe400000006ff */
[----:B------:R-:W-:-:S03]  /*10f0*/  @P2 PRMT R2, R25, 0x7632, R2 ;  /* 0x0000763219022816 */ /* 0x000fc60000000002 */
[----:B------:R-:W-:Y:S01]  /*1100*/  FADD.FTZ R232, R232, R3 ;  /* 0x00000003e8e87221 */ /* 0x000fe20000010000 */
[----:B------:R-:W-:-:S05]  /*1110*/  @P2 SHF.L.U32 R3, R2, 0x10, RZ ;  /* 0x0000001002032819 */ /* 0x000fca00000006ff */
[----:B------:R-:W-:-:S07]  /*1120*/  @P2 FADD.FTZ R232, R232, R3 ;  /* 0x00000003e8e82221 */ /* 0x000fce0000010000 */
.L_x_9866:
[----:B------:R-:W-:-:S04]  /*1130*/  F2FP.BF16.F32.PACK_AB R2, RZ, R232 ;  /* 0x000000e8ff02723e */ /* 0x000fc800000010ff */
[----:B------:R-:W-:-:S07]  /*1140*/  PRMT R21, R21, 0x5410, R2 ;  /* 0x0000541015157816 */ /* 0x000fce0000000002 */
.L_x_9867:
        /* <DEDUP_REMOVED lines=8> */
.L_x_9869:
[----:B-----5:R-:W-:-:S05]  /*11d0*/  SHF.L.U32 R2, R26, 0x10, RZ ;  /* 0x000000101a027819 */ /* 0x020fca00000006ff */
[----:B------:R-:W-:Y:S01]  /*11e0*/  FADD.FTZ R227, R227, R2 ;  /* 0x00000002e3e37221 */ /* 0x000fe20000010000 */
[----:B------:R-:W-:Y:S06]  /*11f0*/  BRA `(.L_x_9870) ;  /* 0x0000000000107947 */ /* 0x000fec0003800000 */
.L_x_9868:
[----:B-----5:R-:W-:-:S05]  /*1200*/  SHF.L.U32 R2, R30, 0x10, RZ ;  /* 0x000000101e027819 */ /* 0x020fca00000006ff */
[----:B------:R-:W-:Y:S01]  /*1210*/  FADD.FTZ R227, R227, R2 ;  /* 0x00000002e3e37221 */ /* 0x000fe20000010000 */
[----:B------:R-:W-:-:S05]  /*1220*/  @P2 SHF.L.U32 R2, R26, 0x10, RZ ;  /* 0x000000101a022819 */ /* 0x000fca00000006ff */
[----:B------:R-:W-:-:S07]  /*1230*/  @P2 FADD.FTZ R227, R227, R2 ;  /* 0x00000002e3e32221 */ /* 0x000fce0000010000 */
.L_x_9870:
[----:B------:R-:W-:-:S04]  /*1240*/  F2FP.BF16.F32.PACK_AB R11, RZ, R227 ;  /* 0x000000e3ff0b723e */ /* 0x000fc800000010ff */
[----:B------:R-:W-:-:S07]  /*1250*/  PRMT R22, R11, 0x7610, R22 ;  /* 0x000076100b167816 */ /* 0x000fce0000000016 */
.L_x_9871:
[----:B------:R-:W-:Y:S01]  /*1260*/  SHF.L.U32 R228, R6, 0x10, RZ ;  /* 0x0000001006e47819 */ /* 0x000fe200000006ff */
[----:B------:R-:W-:Y:S06]  /*1270*/  @P3 BRA `(.L_x_9872) ;  /* 0x0000000000243947 */ /* 0x000fec0003800000 */
[----:B------:R-:W-:-:S04]  /*1280*/  ISETP.NE.U32.AND P4, PT, RZ, UR20, PT ;  /* 0x00000014ff007c0c */ /* 0x000fc8000bf85070 */
[----:B------:R-:W-:-:S13]  /*1290*/  ISETP.NE.AND.EX P4, PT, RZ, UR21, PT, P4 ;  /* 0x00000015ff007c0c */ /* 0x000fda000bf85340 */
[----:B------:R-:W-:Y:S05]  /*12a0*/  @P4 BRA `(.L_x_9873) ;  /* 0x0000000000084947 */ /* 0x000fea0003800000 */
[----:B------:R-:W-:Y:S05]  /*12b0*/  @P0 BRA `(.L_x_9874) ;  /* 0x00000000002c0947 */ /* 0x000fea0003800000 */
[----:B------:R-:W-:Y:S05]  /*12c0*/  BRA `(.L_x_9875) ;  /* 0x0000000000307947 */ /* 0x000fea0003800000 */
.L_x_9873:
[----:B-----5:R-:W-:-:S05]  /*12d0*/  PRMT R2, R26, 0x7632, R2 ;  /* 0x000076321a027816 */ /* 0x020fca0000000002 */
[----:B------:R-:W-:-:S04]  /*12e0*/  IMAD.U32 R3, R2, 0x10000, RZ ;  /* 0x0001000002037824 */ /* 0x000fc800078e00ff */
[----:B------:R-:W-:Y:S01]  /*12f0*/  FADD.FTZ R228, R228, R3 ;  /* 0x00000003e4e47221 */ /* 0x000fe20000010000 */
[----:B------:R-:W-:Y:S06]  /*1300*/  BRA `(.L_x_9874) ;  /* 0x0000000000187947 */ /* 0x000fec0003800000 */
.L_x_9872:
[----:B-----5:R-:W-:-:S04]  /*1310*/  PRMT R2, R30, 0x7632, R2 ;  /* 0x000076321e027816 */ /* 0x020fc80000000002 */
[----:B------:R-:W-:Y:S02]  /*1320*/  SHF.L.U32 R3, R2, 0x10, RZ ;  /* 0x0000001002037819 */ /* 0x000fe400000006ff */
[----:B------:R-:W-:-:S03]  /*1330*/  @P2 PRMT R2, R26, 0x7632, R2 ;  /* 0x000076321a022816 */ /* 0x000fc60000000002 */
[----:B------:R-:W-:Y:S01]  /*1340*/  FADD.FTZ R228, R228, R3 ;  /* 0x00000003e4e47221 */ /* 0x000fe20000010000 */
[----:B------:R-:W-:-:S05]  /*1350*/  @P2 SHF.L.U32 R3, R2, 0x10, RZ ;  /* 0x0000001002032819 */ /* 0x000fca00000006ff */
[----:B------:R-:W-:-:S07]  /*1360*/  @P2 FADD.FTZ R228, R228, R3 ;  /* 0x00000003e4e42221 */ /* 0x000fce0000010000 */
.L_x_9874:
[----:B------:R-:W-:-:S04]  /*1370*/  F2FP.BF16.F32.PACK_AB R11, RZ, R228 ;  /* 0x000000e4ff0b723e */ /* 0x000fc800000010ff */
[----:B------:R-:W-:-:S07]  /*1380*/  PRMT R22, R22, 0x5410, R11 ;  /* 0x0000541016167816 */ /* 0x000fce000000000b */
.L_x_9875:
        /* <DEDUP_REMOVED lines=8> */
.L_x_9877:
[----:B-----5:R-:W-:-:S05]  /*1410*/  SHF.L.U32 R2, R27, 0x10, RZ ;  /* 0x000000101b027819 */ /* 0x020fca00000006ff */
[----:B------:R-:W-:Y:S01]  /*1420*/  FADD.FTZ R211, R211, R2 ;  /* 0x00000002d3d37221 */ /* 0x000fe20000010000 */
[----:B------:R-:W-:Y:S06]  /*1430*/  BRA `(.L_x_9878) ;  /* 0x0000000000107947 */ /* 0x000fec0003800000 */
.L_x_9876:
[----:B-----5:R-:W-:-:S05]  /*1440*/  SHF.L.U32 R2, R31, 0x10, RZ ;  /* 0x000000101f027819 */ /* 0x020fca00000006ff */
[----:B------:R-:W-:Y:S01]  /*1450*/  FADD.FTZ R211, R211, R2 ;  /* 0x00000002d3d37221 */ /* 0x000fe20000010000 */
[----:B------:R-:W-:-:S05]  /*1460*/  @P2 SHF.L.U32 R2, R27, 0x10, RZ ;  /* 0x000000101b022819 */ /* 0x000fca00000006ff */
[----:B------:R-:W-:-:S07]  /*1470*/  @P2 FADD.FTZ R211, R211, R2 ;  /* 0x00000002d3d32221 */ /* 0x000fce0000010000 */
.L_x_9878:
[----:B------:R-:W-:-:S04]  /*1480*/  F2FP.BF16.F32.PACK_AB R2, RZ, R211 ;  /* 0x000000d3ff02723e */ /* 0x000fc800000010ff */
[----:B------:R-:W-:-:S07]  /*1490*/  PRMT R23, R2, 0x7610, R23 ;  /* 0x0000761002177816 */ /* 0x000fce0000000017 */
.L_x_9879:
[----:B------:R-:W-:Y:S01]  /*14a0*/  SHF.L.U32 R226, R7, 0x10, RZ ;  /* 0x0000001007e27819 */ /* 0x000fe200000006ff */
[----:B------:R-:W-:Y:S06]  /*14b0*/  @P3 BRA `(.L_x_9880) ;  /* 0x0000000000243947 */ /* 0x000fec0003800000 */
[----:B------:R-:W-:-:S04]  /*14c0*/  ISETP.NE.U32.AND P4, PT, RZ, UR20, PT ;  /* 0x00000014ff007c0c */ /* 0x000fc8000bf85070 */
[----:B------:R-:W-:-:S13]  /*14d0*/  ISETP.NE.AND.EX P4, PT, RZ, UR21, PT, P4 ;  /* 0x00000015ff007c0c */ /* 0x000fda000bf85340 */
[----:B------:R-:W-:Y:S05]  /*14e0*/  @P4 BRA `(.L_x_9881) ;  /* 0x0000000000084947 */ /* 0x000fea0003800000 */
[----:B------:R-:W-:Y:S05]  /*14f0*/  @P0 BRA `(.L_x_9882) ;  /* 0x00000000002c0947 */ /* 0x000fea0003800000 */
[----:B------:R-:W-:Y:S05]  /*1500*/  BRA `(.L_x_9883) ;  /* 0x0000000000307947 */ /* 0x000fea0003800000 */
.L_x_9881:
[----:B-----5:R-:W-:-:S04]  /*1510*/  PRMT R2, R27, 0x7632, R2 ;  /* 0x000076321b027816 */ /* 0x020fc80000000002 */
[----:B------:R-:W-:-:S05]  /*1520*/  SHF.L.U32 R3, R2, 0x10, RZ ;  /* 0x0000001002037819 */ /* 0x000fca00000006ff */
[----:B------:R-:W-:Y:S01]  /*1530*/  FADD.FTZ R226, R226, R3 ;  /* 0x00000003e2e27221 */ /* 0x000fe20000010000 */
[----:B------:R-:W-:Y:S06]  /*1540*/  BRA `(.L_x_9882) ;  /* 0x0000000000187947 */ /* 0x000fec0003800000 */
.L_x_9880:
[----:B-----5:R-:W-:-:S04]  /*1550*/  PRMT R2, R31, 0x7632, R2 ;  /* 0x000076321f027816 */ /* 0x020fc80000000002 */
[----:B------:R-:W-:Y:S02]  /*1560*/  SHF.L.U32 R3, R2, 0x10, RZ ;  /* 0x0000001002037819 */ /* 0x000fe400000006ff */
[----:B------:R-:W-:-:S03]  /*1570*/  @P2 PRMT R2, R27, 0x7632, R2 ;  /* 0x000076321b022816 */ /* 0x000fc60000000002 */
[----:B------:R-:W-:Y:S02]  /*1580*/  FADD.FTZ R226, R226, R3 ;  /* 0x00000003e2e27221 */ /* 0x000fe40000010000 */
[----:B------:R-:W-:-:S04]  /*1590*/  @P2 IMAD.U32 R3, R2, 0x10000, RZ ;  /* 0x0001000002032824 */ /* 0x000fc800078e00ff */
[----:B------:R-:W-:-:S07]  /*15a0*/  @P2 FADD.FTZ R226, R226, R3 ;  /* 0x00000003e2e22221 */ /* 0x000fce0000010000 */
.L_x_9882:
[----:B------:R-:W-:-:S04]  /*15b0*/  F2FP.BF16.F32.PACK_AB R2, RZ, R226 ;  /* 0x000000e2ff02723e */ /* 0x000fc800000010ff */
[----:B------:R-:W-:-:S07]  /*15c0*/  PRMT R23, R23, 0x5410, R2 ;  /* 0x0000541017177816 */ /* 0x000fce0000000002 */
.L_x_9883:
[----:B------:R-:W0:Y:S01]  /*15d0*/  @P0 LDC.64 R6, c[0x0][0x238] ;  /* 0x00008e00ff060b82 */ /* 0x000e220000000a00 */
[----:B------:R-:W-:-:S07]  /*15e0*/  IADD3 R213, R210, 0x80, RZ ;  /* 0x00000080d2d57810 */ /* 0x000fce0007ffe0ff */
[----:B------:R-:W1:Y:S08]  /*15f0*/  @P1 LDC.64 R2, c[0x0][0x228] ;  /* 0x00008a00ff021b82 */ /* 0x000e700000000a00 */
[----:B------:R-:W2:Y:S01]  /*1600*/  @P2 LDC.64 R4, c[0x0][0x230] ;  /* 0x00008c00ff042b82 */ /* 0x000ea20000000a00 */
[----:B0-----:R-:W-:-:S04]  /*1610*/  @P0 LEA R6, P4, R210, R6, 0x4 ;  /* 0x00000006d2060211 */ /* 0x001fc800078820ff */
[----:B------:R-:W-:Y:S01]  /*1620*/  @P0 LEA.HI.X R7, R210, R7, RZ, 0x4, P4 ;  /* 0x00000007d2070211 */ /* 0x000fe200020f24ff */
[----:B-1----:R-:W-:-:S04]  /*1630*/  @P1 IMAD.WIDE.U32 R2, R213, 0x10, R2 ;  /* 0x00000010d5021825 */ /* 0x002fc800078e0002 */
[----:B------:R0:W-:Y:S04]  /*1640*/  @P0 STG.E.128 desc[UR6][R6.64], R20 ;  /* 0x0000001406000986 */ /* 0x0001e8000c101d06 */
[----:B-----5:R2:W5:Y:S02]  /*1650*/  @P1 LDG.E.128 R28, desc[UR6][R2.64] ;  /* 0x00000006021c1981 */ /* 0x020564000c1e1d00 */
[----:B--2---:R-:W-:Y:S01]  /*1660*/  @P2 IMAD.WIDE.U32 R2, R213, 0x10, R4 ;  /* 0x00000010d5022825 */ /* 0x004fe200078e0004 */
[----:B------:R-:W-:-:S04]  /*1670*/  MOV R4, 0x10 ;  /* 0x0000001000047802 */ /* 0x000fc80000000f00 */
[----:B------:R1:W5:Y:S02]  /*1680*/  @P2 LDG.E.128 R24, desc[UR6][R2.64] ;  /* 0x0000000602182981 */ /* 0x000364000c1e1d00 */
[----:B-1----:R-:W-:-:S05]  /*1690*/  IMAD.WIDE.U32 R2, R213, R4, UR8 ;  /* 0x00000008d5027e25 */ /* 0x002fca000f8e0004 */
[----:B0-----:R-:W2:Y:S02]  /*16a0*/  LDG.E.128 R4, desc[UR6][R2.64] ;  /* 0x0000000602047981 */ /* 0x001ea4000c1e1d00 */
[C---:B--2---:R-:W-:Y:S02]  /*16b0*/  SHF.L.U32 R222, R4.reuse, 0x10, RZ ;  /* 0x0000001004de7819 */ /* 0x044fe400000006ff */
[----:B------:R-:W-:Y:S01]  /*16c0*/  PRMT R2, R4, 0x7632, R2 ;  /* 0x0000763204027816 */ /* 0x000fe20000000002 */
[----:B------:R-:W-:Y:S06]  /*16d0*/  @P3 BRA `(.L_x_9884) ;  /* 0x0000000000203947 */ /* 0x000fec0003800000 */
[----:B------:R-:W-:-:S04]  /*16e0*/  ISETP.NE.U32.AND P4, PT, RZ, UR20, PT ;  /* 0x00000014ff007c0c */ /* 0x000fc8000bf85070 */
[----:B------:R-:W-:-:S13]  /*16f0*/  ISETP.NE.AND.EX P4, PT, RZ, UR21, PT, P4 ;  /* 0x00000015ff007c0c */ /* 0x000fda000bf85340 */
[----:B------:R-:W-:Y:S05]  /*1700*/  @P4 BRA `(.L_x_9885) ;  /* 0x0000000000084947 */ /* 0x000fea0003800000 */
[----:B------:R-:W-:Y:S05]  /*1710*/  @P0 BRA `(.L_x_9886) ;  /* 0x0000000000200947 */ /* 0x000fea0003800000 */
[----:B------:R-:W-:Y:S05]  /*1720*/  BRA `(.L_x_9887) ;  /* 0x0000000000247947 */ /* 0x000fea0003800000 */
.L_x_9885:
[----:B-----5:R-:W-:-:S05]  /*1730*/  SHF.L.U32 R3, R24, 0x10, RZ ;  /* 0x0000001018037819 */ /* 0x020fca00000006ff */
[----:B------:R-:W-:Y:S01]  /*1740*/  FADD.FTZ R222, R3, R222 ;  /* 0x000000de03de7221 */ /* 0x000fe20000010000 */
[----:B------:R-:W-:Y:S06]  /*1750*/  BRA `(.L_x_9886) ;  /* 0x0000000000107947 */ /* 0x000fec0003800000 */
.L_x_9884:
[----:B-----5:R-:W-:-:S05]  /*1760*/  SHF.L.U32 R3, R28, 0x10, RZ ;  /* 0x000000101c037819 */ /* 0x020fca00000006ff */
[----:B------:R-:W-:Y:S01]  /*1770*/  FADD.FTZ R222, R3, R222 ;  /* 0x000000de03de7221 */ /* 0x000fe20000010000 */
[----:B------:R-:W-:-:S05]  /*1780*/  @P2 SHF.L.U32 R3, R24, 0x10, RZ ;  /* 0x0000001018032819 */ /* 0x000fca00000006ff */
[----:B------:R-:W-:-:S07]  /*1790*/  @P2 FADD.FTZ R222, R3, R222 ;  /* 0x000000de03de2221 */ /* 0x000fce0000010000 */
.L_x_9886:
[----:B------:R-:W-:-:S04]  /*17a0*/  F2FP.BF16.F32.PACK_AB R3, RZ, R222 ;  /* 0x000000deff03723e */ /* 0x000fc800000010ff */
[----:B------:R-:W-:-:S07]  /*17b0*/  PRMT R20, R3, 0x7610, R20 ;  /* 0x0000761003147816 */ /* 0x000fce0000000014 */
.L_x_9887:
[----:B------:R-:W-:Y:S01]  /*17c0*/  SHF.L.U32 R223, R2, 0x10, RZ ;  /* 0x0000001002df7819 */ /* 0x000fe200000006ff */
[----:B------:R-:W-:Y:S06]  /*17d0*/  @P3 BRA `(.L_x_9888) ;  /* 0x0000000000243947 */ /* 0x000fec0003800000 */
[----:B------:R-:W-:-:S04]  /*17e0*/  ISETP.NE.U32.AND P4, PT, RZ, UR20, PT ;  /* 0x00000014ff007c0c */ /* 0x000fc8000bf85070 */
[----:B------:R-:W-:-:S13]  /*17f0*/  ISETP.NE.AND.EX P4, PT, RZ, UR21, PT, P4 ;  /* 0x00000015ff007c0c */ /* 0x000fda000bf85340 */
[----:B------:R-:W-:Y:S05]  /*1800*/  @P4 BRA `(.L_x_9889) ;  /* 0x0000000000084947 */ /* 0x000fea0003800000 */
[----:B------:R-:W-:Y:S05]  /*1810*/  @P0 BRA `(.L_x_9890) ;  /* 0x00000000002c0947 */ /* 0x000fea0003800000 */
[----:B------:R-:W-:Y:S05]  /*1820*/  BRA `(.L_x_9891) ;  /* 0x0000000000307947 */ /* 0x000fea0003800000 */
.L_x_9889:
[----:B-----5:R-:W-:-:S04]  /*1830*/  PRMT R2, R24, 0x7632, R2 ;  /* 0x0000763218027816 */ /* 0x020fc80000000002 */
[----:B------:R-:W-:-:S05]  /*1840*/  SHF.L.U32 R2, R2, 0x10, RZ ;  /* 0x0000001002027819 */ /* 0x000fca00000006ff */
[----:B------:R-:W-:Y:S01]  /*1850*/  FADD.FTZ R223, R223, R2 ;  /* 0x00000002dfdf7221 */ /* 0x000fe20000010000 */
[----:B------:R-:W-:Y:S06]  /*1860*/  BRA `(.L_x_9890) ;  /* 0x0000000000187947 */ /* 0x000fec0003800000 */
.L_x_9888:
[----:B-----5:R-:W-:-:S04]  /*1870*/  PRMT R2, R28, 0x7632, R2 ;  /* 0x000076321c027816 */ /* 0x020fc80000000002 */
[----:B------:R-:W-:-:S05]  /*1880*/  SHF.L.U32 R2, R2, 0x10, RZ ;  /* 0x0000001002027819 */ /* 0x000fca00000006ff */
[--C-:B------:R-:W-:Y:S01]  /*1890*/  FADD.FTZ R223, R223, R2.reuse ;  /* 0x00000002dfdf7221 */ /* 0x100fe20000010000 */
[----:B------:R-:W-:-:S05]  /*18a0*/  @P2 PRMT R2, R24, 0x7632, R2 ;  /* 0x0000763218022816 */ /* 0x000fca0000000002 */
[----:B------:R-:W-:-:S04]  /*18b0*/  @P2 IMAD.U32 R2, R2, 0x10000, RZ ;  /* 0x0001000002022824 */ /* 0x000fc800078e00ff */
[----:B------:R-:W-:-:S07]  /*18c0*/  @P2 FADD.FTZ R223, R223, R2 ;  /* 0x00000002dfdf2221 */ /* 0x000fce0000010000 */
.L_x_9890:
[----:B------:R-:W-:-:S04]  /*18d0*/  F2FP.BF16.F32.PACK_AB R2, RZ, R223 ;  /* 0x000000dfff02723e */ /* 0x000fc800000010ff */
[----:B------:R-:W-:-:S07]  /*18e0*/  PRMT R20, R20, 0x5410, R2 ;  /* 0x0000541014147816 */ /* 0x000fce0000000002 */
.L_x_9891:
        /* <DEDUP_REMOVED lines=8> */
.L_x_9893:
[----:B-----5:R-:W-:-:S05]  /*1970*/  SHF.L.U32 R3, R25, 0x10, RZ ;  /* 0x0000001019037819 */ /* 0x020fca00000006ff */
[----:B------:R-:W-:Y:S01]  /*1980*/  FADD.FTZ R224, R3, R224 ;  /* 0x000000e003e07221 */ /* 0x000fe20000010000 */
[----:B------:R-:W-:Y:S06]  /*1990*/  BRA `(.L_x_9894) ;  /* 0x0000000000107947 */ /* 0x000fec0003800000 */
.L_x_9892:
[----:B-----5:R-:W-:-:S05]  /*19a0*/  SHF.L.U32 R3, R29, 0x10, RZ ;  /* 0x000000101d037819 */ /* 0x020fca00000006ff */
[----:B------:R-:W-:Y:S01]  /*19b0*/  FADD.FTZ R224, R3, R224 ;  /* 0x000000e003e07221 */ /* 0x000fe20000010000 */
[----:B------:R-:W-:-:S05]  /*19c0*/  @P2 SHF.L.U32 R3, R25, 0x10, RZ ;  /* 0x0000001019032819 */ /* 0x000fca00000006ff */
[----:B------:R-:W-:-:S07]  /*19d0*/  @P2 FADD.FTZ R224, R3, R224 ;  /* 0x000000e003e02221 */ /* 0x000fce0000010000 */
.L_x_9894:
[----:B------:R-:W-:-:S04]  /*19e0*/  F2FP.BF16.F32.PACK_AB R3, RZ, R224 ;  /* 0x000000e0ff03723e */ /* 0x000fc800000010ff */
[----:B------:R-:W-:-:S07]  /*19f0*/  PRMT R21, R3, 0x7610, R21 ;  /* 0x0000761003157816 */ /* 0x000fce0000000015 */
.L_x_9895:
[----:B------:R-:W-:Y:S01]  /*1a00*/  SHF.L.U32 R225, R2, 0x10, RZ ;  /* 0x0000001002e17819 */ /* 0x000fe200000006ff */
[----:B------:R-:W-:Y:S06]  /*1a10*/  @P3 BRA `(.L_x_9896) ;  /* 0x0000000000243947 */ /* 0x000fec0003800000 */
[----:B------:R-:W-:-:S04]  /*1a20*/  ISETP.NE.U32.AND P4, PT, RZ, UR20, PT ;  /* 0x00000014ff007c0c */ /* 0x000fc8000bf85070 */
[----:B------:R-:W-:-:S13]  /*1a30*/  ISETP.NE.AND.EX P4, PT, RZ, UR21, PT, P4 ;  /* 0x00000015ff007c0c */ /* 0x000fda000bf85340 */
[----:B------:R-:W-:Y:S05]  /*1a40*/  @P4 BRA `(.L_x_9897) ;  /* 0x0000000000084947 */ /* 0x000fea0003800000 */
[----:B------:R-:W-:Y:S05]  /*1a50*/  @P0 BRA `(.L_x_9898) ;  /* 0x00000000002c0947 */ /* 0x000fea0003800000 */
[----:B------:R-:W-:Y:S05]  /*1a60*/  BRA `(.L_x_9899) ;  /* 0x0000000000307947 */ /* 0x000fea0003800000 */
.L_x_9897:
[----:B-----5:R-:W-:-:S04]  /*1a70*/  PRMT R2, R25, 0x7632, R2 ;  /* 0x0000763219027816 */ /* 0x020fc80000000002 */
[----:B------:R-:W-:-:S05]  /*1a80*/  SHF.L.U32 R2, R2, 0x10, RZ ;  /* 0x0000001002027819 */ /* 0x000fca00000006ff */
[----:B------:R-:W-:Y:S01]  /*1a90*/  FADD.FTZ R225, R225, R2 ;  /* 0x00000002e1e17221 */ /* 0x000fe20000010000 */
[----:B------:R-:W-:Y:S06]  /*1aa0*/  BRA `(.L_x_9898) ;  /* 0x0000000000187947 */ /* 0x000fec0003800000 */
.L_x_9896:
[----:B-----5:R-:W-:-:S04]  /*1ab0*/  PRMT R2, R29, 0x7632, R2 ;  /* 0x000076321d027816 */ /* 0x020fc80000000002 */
[----:B------:R-:W-:-:S05]  /*1ac0*/  SHF.L.U32 R2, R2, 0x10, RZ ;  /* 0x0000001002027819 */ /* 0x000fca00000006ff */
[--C-:B------:R-:W-:Y:S01]  /*1ad0*/  FADD.FTZ R225, R225, R2.reuse ;  /* 0x00000002e1e17221 */ /* 0x100fe20000010000 */
[----:B------:R-:W-:-:S04]  /*1ae0*/  @P2 PRMT R2, R25, 0x7632, R2 ;  /* 0x0000763219022816 */ /* 0x000fc80000000002 */
[----:B------:R-:W-:-:S05]  /*1af0*/  @P2 SHF.L.U32 R2, R2, 0x10, RZ ;  /* 0x0000001002022819 */ /* 0x000fca00000006ff */
[----:B------:R-:W-:-:S07]  /*1b00*/  @P2 FADD.FTZ R225, R225, R2 ;  /* 0x00000002e1e12221 */ /* 0x000fce0000010000 */
.L_x_9898:
[----:B------:R-:W-:-:S04]  /*1b10*/  F2FP.BF16.F32.PACK_AB R2, RZ, R225 ;  /* 0x000000e1ff02723e */ /* 0x000fc800000010ff */
[----:B------:R-:W-:-:S07]  /*1b20*/  PRMT R21, R21, 0x5410, R2 ;  /* 0x0000541015157816 */ /* 0x000fce0000000002 */
.L_x_9899:
        /* <DEDUP_REMOVED lines=8> */
.L_x_9901:
[----:B-----5:R-:W-:-:S04]  /*1bb0*/  IMAD.U32 R2, R26, 0x10000, RZ ;  /* 0x000100001a027824 */ /* 0x020fc800078e00ff */
[----:B------:R-:W-:Y:S01]  /*1bc0*/  FADD.FTZ R218, R2, R218 ;  /* 0x000000da02da7221 */ /* 0x000fe20000010000 */
[----:B------:R-:W-:Y:S06]  /*1bd0*/  BRA `(.L_x_9902) ;  /* 0x0000000000107947 */ /* 0x000fec0003800000 */
.L_x_9900:
[----:B-----5:R-:W-:-:S05]  /*1be0*/  SHF.L.U32 R2, R30, 0x10, RZ ;  /* 0x000000101e027819 */ /* 0x020fca00000006ff */
[----:B------:R-:W-:Y:S01]  /*1bf0*/  FADD.FTZ R218, R2, R218 ;  /* 0x000000da02da7221 */ /* 0x000fe20000010000 */
[----:B------:R-:W-:-:S05]  /*1c00*/  @P2 SHF.L.U32 R2, R26, 0x10, RZ ;  /* 0x000000101a022819 */ /* 0x000fca00000006ff */
[----:B------:R-:W-:-:S07]  /*1c10*/  @P2 FADD.FTZ R218, R2, R218 ;  /* 0x000000da02da2221 */ /* 0x000fce0000010000 */
.L_x_9902:
[----:B------:R-:W-:-:S04]  /*1c20*/  F2FP.BF16.F32.PACK_AB R2, RZ, R218 ;  /* 0x000000daff02723e */ /* 0x000fc800000010ff */
[----:B------:R-:W-:-:S07]  /*1c30*/  PRMT R22, R2, 0x7610, R22 ;  /* 0x0000761002167816 */ /* 0x000fce0000000016 */
.L_x_9903:
[----:B------:R-:W-:Y:S01]  /*1c40*/  SHF.L.U32 R219, R3, 0x10, RZ ;  /* 0x0000001003db7819 */ /* 0x000fe200000006ff */
[----:B------:R-:W-:Y:S06]  /*1c50*/  @P3 BRA `(.L_x_9904) ;  /* 0x0000000000243947 */ /* 0x000fec0003800000 */
[----:B------:R-:W-:-:S04]  /*1c60*/  ISETP.NE.U32.AND P4, PT, RZ, UR20, PT ;  /* 0x00000014ff007c0c */ /* 0x000fc8000bf85070 */
[----:B------:R-:W-:-:S13]  /*1c70*/  ISETP.NE.AND.EX P4, PT, RZ, UR21, PT, P4 ;  /* 0x00000015ff007c0c */ /* 0x000fda000bf85340 */
[----:B------:R-:W-:Y:S05]  /*1c80*/  @P4 BRA `(.L_x_9905) ;  /* 0x0000000000084947 */ /* 0x000fea0003800000 */
[----:B------:R-:W-:Y:S05]  /*1c90*/  @P0 BRA `(.L_x_9906) ;  /* 0x00000000002c0947 */ /* 0x000fea0003800000 */
[----:B------:R-:W-:Y:S05]  /*1ca0*/  BRA `(.L_x_9907) ;  /* 0x0000000000307947 */ /* 0x000fea0003800000 */
.L_x_9905:
[----:B-----5:R-:W-:-:S04]  /*1cb0*/  PRMT R2, R26, 0x7632, R2 ;  /* 0x000076321a027816 */ /* 0x020fc80000000002 */
[----:B------:R-:W-:-:S05]  /*1cc0*/  SHF.L.U32 R2, R2, 0x10, RZ ;  /* 0x0000001002027819 */ /* 0x000fca00000006ff */
[----:B------:R-:W-:Y:S01]  /*1cd0*/  FADD.FTZ R219, R219, R2 ;  /* 0x00000002dbdb7221 */ /* 0x000fe20000010000 */
[----:B------:R-:W-:Y:S06]  /*1ce0*/  BRA `(.L_x_9906) ;  /* 0x0000000000187947 */ /* 0x000fec0003800000 */
.L_x_9904:
[----:B-----5:R-:W-:-:S04]  /*1cf0*/  PRMT R2, R30, 0x7632, R2 ;  /* 0x000076321e027816 */ /* 0x020fc80000000002 */
[----:B------:R-:W-:-:S05]  /*1d00*/  SHF.L.U32 R2, R2, 0x10, RZ ;  /* 0x0000001002027819 */ /* 0x000fca00000006ff */
[--C-:B------:R-:W-:Y:S01]  /*1d10*/  FADD.FTZ R219, R219, R2.reuse ;  /* 0x00000002dbdb7221 */ /* 0x100fe20000010000 */
[----:B------:R-:W-:-:S04]  /*1d20*/  @P2 PRMT R2, R26, 0x7632, R2 ;  /* 0x000076321a022816 */ /* 0x000fc80000000002 */
[----:B------:R-:W-:-:S05]  /*1d30*/  @P2 SHF.L.U32 R2, R2, 0x10, RZ ;  /* 0x0000001002022819 */ /* 0x000fca00000006ff */
[----:B------:R-:W-:-:S07]  /*1d40*/  @P2 FADD.FTZ R219, R219, R2 ;  /* 0x00000002dbdb2221 */ /* 0x000fce0000010000 */
.L_x_9906:
[----:B------:R-:W-:-:S04]  /*1d50*/  F2FP.BF16.F32.PACK_AB R2, RZ, R219 ;  /* 0x000000dbff02723e */ /* 0x000fc800000010ff */
[----:B------:R-:W-:-:S07]  /*1d60*/  PRMT R22, R22, 0x5410, R2 ;  /* 0x0000541016167816 */ /* 0x000fce0000000002 */
.L_x_9907:
        /* <DEDUP_REMOVED lines=8> */
.L_x_9909:
[----:B-----5:R-:W-:-:S05]  /*1df0*/  SHF.L.U32 R3, R27, 0x10, RZ ;  /* 0x000000101b037819 */ /* 0x020fca00000006ff */
[----:B------:R-:W-:Y:S01]  /*1e00*/  FADD.FTZ R220, R3, R220 ;  /* 0x000000dc03dc7221 */ /* 0x000fe20000010000 */
[----:B------:R-:W-:Y:S06]  /*1e10*/  BRA `(.L_x_9910) ;  /* 0x0000000000107947 */ /* 0x000fec0003800000 */
.L_x_9908:
[----:B-----5:R-:W-:-:S05]  /*1e20*/  SHF.L.U32 R3, R31, 0x10, RZ ;  /* 0x000000101f037819 */ /* 0x020fca00000006ff */
[----:B------:R-:W-:Y:S01]  /*1e30*/  FADD.FTZ R220, R3, R220 ;  /* 0x000000dc03dc7221 */ /* 0x000fe20000010000 */
[----:B------:R-:W-:-:S04]  /*1e40*/  @P2 IMAD.U32 R3, R27, 0x10000, RZ ;  /* 0x000100001b032824 */ /* 0x000fc800078e00ff */
[----:B------:R-:W-:-:S07]  /*1e50*/  @P2 FADD.FTZ R220, R3, R220 ;  /* 0x000000dc03dc2221 */ /* 0x000fce0000010000 */
.L_x_9910:
[----:B------:R-:W-:-:S04]  /*1e60*/  F2FP.BF16.F32.PACK_AB R3, RZ, R220 ;  /* 0x000000dcff03723e */ /* 0x000fc800000010ff */
[----:B------:R-:W-:-:S07]  /*1e70*/  PRMT R23, R3, 0x7610, R23 ;  /* 0x0000761003177816 */ /* 0x000fce0000000017 */
.L_x_9911:
[----:B------:R-:W-:Y:S01]  /*1e80*/  SHF.L.U32 R221, R2, 0x10, RZ ;  /* 0x0000001002dd7819 */ /* 0x000fe200000006ff */
[----:B------:R-:W-:Y:S06]  /*1e90*/  @P3 BRA `(.L_x_9912) ;  /* 0x0000000000243947 */ /* 0x000fec0003800000 */
[----:B------:R-:W-:-:S04]  /*1ea0*/  ISETP.NE.U32.AND P4, PT, RZ, UR20, PT ;  /* 0x00000014ff007c0c */ /* 0x000fc8000bf85070 */
[----:B------:R-:W-:-:S13]  /*1eb0*/  ISETP.NE.AND.EX P4, PT, RZ, UR21, PT, P4 ;  /* 0x00000015ff007c0c */ /* 0x000fda000bf85340 */
[----:B------:R-:W-:Y:S05]  /*1ec0*/  @P4 BRA `(.L_x_9913) ;  /* 0x0000000000084947 */ /* 0x000fea0003800000 */
[----:B------:R-:W-:Y:S05]  /*1ed0*/  @P0 BRA `(.L_x_9914) ;  /* 0x00000000002c0947 */ /* 0x000fea0003800000 */
[----:B------:R-:W-:Y:S05]  /*1ee0*/  BRA `(.L_x_9915) ;  /* 0x0000000000307947 */ /* 0x000fea0003800000 */
.L_x_9913:
[----:B-----5:R-:W-:-:S04]  /*1ef0*/  PRMT R2, R27, 0x7632, R2 ;  /* 0x000076321b027816 */ /* 0x020fc80000000002 */
[----:B------:R-:W-:-:S05]  /*1f00*/  SHF.L.U32 R2, R2, 0x10, RZ ;  /* 0x0000001002027819 */ /* 0x000fca00000006ff */
[----:B------:R-:W-:Y:S01]  /*1f10*/  FADD.FTZ R221, R221, R2 ;  /* 0x00000002dddd7221 */ /* 0x000fe20000010000 */
[----:B------:R-:W-:Y:S06]  /*1f20*/  BRA `(.L_x_9914) ;  /* 0x0000000000187947 */ /* 0x000fec0003800000 */
.L_x_9912:
[----:B-----5:R-:W-:-:S04]  /*1f30*/  PRMT R2, R31, 0x7632, R2 ;  /* 0x000076321f027816 */ /* 0x020fc80000000002 */
[----:B------:R-:W-:-:S05]  /*1f40*/  SHF.L.U32 R2, R2, 0x10, RZ ;  /* 0x0000001002027819 */ /* 0x000fca00000006ff */
[--C-:B------:R-:W-:Y:S01]  /*1f50*/  FADD.FTZ R221, R221, R2.reuse ;  /* 0x00000002dddd7221 */ /* 0x100fe20000010000 */
[----:B------:R-:W-:-:S04]  /*1f60*/  @P2 PRMT R2, R27, 0x7632, R2 ;  /* 0x000076321b022816 */ /* 0x000fc80000000002 */
[----:B------:R-:W-:-:S05]  /*1f70*/  @P2 SHF.L.U32 R2, R2, 0x10, RZ ;  /* 0x0000001002022819 */ /* 0x000fca00000006ff */
[----:B------:R-:W-:-:S07]  /*1f80*/  @P2 FADD.FTZ R221, R221, R2 ;  /* 0x00000002dddd2221 */ /* 0x000fce0000010000 */
.L_x_9914:
[----:B------:R-:W-:-:S04]  /*1f90*/  F2FP.BF16.F32.PACK_AB R2, RZ, R221 ;  /* 0x000000ddff02723e */ /* 0x000fc800000010ff */
[----:B------:R-:W-:-:S07]  /*1fa0*/  PRMT R23, R23, 0x5410, R2 ;  /* 0x0000541017177816 */ /* 0x000fce0000000002 */
.L_x_9915:
[----:B------:R-:W0:Y:S01]  /*1fb0*/  @P0 LDC.64 R6, c[0x0][0x238] ;  /* 0x00008e00ff060b82 */ /* 0x000e220000000a00 */
[----:B------:R-:W-:-:S07]  /*1fc0*/  IADD3 R188, R210, 0x100, RZ ;  /* 0x00000100d2bc7810 */ /* 0x000fce0007ffe0ff */
[----:B------:R-:W1:Y:S08]  /*1fd0*/  @P1 LDC.64 R2, c[0x0][0x228] ;  /* 0x00008a00ff021b82 */ /* 0x000e700000000a00 */
[----:B------:R-:W2:Y:S01]  /*1fe0*/  @P2 LDC.64 R4, c[0x0][0x230] ;  /* 0x00008c00ff042b82 */ /* 0x000ea20000000a00 */
[----:B0-----:R-:W-:-:S05]  /*1ff0*/  @P0 IMAD.WIDE.U32 R6, R213, 0x10, R6 ;  /* 0x00000010d5060825 */ /* 0x001fca00078e0006 */
[----:B------:R0:W-:Y:S01]  /*2000*/  @P0 STG.E.128 desc[UR6][R6.64], R20 ;  /* 0x0000001406000986 */ /* 0x0001e2000c101d06 */
[----:B-1----:R-:W-:-:S05]  /*2010*/  @P1 IMAD.WIDE.U32 R2, R188, 0x10, R2 ;  /* 0x00000010bc021825 */ /* 0x002fca00078e0002 */
[----:B-----5:R2:W5:Y:S02]  /*2020*/  @P1 LDG.E.128 R28, desc[UR6][R2.64] ;  /* 0x00000006021c1981 */ /* 0x020564000c1e1d00 */
[----:B--2---:R-:W-:-:S05]  /*2030*/  @P2 IMAD.WIDE.U32 R2, R188, 0x10, R4 ;  /* 0x00000010bc022825 */ /* 0x004fca00078e0004 */
[----:B------:R1:W5:Y:S02]  /*2040*/  @P2 LDG.E.128 R24, desc[UR6][R2.64] ;  /* 0x0000000602182981 */ /* 0x000364000c1e1d00 */
[----:B-1----:R-:W-:-:S10]  /*2050*/  HFMA2.MMA R2, -RZ, RZ, 0, 9.5367431640625e-07 ;  /* 0x00000010ff027435 */ /* 0x002fd400000001ff */
[----:B------:R-:W-:-:S05]  /*2060*/  IMAD.WIDE.U32 R2, R188, R2, UR8 ;  /* 0x00000008bc027e25 */ /* 0x000fca000f8e0002 */
        /* <DEDUP_REMOVED lines=9> */
.L_x_9917:
[----:B-----5:R-:W-:-:S05]  /*2100*/  SHF.L.U32 R3, R24, 0x10, RZ ;  /* 0x0000001018037819 */ /* 0x020fca00000006ff */
[----:B------:R-:W-:Y:S01]  /*2110*/  FADD.FTZ R214, R3, R214 ;  /* 0x000000d603d67221 */ /* 0x000fe20000010000 */
[----:B------:R-:W-:Y:S06]  /*2120*/  BRA `(.L_x_9918) ;  /* 0x0000000000107947 */ /* 0x000fec0003800000 */
.L_x_9916:
[----:B-----5:R-:W-:-:S05]  /*2130*/  SHF.L.U32 R3, R28, 0x10, RZ ;  /* 0x000000101c037819 */ /* 0x020fca00000006ff */
[----:B------:R-:W-:Y:S01]  /*2140*/  FADD.FTZ R214, R3, R214 ;  /* 0x000000d603d67221 */ /* 0x000fe20000010000 */
[----:B------:R-:W-:-:S04]  /*2150*/  @P2 IMAD.U32 R3, R24, 0x10000, RZ ;  /* 0x0001000018032824 */ /* 0x000fc800078e00ff */
[----:B------:R-:W-:-:S07]  /*2160*/  @P2 FADD.FTZ R214, R3, R214 ;  /* 0x000000d603d62221 */ /* 0x000fce0000010000 */
.L_x_9918:
[----:B------:R-:W-:-:S04]  /*2170*/  F2FP.BF16.F32.PACK_AB R3, RZ, R214 ;  /* 0x000000d6ff03723e */ /* 0x000fc800000010ff */
[----:B------:R-:W-:-:S07]  /*2180*/  PRMT R20, R3, 0x7610, R20 ;  /* 0x0000761003147816 */ /* 0x000fce0000000014 */
.L_x_9919:
[----:B------:R-:W-:Y:S01]  /*2190*/  SHF.L.U32 R215, R2, 0x10, RZ ;  /* 0x0000001002d77819 */ /* 0x000fe200000006ff */
[----:B------:R-:W-:Y:S06]  /*21a0*/  @P3 BRA `(.L_x_9920) ;  /* 0x0000000000243947 */ /* 0x000fec0003800000 */
[----:B------:R-:W-:-:S04]  /*21b0*/  ISETP.NE.U32.AND P4, PT, RZ, UR20, PT ;  /* 0x00000014ff007c0c */ /* 0x000fc8000bf85070 */
[----:B------:R-:W-:-:S13]  /*21c0*/  ISETP.NE.AND.EX P4, PT, RZ, UR21, PT, P4 ;  /* 0x00000015ff007c0c */ /* 0x000fda000bf85340 */
[----:B------:R-:W-:Y:S05]  /*21d0*/  @P4 BRA `(.L_x_9921) ;  /* 0x0000000000084947 */ /* 0x000fea0003800000 */
[----:B------:R-:W-:Y:S05]  /*21e0*/  @P0 BRA `(.L_x_9922) ;  /* 0x00000000002c0947 */ /* 0x000fea0003800000 */
[----:B------:R-:W-:Y:S05]  /*21f0*/  BRA `(.L_x_9923) ;  /* 0x0000000000307947 */ /* 0x000fea0003800000 */
.L_x_9921:
[----:B-----5:R-:W-:-:S04]  /*2200*/  PRMT R2, R24, 0x7632, R2 ;  /* 0x0000763218027816 */ /* 0x020fc80000000002 */
[----:B------:R-:W-:-:S05]  /*2210*/  SHF.L.U32 R2, R2, 0x10, RZ ;  /* 0x0000001002027819 */ /* 0x000fca00000006ff */
[----:B------:R-:W-:Y:S01]  /*2220*/  FADD.FTZ R215, R215, R2 ;  /* 0x00000002d7d77221 */ /* 0x000fe20000010000 */
[----:B------:R-:W-:Y:S06]  /*2230*/  BRA `(.L_x_9922) ;  /* 0x0000000000187947 */ /* 0x000fec0003800000 */
.L_x_9920:
[----:B-----5:R-:W-:-:S04]  /*2240*/  PRMT R2, R28, 0x7632, R2 ;  /* 0x000076321c027816 */ /* 0x020fc80000000002 */
[----:B------:R-:W-:-:S05]  /*2250*/  SHF.L.U32 R2, R2, 0x10, RZ ;  /* 0x0000001002027819 */ /* 0x000fca00000006ff */
[--C-:B------:R-:W-:Y:S01]  /*2260*/  FADD.FTZ R215, R215, R2.reuse ;  /* 0x00000002d7d77221 */ /* 0x100fe20000010000 */
[----:B------:R-:W-:-:S04]  /*2270*/  @P2 PRMT R2, R24, 0x7632, R2 ;  /* 0x0000763218022816 */ /* 0x000fc80000000002 */
[----:B------:R-:W-:-:S05]  /*2280*/  @P2 SHF.L.U32 R2, R2, 0x10, RZ ;  /* 0x0000001002022819 */ /* 0x000fca00000006ff */
[----:B------:R-:W-:-:S07]  /*2290*/  @P2 FADD.FTZ R215, R215, R2 ;  /* 0x00000002d7d72221 */ /* 0x000fce0000010000 */
.L_x_9922:
[----:B------:R-:W-:-:S04]  /*22a0*/  F2FP.BF16.F32.PACK_AB R2, RZ, R215 ;  /* 0x000000d7ff02723e */ /* 0x000fc800000010ff */
[----:B------:R-:W-:-:S07]  /*22b0*/  PRMT R20, R20, 0x5410, R2 ;  /* 0x0000541014147816 */ /* 0x000fce0000000002 */
.L_x_9923:
        /* <DEDUP_REMOVED lines=8> */
.L_x_9925:
[----:B-----5:R-:W-:-:S05]  /*2340*/  SHF.L.U32 R2, R25, 0x10, RZ ;  /* 0x0000001019027819 */ /* 0x020fca00000006ff */
[----:B------:R-:W-:Y:S01]  /*2350*/  FADD.FTZ R216, R2, R216 ;  /* 0x000000d802d87221 */ /* 0x000fe20000010000 */
[----:B------:R-:W-:Y:S06]  /*2360*/  BRA `(.L_x_9926) ;  /* 0x0000000000107947 */ /* 0x000fec0003800000 */
.L_x_9924:
[----:B-----5:R-:W-:-:S05]  /*2370*/  SHF.L.U32 R2, R29, 0x10, RZ ;  /* 0x000000101d027819 */ /* 0x020fca00000006ff */
[----:B------:R-:W-:Y:S01]  /*2380*/  FADD.FTZ R216, R2, R216 ;  /* 0x000000d802d87221 */ /* 0x000fe20000010000 */
[----:B------:R-:W-:-:S05]  /*2390*/  @P2 SHF.L.U32 R2, R25, 0x10, RZ ;  /* 0x0000001019022819 */ /* 0x000fca00000006ff */
[----:B------:R-:W-:-:S07]  /*23a0*/  @P2 FADD.FTZ R216, R2, R216 ;  /* 0x000000d802d82221 */ /* 0x000fce0000010000 */
.L_x_9926:
[----:B------:R-:W-:-:S04]  /*23b0*/  F2FP.BF16.F32.PACK_AB R2, RZ, R216 ;  /* 0x000000d8ff02723e */ /* 0x000fc800000010ff */
[----:B------:R-:W-:-:S07]  /*23c0*/  PRMT R21, R2, 0x7610, R21 ;  /* 0x0000761002157816 */ /* 0x000fce0000000015 */
.L_x_9927:
[----:B------:R-:W-:Y:S01]  /*23d0*/  SHF.L.U32 R217, R3, 0x10, RZ ;  /* 0x0000001003d97819 */ /* 0x000fe200000006ff */
[----:B------:R-:W-:Y:S06]  /*23e0*/  @P3 BRA `(.L_x_9928) ;  /* 0x0000000000243947 */ /* 0x000fec0003800000 */
[----:B------:R-:W-:-:S04]  /*23f0*/  ISETP.NE.U32.AND P4, PT, RZ, UR20, PT ;  /* 0x00000014ff007c0c */ /* 0x000fc8000bf85070 */
[----:B------:R-:W-:-:S13]  /*2400*/  ISETP.NE.AND.EX P4, PT, RZ, UR21, PT, P4 ;  /* 0x00000015ff007c0c */ /* 0x000fda000bf85340 */
[----:B------:R-:W-:Y:S05]  /*2410*/  @P4 BRA `(.L_x_9929) ;  /* 0x0000000000084947 */ /* 0x000fea0003800000 */
[----:B------:R-:W-:Y:S05]  /*2420*/  @P0 BRA `(.L_x_9930) ;  /* 0x00000000002c0947 */ /* 0x000fea0003800000 */
[----:B------:R-:W-:Y:S05]  /*2430*/  BRA `(.L_x_9931) ;  /* 0x0000000000307947 */ /* 0x000fea0003800000 */
.L_x_9929:
[----:B-----5:R-:W-:-:S04]  /*2440*/  PRMT R2, R25, 0x7632, R2 ;  /* 0x0000763219027816 */ /* 0x020fc80000000002 */
[----:B------:R-:W-:-:S05]  /*2450*/  SHF.L.U32 R2, R2, 0x10, RZ ;  /* 0x0000001002027819 */ /* 0x000fca00000006ff */
[----:B------:R-:W-:Y:S01]  /*2460*/  FADD.FTZ R217, R217, R2 ;  /* 0x00000002d9d97221 */ /* 0x000fe20000010000 */
[----:B------:R-:W-:Y:S06]  /*2470*/  BRA `(.L_x_9930) ;  /* 0x0000000000187947 */ /* 0x000fec0003800000 */
.L_x_9928:
[----:B-----5:R-:W-:-:S05]  /*2480*/  PRMT R2, R29, 0x7632, R2 ;  /* 0x000076321d027816 */ /* 0x020fca0000000002 */
[----:B------:R-:W-:-:S04]  /*2490*/  IMAD.U32 R2, R2, 0x10000, RZ ;  /* 0x0001000002027824 */ /* 0x000fc800078e00ff */
[--C-:B------:R-:W-:Y:S01]  /*24a0*/  FADD.FTZ R217, R217, R2.reuse ;  /* 0x00000002d9d97221 */ /* 0x100fe20000010000 */
[----:B------:R-:W-:-:S04]  /*24b0*/  @P2 PRMT R2, R25, 0x7632, R2 ;  /* 0x0000763219022816 */ /* 0x000fc80000000002 */
[----:B------:R-:W-:-:S05]  /*24c0*/  @P2 SHF.L.U32 R2, R2, 0x10, RZ ;  /* 0x0000001002022819 */ /* 0x000fca00000006ff */
[----:B------:R-:W-:-:S07]  /*24d0*/  @P2 FADD.FTZ R217, R217, R2 ;  /* 0x00000002d9d92221 */ /* 0x000fce0000010000 */
.L_x_9930:
[----:B------:R-:W-:-:S04]  /*24e0*/  F2FP.BF16.F32.PACK_AB R2, RZ, R217 ;  /* 0x000000d9ff02723e */ /* 0x000fc800000010ff */
[----:B------:R-:W-:-:S07]  /*24f0*/  PRMT R21, R21, 0x5410, R2 ;  /* 0x0000541015157816 */ /* 0x000fce0000000002 */
.L_x_9931:
        /* <DEDUP_REMOVED lines=8> */
.L_x_9933:
[----:B-----5:R-:W-:-:S05]  /*2580*/  SHF.L.U32 R3, R26, 0x10, RZ ;  /* 0x000000101a037819 */ /* 0x020fca00000006ff */
[----:B------:R-:W-:Y:S01]  /*2590*/  FADD.FTZ R212, R3, R212 ;  /* 0x000000d403d47221 */ /* 0x000fe20000010000 */
[----:B------:R-:W-:Y:S06]  /*25a0*/  BRA `(.L_x_9934) ;  /* 0x0000000000107947 */ /* 0x000fec0003800000 */
.L_x_9932:
[----:B-----5:R-:W-:-:S05]  /*25b0*/  SHF.L.U32 R3, R30, 0x10, RZ ;  /* 0x000000101e037819 */ /* 0x020fca00000006ff */
[----:B------:R-:W-:Y:S01]  /*25c0*/  FADD.FTZ R212, R3, R212 ;  /* 0x000000d403d47221 */ /* 0x000fe20000010000 */
[----:B------:R-:W-:-:S05]  /*25d0*/  @P2 SHF.L.U32 R3, R26, 0x10, RZ ;  /* 0x000000101a032819 */ /* 0x000fca00000006ff */
[----:B------:R-:W-:-:S07]  /*25e0*/  @P2 FADD.FTZ R212, R3, R212 ;  /* 0x000000d403d42221 */ /* 0x000fce0000010000 */
.L_x_9934:
[----:B------:R-:W-:-:S04]  /*25f0*/  F2FP.BF16.F32.PACK_AB R3, RZ, R212 ;  /* 0x000000d4ff03723e */ /* 0x000fc800000010ff */
[----:B------:R-:W-:-:S07]  /*2600*/  PRMT R22, R3, 0x7610, R22 ;  /* 0x0000761003167816 */ /* 0x000fce0000000016 */
.L_x_9935:
[----:B------:R-:W-:Y:S01]  /*2610*/  SHF.L.U32 R209, R2, 0x10, RZ ;  /* 0x0000001002d17819 */ /* 0x000fe200000006ff */
[----:B------:R-:W-:Y:S06]  /*2620*/  @P3 BRA `(.L_x_9936) ;  /* 0x0000000000243947 */ /* 0x000fec0003800000 */
[----:B------:R-:W-:-:S04]  /*2630*/  ISETP.NE.U32.AND P4, PT, RZ, UR20, PT ;  /* 0x00000014ff007c0c */ /* 0x000fc8000bf85070 */
[----:B------:R-:W-:-:S13]  /*2640*/  ISETP.NE.AND.EX P4, PT, RZ, UR21, PT, P4 ;  /* 0x00000015ff007c0c */ /* 0x000fda000bf85340 */
[----:B------:R-:W-:Y:S05]  /*2650*/  @P4 BRA `(.L_x_9937) ;  /* 0x0000000000084947 */ /* 0x000fea0003800000 */
[----:B------:R-:W-:Y:S05]  /*2660*/  @P0 BRA `(.L_x_9938) ;  /* 0x00000000002c0947 */ /* 0x000fea0003800000 */
[----:B------:R-:W-:Y:S05]  /*2670*/  BRA `(.L_x_9939) ;  /* 0x0000000000307947 */ /* 0x000fea0003800000 */
.L_x_9937:
[----:B-----5:R-:W-:-:S04]  /*2680*/  PRMT R2, R26, 0x7632, R2 ;  /* 0x000076321a027816 */ /* 0x020fc80000000002 */
[----:B------:R-:W-:-:S05]  /*2690*/  SHF.L.U32 R2, R2, 0x10, RZ ;  /* 0x0000001002027819 */ /* 0x000fca00000006ff */
[----:B------:R-:W-:Y:S01]  /*26a0*/  FADD.FTZ R209, R209, R2 ;  /* 0x00000002d1d17221 */ /* 0x000fe20000010000 */
[----:B------:R-:W-:Y:S06]  /*26b0*/  BRA `(.L_x_9938) ;  /* 0x0000000000187947 */ /* 0x000fec0003800000 */
.L_x_9936:
[----:B-----5:R-:W-:-:S04]  /*26c0*/  PRMT R2, R30, 0x7632, R2 ;  /* 0x000076321e027816 */ /* 0x020fc80000000002 */
[----:B------:R-:W-:-:S05]  /*26d0*/  SHF.L.U32 R2, R2, 0x10, RZ ;  /* 0x0000001002027819 */ /* 0x000fca00000006ff */
[--C-:B------:R-:W-:Y:S01]  /*26e0*/  FADD.FTZ R209, R209, R2.reuse ;  /* 0x00000002d1d17221 */ /* 0x100fe20000010000 */
[----:B------:R-:W-:-:S04]  /*26f0*/  @P2 PRMT R2, R26, 0x7632, R2 ;  /* 0x000076321a022816 */ /* 0x000fc80000000002 */
[----:B------:R-:W-:-:S05]  /*2700*/  @P2 SHF.L.U32 R2, R2, 0x10, RZ ;  /* 0x0000001002022819 */ /* 0x000fca00000006ff */
[----:B------:R-:W-:-:S07]  /*2710*/  @P2 FADD.FTZ R209, R209, R2 ;  /* 0x00000002d1d12221 */ /* 0x000fce0000010000 */
.L_x_9938:
[----:B------:R-:W-:-:S04]  /*2720*/  F2FP.BF16.F32.PACK_AB R2, RZ, R209 ;  /* 0x000000d1ff02723e */ /* 0x000fc800000010ff */
[----:B------:R-:W-:-:S07]  /*2730*/  PRMT R22, R22, 0x5410, R2 ;  /* 0x0000541016167816 */ /* 0x000fce0000000002 */
.L_x_9939:
        /* <DEDUP_REMOVED lines=8> */
.L_x_9941:
[----:B-----5:R-:W-:-:S04]  /*27c0*/  IMAD.U32 R3, R27, 0x10000, RZ ;  /* 0x000100001b037824 */ /* 0x020fc800078e00ff */
[----:B------:R-:W-:Y:S01]  /*27d0*/  FADD.FTZ R208, R3, R208 ;  /* 0x000000d003d07221 */ /* 0x000fe20000010000 */
[----:B------:R-:W-:Y:S06]  /*27e0*/  BRA `(.L_x_9942) ;  /* 0x0000000000107947 */ /* 0x000fec0003800000 */
.L_x_9940:
[----:B-----5:R-:W-:-:S05]  /*27f0*/  SHF.L.U32 R3, R31, 0x10, RZ ;  /* 0x000000101f037819 */ /* 0x020fca00000006ff */
[----:B------:R-:W-:Y:S01]  /*2800*/  FADD.FTZ R208, R3, R208 ;  /* 0x000000d003d07221 */ /* 0x000fe20000010000 */
[----:B------:R-:W-:-:S05]  /*2810*/  @P2 SHF.L.U32 R3, R27, 0x10, RZ ;  /* 0x000000101b032819 */ /* 0x000fca00000006ff */
[----:B------:R-:W-:-:S07]  /*2820*/  @P2 FADD.FTZ R208, R3, R208 ;  /* 0x000000d003d02221 */ /* 0x000fce0000010000 */
.L_x_9942:
[----:B------:R-:W-:-:S04]  /*2830*/  F2FP.BF16.F32.PACK_AB R3, RZ, R208 ;  /* 0x000000d0ff03723e */ /* 0x000fc800000010ff */
[----:B------:R-:W-:-:S07]  /*2840*/  PRMT R23, R3, 0x7610, R23 ;  /* 0x0000761003177816 */ /* 0x000fce0000000017 */
.L_x_9943:
[----:B------:R-:W-:Y:S01]  /*2850*/  SHF.L.U32 R207, R2, 0x10, RZ ;  /* 0x0000001002cf7819 */ /* 0x000fe200000006ff */
[----:B------:R-:W-:Y:S06]  /*2860*/  @P3 BRA `(.L_x_9944) ;  /* 0x0000000000243947 */ /* 0x000fec0003800000 */
[----:B------:R-:W-:-:S04]  /*2870*/  ISETP.NE.U32.AND P4, PT, RZ, UR20, PT ;  /* 0x00000014ff007c0c */ /* 0x000fc8000bf85070 */
[----:B------:R-:W-:-:S13]  /*2880*/  ISETP.NE.AND.EX P4, PT, RZ, UR21, PT, P4 ;  /* 0x00000015ff007c0c */ /* 0x000fda000bf85340 */
[----:B------:R-:W-:Y:S05]  /*2890*/  @P4 BRA `(.L_x_9945) ;  /* 0x0000000000084947 */ /* 0x000fea0003800000 */
[----:B------:R-:W-:Y:S05]  /*28a0*/  @P0 BRA `(.L_x_9946) ;  /* 0x00000000002c0947 */ /* 0x000fea0003800000 */
[----:B------:R-:W-:Y:S05]  /*28b0*/  BRA `(.L_x_9947) ;  /* 0x0000000000307947 */ /* 0x000fea0003800000 */
.L_x_9945:
[----:B-----5:R-:W-:-:S04]  /*28c0*/  PRMT R2, R27, 0x7632, R2 ;  /* 0x000076321b027816 */ /* 0x020fc80000000002 */
[----:B------:R-:W-:-:S05]  /*28d0*/  SHF.L.U32 R2, R2, 0x10, RZ ;  /* 0x0000001002027819 */ /* 0x000fca00000006ff */
[----:B------:R-:W-:Y:S01]  /*28e0*/  FADD.FTZ R207, R207, R2 ;  /* 0x00000002cfcf7221 */ /* 0x000fe20000010000 */
[----:B------:R-:W-:Y:S06]  /*28f0*/  BRA `(.L_x_9946) ;  /* 0x0000000000187947 */ /* 0x000fec0003800000 */
.L_x_9944:
[----:B-----5:R-:W-:-:S04]  /*2900*/  PRMT R2, R31, 0x7632, R2 ;  /* 0x000076321f027816 */ /* 0x020fc80000000002 */
[----:B------:R-:W-:-:S05]  /*2910*/  SHF.L.U32 R2, R2, 0x10, RZ ;  /* 0x0000001002027819 */ /* 0x000fca00000006ff */
[--C-:B------:R-:W-:Y:S01]  /*2920*/  FADD.FTZ R207, R207, R2.reuse ;  /* 0x00000002cfcf7221 */ /* 0x100fe20000010000 */
[----:B------:R-:W-:-:S04]  /*2930*/  @P2 PRMT R2, R27, 0x7632, R2 ;  /* 0x000076321b022816 */ /* 0x000fc80000000002 */
[----:B------:R-:W-:-:S05]  /*2940*/  @P2 SHF.L.U32 R2, R2, 0x10, RZ ;  /* 0x0000001002022819 */ /* 0x000fca00000006ff */
[----:B------:R-:W-:-:S07]  /*2950*/  @P2 FADD.FTZ R207, R207, R2 ;  /* 0x00000002cfcf2221 */ /* 0x000fce0000010000 */
.L_x_9946:
[----:B------:R-:W-:-:S04]  /*2960*/  F2FP.BF16.F32.PACK_AB R2, RZ, R207 ;  /* 0x000000cfff02723e */ /* 0x000fc800000010ff */
[----:B------:R-:W-:-:S07]  /*2970*/  PRMT R23, R23, 0x5410, R2 ;  /* 0x0000541017177816 */ /* 0x000fce0000000002 */
.L_x_9947:
[----:B------:R-:W0:Y:S08]  /*2980*/  @P0 LDC.64 R2, c[0x0][0x238] ;  /* 0x00008e00ff020b82 */ /* 0x000e300000000a00 */
[----:B------:R-:W1:Y:S08]  /*2990*/  @P1 LDC.64 R4, c[0x0][0x228] ;  /* 0x00008a00ff041b82 */ /* 0x000e700000000a00 */
[----:B------:R-:W2:Y:S01]  /*29a0*/  @P2 LDC.64 R6, c[0x0][0x230] ;  /* 0x00008c00ff062b82 */ /* 0x000ea20000000a00 */
[----:B0-----:R-:W-:-:S05]  /*29b0*/  @P0 IMAD.WIDE.U32 R2, R188, 0x10, R2 ;  /* 0x00000010bc020825 */ /* 0x001fca00078e0002 */
[----:B------:R0:W-:Y:S02]  /*29c0*/  @P0 STG.E.128 desc[UR6][R2.64], R20 ;  /* 0x0000001402000986 */ /* 0x0001e4000c101d06 */
[----:B0-----:R-:W-:-:S05]  /*29d0*/  IADD3 R2, R210, 0x180, RZ ;  /* 0x00000180d2027810 */ /* 0x001fca0007ffe0ff */
[----:B-1----:R-:W-:-:S05]  /*29e0*/  @P1 IMAD.WIDE.U32 R4, R2, 0x10, R4 ;  /* 0x0000001002041825 */ /* 0x002fca00078e0004 */
[----:B-----5:R0:W5:Y:S01]  /*29f0*/  @P1 LDG.E.128 R28, desc[UR6][R4.64] ;  /* 0x00000006041c1981 */ /* 0x020162000c1e1d00 */
[----:B--2---:R-:W-:-:S05]  /*2a00*/  @P2 IMAD.WIDE.U32 R6, R2, 0x10, R6 ;  /* 0x0000001002062825 */ /* 0x004fca00078e0006 */
[----:B------:R1:W5:Y:S01]  /*2a10*/  @P2 LDG.E.128 R24, desc[UR6][R6.64] ;  /* 0x0000000606182981 */ /* 0x000362000c1e1d00 */
[----:B0-----:R-:W-:-:S05]  /*2a20*/  MOV R4, 0x10 ;  /* 0x0000001000047802 */ /* 0x001fca0000000f00 */
[----:B------:R-:W-:-:S06]  /*2a30*/  IMAD.WIDE.U32 R4, R2, R4, UR8 ;  /* 0x0000000802047e25 */ /* 0x000fcc000f8e0004 */
[----:B------:R-:W2:Y:S02]  /*2a40*/  LDG.E.128 R4, desc[UR6][R4.64] ;  /* 0x0000000604047981 */ /* 0x000ea4000c1e1d00 */
        /* <DEDUP_REMOVED lines=8> */
.L_x_9949:
[----:B-----5:R-:W-:-:S05]  /*2ad0*/  SHF.L.U32 R3, R24, 0x10, RZ ;  /* 0x0000001018037819 */ /* 0x020fca00000006ff */
[----:B------:R-:W-:Y:S01]  /*2ae0*/  FADD.FTZ R189, R3, R189 ;  /* 0x000000bd03bd7221 */ /* 0x000fe20000010000 */
[----:B------:R-:W-:Y:S06]  /*2af0*/  BRA `(.L_x_9950) ;  /* 0x0000000000107947 */ /* 0x000fec0003800000 */
.L_x_9948:
[----:B-----5:R-:W-:-:S04]  /*2b00*/  IMAD.U32 R3, R28, 0x10000, RZ ;  /* 0x000100001c037824 */ /* 0x020fc800078e00ff */
[----:B------:R-:W-:Y:S01]  /*2b10*/  FADD.FTZ R189, R3, R189 ;  /* 0x000000bd03bd7221 */ /* 0x000fe20000010000 */
[----:B------:R-:W-:-:S05]  /*2b20*/  @P2 SHF.L.U32 R3, R24, 0x10, RZ ;  /* 0x0000001018032819 */ /* 0x000fca00000006ff */
[----:B------:R-:W-:-:S07]  /*2b30*/  @P2 FADD.FTZ R189, R3, R189 ;  /* 0x000000bd03bd2221 */ /* 0x000fce0000010000 */
.L_x_9950:
[----:B------:R-:W-:-:S04]  /*2b40*/  F2FP.BF16.F32.PACK_AB R3, RZ, R189 ;  /* 0x000000bdff03723e */ /* 0x000fc800000010ff */
[----:B------:R-:W-:-:S07]  /*2b50*/  PRMT R20, R3, 0x7610, R20 ;  /* 0x0000761003147816 */ /* 0x000fce0000000014 */
.L_x_9951:
[----:B------:R-:W-:Y:S01]  /*2b60*/  SHF.L.U32 R190, R4, 0x10, RZ ;  /* 0x0000001004be7819 */ /* 0x000fe200000006ff */
[----:B------:R-:W-:Y:S06]  /*2b70*/  @P3 BRA `(.L_x_9952) ;  /* 0x0000000000243947 */ /* 0x000fec0003800000 */
[----:B------:R-:W-:-:S04]  /*2b80*/  ISETP.NE.U32.AND P4, PT, RZ, UR20, PT ;  /* 0x00000014ff007c0c */ /* 0x000fc8000bf85070 */
[----:B------:R-:W-:-:S13]  /*2b90*/  ISETP.NE.AND.EX P4, PT, RZ, UR21, PT, P4 ;  /* 0x00000015ff007c0c */ /* 0x000fda000bf85340 */
[----:B------:R-:W-:Y:S05]  /*2ba0*/  @P4 BRA `(.L_x_9953) ;  /* 0x0000000000084947 */ /* 0x000fea0003800000 */
[----:B------:R-:W-:Y:S05]  /*2bb0*/  @P0 BRA `(.L_x_9954) ;  /* 0x00000000002c0947 */ /* 0x000fea0003800000 */
[----:B------:R-:W-:Y:S05]  /*2bc0*/  BRA `(.L_x_9955) ;  /* 0x0000000000307947 */ /* 0x000fea0003800000 */
.L_x_9953:
[----:B-----5:R-:W-:-:S04]  /*2bd0*/  PRMT R3, R24, 0x7632, R3 ;  /* 0x0000763218037816 */ /* 0x020fc80000000003 */
[----:B------:R-:W-:-:S05]  /*2be0*/  SHF.L.U32 R3, R3, 0x10, RZ ;  /* 0x0000001003037819 */ /* 0x000fca00000006ff */
[----:B------:R-:W-:Y:S01]  /*2bf0*/  FADD.FTZ R190, R190, R3 ;  /* 0x00000003bebe7221 */ /* 0x000fe20000010000 */
[----:B------:R-:W-:Y:S06]  /*2c00*/  BRA `(.L_x_9954) ;  /* 0x0000000000187947 */ /* 0x000fec0003800000 */
.L_x_9952:
[----:B-----5:R-:W-:-:S04]  /*2c10*/  PRMT R3, R28, 0x7632, R3 ;  /* 0x000076321c037816 */ /* 0x020fc80000000003 */
[----:B------:R-:W-:-:S05]  /*2c20*/  SHF.L.U32 R3, R3, 0x10, RZ ;  /* 0x0000001003037819 */ /* 0x000fca00000006ff */
[--C-:B------:R-:W-:Y:S01]  /*2c30*/  FADD.FTZ R190, R190, R3.reuse ;  /* 0x00000003bebe7221 */ /* 0x100fe20000010000 */
[----:B------:R-:W-:-:S04]  /*2c40*/  @P2 PRMT R3, R24, 0x7632, R3 ;  /* 0x0000763218032816 */ /* 0x000fc80000000003 */
[----:B------:R-:W-:-:S05]  /*2c50*/  @P2 SHF.L.U32 R3, R3, 0x10, RZ ;  /* 0x0000001003032819 */ /* 0x000fca00000006ff */
[----:B------:R-:W-:-:S07]  /*2c60*/  @P2 FADD.FTZ R190, R190, R3 ;  /* 0x00000003bebe2221 */ /* 0x000fce0000010000 */
.L_x_9954:
[----:B------:R-:W-:-:S04]  /*2c70*/  F2FP.BF16.F32.PACK_AB R3, RZ, R190 ;  /* 0x000000beff03723e */ /* 0x000fc800000010ff */
[----:B------:R-:W-:-:S07]  /*2c80*/  PRMT R20, R20, 0x5410, R3 ;  /* 0x0000541014147816 */ /* 0x000fce0000000003 */
.L_x_9955:
        /* <DEDUP_REMOVED lines=8> */
.L_x_9957:
[----:B-----5:R-:W-:-:S05]  /*2d10*/  SHF.L.U32 R4, R25, 0x10, RZ ;  /* 0x0000001019047819 */ /* 0x020fca00000006ff */
[----:B------:R-:W-:Y:S01]  /*2d20*/  FADD.FTZ R191, R4, R191 ;  /* 0x000000bf04bf7221 */ /* 0x000fe20000010000 */
[----:B------:R-:W-:Y:S06]  /*2d30*/  BRA `(.L_x_9958) ;  /* 0x0000000000107947 */ /* 0x000fec0003800000 */
.L_x_9956:
[----:B-----5:R-:W-:-:S05]  /*2d40*/  SHF.L.U32 R4, R29, 0x10, RZ ;  /* 0x000000101d047819 */ /* 0x020fca00000006ff */
[----:B------:R-:W-:Y:S01]  /*2d50*/  FADD.FTZ R191, R4, R191 ;  /* 0x000000bf04bf7221 */ /* 0x000fe20000010000 */
[----:B------:R-:W-:-:S05]  /*2d60*/  @P2 SHF.L.U32 R4, R25, 0x10, RZ ;  /* 0x0000001019042819 */ /* 0x000fca00000006ff */
[----:B------:R-:W-:-:S07]  /*2d70*/  @P2 FADD.FTZ R191, R4, R191 ;  /* 0x000000bf04bf2221 */ /* 0x000fce0000010000 */
.L_x_9958:
[----:B------:R-:W-:-:S04]  /*2d80*/  F2FP.BF16.F32.PACK_AB R4, RZ, R191 ;  /* 0x000000bfff04723e */ /* 0x000fc800000010ff */
[----:B------:R-:W-:-:S07]  /*2d90*/  PRMT R21, R4, 0x7610, R21 ;  /* 0x0000761004157816 */ /* 0x000fce0000000015 */
.L_x_9959:
[----:B------:R-:W-:Y:S01]  /*2da0*/  SHF.L.U32 R201, R3, 0x10, RZ ;  /* 0x0000001003c97819 */ /* 0x000fe200000006ff */
[----:B------:R-:W-:Y:S06]  /*2db0*/  @P3 BRA `(.L_x_9960) ;  /* 0x0000000000243947 */ /* 0x000fec0003800000 */
[----:B------:R-:W-:-:S04]  /*2dc0*/  ISETP.NE.U32.AND P4, PT, RZ, UR20, PT ;  /* 0x00000014ff007c0c */ /* 0x000fc8000bf85070 */
[----:B------:R-:W-:-:S13]  /*2dd0*/  ISETP.NE.AND.EX P4, PT, RZ, UR21, PT, P4 ;  /* 0x00000015ff007c0c */ /* 0x000fda000bf85340 */
[----:B------:R-:W-:Y:S05]  /*2de0*/  @P4 BRA `(.L_x_9961) ;  /* 0x0000000000084947 */ /* 0x000fea0003800000 */
[----:B------:R-:W-:Y:S05]  /*2df0*/  @P0 BRA `(.L_x_9962) ;  /* 0x00000000002c0947 */ /* 0x000fea0003800000 */
[----:B------:R-:W-:Y:S05]  /*2e00*/  BRA `(.L_x_9963) ;  /* 0x0000000000307947 */ /* 0x000fea0003800000 */
.L_x_9961:
[----:B-----5:R-:W-:-:S05]  /*2e10*/  PRMT R3, R25, 0x7632, R3 ;  /* 0x0000763219037816 */ /* 0x020fca0000000003 */
[----:B------:R-:W-:-:S04]  /*2e20*/  IMAD.U32 R3, R3, 0x10000, RZ ;  /* 0x0001000003037824 */ /* 0x000fc800078e00ff */
[----:B------:R-:W-:Y:S01]  /*2e30*/  FADD.FTZ R201, R201, R3 ;  /* 0x00000003c9c97221 */ /* 0x000fe20000010000 */
[----:B------:R-:W-:Y:S06]  /*2e40*/  BRA `(.L_x_9962) ;  /* 0x0000000000187947 */ /* 0x000fec0003800000 */
.L_x_9960:
[----:B-----5:R-:W-:-:S04]  /*2e50*/  PRMT R3, R29, 0x7632, R3 ;  /* 0x000076321d037816 */ /* 0x020fc80000000003 */
[----:B------:R-:W-:-:S05]  /*2e60*/  SHF.L.U32 R3, R3, 0x10, RZ ;  /* 0x0000001003037819 */ /* 0x000fca00000006ff */
[--C-:B------:R-:W-:Y:S01]  /*2e70*/  FADD.FTZ R201, R201, R3.reuse ;  /* 0x00000003c9c97221 */ /* 0x100fe20000010000 */
[----:B------:R-:W-:-:S04]  /*2e80*/  @P2 PRMT R3, R25, 0x7632, R3 ;  /* 0x0000763219032816 */ /* 0x000fc80000000003 */
[----:B------:R-:W-:-:S05]  /*2e90*/  @P2 SHF.L.U32 R3, R3, 0x10, RZ ;  /* 0x0000001003032819 */ /* 0x000fca00000006ff */
[----:B------:R-:W-:-:S07]  /*2ea0*/  @P2 FADD.FTZ R201, R201, R3 ;  /* 0x00000003c9c92221 */ /* 0x000fce0000010000 */
.L_x_9962:
[----:B------:R-:W-:-:S04]  /*2eb0*/  F2FP.BF16.F32.PACK_AB R3, RZ, R201 ;  /* 0x000000c9ff03723e */ /* 0x000fc800000010ff */
[----:B------:R-:W-:-:S07]  /*2ec0*/  PRMT R21, R21, 0x5410, R3 ;  /* 0x0000541015157816 */ /* 0x000fce0000000003 */
.L_x_9963:
        /* <DEDUP_REMOVED lines=8> */
.L_x_9965:
[----:B-----5:R-:W-:-:S05]  /*2f50*/  SHF.L.U32 R4, R26, 0x10, RZ ;  /* 0x000000101a047819 */ /* 0x020fca00000006ff */
[----:B------:R-:W-:Y:S01]  /*2f60*/  FADD.FTZ R202, R4, R202 ;  /* 0x000000ca04ca7221 */ /* 0x000fe20000010000 */
[----:B------:R-:W-:Y:S06]  /*2f70*/  BRA `(.L_x_9966) ;  /* 0x0000000000107947 */ /* 0x000fec0003800000 */
.L_x_9964:
[----:B-----5:R-:W-:-:S05]  /*2f80*/  SHF.L.U32 R4, R30, 0x10, RZ ;  /* 0x000000101e047819 */ /* 0x020fca00000006ff */
[----:B------:R-:W-:Y:S01]  /*2f90*/  FADD.FTZ R202, R4, R202 ;  /* 0x000000ca04ca7221 */ /* 0x000fe20000010000 */
[----:B------:R-:W-:-:S05]  /*2fa0*/  @P2 SHF.L.U32 R4, R26, 0x10, RZ ;  /* 0x000000101a042819 */ /* 0x000fca00000006ff */
[----:B------:R-:W-:-:S07]  /*2fb0*/  @P2 FADD.FTZ R202, R4, R202 ;  /* 0x000000ca04ca2221 */ /* 0x000fce0000010000 */
.L_x_9966:
[----:B------:R-:W-:-:S04]  /*2fc0*/  F2FP.BF16.F32.PACK_AB R4, RZ, R202 ;  /* 0x000000caff04723e */ /* 0x000fc800000010ff */
[----:B------:R-:W-:-:S07]  /*2fd0*/  PRMT R22, R4, 0x7610, R22 ;  /* 0x0000761004167816 */ /* 0x000fce0000000016 */
.L_x_9967:
[----:B------:R-:W-:Y:S01]  /*2fe0*/  SHF.L.U32 R203, R3, 0x10, RZ ;  /* 0x0000001003cb7819 */ /* 0x000fe200000006ff */
[----:B------:R-:W-:Y:S06]  /*2ff0*/  @P3 BRA `(.L_x_9968) ;  /* 0x0000000000243947 */ /* 0x000fec0003800000 */
[----:B------:R-:W-:-:S04]  /*3000*/  ISETP.NE.U32.AND P4, PT, RZ, UR20, PT ;  /* 0x00000014ff007c0c */ /* 0x000fc8000bf85070 */
[----:B------:R-:W-:-:S13]  /*3010*/  ISETP.NE.AND.EX P4, PT, RZ, UR21, PT, P4 ;  /* 0x00000015ff007c0c */ /* 0x000fda000bf85340 */
[----:B------:R-:W-:Y:S05]  /*3020*/  @P4 BRA `(.L_x_9969) ;  /* 0x0000000000084947 */ /* 0x000fea0003800000 */
[----:B------:R-:W-:Y:S05]  /*3030*/  @P0 BRA `(.L_x_9970) ;  /* 0x00000000002c0947 */ /* 0x000fea0003800000 */
[----:B------:R-:W-:Y:S05]  /*3040*/  BRA `(.L_x_9971) ;  /* 0x0000000000307947 */ /* 0x000fea0003800000 */
.L_x_9969:
[----:B-----5:R-:W-:-:S04]  /*3050*/  PRMT R3, R26, 0x7632, R3 ;  /* 0x000076321a037816 */ /* 0x020fc80000000003 */
[----:B------:R-:W-:-:S05]  /*3060*/  SHF.L.U32 R3, R3, 0x10, RZ ;  /* 0x0000001003037819 */ /* 0x000fca00000006ff */
[----:B------:R-:W-:Y:S01]  /*3070*/  FADD.FTZ R203, R203, R3 ;  /* 0x00000003cbcb7221 */ /* 0x000fe20000010000 */
[----:B------:R-:W-:Y:S06]  /*3080*/  BRA `(.L_x_9970) ;  /* 0x0000000000187947 */ /* 0x000fec0003800000 */
.L_x_9968:
[----:B-----5:R-:W-:-:S04]  /*3090*/  PRMT R3, R30, 0x7632, R3 ;  /* 0x000076321e037816 */ /* 0x020fc80000000003 */
[----:B------:R-:W-:-:S05]  /*30a0*/  SHF.L.U32 R3, R3, 0x10, RZ ;  /* 0x0000001003037819 */ /* 0x000fca00000006ff */
[--C-:B------:R-:W-:Y:S01]  /*30b0*/  FADD.FTZ R203, R203, R3.reuse ;  /* 0x00000003cbcb7221 */ /* 0x100fe20000010000 */
[----:B------:R-:W-:-:S04]  /*30c0*/  @P2 PRMT R3, R26, 0x7632, R3 ;  /* 0x000076321a032816 */ /* 0x000fc80000000003 */
[----:B------:R-:W-:-:S05]  /*30d0*/  @P2 SHF.L.U32 R3, R3, 0x10, RZ ;  /* 0x0000001003032819 */ /* 0x000fca00000006ff */
[----:B------:R-:W-:-:S07]  /*30e0*/  @P2 FADD.FTZ R203, R203, R3 ;  /* 0x00000003cbcb2221 */ /* 0x000fce0000010000 */
.L_x_9970:
[----:B------:R-:W-:-:S04]  /*30f0*/  F2FP.BF16.F32.PACK_AB R3, RZ, R203 ;  /* 0x000000cbff03723e */ /* 0x000fc800000010ff */
[----:B------:R-:W-:-:S07]  /*3100*/  PRMT R22, R22, 0x5410, R3 ;  /* 0x0000541016167816 */ /* 0x000fce0000000003 */
.L_x_9971:
        /* <DEDUP_REMOVED lines=8> */
.L_x_9973:
[----:B-----5:R-:W-:-:S05]  /*3190*/  SHF.L.U32 R4, R27, 0x10, RZ ;  /* 0x000000101b047819 */ /* 0x020fca00000006ff */
[----:B------:R-:W-:Y:S01]  /*31a0*/  FADD.FTZ R204, R4, R204 ;  /* 0x000000cc04cc7221 */ /* 0x000fe20000010000 */
[----:B------:R-:W-:Y:S06]  /*31b0*/  BRA `(.L_x_9974) ;  /* 0x0000000000107947 */ /* 0x000fec0003800000 */
.L_x_9972:
[----:B-----5:R-:W-:-:S05]  /*31c0*/  SHF.L.U32 R4, R31, 0x10, RZ ;  /* 0x000000101f047819 */ /* 0x020fca00000006ff */
[----:B------:R-:W-:Y:S01]  /*31d0*/  FADD.FTZ R204, R4, R204 ;  /* 0x000000cc04cc7221 */ /* 0x000fe20000010000 */
[----:B------:R-:W-:-:S05]  /*31e0*/  @P2 SHF.L.U32 R4, R27, 0x10, RZ ;  /* 0x000000101b042819 */ /* 0x000fca00000006ff */
[----:B------:R-:W-:-:S07]  /*31f0*/  @P2 FADD.FTZ R204, R4, R204 ;  /* 0x000000cc04cc2221 */ /* 0x000fce0000010000 */
.L_x_9974:
[----:B------:R-:W-:-:S04]  /*3200*/  F2FP.BF16.F32.PACK_AB R4, RZ, R204 ;  /* 0x000000ccff04723e */ /* 0x000fc800000010ff */
[----:B------:R-:W-:-:S07]  /*3210*/  PRMT R23, R4, 0x7610, R23 ;  /* 0x0000761004177816 */ /* 0x000fce0000000017 */
.L_x_9975:
[----:B------:R-:W-:Y:S01]  /*3220*/  SHF.L.U32 R205, R3, 0x10, RZ ;  /* 0x0000001003cd7819 */ /* 0x000fe200000006ff */
[----:B------:R-:W-:Y:S06]  /*3230*/  @P3 BRA `(.L_x_9976) ;  /* 0x0000000000243947 */ /* 0x000fec0003800000 */
[----:B------:R-:W-:-:S04]  /*3240*/  ISETP.NE.U32.AND P4, PT, RZ, UR20, PT ;  /* 0x00000014ff007c0c */ /* 0x000fc8000bf85070 */
[----:B------:R-:W-:-:S13]  /*3250*/  ISETP.NE.AND.EX P4, PT, RZ, UR21, PT, P4 ;  /* 0x00000015ff007c0c */ /* 0x000fda000bf85340 */
[----:B------:R-:W-:Y:S05]  /*3260*/  @P4 BRA `(.L_x_9977) ;  /* 0x0000000000084947 */ /* 0x000fea0003800000 */
[----:B------:R-:W-:Y:S05]  /*3270*/  @P0 BRA `(.L_x_9978) ;  /* 0x00000000002c0947 */ /* 0x000fea0003800000 */
[----:B------:R-:W-:Y:S05]  /*3280*/  BRA `(.L_x_9979) ;  /* 0x0000000000307947 */ /* 0x000fea0003800000 */
.L_x_9977:
[----:B-----5:R-:W-:-:S04]  /*3290*/  PRMT R3, R27, 0x7632, R3 ;  /* 0x000076321b037816 */ /* 0x020fc80000000003 */
[----:B------:R-:W-:-:S05]  /*32a0*/  SHF.L.U32 R3, R3, 0x10, RZ ;  /* 0x0000001003037819 */ /* 0x000fca00000006ff */
[----:B------:R-:W-:Y:S01]  /*32b0*/  FADD.FTZ R205, R205, R3 ;  /* 0x00000003cdcd7221 */ /* 0x000fe20000010000 */
[----:B------:R-:W-:Y:S06]  /*32c0*/  BRA `(.L_x_9978) ;  /* 0x0000000000187947 */ /* 0x000fec0003800000 */
.L_x_9976:
[----:B-----5:R-:W-:-:S04]  /*32d0*/  PRMT R3, R31, 0x7632, R3 ;  /* 0x000076321f037816 */ /* 0x020fc80000000003 */
[----:B------:R-:W-:-:S05]  /*32e0*/  SHF.L.U32 R3, R3, 0x10, RZ ;  /* 0x0000001003037819 */ /* 0x000fca00000006ff */
[--C-:B------:R-:W-:Y:S01]  /*32f0*/  FADD.FTZ R205, R205, R3.reuse ;  /* 0x00000003cdcd7221 */ /* 0x100fe20000010000 */
[----:B------:R-:W-:-:S04]  /*3300*/  @P2 PRMT R3, R27, 0x7632, R3 ;  /* 0x000076321b032816 */ /* 0x000fc80000000003 */
[----:B------:R-:W-:-:S05]  /*3310*/  @P2 SHF.L.U32 R3, R3, 0x10, RZ ;  /* 0x0000001003032819 */ /* 0x000fca00000006ff */
[----:B------:R-:W-:-:S07]  /*3320*/  @P2 FADD.FTZ R205, R205, R3 ;  /* 0x00000003cdcd2221 */ /* 0x000fce0000010000 */
.L_x_9978:
[----:B------:R-:W-:-:S04]  /*3330*/  F2FP.BF16.F32.PACK_AB R3, RZ, R205 ;  /* 0x000000cdff03723e */ /* 0x000fc800000010ff */
[----:B------:R-:W-:-:S07]  /*3340*/  PRMT R23, R23, 0x5410, R3 ;  /* 0x0000541017177816 */ /* 0x000fce0000000003 */
.L_x_9979:
[----:B------:R-:W0:Y:S01]  /*3350*/  @P0 LDC.64 R4, c[0x0][0x238] ;  /* 0x00008e00ff040b82 */ /* 0x000e220000000a00 */
[----:B------:R-:W-:-:S07]  /*3360*/  IADD3 R3, R210, 0x200, RZ ;  /* 0x00000200d2037810 */ /* 0x000fce0007ffe0ff */
[----:B------:R-:W1:Y:S08]  /*3370*/  @P1 LDC.64 R6, c[0x0][0x228] ;  /* 0x00008a00ff061b82 */ /* 0x000e700000000a00 */
[----:B------:R-:W2:Y:S01]  /*3380*/  @P2 LDC.64 R8, c[0x0][0x230] ;  /* 0x00008c00ff082b82 */ /* 0x000ea20000000a00 */
[----:B0-----:R-:W-:-:S05]  /*3390*/  @P0 IMAD.WIDE.U32 R4, R2, 0x10, R4 ;  /* 0x0000001002040825 */ /* 0x001fca00078e0004 */
[----:B------:R1:W-:Y:S02]  /*33a0*/  @P0 STG.E.128 desc[UR6][R4.64], R20 ;  /* 0x0000001404000986 */ /* 0x0003e4000c101d06 */
[----:B-1----:R-:W-:-:S05]  /*33b0*/  @P1 IMAD.WIDE.U32 R4, R3, 0x10, R6 ;  /* 0x0000001003041825 */ /* 0x002fca00078e0006 */
[----:B-----5:R2:W5:Y:S02]  /*33c0*/  @P1 LDG.E.128 R28, desc[UR6][R4.64] ;  /* 0x00000006041c1981 */ /* 0x020564000c1e1d00 */
[----:B--2---:R-:W-:-:S05]  /*33d0*/  @P2 IMAD.WIDE.U32 R4, R3, 0x10, R8 ;  /* 0x0000001003042825 */ /* 0x004fca00078e0008 */
[----:B------:R0:W5:Y:S02]  /*33e0*/  @P2 LDG.E.128 R24, desc[UR6][R4.64] ;  /* 0x0000000604182981 */ /* 0x000164000c1e1d00 */
[----:B0-----:R-:W-:-:S10]  /*33f0*/  HFMA2.MMA R4, -RZ, RZ, 0, 9.5367431640625e-07 ;  /* 0x00000010ff047435 */ /* 0x001fd400000001ff */
[----:B------:R-:W-:-:S05]  /*3400*/  IMAD.WIDE.U32 R4, R3, R4, UR8 ;  /* 0x0000000803047e25 */ /* 0x000fca000f8e0004 */
[----:B------:R-:W2:Y:S02]  /*3410*/  LDG.E.128 R8, desc[UR6][R4.64] ;  /* 0x0000000604087981 */ /* 0x000ea4000c1e1d00 */
        /* <DEDUP_REMOVED lines=8> */
.L_x_9981:
[----:B-----5:R-:W-:-:S04]  /*34a0*/  IMAD.U32 R6, R24, 0x10000, RZ ;  /* 0x0001000018067824 */ /* 0x020fc800078e00ff */
[----:B------:R-:W-:Y:S01]  /*34b0*/  FADD.FTZ R4, R6, R4 ;  /* 0x0000000406047221 */ /* 0x000fe20000010000 */
[----:B------:R-:W-:Y:S06]  /*34c0*/  BRA `(.L_x_9982) ;  /* 0x0000000000107947 */ /* 0x000fec0003800000 */
.L_x_9980:
[----:B-----5:R-:W-:-:S05]  /*34d0*/  SHF.L.U32 R6, R28, 0x10, RZ ;  /* 0x000000101c067819 */ /* 0x020fca00000006ff */
[----:B------:R-:W-:Y:S01]  /*34e0*/  FADD.FTZ R4, R6, R4 ;  /* 0x0000000406047221 */ /* 0x000fe20000010000 */
[----:B------:R-:W-:-:S05]  /*34f0*/  @P2 SHF.L.U32 R6, R24, 0x10, RZ ;  /* 0x0000001018062819 */ /* 0x000fca00000006ff */
[----:B------:R-:W-:-:S07]  /*3500*/  @P2 FADD.FTZ R4, R6, R4 ;  /* 0x0000000406042221 */ /* 0x000fce0000010000 */
.L_x_9982:
[----:B------:R-:W-:-:S04]  /*3510*/  F2FP.BF16.F32.PACK_AB R6, RZ, R4 ;  /* 0x00000004ff06723e */ /* 0x000fc800000010ff */
[----:B------:R-:W-:-:S07]  /*3520*/  PRMT R20, R6, 0x7610, R20 ;  /* 0x0000761006147816 */ /* 0x000fce0000000014 */
.L_x_9983:
[----:B------:R-:W-:Y:S01]  /*3530*/  SHF.L.U32 R5, R5, 0x10, RZ ;  /* 0x0000001005057819 */ /* 0x000fe200000006ff */
[----:B------:R-:W-:Y:S06]  /*3540*/  @P3 BRA `(.L_x_9984) ;  /* 0x0000000000243947 */ /* 0x000fec0003800000 */
[----:B------:R-:W-:-:S04]  /*3550*/  ISETP.NE.U32.AND P4, PT, RZ, UR20, PT ;  /* 0x00000014ff007c0c */ /* 0x000fc8000bf85070 */
[----:B------:R-:W-:-:S13]  /*3560*/  ISETP.NE.AND.EX P4, PT, RZ, UR21, PT, P4 ;  /* 0x00000015ff007c0c */ /* 0x000fda000bf85340 */
[----:B------:R-:W-:Y:S05]  /*3570*/  @P4 BRA `(.L_x_9985) ;  /* 0x0000000000084947 */ /* 0x000fea0003800000 */
[----:B------:R-:W-:Y:S05]  /*3580*/  @P0 BRA `(.L_x_9986) ;  /* 0x00000000002c0947 */ /* 0x000fea0003800000 */
[----:B------:R-:W-:Y:S05]  /*3590*/  BRA `(.L_x_9987) ;  /* 0x0000000000307947 */ /* 0x000fea0003800000 */
.L_x_9985:
[----:B-----5:R-:W-:-:S04]  /*35a0*/  PRMT R6, R24, 0x7632, R6 ;  /* 0x0000763218067816 */ /* 0x020fc80000000006 */
[----:B------:R-:W-:-:S05]  /*35b0*/  SHF.L.U32 R6, R6, 0x10, RZ ;  /* 0x0000001006067819 */ /* 0x000fca00000006ff */
[----:B------:R-:W-:Y:S01]  /*35c0*/  FADD.FTZ R5, R5, R6 ;  /* 0x0000000605057221 */ /* 0x000fe20000010000 */
[----:B------:R-:W-:Y:S06]  /*35d0*/  BRA `(.L_x_9986) ;  /* 0x0000000000187947 */ /* 0x000fec0003800000 */
.L_x_9984:
[----:B-----5:R-:W-:-:S04]  /*35e0*/  PRMT R6, R28, 0x7632, R6 ;  /* 0x000076321c067816 */ /* 0x020fc80000000006 */
[----:B------:R-:W-:-:S05]  /*35f0*/  SHF.L.U32 R6, R6, 0x10, RZ ;  /* 0x0000001006067819 */ /* 0x000fca00000006ff */
[--C-:B------:R-:W-:Y:S01]  /*3600*/  FADD.FTZ R5, R5, R6.reuse ;  /* 0x0000000605057221 */ /* 0x100fe20000010000 */
[----:B------:R-:W-:-:S04]  /*3610*/  @P2 PRMT R6, R24, 0x7632, R6 ;  /* 0x0000763218062816 */ /* 0x000fc80000000006 */
[----:B------:R-:W-:-:S05]  /*3620*/  @P2 SHF.L.U32 R6, R6, 0x10, RZ ;  /* 0x0000001006062819 */ /* 0x000fca00000006ff */
[----:B------:R-:W-:-:S07]  /*3630*/  @P2 FADD.FTZ R5, R5, R6 ;  /* 0x0000000605052221 */ /* 0x000fce0000010000 */
.L_x_9986:
[----:B------:R-:W-:-:S04]  /*3640*/  F2FP.BF16.F32.PACK_AB R6, RZ, R5 ;  /* 0x00000005ff06723e */ /* 0x000fc800000010ff */
[----:B------:R-:W-:-:S07]  /*3650*/  PRMT R20, R20, 0x5410, R6 ;  /* 0x0000541014147816 */ /* 0x000fce0000000006 */
.L_x_9987:
        /* <DEDUP_REMOVED lines=8> */
.L_x_9989:
[----:B-----5:R-:W-:-:S05]  /*36e0*/  SHF.L.U32 R8, R25, 0x10, RZ ;  /* 0x0000001019087819 */ /* 0x020fca00000006ff */
[----:B------:R-:W-:Y:S01]  /*36f0*/  FADD.FTZ R6, R8, R6 ;  /* 0x0000000608067221 */ /* 0x000fe20000010000 */
[----:B------:R-:W-:Y:S06]  /*3700*/  BRA `(.L_x_9990) ;  /* 0x0000000000107947 */ /* 0x000fec0003800000 */
.L_x_9988:
[----:B-----5:R-:W-:-:S05]  /*3710*/  SHF.L.U32 R8, R29, 0x10, RZ ;  /* 0x000000101d087819 */ /* 0x020fca00000006ff */
[----:B------:R-:W-:Y:S01]  /*3720*/  FADD.FTZ R6, R8, R6 ;  /* 0x0000000608067221 */ /* 0x000fe20000010000 */
[----:B------:R-:W-:-:S05]  /*3730*/  @P2 SHF.L.U32 R8, R25, 0x10, RZ ;  /* 0x0000001019082819 */ /* 0x000fca00000006ff */
[----:B------:R-:W-:-:S07]  /*3740*/  @P2 FADD.FTZ R6, R8, R6 ;  /* 0x0000000608062221 */ /* 0x000fce0000010000 */
.L_x_9990:
[----:B------:R-:W-:-:S04]  /*3750*/  F2FP.BF16.F32.PACK_AB R8, RZ, R6 ;  /* 0x00000006ff08723e */ /* 0x000fc800000010ff */
[----:B------:R-:W-:-:S07]  /*3760*/  PRMT R21, R8, 0x7610, R21 ;  /* 0x0000761008157816 */ /* 0x000fce0000000015 */
.L_x_9991:
[----:B------:R-:W-:Y:S01]  /*3770*/  IMAD.U32 R7, R7, 0x10000, RZ ;  /* 0x0001000007077824 */ /* 0x000fe200078e00ff */
[----:B------:R-:W-:Y:S06]  /*3780*/  @P3 BRA `(.L_x_9992) ;  /* 0x0000000000243947 */ /* 0x000fec0003800000 */
[----:B------:R-:W-:-:S04]  /*3790*/  ISETP.NE.U32.AND P4, PT, RZ, UR20, PT ;  /* 0x00000014ff007c0c */ /* 0x000fc8000bf85070 */
[----:B------:R-:W-:-:S13]  /*37a0*/  ISETP.NE.AND.EX P4, PT, RZ, UR21, PT, P4 ;  /* 0x00000015ff007c0c */ /* 0x000fda000bf85340 */
[----:B------:R-:W-:Y:S05]  /*37b0*/  @P4 BRA `(.L_x_9993) ;  /* 0x0000000000084947 */ /* 0x000fea0003800000 */
[----:B------:R-:W-:Y:S05]  /*37c0*/  @P0 BRA `(.L_x_9994) ;  /* 0x00000000002c0947 */ /* 0x000fea0003800000 */
[----:B------:R-:W-:Y:S05]  /*37d0*/  BRA `(.L_x_9995) ;  /* 0x0000000000307947 */ /* 0x000fea0003800000 */
.L_x_9993:
[----:B-----5:R-:W-:-:S04]  /*37e0*/  PRMT R8, R25, 0x7632, R8 ;  /* 0x0000763219087816 */ /* 0x020fc80000000008 */
[----:B------:R-:W-:-:S05]  /*37f0*/  SHF.L.U32 R8, R8, 0x10, RZ ;  /* 0x0000001008087819 */ /* 0x000fca00000006ff */
[----:B------:R-:W-:Y:S01]  /*3800*/  FADD.FTZ R7, R7, R8 ;  /* 0x0000000807077221 */ /* 0x000fe20000010000 */
[----:B------:R-:W-:Y:S06]  /*3810*/  BRA `(.L_x_9994) ;  /* 0x0000000000187947 */ /* 0x000fec0003800000 */
.L_x_9992:
[----:B-----5:R-:W-:-:S04]  /*3820*/  PRMT R8, R29, 0x7632, R8 ;  /* 0x000076321d087816 */ /* 0x020fc80000000008 */
[----:B------:R-:W-:-:S05]  /*3830*/  SHF.L.U32 R8, R8, 0x10, RZ ;  /* 0x0000001008087819 */ /* 0x000fca00000006ff */
[--C-:B------:R-:W-:Y:S01]  /*3840*/  FADD.FTZ R7, R7, R8.reuse ;  /* 0x0000000807077221 */ /* 0x100fe20000010000 */
[----:B------:R-:W-:-:S04]  /*3850*/  @P2 PRMT R8, R25, 0x7632, R8 ;  /* 0x0000763219082816 */ /* 0x000fc80000000008 */
[----:B------:R-:W-:-:S05]  /*3860*/  @P2 SHF.L.U32 R8, R8, 0x10, RZ ;  /* 0x0000001008082819 */ /* 0x000fca00000006ff */
[----:B------:R-:W-:-:S07]  /*3870*/  @P2 FADD.FTZ R7, R7, R8 ;  /* 0x0000000807072221 */ /* 0x000fce0000010000 */
.L_x_9994:
[----:B------:R-:W-:-:S04]  /*3880*/  F2FP.BF16.F32.PACK_AB R8, RZ, R7 ;  /* 0x00000007ff08723e */ /* 0x000fc800000010ff */
[----:B------:R-:W-:-:S07]  /*3890*/  PRMT R21, R21, 0x5410, R8 ;  /* 0x0000541015157816 */ /* 0x000fce0000000008 */
.L_x_9995:
        /* <DEDUP_REMOVED lines=8> */
.L_x_9997:
[----:B-----5:R-:W-:-:S05]  /*3920*/  SHF.L.U32 R9, R26, 0x10, RZ ;  /* 0x000000101a097819 */ /* 0x020fca00000006ff */
[----:B------:R-:W-:Y:S01]  /*3930*/  FADD.FTZ R8, R9, R8 ;  /* 0x0000000809087221 */ /* 0x000fe20000010000 */
[----:B------:R-:W-:Y:S06]  /*3940*/  BRA `(.L_x_9998) ;  /* 0x0000000000107947 */ /* 0x000fec0003800000 */
.L_x_9996:
[----:B-----5:R-:W-:-:S05]  /*3950*/  SHF.L.U32 R9, R30, 0x10, RZ ;  /* 0x000000101e097819 */ /* 0x020fca00000006ff */
[----:B------:R-:W-:Y:S01]  /*3960*/  FADD.FTZ R8, R9, R8 ;  /* 0x0000000809087221 */ /* 0x000fe20000010000 */
[----:B------:R-:W-:-:S05]  /*3970*/  @P2 SHF.L.U32 R9, R26, 0x10, RZ ;  /* 0x000000101a092819 */ /* 0x000fca00000006ff */
[----:B------:R-:W-:-:S07]  /*3980*/  @P2 FADD.FTZ R8, R9, R8 ;  /* 0x0000000809082221 */ /* 0x000fce0000010000 */
.L_x_9998:
[----:B------:R-:W-:-:S04]  /*3990*/  F2FP.BF16.F32.PACK_AB R9, RZ, R8 ;  /* 0x00000008ff09723e */ /* 0x000fc800000010ff */
[----:B------:R-:W-:-:S07]  /*39a0*/  PRMT R22, R9, 0x7610, R22 ;  /* 0x0000761009167816 */ /* 0x000fce0000000016 */
.L_x_9999:
[----:B------:R-:W-:Y:S01]  /*39b0*/  SHF.L.U32 R10, R10, 0x10, RZ ;  /* 0x000000100a0a7819 */ /* 0x000fe200000006ff */
[----:B------:R-:W-:Y:S06]  /*39c0*/  @P3 BRA `(.L_x_10000) ;  /* 0x0000000000243947 */ /* 0x000fec0003800000 */
[----:B------:R-:W-:-:S04]  /*39d0*/  ISETP.NE.U32.AND P4, PT, RZ, UR20, PT ;  /* 0x00000014ff007c0c */ /* 0x000fc8000bf85070 */
[----:B------:R-:W-:-:S13]  /*39e0*/  ISETP.NE.AND.EX P4, PT, RZ, UR21, PT, P4 ;  /* 0x00000015ff007c0c */ /* 0x000fda000bf85340 */
[----:B------:R-:W-:Y:S05]  /*39f0*/  @P4 BRA `(.L_x_10001) ;  /* 0x0000000000084947 */ /* 0x000fea0003800000 */
[----:B------:R-:W-:Y:S05]  /*3a00*/  @P0 BRA `(.L_x_10002) ;  /* 0x00000000002c0947 */ /* 0x000fea0003800000 */
[----:B------:R-:W-:Y:S05]  /*3a10*/  BRA `(.L_x_10003) ;  /* 0x0000000000307947 */ /* 0x000fea0003800000 */
.L_x_10001:
[----:B-----5:R-:W-:-:S04]  /*3a20*/  PRMT R9, R26, 0x7632, R9 ;  /* 0x000076321a097816 */ /* 0x020fc80000000009 */
[----:B------:R-:W-:-:S05]  /*3a30*/  SHF.L.U32 R9, R9, 0x10, RZ ;  /* 0x0000001009097819 */ /* 0x000fca00000006ff */
[----:B------:R-:W-:Y:S01]  /*3a40*/  FADD.FTZ R10, R10, R9 ;  /* 0x000000090a0a7221 */ /* 0x000fe20000010000 */
[----:B------:R-:W-:Y:S06]  /*3a50*/  BRA `(.L_x_10002) ;  /* 0x0000000000187947 */ /* 0x000fec0003800000 */
.L_x_10000:
[----:B-----5:R-:W-:-:S04]  /*3a60*/  PRMT R9, R30, 0x7632, R9 ;  /* 0x000076321e097816 */ /* 0x020fc80000000009 */
[----:B------:R-:W-:-:S05]  /*3a70*/  SHF.L.U32 R9, R9, 0x10, RZ ;  /* 0x0000001009097819 */ /* 0x000fca00000006ff */
[--C-:B------:R-:W-:Y:S01]  /*3a80*/  FADD.FTZ R10, R10, R9.reuse ;  /* 0x000000090a0a7221 */ /* 0x100fe20000010000 */
[----:B------:R-:W-:-:S05]  /*3a90*/  @P2 PRMT R9, R26, 0x7632, R9 ;  /* 0x000076321a092816 */ /* 0x000fca0000000009 */
[----:B------:R-:W-:-:S04]  /*3aa0*/  @P2 IMAD.U32 R9, R9, 0x10000, RZ ;  /* 0x0001000009092824 */ /* 0x000fc800078e00ff */
[----:B------:R-:W-:-:S07]  /*3ab0*/  @P2 FADD.FTZ R10, R10, R9 ;  /* 0x000000090a0a2221 */ /* 0x000fce0000010000 */
.L_x_10002:
[----:B------:R-:W-:-:S04]  /*3ac0*/  F2FP.BF16.F32.PACK_AB R9, RZ, R10 ;  /* 0x0000000aff09723e */ /* 0x000fc800000010ff */
[----:B------:R-:W-:-:S07]  /*3ad0*/  PRMT R22, R22, 0x5410, R9 ;  /* 0x0000541016167816 */ /* 0x000fce0000000009 */
.L_x_10003:
        /* <DEDUP_REMOVED lines=8> */
.L_x_10005:
[----:B-----5:R-:W-:-:S05]  /*3b60*/  SHF.L.U32 R11, R27, 0x10, RZ ;  /* 0x000000101b0b7819 */ /* 0x020fca00000006ff */
[----:B------:R-:W-:Y:S01]  /*3b70*/  FADD.FTZ R9, R11, R9 ;  /* 0x000000090b097221 */ /* 0x000fe20000010000 */
[----:B------:R-:W-:Y:S06]  /*3b80*/  BRA `(.L_x_10006) ;  /* 0x0000000000107947 */ /* 0x000fec0003800000 */
.L_x_10004:
[----:B-----5:R-:W-:-:S05]  /*3b90*/  SHF.L.U32 R11, R31, 0x10, RZ ;  /* 0x000000101f0b7819 */ /* 0x020fca00000006ff */
[----:B------:R-:W-:Y:S01]  /*3ba0*/  FADD.FTZ R9, R11, R9 ;  /* 0x000000090b097221 */ /* 0x000fe20000010000 */
[----:B------:R-:W-:-:S05]  /*3bb0*/  @P2 SHF.L.U32 R11, R27, 0x10, RZ ;  /* 0x000000101b0b2819 */ /* 0x000fca00000006ff */
[----:B------:R-:W-:-:S07]  /*3bc0*/  @P2 FADD.FTZ R9, R11, R9 ;  /* 0x000000090b092221 */ /* 0x000fce0000010000 */
.L_x_10006:
[----:B------:R-:W-:-:S04]  /*3bd0*/  F2FP.BF16.F32.PACK_AB R11, RZ, R9 ;  /* 0x00000009ff0b723e */ /* 0x000fc800000010ff */
[----:B------:R-:W-:-:S07]  /*3be0*/  PRMT R23, R11, 0x7610, R23 ;  /* 0x000076100b177816 */ /* 0x000fce0000000017 */
.L_x_10007:
[----:B------:R-:W-:Y:S01]  /*3bf0*/  SHF.L.U32 R13, R13, 0x10, RZ ;  /* 0x000000100d0d7819 */ /* 0x000fe200000006ff */
[----:B------:R-:W-:Y:S06]  /*3c00*/  @P3 BRA `(.L_x_10008) ;  /* 0x0000000000243947 */ /* 0x000fec0003800000 */
[----:B------:R-:W-:-:S04]  /*3c10*/  ISETP.NE.U32.AND P4, PT, RZ, UR20, PT ;  /* 0x00000014ff007c0c */ /* 0x000fc8000bf85070 */
[----:B------:R-:W-:-:S13]  /*3c20*/  ISETP.NE.AND.EX P4, PT, RZ, UR21, PT, P4 ;  /* 0x00000015ff007c0c */ /* 0x000fda000bf85340 */
[----:B------:R-:W-:Y:S05]  /*3c30*/  @P4 BRA `(.L_x_10009) ;  /* 0x0000000000084947 */ /* 0x000fea0003800000 */
[----:B------:R-:W-:Y:S05]  /*3c40*/  @P0 BRA `(.L_x_10010) ;  /* 0x00000000002c0947 */ /* 0x000fea0003800000 */
[----:B------:R-:W-:Y:S05]  /*3c50*/  BRA `(.L_x_10011) ;  /* 0x0000000000307947 */ /* 0x000fea0003800000 */
.L_x_10009:
[----:B-----5:R-:W-:-:S04]  /*3c60*/  PRMT R11, R27, 0x7632, R11 ;  /* 0x000076321b0b7816 */ /* 0x020fc8000000000b */
[----:B------:R-:W-:-:S05]  /*3c70*/  SHF.L.U32 R11, R11, 0x10, RZ ;  /* 0x000000100b0b7819 */ /* 0x000fca00000006ff */
[----:B------:R-:W-:Y:S01]  /*3c80*/  FADD.FTZ R13, R13, R11 ;  /* 0x0000000b0d0d7221 */ /* 0x000fe20000010000 */
[----:B------:R-:W-:Y:S06]  /*3c90*/  BRA `(.L_x_10010) ;  /* 0x0000000000187947 */ /* 0x000fec0003800000 */
.L_x_10008:
[----:B-----5:R-:W-:-:S04]  /*3ca0*/  PRMT R11, R31, 0x7632, R11 ;  /* 0x000076321f0b7816 */ /* 0x020fc8000000000b */
[----:B------:R-:W-:-:S05]  /*3cb0*/  SHF.L.U32 R11, R11, 0x10, RZ ;  /* 0x000000100b0b7819 */ /* 0x000fca00000006ff */
[--C-:B------:R-:W-:Y:S01]  /*3cc0*/  FADD.FTZ R13, R13, R11.reuse ;  /* 0x0000000b0d0d7221 */ /* 0x100fe20000010000 */
[----:B------:R-:W-:-:S04]  /*3cd0*/  @P2 PRMT R11, R27, 0x7632, R11 ;  /* 0x000076321b0b2816 */ /* 0x000fc8000000000b */
[----:B------:R-:W-:-:S05]  /*3ce0*/  @P2 SHF.L.U32 R11, R11, 0x10, RZ ;  /* 0x000000100b0b2819 */ /* 0x000fca00000006ff */
[----:B------:R-:W-:-:S07]  /*3cf0*/  @P2 FADD.FTZ R13, R13, R11 ;  /* 0x0000000b0d0d2221 */ /* 0x000fce0000010000 */
.L_x_10010:
[----:B------:R-:W-:-:S04]  /*3d00*/  F2FP.BF16.F32.PACK_AB R11, RZ, R13 ;  /* 0x0000000dff0b723e */ /* 0x000fc800000010ff */
[----:B------:R-:W-:-:S07]  /*3d10*/  PRMT R23, R23, 0x5410, R11 ;  /* 0x0000541017177816 */ /* 0x000fce000000000b */
.L_x_10011:
        /* <DEDUP_REMOVED lines=10> */
[----:B0-----:R-:W-:-:S05]  /*3dc0*/  MOV R14, 0x10 ;  /* 0x00000010000e7802 */ /* 0x001fca0000000f00 */
[----:B------:R-:W-:-:S05]  /*3dd0*/  IMAD.WIDE.U32 R14, R11, R14, UR8 ;  /* 0x000000080b0e7e25 */ /* 0x000fca000f8e000e */
[----:B------:R-:W2:Y:S02]  /*3de0*/  LDG.E.128 R184, desc[UR6][R14.64] ;  /* 0x000000060eb87981 */ /* 0x000ea4000c1e1d00 */
[C---:B--2---:R-:W-:Y:S01]  /*3df0*/  IMAD.U32 R12, R184.reuse, 0x10000, RZ ;  /* 0x00010000b80c7824 */ /* 0x044fe200078e00ff */
[----:B------:R-:W-:Y:S01]  /*3e00*/  PRMT R15, R184, 0x7632, R15 ;  /* 0x00007632b80f7816 */ /* 0x000fe2000000000f */
[----:B------:R-:W-:Y:S06]  /*3e10*/  @P3 BRA `(.L_x_10012) ;  /* 0x0000000000203947 */ /* 0x000fec0003800000 */
[----:B------:R-:W-:-:S04]  /*3e20*/  ISETP.NE.U32.AND P4, PT, RZ, UR20, PT ;  /* 0x00000014ff007c0c */ /* 0x000fc8000bf85070 */
[----:B------:R-:W-:-:S13]  /*3e30*/  ISETP.NE.AND.EX P4, PT, RZ, UR21, PT, P4 ;  /* 0x00000015ff007c0c */ /* 0x000fda000bf85340 */
[----:B------:R-:W-:Y:S05]  /*3e40*/  @P4 BRA `(.L_x_10013) ;  /* 0x0000000000084947 */ /* 0x000fea0003800000 */
[----:B------:R-:W-:Y:S05]  /*3e50*/  @P0 BRA `(.L_x_10014) ;  /* 0x0000000000200947 */ /* 0x000fea0003800000 */
[----:B------:R-:W-:Y:S05]  /*3e60*/  BRA `(.L_x_10015) ;  /* 0x0000000000247947 */ /* 0x000fea0003800000 */
.L_x_10013:
[----:B-----5:R-:W-:-:S05]  /*3e70*/  SHF.L.U32 R14, R24, 0x10, RZ ;  /* 0x00000010180e7819 */ /* 0x020fca00000006ff */
[----:B------:R-:W-:Y:S01]  /*3e80*/  FADD.FTZ R12, R14, R12 ;  /* 0x0000000c0e0c7221 */ /* 0x000fe20000010000 */
[----:B------:R-:W-:Y:S06]  /*3e90*/  BRA `(.L_x_10014) ;  /* 0x0000000000107947 */ /* 0x000fec0003800000 */
.L_x_10012:
[----:B-----5:R-:W-:-:S05]  /*3ea0*/  SHF.L.U32 R14, R28, 0x10, RZ ;  /* 0x000000101c0e7819 */ /* 0x020fca00000006ff */
[----:B------:R-:W-:Y:S01]  /*3eb0*/  FADD.FTZ R12, R14, R12 ;  /* 0x0000000c0e0c7221 */ /* 0x000fe20000010000 */
[----:B------:R-:W-:-:S05]  /*3ec0*/  @P2 SHF.L.U32 R14, R24, 0x10, RZ ;  /* 0x00000010180e2819 */ /* 0x000fca00000006ff */
[----:B------:R-:W-:-:S07]  /*3ed0*/  @P2 FADD.FTZ R12, R14, R12 ;  /* 0x0000000c0e0c2221 */ /* 0x000fce0000010000 */
.L_x_10014:
[----:B------:R-:W-:-:S04]  /*3ee0*/  F2FP.BF16.F32.PACK_AB R14, RZ, R12 ;  /* 0x0000000cff0e723e */ /* 0x000fc800000010ff */
[----:B------:R-:W-:-:S07]  /*3ef0*/  PRMT R20, R14, 0x7610, R20 ;  /* 0x000076100e147816 */ /* 0x000fce0000000014 */
.L_x_10015:
[----:B------:R-:W-:Y:S01]  /*3f00*/  SHF.L.U32 R15, R15, 0x10, RZ ;  /* 0x000000100f0f7819 */ /* 0x000fe200000006ff */
[----:B------:R-:W-:Y:S06]  /*3f10*/  @P3 BRA `(.L_x_10016) ;  /* 0x0000000000243947 */ /* 0x000fec0003800000 */
[----:B------:R-:W-:-:S04]  /*3f20*/  ISETP.NE.U32.AND P4, PT, RZ, UR20, PT ;  /* 0x00000014ff007c0c */ /* 0x000fc8000bf85070 */
[----:B------:R-:W-:-:S13]  /*3f30*/  ISETP.NE.AND.EX P4, PT, RZ, UR21, PT, P4 ;  /* 0x00000015ff007c0c */ /* 0x000fda000bf85340 */
[----:B------:R-:W-:Y:S05]  /*3f40*/  @P4 BRA `(.L_x_10017) ;  /* 0x0000000000084947 */ /* 0x000fea0003800000 */
[----:B------:R-:W-:Y:S05]  /*3f50*/  @P0 BRA `(.L_x_10018) ;  /* 0x00000000002c0947 */ /* 0x000fea0003800000 */
[----:B------:R-:W-:Y:S05]  /*3f60*/  BRA `(.L_x_10019) ;  /* 0x0000000000307947 */ /* 0x000fea0003800000 */
.L_x_10017:
[----:B-----5:R-:W-:-:S04]  /*3f70*/  PRMT R14, R24, 0x7632, R14 ;  /* 0x00007632180e7816 */ /* 0x020fc8000000000e */
[----:B------:R-:W-:-:S05]  /*3f80*/  SHF.L.U32 R14, R14, 0x10, RZ ;  /* 0x000000100e0e7819 */ /* 0x000fca00000006ff */
[----:B------:R-:W-:Y:S01]  /*3f90*/  FADD.FTZ R15, R15, R14 ;  /* 0x0000000e0f0f7221 */ /* 0x000fe20000010000 */
[----:B------:R-:W-:Y:S06]  /*3fa0*/  BRA `(.L_x_10018) ;  /* 0x0000000000187947 */ /* 0x000fec0003800000 */
.L_x_10016:
[----:B-----5:R-:W-:-:S04]  /*3fb0*/  PRMT R14, R28, 0x7632, R14 ;  /* 0x000076321c0e7816 */ /* 0x020fc8000000000e */
[----:B------:R-:W-:-:S05]  /*3fc0*/  SHF.L.U32 R14, R14, 0x10, RZ ;  /* 0x000000100e0e7819 */ /* 0x000fca00000006ff */
[--C-:B------:R-:W-:Y:S01]  /*3fd0*/  FADD.FTZ R15, R15, R14.reuse ;  /* 0x0000000e0f0f7221 */ /* 0x100fe20000010000 */
[----:B------:R-:W-:-:S04]  /*3fe0*/  @P2 PRMT R14, R24, 0x7632, R14 ;  /* 0x00007632180e2816 */ /* 0x000fc8000000000e */
[----:B------:R-:W-:-:S05]  /*3ff0*/  @P2 SHF.L.U32 R14, R14, 0x10, RZ ;  /* 0x000000100e0e2819 */ /* 0x000fca00000006ff */
[----:B------:R-:W-:-:S07]  /*4000*/  @P2 FADD.FTZ R15, R15, R14 ;  /* 0x0000000e0f0f2221 */ /* 0x000fce0000010000 */
.L_x_10018:
[----:B------:R-:W-:-:S04]  /*4010*/  F2FP.BF16.F32.PACK_AB R14, RZ, R15 ;  /* 0x0000000fff0e723e */ /* 0x000fc800000010ff */
[----:B------:R-:W-:-:S07]  /*4020*/  PRMT R20, R20, 0x5410, R14 ;  /* 0x0000541014147816 */ /* 0x000fce000000000e */
.L_x_10019:
        /* <DEDUP_REMOVED lines=8> */
.L_x_10021:
[----:B-----5:R-:W-:-:S05]  /*40b0*/  SHF.L.U32 R17, R25, 0x10, RZ ;  /* 0x0000001019117819 */ /* 0x020fca00000006ff */
[----:B------:R-:W-:Y:S01]  /*40c0*/  FADD.FTZ R14, R17, R14 ;  /* 0x0000000e110e7221 */ /* 0x000fe20000010000 */
[----:B------:R-:W-:Y:S06]  /*40d0*/  BRA `(.L_x_10022) ;  /* 0x0000000000107947 */ /* 0x000fec0003800000 */
.L_x_10020:
[----:B-----5:R-:W-:-:S05]  /*40e0*/  SHF.L.U32 R17, R29, 0x10, RZ ;  /* 0x000000101d117819 */ /* 0x020fca00000006ff */
[----:B------:R-:W-:Y:S01]  /*40f0*/  FADD.FTZ R14, R17, R14 ;  /* 0x0000000e110e7221 */ /* 0x000fe20000010000 */
[----:B------:R-:W-:-:S04]  /*4100*/  @P2 IMAD.U32 R17, R25, 0x10000, RZ ;  /* 0x0001000019112824 */ /* 0x000fc800078e00ff */
[----:B------:R-:W-:-:S07]  /*4110*/  @P2 FADD.FTZ R14, R17, R14 ;  /* 0x0000000e110e2221 */ /* 0x000fce0000010000 */
.L_x_10022:
[----:B------:R-:W-:-:S04]  /*4120*/  F2FP.BF16.F32.PACK_AB R17, RZ, R14 ;  /* 0x0000000eff11723e */ /* 0x000fc800000010ff */
[----:B------:R-:W-:-:S07]  /*4130*/  PRMT R21, R17, 0x7610, R21 ;  /* 0x0000761011157816 */ /* 0x000fce0000000015 */
.L_x_10023:
[----:B------:R-:W-:Y:S01]  /*4140*/  SHF.L.U32 R16, R16, 0x10, RZ ;  /* 0x0000001010107819 */ /* 0x000fe200000006ff */
[----:B------:R-:W-:Y:S06]  /*4150*/  @P3 BRA `(.L_x_10024) ;  /* 0x0000000000243947 */ /* 0x000fec0003800000 */
[----:B------:R-:W-:-:S04]  /*4160*/  ISETP.NE.U32.AND P4, PT, RZ, UR20, PT ;  /* 0x00000014ff007c0c */ /* 0x000fc8000bf85070 */
[----:B------:R-:W-:-:S13]  /*4170*/  ISETP.NE.AND.EX P4, PT, RZ, UR21, PT, P4 ;  /* 0x00000015ff007c0c */ /* 0x000fda000bf85340 */
[----:B------:R-:W-:Y:S05]  /*4180*/  @P4 BRA `(.L_x_10025) ;  /* 0x0000000000084947 */ /* 0x000fea0003800000 */
[----:B------:R-:W-:Y:S05]  /*4190*/  @P0 BRA `(.L_x_10026) ;  /* 0x00000000002c0947 */ /* 0x000fea0003800000 */
[----:B------:R-:W-:Y:S05]  /*41a0*/  BRA `(.L_x_10027) ;  /* 0x0000000000307947 */ /* 0x000fea0003800000 */
.L_x_10025:
[----:B-----5:R-:W-:-:S04]  /*41b0*/  PRMT R17, R25, 0x7632, R17 ;  /* 0x0000763219117816 */ /* 0x020fc80000000011 */
[----:B------:R-:W-:-:S05]  /*41c0*/  SHF.L.U32 R17, R17, 0x10, RZ ;  /* 0x0000001011117819 */ /* 0x000fca00000006ff */
[----:B------:R-:W-:Y:S01]  /*41d0*/  FADD.FTZ R16, R16, R17 ;  /* 0x0000001110107221 */ /* 0x000fe20000010000 */
[----:B------:R-:W-:Y:S06]  /*41e0*/  BRA `(.L_x_10026) ;  /* 0x0000000000187947 */ /* 0x000fec0003800000 */
.L_x_10024:
[----:B-----5:R-:W-:-:S04]  /*41f0*/  PRMT R17, R29, 0x7632, R17 ;  /* 0x000076321d117816 */ /* 0x020fc80000000011 */
[----:B------:R-:W-:-:S05]  /*4200*/  SHF.L.U32 R17, R17, 0x10, RZ ;  /* 0x0000001011117819 */ /* 0x000fca00000006ff */
[--C-:B------:R-:W-:Y:S01]  /*4210*/  FADD.FTZ R16, R16, R17.reuse ;  /* 0x0000001110107221 */ /* 0x100fe20000010000 */
[----:B------:R-:W-:-:S04]  /*4220*/  @P2 PRMT R17, R25, 0x7632, R17 ;  /* 0x0000763219112816 */ /* 0x000fc80000000011 */
[----:B------:R-:W-:-:S05]  /*4230*/  @P2 SHF.L.U32 R17, R17, 0x10, RZ ;  /* 0x0000001011112819 */ /* 0x000fca00000006ff */
[----:B------:R-:W-:-:S07]  /*4240*/  @P2 FADD.FTZ R16, R16, R17 ;  /* 0x0000001110102221 */ /* 0x000fce0000010000 */
.L_x_10026:
[----:B------:R-:W-:-:S04]  /*4250*/  F2FP.BF16.F32.PACK_AB R17, RZ, R16 ;  /* 0x00000010ff11723e */ /* 0x000fc800000010ff */
[----:B------:R-:W-:-:S07]  /*4260*/  PRMT R21, R21, 0x5410, R17 ;  /* 0x0000541015157816 */ /* 0x000fce0000000011 */
.L_x_10027:
        /* <DEDUP_REMOVED lines=8> */
.L_x_10029:
[----:B-----5:R-:W-:-:S05]  /*42f0*/  SHF.L.U32 R18, R26, 0x10, RZ ;  /* 0x000000101a127819 */ /* 0x020fca00000006ff */
[----:B------:R-:W-:Y:S01]  /*4300*/  FADD.FTZ R17, R18, R17 ;  /* 0x0000001112117221 */ /* 0x000fe20000010000 */
[----:B------:R-:W-:Y:S06]  /*4310*/  BRA `(.L_x_10030) ;  /* 0x0000000000107947 */ /* 0x000fec0003800000 */
.L_x_10028:
[----:B-----5:R-:W-:-:S05]  /*4320*/  SHF.L.U32 R18, R30, 0x10, RZ ;  /* 0x000000101e127819 */ /* 0x020fca00000006ff */
[----:B------:R-:W-:Y:S01]  /*4330*/  FADD.FTZ R17, R18, R17 ;  /* 0x0000001112117221 */ /* 0x000fe20000010000 */
[----:B------:R-:W-:-:S05]  /*4340*/  @P2 SHF.L.U32 R18, R26, 0x10, RZ ;  /* 0x000000101a122819 */ /* 0x000fca00000006ff */
[----:B------:R-:W-:-:S07]  /*4350*/  @P2 FADD.FTZ R17, R18, R17 ;  /* 0x0000001112112221 */ /* 0x000fce0000010000 */
.L_x_10030:
[----:B------:R-:W-:-:S04]  /*4360*/  F2FP.BF16.F32.PACK_AB R18, RZ, R17 ;  /* 0x00000011ff12723e */ /* 0x000fc800000010ff */
[----:B------:R-:W-:-:S07]  /*4370*/  PRMT R22, R18, 0x7610, R22 ;  /* 0x0000761012167816 */ /* 0x000fce0000000016 */
.L_x_10031:
[----:B------:R-:W-:Y:S01]  /*4380*/  SHF.L.U32 R18, R19, 0x10, RZ ;  /* 0x0000001013127819 */ /* 0x000fe200000006ff */
[----:B------:R-:W-:Y:S06]  /*4390*/  @P3 BRA `(.L_x_10032) ;  /* 0x0000000000243947 */ /* 0x000fec0003800000 */
[----:B------:R-:W-:-:S04]  /*43a0*/  ISETP.NE.U32.AND P4, PT, RZ, UR20, PT ;  /* 0x00000014ff007c0c */ /* 0x000fc8000bf85070 */
[----:B------:R-:W-:-:S13]  /*43b0*/  ISETP.NE.AND.EX P4, PT, RZ, UR21, PT, P4 ;  /* 0x00000015ff007c0c */ /* 0x000fda000bf85340 */
[----:B------:R-:W-:Y:S05]  /*43c0*/  @P4 BRA `(.L_x_10033) ;  /* 0x0000000000084947 */ /* 0x000fea0003800000 */
[----:B------:R-:W-:Y:S05]  /*43d0*/  @P0 BRA `(.L_x_10034) ;  /* 0x00000000002c0947 */ /* 0x000fea0003800000 */
[----:B------:R-:W-:Y:S05]  /*43e0*/  BRA `(.L_x_10035) ;  /* 0x0000000000307947 */ /* 0x000fea0003800000 */
.L_x_10033:
[----:B-----5:R-:W-:-:S04]  /*43f0*/  PRMT R19, R26, 0x7632, R19 ;  /* 0x000076321a137816 */ /* 0x020fc80000000013 */
[----:B------:R-:W-:-:S05]  /*4400*/  SHF.L.U32 R19, R19, 0x10, RZ ;  /* 0x0000001013137819 */ /* 0x000fca00000006ff */
[----:B------:R-:W-:Y:S01]  /*4410*/  FADD.FTZ R18, R18, R19 ;  /* 0x0000001312127221 */ /* 0x000fe20000010000 */
[----:B------:R-:W-:Y:S06]  /*4420*/  BRA `(.L_x_10034) ;  /* 0x0000000000187947 */ /* 0x000fec0003800000 */
.L_x_10032:
[----:B-----5:R-:W-:-:S05]  /*4430*/  PRMT R19, R30, 0x7632, R19 ;  /* 0x000076321e137816 */ /* 0x020fca0000000013 */
[----:B------:R-:W-:-:S04]  /*4440*/  IMAD.U32 R19, R19, 0x10000, RZ ;  /* 0x0001000013137824 */ /* 0x000fc800078e00ff */
[--C-:B------:R-:W-:Y:S01]  /*4450*/  FADD.FTZ R18, R18, R19.reuse ;  /* 0x0000001312127221 */ /* 0x100fe20000010000 */
[----:B------:R-:W-:-:S04]  /*4460*/  @P2 PRMT R19, R26, 0x7632, R19 ;  /* 0x000076321a132816 */ /* 0x000fc80000000013 */
[----:B------:R-:W-:-:S05]  /*4470*/  @P2 SHF.L.U32 R19, R19, 0x10, RZ ;  /* 0x0000001013132819 */ /* 0x000fca00000006ff */
[----:B------:R-:W-:-:S07]  /*4480*/  @P2 FADD.FTZ R18, R18, R19 ;  /* 0x0000001312122221 */ /* 0x000fce0000010000 */
.L_x_10034:
[----:B------:R-:W-:-:S04]  /*4490*/  F2FP.BF16.F32.PACK_AB R19, RZ, R18 ;  /* 0x00000012ff13723e */ /* 0x000fc800000010ff */
[----:B------:R-:W-:-:S07]  /*44a0*/  PRMT R22, R22, 0x5410, R19 ;  /* 0x0000541016167816 */ /* 0x000fce0000000013 */
.L_x_10035:
        /* <DEDUP_REMOVED lines=8> */
.L_x_10037:
[----:B-----5:R-:W-:-:S05]  /*4530*/  SHF.L.U32 R184, R27, 0x10, RZ ;  /* 0x000000101bb87819 */ /* 0x020fca00000006ff */
[----:B------:R-:W-:Y:S01]  /*4540*/  FADD.FTZ R19, R184, R19 ;  /* 0x00000013b8137221 */ /* 0x000fe20000010000 */
[----:B------:R-:W-:Y:S06]  /*4550*/  BRA `(.L_x_10038) ;  /* 0x0000000000107947 */ /* 0x000fec0003800000 */
.L_x_10036:
[----:B-----5:R-:W-:-:S05]  /*4560*/  SHF.L.U32 R184, R31, 0x10, RZ ;  /* 0x000000101fb87819 */ /* 0x020fca00000006ff */
[----:B------:R-:W-:Y:S01]  /*4570*/  FADD.FTZ R19, R184, R19 ;  /* 0x00000013b8137221 */ /* 0x000fe20000010000 */
[----:B------:R-:W-:-:S05]  /*4580*/  @P2 SHF.L.U32 R184, R27, 0x10, RZ ;  /* 0x000000101bb82819 */ /* 0x000fca00000006ff */
[----:B------:R-:W-:-:S07]  /*4590*/  @P2 FADD.FTZ R19, R184, R19 ;  /* 0x00000013b8132221 */ /* 0x000fce0000010000 */
.L_x_10038:
[----:B------:R-:W-:-:S04]  /*45a0*/  F2FP.BF16.F32.PACK_AB R184, RZ, R19 ;  /* 0x00000013ffb8723e */ /* 0x000fc800000010ff */
[----:B------:R-:W-:-:S07]  /*45b0*/  PRMT R23, R184, 0x7610, R23 ;  /* 0x00007610b8177816 */ /* 0x000fce0000000017 */
.L_x_10039:
[----:B------:R-:W-:Y:S01]  /*45c0*/  SHF.L.U32 R192, R187, 0x10, RZ ;  /* 0x00000010bbc07819 */ /* 0x000fe200000006ff */
[----:B------:R-:W-:Y:S06]  /*45d0*/  @P3 BRA `(.L_x_10040) ;  /* 0x0000000000243947 */ /* 0x000fec0003800000 */
[----:B------:R-:W-:-:S04]  /*45e0*/  ISETP.NE.U32.AND P4, PT, RZ, UR20, PT ;  /* 0x00000014ff007c0c */ /* 0x000fc8000bf85070 */
[----:B------:R-:W-:-:S13]  /*45f0*/  ISETP.NE.AND.EX P4, PT, RZ, UR21, PT, P4 ;  /* 0x00000015ff007c0c */ /* 0x000fda000bf85340 */
[----:B------:R-:W-:Y:S05]  /*4600*/  @P4 BRA `(.L_x_10041) ;  /* 0x0000000000084947 */ /* 0x000fea0003800000 */
[----:B------:R-:W-:Y:S05]  /*4610*/  @P0 BRA `(.L_x_10042) ;  /* 0x00000000002c0947 */ /* 0x000fea0003800000 */
[----:B------:R-:W-:Y:S05]  /*4620*/  BRA `(.L_x_10043) ;  /* 0x0000000000307947 */ /* 0x000fea0003800000 */
.L_x_10041:
[----:B-----5:R-:W-:-:S04]  /*4630*/  PRMT R184, R27, 0x7632, R184 ;  /* 0x000076321bb87816 */ /* 0x020fc800000000b8 */
[----:B------:R-:W-:-:S05]  /*4640*/  SHF.L.U32 R184, R184, 0x10, RZ ;  /* 0x00000010b8b87819 */ /* 0x000fca00000006ff */
[----:B------:R-:W-:Y:S01]  /*4650*/  FADD.FTZ R192, R192, R184 ;  /* 0x000000b8c0c07221 */ /* 0x000fe20000010000 */
[----:B------:R-:W-:Y:S06]  /*4660*/  BRA `(.L_x_10042) ;  /* 0x0000000000187947 */ /* 0x000fec0003800000 */
.L_x_10040:
[----:B-----5:R-:W-:-:S04]  /*4670*/  PRMT R184, R31, 0x7632, R184 ;  /* 0x000076321fb87816 */ /* 0x020fc800000000b8 */
[----:B------:R-:W-:-:S05]  /*4680*/  SHF.L.U32 R184, R184, 0x10, RZ ;  /* 0x00000010b8b87819 */ /* 0x000fca00000006ff */
[--C-:B------:R-:W-:Y:S01]  /*4690*/  FADD.FTZ R192, R192, R184.reuse ;  /* 0x000000b8c0c07221 */ /* 0x100fe20000010000 */
[----:B------:R-:W-:-:S04]  /*46a0*/  @P2 PRMT R184, R27, 0x7632, R184 ;  /* 0x000076321bb82816 */ /* 0x000fc800000000b8 */
[----:B------:R-:W-:-:S05]  /*46b0*/  @P2 SHF.L.U32 R184, R184, 0x10, RZ ;  /* 0x00000010b8b82819 */ /* 0x000fca00000006ff */
[----:B------:R-:W-:-:S07]  /*46c0*/  @P2 FADD.FTZ R192, R192, R184 ;  /* 0x000000b8c0c02221 */ /* 0x000fce0000010000 */
.L_x_10042:
[----:B------:R-:W-:-:S04]  /*46d0*/  F2FP.BF16.F32.PACK_AB R184, RZ, R192 ;  /* 0x000000c0ffb8723e */ /* 0x000fc800000010ff */
[----:B------:R-:W-:-:S07]  /*46e0*/  PRMT R23, R23, 0x5410, R184 ;  /* 0x0000541017177816 */ /* 0x000fce00000000b8 */
.L_x_10043:
        /* <DEDUP_REMOVED lines=10> */
[----:B0-----:R-:W-:-:S04]  /*4790*/  IMAD.MOV.U32 R184, RZ, RZ, 0x10 ;  /* 0x00000010ffb87424 */ /* 0x001fc800078e00ff */
[----:B------:R-:W-:-:S06]  /*47a0*/  IMAD.WIDE.U32 R184, R193, R184, UR8 ;  /* 0x00000008c1b87e25 */ /* 0x000fcc000f8e00b8 */
        /* <DEDUP_REMOVED lines=9> */
.L_x_10045:
[----:B-----5:R-:W-:-:S05]  /*4840*/  SHF.L.U32 R195, R24, 0x10, RZ ;  /* 0x0000001018c37819 */ /* 0x020fca00000006ff */
[----:B------:R-:W-:Y:S01]  /*4850*/  FADD.FTZ R194, R195, R194 ;  /* 0x000000c2c3c27221 */ /* 0x000fe20000010000 */
[----:B------:R-:W-:Y:S06]  /*4860*/  BRA `(.L_x_10046) ;  /* 0x0000000000107947 */ /* 0x000fec0003800000 */
.L_x_10044:
[----:B-----5:R-:W-:-:S05]  /*4870*/  SHF.L.U32 R195, R28, 0x10, RZ ;  /* 0x000000101cc37819 */ /* 0x020fca00000006ff */
[----:B------:R-:W-:Y:S01]  /*4880*/  FADD.FTZ R194, R195, R194 ;  /* 0x000000c2c3c27221 */ /* 0x000fe20000010000 */
[----:B------:R-:W-:-:S05]  /*4890*/  @P2 SHF.L.U32 R195, R24, 0x10, RZ ;  /* 0x0000001018c32819 */ /* 0x000fca00000006ff */
[----:B------:R-:W-:-:S07]  /*48a0*/  @P2 FADD.FTZ R194, R195, R194 ;  /* 0x000000c2c3c22221 */ /* 0x000fce0000010000 */
.L_x_10046:
[----:B------:R-:W-:-:S04]  /*48b0*/  F2FP.BF16.F32.PACK_AB R195, RZ, R194 ;  /* 0x000000c2ffc3723e */ /* 0x000fc800000010ff */
[----:B------:R-:W-:-:S07]  /*48c0*/  PRMT R20, R195, 0x7610, R20 ;  /* 0x00007610c3147816 */ /* 0x000fce0000000014 */
.L_x_10047:
[----:B------:R-:W-:Y:S01]  /*48d0*/  SHF.L.U32 R195, R184, 0x10, RZ ;  /* 0x00000010b8c37819 */ /* 0x000fe200000006ff */
[----:B------:R-:W-:Y:S06]  /*48e0*/  @P3 BRA `(.L_x_10048) ;  /* 0x0000000000243947 */ /* 0x000fec0003800000 */
[----:B------:R-:W-:-:S04]  /*48f0*/  ISETP.NE.U32.AND P4, PT, RZ, UR20, PT ;  /* 0x00000014ff007c0c */ /* 0x000fc8000bf85070 */
[----:B------:R-:W-:-:S13]  /*4900*/  ISETP.NE.AND.EX P4, PT, RZ, UR21, PT, P4 ;  /* 0x00000015ff007c0c */ /* 0x000fda000bf85340 */
[----:B------:R-:W-:Y:S05]  /*4910*/  @P4 BRA `(.L_x_10049) ;  /* 0x0000000000084947 */ /* 0x000fea0003800000 */
[----:B------:R-:W-:Y:S05]  /*4920*/  @P0 BRA `(.L_x_10050) ;  /* 0x00000000002c0947 */ /* 0x000fea0003800000 */
[----:B------:R-:W-:Y:S05]  /*4930*/  BRA `(.L_x_10051) ;  /* 0x0000000000307947 */ /* 0x000fea0003800000 */
.L_x_10049:
[----:B-----5:R-:W-:-:S04]  /*4940*/  PRMT R184, R24, 0x7632, R184 ;  /* 0x0000763218b87816 */ /* 0x020fc800000000b8 */
[----:B------:R-:W-:-:S05]  /*4950*/  SHF.L.U32 R184, R184, 0x10, RZ ;  /* 0x00000010b8b87819 */ /* 0x000fca00000006ff */
[----:B------:R-:W-:Y:S01]  /*4960*/  FADD.FTZ R195, R195, R184 ;  /* 0x000000b8c3c37221 */ /* 0x000fe20000010000 */
[----:B------:R-:W-:Y:S06]  /*4970*/  BRA `(.L_x_10050) ;  /* 0x0000000000187947 */ /* 0x000fec0003800000 */
.L_x_10048:
[----:B-----5:R-:W-:-:S04]  /*4980*/  PRMT R184, R28, 0x7632, R184 ;  /* 0x000076321cb87816 */ /* 0x020fc800000000b8 */
[----:B------:R-:W-:-:S05]  /*4990*/  SHF.L.U32 R184, R184, 0x10, RZ ;  /* 0x00000010b8b87819 */ /* 0x000fca00000006ff */
[--C-:B------:R-:W-:Y:S01]  /*49a0*/  FADD.FTZ R195, R195, R184.reuse ;  /* 0x000000b8c3c37221 */ /* 0x100fe20000010000 */
[----:B------:R-:W-:-:S04]  /*49b0*/  @P2 PRMT R184, R24, 0x7632, R184 ;  /* 0x0000763218b82816 */ /* 0x000fc800000000b8 */
[----:B------:R-:W-:-:S05]  /*49c0*/  @P2 SHF.L.U32 R184, R184, 0x10, RZ ;  /* 0x00000010b8b82819 */ /* 0x000fca00000006ff */
[----:B------:R-:W-:-:S07]  /*49d0*/  @P2 FADD.FTZ R195, R195, R184 ;  /* 0x000000b8c3c32221 */ /* 0x000fce0000010000 */
.L_x_10050:
[----:B------:R-:W-:-:S04]  /*49e0*/  F2FP.BF16.F32.PACK_AB R184, RZ, R195 ;  /* 0x000000c3ffb8723e */ /* 0x000fc800000010ff */
[----:B------:R-:W-:-:S07]  /*49f0*/  PRMT R20, R20, 0x5410, R184 ;  /* 0x0000541014147816 */ /* 0x000fce00000000b8 */
.L_x_10051:
        /* <DEDUP_REMOVED lines=8> */
.L_x_10053:
[----:B-----5:R-:W-:-:S05]  /*4a80*/  SHF.L.U32 R184, R25, 0x10, RZ ;  /* 0x0000001019b87819 */ /* 0x020fca00000006ff */
[----:B------:R-:W-:Y:S01]  /*4a90*/  FADD.FTZ R196, R184, R196 ;  /* 0x000000c4b8c47221 */ /* 0x000fe20000010000 */
[----:B------:R-:W-:Y:S06]  /*4aa0*/  BRA `(.L_x_10054) ;  /* 0x0000000000107947 */ /* 0x000fec0003800000 */
.L_x_10052:
[----:B-----5:R-:W-:-:S04]  /*4ab0*/  IMAD.U32 R184, R29, 0x10000, RZ ;  /* 0x000100001db87824 */ /* 0x020fc800078e00ff */
[----:B------:R-:W-:Y:S01]  /*4ac0*/  FADD.FTZ R196, R184, R196 ;  /* 0x000000c4b8c47221 */ /* 0x000fe20000010000 */
[----:B------:R-:W-:-:S05]  /*4ad0*/  @P2 SHF.L.U32 R184, R25, 0x10, RZ ;  /* 0x0000001019b82819 */ /* 0x000fca00000006ff */
[----:B------:R-:W-:-:S07]  /*4ae0*/  @P2 FADD.FTZ R196, R184, R196 ;  /* 0x000000c4b8c42221 */ /* 0x000fce0000010000 */
.L_x_10054:
[----:B------:R-:W-:-:S04]  /*4af0*/  F2FP.BF16.F32.PACK_AB R184, RZ, R196 ;  /* 0x000000c4ffb8723e */ /* 0x000fc800000010ff */
[----:B------:R-:W-:-:S07]  /*4b00*/  PRMT R21, R184, 0x7610, R21 ;  /* 0x00007610b8157816 */ /* 0x000fce0000000015 */
.L_x_10055:
[----:B------:R-:W-:Y:S01]  /*4b10*/  SHF.L.U32 R197, R185, 0x10, RZ ;  /* 0x00000010b9c57819 */ /* 0x000fe200000006ff */
[----:B------:R-:W-:Y:S06]  /*4b20*/  @P3 BRA `(.L_x_10056) ;  /* 0x0000000000243947 */ /* 0x000fec0003800000 */
[----:B------:R-:W-:-:S04]  /*4b30*/  ISETP.NE.U32.AND P4, PT, RZ, UR20, PT ;  /* 0x00000014ff007c0c */ /* 0x000fc8000bf85070 */
[----:B------:R-:W-:-:S13]  /*4b40*/  ISETP.NE.AND.EX P4, PT, RZ, UR21, PT, P4 ;  /* 0x00000015ff007c0c */ /* 0x000fda000bf85340 */
[----:B------:R-:W-:Y:S05]  /*4b50*/  @P4 BRA `(.L_x_10057) ;  /* 0x0000000000084947 */ /* 0x000fea0003800000 */
[----:B------:R-:W-:Y:S05]  /*4b60*/  @P0 BRA `(.L_x_10058) ;  /* 0x00000000002c0947 */ /* 0x000fea0003800000 */
[----:B------:R-:W-:Y:S05]  /*4b70*/  BRA `(.L_x_10059) ;  /* 0x0000000000307947 */ /* 0x000fea0003800000 */
.L_x_10057:
[----:B-----5:R-:W-:-:S04]  /*4b80*/  PRMT R184, R25, 0x7632, R184 ;  /* 0x0000763219b87816 */ /* 0x020fc800000000b8 */
[----:B------:R-:W-:-:S05]  /*4b90*/  SHF.L.U32 R184, R184, 0x10, RZ ;  /* 0x00000010b8b87819 */ /* 0x000fca00000006ff */
[----:B------:R-:W-:Y:S01]  /*4ba0*/  FADD.FTZ R197, R197, R184 ;  /* 0x000000b8c5c57221 */ /* 0x000fe20000010000 */
[----:B------:R-:W-:Y:S06]  /*4bb0*/  BRA `(.L_x_10058) ;  /* 0x0000000000187947 */ /* 0x000fec0003800000 */
.L_x_10056:
[----:B-----5:R-:W-:-:S04]  /*4bc0*/  PRMT R184, R29, 0x7632, R184 ;  /* 0x000076321db87816 */ /* 0x020fc800000000b8 */
[----:B------:R-:W-:-:S05]  /*4bd0*/  SHF.L.U32 R184, R184, 0x10, RZ ;  /* 0x00000010b8b87819 */ /* 0x000fca00000006ff */
[--C-:B------:R-:W-:Y:S01]  /*4be0*/  FADD.FTZ R197, R197, R184.reuse ;  /* 0x000000b8c5c57221 */ /* 0x100fe20000010000 */
[----:B------:R-:W-:-:S04]  /*4bf0*/  @P2 PRMT R184, R25, 0x7632, R184 ;  /* 0x0000763219b82816 */ /* 0x000fc800000000b8 */
[----:B------:R-:W-:-:S05]  /*4c00*/  @P2 SHF.L.U32 R184, R184, 0x10, RZ ;  /* 0x00000010b8b82819 */ /* 0x000fca00000006ff */
[----:B------:R-:W-:-:S07]  /*4c10*/  @P2 FADD.FTZ R197, R197, R184 ;  /* 0x000000b8c5c52221 */ /* 0x000fce0000010000 */
.L_x_10058:
[----:B------:R-:W-:-:S04]  /*4c20*/  F2FP.BF16.F32.PACK_AB R184, RZ, R197 ;  /* 0x000000c5ffb8723e */ /* 0x000fc800000010ff */
[----:B------:R-:W-:-:S07]  /*4c30*/  PRMT R21, R21, 0x5410, R184 ;  /* 0x0000541015157816 */ /* 0x000fce00000000b8 */
.L_x_10059:
        /* <DEDUP_REMOVED lines=8> */
.L_x_10061:
[----:B-----5:R-:W-:-:S05]  /*4cc0*/  SHF.L.U32 R184, R26, 0x10, RZ ;  /* 0x000000101ab87819 */ /* 0x020fca00000006ff */
[----:B------:R-:W-:Y:S01]  /*4cd0*/  FADD.FTZ R198, R184, R198 ;  /* 0x000000c6b8c67221 */ /* 0x000fe20000010000 */
[----:B------:R-:W-:Y:S06]  /*4ce0*/  BRA `(.L_x_10062) ;  /* 0x0000000000107947 */ /* 0x000fec0003800000 */
.L_x_10060:
[----:B-----5:R-:W-:-:S05]  /*4cf0*/  SHF.L.U32 R184, R30, 0x10, RZ ;  /* 0x000000101eb87819 */ /* 0x020fca00000006ff */
[----:B------:R-:W-:Y:S01]  /*4d00*/  FADD.FTZ R198, R184, R198 ;  /* 0x000000c6b8c67221 */ /* 0x000fe20000010000 */
[----:B------:R-:W-:-:S05]  /*4d10*/  @P2 SHF.L.U32 R184, R26, 0x10, RZ ;  /* 0x000000101ab82819 */ /* 0x000fca00000006ff */
[----:B------:R-:W-:-:S07]  /*4d20*/  @P2 FADD.FTZ R198, R184, R198 ;  /* 0x000000c6b8c62221 */ /* 0x000fce0000010000 */
.L_x_10062:
[----:B------:R-:W-:-:S04]  /*4d30*/  F2FP.BF16.F32.PACK_AB R184, RZ, R198 ;  /* 0x000000c6ffb8723e */ /* 0x000fc800000010ff */
[----:B------:R-:W-:-:S07]  /*4d40*/  PRMT R22, R184, 0x7610, R22 ;  /* 0x00007610b8167816 */ /* 0x000fce0000000016 */
.L_x_10063:
[----:B------:R-:W-:Y:S01]  /*4d50*/  SHF.L.U32 R199, R186, 0x10, RZ ;  /* 0x00000010bac77819 */ /* 0x000fe200000006ff */
[----:B------:R-:W-:Y:S06]  /*4d60*/  @P3 BRA `(.L_x_10064) ;  /* 0x0000000000243947 */ /* 0x000fec0003800000 */
[----:B------:R-:W-:-:S04]  /*4d70*/  ISETP.NE.U32.AND P4, PT, RZ, UR20, PT ;  /* 0x00000014ff007c0c */ /* 0x000fc8000bf85070 */
[----:B------:R-:W-:-:S13]  /*4d80*/  ISETP.NE.AND.EX P4, PT, RZ, UR21, PT, P4 ;  /* 0x00000015ff007c0c */ /* 0x000fda000bf85340 */
[----:B------:R-:W-:Y:S05]  /*4d90*/  @P4 BRA `(.L_x_10065) ;  /* 0x0000000000084947 */ /* 0x000fea0003800000 */
[----:B------:R-:W-:Y:S05]  /*4da0*/  @P0 BRA `(.L_x_10066) ;  /* 0x00000000002c0947 */ /* 0x000fea0003800000 */
[----:B------:R-:W-:Y:S05]  /*4db0*/  BRA `(.L_x_10067) ;  /* 0x0000000000307947 */ /* 0x000fea0003800000 */
.L_x_10065:
[----:B-----5:R-:W-:-:S05]  /*4dc0*/  PRMT R184, R26, 0x7632, R184 ;  /* 0x000076321ab87816 */ /* 0x020fca00000000b8 */
[----:B------:R-:W-:-:S04]  /*4dd0*/  IMAD.U32 R184, R184, 0x10000, RZ ;  /* 0x00010000b8b87824 */ /* 0x000fc800078e00ff */
[----:B------:R-:W-:Y:S01]  /*4de0*/  FADD.FTZ R199, R199, R184 ;  /* 0x000000b8c7c77221 */ /* 0x000fe20000010000 */
[----:B------:R-:W-:Y:S06]  /*4df0*/  BRA `(.L_x_10066) ;  /* 0x0000000000187947 */ /* 0x000fec0003800000 */
.L_x_10064:
[----:B-----5:R-:W-:-:S04]  /*4e00*/  PRMT R184, R30, 0x7632, R184 ;  /* 0x000076321eb87816 */ /* 0x020fc800000000b8 */
[----:B------:R-:W-:-:S05]  /*4e10*/  SHF.L.U32 R184, R184, 0x10, RZ ;  /* 0x00000010b8b87819 */ /* 0x000fca00000006ff */
[--C-:B------:R-:W-:Y:S01]  /*4e20*/  FADD.FTZ R199, R199, R184.reuse ;  /* 0x000000b8c7c77221 */ /* 0x100fe20000010000 */
[----:B------:R-:W-:-:S04]  /*4e30*/  @P2 PRMT R184, R26, 0x7632, R184 ;  /* 0x000076321ab82816 */ /* 0x000fc800000000b8 */
[----:B------:R-:W-:-:S05]  /*4e40*/  @P2 SHF.L.U32 R184, R184, 0x10, RZ ;  /* 0x00000010b8b82819 */ /* 0x000fca00000006ff */
[----:B------:R-:W-:-:S07]  /*4e50*/  @P2 FADD.FTZ R199, R199, R184 ;  /* 0x000000b8c7c72221 */ /* 0x000fce0000010000 */
.L_x_10066:
[----:B------:R-:W-:-:S04]  /*4e60*/  F2FP.BF16.F32.PACK_AB R184, RZ, R199 ;  /* 0x000000c7ffb8723e */ /* 0x000fc800000010ff */
[----:B------:R-:W-:-:S07]  /*4e70*/  PRMT R22, R22, 0x5410, R184 ;  /* 0x0000541016167816 */ /* 0x000fce00000000b8 */
.L_x_10067:
        /* <DEDUP_REMOVED lines=8> */
.L_x_10069:
[----:B-----5:R-:W-:-:S05]  /*4f00*/  SHF.L.U32 R184, R27, 0x10, RZ ;  /* 0x000000101bb87819 */ /* 0x020fca00000006ff */
[----:B------:R-:W-:Y:S01]  /*4f10*/  FADD.FTZ R200, R184, R200 ;  /* 0x000000c8b8c87221 */ /* 0x000fe20000010000 */
[----:B------:R-:W-:Y:S06]  /*4f20*/  BRA `(.L_x_10070) ;  /* 0x0000000000107947 */ /* 0x000fec0003800000 */
.L_x_10068:
[----:B-----5:R-:W-:-:S05]  /*4f30*/  SHF.L.U32 R184, R31, 0x10, RZ ;  /* 0x000000101fb87819 */ /* 0x020fca00000006ff */
[----:B------:R-:W-:Y:S01]  /*4f40*/  FADD.FTZ R200, R184, R200 ;  /* 0x000000c8b8c87221 */ /* 0x000fe20000010000 */
[----:B------:R-:W-:-:S05]  /*4f50*/  @P2 SHF.L.U32 R184, R27, 0x10, RZ ;  /* 0x000000101bb82819 */ /* 0x000fca00000006ff */
[----:B------:R-:W-:-:S07]  /*4f60*/  @P2 FADD.FTZ R200, R184, R200 ;  /* 0x000000c8b8c82221 */ /* 0x000fce0000010000 */
.L_x_10070:
[----:B------:R-:W-:-:S04]  /*4f70*/  F2FP.BF16.F32.PACK_AB R184, RZ, R200 ;  /* 0x000000c8ffb8723e */ /* 0x000fc800000010ff */
[----:B------:R-:W-:-:S07]  /*4f80*/  PRMT R23, R184, 0x7610, R23 ;  /* 0x00007610b8177816 */ /* 0x000fce0000000017 */
.L_x_10071:
[----:B------:R-:W-:Y:S01]  /*4f90*/  SHF.L.U32 R206, R187, 0x10, RZ ;  /* 0x00000010bbce7819 */ /* 0x000fe200000006ff */
[----:B------:R-:W-:Y:S06]  /*4fa0*/  @P3 BRA `(.L_x_10072) ;  /* 0x0000000000243947 */ /* 0x000fec0003800000 */
[----:B------:R-:W-:-:S04]  /*4fb0*/  ISETP.NE.U32.AND P2, PT, RZ, UR20, PT ;  /* 0x00000014ff007c0c */ /* 0x000fc8000bf45070 */
[----:B------:R-:W-:-:S13]  /*4fc0*/  ISETP.NE.AND.EX P2, PT, RZ, UR21, PT, P2 ;  /* 0x00000015ff007c0c */ /* 0x000fda000bf45320 */
[----:B------:R-:W-:Y:S05]  /*4fd0*/  @P2 BRA `(.L_x_10073) ;  /* 0x0000000000082947 */ /* 0x000fea0003800000 */
[----:B------:R-:W-:Y:S05]  /*4fe0*/  @P0 BRA `(.L_x_10074) ;  /* 0x00000000002c0947 */ /* 0x000fea0003800000 */
[----:B------:R-:W-:Y:S05]  /*4ff0*/  BRA `(.L_x_10075) ;  /* 0x0000000000307947 */ /* 0x000fea0003800000 */
.L_x_10073:
[----:B-----5:R-:W-:-:S04]  /*5000*/  PRMT R184, R27, 0x7632, R184 ;  /* 0x000076321bb87816 */ /* 0x020fc800000000b8 */
[----:B------:R-:W-:-:S05]  /*5010*/  SHF.L.U32 R184, R184, 0x10, RZ ;  /* 0x00000010b8b87819 */ /* 0x000fca00000006ff */
[----:B------:R-:W-:Y:S01]  /*5020*/  FADD.FTZ R206, R206, R184 ;  /* 0x000000b8cece7221 */ /* 0x000fe20000010000 */
[----:B------:R-:W-:Y:S06]  /*5030*/  BRA `(.L_x_10074) ;  /* 0x0000000000187947 */ /* 0x000fec0003800000 */
.L_x_10072:
[----:B-----5:R-:W-:-:S04]  /*5040*/  PRMT R184, R31, 0x7632, R184 ;  /* 0x000076321fb87816 */ /* 0x020fc800000000b8 */
[----:B------:R-:W-:-:S05]  /*5050*/  SHF.L.U32 R184, R184, 0x10, RZ ;  /* 0x00000010b8b87819 */ /* 0x000fca00000006ff */
[--C-:B------:R-:W-:Y:S01]  /*5060*/  FADD.FTZ R206, R206, R184.reuse ;  /* 0x000000b8cece7221 */ /* 0x100fe20000010000 */
[----:B------:R-:W-:-:S04]  /*5070*/  @P2 PRMT R184, R27, 0x7632, R184 ;  /* 0x000076321bb82816 */ /* 0x000fc800000000b8 */
[----:B------:R-:W-:-:S05]  /*5080*/  @P2 SHF.L.U32 R184, R184, 0x10, RZ ;  /* 0x00000010b8b82819 */ /* 0x000fca00000006ff */
[----:B------:R-:W-:-:S07]  /*5090*/  @P2 FADD.FTZ R206, R206, R184 ;  /* 0x000000b8cece2221 */ /* 0x000fce0000010000 */
.L_x_10074:
[----:B------:R-:W-:-:S04]  /*50a0*/  F2FP.BF16.F32.PACK_AB R184, RZ, R206 ;  /* 0x000000ceffb8723e */ /* 0x000fc800000010ff */
[----:B------:R-:W-:-:S07]  /*50b0*/  PRMT R23, R23, 0x5410, R184 ;  /* 0x0000541017177816 */ /* 0x000fce00000000b8 */
.L_x_10075:
[----:B------:R-:W0:Y:S01]  /*50c0*/  @P0 LDC.64 R184, c[0x0][0x238] ;  /* 0x00008e00ffb80b82 */ /* 0x000e220000000a00 */
[----:B------:R-:W1:Y:S01]  /*50d0*/  S2R R187, SR_TID.X ;  /* 0x0000000000bb7919 */ /* 0x000e620000002100 */
[----:B------:R-:W-:Y:S01]  /*50e0*/  LOP3.LUT P2, RZ, R233, 0xff, RZ, 0xc0, !PT ;  /* 0x000000ffe9ff7812 */ /* 0x000fe2000784c0ff */
[----:B------:R-:W-:Y:S01]  /*50f0*/  UMOV UR4, 0xffffffff ;  /* 0xffffffff00047882 */ /* 0x000fe20000000000 */
[----:B0-----:R-:W-:-:S05]  /*5100*/  @P0 IMAD.WIDE.U32 R184, R193, 0x10, R184 ;  /* 0x00000010c1b80825 */ /* 0x001fca00078e00b8 */
[----:B------:R0:W-:Y:S01]  /*5110*/  @P0 STG.E.128 desc[UR6][R184.64], R20 ;  /* 0x00000014b8000986 */ /* 0x0001e2000c101d06 */
[----:B-1----:R-:W-:Y:S02]  /*5120*/  SHF.R.U32.HI R186, RZ, 0x5, R187 ;  /* 0x00000005ffba7819 */ /* 0x002fe400000116bb */
[----:B------:R-:W-:Y:S02]  /*5130*/  LOP3.LUT P3, RZ, R187, 0x1f, RZ, 0xc0, !PT ;  /* 0x0000001fbbff7812 */ /* 0x000fe4000786c0ff */
[----:B------:R-:W-:-:S05]  /*5140*/  LOP3.LUT R186, R186, 0x7fffffc, RZ, 0xc0, !PT ;  /* 0x07fffffcbaba7812 */ /* 0x000fca00078ec0ff */
[----:B------:R-:W-:Y:S02]  /*5150*/  @!P2 VIADD R186, R186, 0x4 ;  /* 0x00000004babaa836 */ /* 0x000fe40000000000 */
        /* <DEDUP_REMOVED lines=189> */
.L_x_10088:
[----:B------:R-:W2:Y:S01]  /*5d30*/  S2R R187, SR_TID.X ;  /* 0x0000000000bb7919 */ /* 0x000ea20000002100 */
[----:B-1----:R-:W-:Y:S01]  /*5d40*/  FADD.FTZ R185, R234, R185 ;  /* 0x000000b9eab97221 */ /* 0x002fe20000010000 */
[----:B------:R-:W-:Y:S05]  /*5d50*/  WARPSYNC.ALL ;  /* 0x0000000000007948 */ /* 0x000fea0003800000 */
[----:B------:R-:W1:Y:S01]  /*5d60*/  S2R R235, SR_TID.X ;  /* 0x0000000000eb7919 */ /* 0x000e620000002100 */
[----:B--2---:R-:W-:Y:S02]  /*5d70*/  SHF.R.U32.HI R233, RZ, 0x5, R187 ;  /* 0x00000005ffe97819 */ /* 0x004fe400000116bb */
[----:B------:R-:W2:Y:S02]  /*5d80*/  @!P3 S2R R187, SR_CgaCtaId ;  /* 0x0000000000bbb919 */ /* 0x000ea40000008800 */
[----:B0-----:R-:W-:-:S02]  /*5d90*/  LOP3.LUT R234, R233, 0x3, RZ, 0xc0, !PT ;  /* 0x00000003e9ea7812 */ /* 0x001fc400078ec0ff */
[----:B------:R-:W-:-:S04]  /*5da0*/  @!P3 MOV R233, 0x400 ;  /* 0x0000040000e9b802 */ /* 0x000fc80000000f00 */
[----:B--2---:R-:W-:Y:S02]  /*5db0*/  @!P3 LEA R187, R187, R233, 0x18 ;  /* 0x000000e9bbbbb211 */ /* 0x004fe400078ec0ff */
[----:B------:R-:W-:-:S04]  /*5dc0*/  @!P3 IADD3 R233, R186, R234, RZ ;  /* 0x000000eabae9b210 */ /* 0x000fc80007ffe0ff */
[----:B------:R-:W-:-:S05]  /*5dd0*/  @!P3 LEA R187, R233, R187, 0x3 ;  /* 0x000000bbe9bbb211 */ /* 0x000fca00078e18ff */
[----:B------:R0:W-:Y:S01]  /*5de0*/  @!P3 STS.64 [R187], R184 ;  /* 0x000000b8bb00b388 */ /* 0x0001e20000000a00 */
[----:B------:R-:W-:Y:S01]  /*5df0*/  BAR.SYNC.DEFER_BLOCKING 0x0 ;  /* 0x0000000000007b1d */ /* 0x000fe20000010000 */
[----:B-1----:R-:W-:Y:S02]  /*5e00*/  LOP3.LUT P3, RZ, R234, 0x1f, R235, 0xf8, !PT ;  /* 0x0000001feaff7812 */ /* 0x002fe4000786f8eb */
        /* <DEDUP_REMOVED lines=9> */
[----:B0-----:R-:W-:-:S06]  /*5ea0*/  HFMA2.MMA R186, -RZ, RZ, 0, 0 ;  /* 0x00000000ffba7435 */ /* 0x001fcc00000001ff */
[----:B------:R-:W-:-:S05]  /*5eb0*/  @!P4 MOV R186, 0x700 ;  /* 0x0000070000bac802 */ /* 0x000fca0000000f00 */
[----:B------:R-:W0:Y:S04]  /*5ec0*/  SHFL.DOWN PT, R233, R186, 0x2, 0x1f ;  /* 0x08401f00bae97f89 */ /* 0x000e2800000e0000 */
[----:B-1----:R-:W1:Y:S01]  /*5ed0*/  SHFL.DOWN PT, R187, R184, 0x2, 0x1f ;  /* 0x08401f00b8bb7f89 */ /* 0x002e6200000e0000 */
[----:B0-----:R-:W-:Y:S02]  /*5ee0*/  IADD3 R235, R233, R186, RZ ;  /* 0x000000bae9eb7210 */ /* 0x001fe40007ffe0ff */
[----:B------:R-:W-:Y:S01]  /*5ef0*/  I2FP.F32.S32 R233, R233 ;  /* 0x000000e900e97245 */ /* 0x000fe20000201400 */
[----:B-1----:R-:W-:-:S04]  /*5f00*/  FADD.FTZ R234, -R187, R184 ;  /* 0x000000b8bbea7221 */ /* 0x002fc80000010100 */
[----:B------:R-:W-:Y:S01]  /*5f10*/  FMUL.FTZ R252, R234, R234 ;  /* 0x000000eaeafc7220 */ /* 0x000fe20000410000 */
[----:B------:R-:W-:-:S05]  /*5f20*/  I2FP.F32.S32 R234, R186 ;  /* 0x000000ba00ea7245 */ /* 0x000fca0000201400 */
[----:B------:R-:W-:Y:S01]  /*5f30*/  FMUL.FTZ R186, R252, R234 ;  /* 0x000000eafcba7220 */ /* 0x000fe20000410000 */
[----:B------:R-:W-:-:S05]  /*5f40*/  MOV R252, R233 ;  /* 0x000000e900fc7202 */ /* 0x000fca0000000f00 */
[-C--:B------:R-:W-:Y:S01]  /*5f50*/  FMUL.FTZ R187, R187, R252.reuse ;  /* 0x000000fcbbbb7220 */ /* 0x080fe20000410000 */
[----:B------:R-:W-:-:S03]  /*5f60*/  FMUL.FTZ R233, R186, R252 ;  /* 0x000000fcbae97220 */ /* 0x000fc60000410000 */
[----:B------:R-:W-:Y:S02]  /*5f70*/  FFMA.FTZ R187, R234, R184, R187 ;  /* 0x000000b8eabb7223 */ /* 0x000fe400000100bb */
[----:B------:R-:W0:Y:S02]  /*5f80*/  SHFL.DOWN PT, R184, R185, 0x2, 0x1f ;  /* 0x08401f00b9b87f89 */ /* 0x000e2400000e0000 */
[----:B0-----:R-:W-:Y:S01]  /*5f90*/  FADD.FTZ R185, R184, R185 ;  /* 0x000000b9b8b97221 */ /* 0x001fe20000010000 */
[----:B------:R-:W-:-:S04]  /*5fa0*/  I2FP.F32.S32 R184, R235 ;  /* 0x000000eb00b87245 */ /* 0x000fc80000201400 */
[----:B------:R-:W0:Y:S02]  /*5fb0*/  MUFU.RCP R186, R184 ;  /* 0x000000b800ba7308 */ /* 0x000e240000001000 */
[C---:B0-----:R-:W-:Y:S01]  /*5fc0*/  FFMA.FTZ R185, R186.reuse, R233, R185 ;  /* 0x000000e9bab97223 */ /* 0x041fe200000100b9 */
[----:B------:R-:W-:Y:S01]  /*5fd0*/  FMUL.FTZ R186, R186, R187 ;  /* 0x000000bbbaba7220 */ /* 0x000fe20000410000 */
[----:B------:R-:W0:Y:S04]  /*5fe0*/  SHFL.DOWN PT, R233, R235, 0x1, 0x1f ;  /* 0x08201f00ebe97f89 */ /* 0x000e2800000e0000 */
[----:B------:R-:W1:Y:S01]  /*5ff0*/  SHFL.DOWN PT, R187, R186, 0x1, 0x1f ;  /* 0x08201f00babb7f89 */ /* 0x000e6200000e0000 */
[-C--:B0-----:R-:W-:Y:S02]  /*6000*/  I2FP.F32.S32 R252, R233.reuse ;  /* 0x000000e900fc7245 */ /* 0x081fe40000201400 */
[----:B------:R-:W-:Y:S01]  /*6010*/  IADD3 R235, R235, R233, RZ ;  /* 0x000000e9ebeb7210 */ /* 0x000fe20007ffe0ff */
[----:B-1----:R-:W-:-:S02]  /*6020*/  FADD.FTZ R234, R186, -R187 ;  /* 0x800000bbbaea7221 */ /* 0x002fc40000010000 */
[----:B------:R-:W-:Y:S02]  /*6030*/  FMUL.FTZ R187, R187, R252 ;  /* 0x000000fcbbbb7220 */ /* 0x000fe40000410000 */
[----:B------:R-:W-:-:S04]  /*6040*/  FMUL.FTZ R234, R234, R234 ;  /* 0x000000eaeaea7220 */ /* 0x000fc80000410000 */
[C---:B------:R-:W-:Y:S01]  /*6050*/  FMUL.FTZ R233, R184.reuse, R234 ;  /* 0x000000eab8e97220 */ /* 0x040fe20000410000 */
[----:B------:R-:W-:Y:S01]  /*6060*/  FFMA.FTZ R184, R184, R186, R187 ;  /* 0x000000bab8b87223 */ /* 0x000fe200000100bb */
[----:B------:R-:W2:Y:S01]  /*6070*/  LDL R234, [R1+0xc4] ;  /* 0x0000c40001ea7983 */ /* 0x000ea20000100800 */
[----:B------:R-:W-:Y:S01]  /*6080*/  I2FP.F32.S32 R187, R235 ;  /* 0x000000eb00bb7245 */ /* 0x000fe20000201400 */
[----:B------:R-:W-:Y:S02]  /*6090*/  FMUL.FTZ R233, R233, R252 ;  /* 0x000000fce9e97220 */ /* 0x000fe40000410000 */
[----:B------:R-:W0:Y:S03]  /*60a0*/  SHFL.DOWN PT, R186, R185, 0x1, 0x1f ;  /* 0x08201f00b9ba7f89 */ /* 0x000e2600000e0000 */
[----:B------:R-:W1:Y:S01]  /*60b0*/  MUFU.RCP R187, R187 ;  /* 0x000000bb00bb7308 */ /* 0x000e620000001000 */
[----:B------:R-:W3:Y:S04]  /*60c0*/  LDL R235, [R1+0xc0] ;  /* 0x0000c00001eb7983 */ /* 0x000ee80000100800 */
[----:B------:R-:W4:Y:S01]  /*60d0*/  LDL R252, [R1+0xcc] ;  /* 0x0000cc0001fc7983 */ /* 0x000f220000100800 */
[----:B-1----:R-:W-:Y:S01]  /*60e0*/  FMUL.FTZ R184, R187, R184 ;  /* 0x000000b8bbb87220 */ /* 0x002fe20000410000 */
[----:B0-----:R-:W-:-:S02]  /*60f0*/  FADD.FTZ R186, R185, R186 ;  /* 0x000000bab9ba7221 */ /* 0x001fc40000010000 */
[----:B------:R-:W0:Y:S02]  /*6100*/  LDC R185, c[0x0][0x2d8] ;  /* 0x0000b600ffb97b82 */ /* 0x000e240000000800 */
[----:B------:R-:W-:Y:S02]  /*6110*/  FFMA.FTZ R187, R187, R233, R186 ;  /* 0x000000e9bbbb7223 */ /* 0x000fe400000100ba */
[----:B------:R-:W1:Y:S04]  /*6120*/  SHFL.IDX PT, R186, R184, RZ, 0x1f ;  /* 0x00001fffb8ba7589 */ /* 0x000e6800000e0000 */
[----:B------:R-:W0:Y:S04]  /*6130*/  SHFL.IDX PT, R187, R187, RZ, 0x1f ;  /* 0x00001fffbbbb7589 */ /* 0x000e2800000e0000 */
[----:B------:R-:W2:Y:S01]  /*6140*/  LDL R233, [R1+0xd8] ;  /* 0x0000d80001e97983 */ /* 0x000ea20000100800 */
[----:B-1----:R-:W-:Y:S01]  /*6150*/  FMUL.FTZ R184, R186, R186 ;  /* 0x000000babab87220 */ /* 0x002fe20000410000 */
[----:B0-----:R-:W-:-:S04]  /*6160*/  FFMA.FTZ R187, R187, UR10, R185 ;  /* 0x0000000abbbb7c23 */ /* 0x001fc800080100b9 */
[----:B------:R-:W-:-:S05]  /*6170*/  FSEL R184, R184, RZ, P5 ;  /* 0x000000ffb8b87208 */ /* 0x000fca0002800000 */
[----:B------:R-:W-:Y:S02]  /*6180*/  FADD.FTZ R187, R187, R184 ;  /* 0x000000b8bbbb7221 */ /* 0x000fe40000010000 */
[----:B------:R-:W0:Y:S04]  /*6190*/  @!P3 LDC.64 R184, c[0x0][0x250] ;  /* 0x00009400ffb8bb82 */ /* 0x000e280000000a00 */
[----:B------:R-:W1:Y:S01]  /*61a0*/  MUFU.RSQ R187, R187 ;  /* 0x000000bb00bb7308 */ /* 0x000e620000001400 */
[----:B0-----:R-:W-:-:S05]  /*61b0*/  @!P3 IMAD.WIDE R184, R0, 0x4, R184 ;  /* 0x0000000400b8b825 */ /* 0x001fca00078e02b8 */
[----:B------:R0:W-:Y:S01]  /*61c0*/  @!P3 STG.E desc[UR6][R184.64], R186 ;  /* 0x000000bab800b986 */ /* 0x0001e2000c101906 */
[----:B-1----:R-:W-:Y:S01]  /*61d0*/  R2UR UR11, R187 ;  /* 0x00000000bb0b72ca */ /* 0x002fe200000e0000 */
[----:B0-----:R-:W0:Y:S01]  /*61e0*/  @!P3 LDC.64 R184, c[0x0][0x258] ;  /* 0x00009600ffb8bb82 */ /* 0x001e220000000a00 */
[----:B------:R-:W-:-:S04]  /*61f0*/  FSEL R186, R186, RZ, !P5 ;  /* 0x000000ffbaba7208 */ /* 0x000fc80006800000 */
[----:B------:R-:W-:-:S07]  /*6200*/  R2UR UR4, R186 ;  /* 0x00000000ba0472ca */ /* 0x000fce00000e0000 */
[----:B------:R-:W-:Y:S01]  /*6210*/  MOV R186, UR11 ;  /* 0x0000000b00ba7c02 */ /* 0x000fe20008000f00 */
[----:B0-----:R-:W-:-:S05]  /*6220*/  @!P3 IMAD.WIDE R184, R0, 0x4, R184 ;  /* 0x0000000400b8b825 */ /* 0x001fca00078e02b8 */
[----:B------:R0:W-:Y:S01]  /*6230*/  @!P3 STG.E desc[UR6][R184.64], R186 ;  /* 0x000000bab800b986 */ /* 0x0001e2000c101906 */
[----:B------:R-:W-:Y:S01]  /*6240*/  FADD.FTZ R187, R232, -UR4 ;  /* 0x80000004e8bb7e21 */ /* 0x000fe20008010000 */
[----:B0-----:R-:W-:Y:S01]  /*6250*/  FADD.FTZ R184, R229, -UR4 ;  /* 0x80000004e5b87e21 */ /* 0x001fe20008010000 */
[----:B------:R-:W-:Y:S01]  /*6260*/  FADD.FTZ R185, R230, -UR4 ;  /* 0x80000004e6b97e21 */ /* 0x000fe20008010000 */
[----:B------:R-:W-:Y:S02]  /*6270*/  FADD.FTZ R186, R231, -UR4 ;  /* 0x80000004e7ba7e21 */ /* 0x000fe40008010000 */
[----:B------:R-:W-:Y:S01]  /*6280*/  FMUL.FTZ R230, R184, UR11 ;  /* 0x0000000bb8e67c20 */ /* 0x000fe20008410000 */
[----:B------:R-:W-:Y:S01]  /*6290*/  FMUL.FTZ R229, R185, UR11 ;  /* 0x0000000bb9e57c20 */ /* 0x000fe20008410000 */
[----:B------:R-:W3:Y:S04]  /*62a0*/  LDL R184, [R1+0xd0] ;  /* 0x0000d00001b87983 */ /* 0x000ee80000100800 */
[----:B------:R-:W4:Y:S01]  /*62b0*/  LDL R185, [R1+0xd4] ;  /* 0x0000d40001b97983 */ /* 0x000f220000100800 */
[----:B------:R-:W-:-:S03]  /*62c0*/  FMUL.FTZ R232, R186, UR11 ;  /* 0x0000000bbae87c20 */ /* 0x000fc60008410000 */
[----:B------:R-:W2:Y:S01]  /*62d0*/  LDL R186, [R1+0xdc] ;  /* 0x0000dc0001ba7983 */ /* 0x000ea20000100800 */
[----:B------:R-:W-:Y:S01]  /*62e0*/  FMUL.FTZ R231, R187, UR11 ;  /* 0x0000000bbbe77c20 */ /* 0x000fe20008410000 */
[----:B---3--:R-:W-:Y:S01]  /*62f0*/  FFMA.FTZ R184, R184, R230, R180 ;  /* 0x000000e6b8b87223 */ /* 0x008fe200000100b4 */
[----:B----4-:R-:W-:-:S05]  /*6300*/  FFMA.FTZ R185, R185, R229, R181 ;  /* 0x000000e5b9b97223 */ /* 0x010fca00000100b5 */
[----:B------:R-:W-:Y:S01]  /*6310*/  F2FP.BF16.F32.PACK_AB R184, R185, R184 ;  /* 0x000000b8b9b8723e */ /* 0x000fe200000010ff */
[----:B--2---:R-:W-:Y:S01]  /*6320*/  FFMA.FTZ R185, R186, R231, R183 ;  /* 0x000000e7bab97223 */ /* 0x004fe200000100b7 */
[----:B------:R-:W-:Y:S02]  /*6330*/  FADD.FTZ R186, R227, -UR4 ;  /* 0x80000004e3ba7e21 */ /* 0x000fe40008010000 */
[----:B------:R-:W2:Y:S01]  /*6340*/  LDL R227, [R1+0xc8] ;  /* 0x0000c80001e37983 */ /* 0x000ea20000100800 */
[----:B------:R-:W-:Y:S01]  /*6350*/  FADD.FTZ R187, R228, -UR4 ;  /* 0x80000004e4bb7e21 */ /* 0x000fe20008010000 */
[----:B------:R-:W-:Y:S01]  /*6360*/  FFMA.FTZ R233, R233, R232, R182 ;  /* 0x000000e8e9e97223 */ /* 0x000fe200000100b6 */
[----:B------:R-:W-:Y:S02]  /*6370*/  FADD.FTZ R211, R211, -UR4 ;  /* 0x80000004d3d37e21 */ /* 0x000fe40008010000 */
[----:B------:R-:W-:Y:S02]  /*6380*/  FMUL.FTZ R228, R187, UR11 ;  /* 0x0000000bbbe47c20 */ /* 0x000fe40008410000 */
[----:B------:R-:W-:Y:S01]  /*6390*/  F2FP.BF16.F32.PACK_AB R185, R185, R233 ;  /* 0x000000e9b9b9723e */ /* 0x000fe200000010ff */
[----:B------:R-:W-:Y:S01]  /*63a0*/  FMUL.FTZ R233, R186, UR11 ;  /* 0x0000000bbae97c20 */ /* 0x000fe20008410000 */
[----:B------:R-:W-:Y:S01]  /*63b0*/  FFMA.FTZ R186, R234, R228, R177 ;  /* 0x000000e4eaba7223 */ /* 0x000fe200000100b1 */
[----:B------:R-:W-:Y:S01]  /*63c0*/  FADD.FTZ R187, R226, -UR4 ;  /* 0x80000004e2bb7e21 */ /* 0x000fe20008010000 */
[----:B------:R-:W-:Y:S01]  /*63d0*/  FMUL.FTZ R234, R211, UR11 ;  /* 0x0000000bd3ea7c20 */ /* 0x000fe20008410000 */
[----:B------:R-:W-:-:S02]  /*63e0*/  FFMA.FTZ R226, R235, R233, R176 ;  /* 0x000000e9ebe27223 */ /* 0x000fc400000100b0 */
[----:B------:R-:W-:-:S03]  /*63f0*/  FMUL.FTZ R235, R187, UR11 ;  /* 0x0000000bbbeb7c20 */ /* 0x000fc60008410000 */
[----:B------:R-:W-:Y:S01]  /*6400*/  F2FP.BF16.F32.PACK_AB R186, R186, R226 ;  /* 0x000000e2baba723e */ /* 0x000fe200000010ff */
[----:B------:R-:W-:Y:S01]  /*6410*/  FFMA.FTZ R187, R252, R235, R179 ;  /* 0x000000ebfcbb7223 */ /* 0x000fe200000100b3 */
[----:B------:R-:W-:Y:S01]  /*6420*/  SHF.R.U32.HI R226, RZ, 0x1c, R210 ;  /* 0x0000001cffe27819 */ /* 0x000fe200000116d2 */
[----:B------:R-:W3:Y:S01]  /*6430*/  LDL R252, [R1+0x9c] ;  /* 0x00009c0001fc7983 */ /* 0x000ee20000100800 */
[----:B--2---:R-:W-:Y:S01]  /*6440*/  FFMA.FTZ R211, R227, R234, R178 ;  /* 0x000000eae3d37223 */ /* 0x004fe200000100b2 */
[----:B------:R-:W-:-:S05]  /*6450*/  IMAD.SHL.U32 R227, R210, 0x10, RZ ;  /* 0x00000010d2e37824 */ /* 0x000fca00078e00ff */
[----:B------:R-:W-:Y:S02]  /*6460*/  IADD3 R210, P3, R227, UR12, RZ ;  /* 0x0000000ce3d27c10 */ /* 0x000fe4000ff7e0ff */
[----:B------:R-:W-:Y:S02]  /*6470*/  F2FP.BF16.F32.PACK_AB R187, R187, R211 ;  /* 0x000000d3bbbb723e */ /* 0x000fe400000010ff */
[----:B------:R-:W-:-:S05]  /*6480*/  IADD3.X R211, R226, UR13, RZ, P3, !PT ;  /* 0x0000000de2d37c10 */ /* 0x000fca0009ffe4ff */
[----:B------:R0:W-:Y:S04]  /*6490*/  STG.E.128 desc[UR6][R210.64], R184 ;  /* 0x000000b8d2007986 */ /* 0x0001e8000c101d06 */
[----:B0-----:R-:W2:Y:S04]  /*64a0*/  LDL R185, [R1+0xb8] ;  /* 0x0000b80001b97983 */ /* 0x001ea80000100800 */
[----:B------:R-:W4:Y:S04]  /*64b0*/  LDL R210, [R1+0xa4] ;  /* 0x0000a40001d27983 */ /* 0x000f280000100800 */
[----:B------:R-:W3:Y:S04]  /*64c0*/  LDL R187, [R1+0xa8] ;  /* 0x0000a80001bb7983 */ /* 0x000ee80000100800 */
[----:B------:R-:W3:Y:S04]  /*64d0*/  LDL R184, [R1+0xac] ;  /* 0x0000ac0001b87983 */ /* 0x000ee80000100800 */
[----:B------:R-:W3:Y:S04]  /*64e0*/  LDL R186, [R1+0xa0] ;  /* 0x0000a00001ba7983 */ /* 0x000ee80000100800 */
[----:B------:R-:W3:Y:S01]  /*64f0*/  LDL R211, [R1+0xbc] ;  /* 0x0000bc0001d37983 */ /* 0x000ee20000100800 */
[----:B--2---:R-:W-:-:S03]  /*6500*/  FFMA.FTZ R185, R185, R232, R126 ;  /* 0x000000e8b9b97223 */ /* 0x004fc6000001007e */
[----:B------:R-:W2:Y:S01]  /*6510*/  LDL R232, [R1+0xb4] ;  /* 0x0000b40001e87983 */ /* 0x000ea20000100800 */
[----:B----4-:R-:W-:-:S03]  /*6520*/  FFMA.FTZ R210, R210, R228, R121 ;  /* 0x000000e4d2d27223 */ /* 0x010fc60000010079 */
[----:B------:R-:W4:Y:S01]  /*6530*/  LDL R228, [R1+0xb0] ;  /* 0x0000b00001e47983 */ /* 0x000f220000100800 */
[----:B---3--:R-:W-:-:S03]  /*6540*/  FFMA.FTZ R187, R187, R234, R122 ;  /* 0x000000eabbbb7223 */ /* 0x008fc6000001007a */
[----:B------:R-:W3:Y:S01]  /*6550*/  LDL R234, [R1+0x94] ;  /* 0x0000940001ea7983 */ /* 0x000ee20000100800 */
[----:B------:R-:W-:-:S03]  /*6560*/  FFMA.FTZ R184, R184, R235, R123 ;  /* 0x000000ebb8b87223 */ /* 0x000fc6000001007b */
[----:B------:R-:W3:Y:S01]  /*6570*/  LDL R235, [R1+0x90] ;  /* 0x0000900001eb7983 */ /* 0x000ee20000100800 */
[----:B------:R-:W-:-:S03]  /*6580*/  FFMA.FTZ R186, R186, R233, R120 ;  /* 0x000000e9baba7223 */ /* 0x000fc60000010078 */
[----:B------:R-:W3:Y:S01]  /*6590*/  LDL R233, [R1+0x98] ;  /* 0x0000980001e97983 */ /* 0x000ee20000100800 */
[----:B------:R-:W-:Y:S01]  /*65a0*/  FFMA.FTZ R211, R211, R231, R127 ;  /* 0x000000e7d3d37223 */ /* 0x000fe2000001007f */
[----:B------:R-:W-:Y:S02]  /*65b0*/  F2FP.BF16.F32.PACK_AB R187, R184, R187 ;  /* 0x000000bbb8bb723e */ /* 0x000fe400000010ff */
[----:B------:R-:W3:Y:S01]  /*65c0*/  LDL R231, [R1+0x7c] ;  /* 0x00007c0001e77983 */ /* 0x000ee20000100800 */
[----:B------:R-:W-:Y:S02]  /*65d0*/  F2FP.BF16.F32.PACK_AB R186, R210, R186 ;  /* 0x000000bad2ba723e */ /* 0x000fe400000010ff */
[----:B------:R-:W-:Y:S02]  /*65e0*/  F2FP.BF16.F32.PACK_AB R185, R211, R185 ;  /* 0x000000b9d3b9723e */ /* 0x000fe400000010ff */
[----:B------:R-:W-:Y:S01]  /*65f0*/  IADD3 R210, P3, R227, UR14, RZ ;  /* 0x0000000ee3d27c10 */ /* 0x000fe2000ff7e0ff */
[----:B--2---:R-:W-:-:S02]  /*6600*/  FFMA.FTZ R211, R232, R229, R125 ;  /* 0x000000e5e8d37223 */ /* 0x004fc4000001007d */
[----:B------:R-:W2:Y:S01]  /*6610*/  LDL R229, [R1+0x88] ;  /* 0x0000880001e57983 */ /* 0x000ea20000100800 */
[----:B----4-:R-:W-:-:S03]  /*6620*/  FFMA.FTZ R184, R228, R230, R124 ;  /* 0x000000e6e4b87223 */ /* 0x010fc6000001007c */
[----:B------:R-:W4:Y:S02]  /*6630*/  LDL R228, [R1+0x8c] ;  /* 0x00008c0001e47983 */ /* 0x000f240000100800 */
[----:B------:R-:W-:Y:S02]  /*6640*/  F2FP.BF16.F32.PACK_AB R184, R211, R184 ;  /* 0x000000b8d3b8723e */ /* 0x000fe400000010ff */
[----:B------:R-:W2:Y:S01]  /*6650*/  LDL R230, [R1+0x74] ;  /* 0x0000740001e67983 */ /* 0x000ea20000100800 */
[----:B------:R-:W-:Y:S02]  /*6660*/  IADD3.X R211, R226, UR15, RZ, P3, !PT ;  /* 0x0000000fe2d37c10 */ /* 0x000fe40009ffe4ff */
[----:B------:R-:W0:Y:S01]  /*6670*/  LDC.64 R226, c[0x0][0x2b8] ;  /* 0x0000ae00ffe27b82 */ /* 0x000e220000000a00 */
[----:B------:R-:W2:Y:S04]  /*6680*/  LDL R232, [R1+0x64] ;  /* 0x0000640001e87983 */ /* 0x000ea80000100800 */
[----:B------:R1:W-:Y:S02]  /*6690*/  STG.E.128 desc[UR6][R210.64], R184 ;  /* 0x000000b8d2007986 */ /* 0x0003e4000c101d06 */
[----:B-1----:R-:W-:Y:S01]  /*66a0*/  FADD.FTZ R184, R222, -UR4 ;  /* 0x80000004deb87e21 */ /* 0x002fe20008010000 */
[----:B------:R-:W-:Y:S01]  /*66b0*/  FADD.FTZ R185, R223, -UR4 ;  /* 0x80000004dfb97e21 */ /* 0x000fe20008010000 */
[----:B------:R-:W-:-:S02]  /*66c0*/  FADD.FTZ R186, R224, -UR4 ;  /* 0x80000004e0ba7e21 */ /* 0x000fc40008010000 */
[----:B------:R-:W-:Y:S01]  /*66d0*/  FMUL.FTZ R223, R184, UR11 ;  /* 0x0000000bb8df7c20 */ /* 0x000fe20008410000 */
[----:B------:R-:W-:Y:S01]  /*66e0*/  FMUL.FTZ R222, R185, UR11 ;  /* 0x0000000bb9de7c20 */ /* 0x000fe20008410000 */
[----:B------:R-:W-:Y:S02]  /*66f0*/  FADD.FTZ R187, R225, -UR4 ;  /* 0x80000004e1bb7e21 */ /* 0x000fe40008010000 */
[----:B---3--:R-:W-:Y:S01]  /*6700*/  FFMA.FTZ R184, R235, R223, R172 ;  /* 0x000000dfebb87223 */ /* 0x008fe200000100ac */
[----:B------:R-:W-:Y:S01]  /*6710*/  FFMA.FTZ R185, R234, R222, R173 ;  /* 0x000000deeab97223 */ /* 0x000fe200000100ad */
[----:B------:R-:W-:Y:S01]  /*6720*/  FMUL.FTZ R225, R186, UR11 ;  /* 0x0000000bbae17c20 */ /* 0x000fe20008410000 */
[----:B------:R-:W-:Y:S01]  /*6730*/  FMUL.FTZ R224, R187, UR11 ;  /* 0x0000000bbbe07c20 */ /* 0x000fe20008410000 */
[----:B------:R-:W-:Y:S01]  /*6740*/  FADD.FTZ R210, R220, -UR4 ;  /* 0x80000004dcd27e21 */ /* 0x000fe20008010000 */
[----:B------:R-:W-:Y:S01]  /*6750*/  FADD.FTZ R211, R221, -UR4 ;  /* 0x80000004ddd37e21 */ /* 0x000fe20008010000 */
[----:B------:R-:W-:Y:S01]  /*6760*/  F2FP.BF16.F32.PACK_AB R184, R185, R184 ;  /* 0x000000b8b9b8723e */ /* 0x000fe200000010ff */
[----:B------:R-:W-:Y:S01]  /*6770*/  FFMA.FTZ R185, R233, R225, R174 ;  /* 0x000000e1e9b97223 */ /* 0x000fe200000100ae */
[----:B------:R-:W-:Y:S01]  /*6780*/  FFMA.FTZ R186, R252, R224, R175 ;  /* 0x000000e0fcba7223 */ /* 0x000fe200000100af */
[----:B------:R-:W-:Y:S01]  /*6790*/  FADD.FTZ R187, R219, -UR4 ;  /* 0x80000004dbbb7e21 */ /* 0x000fe20008010000 */
[----:B------:R-:W-:Y:S01]  /*67a0*/  FMUL.FTZ R220, R210, UR11 ;  /* 0x0000000bd2dc7c20 */ /* 0x000fe20008410000 */
[----:B------:R-:W-:Y:S01]  /*67b0*/  FMUL.FTZ R221, R211, UR11 ;  /* 0x0000000bd3dd7c20 */ /* 0x000fe20008410000 */
[----:B------:R-:W3:Y:S01]  /*67c0*/  LDL R252, [R1+0x6c] ;  /* 0x00006c0001fc7983 */ /* 0x000ee20000100800 */
[----:B------:R-:W-:Y:S01]  /*67d0*/  F2FP.BF16.F32.PACK_AB R185, R186, R185 ;  /* 0x000000b9bab9723e */ /* 0x000fe200000010ff */
[----:B------:R-:W-:Y:S01]  /*67e0*/  FADD.FTZ R186, R218, -UR4 ;  /* 0x80000004daba7e21 */ /* 0x000fe20008010000 */
[----:B------:R-:W-:Y:S01]  /*67f0*/  FMUL.FTZ R219, R187, UR11 ;  /* 0x0000000bbbdb7c20 */ /* 0x000fe20008410000 */
[----:B------:R-:W3:Y:S02]  /*6800*/  LDL R233, [R1+0x60] ;  /* 0x0000600001e97983 */ /* 0x000ee40000100800 */
[----:B------:R-:W-:-:S02]  /*6810*/  FMUL.FTZ R218, R186, UR11 ;  /* 0x0000000bbada7c20 */ /* 0x000fc40008410000 */
[----:B------:R-:W2:Y:S04]  /*6820*/  LDL R187, [R1+0x84] ;  /* 0x0000840001bb7983 */ /* 0x000ea80000100800 */
[----:B------:R-:W3:Y:S04]  /*6830*/  LDL R186, [R1+0x80] ;  /* 0x0000800001ba7983 */ /* 0x000ee80000100800 */
[----:B------:R-:W3:Y:S04]  /*6840*/  LDL R235, [R1+0x70] ;  /* 0x0000700001eb7983 */ /* 0x000ee80000100800 */
[----:B------:R-:W3:Y:S01]  /*6850*/  LDL R234, [R1+0x78] ;  /* 0x0000780001ea7983 */ /* 0x000ee20000100800 */
[----:B----4-:R-:W-:Y:S01]  /*6860*/  FFMA.FTZ R210, R228, R221, R171 ;  /* 0x000000dde4d27223 */ /* 0x010fe200000100ab */
[----:B--2---:R-:W-:Y:S01]  /*6870*/  FFMA.FTZ R211, R187, R219, R169 ;  /* 0x000000dbbbd37223 */ /* 0x004fe200000100a9 */
[----:B------:R-:W-:-:S02]  /*6880*/  FFMA.FTZ R187, R229, R220, R170 ;  /* 0x000000dce5bb7223 */ /* 0x000fc400000100aa */
[----:B------:R-:W1:Y:S01]  /*6890*/  LDC.64 R228, c[0x0][0x2c0] ;  /* 0x0000b000ffe47b82 */ /* 0x000e620000000a00 */
[----:B---3--:R-:W-:Y:S02]  /*68a0*/  FFMA.FTZ R186, R186, R218, R168 ;  /* 0x000000dababa7223 */ /* 0x008fe400000100a8 */
[----:B------:R-:W-:-:S03]  /*68b0*/  F2FP.BF16.F32.PACK_AB R187, R210, R187 ;  /* 0x000000bbd2bb723e */ /* 0x000fc600000010ff */
[----:B------:R-:W-:Y:S01]  /*68c0*/  F2FP.BF16.F32.PACK_AB R186, R211, R186 ;  /* 0x000000bad3ba723e */ /* 0x000fe200000010ff */
[----:B0-----:R-:W-:-:S05]  /*68d0*/  IMAD.WIDE.U32 R210, R213, 0x10, R226 ;  /* 0x00000010d5d27825 */ /* 0x001fca00078e00e2 */
[----:B------:R0:W-:Y:S04]  /*68e0*/  STG.E.128 desc[UR6][R210.64], R184 ;  /* 0x000000b8d2007986 */ /* 0x0001e8000c101d06 */
[----:B0-----:R-:W2:Y:S01]  /*68f0*/  LDL R211, [R1+0x68] ;  /* 0x0000680001d37983 */ /* 0x001ea20000100800 */
[----:B------:R-:W-:Y:S01]  /*6900*/  FFMA.FTZ R184, R252, R221, R115 ;  /* 0x000000ddfcb87223 */ /* 0x000fe20000010073 */
[----:B------:R-:W-:Y:S01]  /*6910*/  FFMA.FTZ R186, R233, R218, R112 ;  /* 0x000000dae9ba7223 */ /* 0x000fe20000010070 */
[----:B------:R-:W-:Y:S01]  /*6920*/  FFMA.FTZ R218, R230, R222, R117 ;  /* 0x000000dee6da7223 */ /* 0x000fe20000010075 */
[----:B------:R-:W3:Y:S04]  /*6930*/  LDL R252, [R1+0x54] ;  /* 0x0000540001fc7983 */ /* 0x000ee80000100800 */
[----:B------:R-:W4:Y:S04]  /*6940*/  LDL R222, [R1+0x50] ;  /* 0x0000500001de7983 */ /* 0x000f280000100800 */
[----:B------:R-:W3:Y:S01]  /*6950*/  LDL R221, [R1+0x5c] ;  /* 0x00005c0001dd7983 */ /* 0x000ee20000100800 */
[----:B------:R-:W-:Y:S01]  /*6960*/  FFMA.FTZ R185, R234, R225, R118 ;  /* 0x000000e1eab97223 */ /* 0x000fe20000010076 */
[----:B------:R-:W-:-:S02]  /*6970*/  FFMA.FTZ R210, R232, R219, R113 ;  /* 0x000000dbe8d27223 */ /* 0x000fc40000010071 */
[----:B------:R-:W3:Y:S04]  /*6980*/  LDL R234, [R1+0x40] ;  /* 0x0000400001ea7983 */ /* 0x000ee80000100800 */
[----:B------:R-:W3:Y:S04]  /*6990*/  LDL R233, [R1+0x44] ;  /* 0x0000440001e97983 */ /* 0x000ee80000100800 */
[----:B------:R-:W3:Y:S04]  /*69a0*/  LDL R232, [R1+0x48] ;  /* 0x0000480001e87983 */ /* 0x000ee80000100800 */
[----:B------:R-:W3:Y:S04]  /*69b0*/  LDL R230, [R1+0x28] ;  /* 0x0000280001e67983 */ /* 0x000ee80000100800 */
[----:B------:R-:W3:Y:S04]  /*69c0*/  LDL R225, [R1+0x2c] ;  /* 0x00002c0001e17983 */ /* 0x000ee80000100800 */
[----:B------:R-:W3:Y:S01]  /*69d0*/  LDL R219, [R1+0x24] ;  /* 0x0000240001db7983 */ /* 0x000ee20000100800 */
[----:B--2---:R-:W-:Y:S01]  /*69e0*/  FFMA.FTZ R187, R211, R220, R114 ;  /* 0x000000dcd3bb7223 */ /* 0x004fe20000010072 */
[----:B------:R-:W-:-:S02]  /*69f0*/  FFMA.FTZ R211, R231, R224, R119 ;  /* 0x000000e0e7d37223 */ /* 0x000fc40000010077 */
[----:B------:R-:W2:Y:S02]  /*6a00*/  LDL R220, [R1+0x20] ;  /* 0x0000200001dc7983 */ /* 0x000ea40000100800 */
[----:B------:R-:W-:Y:S01]  /*6a10*/  F2FP.BF16.F32.PACK_AB R187, R184, R187 ;  /* 0x000000bbb8bb723e */ /* 0x000fe200000010ff */
[----:B------:R-:W-:Y:S01]  /*6a20*/  FFMA.FTZ R184, R235, R223, R116 ;  /* 0x000000dfebb87223 */ /* 0x000fe20000010074 */
[----:B------:R-:W2:Y:S04]  /*6a30*/  LDL R231, [R1+0x4c] ;  /* 0x00004c0001e77983 */ /* 0x000ea80000100800 */
[----:B------:R-:W2:Y:S04]  /*6a40*/  LDL R235, [R1+0x58] ;  /* 0x0000580001eb7983 */ /* 0x000ea80000100800 */
[----:B------:R-:W2:Y:S04]  /*6a50*/  LDL R224, [R1+0x30] ;  /* 0x0000300001e07983 */ /* 0x000ea80000100800 */
[----:B------:R-:W2:Y:S01]  /*6a60*/  LDL R223, [R1+0x38] ;  /* 0x0000380001df7983 */ /* 0x000ea20000100800 */
[----:B------:R-:W-:-:S02]  /*6a70*/  F2FP.BF16.F32.PACK_AB R186, R210, R186 ;  /* 0x000000bad2ba723e */ /* 0x000fc400000010ff */
[----:B------:R-:W-:Y:S01]  /*6a80*/  F2FP.BF16.F32.PACK_AB R185, R211, R185 ;  /* 0x000000b9d3b9723e */ /* 0x000fe200000010ff */
[----:B-1----:R-:W-:Y:S01]  /*6a90*/  IMAD.WIDE.U32 R210, R213, 0x10, R228 ;  /* 0x00000010d5d27825 */ /* 0x002fe200078e00e4 */
[----:B------:R-:W-:-:S03]  /*6aa0*/  F2FP.BF16.F32.PACK_AB R184, R218, R184 ;  /* 0x000000b8dab8723e */ /* 0x000fc600000010ff */
[----:B------:R-:W-:Y:S01]  /*6ab0*/  FADD.FTZ R208, R208, -UR4 ;  /* 0x80000004d0d07e21 */ /* 0x000fe20008010000 */
[----:B------:R-:W2:Y:S04]  /*6ac0*/  LDL R218, [R1+0x18] ;  /* 0x0000180001da7983 */ /* 0x000ea80000100800 */
[----:B------:R0:W-:Y:S02]  /*6ad0*/  STG.E.128 desc[UR6][R210.64], R184 ;  /* 0x000000b8d2007986 */ /* 0x0001e4000c101d06 */
[----:B0-----:R-:W-:Y:S01]  /*6ae0*/  FADD.FTZ R184, R214, -UR4 ;  /* 0x80000004d6b87e21 */ /* 0x001fe20008010000 */
[----:B------:R-:W-:Y:S01]  /*6af0*/  FADD.FTZ R185, R215, -UR4 ;  /* 0x80000004d7b97e21 */ /* 0x000fe20008010000 */
[----:B------:R-:W-:Y:S01]  /*6b00*/  FADD.FTZ R186, R216, -UR4 ;  /* 0x80000004d8ba7e21 */ /* 0x000fe20008010000 */
[----:B------:R-:W-:Y:S01]  /*6b10*/  FADD.FTZ R187, R217, -UR4 ;  /* 0x80000004d9bb7e21 */ /* 0x000fe20008010000 */
[----:B------:R-:W-:Y:S01]  /*6b20*/  FMUL.FTZ R210, R184, UR11 ;  /* 0x0000000bb8d27c20 */ /* 0x000fe20008410000 */
[----:B------:R-:W-:Y:S01]  /*6b30*/  FMUL.FTZ R211, R185, UR11 ;  /* 0x0000000bb9d37c20 */ /* 0x000fe20008410000 */
[----:B------:R-:W-:Y:S01]  /*6b40*/  FMUL.FTZ R213, R186, UR11 ;  /* 0x0000000bbad57c20 */ /* 0x000fe20008410000 */
[----:B------:R-:W-:Y:S01]  /*6b50*/  FMUL.FTZ R214, R187, UR11 ;  /* 0x0000000bbbd67c20 */ /* 0x000fe20008410000 */
[----:B----4-:R-:W-:Y:S01]  /*6b60*/  FFMA.FTZ R184, R222, R210, R164 ;  /* 0x000000d2deb87223 */ /* 0x010fe200000100a4 */
[----:B---3--:R-:W-:Y:S01]  /*6b70*/  FFMA.FTZ R187, R252, R211, R165 ;  /* 0x000000d3fcbb7223 */ /* 0x008fe200000100a5 */
[----:B------:R-:W-:Y:S01]  /*6b80*/  FMUL.FTZ R216, R208, UR11 ;  /* 0x0000000bd0d87c20 */ /* 0x000fe20008410000 */
[----:B------:R-:W-:Y:S01]  /*6b90*/  FFMA.FTZ R186, R221, R214, R167 ;  /* 0x000000d6ddba7223 */ /* 0x000fe200000100a7 */
[----:B------:R-:W3:Y:S02]  /*6ba0*/  LDL R222, [R1+0x3c] ;  /* 0x00003c0001de7983 */ /* 0x000ee40000100800 */
[----:B------:R-:W-:Y:S01]  /*6bb0*/  F2FP.BF16.F32.PACK_AB R184, R187, R184 ;  /* 0x000000b8bbb8723e */ /* 0x000fe200000010ff */
[----:B------:R-:W-:Y:S01]  /*6bc0*/  FADD.FTZ R187, R209, -UR4 ;  /* 0x80000004d1bb7e21 */ /* 0x000fe20008010000 */
[----:B------:R-:W-:Y:S01]  /*6bd0*/  FADD.FTZ R209, R207, -UR4 ;  /* 0x80000004cfd17e21 */ /* 0x000fe20008010000 */
[----:B------:R-:W4:Y:S03]  /*6be0*/  LDL R221, [R1+0x34] ;  /* 0x0000340001dd7983 */ /* 0x000f260000100800 */
[----:B------:R-:W-:Y:S01]  /*6bf0*/  FMUL.FTZ R215, R209, UR11 ;  /* 0x0000000bd1d77c20 */ /* 0x000fe20008410000 */
[----:B------:R-:W4:Y:S01]  /*6c00*/  LDL R217, [R1+0x1c] ;  /* 0x00001c0001d97983 */ /* 0x000f220000100800 */
[----:B--2---:R-:W-:-:S05]  /*6c10*/  FFMA.FTZ R185, R235, R213, R166 ;  /* 0x000000d5ebb97223 */ /* 0x004fca00000100a6 */
[----:B------:R-:W-:Y:S01]  /*6c20*/  F2FP.BF16.F32.PACK_AB R185, R186, R185 ;  /* 0x000000b9bab9723e */ /* 0x000fe200000010ff */
[----:B------:R-:W-:Y:S01]  /*6c30*/  FADD.FTZ R186, R212, -UR4 ;  /* 0x80000004d4ba7e21 */ /* 0x000fe20008010000 */
[----:B------:R-:W-:-:S03]  /*6c40*/  FMUL.FTZ R212, R187, UR11 ;  /* 0x0000000bbbd47c20 */ /* 0x000fc60008410000 */
[----:B------:R-:W-:Y:S01]  /*6c50*/  FMUL.FTZ R207, R186, UR11 ;  /* 0x0000000bbacf7c20 */ /* 0x000fe20008410000 */
[----:B------:R-:W-:Y:S01]  /*6c60*/  FFMA.FTZ R209, R233, R212, R161 ;  /* 0x000000d4e9d17223 */ /* 0x000fe200000100a1 */
[----:B------:R-:W-:Y:S01]  /*6c70*/  FFMA.FTZ R187, R232, R216, R162 ;  /* 0x000000d8e8bb7223 */ /* 0x000fe200000100a2 */
[----:B------:R-:W-:Y:S01]  /*6c80*/  FFMA.FTZ R208, R231, R215, R163 ;  /* 0x000000d7e7d07223 */ /* 0x000fe200000100a3 */
[----:B------:R-:W-:-:S04]  /*6c90*/  FFMA.FTZ R186, R234, R207, R160 ;  /* 0x000000cfeaba7223 */ /* 0x000fc800000100a0 */
[----:B------:R-:W-:Y:S02]  /*6ca0*/  F2FP.BF16.F32.PACK_AB R187, R208, R187 ;  /* 0x000000bbd0bb723e */ /* 0x000fe400000010ff */
[----:B------:R-:W-:Y:S01]  /*6cb0*/  F2FP.BF16.F32.PACK_AB R186, R209, R186 ;  /* 0x000000bad1ba723e */ /* 0x000fe200000010ff */
[----:B------:R-:W-:-:S05]  /*6cc0*/  IMAD.WIDE.U32 R208, R188, 0x10, R226 ;  /* 0x00000010bcd07825 */ /* 0x000fca00078e00e2 */
[----:B------:R0:W-:Y:S02]  /*6cd0*/  STG.E.128 desc[UR6][R208.64], R184 ;  /* 0x000000b8d0007986 */ /* 0x0001e4000c101d06 */
[----:B0-----:R-:W-:Y:S01]  /*6ce0*/  FFMA.FTZ R187, R230, R216, R106 ;  /* 0x000000d8e6bb7223 */ /* 0x001fe2000001006a */
[----:B------:R-:W-:Y:S01]  /*6cf0*/  FFMA.FTZ R184, R225, R215, R107 ;  /* 0x000000d7e1b87223 */ /* 0x000fe2000001006b */
[----:B------:R-:W-:Y:S01]  /*6d00*/  FFMA.FTZ R185, R223, R213, R110 ;  /* 0x000000d5dfb97223 */ /* 0x000fe2000001006e */
[----:B------:R-:W2:Y:S03]  /*6d10*/  LDL R216, [R1] ;  /* 0x0000000001d87983 */ /* 0x000ea60000100800 */
[----:B------:R-:W-:Y:S01]  /*6d20*/  F2FP.BF16.F32.PACK_AB R187, R184, R187 ;  /* 0x000000bbb8bb723e */ /* 0x000fe200000010ff */
[----:B------:R-:W-:Y:S01]  /*6d30*/  FFMA.FTZ R184, R224, R210, R108 ;  /* 0x000000d2e0b87223 */ /* 0x000fe2000001006c */
[----:B------:R-:W2:Y:S04]  /*6d40*/  LDL R213, [R1+0x8] ;  /* 0x0000080001d57983 */ /* 0x000ea80000100800 */
[----:B------:R-:W2:Y:S01]  /*6d50*/  LDL R210, [R1+0xc] ;  /* 0x00000c0001d27983 */ /* 0x000ea20000100800 */
[----:B------:R-:W-:-:S03]  /*6d60*/  FFMA.FTZ R186, R220, R207, R104 ;  /* 0x000000cfdcba7223 */ /* 0x000fc60000010068 */
[----:B------:R-:W2:Y:S01]  /*6d70*/  LDL R215, [R1+0x4] ;  /* 0x0000040001d77983 */ /* 0x000ea20000100800 */
[----:B------:R-:W-:-:S03]  /*6d80*/  FFMA.FTZ R207, R219, R212, R105 ;  /* 0x000000d4dbcf7223 */ /* 0x000fc60000010069 */
[----:B------:R-:W2:Y:S04]  /*6d90*/  LDL R220, [R1+0x10] ;  /* 0x0000100001dc7983 */ /* 0x000ea80000100800 */
[----:B------:R-:W2:Y:S01]  /*6da0*/  LDL R219, [R1+0x14] ;  /* 0x0000140001db7983 */ /* 0x000ea20000100800 */
[----:B---3--:R-:W-:Y:S01]  /*6db0*/  FFMA.FTZ R208, R222, R214, R111 ;  /* 0x000000d6ded07223 */ /* 0x008fe2000001006f */
[----:B----4-:R-:W-:Y:S01]  /*6dc0*/  FFMA.FTZ R211, R221, R211, R109 ;  /* 0x000000d3ddd37223 */ /* 0x010fe2000001006d */
[----:B------:R-:W-:-:S03]  /*6dd0*/  F2FP.BF16.F32.PACK_AB R186, R207, R186 ;  /* 0x000000bacfba723e */ /* 0x000fc600000010ff */
[----:B------:R-:W-:Y:S01]  /*6de0*/  F2FP.BF16.F32.PACK_AB R185, R208, R185 ;  /* 0x000000b9d0b9723e */ /* 0x000fe200000010ff */
[----:B------:R-:W-:Y:S01]  /*6df0*/  IMAD.WIDE.U32 R208, R188, 0x10, R228 ;  /* 0x00000010bcd07825 */ /* 0x000fe200078e00e4 */
[----:B------:R-:W-:-:S03]  /*6e00*/  F2FP.BF16.F32.PACK_AB R184, R211, R184 ;  /* 0x000000b8d3b8723e */ /* 0x000fc600000010ff */
[----:B------:R-:W-:Y:S02]  /*6e10*/  FADD.FTZ R188, R189, -UR4 ;  /* 0x80000004bdbc7e21 */ /* 0x000fe40008010000 */
[----:B------:R0:W-:Y:S01]  /*6e20*/  STG.E.128 desc[UR6][R208.64], R184 ;  /* 0x000000b8d0007986 */ /* 0x0001e2000c101d06 */
[----:B------:R-:W-:Y:S01]  /*6e30*/  FADD.FTZ R189, R190, -UR4 ;  /* 0x80000004bebd7e21 */ /* 0x000fe20008010000 */
[----:B------:R-:W-:-:S03]  /*6e40*/  FMUL.FTZ R188, R188, UR11 ;  /* 0x0000000bbcbc7c20 */ /* 0x000fc60008410000 */
[----:B------:R-:W-:Y:S01]  /*6e50*/  FMUL.FTZ R189, R189, UR11 ;  /* 0x0000000bbdbd7c20 */ /* 0x000fe20008410000 */
[----:B0-----:R-:W-:Y:S01]  /*6e60*/  FADD.FTZ R186, R202, -UR4 ;  /* 0x80000004caba7e21 */ /* 0x001fe20008010000 */
[----:B------:R-:W-:Y:S01]  /*6e70*/  FADD.FTZ R187, R203, -UR4 ;  /* 0x80000004cbbb7e21 */ /* 0x000fe20008010000 */
[----:B------:R-:W-:Y:S01]  /*6e80*/  FADD.FTZ R184, R191, -UR4 ;  /* 0x80000004bfb87e21 */ /* 0x000fe20008010000 */
[----:B------:R-:W-:Y:S01]  /*6e90*/  FADD.FTZ R185, R201, -UR4 ;  /* 0x80000004c9b97e21 */ /* 0x000fe20008010000 */
[----:B------:R-:W-:Y:S01]  /*6ea0*/  FADD.FTZ R203, R204, -UR4 ;  /* 0x80000004cccb7e21 */ /* 0x000fe20008010000 */
[----:B------:R-:W-:Y:S01]  /*6eb0*/  FADD.FTZ R202, R205, -UR4 ;  /* 0x80000004cdca7e21 */ /* 0x000fe20008010000 */
[----:B------:R-:W-:Y:S01]  /*6ec0*/  FMUL.FTZ R190, R184, UR11 ;  /* 0x0000000bb8be7c20 */ /* 0x000fe20008410000 */
[----:B------:R-:W-:Y:S01]  /*6ed0*/  FMUL.FTZ R201, R185, UR11 ;  /* 0x0000000bb9c97c20 */ /* 0x000fe20008410000 */
[----:B------:R-:W-:Y:S01]  /*6ee0*/  FMUL.FTZ R203, R203, UR11 ;  /* 0x0000000bcbcb7c20 */ /* 0x000fe20008410000 */
[----:B------:R-:W-:Y:S01]  /*6ef0*/  FMUL.FTZ R202, R202, UR11 ;  /* 0x0000000bcaca7c20 */ /* 0x000fe20008410000 */
[----:B------:R-:W-:Y:S01]  /*6f00*/  FMUL.FTZ R204, R186, UR11 ;  /* 0x0000000bbacc7c20 */ /* 0x000fe20008410000 */
[----:B------:R-:W-:Y:S01]  /*6f10*/  FMUL.FTZ R191, R187, UR11 ;  /* 0x0000000bbbbf7c20 */ /* 0x000fe20008410000 */
[----:B------:R-:W-:Y:S01]  /*6f20*/  FFMA.FTZ R185, R218, R190, R158 ;  /* 0x000000bedab97223 */ /* 0x000fe2000001009e */
[-C--:B------:R-:W-:Y:S01]  /*6f30*/  FFMA.FTZ R208, R217, R201.reuse, R159 ;  /* 0x000000c9d9d07223 */ /* 0x080fe2000001009f */
[----:B------:R-:W-:-:S04]  /*6f40*/  FFMA.FTZ R201, R251, R201, R103 ;  /* 0x000000c9fbc97223 */ /* 0x000fc80000010067 */
[----:B------:R-:W-:Y:S01]  /*6f50*/  F2FP.BF16.F32.PACK_AB R185, R208, R185 ;  /* 0x000000b9d0b9723e */ /* 0x000fe200000010ff */
[----:B------:R-:W-:Y:S01]  /*6f60*/  FFMA.FTZ R208, R245, R191, R97 ;  /* 0x000000bff5d07223 */ /* 0x000fe20000010061 */
[----:B------:R-:W-:Y:S01]  /*6f70*/  FADD.FTZ R4, R4, -UR4 ;  /* 0x8000000404047e21 */ /* 0x000fe20008010000 */
[----:B------:R-:W-:Y:S01]  /*6f80*/  FADD.FTZ R5, R5, -UR4 ;  /* 0x8000000405057e21 */ /* 0x000fe20008010000 */
[----:B------:R-:W-:Y:S01]  /*6f90*/  FADD.FTZ R6, R6, -UR4 ;  /* 0x8000000406067e21 */ /* 0x000fe20008010000 */
[----:B------:R-:W-:Y:S01]  /*6fa0*/  FADD.FTZ R7, R7, -UR4 ;  /* 0x8000000407077e21 */ /* 0x000fe20008010000 */
[----:B------:R-:W-:Y:S01]  /*6fb0*/  FADD.FTZ R19, R19, -UR4 ;  /* 0x8000000413137e21 */ /* 0x000fe20008010000 */
[----:B------:R-:W-:-:S04]  /*6fc0*/  IADD3 R0, R0, UR16, RZ ;  /* 0x0000001000007c10 */ /* 0x000fc8000fffe0ff */
[----:B------:R-:W-:Y:S02]  /*6fd0*/  ISETP.GE.AND P3, PT, R0, UR17, PT ;  /* 0x0000001100007c0c */ /* 0x000fe4000bf66270 */
[----:B------:R-:W-:Y:S01]  /*6fe0*/  SEL R233, RZ, 0x1, P2 ;  /* 0x00000001ffe97807 */ /* 0x000fe20001000000 */
[----:B--2---:R-:W-:Y:S01]  /*6ff0*/  FFMA.FTZ R186, R216, R204, R152 ;  /* 0x000000ccd8ba7223 */ /* 0x004fe20000010098 */
[----:B------:R-:W-:Y:S01]  /*7000*/  FFMA.FTZ R187, R213, R203, R154 ;  /* 0x000000cbd5bb7223 */ /* 0x000fe2000001009a */
[----:B------:R-:W-:Y:S01]  /*7010*/  FFMA.FTZ R205, R210, R202, R155 ;  /* 0x000000cad2cd7223 */ /* 0x000fe2000001009b */
[----:B------:R-:W-:-:S04]  /*7020*/  FFMA.FTZ R207, R215, R191, R153 ;  /* 0x000000bfd7cf7223 */ /* 0x000fc80000010099 */
[----:B------:R-:W-:Y:S01]  /*7030*/  F2FP.BF16.F32.PACK_AB R187, R205, R187 ;  /* 0x000000bbcdbb723e */ /* 0x000fe200000010ff */
[----:B------:R-:W-:Y:S01]  /*7040*/  FFMA.FTZ R203, R246, R203, R98 ;  /* 0x000000cbf6cb7223 */ /* 0x000fe20000010062 */
[----:B------:R-:W-:Y:S01]  /*7050*/  FFMA.FTZ R202, R247, R202, R99 ;  /* 0x000000caf7ca7223 */ /* 0x000fe20000010063 */
[----:B------:R-:W-:Y:S01]  /*7060*/  FFMA.FTZ R184, R220, R188, R156 ;  /* 0x000000bcdcb87223 */ /* 0x000fe2000001009c */
[----:B------:R-:W-:Y:S01]  /*7070*/  F2FP.BF16.F32.PACK_AB R186, R207, R186 ;  /* 0x000000bacfba723e */ /* 0x000fe200000010ff */
[----:B------:R-:W-:Y:S01]  /*7080*/  FFMA.FTZ R204, R244, R204, R96 ;  /* 0x000000ccf4cc7223 */ /* 0x000fe20000010060 */
[----:B------:R-:W-:Y:S01]  /*7090*/  FFMA.FTZ R205, R250, R190, R102 ;  /* 0x000000befacd7223 */ /* 0x000fe20000010066 */
[-C--:B------:R-:W-:Y:S01]  /*70a0*/  FFMA.FTZ R209, R219, R189.reuse, R157 ;  /* 0x000000bddbd17223 */ /* 0x080fe2000001009d */
[----:B------:R-:W-:Y:S01]  /*70b0*/  FFMA.FTZ R188, R248, R188, R100 ;  /* 0x000000bcf8bc7223 */ /* 0x000fe20000010064 */
[----:B------:R-:W-:Y:S01]  /*70c0*/  FFMA.FTZ R207, R249, R189, R101 ;  /* 0x000000bdf9cf7223 */ /* 0x000fe20000010065 */
[----:B------:R-:W-:Y:S01]  /*70d0*/  F2FP.BF16.F32.PACK_AB R191, R202, R203 ;  /* 0x000000cbcabf723e */ /* 0x000fe200000010ff */
[----:B------:R-:W-:Y:S01]  /*70e0*/  IMAD.WIDE.U32 R202, R2, 0x10, R226 ;  /* 0x0000001002ca7825 */ /* 0x000fe200078e00e2 */
[----:B------:R-:W-:-:S02]  /*70f0*/  F2FP.BF16.F32.PACK_AB R184, R209, R184 ;  /* 0x000000b8d1b8723e */ /* 0x000fc400000010ff */
[----:B------:R-:W-:Y:S02]  /*7100*/  F2FP.BF16.F32.PACK_AB R190, R208, R204 ;  /* 0x000000ccd0be723e */ /* 0x000fe400000010ff */
[----:B------:R-:W-:Y:S01]  /*7110*/  F2FP.BF16.F32.PACK_AB R189, R201, R205 ;  /* 0x000000cdc9bd723e */ /* 0x000fe200000010ff */
[----:B------:R-:W-:Y:S01]  /*7120*/  IMAD.WIDE.U32 R204, R2, 0x10, R228 ;  /* 0x0000001002cc7825 */ /* 0x000fe200078e00e4 */
[----:B------:R-:W-:Y:S01]  /*7130*/  F2FP.BF16.F32.PACK_AB R188, R207, R188 ;  /* 0x000000bccfbc723e */ /* 0x000fe200000010ff */
[----:B------:R0:W-:Y:S02]  /*7140*/  STG.E.128 desc[UR6][R202.64], R184 ;  /* 0x000000b8ca007986 */ /* 0x0001e4000c101d06 */
[----:B------:R-:W-:Y:S02]  /*7150*/  FADD.FTZ R201, R9, -UR4 ;  /* 0x8000000409c97e21 */ /* 0x000fe40008010000 */
[----:B------:R1:W-:Y:S01]  /*7160*/  STG.E.128 desc[UR6][R204.64], R188 ;  /* 0x000000bccc007986 */ /* 0x0003e2000c101d06 */
[----:B------:R-:W-:Y:S01]  /*7170*/  FMUL.FTZ R9, R5, UR11 ;  /* 0x0000000b05097c20 */ /* 0x000fe20008410000 */
[----:B------:R-:W-:-:S03]  /*7180*/  FMUL.FTZ R201, R201, UR11 ;  /* 0x0000000bc9c97c20 */ /* 0x000fc60008410000 */
[----:B------:R-:W-:Y:S01]  /*7190*/  FFMA.FTZ R210, R241, R9, R149 ;  /* 0x00000009f1d27223 */ /* 0x000fe20000010095 */
[----:B0-----:R-:W-:-:S04]  /*71a0*/  IMAD.WIDE.U32 R184, R11, 0x10, R226 ;  /* 0x000000100bb87825 */ /* 0x001fc800078e00e2 */
[----:B-1----:R-:W-:Y:S01]  /*71b0*/  FADD.FTZ R190, R8, -UR4 ;  /* 0x8000000408be7e21 */ /* 0x002fe20008010000 */
[----:B------:R-:W-:Y:S01]  /*71c0*/  FADD.FTZ R191, R10, -UR4 ;  /* 0x800000040abf7e21 */ /* 0x000fe20008010000 */
[----:B------:R-:W-:Y:S01]  /*71d0*/  FADD.FTZ R204, R13, -UR4 ;  /* 0x800000040dcc7e21 */ /* 0x000fe20008010000 */
[----:B------:R-:W-:-:S04]  /*71e0*/  IMAD.WIDE.U32 R188, R11, 0x10, R228 ;  /* 0x000000100bbc7825 */ /* 0x000fc800078e00e4 */
[----:B------:R-:W-:Y:S01]  /*71f0*/  FMUL.FTZ R8, R4, UR11 ;  /* 0x0000000b04087c20 */ /* 0x000fe20008410000 */
[----:B------:R-:W-:Y:S01]  /*7200*/  FMUL.FTZ R11, R6, UR11 ;  /* 0x0000000b060b7c20 */ /* 0x000fe20008410000 */
        /* <DEDUP_REMOVED lines=8> */
[----:B------:R-:W-:Y:S01]  /*7290*/  FFMA.FTZ R208, R237, R205, R145 ;  /* 0x000000cdedd07223 */ /* 0x000fe20000010091 */
[----:B------:R-:W-:Y:S01]  /*72a0*/  FFMA.FTZ R7, R238, R201, R146 ;  /* 0x000000c9ee077223 */ /* 0x000fe20000010092 */
[----:B------:R-:W-:Y:S01]  /*72b0*/  FFMA.FTZ R207, R239, R204, R147 ;  /* 0x000000ccefcf7223 */ /* 0x000fe20000010093 */
[----:B------:R-:W-:Y:S01]  /*72c0*/  IMAD.WIDE.U32 R202, R3, 0x10, R226 ;  /* 0x0000001003ca7825 */ /* 0x000fe200078e00e2 */
[----:B------:R-:W-:-:S02]  /*72d0*/  F2FP.BF16.F32.PACK_AB R4, R210, R4 ;  /* 0x00000004d204723e */ /* 0x000fc400000010ff */
[----:B------:R-:W-:Y:S02]  /*72e0*/  F2FP.BF16.F32.PACK_AB R5, R209, R5 ;  /* 0x00000005d105723e */ /* 0x000fe400000010ff */
[----:B------:R-:W-:Y:S02]  /*72f0*/  F2FP.BF16.F32.PACK_AB R6, R208, R6 ;  /* 0x00000006d006723e */ /* 0x000fe400000010ff */
[----:B------:R-:W-:-:S05]  /*7300*/  F2FP.BF16.F32.PACK_AB R7, R207, R7 ;  /* 0x00000007cf07723e */ /* 0x000fca00000010ff */
[----:B------:R0:W-:Y:S01]  /*7310*/  STG.E.128 desc[UR6][R202.64], R4 ;  /* 0x00000004ca007986 */ /* 0x0001e2000c101d06 */
[----:B------:R-:W-:-:S04]  /*7320*/  IMAD.WIDE.U32 R186, R193, 0x10, R226 ;  /* 0x00000010c1ba7825 */ /* 0x000fc800078e00e2 */
[----:B------:R-:W-:Y:S01]  /*7330*/  FFMA.FTZ R13, R48, R13, R88 ;  /* 0x0000000d300d7223 */ /* 0x000fe20000010058 */
[----:B------:R-:W-:Y:S01]  /*7340*/  FFMA.FTZ R205, R49, R205, R89 ;  /* 0x000000cd31cd7223 */ /* 0x000fe20000010059 */
[----:B------:R-:W-:-:S04]  /*7350*/  IMAD.WIDE.U32 R190, R193, 0x10, R228 ;  /* 0x00000010c1be7825 */ /* 0x000fc800078e00e4 */
[----:B------:R-:W-:Y:S01]  /*7360*/  FFMA.FTZ R193, R54, R11, R94 ;  /* 0x0000000b36c17223 */ /* 0x000fe2000001005e */
[----:B------:R-:W-:Y:S01]  /*7370*/  FFMA.FTZ R11, R50, R201, R90 ;  /* 0x000000c9320b7223 */ /* 0x000fe2000001005a */
[----:B------:R-:W-:Y:S01]  /*7380*/  FFMA.FTZ R201, R51, R204, R91 ;  /* 0x000000cc33c97223 */ /* 0x000fe2000001005b */
[----:B0-----:R-:W-:Y:S01]  /*7390*/  FADD.FTZ R4, R12, -UR4 ;  /* 0x800000040c047e21 */ /* 0x001fe20008010000 */
[----:B------:R-:W-:Y:S01]  /*73a0*/  FADD.FTZ R7, R15, -UR4 ;  /* 0x800000040f077e21 */ /* 0x000fe20008010000 */
[----:B------:R-:W-:Y:S01]  /*73b0*/  FADD.FTZ R5, R14, -UR4 ;  /* 0x800000040e057e21 */ /* 0x000fe20008010000 */
[----:B------:R-:W-:Y:S01]  /*73c0*/  FADD.FTZ R14, R17, -UR4 ;  /* 0x80000004110e7e21 */ /* 0x000fe20008010000 */
[----:B------:R-:W-:Y:S01]  /*73d0*/  FADD.FTZ R15, R18, -UR4 ;  /* 0x80000004120f7e21 */ /* 0x000fe20008010000 */
[----:B------:R-:W-:Y:S01]  /*73e0*/  FMUL.FTZ R12, R4, UR11 ;  /* 0x0000000b040c7c20 */ /* 0x000fe20008410000 */
[----:B------:R-:W-:Y:S01]  /*73f0*/  FMUL.FTZ R7, R7, UR11 ;  /* 0x0000000b07077c20 */ /* 0x000fe20008410000 */
[----:B------:R-:W-:Y:S01]  /*7400*/  FADD.FTZ R6, R16, -UR4 ;  /* 0x8000000410067e21 */ /* 0x000fe20008010000 */
[----:B------:R-:W-:Y:S01]  /*7410*/  FMUL.FTZ R14, R14, UR11 ;  /* 0x0000000b0e0e7c20 */ /* 0x000fe20008410000 */
[----:B------:R-:W-:Y:S01]  /*7420*/  FMUL.FTZ R18, R15, UR11 ;  /* 0x0000000b0f127c20 */ /* 0x000fe20008410000 */
[----:B------:R-:W-:Y:S01]  /*7430*/  FFMA.FTZ R4, R68, R12, R140 ;  /* 0x0000000c44047223 */ /* 0x000fe2000001008c */
[----:B------:R-:W-:Y:S01]  /*7440*/  FFMA.FTZ R16, R69, R7, R141 ;  /* 0x0000000745107223 */ /* 0x000fe2000001008d */
[----:B------:R-:W-:Y:S01]  /*7450*/  FFMA.FTZ R204, R55, R10, R95 ;  /* 0x0000000a37cc7223 */ /* 0x000fe2000001005f */
[----:B------:R-:W-:Y:S01]  /*7460*/  FMUL.FTZ R17, R6, UR11 ;  /* 0x0000000b06117c20 */ /* 0x000fe20008410000 */
[----:B------:R-:W-:Y:S01]  /*7470*/  F2FP.BF16.F32.PACK_AB R10, R205, R13 ;  /* 0x0000000dcd0a723e */ /* 0x000fe200000010ff */
[----:B------:R-:W-:Y:S01]  /*7480*/  FFMA.FTZ R6, R64, R14, R136 ;  /* 0x0000000e40067223 */ /* 0x000fe20000010088 */
[----:B------:R-:W-:Y:S01]  /*7490*/  FFMA.FTZ R15, R65, R18, R137 ;  /* 0x00000012410f7223 */ /* 0x000fe20000010089 */
[----:B------:R-:W-:Y:S01]  /*74a0*/  FMUL.FTZ R13, R5, UR11 ;  /* 0x0000000b050d7c20 */ /* 0x000fe20008410000 */
[----:B------:R-:W-:Y:S01]  /*74b0*/  F2FP.BF16.F32.PACK_AB R4, R16, R4 ;  /* 0x000000041004723e */ /* 0x000fe200000010ff */
[----:B------:R-:W-:Y:S01]  /*74c0*/  FFMA.FTZ R207, R53, R9, R93 ;  /* 0x0000000935cf7223 */ /* 0x000fe2000001005d */
[----:B------:R-:W-:Y:S01]  /*74d0*/  FADD.FTZ R16, R192, -UR4 ;  /* 0x80000004c0107e21 */ /* 0x000fe20008010000 */
[----:B------:R-:W-:Y:S01]  /*74e0*/  F2FP.BF16.F32.PACK_AB R9, R204, R193 ;  /* 0x000000c1cc09723e */ /* 0x000fe200000010ff */
[----:B------:R-:W-:Y:S01]  /*74f0*/  FFMA.FTZ R5, R70, R13, R142 ;  /* 0x0000000d46057223 */ /* 0x000fe2000001008e */
[----:B------:R-:W-:Y:S01]  /*7500*/  FFMA.FTZ R193, R71, R17, R143 ;  /* 0x0000001147c17223 */ /* 0x000fe2000001008f */
[----:B------:R-:W-:Y:S01]  /*7510*/  F2FP.BF16.F32.PACK_AB R6, R15, R6 ;  /* 0x000000060f06723e */ /* 0x000fe200000010ff */
[----:B------:R-:W-:Y:S01]  /*7520*/  FMUL.FTZ R15, R19, UR11 ;  /* 0x0000000b130f7c20 */ /* 0x000fe20008410000 */
[----:B------:R-:W-:-:S02]  /*7530*/  FMUL.FTZ R19, R16, UR11 ;  /* 0x0000000b10137c20 */ /* 0x000fc40008410000 */
[----:B------:R-:W-:Y:S01]  /*7540*/  F2FP.BF16.F32.PACK_AB R5, R193, R5 ;  /* 0x00000005c105723e */ /* 0x000fe200000010ff */
[----:B------:R-:W-:Y:S01]  /*7550*/  FFMA.FTZ R192, R66, R15, R138 ;  /* 0x0000000f42c07223 */ /* 0x000fe2000001008a */
[----:B------:R-:W-:Y:S01]  /*7560*/  FFMA.FTZ R193, R67, R19, R139 ;  /* 0x0000001343c17223 */ /* 0x000fe2000001008b */
[----:B------:R-:W-:Y:S01]  /*7570*/  FFMA.FTZ R12, R44, R12, R84 ;  /* 0x0000000c2c0c7223 */ /* 0x000fe20000010054 */
[----:B------:R-:W-:Y:S01]  /*7580*/  FFMA.FTZ R15, R42, R15, R82 ;  /* 0x0000000f2a0f7223 */ /* 0x000fe20000010052 */
[----:B------:R-:W-:Y:S01]  /*7590*/  FFMA.FTZ R19, R43, R19, R83 ;  /* 0x000000132b137223 */ /* 0x000fe20000010053 */
[----:B------:R-:W-:Y:S01]  /*75a0*/  FFMA.FTZ R16, R45, R7, R85 ;  /* 0x000000072d107223 */ /* 0x000fe20000010055 */
[----:B------:R-:W-:Y:S01]  /*75b0*/  FFMA.FTZ R13, R46, R13, R86 ;  /* 0x0000000d2e0d7223 */ /* 0x000fe20000010056 */
[----:B------:R-:W-:Y:S02]  /*75c0*/  FFMA.FTZ R14, R40, R14, R80 ;  /* 0x0000000e280e7223 */ /* 0x000fe40000010050 */
[----:B------:R-:W-:Y:S01]  /*75d0*/  F2FP.BF16.F32.PACK_AB R15, R19, R15 ;  /* 0x0000000f130f723e */ /* 0x000fe200000010ff */
[----:B------:R-:W-:Y:S01]  /*75e0*/  FADD.FTZ R19, R195, -UR4 ;  /* 0x80000004c3137e21 */ /* 0x000fe20008010000 */
[----:B------:R-:W-:Y:S01]  /*75f0*/  F2FP.BF16.F32.PACK_AB R12, R16, R12 ;  /* 0x0000000c100c723e */ /* 0x000fe200000010ff */
[----:B------:R-:W-:Y:S01]  /*7600*/  FADD.FTZ R16, R194, -UR4 ;  /* 0x80000004c2107e21 */ /* 0x000fe20008010000 */
[----:B------:R-:W-:Y:S01]  /*7610*/  FFMA.FTZ R18, R41, R18, R81 ;  /* 0x0000001229127223 */ /* 0x000fe20000010051 */
[----:B------:R-:W-:Y:S01]  /*7620*/  FFMA.FTZ R17, R47, R17, R87 ;  /* 0x000000112f117223 */ /* 0x000fe20000010057 */
[----:B------:R-:W-:Y:S01]  /*7630*/  F2FP.BF16.F32.PACK_AB R7, R193, R192 ;  /* 0x000000c0c107723e */ /* 0x000fe200000010ff */
[----:B------:R-:W-:Y:S01]  /*7640*/  FADD.FTZ R194, R198, -UR4 ;  /* 0x80000004c6c27e21 */ /* 0x000fe20008010000 */
[----:B------:R-:W-:Y:S01]  /*7650*/  FADD.FTZ R195, R199, -UR4 ;  /* 0x80000004c7c37e21 */ /* 0x000fe20008010000 */
[----:B------:R-:W-:Y:S01]  /*7660*/  FMUL.FTZ R192, R16, UR11 ;  /* 0x0000000b10c07c20 */ /* 0x000fe20008410000 */
[----:B------:R-:W-:Y:S01]  /*7670*/  FMUL.FTZ R19, R19, UR11 ;  /* 0x0000000b13137c20 */ /* 0x000fe20008410000 */
[----:B------:R-:W-:Y:S01]  /*7680*/  F2FP.BF16.F32.PACK_AB R14, R18, R14 ;  /* 0x0000000e120e723e */ /* 0x000fe200000010ff */
[----:B------:R-:W-:Y:S01]  /*7690*/  FADD.FTZ R18, R197, -UR4 ;  /* 0x80000004c5127e21 */ /* 0x000fe20008010000 */
[----:B------:R-:W-:Y:S01]  /*76a0*/  F2FP.BF16.F32.PACK_AB R13, R17, R13 ;  /* 0x0000000d110d723e */ /* 0x000fe200000010ff */
[----:B------:R-:W-:Y:S01]  /*76b0*/  FADD.FTZ R17, R196, -UR4 ;  /* 0x80000004c4117e21 */ /* 0x000fe20008010000 */
[----:B------:R-:W-:Y:S01]  /*76c0*/  FMUL.FTZ R194, R194, UR11 ;  /* 0x0000000bc2c27c20 */ /* 0x000fe20008410000 */
[----:B------:R-:W-:Y:S01]  /*76d0*/  FMUL.FTZ R198, R195, UR11 ;  /* 0x0000000bc3c67c20 */ /* 0x000fe20008410000 */
[----:B------:R-:W-:Y:S01]  /*76e0*/  FFMA.FTZ R16, R60, R192, R132 ;  /* 0x000000c03c107223 */ /* 0x000fe20000010084 */
[----:B------:R-:W-:Y:S01]  /*76f0*/  FFMA.FTZ R196, R61, R19, R133 ;  /* 0x000000133dc47223 */ /* 0x000fe20000010085 */
[----:B------:R-:W-:Y:S01]  /*7700*/  FMUL.FTZ R197, R18, UR11 ;  /* 0x0000000b12c57c20 */ /* 0x000fe20008410000 */
[----:B------:R-:W-:Y:S01]  /*7710*/  FMUL.FTZ R193, R17, UR11 ;  /* 0x0000000b11c17c20 */ /* 0x000fe20008410000 */
[----:B------:R-:W-:Y:S01]  /*7720*/  FFMA.FTZ R18, R56, R194, R128 ;  /* 0x000000c238127223 */ /* 0x000fe20000010080 */
[----:B------:R-:W-:Y:S01]  /*7730*/  FFMA.FTZ R195, R57, R198, R129 ;  /* 0x000000c639c37223 */ /* 0x000fe20000010081 */
[----:B------:R-:W-:Y:S01]  /*7740*/  F2FP.BF16.F32.PACK_AB R16, R196, R16 ;  /* 0x00000010c410723e */ /* 0x000fe200000010ff */
[----:B------:R-:W-:Y:S01]  /*7750*/  FADD.FTZ R196, R200, -UR4 ;  /* 0x80000004c8c47e21 */ /* 0x000fe20008010000 */
[----:B------:R-:W-:Y:S01]  /*7760*/  FADD.FTZ R199, R206, -UR4 ;  /* 0x80000004cec77e21 */ /* 0x000fe20008010000 */
[----:B------:R-:W-:Y:S01]  /*7770*/  F2FP.BF16.F32.PACK_AB R11, R201, R11 ;  /* 0x0000000bc90b723e */ /* 0x000fe200000010ff */
[----:B------:R-:W-:Y:S01]  /*7780*/  FFMA.FTZ R17, R62, R193, R134 ;  /* 0x000000c13e117223 */ /* 0x000fe20000010086 */
[----:B------:R-:W-:Y:S01]  /*7790*/  FFMA.FTZ R201, R63, R197, R135 ;  /* 0x000000c53fc97223 */ /* 0x000fe20000010087 */
[----:B------:R-:W-:Y:S01]  /*77a0*/  F2FP.BF16.F32.PACK_AB R18, R195, R18 ;  /* 0x00000012c312723e */ /* 0x000fe200000010ff */
[----:B------:R-:W-:Y:S01]  /*77b0*/  FMUL.FTZ R195, R196, UR11 ;  /* 0x0000000bc4c37c20 */ /* 0x000fe20008410000 */
[----:B------:R-:W-:Y:S01]  /*77c0*/  FMUL.FTZ R199, R199, UR11 ;  /* 0x0000000bc7c77c20 */ /* 0x000fe20008410000 */
[----:B------:R-:W-:Y:S01]  /*77d0*/  FFMA.FTZ R8, R52, R8, R92 ;  /* 0x0000000834087223 */ /* 0x000fe2000001005c */
        /* <DEDUP_REMOVED lines=14> */
[----:B------:R-:W-:Y:S01]  /*78c0*/  F2FP.BF16.F32.PACK_AB R195, R199, R195 ;  /* 0x000000c3c7c3723e */ /* 0x000fe200000010ff */
[----:B------:R1:W-:Y:S01]  /*78d0*/  STG.E.128 desc[UR6][R2.64], R8 ;  /* 0x0000000802007986 */ /* 0x0003e2000c101d06 */
[----:B------:R-:W-:Y:S02]  /*78e0*/  F2FP.BF16.F32.PACK_AB R194, R198, R194 ;  /* 0x000000c2c6c2723e */ /* 0x000fe400000010ff */
[----:B------:R-:W-:Y:S02]  /*78f0*/  F2FP.BF16.F32.PACK_AB R193, R197, R193 ;  /* 0x000000c1c5c1723e */ /* 0x000fe400000010ff */
[----:B------:R-:W-:Y:S01]  /*7900*/  F2FP.BF16.F32.PACK_AB R192, R196, R192 ;  /* 0x000000c0c4c0723e */ /* 0x000fe200000010ff */
[----:B------:R1:W-:Y:S04]  /*7910*/  STG.E.128 desc[UR6][R184.64], R4 ;  /* 0x00000004b8007986 */ /* 0x0003e8000c101d06 */
[----:B------:R1:W-:Y:S04]  /*7920*/  STG.E.128 desc[UR6][R188.64], R12 ;  /* 0x0000000cbc007986 */ /* 0x0003e8000c101d06 */
[----:B------:R1:W-:Y:S04]  /*7930*/  STG.E.128 desc[UR6][R186.64], R16 ;  /* 0x00000010ba007986 */ /* 0x0003e8000c101d06 */
[----:B------:R1:W-:Y:S01]  /*7940*/  STG.E.128 desc[UR6][R190.64], R192 ;  /* 0x000000c0be007986 */ /* 0x0003e2000c101d06 */
[----:B------:R-:W-:Y:S05]  /*7950*/  @!P3 BRA `(.L_x_10077) ;  /* 0xffffff900090b947 */ /* 0x000fea000383ffff */
[----:B------:R-:W-:Y:S05]  /*7960*/  EXIT ;  /* 0x000000000000794d */ /* 0x000fea0003800000 */
.L_x_10076:
[----:B------:R-:W-:Y:S01]  /*7970*/  HFMA2.MMA R233, -RZ, RZ, 0, 5.9604644775390625e-08 ;  /* 0x00000001ffe97435 */ /* 0x000fe200000001ff */
[----:B------:R-:W-:Y:S02]  /*7980*/  MOV R252, R184 ;  /* 0x000000b800fc7202 */ /* 0x000fe40000000f00 */
[----:B------:R-:W-:Y:S02]  /*7990*/  MOV R187, 0x1f ;  /* 0x0000001f00bb7802 */ /* 0x000fe40000000f00 */
[----:B------:R-:W-:-:S07]  /*79a0*/  MOV R185, 0xffffffff ;  /* 0xffffffff00b97802 */ /* 0x000fce0000000f00 */
[----:B-----5:R-:W-:Y:S05]  /*79b0*/  WARPSYNC.COLLECTIVE R185, `(.L_x_10078) ;  /* 0x00000000b9087348 */ /* 0x020fea0003c00000 */
[----:B------:R0:W1:Y:S02]  /*79c0*/  SHFL.BFLY P4, R235, R252, R233, R187 ;  /* 0x0c0000e9fceb7389 */ /* 0x00006400000800bb */
[----:B01---5:R-:W-:Y:S01]  /*79d0*/  ENDCOLLECTIVE ;  /* 0x000000000000791b */ /* 0x023fe20003800000 */
.L_x_10078:
[----:B------:R-:W-:Y:S01]  /*79e0*/  HFMA2.MMA R233, -RZ, RZ, 0, 1.1920928955078125e-07 ;  /* 0x00000002ffe97435 */ /* 0x000fe200000001ff */
[----:B------:R-:W-:-:S05]  /*79f0*/  MOV R185, R235 ;  /* 0x000000eb00b97202 */ /* 0x000fca0000000f00 */
[----:B------:R-:W-:Y:S01]  /*7a00*/  FADD.FTZ R184, R184, R185 ;  /* 0x000000b9b8b87221 */ /* 0x000fe20000010000 */
[----:B------:R-:W-:-:S04]  /*7a10*/  MOV R185, 0xffffffff ;  /* 0xffffffff00b97802 */ /* 0x000fc80000000f00 */
[----:B------:R-:W-:-:S07]  /*7a20*/  MOV R252, R184 ;  /* 0x000000b800fc7202 */ /* 0x000fce0000000f00 */
[----:B------:R-:W-:Y:S05]  /*7a30*/  WARPSYNC.COLLECTIVE R185, `(.L_x_10079) ;  /* 0x00000000b9087348 */ /* 0x000fea0003c00000 */
[----:B------:R0:W1:Y:S02]  /*7a40*/  SHFL.BFLY P4, R235, R252, R233, R187 ;  /* 0x0c0000e9fceb7389 */ /* 0x00006400000800bb */
[----:B01----:R-:W-:Y:S01]  /*7a50*/  ENDCOLLECTIVE ;  /* 0x000000000000791b */ /* 0x003fe20003800000 */
.L_x_10079:
[----:B------:R-:W-:Y:S01]  /*7a60*/  HFMA2.MMA R233, -RZ, RZ, 0, 2.384185791015625e-07 ;  /* 0x00000004ffe97435 */ /* 0x000fe200000001ff */
[----:B------:R-:W-:-:S05]  /*7a70*/  MOV R185, R235 ;  /* 0x000000eb00b97202 */ /* 0x000fca0000000f00 */
[----:B------:R-:W-:Y:S01]  /*7a80*/  FADD.FTZ R184, R184, R185 ;  /* 0x000000b9b8b87221 */ /* 0x000fe20000010000 */
[----:B------:R-:W-:-:S03]  /*7a90*/  MOV R185, 0xffffffff ;  /* 0xffffffff00b97802 */ /* 0x000fc60000000f00 */
[----:B------:R-:W-:-:S07]  /*7aa0*/  IMAD.MOV.U32 R252, RZ, RZ, R184 ;  /* 0x000000fffffc7224 */ /* 0x000fce00078e00b8 */
[----:B------:R-:W-:Y:S05]  /*7ab0*/  WARPSYNC.COLLECTIVE R185, `(.L_x_10080) ;  /* 0x00000000b9087348 */ /* 0x000fea0003c00000 */
[----:B------:R0:W1:Y:S02]  /*7ac0*/  SHFL.BFLY P4, R235, R252, R233, R187 ;  /* 0x0c0000e9fceb7389 */ /* 0x00006400000800bb */
[----:B01----:R-:W-:Y:S01]  /*7ad0*/  ENDCOLLECTIVE ;  /* 0x000000000000791b */ /* 0x003fe20003800000 */
.L_x_10080:
[----:B------:R-:W-:Y:S01]  /*7ae0*/  HFMA2.MMA R233, -RZ, RZ, 0, 4.76837158203125e-07 ;  /* 0x00000008ffe97435 */ /* 0x000fe200000001ff */
[----:B------:R-:W-:-:S05]  /*7af0*/  MOV R185, R235 ;  /* 0x000000eb00b97202 */ /* 0x000fca0000000f00 */
[----:B------:R-:W-:Y:S01]  /*7b00*/  FADD.FTZ R184, R184, R185 ;  /* 0x000000b9b8b87221 */ /* 0x000fe20000010000 */
[----:B------:R-:W-:-:S04]  /*7b10*/  MOV R185, 0xffffffff ;  /* 0xffffffff00b97802 */ /* 0x000fc80000000f00 */
[----:B------:R-:W-:-:S07]  /*7b20*/  MOV R252, R184 ;  /* 0x000000b800fc7202 */ /* 0x000fce0000000f00 */
[----:B------:R-:W-:Y:S05]  /*7b30*/  WARPSYNC.COLLECTIVE R185, `(.L_x_10081) ;  /* 0x00000000b9087348 */ /* 0x000fea0003c00000 */
[----:B------:R0:W1:Y:S02]  /*7b40*/  SHFL.BFLY P4, R235, R252, R233, R187 ;  /* 0x0c0000e9fceb7389 */ /* 0x00006400000800bb */
[----:B01----:R-:W-:Y:S01]  /*7b50*/  ENDCOLLECTIVE ;  /* 0x000000000000791b */ /* 0x003fe20003800000 */
.L_x_10081:
[----:B------:R-:W-:Y:S01]  /*7b60*/  HFMA2.MMA R233, -RZ, RZ, 0, 9.5367431640625e-07 ;  /* 0x00000010ffe97435 */ /* 0x000fe200000001ff */
[----:B------:R-:W-:-:S05]  /*7b70*/  MOV R185, R235 ;  /* 0x000000eb00b97202 */ /* 0x000fca0000000f00 */
[----:B------:R-:W-:Y:S01]  /*7b80*/  FADD.FTZ R184, R184, R185 ;  /* 0x000000b9b8b87221 */ /* 0x000fe20000010000 */
[----:B------:R-:W-:-:S04]  /*7b90*/  MOV R185, 0xffffffff ;  /* 0xffffffff00b97802 */ /* 0x000fc80000000f00 */
[----:B------:R-:W-:-:S07]  /*7ba0*/  MOV R252, R184 ;  /* 0x000000b800fc7202 */ /* 0x000fce0000000f00 */
[----:B------:R-:W-:Y:S05]  /*7bb0*/  WARPSYNC.COLLECTIVE R185, `(.L_x_10082) ;  /* 0x00000000b9087348 */ /* 0x000fea0003c00000 */
[----:B------:R0:W1:Y:S02]  /*7bc0*/  SHFL.BFLY P4, R235, R252, R233, R187 ;  /* 0x0c0000e9fceb7389 */ /* 0x00006400000800bb */
[----:B01----:R-:W-:Y:S01]  /*7bd0*/  ENDCOLLECTIVE ;  /* 0x000000000000791b */ /* 0x003fe20003800000 */
.L_x_10082:
[----:B------:R-:W-:Y:S01]  /*7be0*/  HFMA2.MMA R233, -RZ, RZ, 0, 5.9604644775390625e-08 ;  /* 0x00000001ffe97435 */ /* 0x000fe200000001ff */
[----:B------:R-:W-:-:S04]  /*7bf0*/  IMAD.MOV.U32 R185, RZ, RZ, R235 ;  /* 0x000000ffffb97224 */ /* 0x000fc800078e00eb */
        /* <DEDUP_REMOVED lines=114> */
[----:B------:R-:W-:Y:S01]  /*8320*/  FFMA.FTZ R234, R234, R234, R185 ;  /* 0x000000eaeaea7223 */ /* 0x000fe200000100b9 */
[----:B------:R-:W-:-:S04]  /*8330*/  MOV R185, 0xffffffff ;  /* 0xffffffff00b97802 */ /* 0x000fc80000000f00 */
[----:B------:R-:W-:-:S07]  /*8340*/  MOV R252, R234 ;  /* 0x000000ea00fc7202 */ /* 0x000fce0000000f00 */
[----:B------:R-:W-:Y:S05]  /*8350*/  WARPSYNC.COLLECTIVE R185, `(.L_x_10083) ;  /* 0x00000000b9087348 */ /* 0x000fea0003c00000 */
[----:B------:R0:W1:Y:S02]  /*8360*/  SHFL.BFLY P4, R235, R252, R233, R187 ;  /* 0x0c0000e9fceb7389 */ /* 0x00006400000800bb */
[----:B01----:R-:W-:Y:S01]  /*8370*/  ENDCOLLECTIVE ;  /* 0x000000000000791b */ /* 0x003fe20003800000 */
.L_x_10083:
        /* <DEDUP_REMOVED lines=8> */
.L_x_10084:
[----:B------:R-:W-:Y:S01]  /*8400*/  IMAD.MOV.U32 R233, RZ, RZ, 0x4 ;  /* 0x00000004ffe97424 */ /* 0x000fe200078e00ff */
[----:B------:R-:W-:-:S05]  /*8410*/  MOV R185, R235 ;  /* 0x000000eb00b97202 */ /* 0x000fca0000000f00 */
[----:B------:R-:W-:Y:S01]  /*8420*/  FADD.FTZ R234, R234, R185 ;  /* 0x000000b9eaea7221 */ /* 0x000fe20000010000 */
[----:B------:R-:W-:-:S04]  /*8430*/  MOV R185, 0xffffffff ;  /* 0xffffffff00b97802 */ /* 0x000fc80000000f00 */
[----:B------:R-:W-:-:S07]  /*8440*/  MOV R252, R234 ;  /* 0x000000ea00fc7202 */ /* 0x000fce0000000f00 */
[----:B------:R-:W-:Y:S05]  /*8450*/  WARPSYNC.COLLECTIVE R185, `(.L_x_10085) ;  /* 0x00000000b9087348 */ /* 0x000fea0003c00000 */
[----:B------:R0:W1:Y:S02]  /*8460*/  SHFL.BFLY P4, R235, R252, R233, R187 ;  /* 0x0c0000e9fceb7389 */ /* 0x00006400000800bb */
[----:B01----:R-:W-:Y:S01]  /*8470*/  ENDCOLLECTIVE ;  /* 0x000000000000791b */ /* 0x003fe20003800000 */
.L_x_10085:
        /* <DEDUP_REMOVED lines=8> */
.L_x_10086:
        /* <DEDUP_REMOVED lines=8> */
.L_x_10087:
[----:B------:R-:W-:Y:S01]  /*8580*/  MOV R185, R235 ;  /* 0x000000eb00b97202 */ /* 0x000fe20000000f00 */
[----:B------:R-:W-:Y:S06]  /*8590*/  BRA `(.L_x_10088) ;  /* 0xffffffd400e47947 */ /* 0x000fec000383ffff */
.L_x_10089:
        /* <DEDUP_REMOVED lines=14> */
.L_x_41605:


//--------------------- .text._ZN10layer_norm31ln_parallel_residual_fwd_kernelINS_13Kernel_traitsIf13__nv_bfloat16S2_S2_fjLj7168ELj1ELj1ELj4ELj16ENS_18Kernel_traits_baseILj7168EfS2_S2_S2_fjLj128EEEEELb0ELb1ELb0EEEvNS_9FwdParamsE --------------------------
	.section	.text._ZN10layer_norm31ln_parallel_residual_fwd_kernelINS_13Kernel_traitsIf13__nv_bfloat16S2_S2_fjLj7168ELj1ELj1ELj4ELj16ENS_18Kernel_traits_baseILj7168EfS2_S2_S2_fjLj128EEEEELb0ELb1ELb0EEEvNS_9FwdParamsE,"ax",@progbits
	.align	128
        .global         _ZN10layer_norm31ln_parallel_residual_fwd_kernelINS_13Kernel_traitsIf13__nv_bfloat16S2_S2_fjLj7168ELj1ELj1ELj4ELj16ENS_18Kernel_traits_baseILj7168EfS2_S2_S2_fjLj128EEEEELb0ELb1ELb0EEEvNS_9FwdParamsE
        .type           _ZN10layer_norm31ln_parallel_residual_fwd_kernelINS_13Kernel_traitsIf13__nv_bfloat16S2_S2_fjLj7168ELj1ELj1ELj4ELj16ENS_18Kernel_traits_baseILj7168EfS2_S2_S2_fjLj128EEEEELb0ELb1ELb0EEEvNS_9FwdParamsE,@function
        .size           _ZN10layer_norm31ln_parallel_residual_fwd_kernelINS_13Kernel_traitsIf13__nv_bfloat16S2_S2_fjLj7168ELj1ELj1ELj4ELj16ENS_18Kernel_traits_baseILj7168EfS2_S2_S2_fjLj128EEEEELb0ELb1ELb0EEEvNS_9FwdParamsE,(.L_x_41606 - _ZN10layer_norm31ln_parallel_residual_fwd_kernelINS_13Kernel_traitsIf13__nv_bfloat16S2_S2_fjLj7168ELj1ELj1ELj4ELj16ENS_18Kernel_traits_baseILj7168EfS2_S2_S2_fjLj128EEEEELb0ELb1ELb0EEEvNS_9FwdParamsE)
        .other          _ZN10layer_norm31ln_parallel_residual_fwd_kernelINS_13Kernel_traitsIf13__nv_bfloat16S2_S2_fjLj7168ELj1ELj1ELj4ELj16ENS_18Kernel_traits_baseILj7168EfS2_S2_S2_fjLj128EEEEELb0ELb1ELb0EEEvNS_9FwdParamsE,@"STO_CUDA_ENTRY STV_DEFAULT"
_ZN10layer_norm31ln_parallel_residual_fwd_kernelINS_13Kernel_traitsIf13__nv_bfloat16S2_S2_fjLj7168ELj1ELj1ELj4ELj16ENS_18Kernel_traits_baseILj7168EfS2_S2_S2_fjLj128EEEEELb0ELb1ELb0EEEvNS_9FwdParamsE:
.text._ZN10layer_norm31ln_parallel_residual_fwd_kernelINS_13Kernel_traitsIf13__nv_bfloat16S2_S2_fjLj7168ELj1ELj1ELj4ELj16ENS_18Kernel_traits_baseILj7168EfS2_S2_S2_fjLj128EEEEELb0ELb1ELb0EEEvNS_9FwdParamsE:
        /* <DEDUP_REMOVED lines=26> */
[----:B------:R-:W-:Y:S01]  /*01a0*/  ULDC.64 UR6, c[0x0][0x2c8] ;  /* 0x0000b20000067ab9 */ /* 0x000fe20000000a00 */
[----:B------:R-:W-:Y:S02]  /*01b0*/  CS2R R62, SRZ ;  /* 0x00000000003e7805 */ /* 0x000fe4000001ff00 */
[----:B------:R-:W-:Y:S02]  /*01c0*/  ISETP.NE.U32.AND P0, PT, RZ, UR6, PT ;  /* 0x00000006ff007c0c */ /* 0x000fe4000bf05070 */
[----:B------:R-:W-:Y:S02]  /*01d0*/  CS2R R60, SRZ ;  /* 0x00000000003c7805 */ /* 0x000fe4000001ff00 */
[----:B------:R-:W-:Y:S02]  /*01e0*/  CS2R R66, SRZ ;  /* 0x0000000000427805 */ /* 0x000fe4000001ff00 */
[----:B------:R-:W-:-:S02]  /*01f0*/  CS2R R64, SRZ ;  /* 0x0000000000407805 */ /* 0x000fc4000001ff00 */
[----:B------:R-:W-:-:S13]  /*0200*/  ISETP.NE.AND.EX P0, PT, RZ, UR7, PT, P0 ;  /* 0x00000007ff007c0c */ /* 0x000fda000bf05300 */
[----:B------:R-:W-:-:S04]  /*0210*/  @P0 LEA R8, P2, R11, UR6, 0x5 ;  /* 0x000000060b080c11 */ /* 0x000fc8000f8428ff */
[C---:B------:R-:W-:Y:S01]  /*0220*/  @P0 LEA.HI.X R9, R11.reuse, UR7, RZ, 0x5, P2 ;  /* 0x000000070b090c11 */ /* 0x040fe200090f2cff */
[----:B0-----:R-:W-:-:S04]  /*0230*/  IMAD.WIDE.U32 R6, R11, 0x20, R6 ;  /* 0x000000200b067825 */ /* 0x001fc800078e0006 */
[----:B------:R0:W5:Y:S04]  /*0240*/  @P0 LDG.E.128 R60, desc[UR4][R8.64] ;  /* 0x00000004083c0981 */ /* 0x000168000c1e1d00 */
[----:B------:R0:W5:Y:S04]  /*0250*/  LDG.E.128 R68, desc[UR4][R6.64] ;  /* 0x0000000406447981 */ /* 0x000168000c1e1d00 */
[----:B------:R0:W5:Y:S04]  /*0260*/  @P0 LDG.E.128 R64, desc[UR4][R8.64+0x10] ;  /* 0x0000100408400981 */ /* 0x000168000c1e1d00 */
[----:B------:R0:W5:Y:S01]  /*0270*/  LDG.E.128 R72, desc[UR4][R6.64+0x10] ;  /* 0x0000100406487981 */ /* 0x000162000c1e1d00 */
[----:B------:R-:W-:-:S07]  /*0280*/  LOP3.LUT R11, R11, 0x80, RZ, 0xfc, !PT ;  /* 0x000000800b0b7812 */ /* 0x000fce00078efcff */
.L_x_10091:
[----:B------:R-:W-:Y:S05]  /*0290*/  BSYNC B0 ;  /* 0x0000000000007941 */ /* 0x000fea0003800000 */
.L_x_10090:
[----:B------:R-:W-:Y:S04]  /*02a0*/  BSSY B0, `(.L_x_10092) ;  /* 0x0000012000007945 */ /* 0x000fe80003800000 */
[----:B------:R-:W-:Y:S05]  /*02b0*/  @!P6 BRA `(.L_x_10093) ;  /* 0x000000000040e947 */ /* 0x000fea0003800000 */
[----:B0-----:R-:W0:Y:S01]  /*02c0*/  LDC.64 R8, c[0x0][0x260] ;  /* 0x00009800ff087b82 */ /* 0x001e220000000a00 */
        /* <DEDUP_REMOVED lines=14> */
[----:B------:R-:W-:-:S07]  /*03b0*/  VIADD R11, R11, 0x80 ;  /* 0x000000800b0b7836 */ /* 0x000fce0000000000 */
.L_x_10093:
[----:B------:R-:W-:Y:S05]  /*03c0*/  BSYNC B0 ;  /* 0x0000000000007941 */ /* 0x000fea0003800000 */
.L_x_10092:
[----:B------:R-:W-:Y:S04]  /*03d0*/  BSSY B0, `(.L_x_10094) ;  /* 0x0000012000007945 */ /* 0x000fe80003800000 */
[----:B------:R-:W-:Y:S05]  /*03e0*/  @!P5 BRA `(.L_x_10095) ;  /* 0x000000000040d947 */ /* 0x000fea0003800000 */
[----:B01----:R-:W0:Y:S01]  /*03f0*/  LDC.64 R8, c[0x0][0x260] ;  /* 0x00009800ff087b82 */ /* 0x003e220000000a00 */
        /* <DEDUP_REMOVED lines=14> */
[----:B------:R-:W-:-:S07]  /*04e0*/  IADD3 R11, R11, 0x80, RZ ;  /* 0x000000800b0b7810 */ /* 0x000fce0007ffe0ff */
.L_x_10095:
[----:B------:R-:W-:Y:S05]  /*04f0*/  BSYNC B0 ;  /* 0x0000000000007941 */ /* 0x000fea0003800000 */
.L_x_10094:
[----:B------:R-:W-:Y:S04]  /*0500*/  BSSY B0, `(.L_x_10096) ;  /* 0x0000012000007945 */ /* 0x000fe80003800000 */
[----:B------:R-:W-:Y:S05]  /*0510*/  @!P4 BRA `(.L_x_10097) ;  /* 0x000000000040c947 */ /* 0x000fea0003800000 */
[----:B012---:R-:W0:Y:S01]  /*0520*/  LDC.64 R8, c[0x0][0x260] ;  /* 0x00009800ff087b82 */ /* 0x007e220000000a00 */
        /* <DEDUP_REMOVED lines=15> */
.L_x_10097:
[----:B------:R-:W-:Y:S05]  /*0620*/  BSYNC B0 ;  /* 0x0000000000007941 */ /* 0x000fea0003800000 */
.L_x_10096:
[----:B------:R-:W-:Y:S04]  /*0630*/  BSSY B0, `(.L_x_10098) ;  /* 0x0000012000007945 */ /* 0x000fe80003800000 */
[----:B------:R-:W-:Y:S05]  /*0640*/  @!P3 BRA `(.L_x_10099) ;  /* 0x000000000040b947 */ /* 0x000fea0003800000 */
[----:B0123--:R-:W0:Y:S01]  /*0650*/  LDC.64 R8, c[0x0][0x260] ;  /* 0x00009800ff087b82 */ /* 0x00fe220000000a00 */
        /* <DEDUP_REMOVED lines=15> */
.L_x_10099:
[----:B------:R-:W-:Y:S05]  /*0750*/  BSYNC B0 ;  /* 0x0000000000007941 */ /* 0x000fea0003800000 */
.L_x_10098:
[----:B------:R-:W-:Y:S01]  /*0760*/  ISETP.GE.U32.AND P0, PT, R2, 0x300, PT ;  /* 0x000003000200780c */ /* 0x000fe20003f06070 */
[----:B------:R-:W-:Y:S01]  /*0770*/  BSSY B0, `(.L_x_10100) ;  /* 0x0000014000007945 */ /* 0x000fe20003800000 */
[----:B------:R-:W-:-:S11]  /*0780*/  LOP3.LUT R4, R4, 0xffffffef, RZ, 0xc0, !PT ;  /* 0xffffffef04047812 */ /* 0x000fd600078ec0ff */
[----:B------:R-:W-:Y:S01]  /*0790*/  @P0 LOP3.LUT R4, R4, 0x10, RZ, 0xfc, !PT ;  /* 0x0000001004040812 */ /* 0x000fe200078efcff */
[----:B------:R-:W-:Y:S06]  /*07a0*/  @!P0 BRA `(.L_x_10101) ;  /* 0x0000000000408947 */ /* 0x000fec0003800000 */
[----:B01234-:R-:W0:Y:S01]  /*07b0*/  LDC.64 R8, c[0x0][0x260] ;  /* 0x00009800ff087b82 */ /* 0x01fe220000000a00 */
        /* <DEDUP_REMOVED lines=15> */
.L_x_10101:
[----:B------:R-:W-:Y:S05]  /*08b0*/  BSYNC B0 ;  /* 0x0000000000007941 */ /* 0x000fea0003800000 */
.L_x_10100:
        /* <DEDUP_REMOVED lines=17> */
[----:B------:R0:W5:Y:S04]  /*09d0*/  @P0 LDG.E.128 R160, desc[UR4][R8.64+0x10] ;  /* 0x0000100408a00981 */ /* 0x000168000c1e1d00 */
[----:B------:R0:W5:Y:S04]  /*09e0*/  LDG.E.128 R164, desc[UR4][R6.64] ;  /* 0x0000000406a47981 */ /* 0x000168000c1e1d00 */
[----:B------:R0:W5:Y:S02]  /*09f0*/  LDG.E.128 R168, desc[UR4][R6.64+0x10] ;  /* 0x0000100406a87981 */ /* 0x000164000c1e1d00 */
.L_x_10103:
[----:B------:R-:W-:Y:S05]  /*0a00*/  BSYNC B0 ;  /* 0x0000000000007941 */ /* 0x000fea0003800000 */
.L_x_10102:
        /* <DEDUP_REMOVED lines=9> */
[----:B------:R-:W-:Y:S01]  /*0aa0*/  SHF.R.S32.HI R5, RZ, 0x3, R5 ;  /* 0x00000003ff057819 */ /* 0x000fe20000011405 */
[----:B------:R-:W-:Y:S01]  /*0ab0*/  ULDC.U8 UR6, c[0x0][0x2a0] ;  /* 0x0000a80000067ab9 */ /* 0x000fe20000000000 */
[C---:B------:R-:W-:Y:S01]  /*0ac0*/  SHF.L.U32 R9, R0.reuse, 0x5, RZ ;  /* 0x0000000500097819 */ /* 0x040fe200000006ff */
[----:B------:R-:W-:Y:S01]  /*0ad0*/  ULDC UR10, c[0x0][0x218] ;  /* 0x00008600000a7ab9 */ /* 0x000fe20000000800 */
[----:B------:R-:W-:Y:S01]  /*0ae0*/  LOP3.LUT R8, R0, 0x60, RZ, 0xc0, !PT ;  /* 0x0000006000087812 */ /* 0x000fe200078ec0ff */
[----:B------:R-:W-:Y:S01]  /*0af0*/  ULDC UR7, c[0x0][0x290] ;  /* 0x0000a40000077ab9 */ /* 0x000fe20000000800 */
[----:B------:R-:W-:Y:S01]  /*0b00*/  LOP3.LUT R7, R5, 0x7f, RZ, 0xc0, !PT ;  /* 0x0000007f05077812 */ /* 0x000fe200078ec0ff */
[----:B------:R-:W-:Y:S01]  /*0b10*/  ULDC.64 UR12, c[0x0][0x228] ;  /* 0x00008a00000c7ab9 */ /* 0x000fe20000000a00 */
[----:B------:R-:W-:Y:S01]  /*0b20*/  LOP3.LUT R10, R9, 0x3e0, RZ, 0xc0, !PT ;  /* 0x000003e0090a7812 */ /* 0x000fe200078ec0ff */
[----:B------:R-:W-:Y:S01]  /*0b30*/  ULDC.64 UR14, c[0x0][0x230] ;  /* 0x00008c00000e7ab9 */ /* 0x000fe20000000a00 */
[----:B------:R-:W-:Y:S01]  /*0b40*/  SHF.R.U32.HI R5, RZ, 0x2, R5 ;  /* 0x00000002ff057819 */ /* 0x000fe20000011605 */
[----:B------:R-:W-:Y:S01]  /*0b50*/  ULDC.64 UR8, c[0x0][0x210] ;  /* 0x0000840000087ab9 */ /* 0x000fe20000000a00 */
[----:B------:R-:W-:-:S02]  /*0b60*/  VIADDMNMX R8, R7, -R8, RZ, !PT ;  /* 0x8000000807087246 */ /* 0x000fc400078001ff */
[----:B------:R-:W-:Y:S02]  /*0b70*/  VIADDMNMX R10, R7, -R10, RZ, !PT ;  /* 0x8000000a070a7246 */ /* 0x000fe400078001ff */
[----:B------:R-:W-:Y:S02]  /*0b80*/  LOP3.LUT R7, R5, 0x3fffffe0, RZ, 0xc0, !PT ;  /* 0x3fffffe005077812 */ /* 0x000fe400078ec0ff */
[----:B------:R-:W-:Y:S02]  /*0b90*/  VIMNMX R8, R8, 0x20, PT ;  /* 0x0000002008087848 */ /* 0x000fe40003fe0100 */
[----:B------:R-:W-:Y:S02]  /*0ba0*/  MOV R5, R6 ;  /* 0x0000000600057202 */ /* 0x000fe40000000f00 */
[----:B------:R-:W-:Y:S01]  /*0bb0*/  ISETP.NE.AND P2, PT, RZ, UR6, PT ;  /* 0x00000006ff007c0c */ /* 0x000fe2000bf45270 */
[----:B------:R-:W-:Y:S01]  /*0bc0*/  IMAD.IADD R8, R8, 0x1, R7 ;  /* 0x0000000108087824 */ /* 0x000fe200078e0207 */
[----:B------:R-:W-:-:S02]  /*0bd0*/  VIMNMX R10, R10, 0x20, PT ;  /* 0x000000200a0a7848 */ /* 0x000fc40003fe0100 */
[----:B------:R-:W-:Y:S02]  /*0be0*/  LOP3.LUT R4, R4, 0xfffffbff, RZ, 0xc0, !PT ;  /* 0xfffffbff04047812 */ /* 0x000fe400078ec0ff */
[----:B------:R-:W-:Y:S01]  /*0bf0*/  SHF.L.U32 R8, R8, 0x3, RZ ;  /* 0x0000000308087819 */ /* 0x000fe200000006ff */
[----:B------:R-:W-:Y:S02]  /*0c00*/  IMAD.IADD R7, R7, 0x1, R10 ;  /* 0x0000000107077824 */ /* 0x000fe400078e020a */
[----:B------:R-:W-:Y:S01]  /*0c10*/  IMAD.MOV.U32 R10, RZ, RZ, 0x1 ;  /* 0x00000001ff0a7424 */ /* 0x000fe200078e00ff */
[----:B------:R-:W-:Y:S02]  /*0c20*/  I2FP.F32.U32 R6, R8 ;  /* 0x0000000800067245 */ /* 0x000fe40000201000 */
[----:B------:R-:W-:Y:S02]  /*0c30*/  SHF.L.U32 R7, R7, 0x3, RZ ;  /* 0x0000000307077819 */ /* 0x000fe400000006ff */
[----:B------:R-:W-:-:S02]  /*0c40*/  @P2 LOP3.LUT R4, R4, 0x400, RZ, 0xfc, !PT ;  /* 0x0000040004042812 */ /* 0x000fc400078efcff */
[----:B------:R-:W0:Y:S05]  /*0c50*/  MUFU.RCP R6, R6 ;  /* 0x0000000600067308 */ /* 0x000e2a0000001000 */
.L_x_10357:
[----:B------:R-:W-:Y:S01]  /*0c60*/  IMAD R8, R5, UR10, RZ ;  /* 0x0000000a05087c24 */ /* 0x000fe2000f8e02ff */
[----:B------:R-:W-:Y:S04]  /*0c70*/  BSSY B0, `(.L_x_10104) ;  /* 0x00000aa000007945 */ /* 0x000fe80003800000 */
[----:B01234-:R-:W-:-:S04]  /*0c80*/  SHF.R.S32.HI R181, RZ, 0x1f, R8 ;  /* 0x0000001fffb57819 */ /* 0x01ffc80000011408 */
[----:B------:R-:W-:-:S04]  /*0c90*/  LEA.HI R8, R181, R8, RZ, 0x3 ;  /* 0x00000008b5087211 */ /* 0x000fc800078f18ff */
[----:B------:R-:W-:-:S05]  /*0ca0*/  LEA.HI.SX32 R8, R8, R3, 0x1d ;  /* 0x0000000308087211 */ /* 0x000fca00078feaff */
[----:B------:R-:W-:Y:S01]  /*0cb0*/  IMAD.MOV.U32 R12, RZ, RZ, R8 ;  /* 0x000000ffff0c7224 */ /* 0x000fe200078e0008 */
[----:B-----5:R-:W-:Y:S06]  /*0cc0*/  @!P1 BRA `(.L_x_10105) ;  /* 0x0000000800909947 */ /* 0x020fec0003800000 */
[----:B------:R-:W-:Y:S01]  /*0cd0*/  ISETP.NE.U32.AND P3, PT, RZ, UR12, PT ;  /* 0x0000000cff007c0c */ /* 0x000fe2000bf65070 */
[----:B------:R-:W1:Y:S03]  /*0ce0*/  LDC.64 R52, c[0x0][0x220] ;  /* 0x00008800ff347b82 */ /* 0x000e660000000a00 */
[----:B------:R-:W-:-:S13]  /*0cf0*/  ISETP.NE.AND.EX P3, PT, RZ, UR13, PT, P3 ;  /* 0x0000000dff007c0c */ /* 0x000fda000bf65330 */
[----:B------:R-:W-:-:S04]  /*0d00*/  @P3 LEA R22, P2, R8, UR12, 0x4 ;  /* 0x0000000c08163c11 */ /* 0x000fc8000f8420ff */
[C---:B------:R-:W-:Y:S02]  /*0d10*/  @P3 LEA.HI.X R23, R8.reuse, UR13, RZ, 0x4, P2 ;  /* 0x0000000d08173c11 */ /* 0x040fe400090f24ff */
[----:B------:R-:W-:Y:S01]  /*0d20*/  ISETP.NE.U32.AND P2, PT, RZ, UR14, PT ;  /* 0x0000000eff007c0c */ /* 0x000fe2000bf45070 */
[----:B-1----:R-:W-:Y:S02]  /*0d30*/  IMAD.WIDE.U32 R52, R8, 0x10, R52 ;  /* 0x0000001008347825 */ /* 0x002fe400078e0034 */
[----:B------:R1:W5:Y:S01]  /*0d40*/  @P3 LDG.E.128 R172, desc[UR4][R22.64] ;  /* 0x0000000416ac3981 */ /* 0x000362000c1e1d00 */
        /* <DEDUP_REMOVED lines=9> */
[----:B-1----:R-:W-:Y:S05]  /*0de0*/  @P3 BRA `(.L_x_10106) ;  /* 0x0000000000203947 */ /* 0x002fea0003800000 */
[----:B------:R-:W-:-:S04]  /*0df0*/  ISETP.NE.U32.AND P4, PT, RZ, UR14, PT ;  /* 0x0000000eff007c0c */ /* 0x000fc8000bf85070 */
[----:B------:R-:W-:-:S13]  /*0e00*/  ISETP.NE.AND.EX P4, PT, RZ, UR15, PT, P4 ;  /* 0x0000000fff007c0c */ /* 0x000fda000bf85340 */
[----:B------:R-:W-:Y:S05]  /*0e10*/  @P4 BRA `(.L_x_10107) ;  /* 0x0000000000084947 */ /* 0x000fea0003800000 */
[----:B------:R-:W-:Y:S05]  /*0e20*/  @P0 BRA `(.L_x_10108) ;  /* 0x0000000000200947 */ /* 0x000fea0003800000 */
[----:B------:R-:W-:Y:S05]  /*0e30*/  BRA `(.L_x_10109) ;  /* 0x0000000000247947 */ /* 0x000fea0003800000 */
.L_x_10107:
[----:B-----5:R-:W-:-:S04]  /*0e40*/  IMAD.U32 R14, R56, 0x10000, RZ ;  /* 0x00010000380e7824 */ /* 0x020fc800078e00ff */
[----:B------:R-:W-:Y:S01]  /*0e50*/  FADD.FTZ R9, R14, R9 ;  /* 0x000000090e097221 */ /* 0x000fe20000010000 */
[----:B------:R-:W-:Y:S06]  /*0e60*/  BRA `(.L_x_10108) ;  /* 0x0000000000107947 */ /* 0x000fec0003800000 */
.L_x_10106:
[----:B-----5:R-:W-:Y:S01]  /*0e70*/  SHF.L.U32 R14, R172, 0x10, RZ ;  /* 0x00000010ac0e7819 */ /* 0x020fe200000006ff */
[----:B------:R-:W-:-:S04]  /*0e80*/  @P2 IMAD.U32 R16, R56, 0x10000, RZ ;  /* 0x0001000038102824 */ /* 0x000fc800078e00ff */
[----:B------:R-:W-:-:S04]  /*0e90*/  FADD.FTZ R9, R14, R9 ;  /* 0x000000090e097221 */ /* 0x000fc80000010000 */
[----:B------:R-:W-:-:S07]  /*0ea0*/  @P2 FADD.FTZ R9, R16, R9 ;  /* 0x0000000910092221 */ /* 0x000fce0000010000 */
.L_x_10108:
[----:B------:R-:W-:-:S04]  /*0eb0*/  F2FP.BF16.F32.PACK_AB R14, RZ, R9 ;  /* 0x00000009ff0e723e */ /* 0x000fc800000010ff */
[----:B------:R-:W-:-:S07]  /*0ec0*/  PRMT R176, R14, 0x7610, R176 ;  /* 0x000076100eb07816 */ /* 0x000fce00000000b0 */
.L_x_10109:
[----:B------:R-:W-:Y:S01]  /*0ed0*/  SHF.L.U32 R23, R12, 0x10, RZ ;  /* 0x000000100c177819 */ /* 0x000fe200000006ff */
[----:B------:R-:W-:Y:S06]  /*0ee0*/  @P3 BRA `(.L_x_10110) ;  /* 0x0000000000243947 */ /* 0x000fec0003800000 */
[----:B------:R-:W-:-:S04]  /*0ef0*/  ISETP.NE.U32.AND P4, PT, RZ, UR14, PT ;  /* 0x0000000eff007c0c */ /* 0x000fc8000bf85070 */
[----:B------:R-:W-:-:S13]  /*0f00*/  ISETP.NE.AND.EX P4, PT, RZ, UR15, PT, P4 ;  /* 0x0000000fff007c0c */ /* 0x000fda000bf85340 */
[----:B------:R-:W-:Y:S05]  /*0f10*/  @P4 BRA `(.L_x_10111) ;  /* 0x0000000000084947 */ /* 0x000fea0003800000 */
[----:B------:R-:W-:Y:S05]  /*0f20*/  @P0 BRA `(.L_x_10112) ;  /* 0x00000000002c0947 */ /* 0x000fea0003800000 */
[----:B------:R-:W-:Y:S05]  /*0f30*/  BRA `(.L_x_10113) ;  /* 0x0000000000307947 */ /* 0x000fea0003800000 */
.L_x_10111:
[----:B-----5:R-:W-:-:S05]  /*0f40*/  PRMT R12, R56, 0x7632, R12 ;  /* 0x00007632380c7816 */ /* 0x020fca000000000c */
[----:B------:R-:W-:-:S04]  /*0f50*/  IMAD.U32 R12, R12, 0x10000, RZ ;  /* 0x000100000c0c7824 */ /* 0x000fc800078e00ff */
[----:B------:R-:W-:Y:S01]  /*0f60*/  FADD.FTZ R23, R12, R23 ;  /* 0x000000170c177221 */ /* 0x000fe20000010000 */
[----:B------:R-:W-:Y:S06]  /*0f70*/  BRA `(.L_x_10112) ;  /* 0x0000000000187947 */ /* 0x000fec0003800000 */
.L_x_10110:
[----:B-----5:R-:W-:Y:S02]  /*0f80*/  PRMT R12, R172, 0x7632, R12 ;  /* 0x00007632ac0c7816 */ /* 0x020fe4000000000c */
[----:B------:R-:W-:Y:S02]  /*0f90*/  @P2 PRMT R14, R56, 0x7632, R14 ;  /* 0x00007632380e2816 */ /* 0x000fe4000000000e */
[----:B------:R-:W-:-:S03]  /*0fa0*/  SHF.L.U32 R12, R12, 0x10, RZ ;  /* 0x000000100c0c7819 */ /* 0x000fc600000006ff */
[----:B------:R-:W-:Y:S02]  /*0fb0*/  @P2 IMAD.U32 R14, R14, 0x10000, RZ ;  /* 0x000100000e0e2824 */ /* 0x000fe400078e00ff */
[----:B------:R-:W-:-:S04]  /*0fc0*/  FADD.FTZ R23, R12, R23 ;  /* 0x000000170c177221 */ /* 0x000fc80000010000 */
[----:B------:R-:W-:-:S07]  /*0fd0*/  @P2 FADD.FTZ R23, R14, R23 ;  /* 0x000000170e172221 */ /* 0x000fce0000010000 */
.L_x_10112:
[----:B------:R-:W-:-:S04]  /*0fe0*/  F2FP.BF16.F32.PACK_AB R12, RZ, R23 ;  /* 0x00000017ff0c723e */ /* 0x000fc800000010ff */
[----:B------:R-:W-:-:S07]  /*0ff0*/  PRMT R176, R176, 0x5410, R12 ;  /* 0x00005410b0b07816 */ /* 0x000fce000000000c */
.L_x_10113:
        /* <DEDUP_REMOVED lines=8> */
.L_x_10115:
[----:B-----5:R-:W-:-:S04]  /*1080*/  IMAD.U32 R12, R57, 0x10000, RZ ;  /* 0x00010000390c7824 */ /* 0x020fc800078e00ff */
[----:B------:R-:W-:Y:S01]  /*1090*/  FADD.FTZ R25, R12, R25 ;  /* 0x000000190c197221 */ /* 0x000fe20000010000 */
[----:B------:R-:W-:Y:S06]  /*10a0*/  BRA `(.L_x_10116) ;  /* 0x0000000000107947 */ /* 0x000fec0003800000 */
.L_x_10114:
[----:B-----5:R-:W-:Y:S01]  /*10b0*/  SHF.L.U32 R12, R173, 0x10, RZ ;  /* 0x00000010ad0c7819 */ /* 0x020fe200000006ff */
[----:B------:R-:W-:-:S04]  /*10c0*/  @P2 IMAD.U32 R14, R57, 0x10000, RZ ;  /* 0x00010000390e2824 */ /* 0x000fc800078e00ff */
[----:B------:R-:W-:-:S04]  /*10d0*/  FADD.FTZ R25, R12, R25 ;  /* 0x000000190c197221 */ /* 0x000fc80000010000 */
[----:B------:R-:W-:-:S07]  /*10e0*/  @P2 FADD.FTZ R25, R14, R25 ;  /* 0x000000190e192221 */ /* 0x000fce0000010000 */
.L_x_10116:
[----:B------:R-:W-:-:S04]  /*10f0*/  F2FP.BF16.F32.PACK_AB R12, RZ, R25 ;  /* 0x00000019ff0c723e */ /* 0x000fc800000010ff */
[----:B------:R-:W-:-:S07]  /*1100*/  PRMT R177, R12, 0x7610, R177 ;  /* 0x000076100cb17816 */ /* 0x000fce00000000b1 */
.L_x_10117:
[----:B------:R-:W-:Y:S01]  /*1110*/  SHF.L.U32 R51, R51, 0x10, RZ ;  /* 0x0000001033337819 */ /* 0x000fe200000006ff */
[----:B------:R-:W-:Y:S06]  /*1120*/  @P3 BRA `(.L_x_10118) ;  /* 0x0000000000243947 */ /* 0x000fec0003800000 */
[----:B------:R-:W-:-:S04]  /*1130*/  ISETP.NE.U32.AND P4, PT, RZ, UR14, PT ;  /* 0x0000000eff007c0c */ /* 0x000fc8000bf85070 */
[----:B------:R-:W-:-:S13]  /*1140*/  ISETP.NE.AND.EX P4, PT, RZ, UR15, PT, P4 ;  /* 0x0000000fff007c0c */ /* 0x000fda000bf85340 */
[----:B------:R-:W-:Y:S05]  /*1150*/  @P4 BRA `(.L_x_10119) ;  /* 0x0000000000084947 */ /* 0x000fea0003800000 */
[----:B------:R-:W-:Y:S05]  /*1160*/  @P0 BRA `(.L_x_10120) ;  /* 0x00000000002c0947 */ /* 0x000fea0003800000 */
[----:B------:R-:W-:Y:S05]  /*1170*/  BRA `(.L_x_10121) ;  /* 0x0000000000307947 */ /* 0x000fea0003800000 */
.L_x_10119:
[----:B-----5:R-:W-:-:S05]  /*1180*/  PRMT R12, R57, 0x7632, R12 ;  /* 0x00007632390c7816 */ /* 0x020fca000000000c */
[----:B------:R-:W-:-:S04]  /*1190*/  IMAD.U32 R12, R12, 0x10000, RZ ;  /* 0x000100000c0c7824 */ /* 0x000fc800078e00ff */
[----:B------:R-:W-:Y:S01]  /*11a0*/  FADD.FTZ R51, R12, R51 ;  /* 0x000000330c337221 */ /* 0x000fe20000010000 */
[----:B------:R-:W-:Y:S06]  /*11b0*/  BRA `(.L_x_10120) ;  /* 0x0000000000187947 */ /* 0x000fec0003800000 */
.L_x_10118:
[----:B-----5:R-:W-:Y:S02]  /*11c0*/  PRMT R12, R173, 0x7632, R12 ;  /* 0x00007632ad0c7816 */ /* 0x020fe4000000000c */
[----:B------:R-:W-:Y:S02]  /*11d0*/  @P2 PRMT R14, R57, 0x7632, R14 ;  /* 0x00007632390e2816 */ /* 0x000fe4000000000e */
[----:B------:R-:W-:-:S03]  /*11e0*/  SHF.L.U32 R12, R12, 0x10, RZ ;  /* 0x000000100c0c7819 */ /* 0x000fc600000006ff */
[----:B------:R-:W-:Y:S02]  /*11f0*/  @P2 IMAD.U32 R14, R14, 0x10000, RZ ;  /* 0x000100000e0e2824 */ /* 0x000fe400078e00ff */
[----:B------:R-:W-:-:S04]  /*1200*/  FADD.FTZ R51, R12, R51 ;  /* 0x000000330c337221 */ /* 0x000fc80000010000 */
[----:B------:R-:W-:-:S07]  /*1210*/  @P2 FADD.FTZ R51, R14, R51 ;  /* 0x000000330e332221 */ /* 0x000fce0000010000 */
.L_x_10120:
[----:B------:R-:W-:-:S04]  /*1220*/  F2FP.BF16.F32.PACK_AB R12, RZ, R51 ;  /* 0x00000033ff0c723e */ /* 0x000fc800000010ff */
[----:B------:R-:W-:-:S07]  /*1230*/  PRMT R177, R177, 0x5410, R12 ;  /* 0x00005410b1b17816 */ /* 0x000fce000000000c */
.L_x_10121:
        /* <DEDUP_REMOVED lines=8> */
.L_x_10123:
[----:B-----5:R-:W-:-:S04]  /*12c0*/  IMAD.U32 R12, R58, 0x10000, RZ ;  /* 0x000100003a0c7824 */ /* 0x020fc800078e00ff */
[----:B------:R-:W-:Y:S01]  /*12d0*/  FADD.FTZ R53, R12, R53 ;  /* 0x000000350c357221 */ /* 0x000fe20000010000 */
[----:B------:R-:W-:Y:S06]  /*12e0*/  BRA `(.L_x_10124) ;  /* 0x0000000000107947 */ /* 0x000fec0003800000 */
.L_x_10122:
[----:B-----5:R-:W-:Y:S01]  /*12f0*/  SHF.L.U32 R12, R174, 0x10, RZ ;  /* 0x00000010ae0c7819 */ /* 0x020fe200000006ff */
[----:B------:R-:W-:-:S04]  /*1300*/  @P2 IMAD.U32 R14, R58, 0x10000, RZ ;  /* 0x000100003a0e2824 */ /* 0x000fc800078e00ff */
[----:B------:R-:W-:-:S04]  /*1310*/  FADD.FTZ R53, R12, R53 ;  /* 0x000000350c357221 */ /* 0x000fc80000010000 */
[----:B------:R-:W-:-:S07]  /*1320*/  @P2 FADD.FTZ R53, R14, R53 ;  /* 0x000000350e352221 */ /* 0x000fce0000010000 */
.L_x_10124:
[----:B------:R-:W-:-:S04]  /*1330*/  F2FP.BF16.F32.PACK_AB R12, RZ, R53 ;  /* 0x00000035ff0c723e */ /* 0x000fc800000010ff */
[----:B------:R-:W-:-:S07]  /*1340*/  PRMT R178, R12, 0x7610, R178 ;  /* 0x000076100cb27816 */ /* 0x000fce00000000b2 */
.L_x_10125:
[----:B------:R-:W-:Y:S01]  /*1350*/  SHF.L.U32 R209, R54, 0x10, RZ ;  /* 0x0000001036d17819 */ /* 0x000fe200000006ff */
[----:B------:R-:W-:Y:S06]  /*1360*/  @P3 BRA `(.L_x_10126) ;  /* 0x0000000000243947 */ /* 0x000fec0003800000 */
[----:B------:R-:W-:-:S04]  /*1370*/  ISETP.NE.U32.AND P4, PT, RZ, UR14, PT ;  /* 0x0000000eff007c0c */ /* 0x000fc8000bf85070 */
[----:B------:R-:W-:-:S13]  /*1380*/  ISETP.NE.AND.EX P4, PT, RZ, UR15, PT, P4 ;  /* 0x0000000fff007c0c */ /* 0x000fda000bf85340 */
[----:B------:R-:W-:Y:S05]  /*1390*/  @P4 BRA `(.L_x_10127) ;  /* 0x0000000000084947 */ /* 0x000fea0003800000 */
[----:B------:R-:W-:Y:S05]  /*13a0*/  @P0 BRA `(.L_x_10128) ;  /* 0x00000000002c0947 */ /* 0x000fea0003800000 */
[----:B------:R-:W-:Y:S05]  /*13b0*/  BRA `(.L_x_10129) ;  /* 0x0000000000307947 */ /* 0x000fea0003800000 */
.L_x_10127:
[----:B-----5:R-:W-:-:S05]  /*13c0*/  PRMT R12, R58, 0x7632, R12 ;  /* 0x000076323a0c7816 */ /* 0x020fca000000000c */
[----:B------:R-:W-:-:S04]  /*13d0*/  IMAD.U32 R12, R12, 0x10000, RZ ;  /* 0x000100000c0c7824 */ /* 0x000fc800078e00ff */
[----:B------:R-:W-:Y:S01]  /*13e0*/  FADD.FTZ R209, R12, R209 ;  /* 0x000000d10cd17221 */ /* 0x000fe20000010000 */
[----:B------:R-:W-:Y:S06]  /*13f0*/  BRA `(.L_x_10128) ;  /* 0x0000000000187947 */ /* 0x000fec0003800000 */
.L_x_10126:
[----:B-----5:R-:W-:Y:S02]  /*1400*/  PRMT R12, R174, 0x7632, R12 ;  /* 0x00007632ae0c7816 */ /* 0x020fe4000000000c */
[----:B------:R-:W-:Y:S02]  /*1410*/  @P2 PRMT R14, R58, 0x7632, R14 ;  /* 0x000076323a0e2816 */ /* 0x000fe4000000000e */
[----:B------:R-:W-:-:S03]  /*1420*/  SHF.L.U32 R12, R12, 0x10, RZ ;  /* 0x000000100c0c7819 */ /* 0x000fc600000006ff */
[----:B------:R-:W-:Y:S02]  /*1430*/  @P2 IMAD.U32 R14, R14, 0x10000, RZ ;  /* 0x000100000e0e2824 */ /* 0x000fe400078e00ff */
[----:B------:R-:W-:-:S04]  /*1440*/  FADD.FTZ R209, R12, R209 ;  /* 0x000000d10cd17221 */ /* 0x000fc80000010000 */
[----:B------:R-:W-:-:S07]  /*1450*/  @P2 FADD.FTZ R209, R14, R209 ;  /* 0x000000d10ed12221 */ /* 0x000fce0000010000 */
.L_x_10128:
[----:B------:R-:W-:-:S04]  /*1460*/  F2FP.BF16.F32.PACK_AB R12, RZ, R209 ;  /* 0x000000d1ff0c723e */ /* 0x000fc800000010ff */
[----:B------:R-:W-:-:S07]  /*1470*/  PRMT R178, R178, 0x5410, R12 ;  /* 0x00005410b2b27816 */ /* 0x000fce000000000c */
.L_x_10129:
        /* <DEDUP_REMOVED lines=8> */
.L_x_10131:
[----:B-----5:R-:W-:-:S04]  /*1500*/  IMAD.U32 R12, R59, 0x10000, RZ ;  /* 0x000100003b0c7824 */ /* 0x020fc800078e00ff */
[----:B------:R-:W-:Y:S01]  /*1510*/  FADD.FTZ R211, R12, R211 ;  /* 0x000000d30cd37221 */ /* 0x000fe20000010000 */
[----:B------:R-:W-:Y:S06]  /*1520*/  BRA `(.L_x_10132) ;  /* 0x0000000000107947 */ /* 0x000fec0003800000 */
.L_x_10130:
[----:B-----5:R-:W-:Y:S01]  /*1530*/  SHF.L.U32 R12, R175, 0x10, RZ ;  /* 0x00000010af0c7819 */ /* 0x020fe200000006ff */
[----:B------:R-:W-:-:S04]  /*1540*/  @P2 IMAD.U32 R14, R59, 0x10000, RZ ;  /* 0x000100003b0e2824 */ /* 0x000fc800078e00ff */
[----:B------:R-:W-:-:S04]  /*1550*/  FADD.FTZ R211, R12, R211 ;  /* 0x000000d30cd37221 */ /* 0x000fc80000010000 */
[----:B------:R-:W-:-:S07]  /*1560*/  @P2 FADD.FTZ R211, R14, R211 ;  /* 0x000000d30ed32221 */ /* 0x000fce0000010000 */
.L_x_10132:
[----:B------:R-:W-:-:S04]  /*1570*/  F2FP.BF16.F32.PACK_AB R12, RZ, R211 ;  /* 0x000000d3ff0c723e */ /* 0x000fc800000010ff */
[----:B------:R-:W-:-:S07]  /*1580*/  PRMT R179, R12, 0x7610, R179 ;  /* 0x000076100cb37816 */ /* 0x000fce00000000b3 */
.L_x_10133:
[----:B------:R-:W-:Y:S01]  /*1590*/  SHF.L.U32 R55, R55, 0x10, RZ ;  /* 0x0000001037377819 */ /* 0x000fe200000006ff */
[----:B------:R-:W-:Y:S06]  /*15a0*/  @P3 BRA `(.L_x_10134) ;  /* 0x0000000000243947 */ /* 0x000fec0003800000 */
[----:B------:R-:W-:-:S04]  /*15b0*/  ISETP.NE.U32.AND P2, PT, RZ, UR14, PT ;  /* 0x0000000eff007c0c */ /* 0x000fc8000bf45070 */
[----:B------:R-:W-:-:S13]  /*15c0*/  ISETP.NE.AND.EX P2, PT, RZ, UR15, PT, P2 ;  /* 0x0000000fff007c0c */ /* 0x000fda000bf45320 */
[----:B------:R-:W-:Y:S05]  /*15d0*/  @P2 BRA `(.L_x_10135) ;  /* 0x0000000000082947 */ /* 0x000fea0003800000 */
[----:B------:R-:W-:Y:S05]  /*15e0*/  @P0 BRA `(.L_x_10136) ;  /* 0x00000000002c0947 */ /* 0x000fea0003800000 */
[----:B------:R-:W-:Y:S05]  /*15f0*/  BRA `(.L_x_10137) ;  /* 0x0000000000307947 */ /* 0x000fea0003800000 */
.L_x_10135:
[----:B-----5:R-:W-:-:S05]  /*1600*/  PRMT R12, R59, 0x7632, R12 ;  /* 0x000076323b0c7816 */ /* 0x020fca000000000c */
[----:B------:R-:W-:-:S04]  /*1610*/  IMAD.U32 R12, R12, 0x10000, RZ ;  /* 0x000100000c0c7824 */ /* 0x000fc800078e00ff */
[----:B------:R-:W-:Y:S01]  /*1620*/  FADD.FTZ R55, R12, R55 ;  /* 0x000000370c377221 */ /* 0x000fe20000010000 */
[----:B------:R-:W-:Y:S06]  /*1630*/  BRA `(.L_x_10136) ;  /* 0x0000000000187947 */ /* 0x000fec0003800000 */
.L_x_10134:
[----:B-----5:R-:W-:Y:S02]  /*1640*/  PRMT R12, R175, 0x7632, R12 ;  /* 0x00007632af0c7816 */ /* 0x020fe4000000000c */
[----:B------:R-:W-:Y:S02]  /*1650*/  @P2 PRMT R14, R59, 0x7632, R14 ;  /* 0x000076323b0e2816 */ /* 0x000fe4000000000e */
[----:B------:R-:W-:-:S03]  /*1660*/  SHF.L.U32 R12, R12, 0x10, RZ ;  /* 0x000000100c0c7819 */ /* 0x000fc600000006ff */
[----:B------:R-:W-:Y:S02]  /*1670*/  @P2 IMAD.U32 R14, R14, 0x10000, RZ ;  /* 0x000100000e0e2824 */ /* 0x000fe400078e00ff */
[----:B------:R-:W-:-:S04]  /*1680*/  FADD.FTZ R55, R12, R55 ;  /* 0x000000370c377221 */ /* 0x000fc80000010000 */
[----:B------:R-:W-:-:S07]  /*1690*/  @P2 FADD.FTZ R55, R14, R55 ;  /* 0x000000370e372221 */ /* 0x000fce0000010000 */
.L_x_10136:
[----:B------:R-:W-:-:S04]  /*16a0*/  F2FP.BF16.F32.PACK_AB R12, RZ, R55 ;  /* 0x00000037ff0c723e */ /* 0x000fc800000010ff */
[----:B------:R-:W-:-:S07]  /*16b0*/  PRMT R179, R179, 0x5410, R12 ;  /* 0x00005410b3b37816 */ /* 0x000fce000000000c */
.L_x_10137:
[----:B------:R-:W1:Y:S01]  /*16c0*/  @P0 LDC.64 R180, c[0x0][0x238] ;  /* 0x00008e00ffb40b82 */ /* 0x000e620000000a00 */
[C---:B------:R-:W-:Y:S02]  /*16d0*/  IADD3 R12, R8.reuse, 0x80, RZ ;  /* 0x00000080080c7810 */ /* 0x040fe40007ffe0ff */
[----:B-1----:R-:W-:-:S04]  /*16e0*/  @P0 LEA R180, P2, R8, R180, 0x4 ;  /* 0x000000b408b40211 */ /* 0x002fc800078420ff */
[----:B------:R-:W-:-:S05]  /*16f0*/  @P0 LEA.HI.X R181, R8, R181, RZ, 0x4, P2 ;  /* 0x000000b508b50211 */ /* 0x000fca00010f24ff */
[----:B------:R1:W-:Y:S04]  /*1700*/  @P0 STG.E.128 desc[UR4][R180.64], R176 ;  /* 0x000000b0b4000986 */ /* 0x0003e8000c101d04 */
.L_x_10105:
[----:B------:R-:W-:Y:S05]  /*1710*/  BSYNC B0 ;  /* 0x0000000000007941 */ /* 0x000fea0003800000 */
.L_x_10104:
[----:B------:R-:W-:Y:S01]  /*1720*/  ISETP.GE.U32.AND P2, PT, R2, 0x100, PT ;  /* 0x000001000200780c */ /* 0x000fe20003f46070 */
[----:B------:R-:W-:-:S12]  /*1730*/  BSSY B0, `(.L_x_10138) ;  /* 0x00000a6000007945 */ /* 0x000fd80003800000 */
[----:B------:R-:W-:Y:S05]  /*1740*/  @!P2 BRA `(.L_x_10139) ;  /* 0x000000080090a947 */ /* 0x000fea0003800000 */
[----:B------:R-:W-:Y:S01]  /*1750*/  ISETP.NE.U32.AND P3, PT, RZ, UR12, PT ;  /* 0x0000000cff007c0c */ /* 0x000fe2000bf65070 */
[----:B-1----:R-:W1:Y:S03]  /*1760*/  LDC.64 R180, c[0x0][0x220] ;  /* 0x00008800ffb47b82 */ /* 0x002e660000000a00 */
[----:B------:R-:W-:-:S13]  /*1770*/  ISETP.NE.AND.EX P3, PT, RZ, UR13, PT, P3 ;  /* 0x0000000dff007c0c */ /* 0x000fda000bf65330 */
[----:B------:R-:W-:-:S04]  /*1780*/  @P3 LEA R28, P2, R12, UR12, 0x4 ;  /* 0x0000000c0c1c3c11 */ /* 0x000fc8000f8420ff */
[C---:B------:R-:W-:Y:S02]  /*1790*/  @P3 LEA.HI.X R29, R12.reuse, UR13, RZ, 0x4, P2 ;  /* 0x0000000d0c1d3c11 */ /* 0x040fe400090f24ff */
[----:B------:R-:W-:Y:S01]  /*17a0*/  ISETP.NE.U32.AND P2, PT, RZ, UR14, PT ;  /* 0x0000000eff007c0c */ /* 0x000fe2000bf45070 */
[----:B-1----:R-:W-:Y:S02]  /*17b0*/  IMAD.WIDE.U32 R180, R12, 0x10, R180 ;  /* 0x000000100cb47825 */ /* 0x002fe400078e00b4 */
        /* <DEDUP_REMOVED lines=10> */
[----:B-1----:R-:W-:Y:S05]  /*1860*/  @P3 BRA `(.L_x_10140) ;  /* 0x0000000000203947 */ /* 0x002fea0003800000 */
[----:B------:R-:W-:-:S04]  /*1870*/  ISETP.NE.U32.AND P4, PT, RZ, UR14, PT ;  /* 0x0000000eff007c0c */ /* 0x000fc8000bf85070 */
[----:B------:R-:W-:-:S13]  /*1880*/  ISETP.NE.AND.EX P4, PT, RZ, UR15, PT, P4 ;  /* 0x0000000fff007c0c */ /* 0x000fda000bf85340 */
[----:B------:R-:W-:Y:S05]  /*1890*/  @P4 BRA `(.L_x_10141) ;  /* 0x0000000000084947 */ /* 0x000fea0003800000 */
[----:B------:R-:W-:Y:S05]  /*18a0*/  @P0 BRA `(.L_x_10142) ;  /* 0x0000000000200947 */ /* 0x000fea0003800000 */
[----:B------:R-:W-:Y:S05]  /*18b0*/  BRA `(.L_x_10143) ;  /* 0x0000000000247947 */ /* 0x000fea0003800000 */
.L_x_10141:
[----:B-----5:R-:W-:-:S05]  /*18c0*/  SHF.L.U32 R16, R56, 0x10, RZ ;  /* 0x0000001038107819 */ /* 0x020fca00000006ff */
[----:B------:R-:W-:Y:S01]  /*18d0*/  FADD.FTZ R11, R16, R11 ;  /* 0x0000000b100b7221 */ /* 0x000fe20000010000 */
[----:B------:R-:W-:Y:S06]  /*18e0*/  BRA `(.L_x_10142) ;  /* 0x0000000000107947 */ /* 0x000fec0003800000 */
.L_x_10140:
[----:B-----5:R-:W-:Y:S01]  /*18f0*/  IMAD.U32 R16, R172, 0x10000, RZ ;  /* 0x00010000ac107824 */ /* 0x020fe200078e00ff */
[----:B------:R-:W-:-:S03]  /*1900*/  @P2 SHF.L.U32 R18, R56, 0x10, RZ ;  /* 0x0000001038122819 */ /* 0x000fc600000006ff */
[----:B------:R-:W-:-:S04]  /*1910*/  FADD.FTZ R11, R16, R11 ;  /* 0x0000000b100b7221 */ /* 0x000fc80000010000 */
[----:B------:R-:W-:-:S07]  /*1920*/  @P2 FADD.FTZ R11, R18, R11 ;  /* 0x0000000b120b2221 */ /* 0x000fce0000010000 */
.L_x_10142:
[----:B------:R-:W-:-:S04]  /*1930*/  F2FP.BF16.F32.PACK_AB R16, RZ, R11 ;  /* 0x0000000bff10723e */ /* 0x000fc800000010ff */
[----:B------:R-:W-:-:S07]  /*1940*/  PRMT R176, R16, 0x7610, R176 ;  /* 0x0000761010b07816 */ /* 0x000fce00000000b0 */
.L_x_10143:
[----:B------:R-:W-:Y:S01]  /*1950*/  IMAD.U32 R27, R14, 0x10000, RZ ;  /* 0x000100000e1b7824 */ /* 0x000fe200078e00ff */
[----:B------:R-:W-:Y:S06]  /*1960*/  @P3 BRA `(.L_x_10144) ;  /* 0x0000000000243947 */ /* 0x000fec0003800000 */
[----:B------:R-:W-:-:S04]  /*1970*/  ISETP.NE.U32.AND P4, PT, RZ, UR14, PT ;  /* 0x0000000eff007c0c */ /* 0x000fc8000bf85070 */
[----:B------:R-:W-:-:S13]  /*1980*/  ISETP.NE.AND.EX P4, PT, RZ, UR15, PT, P4 ;  /* 0x0000000fff007c0c */ /* 0x000fda000bf85340 */
[----:B------:R-:W-:Y:S05]  /*1990*/  @P4 BRA `(.L_x_10145) ;  /* 0x0000000000084947 */ /* 0x000fea0003800000 */
[----:B------:R-:W-:Y:S05]  /*19a0*/  @P0 BRA `(.L_x_10146) ;  /* 0x00000000002c0947 */ /* 0x000fea0003800000 */
[----:B------:R-:W-:Y:S05]  /*19b0*/  BRA `(.L_x_10147) ;  /* 0x0000000000307947 */ /* 0x000fea0003800000 */
.L_x_10145:
[----:B-----5:R-:W-:-:S04]  /*19c0*/  PRMT R14, R56, 0x7632, R14 ;  /* 0x00007632380e7816 */ /* 0x020fc8000000000e */
[----:B------:R-:W-:-:S05]  /*19d0*/  SHF.L.U32 R14, R14, 0x10, RZ ;  /* 0x000000100e0e7819 */ /* 0x000fca00000006ff */
[----:B------:R-:W-:Y:S01]  /*19e0*/  FADD.FTZ R27, R14, R27 ;  /* 0x0000001b0e1b7221 */ /* 0x000fe20000010000 */
[----:B------:R-:W-:Y:S06]  /*19f0*/  BRA `(.L_x_10146) ;  /* 0x0000000000187947 */ /* 0x000fec0003800000 */
.L_x_10144:
[----:B-----5:R-:W-:Y:S02]  /*1a00*/  PRMT R14, R172, 0x7632, R14 ;  /* 0x00007632ac0e7816 */ /* 0x020fe4000000000e */
[----:B------:R-:W-:-:S03]  /*1a10*/  @P2 PRMT R16, R56, 0x7632, R16 ;  /* 0x0000763238102816 */ /* 0x000fc60000000010 */
[----:B------:R-:W-:Y:S01]  /*1a20*/  IMAD.U32 R14, R14, 0x10000, RZ ;  /* 0x000100000e0e7824 */ /* 0x000fe200078e00ff */
[----:B------:R-:W-:-:S03]  /*1a30*/  @P2 SHF.L.U32 R16, R16, 0x10, RZ ;  /* 0x0000001010102819 */ /* 0x000fc600000006ff */
[----:B------:R-:W-:-:S04]  /*1a40*/  FADD.FTZ R27, R14, R27 ;  /* 0x0000001b0e1b7221 */ /* 0x000fc80000010000 */
[----:B------:R-:W-:-:S07]  /*1a50*/  @P2 FADD.FTZ R27, R16, R27 ;  /* 0x0000001b101b2221 */ /* 0x000fce0000010000 */
.L_x_10146:
[----:B------:R-:W-:-:S04]  /*1a60*/  F2FP.BF16.F32.PACK_AB R14, RZ, R27 ;  /* 0x0000001bff0e723e */ /* 0x000fc800000010ff */
[----:B------:R-:W-:-:S07]  /*1a70*/  PRMT R176, R176, 0x5410, R14 ;  /* 0x00005410b0b07816 */ /* 0x000fce000000000e */
.L_x_10147:
        /* <DEDUP_REMOVED lines=8> */
.L_x_10149:
[----:B-----5:R-:W-:-:S05]  /*1b00*/  SHF.L.U32 R14, R57, 0x10, RZ ;  /* 0x00000010390e7819 */ /* 0x020fca00000006ff */
[----:B------:R-:W-:Y:S01]  /*1b10*/  FADD.FTZ R29, R14, R29 ;  /* 0x0000001d0e1d7221 */ /* 0x000fe20000010000 */
[----:B------:R-:W-:Y:S06]  /*1b20*/  BRA `(.L_x_10150) ;  /* 0x0000000000107947 */ /* 0x000fec0003800000 */
.L_x_10148:
[----:B-----5:R-:W-:Y:S01]  /*1b30*/  IMAD.U32 R14, R173, 0x10000, RZ ;  /* 0x00010000ad0e7824 */ /* 0x020fe200078e00ff */
[----:B------:R-:W-:-:S03]  /*1b40*/  @P2 SHF.L.U32 R16, R57, 0x10, RZ ;  /* 0x0000001039102819 */ /* 0x000fc600000006ff */
[----:B------:R-:W-:-:S04]  /*1b50*/  FADD.FTZ R29, R14, R29 ;  /* 0x0000001d0e1d7221 */ /* 0x000fc80000010000 */
[----:B------:R-:W-:-:S07]  /*1b60*/  @P2 FADD.FTZ R29, R16, R29 ;  /* 0x0000001d101d2221 */ /* 0x000fce0000010000 */
.L_x_10150:
[----:B------:R-:W-:-:S04]  /*1b70*/  F2FP.BF16.F32.PACK_AB R14, RZ, R29 ;  /* 0x0000001dff0e723e */ /* 0x000fc800000010ff */
[----:B------:R-:W-:-:S07]  /*1b80*/  PRMT R177, R14, 0x7610, R177 ;  /* 0x000076100eb17816 */ /* 0x000fce00000000b1 */
.L_x_10151:
[----:B------:R-:W-:Y:S01]  /*1b90*/  IMAD.U32 R185, R181, 0x10000, RZ ;  /* 0x00010000b5b97824 */ /* 0x000fe200078e00ff */
[----:B------:R-:W-:Y:S06]  /*1ba0*/  @P3 BRA `(.L_x_10152) ;  /* 0x0000000000243947 */ /* 0x000fec0003800000 */
[----:B------:R-:W-:-:S04]  /*1bb0*/  ISETP.NE.U32.AND P4, PT, RZ, UR14, PT ;  /* 0x0000000eff007c0c */ /* 0x000fc8000bf85070 */
[----:B------:R-:W-:-:S13]  /*1bc0*/  ISETP.NE.AND.EX P4, PT, RZ, UR15, PT, P4 ;  /* 0x0000000fff007c0c */ /* 0x000fda000bf85340 */
[----:B------:R-:W-:Y:S05]  /*1bd0*/  @P4 BRA `(.L_x_10153) ;  /* 0x0000000000084947 */ /* 0x000fea0003800000 */
[----:B------:R-:W-:Y:S05]  /*1be0*/  @P0 BRA `(.L_x_10154) ;  /* 0x00000000002c0947 */ /* 0x000fea0003800000 */
[----:B------:R-:W-:Y:S05]  /*1bf0*/  BRA `(.L_x_10155) ;  /* 0x0000000000307947 */ /* 0x000fea0003800000 */
.L_x_10153:
[----:B-----5:R-:W-:-:S04]  /*1c00*/  PRMT R14, R57, 0x7632, R14 ;  /* 0x00007632390e7816 */ /* 0x020fc8000000000e */
[----:B------:R-:W-:-:S05]  /*1c10*/  SHF.L.U32 R14, R14, 0x10, RZ ;  /* 0x000000100e0e7819 */ /* 0x000fca00000006ff */
[----:B------:R-:W-:Y:S01]  /*1c20*/  FADD.FTZ R185, R14, R185 ;  /* 0x000000b90eb97221 */ /* 0x000fe20000010000 */
[----:B------:R-:W-:Y:S06]  /*1c30*/  BRA `(.L_x_10154) ;  /* 0x0000000000187947 */ /* 0x000fec0003800000 */
.L_x_10152:
[----:B-----5:R-:W-:Y:S02]  /*1c40*/  PRMT R14, R173, 0x7632, R14 ;  /* 0x00007632ad0e7816 */ /* 0x020fe4000000000e */
[----:B------:R-:W-:-:S03]  /*1c50*/  @P2 PRMT R16, R57, 0x7632, R16 ;  /* 0x0000763239102816 */ /* 0x000fc60000000010 */
[----:B------:R-:W-:Y:S01]  /*1c60*/  IMAD.U32 R14, R14, 0x10000, RZ ;  /* 0x000100000e0e7824 */ /* 0x000fe200078e00ff */
[----:B------:R-:W-:-:S03]  /*1c70*/  @P2 SHF.L.U32 R16, R16, 0x10, RZ ;  /* 0x0000001010102819 */ /* 0x000fc600000006ff */
[----:B------:R-:W-:-:S04]  /*1c80*/  FADD.FTZ R185, R14, R185 ;  /* 0x000000b90eb97221 */ /* 0x000fc80000010000 */
[----:B------:R-:W-:-:S07]  /*1c90*/  @P2 FADD.FTZ R185, R16, R185 ;  /* 0x000000b910b92221 */ /* 0x000fce0000010000 */
.L_x_10154:
[----:B------:R-:W-:-:S04]  /*1ca0*/  F2FP.BF16.F32.PACK_AB R14, RZ, R185 ;  /* 0x000000b9ff0e723e */ /* 0x000fc800000010ff */
[----:B------:R-:W-:-:S07]  /*1cb0*/  PRMT R177, R177, 0x5410, R14 ;  /* 0x00005410b1b17816 */ /* 0x000fce000000000e */
.L_x_10155:
        /* <DEDUP_REMOVED lines=8> */
.L_x_10157:
[----:B-----5:R-:W-:-:S05]  /*1d40*/  SHF.L.U32 R14, R58, 0x10, RZ ;  /* 0x000000103a0e7819 */ /* 0x020fca00000006ff */
[----:B------:R-:W-:Y:S01]  /*1d50*/  FADD.FTZ R187, R14, R187 ;  /* 0x000000bb0ebb7221 */ /* 0x000fe20000010000 */
[----:B------:R-:W-:Y:S06]  /*1d60*/  BRA `(.L_x_10158) ;  /* 0x0000000000107947 */ /* 0x000fec0003800000 */
.L_x_10156:
[----:B-----5:R-:W-:Y:S01]  /*1d70*/  IMAD.U32 R14, R174, 0x10000, RZ ;  /* 0x00010000ae0e7824 */ /* 0x020fe200078e00ff */
[----:B------:R-:W-:-:S03]  /*1d80*/  @P2 SHF.L.U32 R16, R58, 0x10, RZ ;  /* 0x000000103a102819 */ /* 0x000fc600000006ff */
[----:B------:R-:W-:-:S04]  /*1d90*/  FADD.FTZ R187, R14, R187 ;  /* 0x000000bb0ebb7221 */ /* 0x000fc80000010000 */
[----:B------:R-:W-:-:S07]  /*1da0*/  @P2 FADD.FTZ R187, R16, R187 ;  /* 0x000000bb10bb2221 */ /* 0x000fce0000010000 */
.L_x_10158:
[----:B------:R-:W-:-:S04]  /*1db0*/  F2FP.BF16.F32.PACK_AB R14, RZ, R187 ;  /* 0x000000bbff0e723e */ /* 0x000fc800000010ff */
[----:B------:R-:W-:-:S07]  /*1dc0*/  PRMT R178, R14, 0x7610, R178 ;  /* 0x000076100eb27816 */ /* 0x000fce00000000b2 */
.L_x_10159:
[----:B------:R-:W-:Y:S01]  /*1dd0*/  IMAD.U32 R213, R182, 0x10000, RZ ;  /* 0x00010000b6d57824 */ /* 0x000fe200078e00ff */
[----:B------:R-:W-:Y:S06]  /*1de0*/  @P3 BRA `(.L_x_10160) ;  /* 0x0000000000243947 */ /* 0x000fec0003800000 */
[----:B------:R-:W-:-:S04]  /*1df0*/  ISETP.NE.U32.AND P4, PT, RZ, UR14, PT ;  /* 0x0000000eff007c0c */ /* 0x000fc8000bf85070 */
[----:B------:R-:W-:-:S13]  /*1e00*/  ISETP.NE.AND.EX P4, PT, RZ, UR15, PT, P4 ;  /* 0x0000000fff007c0c */ /* 0x000fda000bf85340 */
[----:B------:R-:W-:Y:S05]  /*1e10*/  @P4 BRA `(.L_x_10161) ;  /* 0x0000000000084947 */ /* 0x000fea0003800000 */
[----:B------:R-:W-:Y:S05]  /*1e20*/  @P0 BRA `(.L_x_10162) ;  /* 0x00000000002c0947 */ /* 0x000fea0003800000 */
[----:B------:R-:W-:Y:S05]  /*1e30*/  BRA `(.L_x_10163) ;  /* 0x0000000000307947 */ /* 0x000fea0003800000 */
.L_x_10161:
[----:B-----5:R-:W-:-:S04]  /*1e40*/  PRMT R14, R58, 0x7632, R14 ;  /* 0x000076323a0e7816 */ /* 0x020fc8000000000e */
[----:B------:R-:W-:-:S05]  /*1e50*/  SHF.L.U32 R14, R14, 0x10, RZ ;  /* 0x000000100e0e7819 */ /* 0x000fca00000006ff */
[----:B------:R-:W-:Y:S01]  /*1e60*/  FADD.FTZ R213, R14, R213 ;  /* 0x000000d50ed57221 */ /* 0x000fe20000010000 */
[----:B------:R-:W-:Y:S06]  /*1e70*/  BRA `(.L_x_10162) ;  /* 0x0000000000187947 */ /* 0x000fec0003800000 */
.L_x_10160:
[----:B-----5:R-:W-:Y:S02]  /*1e80*/  PRMT R14, R174, 0x7632, R14 ;  /* 0x00007632ae0e7816 */ /* 0x020fe4000000000e */
[----:B------:R-:W-:-:S03]  /*1e90*/  @P2 PRMT R16, R58, 0x7632, R16 ;  /* 0x000076323a102816 */ /* 0x000fc60000000010 */
[----:B------:R-:W-:Y:S01]  /*1ea0*/  IMAD.U32 R14, R14, 0x10000, RZ ;  /* 0x000100000e0e7824 */ /* 0x000fe200078e00ff */
[----:B------:R-:W-:-:S03]  /*1eb0*/  @P2 SHF.L.U32 R16, R16, 0x10, RZ ;  /* 0x0000001010102819 */ /* 0x000fc600000006ff */
[----:B------:R-:W-:-:S04]  /*1ec0*/  FADD.FTZ R213, R14, R213 ;  /* 0x000000d50ed57221 */ /* 0x000fc80000010000 */
[----:B------:R-:W-:-:S07]  /*1ed0*/  @P2 FADD.FTZ R213, R16, R213 ;  /* 0x000000d510d52221 */ /* 0x000fce0000010000 */
.L_x_10162:
[----:B------:R-:W-:-:S04]  /*1ee0*/  F2FP.BF16.F32.PACK_AB R14, RZ, R213 ;  /* 0x000000d5ff0e723e */ /* 0x000fc800000010ff */
[----:B------:R-:W-:-:S07]  /*1ef0*/  PRMT R178, R178, 0x5410, R14 ;  /* 0x00005410b2b27816 */ /* 0x000fce000000000e */
.L_x_10163:
        /* <DEDUP_REMOVED lines=8> */
.L_x_10165:
[----:B-----5:R-:W-:-:S05]  /*1f80*/  SHF.L.U32 R14, R59, 0x10, RZ ;  /* 0x000000103b0e7819 */ /* 0x020fca00000006ff */
[----:B------:R-:W-:Y:S01]  /*1f90*/  FADD.FTZ R215, R14, R215 ;  /* 0x000000d70ed77221 */ /* 0x000fe20000010000 */
[----:B------:R-:W-:Y:S06]  /*1fa0*/  BRA `(.L_x_10166) ;  /* 0x0000000000107947 */ /* 0x000fec0003800000 */
.L_x_10164:
[----:B-----5:R-:W-:Y:S01]  /*1fb0*/  SHF.L.U32 R14, R175, 0x10, RZ ;  /* 0x00000010af0e7819 */ /* 0x020fe200000006ff */
[----:B------:R-:W-:-:S04]  /*1fc0*/  @P2 IMAD.U32 R16, R59, 0x10000, RZ ;  /* 0x000100003b102824 */ /* 0x000fc800078e00ff */
[----:B------:R-:W-:-:S04]  /*1fd0*/  FADD.FTZ R215, R14, R215 ;  /* 0x000000d70ed77221 */ /* 0x000fc80000010000 */
[----:B------:R-:W-:-:S07]  /*1fe0*/  @P2 FADD.FTZ R215, R16, R215 ;  /* 0x000000d710d72221 */ /* 0x000fce0000010000 */
.L_x_10166:
[----:B------:R-:W-:-:S04]  /*1ff0*/  F2FP.BF16.F32.PACK_AB R14, RZ, R215 ;  /* 0x000000d7ff0e723e */ /* 0x000fc800000010ff */
[----:B------:R-:W-:-:S07]  /*2000*/  PRMT R179, R14, 0x7610, R179 ;  /* 0x000076100eb37816 */ /* 0x000fce00000000b3 */
.L_x_10167:
[----:B------:R-:W-:Y:S01]  /*2010*/  SHF.L.U32 R237, R183, 0x10, RZ ;  /* 0x00000010b7ed7819 */ /* 0x000fe200000006ff */
[----:B------:R-:W-:Y:S06]  /*2020*/  @P3 BRA `(.L_x_10168) ;  /* 0x0000000000243947 */ /* 0x000fec0003800000 */
[----:B------:R-:W-:-:S04]  /*2030*/  ISETP.NE.U32.AND P2, PT, RZ, UR14, PT ;  /* 0x0000000eff007c0c */ /* 0x000fc8000bf45070 */
[----:B------:R-:W-:-:S13]  /*2040*/  ISETP.NE.AND.EX P2, PT, RZ, UR15, PT, P2 ;  /* 0x0000000fff007c0c */ /* 0x000fda000bf45320 */
[----:B------:R-:W-:Y:S05]  /*2050*/  @P2 BRA `(.L_x_10169) ;  /* 0x0000000000082947 */ /* 0x000fea0003800000 */
[----:B------:R-:W-:Y:S05]  /*2060*/  @P0 BRA `(.L_x_10170) ;  /* 0x00000000002c0947 */ /* 0x000fea0003800000 */
[----:B------:R-:W-:Y:S05]  /*2070*/  BRA `(.L_x_10171) ;  /* 0x0000000000307947 */ /* 0x000fea0003800000 */
.L_x_10169:
[----:B-----5:R-:W-:-:S04]  /*2080*/  PRMT R14, R59, 0x7632, R14 ;  /* 0x000076323b0e7816 */ /* 0x020fc8000000000e */
[----:B------:R-:W-:-:S05]  /*2090*/  SHF.L.U32 R14, R14, 0x10, RZ ;  /* 0x000000100e0e7819 */ /* 0x000fca00000006ff */
[----:B------:R-:W-:Y:S01]  /*20a0*/  FADD.FTZ R237, R14, R237 ;  /* 0x000000ed0eed7221 */ /* 0x000fe20000010000 */
[----:B------:R-:W-:Y:S06]  /*20b0*/  BRA `(.L_x_10170) ;  /* 0x0000000000187947 */ /* 0x000fec0003800000 */
.L_x_10168:
[----:B-----5:R-:W-:Y:S02]  /*20c0*/  PRMT R14, R175, 0x7632, R14 ;  /* 0x00007632af0e7816 */ /* 0x020fe4000000000e */
[----:B------:R-:W-:-:S03]  /*20d0*/  @P2 PRMT R16, R59, 0x7632, R16 ;  /* 0x000076323b102816 */ /* 0x000fc60000000010 */
[----:B------:R-:W-:Y:S01]  /*20e0*/  IMAD.U32 R14, R14, 0x10000, RZ ;  /* 0x000100000e0e7824 */ /* 0x000fe200078e00ff */
[----:B------:R-:W-:-:S03]  /*20f0*/  @P2 SHF.L.U32 R16, R16, 0x10, RZ ;  /* 0x0000001010102819 */ /* 0x000fc600000006ff */
[----:B------:R-:W-:-:S04]  /*2100*/  FADD.FTZ R237, R14, R237 ;  /* 0x000000ed0eed7221 */ /* 0x000fc80000010000 */
[----:B------:R-:W-:-:S07]  /*2110*/  @P2 FADD.FTZ R237, R16, R237 ;  /* 0x000000ed10ed2221 */ /* 0x000fce0000010000 */
.L_x_10170:
[----:B------:R-:W-:-:S04]  /*2120*/  F2FP.BF16.F32.PACK_AB R14, RZ, R237 ;  /* 0x000000edff0e723e */ /* 0x000fc800000010ff */
[----:B------:R-:W-:-:S07]  /*2130*/  PRMT R179, R179, 0x5410, R14 ;  /* 0x00005410b3b37816 */ /* 0x000fce000000000e */
.L_x_10171:
[----:B------:R-:W1:Y:S02]  /*2140*/  @P0 LDC.64 R180, c[0x0][0x238] ;  /* 0x00008e00ffb40b82 */ /* 0x000e640000000a00 */
[----:B-1----:R-:W-:-:S04]  /*2150*/  @P0 LEA R180, P2, R12, R180, 0x4 ;  /* 0x000000b40cb40211 */ /* 0x002fc800078420ff */
[C---:B------:R-:W-:Y:S02]  /*2160*/  @P0 LEA.HI.X R181, R12.reuse, R181, RZ, 0x4, P2 ;  /* 0x000000b50cb50211 */ /* 0x040fe400010f24ff */
[----:B------:R-:W-:-:S03]  /*2170*/  IADD3 R12, R12, 0x80, RZ ;  /* 0x000000800c0c7810 */ /* 0x000fc60007ffe0ff */
[----:B------:R2:W-:Y:S04]  /*2180*/  @P0 STG.E.128 desc[UR4][R180.64], R176 ;  /* 0x000000b0b4000986 */ /* 0x0005e8000c101d04 */
.L_x_10139:
[----:B------:R-:W-:Y:S05]  /*2190*/  BSYNC B0 ;  /* 0x0000000000007941 */ /* 0x000fea0003800000 */
.L_x_10138:
[----:B------:R-:W-:Y:S01]  /*21a0*/  ISETP.GE.U32.AND P2, PT, R2, 0x180, PT ;  /* 0x000001800200780c */ /* 0x000fe20003f46070 */
[----:B------:R-:W-:-:S12]  /*21b0*/  BSSY B0, `(.L_x_10172) ;  /* 0x00000a6000007945 */ /* 0x000fd80003800000 */
[----:B------:R-:W-:Y:S05]  /*21c0*/  @!P2 BRA `(.L_x_10173) ;  /* 0x000000080090a947 */ /* 0x000fea0003800000 */
[----:B------:R-:W-:Y:S01]  /*21d0*/  ISETP.NE.U32.AND P3, PT, RZ, UR12, PT ;  /* 0x0000000cff007c0c */ /* 0x000fe2000bf65070 */
[----:B-12---:R-:W1:Y:S03]  /*21e0*/  LDC.64 R180, c[0x0][0x220] ;  /* 0x00008800ffb47b82 */ /* 0x006e660000000a00 */
        /* <DEDUP_REMOVED lines=21> */
.L_x_10175:
[----:B-----5:R-:W-:-:S05]  /*2340*/  SHF.L.U32 R16, R56, 0x10, RZ ;  /* 0x0000001038107819 */ /* 0x020fca00000006ff */
[----:B------:R-:W-:Y:S01]  /*2350*/  FADD.FTZ R13, R16, R13 ;  /* 0x0000000d100d7221 */ /* 0x000fe20000010000 */
[----:B------:R-:W-:Y:S06]  /*2360*/  BRA `(.L_x_10176) ;  /* 0x0000000000107947 */ /* 0x000fec0003800000 */
.L_x_10174:
[----:B-----5:R-:W-:Y:S01]  /*2370*/  SHF.L.U32 R16, R172, 0x10, RZ ;  /* 0x00000010ac107819 */ /* 0x020fe200000006ff */
[----:B------:R-:W-:-:S04]  /*2380*/  @P2 IMAD.U32 R18, R56, 0x10000, RZ ;  /* 0x0001000038122824 */ /* 0x000fc800078e00ff */
[----:B------:R-:W-:-:S04]  /*2390*/  FADD.FTZ R13, R16, R13 ;  /* 0x0000000d100d7221 */ /* 0x000fc80000010000 */
[----:B------:R-:W-:-:S07]  /*23a0*/  @P2 FADD.FTZ R13, R18, R13 ;  /* 0x0000000d120d2221 */ /* 0x000fce0000010000 */
.L_x_10176:
[----:B------:R-:W-:-:S04]  /*23b0*/  F2FP.BF16.F32.PACK_AB R16, RZ, R13 ;  /* 0x0000000dff10723e */ /* 0x000fc800000010ff */
[----:B------:R-:W-:-:S07]  /*23c0*/  PRMT R176, R16, 0x7610, R176 ;  /* 0x0000761010b07816 */ /* 0x000fce00000000b0 */
.L_x_10177:
[----:B------:R-:W-:Y:S01]  /*23d0*/  SHF.L.U32 R31, R14, 0x10, RZ ;  /* 0x000000100e1f7819 */ /* 0x000fe200000006ff */
[----:B------:R-:W-:Y:S06]  /*23e0*/  @P3 BRA `(.L_x_10178) ;  /* 0x0000000000243947 */ /* 0x000fec0003800000 */
[----:B------:R-:W-:-:S04]  /*23f0*/  ISETP.NE.U32.AND P4, PT, RZ, UR14, PT ;  /* 0x0000000eff007c0c */ /* 0x000fc8000bf85070 */
[----:B------:R-:W-:-:S13]  /*2400*/  ISETP.NE.AND.EX P4, PT, RZ, UR15, PT, P4 ;  /* 0x0000000fff007c0c */ /* 0x000fda000bf85340 */
[----:B------:R-:W-:Y:S05]  /*2410*/  @P4 BRA `(.L_x_10179) ;  /* 0x0000000000084947 */ /* 0x000fea0003800000 */
[----:B------:R-:W-:Y:S05]  /*2420*/  @P0 BRA `(.L_x_10180) ;  /* 0x00000000002c0947 */ /* 0x000fea0003800000 */
[----:B------:R-:W-:Y:S05]  /*2430*/  BRA `(.L_x_10181) ;  /* 0x0000000000307947 */ /* 0x000fea0003800000 */
.L_x_10179:
[----:B-----5:R-:W-:-:S04]  /*2440*/  PRMT R14, R56, 0x7632, R14 ;  /* 0x00007632380e7816 */ /* 0x020fc8000000000e */
[----:B------:R-:W-:-:S05]  /*2450*/  SHF.L.U32 R14, R14, 0x10, RZ ;  /* 0x000000100e0e7819 */ /* 0x000fca00000006ff */
[----:B------:R-:W-:Y:S01]  /*2460*/  FADD.FTZ R31, R14, R31 ;  /* 0x0000001f0e1f7221 */ /* 0x000fe20000010000 */
[----:B------:R-:W-:Y:S06]  /*2470*/  BRA `(.L_x_10180) ;  /* 0x0000000000187947 */ /* 0x000fec0003800000 */
.L_x_10178:
[----:B-----5:R-:W-:Y:S02]  /*2480*/  PRMT R14, R172, 0x7632, R14 ;  /* 0x00007632ac0e7816 */ /* 0x020fe4000000000e */
[----:B------:R-:W-:-:S03]  /*2490*/  @P2 PRMT R16, R56, 0x7632, R16 ;  /* 0x0000763238102816 */ /* 0x000fc60000000010 */
[----:B------:R-:W-:Y:S01]  /*24a0*/  IMAD.U32 R14, R14, 0x10000, RZ ;  /* 0x000100000e0e7824 */ /* 0x000fe200078e00ff */
[----:B------:R-:W-:-:S03]  /*24b0*/  @P2 SHF.L.U32 R16, R16, 0x10, RZ ;  /* 0x0000001010102819 */ /* 0x000fc600000006ff */
[----:B------:R-:W-:-:S04]  /*24c0*/  FADD.FTZ R31, R14, R31 ;  /* 0x0000001f0e1f7221 */ /* 0x000fc80000010000 */
[----:B------:R-:W-:-:S07]  /*24d0*/  @P2 FADD.FTZ R31, R16, R31 ;  /* 0x0000001f101f2221 */ /* 0x000fce0000010000 */
.L_x_10180:
[----:B------:R-:W-:-:S04]  /*24e0*/  F2FP.BF16.F32.PACK_AB R14, RZ, R31 ;  /* 0x0000001fff0e723e */ /* 0x000fc800000010ff */
[----:B------:R-:W-:-:S07]  /*24f0*/  PRMT R176, R176, 0x5410, R14 ;  /* 0x00005410b0b07816 */ /* 0x000fce000000000e */
.L_x_10181:
        /* <DEDUP_REMOVED lines=8> */
.L_x_10183:
[----:B-----5:R-:W-:-:S04]  /*2580*/  IMAD.U32 R14, R57, 0x10000, RZ ;  /* 0x00010000390e7824 */ /* 0x020fc800078e00ff */
[----:B------:R-:W-:Y:S01]  /*2590*/  FADD.FTZ R33, R14, R33 ;  /* 0x000000210e217221 */ /* 0x000fe20000010000 */
[----:B------:R-:W-:Y:S06]  /*25a0*/  BRA `(.L_x_10184) ;  /* 0x0000000000107947 */ /* 0x000fec0003800000 */
.L_x_10182:
[----:B-----5:R-:W-:Y:S02]  /*25b0*/  SHF.L.U32 R14, R173, 0x10, RZ ;  /* 0x00000010ad0e7819 */ /* 0x020fe400000006ff */
[----:B------:R-:W-:-:S03]  /*25c0*/  @P2 SHF.L.U32 R16, R57, 0x10, RZ ;  /* 0x0000001039102819 */ /* 0x000fc600000006ff */
[----:B------:R-:W-:-:S04]  /*25d0*/  FADD.FTZ R33, R14, R33 ;  /* 0x000000210e217221 */ /* 0x000fc80000010000 */
[----:B------:R-:W-:-:S07]  /*25e0*/  @P2 FADD.FTZ R33, R16, R33 ;  /* 0x0000002110212221 */ /* 0x000fce0000010000 */
.L_x_10184:
[----:B------:R-:W-:-:S04]  /*25f0*/  F2FP.BF16.F32.PACK_AB R14, RZ, R33 ;  /* 0x00000021ff0e723e */ /* 0x000fc800000010ff */
[----:B------:R-:W-:-:S07]  /*2600*/  PRMT R177, R14, 0x7610, R177 ;  /* 0x000076100eb17816 */ /* 0x000fce00000000b1 */
.L_x_10185:
[----:B------:R-:W-:Y:S01]  /*2610*/  IMAD.U32 R189, R181, 0x10000, RZ ;  /* 0x00010000b5bd7824 */ /* 0x000fe200078e00ff */
[----:B------:R-:W-:Y:S06]  /*2620*/  @P3 BRA `(.L_x_10186) ;  /* 0x0000000000243947 */ /* 0x000fec0003800000 */
[----:B------:R-:W-:-:S04]  /*2630*/  ISETP.NE.U32.AND P4, PT, RZ, UR14, PT ;  /* 0x0000000eff007c0c */ /* 0x000fc8000bf85070 */
[----:B------:R-:W-:-:S13]  /*2640*/  ISETP.NE.AND.EX P4, PT, RZ, UR15, PT, P4 ;  /* 0x0000000fff007c0c */ /* 0x000fda000bf85340 */
[----:B------:R-:W-:Y:S05]  /*2650*/  @P4 BRA `(.L_x_10187) ;  /* 0x0000000000084947 */ /* 0x000fea0003800000 */
[----:B------:R-:W-:Y:S05]  /*2660*/  @P0 BRA `(.L_x_10188) ;  /* 0x00000000002c0947 */ /* 0x000fea0003800000 */
[----:B------:R-:W-:Y:S05]  /*2670*/  BRA `(.L_x_10189) ;  /* 0x0000000000307947 */ /* 0x000fea0003800000 */
.L_x_10187:
[----:B-----5:R-:W-:-:S04]  /*2680*/  PRMT R14, R57, 0x7632, R14 ;  /* 0x00007632390e7816 */ /* 0x020fc8000000000e */
[----:B------:R-:W-:-:S05]  /*2690*/  SHF.L.U32 R14, R14, 0x10, RZ ;  /* 0x000000100e0e7819 */ /* 0x000fca00000006ff */
[----:B------:R-:W-:Y:S01]  /*26a0*/  FADD.FTZ R189, R14, R189 ;  /* 0x000000bd0ebd7221 */ /* 0x000fe20000010000 */
[----:B------:R-:W-:Y:S06]  /*26b0*/  BRA `(.L_x_10188) ;  /* 0x0000000000187947 */ /* 0x000fec0003800000 */
.L_x_10186:
[----:B-----5:R-:W-:Y:S02]  /*26c0*/  PRMT R14, R173, 0x7632, R14 ;  /* 0x00007632ad0e7816 */ /* 0x020fe4000000000e */
[----:B------:R-:W-:Y:S02]  /*26d0*/  @P2 PRMT R16, R57, 0x7632, R16 ;  /* 0x0000763239102816 */ /* 0x000fe40000000010 */
[----:B------:R-:W-:-:S03]  /*26e0*/  SHF.L.U32 R14, R14, 0x10, RZ ;  /* 0x000000100e0e7819 */ /* 0x000fc600000006ff */
[----:B------:R-:W-:Y:S02]  /*26f0*/  @P2 IMAD.U32 R16, R16, 0x10000, RZ ;  /* 0x0001000010102824 */ /* 0x000fe400078e00ff */
[----:B------:R-:W-:-:S04]  /*2700*/  FADD.FTZ R189, R14, R189 ;  /* 0x000000bd0ebd7221 */ /* 0x000fc80000010000 */
[----:B------:R-:W-:-:S07]  /*2710*/  @P2 FADD.FTZ R189, R16, R189 ;  /* 0x000000bd10bd2221 */ /* 0x000fce0000010000 */
.L_x_10188:
[----:B------:R-:W-:-:S04]  /*2720*/  F2FP.BF16.F32.PACK_AB R14, RZ, R189 ;  /* 0x000000bdff0e723e */ /* 0x000fc800000010ff */
[----:B------:R-:W-:-:S07]  /*2730*/  PRMT R177, R177, 0x5410, R14 ;  /* 0x00005410b1b17816 */ /* 0x000fce000000000e */
.L_x_10189:
        /* <DEDUP_REMOVED lines=8> */
.L_x_10191:
[----:B-----5:R-:W-:-:S05]  /*27c0*/  SHF.L.U32 R14, R58, 0x10, RZ ;  /* 0x000000103a0e7819 */ /* 0x020fca00000006ff */
[----:B------:R-:W-:Y:S01]  /*27d0*/  FADD.FTZ R191, R14, R191 ;  /* 0x000000bf0ebf7221 */ /* 0x000fe20000010000 */
[----:B------:R-:W-:Y:S06]  /*27e0*/  BRA `(.L_x_10192) ;  /* 0x0000000000107947 */ /* 0x000fec0003800000 */
.L_x_10190:
[----:B-----5:R-:W-:Y:S01]  /*27f0*/  IMAD.U32 R14, R174, 0x10000, RZ ;  /* 0x00010000ae0e7824 */ /* 0x020fe200078e00ff */
[----:B------:R-:W-:-:S03]  /*2800*/  @P2 SHF.L.U32 R16, R58, 0x10, RZ ;  /* 0x000000103a102819 */ /* 0x000fc600000006ff */
[----:B------:R-:W-:-:S04]  /*2810*/  FADD.FTZ R191, R14, R191 ;  /* 0x000000bf0ebf7221 */ /* 0x000fc80000010000 */
[----:B------:R-:W-:-:S07]  /*2820*/  @P2 FADD.FTZ R191, R16, R191 ;  /* 0x000000bf10bf2221 */ /* 0x000fce0000010000 */
.L_x_10192:
[----:B------:R-:W-:-:S04]  /*2830*/  F2FP.BF16.F32.PACK_AB R14, RZ, R191 ;  /* 0x000000bfff0e723e */ /* 0x000fc800000010ff */
[----:B------:R-:W-:-:S07]  /*2840*/  PRMT R178, R14, 0x7610, R178 ;  /* 0x000076100eb27816 */ /* 0x000fce00000000b2 */
.L_x_10193:
[----:B------:R-:W-:Y:S01]  /*2850*/  SHF.L.U32 R217, R182, 0x10, RZ ;  /* 0x00000010b6d97819 */ /* 0x000fe200000006ff */
[----:B------:R-:W-:Y:S06]  /*2860*/  @P3 BRA `(.L_x_10194) ;  /* 0x0000000000243947 */ /* 0x000fec0003800000 */
[----:B------:R-:W-:-:S04]  /*2870*/  ISETP.NE.U32.AND P4, PT, RZ, UR14, PT ;  /* 0x0000000eff007c0c */ /* 0x000fc8000bf85070 */
[----:B------:R-:W-:-:S13]  /*2880*/  ISETP.NE.AND.EX P4, PT, RZ, UR15, PT, P4 ;  /* 0x0000000fff007c0c */ /* 0x000fda000bf85340 */
[----:B------:R-:W-:Y:S05]  /*2890*/  @P4 BRA `(.L_x_10195) ;  /* 0x0000000000084947 */ /* 0x000fea0003800000 */
[----:B------:R-:W-:Y:S05]  /*28a0*/  @P0 BRA `(.L_x_10196) ;  /* 0x00000000002c0947 */ /* 0x000fea0003800000 */
[----:B------:R-:W-:Y:S05]  /*28b0*/  BRA `(.L_x_10197) ;  /* 0x0000000000307947 */ /* 0x000fea0003800000 */
.L_x_10195:
[----:B-----5:R-:W-:-:S05]  /*28c0*/  PRMT R14, R58, 0x7632, R14 ;  /* 0x000076323a0e7816 */ /* 0x020fca000000000e */
[----:B------:R-:W-:-:S04]  /*28d0*/  IMAD.U32 R14, R14, 0x10000, RZ ;  /* 0x000100000e0e7824 */ /* 0x000fc800078e00ff */
[----:B------:R-:W-:Y:S01]  /*28e0*/  FADD.FTZ R217, R14, R217 ;  /* 0x000000d90ed97221 */ /* 0x000fe20000010000 */
[----:B------:R-:W-:Y:S06]  /*28f0*/  BRA `(.L_x_10196) ;  /* 0x0000000000187947 */ /* 0x000fec0003800000 */
.L_x_10194:
[----:B-----5:R-:W-:Y:S02]  /*2900*/  PRMT R14, R174, 0x7632, R14 ;  /* 0x00007632ae0e7816 */ /* 0x020fe4000000000e */
[----:B------:R-:W-:Y:S02]  /*2910*/  @P2 PRMT R16, R58, 0x7632, R16 ;  /* 0x000076323a102816 */ /* 0x000fe40000000010 */
[----:B------:R-:W-:Y:S02]  /*2920*/  SHF.L.U32 R14, R14, 0x10, RZ ;  /* 0x000000100e0e7819 */ /* 0x000fe400000006ff */
[----:B------:R-:W-:-:S03]  /*2930*/  @P2 SHF.L.U32 R16, R16, 0x10, RZ ;  /* 0x0000001010102819 */ /* 0x000fc600000006ff */
[----:B------:R-:W-:-:S04]  /*2940*/  FADD.FTZ R217, R14, R217 ;  /* 0x000000d90ed97221 */ /* 0x000fc80000010000 */
[----:B------:R-:W-:-:S07]  /*2950*/  @P2 FADD.FTZ R217, R16, R217 ;  /* 0x000000d910d92221 */ /* 0x000fce0000010000 */
.L_x_10196:
[----:B------:R-:W-:-:S04]  /*2960*/  F2FP.BF16.F32.PACK_AB R14, RZ, R217 ;  /* 0x000000d9ff0e723e */ /* 0x000fc800000010ff */
[----:B------:R-:W-:-:S07]  /*2970*/  PRMT R178, R178, 0x5410, R14 ;  /* 0x00005410b2b27816 */ /* 0x000fce000000000e */
.L_x_10197:
        /* <DEDUP_REMOVED lines=8> */
.L_x_10199:
[----:B-----5:R-:W-:-:S05]  /*2a00*/  SHF.L.U32 R14, R59, 0x10, RZ ;  /* 0x000000103b0e7819 */ /* 0x020fca00000006ff */
[----:B------:R-:W-:Y:S01]  /*2a10*/  FADD.FTZ R219, R14, R219 ;  /* 0x000000db0edb7221 */ /* 0x000fe20000010000 */
[----:B------:R-:W-:Y:S06]  /*2a20*/  BRA `(.L_x_10200) ;  /* 0x0000000000107947 */ /* 0x000fec0003800000 */
.L_x_10198:
[----:B-----5:R-:W-:Y:S01]  /*2a30*/  SHF.L.U32 R14, R175, 0x10, RZ ;  /* 0x00000010af0e7819 */ /* 0x020fe200000006ff */
[----:B------:R-:W-:-:S04]  /*2a40*/  @P2 IMAD.U32 R16, R59, 0x10000, RZ ;  /* 0x000100003b102824 */ /* 0x000fc800078e00ff */
[----:B------:R-:W-:-:S04]  /*2a50*/  FADD.FTZ R219, R14, R219 ;  /* 0x000000db0edb7221 */ /* 0x000fc80000010000 */
[----:B------:R-:W-:-:S07]  /*2a60*/  @P2 FADD.FTZ R219, R16, R219 ;  /* 0x000000db10db2221 */ /* 0x000fce0000010000 */
.L_x_10200:
[----:B------:R-:W-:-:S04]  /*2a70*/  F2FP.BF16.F32.PACK_AB R14, RZ, R219 ;  /* 0x000000dbff0e723e */ /* 0x000fc800000010ff */
[----:B------:R-:W-:-:S07]  /*2a80*/  PRMT R179, R14, 0x7610, R179 ;  /* 0x000076100eb37816 */ /* 0x000fce00000000b3 */
.L_x_10201:
[----:B------:R-:W-:Y:S01]  /*2a90*/  SHF.L.U32 R239, R183, 0x10, RZ ;  /* 0x00000010b7ef7819 */ /* 0x000fe200000006ff */
[----:B------:R-:W-:Y:S06]  /*2aa0*/  @P3 BRA `(.L_x_10202) ;  /* 0x0000000000243947 */ /* 0x000fec0003800000 */
[----:B------:R-:W-:-:S04]  /*2ab0*/  ISETP.NE.U32.AND P2, PT, RZ, UR14, PT ;  /* 0x0000000eff007c0c */ /* 0x000fc8000bf45070 */
[----:B------:R-:W-:-:S13]  /*2ac0*/  ISETP.NE.AND.EX P2, PT, RZ, UR15, PT, P2 ;  /* 0x0000000fff007c0c */ /* 0x000fda000bf45320 */
[----:B------:R-:W-:Y:S05]  /*2ad0*/  @P2 BRA `(.L_x_10203) ;  /* 0x0000000000082947 */ /* 0x000fea0003800000 */
[----:B------:R-:W-:Y:S05]  /*2ae0*/  @P0 BRA `(.L_x_10204) ;  /* 0x00000000002c0947 */ /* 0x000fea0003800000 */
[----:B------:R-:W-:Y:S05]  /*2af0*/  BRA `(.L_x_10205) ;  /* 0x0000000000307947 */ /* 0x000fea0003800000 */
.L_x_10203:
[----:B-----5:R-:W-:-:S04]  /*2b00*/  PRMT R14, R59, 0x7632, R14 ;  /* 0x000076323b0e7816 */ /* 0x020fc8000000000e */
[----:B------:R-:W-:-:S05]  /*2b10*/  SHF.L.U32 R14, R14, 0x10, RZ ;  /* 0x000000100e0e7819 */ /* 0x000fca00000006ff */
[----:B------:R-:W-:Y:S01]  /*2b20*/  FADD.FTZ R239, R14, R239 ;  /* 0x000000ef0eef7221 */ /* 0x000fe20000010000 */
[----:B------:R-:W-:Y:S06]  /*2b30*/  BRA `(.L_x_10204) ;  /* 0x0000000000187947 */ /* 0x000fec0003800000 */
.L_x_10202:
[----:B-----5:R-:W-:Y:S02]  /*2b40*/  PRMT R14, R175, 0x7632, R14 ;  /* 0x00007632af0e7816 */ /* 0x020fe4000000000e */
[----:B------:R-:W-:-:S03]  /*2b50*/  @P2 PRMT R16, R59, 0x7632, R16 ;  /* 0x000076323b102816 */ /* 0x000fc60000000010 */
[----:B------:R-:W-:Y:S01]  /*2b60*/  IMAD.U32 R14, R14, 0x10000, RZ ;  /* 0x000100000e0e7824 */ /* 0x000fe200078e00ff */
[----:B------:R-:W-:-:S03]  /*2b70*/  @P2 SHF.L.U32 R16, R16, 0x10, RZ ;  /* 0x0000001010102819 */ /* 0x000fc600000006ff */
[----:B------:R-:W-:-:S04]  /*2b80*/  FADD.FTZ R239, R14, R239 ;  /* 0x000000ef0eef7221 */ /* 0x000fc80000010000 */
[----:B------:R-:W-:-:S07]  /*2b90*/  @P2 FADD.FTZ R239, R16, R239 ;  /* 0x000000ef10ef2221 */ /* 0x000fce0000010000 */
.L_x_10204:
[----:B------:R-:W-:-:S04]  /*2ba0*/  F2FP.BF16.F32.PACK_AB R14, RZ, R239 ;  /* 0x000000efff0e723e */ /* 0x000fc800000010ff */
[----:B------:R-:W-:-:S07]  /*2bb0*/  PRMT R179, R179, 0x5410, R14 ;  /* 0x00005410b3b37816 */ /* 0x000fce000000000e */
.L_x_10205:
[----:B------:R-:W1:Y:S02]  /*2bc0*/  @P0 LDC.64 R180, c[0x0][0x238] ;  /* 0x00008e00ffb40b82 */ /* 0x000e640000000a00 */
[----:B-1----:R-:W-:-:S04]  /*2bd0*/  @P0 LEA R180, P2, R12, R180, 0x4 ;  /* 0x000000b40cb40211 */ /* 0x002fc800078420ff */
[C---:B------:R-:W-:Y:S02]  /*2be0*/  @P0 LEA.HI.X R181, R12.reuse, R181, RZ, 0x4, P2 ;  /* 0x000000b50cb50211 */ /* 0x040fe400010f24ff */
[----:B------:R-:W-:-:S03]  /*2bf0*/  IADD3 R12, R12, 0x80, RZ ;  /* 0x000000800c0c7810 */ /* 0x000fc60007ffe0ff */
[----:B------:R3:W-:Y:S04]  /*2c00*/  @P0 STG.E.128 desc[UR4][R180.64], R176 ;  /* 0x000000b0b4000986 */ /* 0x0007e8000c101d04 */
.L_x_10173:
[----:B------:R-:W-:Y:S05]  /*2c10*/  BSYNC B0 ;  /* 0x0000000000007941 */ /* 0x000fea0003800000 */
.L_x_10172:
[----:B------:R-:W-:Y:S01]  /*2c20*/  ISETP.GE.U32.AND P2, PT, R2, 0x200, PT ;  /* 0x000002000200780c */ /* 0x000fe20003f46070 */
[----:B------:R-:W-:-:S12]  /*2c30*/  BSSY B0, `(.L_x_10206) ;  /* 0x00000a6000007945 */ /* 0x000fd80003800000 */
[----:B------:R-:W-:Y:S05]  /*2c40*/  @!P2 BRA `(.L_x_10207) ;  /* 0x000000080090a947 */ /* 0x000fea0003800000 */
[----:B------:R-:W-:Y:S01]  /*2c50*/  ISETP.NE.U32.AND P3, PT, RZ, UR12, PT ;  /* 0x0000000cff007c0c */ /* 0x000fe2000bf65070 */
[----:B------:R-:W1:Y:S03]  /*2c60*/  LDC.64 R14, c[0x0][0x220] ;  /* 0x00008800ff0e7b82 */ /* 0x000e660000000a00 */
[----:B------:R-:W-:-:S13]  /*2c70*/  ISETP.NE.AND.EX P3, PT, RZ, UR13, PT, P3 ;  /* 0x0000000dff007c0c */ /* 0x000fda000bf65330 */
[----:B------:R-:W-:-:S04]  /*2c80*/  @P3 LEA R36, P2, R12, UR12, 0x4 ;  /* 0x0000000c0c243c11 */ /* 0x000fc8000f8420ff */
[C---:B------:R-:W-:Y:S02]  /*2c90*/  @P3 LEA.HI.X R37, R12.reuse, UR13, RZ, 0x4, P2 ;  /* 0x0000000d0c253c11 */ /* 0x040fe400090f24ff */
[----:B------:R-:W-:Y:S01]  /*2ca0*/  ISETP.NE.U32.AND P2, PT, RZ, UR14, PT ;  /* 0x0000000eff007c0c */ /* 0x000fe2000bf45070 */
[----:B-123--:R-:W-:Y:S02]  /*2cb0*/  IMAD.WIDE.U32 R180, R12, 0x10, R14 ;  /* 0x000000100cb47825 */ /* 0x00efe400078e000e */
        /* <DEDUP_REMOVED lines=16> */
.L_x_10209:
[----:B-----5:R-:W-:-:S05]  /*2dc0*/  SHF.L.U32 R16, R56, 0x10, RZ ;  /* 0x0000001038107819 */ /* 0x020fca00000006ff */
[----:B------:R-:W-:Y:S01]  /*2dd0*/  FADD.FTZ R15, R16, R15 ;  /* 0x0000000f100f7221 */ /* 0x000fe20000010000 */
[----:B------:R-:W-:Y:S06]  /*2de0*/  BRA `(.L_x_10210) ;  /* 0x0000000000107947 */ /* 0x000fec0003800000 */
.L_x_10208:
[----:B-----5:R-:W-:Y:S01]  /*2df0*/  SHF.L.U32 R16, R172, 0x10, RZ ;  /* 0x00000010ac107819 */ /* 0x020fe200000006ff */
[----:B------:R-:W-:-:S04]  /*2e00*/  @P2 IMAD.U32 R18, R56, 0x10000, RZ ;  /* 0x0001000038122824 */ /* 0x000fc800078e00ff */
[----:B------:R-:W-:-:S04]  /*2e10*/  FADD.FTZ R15, R16, R15 ;  /* 0x0000000f100f7221 */ /* 0x000fc80000010000 */
[----:B------:R-:W-:-:S07]  /*2e20*/  @P2 FADD.FTZ R15, R18, R15 ;  /* 0x0000000f120f2221 */ /* 0x000fce0000010000 */
.L_x_10210:
[----:B------:R-:W-:-:S04]  /*2e30*/  F2FP.BF16.F32.PACK_AB R16, RZ, R15 ;  /* 0x0000000fff10723e */ /* 0x000fc800000010ff */
[----:B------:R-:W-:-:S07]  /*2e40*/  PRMT R176, R16, 0x7610, R176 ;  /* 0x0000761010b07816 */ /* 0x000fce00000000b0 */
.L_x_10211:
[----:B------:R-:W-:Y:S01]  /*2e50*/  SHF.L.U32 R35, R14, 0x10, RZ ;  /* 0x000000100e237819 */ /* 0x000fe200000006ff */
[----:B------:R-:W-:Y:S06]  /*2e60*/  @P3 BRA `(.L_x_10212) ;  /* 0x0000000000243947 */ /* 0x000fec0003800000 */
[----:B------:R-:W-:-:S04]  /*2e70*/  ISETP.NE.U32.AND P4, PT, RZ, UR14, PT ;  /* 0x0000000eff007c0c */ /* 0x000fc8000bf85070 */
[----:B------:R-:W-:-:S13]  /*2e80*/  ISETP.NE.AND.EX P4, PT, RZ, UR15, PT, P4 ;  /* 0x0000000fff007c0c */ /* 0x000fda000bf85340 */
[----:B------:R-:W-:Y:S05]  /*2e90*/  @P4 BRA `(.L_x_10213) ;  /* 0x0000000000084947 */ /* 0x000fea0003800000 */
[----:B------:R-:W-:Y:S05]  /*2ea0*/  @P0 BRA `(.L_x_10214) ;  /* 0x00000000002c0947 */ /* 0x000fea0003800000 */
[----:B------:R-:W-:Y:S05]  /*2eb0*/  BRA `(.L_x_10215) ;  /* 0x0000000000307947 */ /* 0x000fea0003800000 */
.L_x_10213:
[----:B-----5:R-:W-:-:S04]  /*2ec0*/  PRMT R14, R56, 0x7632, R14 ;  /* 0x00007632380e7816 */ /* 0x020fc8000000000e */
[----:B------:R-:W-:-:S05]  /*2ed0*/  SHF.L.U32 R14, R14, 0x10, RZ ;  /* 0x000000100e0e7819 */ /* 0x000fca00000006ff */
[----:B------:R-:W-:Y:S01]  /*2ee0*/  FADD.FTZ R35, R14, R35 ;  /* 0x000000230e237221 */ /* 0x000fe20000010000 */
[----:B------:R-:W-:Y:S06]  /*2ef0*/  BRA `(.L_x_10214) ;  /* 0x0000000000187947 */ /* 0x000fec0003800000 */
.L_x_10212:
[----:B-----5:R-:W-:Y:S02]  /*2f00*/  PRMT R14, R172, 0x7632, R14 ;  /* 0x00007632ac0e7816 */ /* 0x020fe4000000000e */
[----:B------:R-:W-:-:S03]  /*2f10*/  @P2 PRMT R16, R56, 0x7632, R16 ;  /* 0x0000763238102816 */ /* 0x000fc60000000010 */
[----:B------:R-:W-:Y:S01]  /*2f20*/  IMAD.U32 R14, R14, 0x10000, RZ ;  /* 0x000100000e0e7824 */ /* 0x000fe200078e00ff */
[----:B------:R-:W-:-:S03]  /*2f30*/  @P2 SHF.L.U32 R16, R16, 0x10, RZ ;  /* 0x0000001010102819 */ /* 0x000fc600000006ff */
[----:B------:R-:W-:-:S04]  /*2f40*/  FADD.FTZ R35, R14, R35 ;  /* 0x000000230e237221 */ /* 0x000fc80000010000 */
[----:B------:R-:W-:-:S07]  /*2f50*/  @P2 FADD.FTZ R35, R16, R35 ;  /* 0x0000002310232221 */ /* 0x000fce0000010000 */
.L_x_10214:
[----:B------:R-:W-:-:S04]  /*2f60*/  F2FP.BF16.F32.PACK_AB R14, RZ, R35 ;  /* 0x00000023ff0e723e */ /* 0x000fc800000010ff */
[----:B------:R-:W-:-:S07]  /*2f70*/  PRMT R176, R176, 0x5410, R14 ;  /* 0x00005410b0b07816 */ /* 0x000fce000000000e */
.L_x_10215:
        /* <DEDUP_REMOVED lines=8> */
.L_x_10217:
[----:B-----5:R-:W-:-:S04]  /*3000*/  IMAD.U32 R14, R57, 0x10000, RZ ;  /* 0x00010000390e7824 */ /* 0x020fc800078e00ff */
[----:B------:R-:W-:Y:S01]  /*3010*/  FADD.FTZ R37, R14, R37 ;  /* 0x000000250e257221 */ /* 0x000fe20000010000 */
[----:B------:R-:W-:Y:S06]  /*3020*/  BRA `(.L_x_10218) ;  /* 0x0000000000107947 */ /* 0x000fec0003800000 */
.L_x_10216:
[----:B-----5:R-:W-:Y:S02]  /*3030*/  SHF.L.U32 R14, R173, 0x10, RZ ;  /* 0x00000010ad0e7819 */ /* 0x020fe400000006ff */
[----:B------:R-:W-:-:S03]  /*3040*/  @P2 SHF.L.U32 R16, R57, 0x10, RZ ;  /* 0x0000001039102819 */ /* 0x000fc600000006ff */
[----:B------:R-:W-:-:S04]  /*3050*/  FADD.FTZ R37, R14, R37 ;  /* 0x000000250e257221 */ /* 0x000fc80000010000 */
[----:B------:R-:W-:-:S07]  /*3060*/  @P2 FADD.FTZ R37, R16, R37 ;  /* 0x0000002510252221 */ /* 0x000fce0000010000 */
.L_x_10218:
[----:B------:R-:W-:-:S04]  /*3070*/  F2FP.BF16.F32.PACK_AB R14, RZ, R37 ;  /* 0x00000025ff0e723e */ /* 0x000fc800000010ff */
[----:B------:R-:W-:-:S07]  /*3080*/  PRMT R177, R14, 0x7610, R177 ;  /* 0x000076100eb17816 */ /* 0x000fce00000000b1 */
.L_x_10219:
[----:B------:R-:W-:Y:S01]  /*3090*/  IMAD.U32 R193, R181, 0x10000, RZ ;  /* 0x00010000b5c17824 */ /* 0x000fe200078e00ff */
[----:B------:R-:W-:Y:S06]  /*30a0*/  @P3 BRA `(.L_x_10220) ;  /* 0x0000000000243947 */ /* 0x000fec0003800000 */
[----:B------:R-:W-:-:S04]  /*30b0*/  ISETP.NE.U32.AND P4, PT, RZ, UR14, PT ;  /* 0x0000000eff007c0c */ /* 0x000fc8000bf85070 */
[----:B------:R-:W-:-:S13]  /*30c0*/  ISETP.NE.AND.EX P4, PT, RZ, UR15, PT, P4 ;  /* 0x0000000fff007c0c */ /* 0x000fda000bf85340 */
[----:B------:R-:W-:Y:S05]  /*30d0*/  @P4 BRA `(.L_x_10221) ;  /* 0x0000000000084947 */ /* 0x000fea0003800000 */
[----:B------:R-:W-:Y:S05]  /*30e0*/  @P0 BRA `(.L_x_10222) ;  /* 0x00000000002c0947 */ /* 0x000fea0003800000 */
[----:B------:R-:W-:Y:S05]  /*30f0*/  BRA `(.L_x_10223) ;  /* 0x0000000000307947 */ /* 0x000fea0003800000 */
.L_x_10221:
[----:B-----5:R-:W-:-:S04]  /*3100*/  PRMT R14, R57, 0x7632, R14 ;  /* 0x00007632390e7816 */ /* 0x020fc8000000000e */
[----:B------:R-:W-:-:S05]  /*3110*/  SHF.L.U32 R14, R14, 0x10, RZ ;  /* 0x000000100e0e7819 */ /* 0x000fca00000006ff */
[----:B------:R-:W-:Y:S01]  /*3120*/  FADD.FTZ R193, R14, R193 ;  /* 0x000000c10ec17221 */ /* 0x000fe20000010000 */
[----:B------:R-:W-:Y:S06]  /*3130*/  BRA `(.L_x_10222) ;  /* 0x0000000000187947 */ /* 0x000fec0003800000 */
.L_x_10220:
[----:B-----5:R-:W-:Y:S02]  /*3140*/  PRMT R14, R173, 0x7632, R14 ;  /* 0x00007632ad0e7816 */ /* 0x020fe4000000000e */
[----:B------:R-:W-:Y:S02]  /*3150*/  @P2 PRMT R16, R57, 0x7632, R16 ;  /* 0x0000763239102816 */ /* 0x000fe40000000010 */
[----:B------:R-:W-:-:S03]  /*3160*/  SHF.L.U32 R14, R14, 0x10, RZ ;  /* 0x000000100e0e7819 */ /* 0x000fc600000006ff */
[----:B------:R-:W-:Y:S02]  /*3170*/  @P2 IMAD.U32 R16, R16, 0x10000, RZ ;  /* 0x0001000010102824 */ /* 0x000fe400078e00ff */
[----:B------:R-:W-:-:S04]  /*3180*/  FADD.FTZ R193, R14, R193 ;  /* 0x000000c10ec17221 */ /* 0x000fc80000010000 */
[----:B------:R-:W-:-:S07]  /*3190*/  @P2 FADD.FTZ R193, R16, R193 ;  /* 0x000000c110c12221 */ /* 0x000fce0000010000 */
.L_x_10222:
[----:B------:R-:W-:-:S04]  /*31a0*/  F2FP.BF16.F32.PACK_AB R14, RZ, R193 ;  /* 0x000000c1ff0e723e */ /* 0x000fc800000010ff */
[----:B------:R-:W-:-:S07]  /*31b0*/  PRMT R177, R177, 0x5410, R14 ;  /* 0x00005410b1b17816 */ /* 0x000fce000000000e */
.L_x_10223:
        /* <DEDUP_REMOVED lines=8> */
.L_x_10225:
[----:B-----5:R-:W-:-:S05]  /*3240*/  SHF.L.U32 R14, R58, 0x10, RZ ;  /* 0x000000103a0e7819 */ /* 0x020fca00000006ff */
[----:B------:R-:W-:Y:S01]  /*3250*/  FADD.FTZ R195, R14, R195 ;  /* 0x000000c30ec37221 */ /* 0x000fe20000010000 */
[----:B------:R-:W-:Y:S06]  /*3260*/  BRA `(.L_x_10226) ;  /* 0x0000000000107947 */ /* 0x000fec0003800000 */
.L_x_10224:
[----:B-----5:R-:W-:Y:S01]  /*3270*/  IMAD.U32 R14, R174, 0x10000, RZ ;  /* 0x00010000ae0e7824 */ /* 0x020fe200078e00ff */
[----:B------:R-:W-:-:S03]  /*3280*/  @P2 SHF.L.U32 R16, R58, 0x10, RZ ;  /* 0x000000103a102819 */ /* 0x000fc600000006ff */
[----:B------:R-:W-:-:S04]  /*3290*/  FADD.FTZ R195, R14, R195 ;  /* 0x000000c30ec37221 */ /* 0x000fc80000010000 */
[----:B------:R-:W-:-:S07]  /*32a0*/  @P2 FADD.FTZ R195, R16, R195 ;  /* 0x000000c310c32221 */ /* 0x000fce0000010000 */
.L_x_10226:
[----:B------:R-:W-:-:S04]  /*32b0*/  F2FP.BF16.F32.PACK_AB R14, RZ, R195 ;  /* 0x000000c3ff0e723e */ /* 0x000fc800000010ff */
[----:B------:R-:W-:-:S07]  /*32c0*/  PRMT R178, R14, 0x7610, R178 ;  /* 0x000076100eb27816 */ /* 0x000fce00000000b2 */
.L_x_10227:
[----:B------:R-:W-:Y:S01]  /*32d0*/  SHF.L.U32 R221, R182, 0x10, RZ ;  /* 0x00000010b6dd7819 */ /* 0x000fe200000006ff */
[----:B------:R-:W-:Y:S06]  /*32e0*/  @P3 BRA `(.L_x_10228) ;  /* 0x0000000000243947 */ /* 0x000fec0003800000 */
[----:B------:R-:W-:-:S04]  /*32f0*/  ISETP.NE.U32.AND P4, PT, RZ, UR14, PT ;  /* 0x0000000eff007c0c */ /* 0x000fc8000bf85070 */
[----:B------:R-:W-:-:S13]  /*3300*/  ISETP.NE.AND.EX P4, PT, RZ, UR15, PT, P4 ;  /* 0x0000000fff007c0c */ /* 0x000fda000bf85340 */
[----:B------:R-:W-:Y:S05]  /*3310*/  @P4 BRA `(.L_x_10229) ;  /* 0x0000000000084947 */ /* 0x000fea0003800000 */
[----:B------:R-:W-:Y:S05]  /*3320*/  @P0 BRA `(.L_x_10230) ;  /* 0x00000000002c0947 */ /* 0x000fea0003800000 */
[----:B------:R-:W-:Y:S05]  /*3330*/  BRA `(.L_x_10231) ;  /* 0x0000000000307947 */ /* 0x000fea0003800000 */
.L_x_10229:
[----:B-----5:R-:W-:-:S05]  /*3340*/  PRMT R14, R58, 0x7632, R14 ;  /* 0x000076323a0e7816 */ /* 0x020fca000000000e */
[----:B------:R-:W-:-:S04]  /*3350*/  IMAD.U32 R14, R14, 0x10000, RZ ;  /* 0x000100000e0e7824 */ /* 0x000fc800078e00ff */
[----:B------:R-:W-:Y:S01]  /*3360*/  FADD.FTZ R221, R14, R221 ;  /* 0x000000dd0edd7221 */ /* 0x000fe20000010000 */
[----:B------:R-:W-:Y:S06]  /*3370*/  BRA `(.L_x_10230) ;  /* 0x0000000000187947 */ /* 0x000fec0003800000 */
.L_x_10228:
[----:B-----5:R-:W-:Y:S02]  /*3380*/  PRMT R14, R174, 0x7632, R14 ;  /* 0x00007632ae0e7816 */ /* 0x020fe4000000000e */
[----:B------:R-:W-:Y:S02]  /*3390*/  @P2 PRMT R16, R58, 0x7632, R16 ;  /* 0x000076323a102816 */ /* 0x000fe40000000010 */
[----:B------:R-:W-:Y:S02]  /*33a0*/  SHF.L.U32 R14, R14, 0x10, RZ ;  /* 0x000000100e0e7819 */ /* 0x000fe400000006ff */
[----:B------:R-:W-:-:S03]  /*33b0*/  @P2 SHF.L.U32 R16, R16, 0x10, RZ ;  /* 0x0000001010102819 */ /* 0x000fc600000006ff */
[----:B------:R-:W-:-:S04]  /*33c0*/  FADD.FTZ R221, R14, R221 ;  /* 0x000000dd0edd7221 */ /* 0x000fc80000010000 */
[----:B------:R-:W-:-:S07]  /*33d0*/  @P2 FADD.FTZ R221, R16, R221 ;  /* 0x000000dd10dd2221 */ /* 0x000fce0000010000 */
.L_x_10230:
[----:B------:R-:W-:-:S04]  /*33e0*/  F2FP.BF16.F32.PACK_AB R14, RZ, R221 ;  /* 0x000000ddff0e723e */ /* 0x000fc800000010ff */
[----:B------:R-:W-:-:S07]  /*33f0*/  PRMT R178, R178, 0x5410, R14 ;  /* 0x00005410b2b27816 */ /* 0x000fce000000000e */
.L_x_10231:
        /* <DEDUP_REMOVED lines=8> */
.L_x_10233:
[----:B-----5:R-:W-:-:S05]  /*3480*/  SHF.L.U32 R14, R59, 0x10, RZ ;  /* 0x000000103b0e7819 */ /* 0x020fca00000006ff */
[----:B------:R-:W-:Y:S01]  /*3490*/  FADD.FTZ R223, R14, R223 ;  /* 0x000000df0edf7221 */ /* 0x000fe20000010000 */
[----:B------:R-:W-:Y:S06]  /*34a0*/  BRA `(.L_x_10234) ;  /* 0x0000000000107947 */ /* 0x000fec0003800000 */
.L_x_10232:
[----:B-----5:R-:W-:Y:S01]  /*34b0*/  SHF.L.U32 R14, R175, 0x10, RZ ;  /* 0x00000010af0e7819 */ /* 0x020fe200000006ff */
[----:B------:R-:W-:-:S04]  /*34c0*/  @P2 IMAD.U32 R16, R59, 0x10000, RZ ;  /* 0x000100003b102824 */ /* 0x000fc800078e00ff */
[----:B------:R-:W-:-:S04]  /*34d0*/  FADD.FTZ R223, R14, R223 ;  /* 0x000000df0edf7221 */ /* 0x000fc80000010000 */
[----:B------:R-:W-:-:S07]  /*34e0*/  @P2 FADD.FTZ R223, R16, R223 ;  /* 0x000000df10df2221 */ /* 0x000fce0000010000 */
.L_x_10234:
[----:B------:R-:W-:-:S04]  /*34f0*/  F2FP.BF16.F32.PACK_AB R14, RZ, R223 ;  /* 0x000000dfff0e723e */ /* 0x000fc800000010ff */
[----:B------:R-:W-:-:S07]  /*3500*/  PRMT R179, R14, 0x7610, R179 ;  /* 0x000076100eb37816 */ /* 0x000fce00000000b3 */
.L_x_10235:
[----:B------:R-:W-:Y:S01]  /*3510*/  SHF.L.U32 R241, R183, 0x10, RZ ;  /* 0x00000010b7f17819 */ /* 0x000fe200000006ff */
[----:B------:R-:W-:Y:S06]  /*3520*/  @P3 BRA `(.L_x_10236) ;  /* 0x0000000000243947 */ /* 0x000fec0003800000 */
[----:B------:R-:W-:-:S04]  /*3530*/  ISETP.NE.U32.AND P2, PT, RZ, UR14, PT ;  /* 0x0000000eff007c0c */ /* 0x000fc8000bf45070 */
[----:B------:R-:W-:-:S13]  /*3540*/  ISETP.NE.AND.EX P2, PT, RZ, UR15, PT, P2 ;  /* 0x0000000fff007c0c */ /* 0x000fda000bf45320 */
[----:B------:R-:W-:Y:S05]  /*3550*/  @P2 BRA `(.L_x_10237) ;  /* 0x0000000000082947 */ /* 0x000fea0003800000 */
[----:B------:R-:W-:Y:S05]  /*3560*/  @P0 BRA `(.L_x_10238) ;  /* 0x00000000002c0947 */ /* 0x000fea0003800000 */
[----:B------:R-:W-:Y:S05]  /*3570*/  BRA `(.L_x_10239) ;  /* 0x0000000000307947 */ /* 0x000fea0003800000 */
.L_x_10237:
[----:B-----5:R-:W-:-:S04]  /*3580*/  PRMT R14, R59, 0x7632, R14 ;  /* 0x000076323b0e7816 */ /* 0x020fc8000000000e */
[----:B------:R-:W-:-:S05]  /*3590*/  SHF.L.U32 R14, R14, 0x10, RZ ;  /* 0x000000100e0e7819 */ /* 0x000fca00000006ff */
[----:B------:R-:W-:Y:S01]  /*35a0*/  FADD.FTZ R241, R14, R241 ;  /* 0x000000f10ef17221 */ /* 0x000fe20000010000 */
[----:B------:R-:W-:Y:S06]  /*35b0*/  BRA `(.L_x_10238) ;  /* 0x0000000000187947 */ /* 0x000fec0003800000 */
.L_x_10236:
[----:B-----5:R-:W-:Y:S02]  /*35c0*/  PRMT R14, R175, 0x7632, R14 ;  /* 0x00007632af0e7816 */ /* 0x020fe4000000000e */
[----:B------:R-:W-:-:S03]  /*35d0*/  @P2 PRMT R16, R59, 0x7632, R16 ;  /* 0x000076323b102816 */ /* 0x000fc60000000010 */
[----:B------:R-:W-:Y:S01]  /*35e0*/  IMAD.U32 R14, R14, 0x10000, RZ ;  /* 0x000100000e0e7824 */ /* 0x000fe200078e00ff */
[----:B------:R-:W-:-:S03]  /*35f0*/  @P2 SHF.L.U32 R16, R16, 0x10, RZ ;  /* 0x0000001010102819 */ /* 0x000fc600000006ff */
[----:B------:R-:W-:-:S04]  /*3600*/  FADD.FTZ R241, R14, R241 ;  /* 0x000000f10ef17221 */ /* 0x000fc80000010000 */
[----:B------:R-:W-:-:S07]  /*3610*/  @P2 FADD.FTZ R241, R16, R241 ;  /* 0x000000f110f12221 */ /* 0x000fce0000010000 */
.L_x_10238:
[----:B------:R-:W-:-:S04]  /*3620*/  F2FP.BF16.F32.PACK_AB R14, RZ, R241 ;  /* 0x000000f1ff0e723e */ /* 0x000fc800000010ff */
[----:B------:R-:W-:-:S07]  /*3630*/  PRMT R179, R179, 0x5410, R14 ;  /* 0x00005410b3b37816 */ /* 0x000fce000000000e */
.L_x_10239:
[----:B------:R-:W1:Y:S02]  /*3640*/  @P0 LDC.64 R180, c[0x0][0x238] ;  /* 0x00008e00ffb40b82 */ /* 0x000e640000000a00 */
[----:B-1----:R-:W-:-:S04]  /*3650*/  @P0 LEA R180, P2, R12, R180, 0x4 ;  /* 0x000000b40cb40211 */ /* 0x002fc800078420ff */
[C---:B------:R-:W-:Y:S02]  /*3660*/  @P0 LEA.HI.X R181, R12.reuse, R181, RZ, 0x4, P2 ;  /* 0x000000b50cb50211 */ /* 0x040fe400010f24ff */
[----:B------:R-:W-:-:S03]  /*3670*/  IADD3 R12, R12, 0x80, RZ ;  /* 0x000000800c0c7810 */ /* 0x000fc60007ffe0ff */
[----:B------:R4:W-:Y:S04]  /*3680*/  @P0 STG.E.128 desc[UR4][R180.64], R176 ;  /* 0x000000b0b4000986 */ /* 0x0009e8000c101d04 */
.L_x_10207:
[----:B------:R-:W-:Y:S05]  /*3690*/  BSYNC B0 ;  /* 0x0000000000007941 */ /* 0x000fea0003800000 */
.L_x_10206:
        /* <DEDUP_REMOVED lines=9> */
[----:B-1234-:R-:W-:Y:S02]  /*3730*/  IMAD.WIDE.U32 R180, R12, 0x10, R16 ;  /* 0x000000100cb47825 */ /* 0x01efe400078e0010 */
        /* <DEDUP_REMOVED lines=16> */
.L_x_10243:
[----:B-----5:R-:W-:-:S05]  /*3840*/  SHF.L.U32 R16, R56, 0x10, RZ ;  /* 0x0000001038107819 */ /* 0x020fca00000006ff */
[----:B------:R-:W-:Y:S01]  /*3850*/  FADD.FTZ R17, R16, R17 ;  /* 0x0000001110117221 */ /* 0x000fe20000010000 */
[----:B------:R-:W-:Y:S06]  /*3860*/  BRA `(.L_x_10244) ;  /* 0x0000000000107947 */ /* 0x000fec0003800000 */
.L_x_10242:
[----:B-----5:R-:W-:Y:S01]  /*3870*/  SHF.L.U32 R16, R172, 0x10, RZ ;  /* 0x00000010ac107819 */ /* 0x020fe200000006ff */
[----:B------:R-:W-:-:S04]  /*3880*/  @P2 IMAD.U32 R18, R56, 0x10000, RZ ;  /* 0x0001000038122824 */ /* 0x000fc800078e00ff */
[----:B------:R-:W-:-:S04]  /*3890*/  FADD.FTZ R17, R16, R17 ;  /* 0x0000001110117221 */ /* 0x000fc80000010000 */
[----:B------:R-:W-:-:S07]  /*38a0*/  @P2 FADD.FTZ R17, R18, R17 ;  /* 0x0000001112112221 */ /* 0x000fce0000010000 */
.L_x_10244:
[----:B------:R-:W-:-:S04]  /*38b0*/  F2FP.BF16.F32.PACK_AB R16, RZ, R17 ;  /* 0x00000011ff10723e */ /* 0x000fc800000010ff */
[----:B------:R-:W-:-:S07]  /*38c0*/  PRMT R176, R16, 0x7610, R176 ;  /* 0x0000761010b07816 */ /* 0x000fce00000000b0 */
.L_x_10245:
[----:B------:R-:W-:Y:S01]  /*38d0*/  SHF.L.U32 R39, R14, 0x10, RZ ;  /* 0x000000100e277819 */ /* 0x000fe200000006ff */
[----:B------:R-:W-:Y:S06]  /*38e0*/  @P3 BRA `(.L_x_10246) ;  /* 0x0000000000243947 */ /* 0x000fec0003800000 */
[----:B------:R-:W-:-:S04]  /*38f0*/  ISETP.NE.U32.AND P4, PT, RZ, UR14, PT ;  /* 0x0000000eff007c0c */ /* 0x000fc8000bf85070 */
[----:B------:R-:W-:-:S13]  /*3900*/  ISETP.NE.AND.EX P4, PT, RZ, UR15, PT, P4 ;  /* 0x0000000fff007c0c */ /* 0x000fda000bf85340 */
[----:B------:R-:W-:Y:S05]  /*3910*/  @P4 BRA `(.L_x_10247) ;  /* 0x0000000000084947 */ /* 0x000fea0003800000 */
[----:B------:R-:W-:Y:S05]  /*3920*/  @P0 BRA `(.L_x_10248) ;  /* 0x00000000002c0947 */ /* 0x000fea0003800000 */
[----:B------:R-:W-:Y:S05]  /*3930*/  BRA `(.L_x_10249) ;  /* 0x0000000000307947 */ /* 0x000fea0003800000 */
.L_x_10247:
[----:B-----5:R-:W-:-:S04]  /*3940*/  PRMT R14, R56, 0x7632, R14 ;  /* 0x00007632380e7816 */ /* 0x020fc8000000000e */
[----:B------:R-:W-:-:S05]  /*3950*/  SHF.L.U32 R14, R14, 0x10, RZ ;  /* 0x000000100e0e7819 */ /* 0x000fca00000006ff */
[----:B------:R-:W-:Y:S01]  /*3960*/  FADD.FTZ R39, R14, R39 ;  /* 0x000000270e277221 */ /* 0x000fe20000010000 */
[----:B------:R-:W-:Y:S06]  /*3970*/  BRA `(.L_x_10248) ;  /* 0x0000000000187947 */ /* 0x000fec0003800000 */
.L_x_10246:
[----:B-----5:R-:W-:Y:S02]  /*3980*/  PRMT R14, R172, 0x7632, R14 ;  /* 0x00007632ac0e7816 */ /* 0x020fe4000000000e */
[----:B------:R-:W-:-:S03]  /*3990*/  @P2 PRMT R16, R56, 0x7632, R16 ;  /* 0x0000763238102816 */ /* 0x000fc60000000010 */
[----:B------:R-:W-:Y:S01]  /*39a0*/  IMAD.U32 R14, R14, 0x10000, RZ ;  /* 0x000100000e0e7824 */ /* 0x000fe200078e00ff */
[----:B------:R-:W-:-:S03]  /*39b0*/  @P2 SHF.L.U32 R16, R16, 0x10, RZ ;  /* 0x0000001010102819 */ /* 0x000fc600000006ff */
[----:B------:R-:W-:-:S04]  /*39c0*/  FADD.FTZ R39, R14, R39 ;  /* 0x000000270e277221 */ /* 0x000fc80000010000 */
[----:B------:R-:W-:-:S07]  /*39d0*/  @P2 FADD.FTZ R39, R16, R39 ;  /* 0x0000002710272221 */ /* 0x000fce0000010000 */
.L_x_10248:
[----:B------:R-:W-:-:S04]  /*39e0*/  F2FP.BF16.F32.PACK_AB R14, RZ, R39 ;  /* 0x00000027ff0e723e */ /* 0x000fc800000010ff */
[----:B------:R-:W-:-:S07]  /*39f0*/  PRMT R176, R176, 0x5410, R14 ;  /* 0x00005410b0b07816 */ /* 0x000fce000000000e */
.L_x_10249:
        /* <DEDUP_REMOVED lines=8> */
.L_x_10251:
[----:B-----5:R-:W-:-:S04]  /*3a80*/  IMAD.U32 R14, R57, 0x10000, RZ ;  /* 0x00010000390e7824 */ /* 0x020fc800078e00ff */
[----:B------:R-:W-:Y:S01]  /*3a90*/  FADD.FTZ R41, R14, R41 ;  /* 0x000000290e297221 */ /* 0x000fe20000010000 */
[----:B------:R-:W-:Y:S06]  /*3aa0*/  BRA `(.L_x_10252) ;  /* 0x0000000000107947 */ /* 0x000fec0003800000 */
.L_x_10250:
[----:B-----5:R-:W-:Y:S02]  /*3ab0*/  SHF.L.U32 R14, R173, 0x10, RZ ;  /* 0x00000010ad0e7819 */ /* 0x020fe400000006ff */
[----:B------:R-:W-:-:S03]  /*3ac0*/  @P2 SHF.L.U32 R16, R57, 0x10, RZ ;  /* 0x0000001039102819 */ /* 0x000fc600000006ff */
[----:B------:R-:W-:-:S04]  /*3ad0*/  FADD.FTZ R41, R14, R41 ;  /* 0x000000290e297221 */ /* 0x000fc80000010000 */
[----:B------:R-:W-:-:S07]  /*3ae0*/  @P2 FADD.FTZ R41, R16, R41 ;  /* 0x0000002910292221 */ /* 0x000fce0000010000 */
.L_x_10252:
[----:B------:R-:W-:-:S04]  /*3af0*/  F2FP.BF16.F32.PACK_AB R14, RZ, R41 ;  /* 0x00000029ff0e723e */ /* 0x000fc800000010ff */
[----:B------:R-:W-:-:S07]  /*3b00*/  PRMT R177, R14, 0x7610, R177 ;  /* 0x000076100eb17816 */ /* 0x000fce00000000b1 */
.L_x_10253:
[----:B------:R-:W-:Y:S01]  /*3b10*/  IMAD.U32 R197, R181, 0x10000, RZ ;  /* 0x00010000b5c57824 */ /* 0x000fe200078e00ff */
[----:B------:R-:W-:Y:S06]  /*3b20*/  @P3 BRA `(.L_x_10254) ;  /* 0x0000000000243947 */ /* 0x000fec0003800000 */
[----:B------:R-:W-:-:S04]  /*3b30*/  ISETP.NE.U32.AND P4, PT, RZ, UR14, PT ;  /* 0x0000000eff007c0c */ /* 0x000fc8000bf85070 */
[----:B------:R-:W-:-:S13]  /*3b40*/  ISETP.NE.AND.EX P4, PT, RZ, UR15, PT, P4 ;  /* 0x0000000fff007c0c */ /* 0x000fda000bf85340 */
[----:B------:R-:W-:Y:S05]  /*3b50*/  @P4 BRA `(.L_x_10255) ;  /* 0x0000000000084947 */ /* 0x000fea0003800000 */
[----:B------:R-:W-:Y:S05]  /*3b60*/  @P0 BRA `(.L_x_10256) ;  /* 0x00000000002c0947 */ /* 0x000fea0003800000 */
[----:B------:R-:W-:Y:S05]  /*3b70*/  BRA `(.L_x_10257) ;  /* 0x0000000000307947 */ /* 0x000fea0003800000 */
.L_x_10255:
[----:B-----5:R-:W-:-:S04]  /*3b80*/  PRMT R14, R57, 0x7632, R14 ;  /* 0x00007632390e7816 */ /* 0x020fc8000000000e */
[----:B------:R-:W-:-:S05]  /*3b90*/  SHF.L.U32 R14, R14, 0x10, RZ ;  /* 0x000000100e0e7819 */ /* 0x000fca00000006ff */
[----:B------:R-:W-:Y:S01]  /*3ba0*/  FADD.FTZ R197, R14, R197 ;  /* 0x000000c50ec57221 */ /* 0x000fe20000010000 */
[----:B------:R-:W-:Y:S06]  /*3bb0*/  BRA `(.L_x_10256) ;  /* 0x0000000000187947 */ /* 0x000fec0003800000 */
.L_x_10254:
[----:B-----5:R-:W-:Y:S02]  /*3bc0*/  PRMT R14, R173, 0x7632, R14 ;  /* 0x00007632ad0e7816 */ /* 0x020fe4000000000e */
[----:B------:R-:W-:Y:S02]  /*3bd0*/  @P2 PRMT R16, R57, 0x7632, R16 ;  /* 0x0000763239102816 */ /* 0x000fe40000000010 */
[----:B------:R-:W-:-:S03]  /*3be0*/  SHF.L.U32 R14, R14, 0x10, RZ ;  /* 0x000000100e0e7819 */ /* 0x000fc600000006ff */
[----:B------:R-:W-:Y:S02]  /*3bf0*/  @P2 IMAD.U32 R16, R16, 0x10000, RZ ;  /* 0x0001000010102824 */ /* 0x000fe400078e00ff */
[----:B------:R-:W-:-:S04]  /*3c00*/  FADD.FTZ R197, R14, R197 ;  /* 0x000000c50ec57221 */ /* 0x000fc80000010000 */
[----:B------:R-:W-:-:S07]  /*3c10*/  @P2 FADD.FTZ R197, R16, R197 ;  /* 0x000000c510c52221 */ /* 0x000fce0000010000 */
.L_x_10256:
[----:B------:R-:W-:-:S04]  /*3c20*/  F2FP.BF16.F32.PACK_AB R14, RZ, R197 ;  /* 0x000000c5ff0e723e */ /* 0x000fc800000010ff */
[----:B------:R-:W-:-:S07]  /*3c30*/  PRMT R177, R177, 0x5410, R14 ;  /* 0x00005410b1b17816 */ /* 0x000fce000000000e */
.L_x_10257:
        /* <DEDUP_REMOVED lines=8> */
.L_x_10259:
[----:B-----5:R-:W-:-:S05]  /*3cc0*/  SHF.L.U32 R14, R58, 0x10, RZ ;  /* 0x000000103a0e7819 */ /* 0x020fca00000006ff */
[----:B------:R-:W-:Y:S01]  /*3cd0*/  FADD.FTZ R199, R14, R199 ;  /* 0x000000c70ec77221 */ /* 0x000fe20000010000 */
[----:B------:R-:W-:Y:S06]  /*3ce0*/  BRA `(.L_x_10260) ;  /* 0x0000000000107947 */ /* 0x000fec0003800000 */
.L_x_10258:
[----:B-----5:R-:W-:Y:S01]  /*3cf0*/  IMAD.U32 R14, R174, 0x10000, RZ ;  /* 0x00010000ae0e7824 */ /* 0x020fe200078e00ff */
[----:B------:R-:W-:-:S03]  /*3d00*/  @P2 SHF.L.U32 R16, R58, 0x10, RZ ;  /* 0x000000103a102819 */ /* 0x000fc600000006ff */
[----:B------:R-:W-:-:S04]  /*3d10*/  FADD.FTZ R199, R14, R199 ;  /* 0x000000c70ec77221 */ /* 0x000fc80000010000 */
[----:B------:R-:W-:-:S07]  /*3d20*/  @P2 FADD.FTZ R199, R16, R199 ;  /* 0x000000c710c72221 */ /* 0x000fce0000010000 */
.L_x_10260:
[----:B------:R-:W-:-:S04]  /*3d30*/  F2FP.BF16.F32.PACK_AB R14, RZ, R199 ;  /* 0x000000c7ff0e723e */ /* 0x000fc800000010ff */
[----:B------:R-:W-:-:S07]  /*3d40*/  PRMT R178, R14, 0x7610, R178 ;  /* 0x000076100eb27816 */ /* 0x000fce00000000b2 */
.L_x_10261:
[----:B------:R-:W-:Y:S01]  /*3d50*/  SHF.L.U32 R225, R182, 0x10, RZ ;  /* 0x00000010b6e17819 */ /* 0x000fe200000006ff */
[----:B------:R-:W-:Y:S06]  /*3d60*/  @P3 BRA `(.L_x_10262) ;  /* 0x0000000000243947 */ /* 0x000fec0003800000 */
[----:B------:R-:W-:-:S04]  /*3d70*/  ISETP.NE.U32.AND P4, PT, RZ, UR14, PT ;  /* 0x0000000eff007c0c */ /* 0x000fc8000bf85070 */
[----:B------:R-:W-:-:S13]  /*3d80*/  ISETP.NE.AND.EX P4, PT, RZ, UR15, PT, P4 ;  /* 0x0000000fff007c0c */ /* 0x000fda000bf85340 */
[----:B------:R-:W-:Y:S05]  /*3d90*/  @P4 BRA `(.L_x_10263) ;  /* 0x0000000000084947 */ /* 0x000fea0003800000 */
[----:B------:R-:W-:Y:S05]  /*3da0*/  @P0 BRA `(.L_x_10264) ;  /* 0x00000000002c0947 */ /* 0x000fea0003800000 */
[----:B------:R-:W-:Y:S05]  /*3db0*/  BRA `(.L_x_10265) ;  /* 0x0000000000307947 */ /* 0x000fea0003800000 */
.L_x_10263:
[----:B-----5:R-:W-:-:S05]  /*3dc0*/  PRMT R14, R58, 0x7632, R14 ;  /* 0x000076323a0e7816 */ /* 0x020fca000000000e */
[----:B------:R-:W-:-:S04]  /*3dd0*/  IMAD.U32 R14, R14, 0x10000, RZ ;  /* 0x000100000e0e7824 */ /* 0x000fc800078e00ff */
[----:B------:R-:W-:Y:S01]  /*3de0*/  FADD.FTZ R225, R14, R225 ;  /* 0x000000e10ee17221 */ /* 0x000fe20000010000 */
[----:B------:R-:W-:Y:S06]  /*3df0*/  BRA `(.L_x_10264) ;  /* 0x0000000000187947 */ /* 0x000fec0003800000 */
.L_x_10262:
[----:B-----5:R-:W-:Y:S02]  /*3e00*/  PRMT R14, R174, 0x7632, R14 ;  /* 0x00007632ae0e7816 */ /* 0x020fe4000000000e */
[----:B------:R-:W-:Y:S02]  /*3e10*/  @P2 PRMT R16, R58, 0x7632, R16 ;  /* 0x000076323a102816 */ /* 0x000fe40000000010 */
[----:B------:R-:W-:Y:S02]  /*3e20*/  SHF.L.U32 R14, R14, 0x10, RZ ;  /* 0x000000100e0e7819 */ /* 0x000fe400000006ff */
[----:B------:R-:W-:-:S03]  /*3e30*/  @P2 SHF.L.U32 R16, R16, 0x10, RZ ;  /* 0x0000001010102819 */ /* 0x000fc600000006ff */
[----:B------:R-:W-:-:S04]  /*3e40*/  FADD.FTZ R225, R14, R225 ;  /* 0x000000e10ee17221 */ /* 0x000fc80000010000 */
[----:B------:R-:W-:-:S07]  /*3e50*/  @P2 FADD.FTZ R225, R16, R225 ;  /* 0x000000e110e12221 */ /* 0x000fce0000010000 */
.L_x_10264:
[----:B------:R-:W-:-:S04]  /*3e60*/  F2FP.BF16.F32.PACK_AB R14, RZ, R225 ;  /* 0x000000e1ff0e723e */ /* 0x000fc800000010ff */
[----:B------:R-:W-:-:S07]  /*3e70*/  PRMT R178, R178, 0x5410, R14 ;  /* 0x00005410b2b27816 */ /* 0x000fce000000000e */
.L_x_10265:
        /* <DEDUP_REMOVED lines=8> */
.L_x_10267:
[----:B-----5:R-:W-:-:S05]  /*3f00*/  SHF.L.U32 R14, R59, 0x10, RZ ;  /* 0x000000103b0e7819 */ /* 0x020fca00000006ff */
[----:B------:R-:W-:Y:S01]  /*3f10*/  FADD.FTZ R227, R14, R227 ;  /* 0x000000e30ee37221 */ /* 0x000fe20000010000 */
[----:B------:R-:W-:Y:S06]  /*3f20*/  BRA `(.L_x_10268) ;  /* 0x0000000000107947 */ /* 0x000fec0003800000 */
.L_x_10266:
[----:B-----5:R-:W-:Y:S01]  /*3f30*/  SHF.L.U32 R14, R175, 0x10, RZ ;  /* 0x00000010af0e7819 */ /* 0x020fe200000006ff */
[----:B------:R-:W-:-:S04]  /*3f40*/  @P2 IMAD.U32 R16, R59, 0x10000, RZ ;  /* 0x000100003b102824 */ /* 0x000fc800078e00ff */
[----:B------:R-:W-:-:S04]  /*3f50*/  FADD.FTZ R227, R14, R227 ;  /* 0x000000e30ee37221 */ /* 0x000fc80000010000 */
[----:B------:R-:W-:-:S07]  /*3f60*/  @P2 FADD.FTZ R227, R16, R227 ;  /* 0x000000e310e32221 */ /* 0x000fce0000010000 */
.L_x_10268:
[----:B------:R-:W-:-:S04]  /*3f70*/  F2FP.BF16.F32.PACK_AB R14, RZ, R227 ;  /* 0x000000e3ff0e723e */ /* 0x000fc800000010ff */
[----:B------:R-:W-:-:S07]  /*3f80*/  PRMT R179, R14, 0x7610, R179 ;  /* 0x000076100eb37816 */ /* 0x000fce00000000b3 */
.L_x_10269:
[----:B------:R-:W-:Y:S01]  /*3f90*/  SHF.L.U32 R243, R183, 0x10, RZ ;  /* 0x00000010b7f37819 */ /* 0x000fe200000006ff */
[----:B------:R-:W-:Y:S06]  /*3fa0*/  @P3 BRA `(.L_x_10270) ;  /* 0x0000000000243947 */ /* 0x000fec0003800000 */
[----:B------:R-:W-:-:S04]  /*3fb0*/  ISETP.NE.U32.AND P2, PT, RZ, UR14, PT ;  /* 0x0000000eff007c0c */ /* 0x000fc8000bf45070 */
[----:B------:R-:W-:-:S13]  /*3fc0*/  ISETP.NE.AND.EX P2, PT, RZ, UR15, PT, P2 ;  /* 0x0000000fff007c0c */ /* 0x000fda000bf45320 */
[----:B------:R-:W-:Y:S05]  /*3fd0*/  @P2 BRA `(.L_x_10271) ;  /* 0x0000000000082947 */ /* 0x000fea0003800000 */
[----:B------:R-:W-:Y:S05]  /*3fe0*/  @P0 BRA `(.L_x_10272) ;  /* 0x00000000002c0947 */ /* 0x000fea0003800000 */
[----:B------:R-:W-:Y:S05]  /*3ff0*/  BRA `(.L_x_10273) ;  /* 0x0000000000307947 */ /* 0x000fea0003800000 */
.L_x_10271:
[----:B-----5:R-:W-:-:S04]  /*4000*/  PRMT R14, R59, 0x7632, R14 ;  /* 0x000076323b0e7816 */ /* 0x020fc8000000000e */
[----:B------:R-:W-:-:S05]  /*4010*/  SHF.L.U32 R14, R14, 0x10, RZ ;  /* 0x000000100e0e7819 */ /* 0x000fca00000006ff */
[----:B------:R-:W-:Y:S01]  /*4020*/  FADD.FTZ R243, R14, R243 ;  /* 0x000000f30ef37221 */ /* 0x000fe20000010000 */
[----:B------:R-:W-:Y:S06]  /*4030*/  BRA `(.L_x_10272) ;  /* 0x0000000000187947 */ /* 0x000fec0003800000 */
.L_x_10270:
[----:B-----5:R-:W-:Y:S02]  /*4040*/  PRMT R14, R175, 0x7632, R14 ;  /* 0x00007632af0e7816 */ /* 0x020fe4000000000e */
[----:B------:R-:W-:-:S03]  /*4050*/  @P2 PRMT R16, R59, 0x7632, R16 ;  /* 0x000076323b102816 */ /* 0x000fc60000000010 */
[----:B------:R-:W-:Y:S01]  /*4060*/  IMAD.U32 R14, R14, 0x10000, RZ ;  /* 0x000100000e0e7824 */ /* 0x000fe200078e00ff */
[----:B------:R-:W-:-:S03]  /*4070*/  @P2 SHF.L.U32 R16, R16, 0x10, RZ ;  /* 0x0000001010102819 */ /* 0x000fc600000006ff */
[----:B------:R-:W-:-:S04]  /*4080*/  FADD.FTZ R243, R14, R243 ;  /* 0x000000f30ef37221 */ /* 0x000fc80000010000 */
[----:B------:R-:W-:-:S07]  /*4090*/  @P2 FADD.FTZ R243, R16, R243 ;  /* 0x000000f310f32221 */ /* 0x000fce0000010000 */
.L_x_10272:
[----:B------:R-:W-:-:S04]  /*40a0*/  F2FP.BF16.F32.PACK_AB R14, RZ, R243 ;  /* 0x000000f3ff0e723e */ /* 0x000fc800000010ff */
[----:B------:R-:W-:-:S07]  /*40b0*/  PRMT R179, R179, 0x5410, R14 ;  /* 0x00005410b3b37816 */ /* 0x000fce000000000e */
.L_x_10273:
[----:B------:R-:W1:Y:S02]  /*40c0*/  @P0 LDC.64 R180, c[0x0][0x238] ;  /* 0x00008e00ffb40b82 */ /* 0x000e640000000a00 */
[----:B-1----:R-:W-:-:S04]  /*40d0*/  @P0 LEA R180, P2, R12, R180, 0x4 ;  /* 0x000000b40cb40211 */ /* 0x002fc800078420ff */
[C---:B------:R-:W-:Y:S02]  /*40e0*/  @P0 LEA.HI.X R181, R12.reuse, R181, RZ, 0x4, P2 ;  /* 0x000000b50cb50211 */ /* 0x040fe400010f24ff */
[----:B------:R-:W-:-:S03]  /*40f0*/  IADD3 R12, R12, 0x80, RZ ;  /* 0x000000800c0c7810 */ /* 0x000fc60007ffe0ff */
[----:B------:R1:W-:Y:S04]  /*4100*/  @P0 STG.E.128 desc[UR4][R180.64], R176 ;  /* 0x000000b0b4000986 */ /* 0x0003e8000c101d04 */
.L_x_10241:
[----:B------:R-:W-:Y:S05]  /*4110*/  BSYNC B0 ;  /* 0x0000000000007941 */ /* 0x000fea0003800000 */
.L_x_10240:
        /* <DEDUP_REMOVED lines=26> */
.L_x_10277:
[----:B-----5:R-:W-:-:S05]  /*42c0*/  SHF.L.U32 R16, R56, 0x10, RZ ;  /* 0x0000001038107819 */ /* 0x020fca00000006ff */
[----:B------:R-:W-:Y:S01]  /*42d0*/  FADD.FTZ R19, R16, R19 ;  /* 0x0000001310137221 */ /* 0x000fe20000010000 */
[----:B------:R-:W-:Y:S06]  /*42e0*/  BRA `(.L_x_10278) ;  /* 0x0000000000107947 */ /* 0x000fec0003800000 */
.L_x_10276:
[----:B-----5:R-:W-:Y:S01]  /*42f0*/  SHF.L.U32 R16, R172, 0x10, RZ ;  /* 0x00000010ac107819 */ /* 0x020fe200000006ff */
[----:B------:R-:W-:-:S04]  /*4300*/  @P2 IMAD.U32 R18, R56, 0x10000, RZ ;  /* 0x0001000038122824 */ /* 0x000fc800078e00ff */
[----:B------:R-:W-:-:S04]  /*4310*/  FADD.FTZ R19, R16, R19 ;  /* 0x0000001310137221 */ /* 0x000fc80000010000 */
[----:B------:R-:W-:-:S07]  /*4320*/  @P2 FADD.FTZ R19, R18, R19 ;  /* 0x0000001312132221 */ /* 0x000fce0000010000 */
.L_x_10278:
[----:B------:R-:W-:-:S04]  /*4330*/  F2FP.BF16.F32.PACK_AB R16, RZ, R19 ;  /* 0x00000013ff10723e */ /* 0x000fc800000010ff */
[----:B------:R-:W-:-:S07]  /*4340*/  PRMT R176, R16, 0x7610, R176 ;  /* 0x0000761010b07816 */ /* 0x000fce00000000b0 */
.L_x_10279:
[----:B------:R-:W-:Y:S01]  /*4350*/  SHF.L.U32 R43, R14, 0x10, RZ ;  /* 0x000000100e2b7819 */ /* 0x000fe200000006ff */
[----:B------:R-:W-:Y:S06]  /*4360*/  @P3 BRA `(.L_x_10280) ;  /* 0x0000000000243947 */ /* 0x000fec0003800000 */
[----:B------:R-:W-:-:S04]  /*4370*/  ISETP.NE.U32.AND P4, PT, RZ, UR14, PT ;  /* 0x0000000eff007c0c */ /* 0x000fc8000bf85070 */
[----:B------:R-:W-:-:S13]  /*4380*/  ISETP.NE.AND.EX P4, PT, RZ, UR15, PT, P4 ;  /* 0x0000000fff007c0c */ /* 0x000fda000bf85340 */
[----:B------:R-:W-:Y:S05]  /*4390*/  @P4 BRA `(.L_x_10281) ;  /* 0x0000000000084947 */ /* 0x000fea0003800000 */
[----:B------:R-:W-:Y:S05]  /*43a0*/  @P0 BRA `(.L_x_10282) ;  /* 0x00000000002c0947 */ /* 0x000fea0003800000 */
[----:B------:R-:W-:Y:S05]  /*43b0*/  BRA `(.L_x_10283) ;  /* 0x0000000000307947 */ /* 0x000fea0003800000 */
.L_x_10281:
[----:B-----5:R-:W-:-:S04]  /*43c0*/  PRMT R14, R56, 0x7632, R14 ;  /* 0x00007632380e7816 */ /* 0x020fc8000000000e */
[----:B------:R-:W-:-:S05]  /*43d0*/  SHF.L.U32 R14, R14, 0x10, RZ ;  /* 0x000000100e0e7819 */ /* 0x000fca00000006ff */
[----:B------:R-:W-:Y:S01]  /*43e0*/  FADD.FTZ R43, R14, R43 ;  /* 0x0000002b0e2b7221 */ /* 0x000fe20000010000 */
[----:B------:R-:W-:Y:S06]  /*43f0*/  BRA `(.L_x_10282) ;  /* 0x0000000000187947 */ /* 0x000fec0003800000 */
.L_x_10280:
[----:B-----5:R-:W-:Y:S02]  /*4400*/  PRMT R14, R172, 0x7632, R14 ;  /* 0x00007632ac0e7816 */ /* 0x020fe4000000000e */
[----:B------:R-:W-:-:S03]  /*4410*/  @P2 PRMT R16, R56, 0x7632, R16 ;  /* 0x0000763238102816 */ /* 0x000fc60000000010 */
[----:B------:R-:W-:Y:S01]  /*4420*/  IMAD.U32 R14, R14, 0x10000, RZ ;  /* 0x000100000e0e7824 */ /* 0x000fe200078e00ff */
[----:B------:R-:W-:-:S03]  /*4430*/  @P2 SHF.L.U32 R16, R16, 0x10, RZ ;  /* 0x0000001010102819 */ /* 0x000fc600000006ff */
[----:B------:R-:W-:-:S04]  /*4440*/  FADD.FTZ R43, R14, R43 ;  /* 0x0000002b0e2b7221 */ /* 0x000fc80000010000 */
[----:B------:R-:W-:-:S07]  /*4450*/  @P2 FADD.FTZ R43, R16, R43 ;  /* 0x0000002b102b2221 */ /* 0x000fce0000010000 */
.L_x_10282:
[----:B------:R-:W-:-:S04]  /*4460*/  F2FP.BF16.F32.PACK_AB R14, RZ, R43 ;  /* 0x0000002bff0e723e */ /* 0x000fc800000010ff */
[----:B------:R-:W-:-:S07]  /*4470*/  PRMT R176, R176, 0x5410, R14 ;  /* 0x00005410b0b07816 */ /* 0x000fce000000000e */
.L_x_10283:
        /* <DEDUP_REMOVED lines=8> */
.L_x_10285:
[----:B-----5:R-:W-:-:S04]  /*4500*/  IMAD.U32 R14, R57, 0x10000, RZ ;  /* 0x00010000390e7824 */ /* 0x020fc800078e00ff */
[----:B------:R-:W-:Y:S01]  /*4510*/  FADD.FTZ R45, R14, R45 ;  /* 0x0000002d0e2d7221 */ /* 0x000fe20000010000 */
[----:B------:R-:W-:Y:S06]  /*4520*/  BRA `(.L_x_10286) ;  /* 0x0000000000107947 */ /* 0x000fec0003800000 */
.L_x_10284:
[----:B-----5:R-:W-:Y:S02]  /*4530*/  SHF.L.U32 R14, R173, 0x10, RZ ;  /* 0x00000010ad0e7819 */ /* 0x020fe400000006ff */
[----:B------:R-:W-:-:S03]  /*4540*/  @P2 SHF.L.U32 R16, R57, 0x10, RZ ;  /* 0x0000001039102819 */ /* 0x000fc600000006ff */
[----:B------:R-:W-:-:S04]  /*4550*/  FADD.FTZ R45, R14, R45 ;  /* 0x0000002d0e2d7221 */ /* 0x000fc80000010000 */
[----:B------:R-:W-:-:S07]  /*4560*/  @P2 FADD.FTZ R45, R16, R45 ;  /* 0x0000002d102d2221 */ /* 0x000fce0000010000 */
.L_x_10286:
[----:B------:R-:W-:-:S04]  /*4570*/  F2FP.BF16.F32.PACK_AB R14, RZ, R45 ;  /* 0x0000002dff0e723e */ /* 0x000fc800000010ff */
[----:B------:R-:W-:-:S07]  /*4580*/  PRMT R177, R14, 0x7610, R177 ;  /* 0x000076100eb17816 */ /* 0x000fce00000000b1 */
.L_x_10287:
[----:B------:R-:W-:Y:S01]  /*4590*/  IMAD.U32 R201, R181, 0x10000, RZ ;  /* 0x00010000b5c97824 */ /* 0x000fe200078e00ff */
[----:B------:R-:W-:Y:S06]  /*45a0*/  @P3 BRA `(.L_x_10288) ;  /* 0x0000000000243947 */ /* 0x000fec0003800000 */
[----:B------:R-:W-:-:S04]  /*45b0*/  ISETP.NE.U32.AND P4, PT, RZ, UR14, PT ;  /* 0x0000000eff007c0c */ /* 0x000fc8000bf85070 */
[----:B------:R-:W-:-:S13]  /*45c0*/  ISETP.NE.AND.EX P4, PT, RZ, UR15, PT, P4 ;  /* 0x0000000fff007c0c */ /* 0x000fda000bf85340 */
[----:B------:R-:W-:Y:S05]  /*45d0*/  @P4 BRA `(.L_x_10289) ;  /* 0x0000000000084947 */ /* 0x000fea0003800000 */
[----:B------:R-:W-:Y:S05]  /*45e0*/  @P0 BRA `(.L_x_10290) ;  /* 0x00000000002c0947 */ /* 0x000fea0003800000 */
[----:B------:R-:W-:Y:S05]  /*45f0*/  BRA `(.L_x_10291) ;  /* 0x0000000000307947 */ /* 0x000fea0003800000 */
.L_x_10289:
[----:B-----5:R-:W-:-:S04]  /*4600*/  PRMT R14, R57, 0x7632, R14 ;  /* 0x00007632390e7816 */ /* 0x020fc8000000000e */
[----:B------:R-:W-:-:S05]  /*4610*/  SHF.L.U32 R14, R14, 0x10, RZ ;  /* 0x000000100e0e7819 */ /* 0x000fca00000006ff */
[----:B------:R-:W-:Y:S01]  /*4620*/  FADD.FTZ R201, R14, R201 ;  /* 0x000000c90ec97221 */ /* 0x000fe20000010000 */
[----:B------:R-:W-:Y:S06]  /*4630*/  BRA `(.L_x_10290) ;  /* 0x0000000000187947 */ /* 0x000fec0003800000 */
.L_x_10288:
[----:B-----5:R-:W-:Y:S02]  /*4640*/  PRMT R14, R173, 0x7632, R14 ;  /* 0x00007632ad0e7816 */ /* 0x020fe4000000000e */
[----:B------:R-:W-:Y:S02]  /*4650*/  @P2 PRMT R16, R57, 0x7632, R16 ;  /* 0x0000763239102816 */ /* 0x000fe40000000010 */
[----:B------:R-:W-:-:S03]  /*4660*/  SHF.L.U32 R14, R14, 0x10, RZ ;  /* 0x000000100e0e7819 */ /* 0x000fc600000006ff */
[----:B------:R-:W-:Y:S02]  /*4670*/  @P2 IMAD.U32 R16, R16, 0x10000, RZ ;  /* 0x0001000010102824 */ /* 0x000fe400078e00ff */
[----:B------:R-:W-:-:S04]  /*4680*/  FADD.FTZ R201, R14, R201 ;  /* 0x000000c90ec97221 */ /* 0x000fc80000010000 */
[----:B------:R-:W-:-:S07]  /*4690*/  @P2 FADD.FTZ R201, R16, R201 ;  /* 0x000000c910c92221 */ /* 0x000fce0000010000 */
.L_x_10290:
[----:B------:R-:W-:-:S04]  /*46a0*/  F2FP.BF16.F32.PACK_AB R14, RZ, R201 ;  /* 0x000000c9ff0e723e */ /* 0x000fc800000010ff */
[----:B------:R-:W-:-:S07]  /*46b0*/  PRMT R177, R177, 0x5410, R14 ;  /* 0x00005410b1b17816 */ /* 0x000fce000000000e */
.L_x_10291:
        /* <DEDUP_REMOVED lines=8> */
.L_x_10293:
[----:B-----5:R-:W-:-:S05]  /*4740*/  SHF.L.U32 R14, R58, 0x10, RZ ;  /* 0x000000103a0e7819 */ /* 0x020fca00000006ff */
[----:B------:R-:W-:Y:S01]  /*4750*/  FADD.FTZ R203, R14, R203 ;  /* 0x000000cb0ecb7221 */ /* 0x000fe20000010000 */
[----:B------:R-:W-:Y:S06]  /*4760*/  BRA `(.L_x_10294) ;  /* 0x0000000000107947 */ /* 0x000fec0003800000 */
.L_x_10292:
[----:B-----5:R-:W-:Y:S01]  /*4770*/  IMAD.U32 R14, R174, 0x10000, RZ ;  /* 0x00010000ae0e7824 */ /* 0x020fe200078e00ff */
[----:B------:R-:W-:-:S03]  /*4780*/  @P2 SHF.L.U32 R16, R58, 0x10, RZ ;  /* 0x000000103a102819 */ /* 0x000fc600000006ff */
[----:B------:R-:W-:-:S04]  /*4790*/  FADD.FTZ R203, R14, R203 ;  /* 0x000000cb0ecb7221 */ /* 0x000fc80000010000 */
[----:B------:R-:W-:-:S07]  /*47a0*/  @P2 FADD.FTZ R203, R16, R203 ;  /* 0x000000cb10cb2221 */ /* 0x000fce0000010000 */
.L_x_10294:
[----:B------:R-:W-:-:S04]  /*47b0*/  F2FP.BF16.F32.PACK_AB R14, RZ, R203 ;  /* 0x000000cbff0e723e */ /* 0x000fc800000010ff */
[----:B------:R-:W-:-:S07]  /*47c0*/  PRMT R178, R14, 0x7610, R178 ;  /* 0x000076100eb27816 */ /* 0x000fce00000000b2 */
.L_x_10295:
[----:B------:R-:W-:Y:S01]  /*47d0*/  SHF.L.U32 R229, R182, 0x10, RZ ;  /* 0x00000010b6e57819 */ /* 0x000fe200000006ff */
[----:B------:R-:W-:Y:S06]  /*47e0*/  @P3 BRA `(.L_x_10296) ;  /* 0x0000000000243947 */ /* 0x000fec0003800000 */
[----:B------:R-:W-:-:S04]  /*47f0*/  ISETP.NE.U32.AND P4, PT, RZ, UR14, PT ;  /* 0x0000000eff007c0c */ /* 0x000fc8000bf85070 */
[----:B------:R-:W-:-:S13]  /*4800*/  ISETP.NE.AND.EX P4, PT, RZ, UR15, PT, P4 ;  /* 0x0000000fff007c0c */ /* 0x000fda000bf85340 */
[----:B------:R-:W-:Y:S05]  /*4810*/  @P4 BRA `(.L_x_10297) ;  /* 0x0000000000084947 */ /* 0x000fea0003800000 */
[----:B------:R-:W-:Y:S05]  /*4820*/  @P0 BRA `(.L_x_10298) ;  /* 0x00000000002c0947 */ /* 0x000fea0003800000 */
[----:B------:R-:W-:Y:S05]  /*4830*/  BRA `(.L_x_10299) ;  /* 0x0000000000307947 */ /* 0x000fea0003800000 */
.L_x_10297:
[----:B-----5:R-:W-:-:S05]  /*4840*/  PRMT R14, R58, 0x7632, R14 ;  /* 0x000076323a0e7816 */ /* 0x020fca000000000e */
[----:B------:R-:W-:-:S04]  /*4850*/  IMAD.U32 R14, R14, 0x10000, RZ ;  /* 0x000100000e0e7824 */ /* 0x000fc800078e00ff */
[----:B------:R-:W-:Y:S01]  /*4860*/  FADD.FTZ R229, R14, R229 ;  /* 0x000000e50ee57221 */ /* 0x000fe20000010000 */
[----:B------:R-:W-:Y:S06]  /*4870*/  BRA `(.L_x_10298) ;  /* 0x0000000000187947 */ /* 0x000fec0003800000 */
.L_x_10296:
[----:B-----5:R-:W-:Y:S02]  /*4880*/  PRMT R14, R174, 0x7632, R14 ;  /* 0x00007632ae0e7816 */ /* 0x020fe4000000000e */
[----:B------:R-:W-:Y:S02]  /*4890*/  @P2 PRMT R16, R58, 0x7632, R16 ;  /* 0x000076323a102816 */ /* 0x000fe40000000010 */
[----:B------:R-:W-:Y:S02]  /*48a0*/  SHF.L.U32 R14, R14, 0x10, RZ ;  /* 0x000000100e0e7819 */ /* 0x000fe400000006ff */
[----:B------:R-:W-:-:S03]  /*48b0*/  @P2 SHF.L.U32 R16, R16, 0x10, RZ ;  /* 0x0000001010102819 */ /* 0x000fc600000006ff */
[----:B------:R-:W-:-:S04]  /*48c0*/  FADD.FTZ R229, R14, R229 ;  /* 0x000000e50ee57221 */ /* 0x000fc80000010000 */
[----:B------:R-:W-:-:S07]  /*48d0*/  @P2 FADD.FTZ R229, R16, R229 ;  /* 0x000000e510e52221 */ /* 0x000fce0000010000 */
.L_x_10298:
[----:B------:R-:W-:-:S04]  /*48e0*/  F2FP.BF16.F32.PACK_AB R14, RZ, R229 ;  /* 0x000000e5ff0e723e */ /* 0x000fc800000010ff */
[----:B------:R-:W-:-:S07]  /*48f0*/  PRMT R178, R178, 0x5410, R14 ;  /* 0x00005410b2b27816 */ /* 0x000fce000000000e */
.L_x_10299:
        /* <DEDUP_REMOVED lines=8> */
.L_x_10301:
[----:B-----5:R-:W-:-:S05]  /*4980*/  SHF.L.U32 R14, R59, 0x10, RZ ;  /* 0x000000103b0e7819 */ /* 0x020fca00000006ff */
[----:B------:R-:W-:Y:S01]  /*4990*/  FADD.FTZ R231, R14, R231 ;  /* 0x000000e70ee77221 */ /* 0x000fe20000010000 */
[----:B------:R-:W-:Y:S06]  /*49a0*/  BRA `(.L_x_10302) ;  /* 0x0000000000107947 */ /* 0x000fec0003800000 */
.L_x_10300:
[----:B-----5:R-:W-:Y:S01]  /*49b0*/  SHF.L.U32 R14, R175, 0x10, RZ ;  /* 0x00000010af0e7819 */ /* 0x020fe200000006ff */
[----:B------:R-:W-:-:S04]  /*49c0*/  @P2 IMAD.U32 R16, R59, 0x10000, RZ ;  /* 0x000100003b102824 */ /* 0x000fc800078e00ff */
[----:B------:R-:W-:-:S04]  /*49d0*/  FADD.FTZ R231, R14, R231 ;  /* 0x000000e70ee77221 */ /* 0x000fc80000010000 */
[----:B------:R-:W-:-:S07]  /*49e0*/  @P2 FADD.FTZ R231, R16, R231 ;  /* 0x000000e710e72221 */ /* 0x000fce0000010000 */
.L_x_10302:
[----:B------:R-:W-:-:S04]  /*49f0*/  F2FP.BF16.F32.PACK_AB R14, RZ, R231 ;  /* 0x000000e7ff0e723e */ /* 0x000fc800000010ff */
[----:B------:R-:W-:-:S07]  /*4a00*/  PRMT R179, R14, 0x7610, R179 ;  /* 0x000076100eb37816 */ /* 0x000fce00000000b3 */
.L_x_10303:
[----:B------:R-:W-:Y:S01]  /*4a10*/  SHF.L.U32 R245, R183, 0x10, RZ ;  /* 0x00000010b7f57819 */ /* 0x000fe200000006ff */
[----:B------:R-:W-:Y:S06]  /*4a20*/  @P3 BRA `(.L_x_10304) ;  /* 0x0000000000243947 */ /* 0x000fec0003800000 */
[----:B------:R-:W-:-:S04]  /*4a30*/  ISETP.NE.U32.AND P2, PT, RZ, UR14, PT ;  /* 0x0000000eff007c0c */ /* 0x000fc8000bf45070 */
[----:B------:R-:W-:-:S13]  /*4a40*/  ISETP.NE.AND.EX P2, PT, RZ, UR15, PT, P2 ;  /* 0x0000000fff007c0c */ /* 0x000fda000bf45320 */
[----:B------:R-:W-:Y:S05]  /*4a50*/  @P2 BRA `(.L_x_10305) ;  /* 0x0000000000082947 */ /* 0x000fea0003800000 */
[----:B------:R-:W-:Y:S05]  /*4a60*/  @P0 BRA `(.L_x_10306) ;  /* 0x00000000002c0947 */ /* 0x000fea0003800000 */
[----:B------:R-:W-:Y:S05]  /*4a70*/  BRA `(.L_x_10307) ;  /* 0x0000000000307947 */ /* 0x000fea0003800000 */
.L_x_10305:
[----:B-----5:R-:W-:-:S04]  /*4a80*/  PRMT R14, R59, 0x7632, R14 ;  /* 0x000076323b0e7816 */ /* 0x020fc8000000000e */
[----:B------:R-:W-:-:S05]  /*4a90*/  SHF.L.U32 R14, R14, 0x10, RZ ;  /* 0x000000100e0e7819 */ /* 0x000fca00000006ff */
[----:B------:R-:W-:Y:S01]  /*4aa0*/  FADD.FTZ R245, R14, R245 ;  /* 0x000000f50ef57221 */ /* 0x000fe20000010000 */
[----:B------:R-:W-:Y:S06]  /*4ab0*/  BRA `(.L_x_10306) ;  /* 0x0000000000187947 */ /* 0x000fec0003800000 */
.L_x_10304:
[----:B-----5:R-:W-:Y:S02]  /*4ac0*/  PRMT R14, R175, 0x7632, R14 ;  /* 0x00007632af0e7816 */ /* 0x020fe4000000000e */
[----:B------:R-:W-:-:S03]  /*4ad0*/  @P2 PRMT R16, R59, 0x7632, R16 ;  /* 0x000076323b102816 */ /* 0x000fc60000000010 */
[----:B------:R-:W-:Y:S01]  /*4ae0*/  IMAD.U32 R14, R14, 0x10000, RZ ;  /* 0x000100000e0e7824 */ /* 0x000fe200078e00ff */
[----:B------:R-:W-:-:S03]  /*4af0*/  @P2 SHF.L.U32 R16, R16, 0x10, RZ ;  /* 0x0000001010102819 */ /* 0x000fc600000006ff */
[----:B------:R-:W-:-:S04]  /*4b00*/  FADD.FTZ R245, R14, R245 ;  /* 0x000000f50ef57221 */ /* 0x000fc80000010000 */
[----:B------:R-:W-:-:S07]  /*4b10*/  @P2 FADD.FTZ R245, R16, R245 ;  /* 0x000000f510f52221 */ /* 0x000fce0000010000 */
.L_x_10306:
[----:B------:R-:W-:-:S04]  /*4b20*/  F2FP.BF16.F32.PACK_AB R14, RZ, R245 ;  /* 0x000000f5ff0e723e */ /* 0x000fc800000010ff */
[----:B------:R-:W-:-:S07]  /*4b30*/  PRMT R179, R179, 0x5410, R14 ;  /* 0x00005410b3b37816 */ /* 0x000fce000000000e */
.L_x_10307:
[----:B------:R-:W1:Y:S02]  /*4b40*/  @P0 LDC.64 R180, c[0x0][0x238] ;  /* 0x00008e00ffb40b82 */ /* 0x000e640000000a00 */
[----:B-1----:R-:W-:-:S04]  /*4b50*/  @P0 LEA R180, P2, R12, R180, 0x4 ;  /* 0x000000b40cb40211 */ /* 0x002fc800078420ff */
[C---:B------:R-:W-:Y:S02]  /*4b60*/  @P0 LEA.HI.X R181, R12.reuse, R181, RZ, 0x4, P2 ;  /* 0x000000b50cb50211 */ /* 0x040fe400010f24ff */
[----:B------:R-:W-:-:S03]  /*4b70*/  IADD3 R12, R12, 0x80, RZ ;  /* 0x000000800c0c7810 */ /* 0x000fc60007ffe0ff */
[----:B------:R1:W-:Y:S04]  /*4b80*/  @P0 STG.E.128 desc[UR4][R180.64], R176 ;  /* 0x000000b0b4000986 */ /* 0x0003e8000c101d04 */
.L_x_10275:
[----:B------:R-:W-:Y:S05]  /*4b90*/  BSYNC B0 ;  /* 0x0000000000007941 */ /* 0x000fea0003800000 */
.L_x_10274:
[----:B------:R-:W-:Y:S01]  /*4ba0*/  ISETP.GE.U32.AND P2, PT, R2, 0x380, PT ;  /* 0x000003800200780c */ /* 0x000fe20003f46070 */
[----:B------:R-:W-:-:S12]  /*4bb0*/  BSSY B0, `(.L_x_10308) ;  /* 0x00000a5000007945 */ /* 0x000fd80003800000 */
[----:B------:R-:W-:Y:S05]  /*4bc0*/  @!P2 BRA `(.L_x_10309) ;  /* 0x00000008008ca947 */ /* 0x000fea0003800000 */
[----:B------:R-:W-:Y:S01]  /*4bd0*/  ISETP.NE.U32.AND P3, PT, RZ, UR12, PT ;  /* 0x0000000cff007c0c */ /* 0x000fe2000bf65070 */
[----:B-1234-:R-:W1:Y:S03]  /*4be0*/  LDC.64 R180, c[0x0][0x220] ;  /* 0x00008800ffb47b82 */ /* 0x01ee660000000a00 */
        /* <DEDUP_REMOVED lines=21> */
.L_x_10311:
[----:B-----5:R-:W-:-:S05]  /*4d40*/  SHF.L.U32 R16, R56, 0x10, RZ ;  /* 0x0000001038107819 */ /* 0x020fca00000006ff */
[----:B------:R-:W-:Y:S01]  /*4d50*/  FADD.FTZ R21, R16, R21 ;  /* 0x0000001510157221 */ /* 0x000fe20000010000 */
[----:B------:R-:W-:Y:S06]  /*4d60*/  BRA `(.L_x_10312) ;  /* 0x0000000000107947 */ /* 0x000fec0003800000 */
.L_x_10310:
[----:B-----5:R-:W-:Y:S01]  /*4d70*/  SHF.L.U32 R16, R172, 0x10, RZ ;  /* 0x00000010ac107819 */ /* 0x020fe200000006ff */
[----:B------:R-:W-:-:S04]  /*4d80*/  @P2 IMAD.U32 R18, R56, 0x10000, RZ ;  /* 0x0001000038122824 */ /* 0x000fc800078e00ff */
[----:B------:R-:W-:-:S04]  /*4d90*/  FADD.FTZ R21, R16, R21 ;  /* 0x0000001510157221 */ /* 0x000fc80000010000 */
[----:B------:R-:W-:-:S07]  /*4da0*/  @P2 FADD.FTZ R21, R18, R21 ;  /* 0x0000001512152221 */ /* 0x000fce0000010000 */
.L_x_10312:
[----:B------:R-:W-:-:S04]  /*4db0*/  F2FP.BF16.F32.PACK_AB R16, RZ, R21 ;  /* 0x00000015ff10723e */ /* 0x000fc800000010ff */
[----:B------:R-:W-:-:S07]  /*4dc0*/  PRMT R176, R16, 0x7610, R176 ;  /* 0x0000761010b07816 */ /* 0x000fce00000000b0 */
.L_x_10313:
[----:B------:R-:W-:Y:S01]  /*4dd0*/  SHF.L.U32 R47, R14, 0x10, RZ ;  /* 0x000000100e2f7819 */ /* 0x000fe200000006ff */
[----:B------:R-:W-:Y:S06]  /*4de0*/  @P3 BRA `(.L_x_10314) ;  /* 0x0000000000243947 */ /* 0x000fec0003800000 */
[----:B------:R-:W-:-:S04]  /*4df0*/  ISETP.NE.U32.AND P4, PT, RZ, UR14, PT ;  /* 0x0000000eff007c0c */ /* 0x000fc8000bf85070 */
[----:B------:R-:W-:-:S13]  /*4e00*/  ISETP.NE.AND.EX P4, PT, RZ, UR15, PT, P4 ;  /* 0x0000000fff007c0c */ /* 0x000fda000bf85340 */
[----:B------:R-:W-:Y:S05]  /*4e10*/  @P4 BRA `(.L_x_10315) ;  /* 0x0000000000084947 */ /* 0x000fea0003800000 */
[----:B------:R-:W-:Y:S05]  /*4e20*/  @P0 BRA `(.L_x_10316) ;  /* 0x00000000002c0947 */ /* 0x000fea0003800000 */
[----:B------:R-:W-:Y:S05]  /*4e30*/  BRA `(.L_x_10317) ;  /* 0x0000000000307947 */ /* 0x000fea0003800000 */
.L_x_10315:
[----:B-----5:R-:W-:-:S04]  /*4e40*/  PRMT R14, R56, 0x7632, R14 ;  /* 0x00007632380e7816 */ /* 0x020fc8000000000e */
[----:B------:R-:W-:-:S05]  /*4e50*/  SHF.L.U32 R14, R14, 0x10, RZ ;  /* 0x000000100e0e7819 */ /* 0x000fca00000006ff */
[----:B------:R-:W-:Y:S01]  /*4e60*/  FADD.FTZ R47, R14, R47 ;  /* 0x0000002f0e2f7221 */ /* 0x000fe20000010000 */
[----:B------:R-:W-:Y:S06]  /*4e70*/  BRA `(.L_x_10316) ;  /* 0x0000000000187947 */ /* 0x000fec0003800000 */
.L_x_10314:
[----:B-----5:R-:W-:Y:S02]  /*4e80*/  PRMT R14, R172, 0x7632, R14 ;  /* 0x00007632ac0e7816 */ /* 0x020fe4000000000e */
[----:B------:R-:W-:-:S03]  /*4e90*/  @P2 PRMT R16, R56, 0x7632, R16 ;  /* 0x0000763238102816 */ /* 0x000fc60000000010 */
[----:B------:R-:W-:Y:S01]  /*4ea0*/  IMAD.U32 R14, R14, 0x10000, RZ ;  /* 0x000100000e0e7824 */ /* 0x000fe200078e00ff */
[----:B------:R-:W-:-:S03]  /*4eb0*/  @P2 SHF.L.U32 R16, R16, 0x10, RZ ;  /* 0x0000001010102819 */ /* 0x000fc600000006ff */
[----:B------:R-:W-:-:S04]  /*4ec0*/  FADD.FTZ R47, R14, R47 ;  /* 0x0000002f0e2f7221 */ /* 0x000fc80000010000 */
[----:B------:R-:W-:-:S07]  /*4ed0*/  @P2 FADD.FTZ R47, R16, R47 ;  /* 0x0000002f102f2221 */ /* 0x000fce0000010000 */
.L_x_10316:
[----:B------:R-:W-:-:S04]  /*4ee0*/  F2FP.BF16.F32.PACK_AB R14, RZ, R47 ;  /* 0x0000002fff0e723e */ /* 0x000fc800000010ff */
[----:B------:R-:W-:-:S07]  /*4ef0*/  PRMT R176, R176, 0x5410, R14 ;  /* 0x00005410b0b07816 */ /* 0x000fce000000000e */
.L_x_10317:
        /* <DEDUP_REMOVED lines=8> */
.L_x_10319:
[----:B-----5:R-:W-:-:S04]  /*4f80*/  IMAD.U32 R14, R57, 0x10000, RZ ;  /* 0x00010000390e7824 */ /* 0x020fc800078e00ff */
[----:B------:R-:W-:Y:S01]  /*4f90*/  FADD.FTZ R49, R14, R49 ;  /* 0x000000310e317221 */ /* 0x000fe20000010000 */
[----:B------:R-:W-:Y:S06]  /*4fa0*/  BRA `(.L_x_10320) ;  /* 0x0000000000107947 */ /* 0x000fec0003800000 */
.L_x_10318:
[----:B-----5:R-:W-:Y:S02]  /*4fb0*/  SHF.L.U32 R14, R173, 0x10, RZ ;  /* 0x00000010ad0e7819 */ /* 0x020fe400000006ff */
[----:B------:R-:W-:-:S03]  /*4fc0*/  @P2 SHF.L.U32 R16, R57, 0x10, RZ ;  /* 0x0000001039102819 */ /* 0x000fc600000006ff */
[----:B------:R-:W-:-:S04]  /*4fd0*/  FADD.FTZ R49, R14, R49 ;  /* 0x000000310e317221 */ /* 0x000fc80000010000 */
[----:B------:R-:W-:-:S07]  /*4fe0*/  @P2 FADD.FTZ R49, R16, R49 ;  /* 0x0000003110312221 */ /* 0x000fce0000010000 */
.L_x_10320:
[----:B------:R-:W-:-:S04]  /*4ff0*/  F2FP.BF16.F32.PACK_AB R14, RZ, R49 ;  /* 0x00000031ff0e723e */ /* 0x000fc800000010ff */
[----:B------:R-:W-:-:S07]  /*5000*/  PRMT R177, R14, 0x7610, R177 ;  /* 0x000076100eb17816 */ /* 0x000fce00000000b1 */
.L_x_10321:
[----:B------:R-:W-:Y:S01]  /*5010*/  IMAD.U32 R205, R181, 0x10000, RZ ;  /* 0x00010000b5cd7824 */ /* 0x000fe200078e00ff */
[----:B------:R-:W-:Y:S06]  /*5020*/  @P3 BRA `(.L_x_10322) ;  /* 0x0000000000243947 */ /* 0x000fec0003800000 */
[----:B------:R-:W-:-:S04]  /*5030*/  ISETP.NE.U32.AND P4, PT, RZ, UR14, PT ;  /* 0x0000000eff007c0c */ /* 0x000fc8000bf85070 */
[----:B------:R-:W-:-:S13]  /*5040*/  ISETP.NE.AND.EX P4, PT, RZ, UR15, PT, P4 ;  /* 0x0000000fff007c0c */ /* 0x000fda000bf85340 */
[----:B------:R-:W-:Y:S05]  /*5050*/  @P4 BRA `(.L_x_10323) ;  /* 0x0000000000084947 */ /* 0x000fea0003800000 */
[----:B------:R-:W-:Y:S05]  /*5060*/  @P0 BRA `(.L_x_10324) ;  /* 0x00000000002c0947 */ /* 0x000fea0003800000 */
[----:B------:R-:W-:Y:S05]  /*5070*/  BRA `(.L_x_10325) ;  /* 0x0000000000307947 */ /* 0x000fea0003800000 */
.L_x_10323:
[----:B-----5:R-:W-:-:S04]  /*5080*/  PRMT R14, R57, 0x7632, R14 ;  /* 0x00007632390e7816 */ /* 0x020fc8000000000e */
[----:B------:R-:W-:-:S05]  /*5090*/  SHF.L.U32 R14, R14, 0x10, RZ ;  /* 0x000000100e0e7819 */ /* 0x000fca00000006ff */
[----:B------:R-:W-:Y:S01]  /*50a0*/  FADD.FTZ R205, R14, R205 ;  /* 0x000000cd0ecd7221 */ /* 0x000fe20000010000 */
[----:B------:R-:W-:Y:S06]  /*50b0*/  BRA `(.L_x_10324) ;  /* 0x0000000000187947 */ /* 0x000fec0003800000 */
.L_x_10322:
[----:B-----5:R-:W-:Y:S02]  /*50c0*/  PRMT R14, R173, 0x7632, R14 ;  /* 0x00007632ad0e7816 */ /* 0x020fe4000000000e */
[----:B------:R-:W-:Y:S02]  /*50d0*/  @P2 PRMT R16, R57, 0x7632, R16 ;  /* 0x0000763239102816 */ /* 0x000fe40000000010 */
[----:B------:R-:W-:-:S03]  /*50e0*/  SHF.L.U32 R14, R14, 0x10, RZ ;  /* 0x000000100e0e7819 */ /* 0x000fc600000006ff */
[----:B------:R-:W-:Y:S02]  /*50f0*/  @P2 IMAD.U32 R16, R16, 0x10000, RZ ;  /* 0x0001000010102824 */ /* 0x000fe400078e00ff */
[----:B------:R-:W-:-:S04]  /*5100*/  FADD.FTZ R205, R14, R205 ;  /* 0x000000cd0ecd7221 */ /* 0x000fc80000010000 */
[----:B------:R-:W-:-:S07]  /*5110*/  @P2 FADD.FTZ R205, R16, R205 ;  /* 0x000000cd10cd2221 */ /* 0x000fce0000010000 */
.L_x_10324:
[----:B------:R-:W-:-:S04]  /*5120*/  F2FP.BF16.F32.PACK_AB R14, RZ, R205 ;  /* 0x000000cdff0e723e */ /* 0x000fc800000010ff */
[----:B------:R-:W-:-:S07]  /*5130*/  PRMT R177, R177, 0x5410, R14 ;  /* 0x00005410b1b17816 */ /* 0x000fce000000000e */
.L_x_10325:
        /* <DEDUP_REMOVED lines=8> */
.L_x_10327:
[----:B-----5:R-:W-:-:S05]  /*51c0*/  SHF.L.U32 R14, R58, 0x10, RZ ;  /* 0x000000103a0e7819 */ /* 0x020fca00000006ff */
[----:B------:R-:W-:Y:S01]  /*51d0*/  FADD.FTZ R207, R14, R207 ;  /* 0x000000cf0ecf7221 */ /* 0x000fe20000010000 */
[----:B------:R-:W-:Y:S06]  /*51e0*/  BRA `(.L_x_10328) ;  /* 0x0000000000107947 */ /* 0x000fec0003800000 */
.L_x_10326:
[----:B-----5:R-:W-:Y:S01]  /*51f0*/  IMAD.U32 R14, R174, 0x10000, RZ ;  /* 0x00010000ae0e7824 */ /* 0x020fe200078e00ff */
[----:B------:R-:W-:-:S03]  /*5200*/  @P2 SHF.L.U32 R16, R58, 0x10, RZ ;  /* 0x000000103a102819 */ /* 0x000fc600000006ff */
[----:B------:R-:W-:-:S04]  /*5210*/  FADD.FTZ R207, R14, R207 ;  /* 0x000000cf0ecf7221 */ /* 0x000fc80000010000 */
[----:B------:R-:W-:-:S07]  /*5220*/  @P2 FADD.FTZ R207, R16, R207 ;  /* 0x000000cf10cf2221 */ /* 0x000fce0000010000 */
.L_x_10328:
[----:B------:R-:W-:-:S04]  /*5230*/  F2FP.BF16.F32.PACK_AB R14, RZ, R207 ;  /* 0x000000cfff0e723e */ /* 0x000fc800000010ff */
[----:B------:R-:W-:-:S07]  /*5240*/  PRMT R178, R14, 0x7610, R178 ;  /* 0x000076100eb27816 */ /* 0x000fce00000000b2 */
.L_x_10329:
[----:B------:R-:W-:Y:S01]  /*5250*/  SHF.L.U32 R233, R182, 0x10, RZ ;  /* 0x00000010b6e97819 */ /* 0x000fe200000006ff */
[----:B------:R-:W-:Y:S06]  /*5260*/  @P3 BRA `(.L_x_10330) ;  /* 0x0000000000243947 */ /* 0x000fec0003800000 */
[----:B------:R-:W-:-:S04]  /*5270*/  ISETP.NE.U32.AND P4, PT, RZ, UR14, PT ;  /* 0x0000000eff007c0c */ /* 0x000fc8000bf85070 */
[----:B------:R-:W-:-:S13]  /*5280*/  ISETP.NE.AND.EX P4, PT, RZ, UR15, PT, P4 ;  /* 0x0000000fff007c0c */ /* 0x000fda000bf85340 */
[----:B------:R-:W-:Y:S05]  /*5290*/  @P4 BRA `(.L_x_10331) ;  /* 0x0000000000084947 */ /* 0x000fea0003800000 */
[----:B------:R-:W-:Y:S05]  /*52a0*/  @P0 BRA `(.L_x_10332) ;  /* 0x00000000002c0947 */ /* 0x000fea0003800000 */
[----:B------:R-:W-:Y:S05]  /*52b0*/  BRA `(.L_x_10333) ;  /* 0x0000000000307947 */ /* 0x000fea0003800000 */
.L_x_10331:
[----:B-----5:R-:W-:-:S05]  /*52c0*/  PRMT R14, R58, 0x7632, R14 ;  /* 0x000076323a0e7816 */ /* 0x020fca000000000e */
[----:B------:R-:W-:-:S04]  /*52d0*/  IMAD.U32 R14, R14, 0x10000, RZ ;  /* 0x000100000e0e7824 */ /* 0x000fc800078e00ff */
[----:B------:R-:W-:Y:S01]  /*52e0*/  FADD.FTZ R233, R14, R233 ;  /* 0x000000e90ee97221 */ /* 0x000fe20000010000 */
[----:B------:R-:W-:Y:S06]  /*52f0*/  BRA `(.L_x_10332) ;  /* 0x0000000000187947 */ /* 0x000fec0003800000 */
.L_x_10330:
[----:B-----5:R-:W-:Y:S02]  /*5300*/  PRMT R14, R174, 0x7632, R14 ;  /* 0x00007632ae0e7816 */ /* 0x020fe4000000000e */
[----:B------:R-:W-:Y:S02]  /*5310*/  @P2 PRMT R16, R58, 0x7632, R16 ;  /* 0x000076323a102816 */ /* 0x000fe40000000010 */
[----:B------:R-:W-:Y:S02]  /*5320*/  SHF.L.U32 R14, R14, 0x10, RZ ;  /* 0x000000100e0e7819 */ /* 0x000fe400000006ff */
[----:B------:R-:W-:-:S03]  /*5330*/  @P2 SHF.L.U32 R16, R16, 0x10, RZ ;  /* 0x0000001010102819 */ /* 0x000fc600000006ff */
[----:B------:R-:W-:-:S04]  /*5340*/  FADD.FTZ R233, R14, R233 ;  /* 0x000000e90ee97221 */ /* 0x000fc80000010000 */
[----:B------:R-:W-:-:S07]  /*5350*/  @P2 FADD.FTZ R233, R16, R233 ;  /* 0x000000e910e92221 */ /* 0x000fce0000010000 */
.L_x_10332:
[----:B------:R-:W-:-:S04]  /*5360*/  F2FP.BF16.F32.PACK_AB R14, RZ, R233 ;  /* 0x000000e9ff0e723e */ /* 0x000fc800000010ff */
[----:B------:R-:W-:-:S07]  /*5370*/  PRMT R178, R178, 0x5410, R14 ;  /* 0x00005410b2b27816 */ /* 0x000fce000000000e */
.L_x_10333:
        /* <DEDUP_REMOVED lines=8> */
.L_x_10335:
[----:B-----5:R-:W-:-:S05]  /*5400*/  SHF.L.U32 R14, R59, 0x10, RZ ;  /* 0x000000103b0e7819 */ /* 0x020fca00000006ff */
[----:B------:R-:W-:Y:S01]  /*5410*/  FADD.FTZ R235, R14, R235 ;  /* 0x000000eb0eeb7221 */ /* 0x000fe20000010000 */
[----:B------:R-:W-:Y:S06]  /*5420*/  BRA `(.L_x_10336) ;  /* 0x0000000000107947 */ /* 0x000fec0003800000 */
.L_x_10334:
[----:B-----5:R-:W-:Y:S01]  /*5430*/  SHF.L.U32 R14, R175, 0x10, RZ ;  /* 0x00000010af0e7819 */ /* 0x020fe200000006ff */
[----:B------:R-:W-:-:S04]  /*5440*/  @P2 IMAD.U32 R16, R59, 0x10000, RZ ;  /* 0x000100003b102824 */ /* 0x000fc800078e00ff */
[----:B------:R-:W-:-:S04]  /*5450*/  FADD.FTZ R235, R14, R235 ;  /* 0x000000eb0eeb7221 */ /* 0x000fc80000010000 */
[----:B------:R-:W-:-:S07]  /*5460*/  @P2 FADD.FTZ R235, R16, R235 ;  /* 0x000000eb10eb2221 */ /* 0x000fce0000010000 */
.L_x_10336:
[----:B------:R-:W-:-:S04]  /*5470*/  F2FP.BF16.F32.PACK_AB R14, RZ, R235 ;  /* 0x000000ebff0e723e */ /* 0x000fc800000010ff */
[----:B------:R-:W-:-:S07]  /*5480*/  PRMT R179, R14, 0x7610, R179 ;  /* 0x000076100eb37816 */ /* 0x000fce00000000b3 */
.L_x_10337:
[----:B------:R-:W-:Y:S01]  /*5490*/  SHF.L.U32 R247, R183, 0x10, RZ ;  /* 0x00000010b7f77819 */ /* 0x000fe200000006ff */
[----:B------:R-:W-:Y:S06]  /*54a0*/  @P3 BRA `(.L_x_10338) ;  /* 0x0000000000243947 */ /* 0x000fec0003800000 */
[----:B------:R-:W-:-:S04]  /*54b0*/  ISETP.NE.U32.AND P2, PT, RZ, UR14, PT ;  /* 0x0000000eff007c0c */ /* 0x000fc8000bf45070 */
[----:B------:R-:W-:-:S13]  /*54c0*/  ISETP.NE.AND.EX P2, PT, RZ, UR15, PT, P2 ;  /* 0x0000000fff007c0c */ /* 0x000fda000bf45320 */
[----:B------:R-:W-:Y:S05]  /*54d0*/  @P2 BRA `(.L_x_10339) ;  /* 0x0000000000082947 */ /* 0x000fea0003800000 */
[----:B------:R-:W-:Y:S05]  /*54e0*/  @P0 BRA `(.L_x_10340) ;  /* 0x00000000002c0947 */ /* 0x000fea0003800000 */
[----:B------:R-:W-:Y:S05]  /*54f0*/  BRA `(.L_x_10341) ;  /* 0x0000000000307947 */ /* 0x000fea0003800000 */
.L_x_10339:
[----:B-----5:R-:W-:-:S04]  /*5500*/  PRMT R14, R59, 0x7632, R14 ;  /* 0x000076323b0e7816 */ /* 0x020fc8000000000e */
[----:B------:R-:W-:-:S05]  /*5510*/  SHF.L.U32 R14, R14, 0x10, RZ ;  /* 0x000000100e0e7819 */ /* 0x000fca00000006ff */
[----:B------:R-:W-:Y:S01]  /*5520*/  FADD.FTZ R247, R14, R247 ;  /* 0x000000f70ef77221 */ /* 0x000fe20000010000 */
[----:B------:R-:W-:Y:S06]  /*5530*/  BRA `(.L_x_10340) ;  /* 0x0000000000187947 */ /* 0x000fec0003800000 */
.L_x_10338:
[----:B-----5:R-:W-:Y:S02]  /*5540*/  PRMT R14, R175, 0x7632, R14 ;  /* 0x00007632af0e7816 */ /* 0x020fe4000000000e */
[----:B------:R-:W-:-:S03]  /*5550*/  @P2 PRMT R16, R59, 0x7632, R16 ;  /* 0x000076323b102816 */ /* 0x000fc60000000010 */
[----:B------:R-:W-:Y:S01]  /*5560*/  IMAD.U32 R14, R14, 0x10000, RZ ;  /* 0x000100000e0e7824 */ /* 0x000fe200078e00ff */
[----:B------:R-:W-:-:S03]  /*5570*/  @P2 SHF.L.U32 R16, R16, 0x10, RZ ;  /* 0x0000001010102819 */ /* 0x000fc600000006ff */
[----:B------:R-:W-:-:S04]  /*5580*/  FADD.FTZ R247, R14, R247 ;  /* 0x000000f70ef77221 */ /* 0x000fc80000010000 */
[----:B------:R-:W-:-:S07]  /*5590*/  @P2 FADD.FTZ R247, R16, R247 ;  /* 0x000000f710f72221 */ /* 0x000fce0000010000 */
.L_x_10340:
[----:B------:R-:W-:-:S04]  /*55a0*/  F2FP.BF16.F32.PACK_AB R14, RZ, R247 ;  /* 0x000000f7ff0e723e */ /* 0x000fc800000010ff */
[----:B------:R-:W-:-:S07]  /*55b0*/  PRMT R179, R179, 0x5410, R14 ;  /* 0x00005410b3b37816 */ /* 0x000fce000000000e */
.L_x_10341:
[----:B------:R-:W1:Y:S02]  /*55c0*/  @P0 LDC.64 R180, c[0x0][0x238] ;  /* 0x00008e00ffb40b82 */ /* 0x000e640000000a00 */
[----:B-1----:R-:W-:-:S04]  /*55d0*/  @P0 LEA R180, P2, R12, R180, 0x4 ;  /* 0x000000b40cb40211 */ /* 0x002fc800078420ff */
[----:B------:R-:W-:-:S05]  /*55e0*/  @P0 LEA.HI.X R181, R12, R181, RZ, 0x4, P2 ;  /* 0x000000b50cb50211 */ /* 0x000fca00010f24ff */
[----:B------:R1:W-:Y:S04]  /*55f0*/  @P0 STG.E.128 desc[UR4][R180.64], R176 ;  /* 0x000000b0b4000986 */ /* 0x0003e8000c101d04 */
.L_x_10309:
[----:B------:R-:W-:Y:S05]  /*5600*/  BSYNC B0 ;  /* 0x0000000000007941 */ /* 0x000fea0003800000 */
.L_x_10308:
[----:B------:R-:W-:Y:S01]  /*5610*/  FADD.FTZ R12, RZ, R9 ;  /* 0x00000009ff0c7221 */ /* 0x000fe20000010000 */
        /* <DEDUP_REMOVED lines=8> */
[----:B------:R-:W-:Y:S01]  /*56a0*/  LOP3.LUT P6, RZ, R0, 0x1f, RZ, 0xc0, !PT ;  /* 0x0000001f00ff7812 */ /* 0x000fe200078cc0ff */
[----:B------:R-:W-:-:S02]  /*56b0*/  FADD.FTZ R12, R51, R12 ;  /* 0x0000000c330c7221 */ /* 0x000fc40000010000 */
[----:B------:R-:W-:Y:S02]  /*56c0*/  @P2 LOP3.LUT R4, R4, 0x2, RZ, 0xfc, !PT ;  /* 0x0000000204042812 */ /* 0x000fe400078efcff */
[----:B------:R-:W-:Y:S02]  /*56d0*/  FADD.FTZ R12, R53, R12 ;  /* 0x0000000c350c7221 */ /* 0x000fe40000010000 */
[----:B------:R-:W-:Y:S02]  /*56e0*/  LOP3.LUT R4, R4, 0xfffffffe, RZ, 0xc0, !PT ;  /* 0xfffffffe04047812 */ /* 0x000fe400078ec0ff */
[----:B------:R-:W-:-:S04]  /*56f0*/  FADD.FTZ R12, R209, R12 ;  /* 0x0000000cd10c7221 */ /* 0x000fc80000010000 */
        /* <DEDUP_REMOVED lines=20> */
[----:B------:R-:W-:Y:S02]  /*5840*/  FADD.FTZ R12, R217, R12 ;  /* 0x0000000cd90c7221 */ /* 0x000fe40000010000 */
[----:B------:R-:W-:Y:S02]  /*5850*/  LOP3.LUT R4, R4, 0xffffffdf, RZ, 0xc0, !PT ;  /* 0xffffffdf04047812 */ /* 0x000fe400078ec0ff */
[----:B------:R-:W-:Y:S02]  /*5860*/  FADD.FTZ R12, R219, R12 ;  /* 0x0000000cdb0c7221 */ /* 0x000fe40000010000 */
[----:B------:R-:W-:Y:S02]  /*5870*/  @P6 LOP3.LUT R4, R4, 0x20, RZ, 0xfc, !PT ;  /* 0x0000002004046812 */ /* 0x000fe400078efcff */
        /* <DEDUP_REMOVED lines=39> */
[----:B-1234-:R-:W1:Y:S01]  /*5af0*/  SHFL.BFLY PT, R181, R16, 0x1, 0x1f ;  /* 0x0c201f0010b57f89 */ /* 0x01ee6200000e0000 */
[----:B------:R-:W-:Y:S01]  /*5b00*/  ISETP.GT.U32.AND P6, PT, R2, 0xff, PT ;  /* 0x000000ff0200780c */ /* 0x000fe20003fc4070 */
        /* <DEDUP_REMOVED lines=11> */
[--C-:B------:R-:W-:Y:S01]  /*5bc0*/  FADD.FTZ R249, R23, -R180.reuse ;  /* 0x800000b417f97221 */ /* 0x100fe20000010000 */
[--C-:B------:R-:W-:Y:S01]  /*5bd0*/  FADD.FTZ R181, R25, -R180.reuse ;  /* 0x800000b419b57221 */ /* 0x100fe20000010000 */
[--C-:B------:R-:W-:Y:S01]  /*5be0*/  FADD.FTZ R183, R209, -R180.reuse ;  /* 0x800000b4d1b77221 */ /* 0x100fe20000010000 */
[----:B------:R-:W-:Y:S01]  /*5bf0*/  FFMA.FTZ R10, R10, R10, RZ ;  /* 0x0000000a0a0a7223 */ /* 0x000fe200000100ff */
[--C-:B------:R-:W-:Y:S01]  /*5c00*/  FADD.FTZ R16, R27, -R180.reuse ;  /* 0x800000b41b107221 */ /* 0x100fe20000010000 */
[----:B------:R-:W-:Y:S02]  /*5c10*/  FADD.FTZ R18, R29, -R180 ;  /* 0x800000b41d127221 */ /* 0x000fe40000010000 */
        /* <DEDUP_REMOVED lines=116> */
.L_x_10368:
[----:B------:R-:W-:Y:S01]  /*6360*/  LOP3.LUT P2, RZ, R0, 0x1f, RZ, 0xc0, !PT ;  /* 0x0000001f00ff7812 */ /* 0x000fe2000784c0ff */
[----:B-1----:R-:W-:Y:S01]  /*6370*/  FADD.FTZ R181, R18, R249 ;  /* 0x000000f912b57221 */ /* 0x002fe20000010000 */
[----:B------:R-:W-:Y:S01]  /*6380*/  LOP3.LUT R183, R12, 0x3, RZ, 0xc0, !PT ;  /* 0x000000030cb77812 */ /* 0x000fe200078ec0ff */
[----:B------:R-:W-:Y:S05]  /*6390*/  WARPSYNC.ALL ;  /* 0x0000000000007948 */ /* 0x000fea0003800000 */
[----:B------:R-:W-:-:S05]  /*63a0*/  LOP3.LUT R249, R0, 0x1f, RZ, 0xc0, !PT ;  /* 0x0000001f00f97812 */ /* 0x000fca00078ec0ff */
[----:B------:R-:W1:Y:S01]  /*63b0*/  @!P2 S2R R251, SR_CgaCtaId ;  /* 0x0000000000fba919 */ /* 0x000e620000008800 */
[----:B------:R-:W-:-:S04]  /*63c0*/  @!P2 MOV R10, 0x400 ;  /* 0x00000400000aa802 */ /* 0x000fc80000000f00 */
[----:B-1----:R-:W-:Y:S01]  /*63d0*/  @!P2 LEA R251, R251, R10, 0x18 ;  /* 0x0000000afbfba211 */ /* 0x002fe200078ec0ff */
[----:B------:R-:W-:-:S05]  /*63e0*/  @!P2 IMAD.IADD R10, R14, 0x1, R183 ;  /* 0x000000010e0aa824 */ /* 0x000fca00078e02b7 */
        /* <DEDUP_REMOVED lines=10> */
[----:B------:R-:W-:Y:S01]  /*6490*/  CS2R R180, SRZ ;  /* 0x0000000000b47805 */ /* 0x000fe2000001ff00 */
[----:B------:R-:W-:-:S02]  /*64a0*/  HFMA2.MMA R10, -RZ, RZ, 0, 0 ;  /* 0x00000000ff0a7435 */ /* 0x000fc400000001ff */
[----:B------:R-:W-:-:S04]  /*64b0*/  @!P2 IMAD R14, R14, 0x8, R249 ;  /* 0x000000080e0ea824 */ /* 0x000fc800078e02f9 */
[----:B------:R-:W-:Y:S01]  /*64c0*/  @!P2 MOV R10, R7 ;  /* 0x00000007000aa202 */ /* 0x000fe20000000f00 */
[----:B------:R-:W-:Y:S01]  /*64d0*/  @!P2 LDS.64 R180, [R14] ;  /* 0x000000000eb4a984 */ /* 0x000fe20000000a00 */
[----:B------:R-:W-:-:S03]  /*64e0*/  LOP3.LUT P2, RZ, R183, 0x1f, R0, 0xf8, !PT ;  /* 0x0000001fb7ff7812 */ /* 0x000fc6000784f800 */
[----:B------:R-:W1:Y:S10]  /*64f0*/  SHFL.DOWN PT, R249, R10, 0x2, 0x1f ;  /* 0x08401f000af97f89 */ /* 0x000e7400000e0000 */
[----:B------:R-:W2:Y:S01]  /*6500*/  @!P2 LDC.64 R182, c[0x0][0x250] ;  /* 0x00009400ffb6ab82 */ /* 0x000ea20000000a00 */
[----:B-1----:R-:W-:Y:S01]  /*6510*/  IMAD.IADD R16, R249, 0x1, R10 ;  /* 0x00000001f9107824 */ /* 0x002fe200078e020a */
[----:B------:R-:W-:-:S02]  /*6520*/  I2FP.F32.S32 R22, R249 ;  /* 0x000000f900167245 */ /* 0x000fc40000201400 */
[----:B------:R-:W-:Y:S02]  /*6530*/  I2FP.F32.S32 R249, R10 ;  /* 0x0000000a00f97245 */ /* 0x000fe40000201400 */
[----:B0-----:R-:W-:Y:S01]  /*6540*/  I2FP.F32.S32 R18, R16 ;  /* 0x0000001000127245 */ /* 0x001fe20000201400 */
[----:B------:R-:W0:Y:S03]  /*6550*/  SHFL.DOWN PT, R24, R16, 0x1, 0x1f ;  /* 0x08201f0010187f89 */ /* 0x000e2600000e0000 */
[----:B------:R-:W1:Y:S01]  /*6560*/  MUFU.RCP R20, R18 ;  /* 0x0000001200147308 */ /* 0x000e620000001000 */
[----:B--2---:R-:W-:Y:S01]  /*6570*/  @!P2 IMAD.WIDE R182, R5, 0x4, R182 ;  /* 0x0000000405b6a825 */ /* 0x004fe200078e02b6 */
[----:B------:R-:W2:Y:S04]  /*6580*/  SHFL.DOWN PT, R251, R180, 0x2, 0x1f ;  /* 0x08401f00b4fb7f89 */ /* 0x000ea800000e0000 */
[----:B------:R-:W3:Y:S01]  /*6590*/  SHFL.DOWN PT, R12, R181, 0x2, 0x1f ;  /* 0x08401f00b50c7f89 */ /* 0x000ee200000e0000 */
[----:B0-----:R-:W-:-:S02]  /*65a0*/  IADD3 R26, R16, R24, RZ ;  /* 0x00000018101a7210 */ /* 0x001fc40007ffe0ff */
[----:B------:R-:W-:Y:S02]  /*65b0*/  I2FP.F32.S32 R24, R24 ;  /* 0x0000001800187245 */ /* 0x000fe40000201400 */
[----:B------:R-:W-:Y:S01]  /*65c0*/  I2FP.F32.S32 R26, R26 ;  /* 0x0000001a001a7245 */ /* 0x000fe20000201400 */
[----:B--2---:R-:W-:-:S04]  /*65d0*/  FMUL.FTZ R14, R251, R22 ;  /* 0x00000016fb0e7220 */ /* 0x004fc80000410000 */
[----:B------:R-:W-:Y:S01]  /*65e0*/  FFMA.FTZ R14, R249, R180, R14 ;  /* 0x000000b4f90e7223 */ /* 0x000fe2000001000e */
[----:B------:R-:W-:Y:S01]  /*65f0*/  FADD.FTZ R180, -R251, R180 ;  /* 0x000000b4fbb47221 */ /* 0x000fe20000010100 */
[----:B------:R-:W0:Y:S02]  /*6600*/  MUFU.RCP R26, R26 ;  /* 0x0000001a001a7308 */ /* 0x000e240000001000 */
[----:B-1----:R-:W-:Y:S01]  /*6610*/  FMUL.FTZ R14, R20, R14 ;  /* 0x0000000e140e7220 */ /* 0x002fe20000410000 */
[----:B------:R-:W-:-:S04]  /*6620*/  FMUL.FTZ R180, R180, R180 ;  /* 0x000000b4b4b47220 */ /* 0x000fc80000410000 */
[----:B------:R-:W1:Y:S01]  /*6630*/  SHFL.DOWN PT, R10, R14, 0x1, 0x1f ;  /* 0x08201f000e0a7f89 */ /* 0x000e6200000e0000 */
[----:B------:R-:W-:Y:S01]  /*6640*/  FMUL.FTZ R180, R180, R249 ;  /* 0x000000f9b4b47220 */ /* 0x000fe20000410000 */
[----:B---3--:R-:W-:-:S03]  /*6650*/  FADD.FTZ R249, R12, R181 ;  /* 0x000000b50cf97221 */ /* 0x008fc60000010000 */
[----:B------:R-:W-:-:S04]  /*6660*/  FMUL.FTZ R180, R180, R22 ;  /* 0x00000016b4b47220 */ /* 0x000fc80000410000 */
[----:B------:R-:W-:-:S05]  /*6670*/  FFMA.FTZ R180, R20, R180, R249 ;  /* 0x000000b414b47223 */ /* 0x000fca00000100f9 */
[----:B------:R-:W2:Y:S01]  /*6680*/  SHFL.DOWN PT, R181, R180, 0x1, 0x1f ;  /* 0x08201f00b4b57f89 */ /* 0x000ea200000e0000 */
[----:B-1----:R-:W-:Y:S01]  /*6690*/  FMUL.FTZ R249, R10, R24 ;  /* 0x000000180af97220 */ /* 0x002fe20000410000 */
[----:B------:R-:W-:-:S03]  /*66a0*/  FADD.FTZ R10, R14, -R10 ;  /* 0x8000000a0e0a7221 */ /* 0x000fc60000010000 */
[----:B------:R-:W-:Y:S02]  /*66b0*/  FFMA.FTZ R249, R18, R14, R249 ;  /* 0x0000000e12f97223 */ /* 0x000fe400000100f9 */
[----:B------:R-:W1:Y:S02]  /*66c0*/  LDC R14, c[0x0][0x2d8] ;  /* 0x0000b600ff0e7b82 */ /* 0x000e640000000800 */
[----:B0-----:R-:W-:Y:S01]  /*66d0*/  FMUL.FTZ R12, R26, R249 ;  /* 0x000000f91a0c7220 */ /* 0x001fe20000410000 */
[----:B------:R-:W-:-:S04]  /*66e0*/  FMUL.FTZ R249, R10, R10 ;  /* 0x0000000a0af97220 */ /* 0x000fc80000410000 */
[----:B------:R-:W-:Y:S01]  /*66f0*/  FMUL.FTZ R249, R18, R249 ;  /* 0x000000f912f97220 */ /* 0x000fe20000410000 */
[----:B--2---:R-:W-:Y:S01]  /*6700*/  FADD.FTZ R181, R180, R181 ;  /* 0x000000b5b4b57221 */ /* 0x004fe20000010000 */
[----:B------:R-:W0:Y:S02]  /*6710*/  SHFL.IDX PT, R12, R12, RZ, 0x1f ;  /* 0x00001fff0c0c7589 */ /* 0x000e2400000e0000 */
[----:B------:R-:W-:-:S04]  /*6720*/  FMUL.FTZ R249, R249, R24 ;  /* 0x00000018f9f97220 */ /* 0x000fc80000410000 */
[----:B------:R-:W-:Y:S02]  /*6730*/  FFMA.FTZ R249, R26, R249, R181 ;  /* 0x000000f91af97223 */ /* 0x000fe400000100b5 */
[----:B------:R-:W2:Y:S04]  /*6740*/  @!P2 LDC.64 R180, c[0x0][0x258] ;  /* 0x00009600ffb4ab82 */ /* 0x000ea80000000a00 */
[----:B------:R-:W1:Y:S01]  /*6750*/  SHFL.IDX PT, R249, R249, RZ, 0x1f ;  /* 0x00001ffff9f97589 */ /* 0x000e6200000e0000 */
[----:B0-----:R-:W-:-:S03]  /*6760*/  FMUL.FTZ R10, R12, R12 ;  /* 0x0000000c0c0a7220 */ /* 0x001fc60000410000 */
[----:B------:R0:W-:Y:S02]  /*6770*/  @!P2 STG.E desc[UR4][R182.64], R12 ;  /* 0x0000000cb600a986 */ /* 0x0001e4000c101904 */
[----:B------:R-:W-:Y:S01]  /*6780*/  FSEL R251, R10, RZ, P3 ;  /* 0x000000ff0afb7208 */ /* 0x000fe20001800000 */
[----:B--2---:R-:W-:-:S04]  /*6790*/  @!P2 IMAD.WIDE R180, R5, 0x4, R180 ;  /* 0x0000000405b4a825 */ /* 0x004fc800078e02b4 */
[----:B-1----:R-:W-:-:S04]  /*67a0*/  FFMA.FTZ R10, R249, UR7, R14 ;  /* 0x00000007f90a7c23 */ /* 0x002fc8000801000e */
[----:B------:R-:W-:Y:S01]  /*67b0*/  FADD.FTZ R251, R10, R251 ;  /* 0x000000fb0afb7221 */ /* 0x000fe20000010000 */
[----:B------:R-:W-:-:S05]  /*67c0*/  FSEL R10, R12, RZ, !P3 ;  /* 0x000000ff0c0a7208 */ /* 0x000fca0005800000 */
[----:B------:R-:W1:Y:S02]  /*67d0*/  MUFU.RSQ R251, R251 ;  /* 0x000000fb00fb7308 */ /* 0x000e640000001400 */
        /* <DEDUP_REMOVED lines=19> */
[----:B-----5:R-:W-:Y:S01]  /*6910*/  FFMA.FTZ R180, R68, R181, R60 ;  /* 0x000000b544b47223 */ /* 0x020fe2000001003c */
        /* <DEDUP_REMOVED lines=14> */
.L_x_10344:
[----:B------:R-:W-:Y:S05]  /*6a00*/  BSYNC B0 ;  /* 0x0000000000007941 */ /* 0x000fea0003800000 */
.L_x_10343:
        /* <DEDUP_REMOVED lines=35> */
.L_x_10346:
[----:B------:R-:W-:Y:S05]  /*6c40*/  BSYNC B0 ;  /* 0x0000000000007941 */ /* 0x000fea0003800000 */
.L_x_10345:
        /* <DEDUP_REMOVED lines=35> */
.L_x_10348:
[----:B------:R-:W-:Y:S05]  /*6e80*/  BSYNC B0 ;  /* 0x0000000000007941 */ /* 0x000fea0003800000 */
.L_x_10347:
        /* <DEDUP_REMOVED lines=35> */
.L_x_10350:
[----:B------:R-:W-:Y:S05]  /*70c0*/  BSYNC B0 ;  /* 0x0000000000007941 */ /* 0x000fea0003800000 */
.L_x_10349:
        /* <DEDUP_REMOVED lines=35> */
.L_x_10352:
[----:B------:R-:W-:Y:S05]  /*7300*/  BSYNC B0 ;  /* 0x0000000000007941 */ /* 0x000fea0003800000 */
.L_x_10351:
        /* <DEDUP_REMOVED lines=35> */
.L_x_10354:
[----:B------:R-:W-:Y:S05]  /*7540*/  BSYNC B0 ;  /* 0x0000000000007941 */ /* 0x000fea0003800000 */
.L_x_10353:
        /* <DEDUP_REMOVED lines=34> */
.L_x_10356:
[----:B------:R-:W-:Y:S05]  /*7770*/  BSYNC B0 ;  /* 0x0000000000007941 */ /* 0x000fea0003800000 */
.L_x_10355:
[----:B------:R-:W-:Y:S02]  /*7780*/  LOP3.LUT P2, RZ, R4, 0x4, RZ, 0xc0, !PT ;  /* 0x0000000404ff7812 */ /* 0x000fe4000784c0ff */
[----:B------:R-:W-:Y:S02]  /*7790*/  IADD3 R5, R5, UR8, RZ ;  /* 0x0000000805057c10 */ /* 0x000fe4000fffe0ff */
[----:B------:R-:W-:Y:S02]  /*77a0*/  SEL R10, RZ, 0x1, P2 ;  /* 0x00000001ff0a7807 */ /* 0x000fe40001000000 */
[----:B------:R-:W-:-:S13]  /*77b0*/  ISETP.GE.AND P2, PT, R5, UR9, PT ;  /* 0x0000000905007c0c */ /* 0x000fda000bf46270 */
[----:B------:R-:W-:Y:S05]  /*77c0*/  @!P2 BRA `(.L_x_10357) ;  /* 0xffffff940024a947 */ /* 0x000fea000383ffff */
[----:B------:R-:W-:Y:S05]  /*77d0*/  EXIT ;  /* 0x000000000000794d */ /* 0x000fea0003800000 */
.L_x_10342:
[----:B------:R-:W-:Y:S01]  /*77e0*/  HFMA2.MMA R24, -RZ, RZ, 0, 5.9604644775390625e-08 ;  /* 0x00000001ff187435 */ /* 0x000fe200000001ff */
[----:B------:R-:W-:Y:S01]  /*77f0*/  IMAD.MOV.U32 R251, RZ, RZ, R16 ;  /* 0x000000fffffb7224 */ /* 0x000fe200078e0010 */
[----:B------:R-:W-:Y:S01]  /*7800*/  MOV R26, 0x1f ;  /* 0x0000001f001a7802 */ /* 0x000fe20000000f00 */
[----:B------:R-:W-:-:S08]  /*7810*/  IMAD.MOV.U32 R22, RZ, RZ, -0x1 ;  /* 0xffffffffff167424 */ /* 0x000fd000078e00ff */
[----:B012345:R-:W-:Y:S05]  /*7820*/  WARPSYNC.COLLECTIVE R22, `(.L_x_10358) ;  /* 0x0000000016087348 */ /* 0x03ffea0003c00000 */
[----:B------:R0:W0:Y:S02]  /*7830*/  SHFL.BFLY P6, R249, R251, R24, R26 ;  /* 0x0c000018fbf97389 */ /* 0x00002400000c001a */
[----:B012345:R-:W-:Y:S01]  /*7840*/  ENDCOLLECTIVE ;  /* 0x000000000000791b */ /* 0x03ffe20003800000 */
.L_x_10358:
[----:B------:R-:W-:Y:S01]  /*7850*/  IMAD.MOV.U32 R24, RZ, RZ, 0x2 ;  /* 0x00000002ff187424 */ /* 0x000fe200078e00ff */
[----:B------:R-:W-:-:S05]  /*7860*/  MOV R181, R249 ;  /* 0x000000f900b57202 */ /* 0x000fca0000000f00 */
[----:B------:R-:W-:-:S05]  /*7870*/  FADD.FTZ R181, R16, R181 ;  /* 0x000000b510b57221 */ /* 0x000fca0000010000 */
[----:B------:R-:W-:-:S07]  /*7880*/  MOV R251, R181 ;  /* 0x000000b500fb7202 */ /* 0x000fce0000000f00 */
[----:B------:R-:W-:Y:S05]  /*7890*/  WARPSYNC.COLLECTIVE R22, `(.L_x_10359) ;  /* 0x0000000016087348 */ /* 0x000fea0003c00000 */
[----:B------:R0:W1:Y:S02]  /*78a0*/  SHFL.BFLY P6, R249, R251, R24, R26 ;  /* 0x0c000018fbf97389 */ /* 0x00006400000c001a */
[----:B01----:R-:W-:Y:S01]  /*78b0*/  ENDCOLLECTIVE ;  /* 0x000000000000791b */ /* 0x003fe20003800000 */
.L_x_10359:
[----:B------:R-:W-:Y:S01]  /*78c0*/  IMAD.MOV.U32 R24, RZ, RZ, 0x4 ;  /* 0x00000004ff187424 */ /* 0x000fe200078e00ff */
[----:B------:R-:W-:-:S05]  /*78d0*/  MOV R10, R249 ;  /* 0x000000f9000a7202 */ /* 0x000fca0000000f00 */
[----:B------:R-:W-:-:S05]  /*78e0*/  FADD.FTZ R18, R181, R10 ;  /* 0x0000000ab5127221 */ /* 0x000fca0000010000 */
[----:B------:R-:W-:-:S07]  /*78f0*/  MOV R251, R18 ;  /* 0x0000001200fb7202 */ /* 0x000fce0000000f00 */
[----:B------:R-:W-:Y:S05]  /*7900*/  WARPSYNC.COLLECTIVE R22, `(.L_x_10360) ;  /* 0x0000000016087348 */ /* 0x000fea0003c00000 */
[----:B------:R0:W1:Y:S02]  /*7910*/  SHFL.BFLY P6, R249, R251, R24, R26 ;  /* 0x0c000018fbf97389 */ /* 0x00006400000c001a */
[----:B01----:R-:W-:Y:S01]  /*7920*/  ENDCOLLECTIVE ;  /* 0x000000000000791b */ /* 0x003fe20003800000 */
.L_x_10360:
[----:B------:R-:W-:Y:S01]  /*7930*/  IMAD.MOV.U32 R24, RZ, RZ, 0x8 ;  /* 0x00000008ff187424 */ /* 0x000fe200078e00ff */
[----:B------:R-:W-:-:S05]  /*7940*/  MOV R183, R249 ;  /* 0x000000f900b77202 */ /* 0x000fca0000000f00 */
[----:B------:R-:W-:-:S05]  /*7950*/  FADD.FTZ R183, R18, R183 ;  /* 0x000000b712b77221 */ /* 0x000fca0000010000 */
[----:B------:R-:W-:-:S07]  /*7960*/  MOV R251, R183 ;  /* 0x000000b700fb7202 */ /* 0x000fce0000000f00 */
[----:B------:R-:W-:Y:S05]  /*7970*/  WARPSYNC.COLLECTIVE R22, `(.L_x_10361) ;  /* 0x0000000016087348 */ /* 0x000fea0003c00000 */
[----:B------:R0:W1:Y:S02]  /*7980*/  SHFL.BFLY P6, R249, R251, R24, R26 ;  /* 0x0c000018fbf97389 */ /* 0x00006400000c001a */
[----:B01----:R-:W-:Y:S01]  /*7990*/  ENDCOLLECTIVE ;  /* 0x000000000000791b */ /* 0x003fe20003800000 */
.L_x_10361:
[----:B------:R-:W-:Y:S01]  /*79a0*/  IMAD.MOV.U32 R24, RZ, RZ, 0x10 ;  /* 0x00000010ff187424 */ /* 0x000fe200078e00ff */
[----:B------:R-:W-:-:S05]  /*79b0*/  MOV R10, R249 ;  /* 0x000000f9000a7202 */ /* 0x000fca0000000f00 */
[----:B------:R-:W-:-:S05]  /*79c0*/  FADD.FTZ R20, R183, R10 ;  /* 0x0000000ab7147221 */ /* 0x000fca0000010000 */
[----:B------:R-:W-:-:S07]  /*79d0*/  MOV R251, R20 ;  /* 0x0000001400fb7202 */ /* 0x000fce0000000f00 */
[----:B------:R-:W-:Y:S05]  /*79e0*/  WARPSYNC.COLLECTIVE R22, `(.L_x_10362) ;  /* 0x0000000016087348 */ /* 0x000fea0003c00000 */
[----:B------:R0:W1:Y:S02]  /*79f0*/  SHFL.BFLY P6, R249, R251, R24, R26 ;  /* 0x0c000018fbf97389 */ /* 0x00006400000c001a */
[----:B01----:R-:W-:Y:S01]  /*7a00*/  ENDCOLLECTIVE ;  /* 0x000000000000791b */ /* 0x003fe20003800000 */
.L_x_10362:
[----:B------:R-:W-:Y:S01]  /*7a10*/  HFMA2.MMA R24, -RZ, RZ, 0, 5.9604644775390625e-08 ;  /* 0x00000001ff187435 */ /* 0x000fe200000001ff */
[----:B------:R-:W-:Y:S01]  /*7a20*/  FADD.FTZ R249, R20, R249 ;  /* 0x000000f914f97221 */ /* 0x000fe20000010000 */
[----:B------:R-:W-:-:S03]  /*7a30*/  ISETP.GT.U32.AND P6, PT, R2, 0xff, PT ;  /* 0x000000ff0200780c */ /* 0x000fc60003fc4070 */
        /* <DEDUP_REMOVED lines=119> */
.L_x_10363:
[----:B------:R-:W-:Y:S01]  /*81b0*/  HFMA2.MMA R24, -RZ, RZ, 0, 1.1920928955078125e-07 ;  /* 0x00000002ff187435 */ /* 0x000fe200000001ff */
[----:B------:R-:W-:-:S04]  /*81c0*/  IMAD.MOV.U32 R181, RZ, RZ, R249 ;  /* 0x000000ffffb57224 */ /* 0x000fc800078e00f9 */
[----:B------:R-:W-:-:S05]  /*81d0*/  FADD.FTZ R181, R10, R181 ;  /* 0x000000b50ab57221 */ /* 0x000fca0000010000 */
[----:B------:R-:W-:-:S07]  /*81e0*/  MOV R251, R181 ;  /* 0x000000b500fb7202 */ /* 0x000fce0000000f00 */
[----:B------:R-:W-:Y:S05]  /*81f0*/  WARPSYNC.COLLECTIVE R22, `(.L_x_10364) ;  /* 0x0000000016087348 */ /* 0x000fea0003c00000 */
[----:B------:R0:W1:Y:S02]  /*8200*/  SHFL.BFLY P6, R249, R251, R24, R26 ;  /* 0x0c000018fbf97389 */ /* 0x00006400000c001a */
[----:B01----:R-:W-:Y:S01]  /*8210*/  ENDCOLLECTIVE ;  /* 0x000000000000791b */ /* 0x003fe20003800000 */
.L_x_10364:
[----:B------:R-:W-:Y:S01]  /*8220*/  HFMA2.MMA R24, -RZ, RZ, 0, 2.384185791015625e-07 ;  /* 0x00000004ff187435 */ /* 0x000fe200000001ff */
[----:B------:R-:W-:-:S04]  /*8230*/  IMAD.MOV.U32 R16, RZ, RZ, R249 ;  /* 0x000000ffff107224 */ /* 0x000fc800078e00f9 */
[----:B------:R-:W-:-:S05]  /*8240*/  FADD.FTZ R16, R181, R16 ;  /* 0x00000010b5107221 */ /* 0x000fca0000010000 */
[----:B------:R-:W-:-:S07]  /*8250*/  MOV R251, R16 ;  /* 0x0000001000fb7202 */ /* 0x000fce0000000f00 */
[----:B------:R-:W-:Y:S05]  /*8260*/  WARPSYNC.COLLECTIVE R22, `(.L_x_10365) ;  /* 0x0000000016087348 */ /* 0x000fea0003c00000 */
[----:B------:R0:W1:Y:S02]  /*8270*/  SHFL.BFLY P6, R249, R251, R24, R26 ;  /* 0x0c000018fbf97389 */ /* 0x00006400000c001a */
[----:B01----:R-:W-:Y:S01]  /*8280*/  ENDCOLLECTIVE ;  /* 0x000000000000791b */ /* 0x003fe20003800000 */
.L_x_10365:
[----:B------:R-:W-:Y:S01]  /*8290*/  HFMA2.MMA R24, -RZ, RZ, 0, 4.76837158203125e-07 ;  /* 0x00000008ff187435 */ /* 0x000fe200000001ff */
[----:B------:R-:W-:-:S04]  /*82a0*/  IMAD.MOV.U32 R183, RZ, RZ, R249 ;  /* 0x000000ffffb77224 */ /* 0x000fc800078e00f9 */
[----:B------:R-:W-:-:S05]  /*82b0*/  FADD.FTZ R183, R16, R183 ;  /* 0x000000b710b77221 */ /* 0x000fca0000010000 */
[----:B------:R-:W-:-:S07]  /*82c0*/  MOV R251, R183 ;  /* 0x000000b700fb7202 */ /* 0x000fce0000000f00 */
[----:B------:R-:W-:Y:S05]  /*82d0*/  WARPSYNC.COLLECTIVE R22, `(.L_x_10366) ;  /* 0x0000000016087348 */ /* 0x000fea0003c00000 */
[----:B------:R0:W1:Y:S02]  /*82e0*/  SHFL.BFLY P6, R249, R251, R24, R26 ;  /* 0x0c000018fbf97389 */ /* 0x00006400000c001a */
[----:B01----:R-:W-:Y:S01]  /*82f0*/  ENDCOLLECTIVE ;  /* 0x000000000000791b */ /* 0x003fe20003800000 */
.L_x_10366:
[----:B------:R-:W-:Y:S01]  /*8300*/  HFMA2.MMA R24, -RZ, RZ, 0, 9.5367431640625e-07 ;  /* 0x00000010ff187435 */ /* 0x000fe200000001ff */
[----:B------:R-:W-:-:S04]  /*8310*/  IMAD.MOV.U32 R18, RZ, RZ, R249 ;  /* 0x000000ffff127224 */ /* 0x000fc800078e00f9 */
[----:B------:R-:W-:-:S05]  /*8320*/  FADD.FTZ R18, R183, R18 ;  /* 0x00000012b7127221 */ /* 0x000fca0000010000 */
[----:B------:R-:W-:-:S07]  /*8330*/  MOV R251, R18 ;  /* 0x0000001200fb7202 */ /* 0x000fce0000000f00 */
[----:B------:R-:W-:Y:S05]  /*8340*/  WARPSYNC.COLLECTIVE R22, `(.L_x_10367) ;  /* 0x0000000016087348 */ /* 0x000fea0003c00000 */
[----:B------:R0:W1:Y:S02]  /*8350*/  SHFL.BFLY P6, R249, R251, R24, R26 ;  /* 0x0c000018fbf97389 */ /* 0x00006400000c001a */
[----:B01----:R-:W-:Y:S01]  /*8360*/  ENDCOLLECTIVE ;  /* 0x000000000000791b */ /* 0x003fe20003800000 */
.L_x_10367:
[----:B------:R-:W-:Y:S05]  /*8370*/  BRA `(.L_x_10368) ;  /* 0xffffffdc00f87947 */ /* 0x000fea000383ffff */
.L_x_10369:
        /* <DEDUP_REMOVED lines=16> */
.L_x_41606:


//--------------------- .text._ZN10layer_norm31ln_parallel_residual_fwd_kernelINS_13Kernel_traitsIf13__nv_bfloat16S2_S2_fjLj7168ELj1ELj1ELj4ELj16ENS_18Kernel_traits_baseILj7168EfS2_S2_S2_fjLj128EEEEELb0ELb1ELb1EEEvNS_9FwdParamsE --------------------------
	.section	.text._ZN10layer_norm31ln_parallel_residual_fwd_kernelINS_13Kernel_traitsIf13__nv_bfloat16S2_S2_fjLj7168ELj1ELj1ELj4ELj16ENS_18Kernel_traits_baseILj7168EfS2_S2_S2_fjLj128EEEEELb0ELb1ELb1EEEvNS_9FwdParamsE,"ax",@progbits
	.align	128
        .global         _ZN10layer_norm31ln_parallel_residual_fwd_kernelINS_13Kernel_traitsIf13__nv_bfloat16S2_S2_fjLj7168ELj1ELj1ELj4ELj16ENS_18Kernel_traits_baseILj7168EfS2_S2_S2_fjLj128EEEEELb0ELb1ELb1EEEvNS_9FwdParamsE
        .type           _ZN10layer_norm31ln_parallel_residual_fwd_kernelINS_13Kernel_traitsIf13__nv_bfloat16S2_S2_fjLj7168ELj1ELj1ELj4ELj16ENS_18Kernel_traits_baseILj7168EfS2_S2_S2_fjLj128EEEEELb0ELb1ELb1EEEvNS_9FwdParamsE,@function
        .size           _ZN10layer_norm31ln_parallel_residual_fwd_kernelINS_13Kernel_traitsIf13__nv_bfloat16S2_S2_fjLj7168ELj1ELj1ELj4ELj16ENS_18Kernel_traits_baseILj7168EfS2_S2_S2_fjLj128EEEEELb0ELb1ELb1EEEvNS_9FwdParamsE,(.L_x_41607 - _ZN10layer_norm31ln_parallel_residual_fwd_kernelINS_13Kernel_traitsIf13__nv_bfloat16S2_S2_fjLj7168ELj1ELj1ELj4ELj16ENS_18Kernel_traits_baseILj7168EfS2_S2_S2_fjLj128EEEEELb0ELb1ELb1EEEvNS_9FwdParamsE)
        .other          _ZN10layer_norm31ln_parallel_residual_fwd_kernelINS_13Kernel_traitsIf13__nv_bfloat16S2_S2_fjLj7168ELj1ELj1ELj4ELj16ENS_18Kernel_traits_baseILj7168EfS2_S2_S2_fjLj128EEEEELb0ELb1ELb1EEEvNS_9FwdParamsE,@"STO_CUDA_ENTRY STV_DEFAULT"
_ZN10layer_norm31ln_parallel_residual_fwd_kernelINS_13Kernel_traitsIf13__nv_bfloat16S2_S2_fjLj7168ELj1ELj1ELj4ELj16ENS_18Kernel_traits_baseILj7168EfS2_S2_S2_fjLj128EEEEELb0ELb1ELb1EEEvNS_9FwdParamsE:
.text._ZN10layer_norm31ln_parallel_residual_fwd_kernelINS_13Kernel_traitsIf13__nv_bfloat16S2_S2_fjLj7168ELj1ELj1ELj4ELj16ENS_18Kernel_traits_baseILj7168EfS2_S2_S2_fjLj128EEEEELb0ELb1ELb1EEEvNS_9FwdParamsE:
[----:B------:R-:W-:Y:S01]  /*0000*/  LDC R1, c[0x0][0x28] ;  /* 0x00000a00ff017b82 */ /* 0x000fe20000000800 */
[----:B------:R-:W0:Y:S01]  /*0010*/  S2R R132, SR_TID.X ;  /* 0x0000000000847919 */ /* 0x000e220000002100 */
[----:B------:R-:W-:Y:S01]  /*0020*/  ULDC.64 UR4, c[0x0][0x2c8] ;  /* 0x0000b20000047ab9 */ /* 0x000fe20000000a00 */
[----:B------:R-:W-:Y:S02]  /*0030*/  CS2R R124, SRZ ;  /* 0x00000000007c7805 */ /* 0x000fe4000001ff00 */
[----:B------:R-:W-:Y:S02]  /*0040*/  ISETP.NE.U32.AND P1, PT, RZ, UR4, PT ;  /* 0x00000004ff007c0c */ /* 0x000fe4000bf25070 */
[----:B------:R-:W-:Y:S02]  /*0050*/  CS2R R126, SRZ ;  /* 0x00000000007e7805 */ /* 0x000fe4000001ff00 */
[----:B------:R-:W-:Y:S02]  /*0060*/  CS2R R120, SRZ ;  /* 0x0000000000787805 */ /* 0x000fe4000001ff00 */
[----:B------:R-:W-:-:S02]  /*0070*/  CS2R R122, SRZ ;  /* 0x00000000007a7805 */ /* 0x000fc4000001ff00 */
[----:B------:R-:W-:Y:S02]  /*0080*/  ISETP.NE.AND.EX P1, PT, RZ, UR5, PT, P1 ;  /* 0x00000005ff007c0c */ /* 0x000fe4000bf25310 */
        /* <DEDUP_REMOVED lines=24> */
[----:B0-----:R-:W-:Y:S01]  /*0210*/  SHF.L.U32 R0, R132, 0x5, RZ ;  /* 0x0000000584007819 */ /* 0x001fe200000006ff */
[----:B------:R-:W-:Y:S01]  /*0220*/  ULDC.64 UR6, c[0x0][0x260] ;  /* 0x0000980000067ab9 */ /* 0x000fe20000000a00 */
[----:B------:R-:W0:Y:S01]  /*0230*/  LDC.64 R6, c[0x0][0x228] ;  /* 0x00008a00ff067b82 */ /* 0x000e220000000a00 */
[----:B------:R-:W-:Y:S01]  /*0240*/  ULDC.64 UR8, c[0x0][0x230] ;  /* 0x00008c0000087ab9 */ /* 0x000fe20000000a00 */
[----:B------:R-:W-:-:S04]  /*0250*/  LOP3.LUT R0, R0, 0xfe0, RZ, 0xc0, !PT ;  /* 0x00000fe000007812 */ /* 0x000fc800078ec0ff */
[C---:B------:R-:W-:Y:S02]  /*0260*/  IADD3 R4, P3, R0.reuse, UR4, RZ ;  /* 0x0000000400047c10 */ /* 0x040fe4000ff7e0ff */
[----:B------:R-:W-:Y:S01]  /*0270*/  IADD3 R2, P2, R0, UR6, RZ ;  /* 0x0000000600027c10 */ /* 0x000fe2000ff5e0ff */
[----:B------:R-:W1:Y:S01]  /*0280*/  S2UR UR6, SR_CTAID.X ;  /* 0x00000000000679c3 */ /* 0x000e620000002500 */
[----:B------:R-:W-:Y:S01]  /*0290*/  IADD3.X R5, RZ, UR5, RZ, P3, !PT ;  /* 0x00000005ff057c10 */ /* 0x000fe20009ffe4ff */
[----:B------:R-:W-:Y:S01]  /*02a0*/  ULDC.64 UR4, c[0x0][0x208] ;  /* 0x0000820000047ab9 */ /* 0x000fe20000000a00 */
[----:B------:R-:W-:Y:S01]  /*02b0*/  IADD3.X R3, RZ, UR7, RZ, P2, !PT ;  /* 0x00000007ff037c10 */ /* 0x000fe200097fe4ff */
[----:B------:R-:W-:Y:S02]  /*02c0*/  ULDC UR7, c[0x0][0x214] ;  /* 0x0000850000077ab9 */ /* 0x000fe40000000800 */
[----:B------:R2:W5:Y:S04]  /*02d0*/  @P1 LDG.E.128 R124, desc[UR4][R4.64] ;  /* 0x00000004047c1981 */ /* 0x000568000c1e1d00 */
[----:B------:R2:W5:Y:S04]  /*02e0*/  @P1 LDG.E.128 R120, desc[UR4][R4.64+0x10] ;  /* 0x0000100404781981 */ /* 0x000568000c1e1d00 */
[----:B------:R2:W5:Y:S01]  /*02f0*/  @P1 LDG.E.128 R116, desc[UR4][R4.64+0x1000] ;  /* 0x0010000404741981 */ /* 0x000562000c1e1d00 */
[----:B0-----:R-:W-:-:S03]  /*0300*/  LOP3.LUT P0, RZ, R6, UR8, RZ, 0xfc, !PT ;  /* 0x0000000806ff7c12 */ /* 0x001fc6000f80fcff */
[----:B------:R2:W5:Y:S01]  /*0310*/  @P1 LDG.E.128 R112, desc[UR4][R4.64+0x1010] ;  /* 0x0010100404701981 */ /* 0x000562000c1e1d00 */
[----:B------:R-:W-:-:S03]  /*0320*/  LOP3.LUT P0, RZ, R7, UR9, RZ, 0xfc, P0 ;  /* 0x0000000907ff7c12 */ /* 0x000fc6000800fcff */
[----:B------:R2:W5:Y:S01]  /*0330*/  @P1 LDG.E.128 R108, desc[UR4][R4.64+0x2000] ;  /* 0x00200004046c1981 */ /* 0x000562000c1e1d00 */
[----:B-1----:R-:W-:-:S03]  /*0340*/  LEA.HI R135, R132, UR6, RZ, 0x19 ;  /* 0x0000000684877c11 */ /* 0x002fc6000f8fc8ff */
[----:B------:R2:W5:Y:S01]  /*0350*/  @P1 LDG.E.128 R104, desc[UR4][R4.64+0x2010] ;  /* 0x0020100404681981 */ /* 0x000562000c1e1d00 */
[----:B------:R-:W-:-:S03]  /*0360*/  ISETP.GE.AND P2, PT, R135, UR7, PT ;  /* 0x0000000787007c0c */ /* 0x000fc6000bf46270 */
        /* <DEDUP_REMOVED lines=8> */
[----:B------:R-:W-:Y:S05]  /*03f0*/  @P2 EXIT ;  /* 0x000000000000294d */ /* 0x000fea0003800000 */
        /* <DEDUP_REMOVED lines=15> */
[----:B------:R-:W-:Y:S01]  /*04f0*/  HFMA2.MMA R0, -RZ, RZ, 0, 5.9604644775390625e-08 ;  /* 0x00000001ff007435 */ /* 0x000fe200000001ff */
[----:B------:R-:W-:Y:S01]  /*0500*/  ULDC.U8 UR6, c[0x0][0x2a0] ;  /* 0x0000a80000067ab9 */ /* 0x000fe20000000000 */
[----:B------:R-:W-:Y:S01]  /*0510*/  LOP3.LUT R133, R132, 0x7f, RZ, 0xc0, !PT ;  /* 0x0000007f84857812 */ /* 0x000fe200078ec0ff */
[----:B------:R-:W-:Y:S01]  /*0520*/  ULDC UR7, c[0x0][0x218] ;  /* 0x0000860000077ab9 */ /* 0x000fe20000000800 */
[----:B------:R-:W-:Y:S01]  /*0530*/  ISETP.NE.AND.EX P1, PT, R7, RZ, PT, P1 ;  /* 0x000000ff0700720c */ /* 0x000fe20003f25310 */
[----:B------:R-:W-:Y:S01]  /*0540*/  ULDC.64 UR14, c[0x0][0x230] ;  /* 0x00008c00000e7ab9 */ /* 0x000fe20000000a00 */
[----:B------:R-:W-:Y:S01]  /*0550*/  ISETP.NE.AND P5, PT, RZ, UR6, PT ;  /* 0x00000006ff007c0c */ /* 0x000fe2000bfa5270 */
[----:B------:R-:W-:Y:S01]  /*0560*/  ULDC UR6, c[0x0][0x290] ;  /* 0x0000a40000067ab9 */ /* 0x000fe20000000800 */
[----:B------:R-:W-:Y:S01]  /*0570*/  ULDC.64 UR12, c[0x0][0x228] ;  /* 0x00008a00000c7ab9 */ /* 0x000fe20000000a00 */
[----:B------:R-:W-:Y:S01]  /*0580*/  ULDC.64 UR8, c[0x0][0x2b8] ;  /* 0x0000ae0000087ab9 */ /* 0x000fe20000000a00 */
[----:B0-----:R-:W-:-:S09]  /*0590*/  ULDC.64 UR10, c[0x0][0x210] ;  /* 0x00008400000a7ab9 */ /* 0x001fd20000000a00 */
.L_x_10595:
        /* <DEDUP_REMOVED lines=13> */
[----:B------:R-:W3:Y:S04]  /*0670*/  LDG.E.128 R128, desc[UR4][R128.64] ;  /* 0x0000000480807981 */ /* 0x000ee8000c1e1d00 */
[----:B------:R0:W5:Y:S01]  /*0680*/  @P2 LDG.E.128 R8, desc[UR4][R138.64] ;  /* 0x000000048a082981 */ /* 0x000162000c1e1d00 */
[----:B------:R-:W-:-:S04]  /*0690*/  ISETP.NE.U32.AND P3, PT, RZ, UR12, PT ;  /* 0x0000000cff007c0c */ /* 0x000fc8000bf65070 */
[----:B------:R-:W-:Y:S02]  /*06a0*/  ISETP.NE.AND.EX P3, PT, RZ, UR13, PT, P3 ;  /* 0x0000000dff007c0c */ /* 0x000fe4000bf65330 */
[C---:B---3--:R-:W-:Y:S02]  /*06b0*/  SHF.L.U32 R134, R128.reuse, 0x10, RZ ;  /* 0x0000001080867819 */ /* 0x048fe400000006ff */
[----:B------:R-:W-:-:S09]  /*06c0*/  PRMT R140, R128, 0x7632, R140 ;  /* 0x00007632808c7816 */ /* 0x000fd2000000008c */
[----:B0-----:R-:W-:Y:S05]  /*06d0*/  @P3 BRA `(.L_x_10370) ;  /* 0x0000000000203947 */ /* 0x001fea0003800000 */
[----:B------:R-:W-:-:S04]  /*06e0*/  ISETP.NE.U32.AND P4, PT, RZ, UR14, PT ;  /* 0x0000000eff007c0c */ /* 0x000fc8000bf85070 */
[----:B------:R-:W-:-:S13]  /*06f0*/  ISETP.NE.AND.EX P4, PT, RZ, UR15, PT, P4 ;  /* 0x0000000fff007c0c */ /* 0x000fda000bf85340 */
[----:B------:R-:W-:Y:S05]  /*0700*/  @P4 BRA `(.L_x_10371) ;  /* 0x0000000000084947 */ /* 0x000fea0003800000 */
[----:B------:R-:W-:Y:S05]  /*0710*/  @P0 BRA `(.L_x_10372) ;  /* 0x0000000000200947 */ /* 0x000fea0003800000 */
[----:B------:R-:W-:Y:S05]  /*0720*/  BRA `(.L_x_10373) ;  /* 0x0000000000247947 */ /* 0x000fea0003800000 */
.L_x_10371:
[----:B-----5:R-:W-:-:S05]  /*0730*/  SHF.L.U32 R137, R8, 0x10, RZ ;  /* 0x0000001008897819 */ /* 0x020fca00000006ff */
[----:B------:R-:W-:Y:S01]  /*0740*/  FADD.FTZ R134, R134, R137 ;  /* 0x0000008986867221 */ /* 0x000fe20000010000 */
[----:B------:R-:W-:Y:S06]  /*0750*/  BRA `(.L_x_10372) ;  /* 0x0000000000107947 */ /* 0x000fec0003800000 */
.L_x_10370:
[----:B-----5:R-:W-:Y:S02]  /*0760*/  SHF.L.U32 R137, R12, 0x10, RZ ;  /* 0x000000100c897819 */ /* 0x020fe400000006ff */
[----:B------:R-:W-:-:S03]  /*0770*/  @P2 SHF.L.U32 R139, R8, 0x10, RZ ;  /* 0x00000010088b2819 */ /* 0x000fc600000006ff */
[----:B------:R-:W-:-:S04]  /*0780*/  FADD.FTZ R134, R134, R137 ;  /* 0x0000008986867221 */ /* 0x000fc80000010000 */
[----:B------:R-:W-:-:S07]  /*0790*/  @P2 FADD.FTZ R134, R134, R139 ;  /* 0x0000008b86862221 */ /* 0x000fce0000010000 */
.L_x_10372:
[----:B------:R-:W-:-:S04]  /*07a0*/  F2FP.BF16.F32.PACK_AB R128, RZ, R134 ;  /* 0x00000086ff80723e */ /* 0x000fc800000010ff */
[----:B--2---:R-:W-:-:S07]  /*07b0*/  PRMT R4, R128, 0x7610, R4 ;  /* 0x0000761080047816 */ /* 0x004fce0000000004 */
.L_x_10373:
[----:B------:R-:W-:Y:S01]  /*07c0*/  SHF.L.U32 R136, R140, 0x10, RZ ;  /* 0x000000108c887819 */ /* 0x000fe200000006ff */
[----:B------:R-:W-:Y:S06]  /*07d0*/  @P3 BRA `(.L_x_10374) ;  /* 0x0000000000243947 */ /* 0x000fec0003800000 */
[----:B------:R-:W-:-:S04]  /*07e0*/  ISETP.NE.U32.AND P4, PT, RZ, UR14, PT ;  /* 0x0000000eff007c0c */ /* 0x000fc8000bf85070 */
[----:B------:R-:W-:-:S13]  /*07f0*/  ISETP.NE.AND.EX P4, PT, RZ, UR15, PT, P4 ;  /* 0x0000000fff007c0c */ /* 0x000fda000bf85340 */
[----:B------:R-:W-:Y:S05]  /*0800*/  @P4 BRA `(.L_x_10375) ;  /* 0x0000000000084947 */ /* 0x000fea0003800000 */
[----:B------:R-:W-:Y:S05]  /*0810*/  @P0 BRA `(.L_x_10376) ;  /* 0x00000000002c0947 */ /* 0x000fea0003800000 */
[----:B------:R-:W-:Y:S05]  /*0820*/  BRA `(.L_x_10377) ;  /* 0x0000000000307947 */ /* 0x000fea0003800000 */
.L_x_10375:
[----:B-----5:R-:W-:-:S04]  /*0830*/  PRMT R128, R8, 0x7632, R128 ;  /* 0x0000763208807816 */ /* 0x020fc80000000080 */
[----:B------:R-:W-:-:S05]  /*0840*/  SHF.L.U32 R137, R128, 0x10, RZ ;  /* 0x0000001080897819 */ /* 0x000fca00000006ff */
[----:B------:R-:W-:Y:S01]  /*0850*/  FADD.FTZ R136, R136, R137 ;  /* 0x0000008988887221 */ /* 0x000fe20000010000 */
[----:B------:R-:W-:Y:S06]  /*0860*/  BRA `(.L_x_10376) ;  /* 0x0000000000187947 */ /* 0x000fec0003800000 */
.L_x_10374:
[----:B-----5:R-:W-:Y:S02]  /*0870*/  PRMT R128, R12, 0x7632, R128 ;  /* 0x000076320c807816 */ /* 0x020fe40000000080 */
[----:B------:R-:W-:Y:S02]  /*0880*/  @P2 PRMT R138, R8, 0x7632, R138 ;  /* 0x00007632088a2816 */ /* 0x000fe4000000008a */
[----:B------:R-:W-:Y:S02]  /*0890*/  SHF.L.U32 R137, R128, 0x10, RZ ;  /* 0x0000001080897819 */ /* 0x000fe400000006ff */
[----:B------:R-:W-:-:S03]  /*08a0*/  @P2 SHF.L.U32 R139, R138, 0x10, RZ ;  /* 0x000000108a8b2819 */ /* 0x000fc600000006ff */
[----:B------:R-:W-:-:S04]  /*08b0*/  FADD.FTZ R136, R136, R137 ;  /* 0x0000008988887221 */ /* 0x000fc80000010000 */
[----:B------:R-:W-:-:S07]  /*08c0*/  @P2 FADD.FTZ R136, R136, R139 ;  /* 0x0000008b88882221 */ /* 0x000fce0000010000 */
.L_x_10376:
[----:B------:R-:W-:-:S04]  /*08d0*/  F2FP.BF16.F32.PACK_AB R128, RZ, R136 ;  /* 0x00000088ff80723e */ /* 0x000fc800000010ff */
[----:B--2---:R-:W-:-:S07]  /*08e0*/  PRMT R4, R4, 0x5410, R128 ;  /* 0x0000541004047816 */ /* 0x004fce0000000080 */
.L_x_10377:
        /* <DEDUP_REMOVED lines=8> */
.L_x_10379:
[----:B-----5:R-:W-:-:S05]  /*0970*/  SHF.L.U32 R137, R9, 0x10, RZ ;  /* 0x0000001009897819 */ /* 0x020fca00000006ff */
[----:B------:R-:W-:Y:S01]  /*0980*/  FADD.FTZ R144, R144, R137 ;  /* 0x0000008990907221 */ /* 0x000fe20000010000 */
[----:B------:R-:W-:Y:S06]  /*0990*/  BRA `(.L_x_10380) ;  /* 0x0000000000107947 */ /* 0x000fec0003800000 */
.L_x_10378:
[----:B-----5:R-:W-:Y:S02]  /*09a0*/  SHF.L.U32 R137, R13, 0x10, RZ ;  /* 0x000000100d897819 */ /* 0x020fe400000006ff */
[----:B------:R-:W-:-:S03]  /*09b0*/  @P2 SHF.L.U32 R139, R9, 0x10, RZ ;  /* 0x00000010098b2819 */ /* 0x000fc600000006ff */
[----:B------:R-:W-:-:S04]  /*09c0*/  FADD.FTZ R144, R144, R137 ;  /* 0x0000008990907221 */ /* 0x000fc80000010000 */
[----:B------:R-:W-:-:S07]  /*09d0*/  @P2 FADD.FTZ R144, R144, R139 ;  /* 0x0000008b90902221 */ /* 0x000fce0000010000 */
.L_x_10380:
[----:B------:R-:W-:-:S04]  /*09e0*/  F2FP.BF16.F32.PACK_AB R128, RZ, R144 ;  /* 0x00000090ff80723e */ /* 0x000fc800000010ff */
[----:B--2---:R-:W-:-:S07]  /*09f0*/  PRMT R5, R128, 0x7610, R5 ;  /* 0x0000761080057816 */ /* 0x004fce0000000005 */
.L_x_10381:
[----:B------:R-:W-:Y:S01]  /*0a00*/  SHF.L.U32 R146, R129, 0x10, RZ ;  /* 0x0000001081927819 */ /* 0x000fe200000006ff */
[----:B------:R-:W-:Y:S06]  /*0a10*/  @P3 BRA `(.L_x_10382) ;  /* 0x0000000000243947 */ /* 0x000fec0003800000 */
[----:B------:R-:W-:-:S04]  /*0a20*/  ISETP.NE.U32.AND P4, PT, RZ, UR14, PT ;  /* 0x0000000eff007c0c */ /* 0x000fc8000bf85070 */
[----:B------:R-:W-:-:S13]  /*0a30*/  ISETP.NE.AND.EX P4, PT, RZ, UR15, PT, P4 ;  /* 0x0000000fff007c0c */ /* 0x000fda000bf85340 */
[----:B------:R-:W-:Y:S05]  /*0a40*/  @P4 BRA `(.L_x_10383) ;  /* 0x0000000000084947 */ /* 0x000fea0003800000 */
[----:B------:R-:W-:Y:S05]  /*0a50*/  @P0 BRA `(.L_x_10384) ;  /* 0x00000000002c0947 */ /* 0x000fea0003800000 */
[----:B------:R-:W-:Y:S05]  /*0a60*/  BRA `(.L_x_10385) ;  /* 0x0000000000307947 */ /* 0x000fea0003800000 */
.L_x_10383:
[----:B-----5:R-:W-:-:S04]  /*0a70*/  PRMT R128, R9, 0x7632, R128 ;  /* 0x0000763209807816 */ /* 0x020fc80000000080 */
[----:B------:R-:W-:-:S05]  /*0a80*/  SHF.L.U32 R129, R128, 0x10, RZ ;  /* 0x0000001080817819 */ /* 0x000fca00000006ff */
[----:B------:R-:W-:Y:S01]  /*0a90*/  FADD.FTZ R146, R146, R129 ;  /* 0x0000008192927221 */ /* 0x000fe20000010000 */
[----:B------:R-:W-:Y:S06]  /*0aa0*/  BRA `(.L_x_10384) ;  /* 0x0000000000187947 */ /* 0x000fec0003800000 */
.L_x_10382:
[----:B-----5:R-:W-:Y:S02]  /*0ab0*/  PRMT R128, R13, 0x7632, R128 ;  /* 0x000076320d807816 */ /* 0x020fe40000000080 */
[----:B------:R-:W-:Y:S02]  /*0ac0*/  @P2 PRMT R137, R9, 0x7632, R137 ;  /* 0x0000763209892816 */ /* 0x000fe40000000089 */
[----:B------:R-:W-:Y:S02]  /*0ad0*/  SHF.L.U32 R129, R128, 0x10, RZ ;  /* 0x0000001080817819 */ /* 0x000fe400000006ff */
[----:B------:R-:W-:-:S03]  /*0ae0*/  @P2 SHF.L.U32 R137, R137, 0x10, RZ ;  /* 0x0000001089892819 */ /* 0x000fc600000006ff */
[----:B------:R-:W-:-:S04]  /*0af0*/  FADD.FTZ R146, R146, R129 ;  /* 0x0000008192927221 */ /* 0x000fc80000010000 */
[----:B------:R-:W-:-:S07]  /*0b00*/  @P2 FADD.FTZ R146, R146, R137 ;  /* 0x0000008992922221 */ /* 0x000fce0000010000 */
.L_x_10384:
[----:B------:R-:W-:-:S04]  /*0b10*/  F2FP.BF16.F32.PACK_AB R128, RZ, R146 ;  /* 0x00000092ff80723e */ /* 0x000fc800000010ff */
[----:B--2---:R-:W-:-:S07]  /*0b20*/  PRMT R5, R5, 0x5410, R128 ;  /* 0x0000541005057816 */ /* 0x004fce0000000080 */
.L_x_10385:
        /* <DEDUP_REMOVED lines=8> */
.L_x_10387:
[----:B-----5:R-:W-:-:S04]  /*0bb0*/  IMAD.U32 R128, R10, 0x10000, RZ ;  /* 0x000100000a807824 */ /* 0x020fc800078e00ff */
[----:B------:R-:W-:Y:S01]  /*0bc0*/  FADD.FTZ R247, R247, R128 ;  /* 0x00000080f7f77221 */ /* 0x000fe20000010000 */
[----:B------:R-:W-:Y:S06]  /*0bd0*/  BRA `(.L_x_10388) ;  /* 0x0000000000107947 */ /* 0x000fec0003800000 */
.L_x_10386:
[----:B-----5:R-:W-:Y:S02]  /*0be0*/  SHF.L.U32 R128, R14, 0x10, RZ ;  /* 0x000000100e807819 */ /* 0x020fe400000006ff */
[----:B------:R-:W-:-:S03]  /*0bf0*/  @P2 SHF.L.U32 R138, R10, 0x10, RZ ;  /* 0x000000100a8a2819 */ /* 0x000fc600000006ff */
[----:B------:R-:W-:-:S04]  /*0c00*/  FADD.FTZ R247, R247, R128 ;  /* 0x00000080f7f77221 */ /* 0x000fc80000010000 */
[----:B------:R-:W-:-:S07]  /*0c10*/  @P2 FADD.FTZ R247, R247, R138 ;  /* 0x0000008af7f72221 */ /* 0x000fce0000010000 */
.L_x_10388:
[----:B------:R-:W-:-:S04]  /*0c20*/  F2FP.BF16.F32.PACK_AB R128, RZ, R247 ;  /* 0x000000f7ff80723e */ /* 0x000fc800000010ff */
[----:B------:R-:W-:-:S07]  /*0c30*/  PRMT R6, R128, 0x7610, R6 ;  /* 0x0000761080067816 */ /* 0x000fce0000000006 */
.L_x_10389:
[----:B------:R-:W-:Y:S01]  /*0c40*/  SHF.L.U32 R249, R130, 0x10, RZ ;  /* 0x0000001082f97819 */ /* 0x000fe200000006ff */
[----:B------:R-:W-:Y:S06]  /*0c50*/  @P3 BRA `(.L_x_10390) ;  /* 0x0000000000243947 */ /* 0x000fec0003800000 */
[----:B------:R-:W-:-:S04]  /*0c60*/  ISETP.NE.U32.AND P4, PT, RZ, UR14, PT ;  /* 0x0000000eff007c0c */ /* 0x000fc8000bf85070 */
[----:B------:R-:W-:-:S13]  /*0c70*/  ISETP.NE.AND.EX P4, PT, RZ, UR15, PT, P4 ;  /* 0x0000000fff007c0c */ /* 0x000fda000bf85340 */
[----:B------:R-:W-:Y:S05]  /*0c80*/  @P4 BRA `(.L_x_10391) ;  /* 0x0000000000084947 */ /* 0x000fea0003800000 */
[----:B------:R-:W-:Y:S05]  /*0c90*/  @P0 BRA `(.L_x_10392) ;  /* 0x00000000002c0947 */ /* 0x000fea0003800000 */
[----:B------:R-:W-:Y:S05]  /*0ca0*/  BRA `(.L_x_10393) ;  /* 0x0000000000307947 */ /* 0x000fea0003800000 */
.L_x_10391:
[----:B-----5:R-:W-:-:S04]  /*0cb0*/  PRMT R128, R10, 0x7632, R128 ;  /* 0x000076320a807816 */ /* 0x020fc80000000080 */
[----:B------:R-:W-:-:S05]  /*0cc0*/  SHF.L.U32 R128, R128, 0x10, RZ ;  /* 0x0000001080807819 */ /* 0x000fca00000006ff */
[----:B------:R-:W-:Y:S01]  /*0cd0*/  FADD.FTZ R249, R249, R128 ;  /* 0x00000080f9f97221 */ /* 0x000fe20000010000 */
[----:B------:R-:W-:Y:S06]  /*0ce0*/  BRA `(.L_x_10392) ;  /* 0x0000000000187947 */ /* 0x000fec0003800000 */
.L_x_10390:
[----:B-----5:R-:W-:Y:S02]  /*0cf0*/  PRMT R128, R14, 0x7632, R128 ;  /* 0x000076320e807816 */ /* 0x020fe40000000080 */
[----:B------:R-:W-:Y:S02]  /*0d00*/  @P2 PRMT R129, R10, 0x7632, R129 ;  /* 0x000076320a812816 */ /* 0x000fe40000000081 */
[----:B------:R-:W-:Y:S02]  /*0d10*/  SHF.L.U32 R128, R128, 0x10, RZ ;  /* 0x0000001080807819 */ /* 0x000fe400000006ff */
[----:B------:R-:W-:-:S03]  /*0d20*/  @P2 SHF.L.U32 R130, R129, 0x10, RZ ;  /* 0x0000001081822819 */ /* 0x000fc600000006ff */
[----:B------:R-:W-:-:S04]  /*0d30*/  FADD.FTZ R249, R249, R128 ;  /* 0x00000080f9f97221 */ /* 0x000fc80000010000 */
[----:B------:R-:W-:-:S07]  /*0d40*/  @P2 FADD.FTZ R249, R249, R130 ;  /* 0x00000082f9f92221 */ /* 0x000fce0000010000 */
.L_x_10392:
[----:B------:R-:W-:-:S04]  /*0d50*/  F2FP.BF16.F32.PACK_AB R128, RZ, R249 ;  /* 0x000000f9ff80723e */ /* 0x000fc800000010ff */
[----:B------:R-:W-:-:S07]  /*0d60*/  PRMT R6, R6, 0x5410, R128 ;  /* 0x0000541006067816 */ /* 0x000fce0000000080 */
.L_x_10393:
        /* <DEDUP_REMOVED lines=8> */
.L_x_10395:
[----:B-----5:R-:W-:-:S05]  /*0df0*/  SHF.L.U32 R128, R11, 0x10, RZ ;  /* 0x000000100b807819 */ /* 0x020fca00000006ff */
[----:B------:R-:W-:Y:S01]  /*0e00*/  FADD.FTZ R251, R251, R128 ;  /* 0x00000080fbfb7221 */ /* 0x000fe20000010000 */
[----:B------:R-:W-:Y:S06]  /*0e10*/  BRA `(.L_x_10396) ;  /* 0x0000000000107947 */ /* 0x000fec0003800000 */
.L_x_10394:
[----:B-----5:R-:W-:Y:S02]  /*0e20*/  SHF.L.U32 R128, R15, 0x10, RZ ;  /* 0x000000100f807819 */ /* 0x020fe400000006ff */
[----:B------:R-:W-:-:S03]  /*0e30*/  @P2 SHF.L.U32 R130, R11, 0x10, RZ ;  /* 0x000000100b822819 */ /* 0x000fc600000006ff */
[----:B------:R-:W-:-:S04]  /*0e40*/  FADD.FTZ R251, R251, R128 ;  /* 0x00000080fbfb7221 */ /* 0x000fc80000010000 */
[----:B------:R-:W-:-:S07]  /*0e50*/  @P2 FADD.FTZ R251, R251, R130 ;  /* 0x00000082fbfb2221 */ /* 0x000fce0000010000 */
.L_x_10396:
[----:B------:R-:W-:-:S04]  /*0e60*/  F2FP.BF16.F32.PACK_AB R128, RZ, R251 ;  /* 0x000000fbff80723e */ /* 0x000fc800000010ff */
[----:B------:R-:W-:-:S07]  /*0e70*/  PRMT R7, R128, 0x7610, R7 ;  /* 0x0000761080077816 */ /* 0x000fce0000000007 */
.L_x_10397:
[----:B------:R-:W-:Y:S01]  /*0e80*/  SHF.L.U32 R138, R131, 0x10, RZ ;  /* 0x00000010838a7819 */ /* 0x000fe200000006ff */
[----:B------:R-:W-:Y:S06]  /*0e90*/  @P3 BRA `(.L_x_10398) ;  /* 0x0000000000243947 */ /* 0x000fec0003800000 */
[----:B------:R-:W-:-:S04]  /*0ea0*/  ISETP.NE.U32.AND P4, PT, RZ, UR14, PT ;  /* 0x0000000eff007c0c */ /* 0x000fc8000bf85070 */
[----:B------:R-:W-:-:S13]  /*0eb0*/  ISETP.NE.AND.EX P4, PT, RZ, UR15, PT, P4 ;  /* 0x0000000fff007c0c */ /* 0x000fda000bf85340 */
[----:B------:R-:W-:Y:S05]  /*0ec0*/  @P4 BRA `(.L_x_10399) ;  /* 0x0000000000084947 */ /* 0x000fea0003800000 */
[----:B------:R-:W-:Y:S05]  /*0ed0*/  @P0 BRA `(.L_x_10400) ;  /* 0x00000000002c0947 */ /* 0x000fea0003800000 */
[----:B------:R-:W-:Y:S05]  /*0ee0*/  BRA `(.L_x_10401) ;  /* 0x0000000000307947 */ /* 0x000fea0003800000 */
.L_x_10399:
[----:B-----5:R-:W-:-:S04]  /*0ef0*/  PRMT R128, R11, 0x7632, R128 ;  /* 0x000076320b807816 */ /* 0x020fc80000000080 */
[----:B------:R-:W-:-:S05]  /*0f00*/  SHF.L.U32 R129, R128, 0x10, RZ ;  /* 0x0000001080817819 */ /* 0x000fca00000006ff */
[----:B------:R-:W-:Y:S01]  /*0f10*/  FADD.FTZ R138, R138, R129 ;  /* 0x000000818a8a7221 */ /* 0x000fe20000010000 */
[----:B------:R-:W-:Y:S06]  /*0f20*/  BRA `(.L_x_10400) ;  /* 0x0000000000187947 */ /* 0x000fec0003800000 */
.L_x_10398:
[----:B-----5:R-:W-:Y:S02]  /*0f30*/  PRMT R128, R15, 0x7632, R128 ;  /* 0x000076320f807816 */ /* 0x020fe40000000080 */
[----:B------:R-:W-:Y:S02]  /*0f40*/  @P2 PRMT R130, R11, 0x7632, R130 ;  /* 0x000076320b822816 */ /* 0x000fe40000000082 */
[----:B------:R-:W-:Y:S02]  /*0f50*/  SHF.L.U32 R129, R128, 0x10, RZ ;  /* 0x0000001080817819 */ /* 0x000fe400000006ff */
[----:B------:R-:W-:-:S03]  /*0f60*/  @P2 SHF.L.U32 R131, R130, 0x10, RZ ;  /* 0x0000001082832819 */ /* 0x000fc600000006ff */
[----:B------:R-:W-:-:S04]  /*0f70*/  FADD.FTZ R138, R138, R129 ;  /* 0x000000818a8a7221 */ /* 0x000fc80000010000 */
[----:B------:R-:W-:-:S07]  /*0f80*/  @P2 FADD.FTZ R138, R138, R131 ;  /* 0x000000838a8a2221 */ /* 0x000fce0000010000 */
.L_x_10400:
[----:B------:R-:W-:-:S04]  /*0f90*/  F2FP.BF16.F32.PACK_AB R128, RZ, R138 ;  /* 0x0000008aff80723e */ /* 0x000fc800000010ff */
[----:B------:R-:W-:-:S07]  /*0fa0*/  PRMT R7, R7, 0x5410, R128 ;  /* 0x0000541007077816 */ /* 0x000fce0000000080 */
.L_x_10401:
[----:B------:R-:W0:Y:S01]  /*0fb0*/  @P0 LDC.64 R148, c[0x0][0x238] ;  /* 0x00008e00ff940b82 */ /* 0x000e220000000a00 */
[----:B------:R-:W-:-:S05]  /*0fc0*/  IADD3 R137, R147, 0x80, RZ ;  /* 0x0000008093897810 */ /* 0x000fca0007ffe0ff */
[----:B------:R-:W-:Y:S02]  /*0fd0*/  IMAD.WIDE.U32 R128, R137, 0x10, R2 ;  /* 0x0000001089807825 */ /* 0x000fe400078e0002 */
[----:B------:R-:W1:Y:S08]  /*0fe0*/  @P1 LDC.64 R140, c[0x0][0x228] ;  /* 0x00008a00ff8c1b82 */ /* 0x000e700000000a00 */
[----:B------:R-:W3:Y:S01]  /*0ff0*/  @P2 LDC.64 R142, c[0x0][0x230] ;  /* 0x00008c00ff8e2b82 */ /* 0x000ee20000000a00 */
[----:B0-----:R-:W-:-:S04]  /*1000*/  @P0 LEA R148, P4, R147, R148, 0x4 ;  /* 0x0000009493940211 */ /* 0x001fc800078820ff */
[----:B------:R-:W-:Y:S01]  /*1010*/  @P0 LEA.HI.X R149, R147, R149, RZ, 0x4, P4 ;  /* 0x0000009593950211 */ /* 0x000fe200020f24ff */
[----:B-1----:R-:W-:-:S04]  /*1020*/  @P1 IMAD.WIDE.U32 R140, R137, 0x10, R140 ;  /* 0x00000010898c1825 */ /* 0x002fc800078e008c */
[----:B------:R0:W-:Y:S04]  /*1030*/  @P0 STG.E.128 desc[UR4][R148.64], R4 ;  /* 0x0000000494000986 */ /* 0x0001e8000c101d04 */
[----:B------:R-:W4:Y:S01]  /*1040*/  LDG.E.128 R128, desc[UR4][R128.64] ;  /* 0x0000000480807981 */ /* 0x000f22000c1e1d00 */
[----:B---3--:R-:W-:-:S03]  /*1050*/  @P2 IMAD.WIDE.U32 R142, R137, 0x10, R142 ;  /* 0x00000010898e2825 */ /* 0x008fc600078e008e */
[----:B-----5:R0:W5:Y:S04]  /*1060*/  @P1 LDG.E.128 R12, desc[UR4][R140.64] ;  /* 0x000000048c0c1981 */ /* 0x020168000c1e1d00 */
[----:B------:R0:W5:Y:S01]  /*1070*/  @P2 LDG.E.128 R8, desc[UR4][R142.64] ;  /* 0x000000048e082981 */ /* 0x000162000c1e1d00 */
[C---:B----4-:R-:W-:Y:S02]  /*1080*/  SHF.L.U32 R155, R128.reuse, 0x10, RZ ;  /* 0x00000010809b7819 */ /* 0x050fe400000006ff */
[----:B------:R-:W-:Y:S01]  /*1090*/  PRMT R243, R128, 0x7632, R243 ;  /* 0x0000763280f37816 */ /* 0x000fe200000000f3 */
[----:B0-----:R-:W-:Y:S06]  /*10a0*/  @P3 BRA `(.L_x_10402) ;  /* 0x0000000000203947 */ /* 0x001fec0003800000 */
[----:B------:R-:W-:-:S04]  /*10b0*/  ISETP.NE.U32.AND P4, PT, RZ, UR14, PT ;  /* 0x0000000eff007c0c */ /* 0x000fc8000bf85070 */
[----:B------:R-:W-:-:S13]  /*10c0*/  ISETP.NE.AND.EX P4, PT, RZ, UR15, PT, P4 ;  /* 0x0000000fff007c0c */ /* 0x000fda000bf85340 */
[----:B------:R-:W-:Y:S05]  /*10d0*/  @P4 BRA `(.L_x_10403) ;  /* 0x0000000000084947 */ /* 0x000fea0003800000 */
[----:B------:R-:W-:Y:S05]  /*10e0*/  @P0 BRA `(.L_x_10404) ;  /* 0x0000000000200947 */ /* 0x000fea0003800000 */
[----:B------:R-:W-:Y:S05]  /*10f0*/  BRA `(.L_x_10405) ;  /* 0x0000000000247947 */ /* 0x000fea0003800000 */
.L_x_10403:
[----:B-----5:R-:W-:-:S05]  /*1100*/  SHF.L.U32 R128, R8, 0x10, RZ ;  /* 0x0000001008807819 */ /* 0x020fca00000006ff */
[----:B------:R-:W-:Y:S01]  /*1110*/  FADD.FTZ R155, R128, R155 ;  /* 0x0000009b809b7221 */ /* 0x000fe20000010000 */
[----:B------:R-:W-:Y:S06]  /*1120*/  BRA `(.L_x_10404) ;  /* 0x0000000000107947 */ /* 0x000fec0003800000 */
.L_x_10402:
[----:B-----5:R-:W-:Y:S02]  /*1130*/  SHF.L.U32 R128, R12, 0x10, RZ ;  /* 0x000000100c807819 */ /* 0x020fe400000006ff */
[----:B------:R-:W-:-:S03]  /*1140*/  @P2 SHF.L.U32 R140, R8, 0x10, RZ ;  /* 0x00000010088c2819 */ /* 0x000fc600000006ff */
[----:B------:R-:W-:-:S04]  /*1150*/  FADD.FTZ R155, R128, R155 ;  /* 0x0000009b809b7221 */ /* 0x000fc80000010000 */
[----:B------:R-:W-:-:S07]  /*1160*/  @P2 FADD.FTZ R155, R140, R155 ;  /* 0x0000009b8c9b2221 */ /* 0x000fce0000010000 */
.L_x_10404:
[----:B------:R-:W-:-:S04]  /*1170*/  F2FP.BF16.F32.PACK_AB R128, RZ, R155 ;  /* 0x0000009bff80723e */ /* 0x000fc800000010ff */
[----:B--2---:R-:W-:-:S07]  /*1180*/  PRMT R4, R128, 0x7610, R4 ;  /* 0x0000761080047816 */ /* 0x004fce0000000004 */
.L_x_10405:
[----:B------:R-:W-:Y:S01]  /*1190*/  SHF.L.U32 R243, R243, 0x10, RZ ;  /* 0x00000010f3f37819 */ /* 0x000fe200000006ff */
[----:B------:R-:W-:Y:S06]  /*11a0*/  @P3 BRA `(.L_x_10406) ;  /* 0x0000000000243947 */ /* 0x000fec0003800000 */
[----:B------:R-:W-:-:S04]  /*11b0*/  ISETP.NE.U32.AND P4, PT, RZ, UR14, PT ;  /* 0x0000000eff007c0c */ /* 0x000fc8000bf85070 */
[----:B------:R-:W-:-:S13]  /*11c0*/  ISETP.NE.AND.EX P4, PT, RZ, UR15, PT, P4 ;  /* 0x0000000fff007c0c */ /* 0x000fda000bf85340 */
[----:B------:R-:W-:Y:S05]  /*11d0*/  @P4 BRA `(.L_x_10407) ;  /* 0x0000000000084947 */ /* 0x000fea0003800000 */
[----:B------:R-:W-:Y:S05]  /*11e0*/  @P0 BRA `(.L_x_10408) ;  /* 0x00000000002c0947 */ /* 0x000fea0003800000 */
[----:B------:R-:W-:Y:S05]  /*11f0*/  BRA `(.L_x_10409) ;  /* 0x0000000000307947 */ /* 0x000fea0003800000 */
.L_x_10407:
[----:B-----5:R-:W-:-:S05]  /*1200*/  PRMT R128, R8, 0x7632, R128 ;  /* 0x0000763208807816 */ /* 0x020fca0000000080 */
[----:B------:R-:W-:-:S04]  /*1210*/  IMAD.U32 R128, R128, 0x10000, RZ ;  /* 0x0001000080807824 */ /* 0x000fc800078e00ff */
[----:B------:R-:W-:Y:S01]  /*1220*/  FADD.FTZ R243, R243, R128 ;  /* 0x00000080f3f37221 */ /* 0x000fe20000010000 */
[----:B------:R-:W-:Y:S06]  /*1230*/  BRA `(.L_x_10408) ;  /* 0x0000000000187947 */ /* 0x000fec0003800000 */
.L_x_10406:
[----:B-----5:R-:W-:Y:S02]  /*1240*/  PRMT R128, R12, 0x7632, R128 ;  /* 0x000076320c807816 */ /* 0x020fe40000000080 */
[----:B------:R-:W-:Y:S02]  /*1250*/  @P2 PRMT R139, R8, 0x7632, R139 ;  /* 0x00007632088b2816 */ /* 0x000fe4000000008b */
[----:B------:R-:W-:Y:S02]  /*1260*/  SHF.L.U32 R128, R128, 0x10, RZ ;  /* 0x0000001080807819 */ /* 0x000fe400000006ff */
[----:B------:R-:W-:-:S03]  /*1270*/  @P2 SHF.L.U32 R140, R139, 0x10, RZ ;  /* 0x000000108b8c2819 */ /* 0x000fc600000006ff */
[----:B------:R-:W-:-:S04]  /*1280*/  FADD.FTZ R243, R243, R128 ;  /* 0x00000080f3f37221 */ /* 0x000fc80000010000 */
[----:B------:R-:W-:-:S07]  /*1290*/  @P2 FADD.FTZ R243, R243, R140 ;  /* 0x0000008cf3f32221 */ /* 0x000fce0000010000 */
.L_x_10408:
[----:B------:R-:W-:-:S04]  /*12a0*/  F2FP.BF16.F32.PACK_AB R128, RZ, R243 ;  /* 0x000000f3ff80723e */ /* 0x000fc800000010ff */
[----:B--2---:R-:W-:-:S07]  /*12b0*/  PRMT R4, R4, 0x5410, R128 ;  /* 0x0000541004047816 */ /* 0x004fce0000000080 */
.L_x_10409:
        /* <DEDUP_REMOVED lines=8> */
.L_x_10411:
[----:B-----5:R-:W-:-:S05]  /*1340*/  SHF.L.U32 R128, R9, 0x10, RZ ;  /* 0x0000001009807819 */ /* 0x020fca00000006ff */
[----:B------:R-:W-:Y:S01]  /*1350*/  FADD.FTZ R241, R128, R241 ;  /* 0x000000f180f17221 */ /* 0x000fe20000010000 */
[----:B------:R-:W-:Y:S06]  /*1360*/  BRA `(.L_x_10412) ;  /* 0x0000000000107947 */ /* 0x000fec0003800000 */
.L_x_10410:
[----:B-----5:R-:W-:Y:S02]  /*1370*/  SHF.L.U32 R128, R13, 0x10, RZ ;  /* 0x000000100d807819 */ /* 0x020fe400000006ff */
[----:B------:R-:W-:-:S03]  /*1380*/  @P2 SHF.L.U32 R140, R9, 0x10, RZ ;  /* 0x00000010098c2819 */ /* 0x000fc600000006ff */
[----:B------:R-:W-:-:S04]  /*1390*/  FADD.FTZ R241, R128, R241 ;  /* 0x000000f180f17221 */ /* 0x000fc80000010000 */
[----:B------:R-:W-:-:S07]  /*13a0*/  @P2 FADD.FTZ R241, R140, R241 ;  /* 0x000000f18cf12221 */ /* 0x000fce0000010000 */
.L_x_10412:
[----:B------:R-:W-:-:S04]  /*13b0*/  F2FP.BF16.F32.PACK_AB R128, RZ, R241 ;  /* 0x000000f1ff80723e */ /* 0x000fc800000010ff */
[----:B--2---:R-:W-:-:S07]  /*13c0*/  PRMT R5, R128, 0x7610, R5 ;  /* 0x0000761080057816 */ /* 0x004fce0000000005 */
.L_x_10413:
[----:B------:R-:W-:Y:S01]  /*13d0*/  SHF.L.U32 R239, R129, 0x10, RZ ;  /* 0x0000001081ef7819 */ /* 0x000fe200000006ff */
[----:B------:R-:W-:Y:S06]  /*13e0*/  @P3 BRA `(.L_x_10414) ;  /* 0x0000000000243947 */ /* 0x000fec0003800000 */
[----:B------:R-:W-:-:S04]  /*13f0*/  ISETP.NE.U32.AND P4, PT, RZ, UR14, PT ;  /* 0x0000000eff007c0c */ /* 0x000fc8000bf85070 */
[----:B------:R-:W-:-:S13]  /*1400*/  ISETP.NE.AND.EX P4, PT, RZ, UR15, PT, P4 ;  /* 0x0000000fff007c0c */ /* 0x000fda000bf85340 */
[----:B------:R-:W-:Y:S05]  /*1410*/  @P4 BRA `(.L_x_10415) ;  /* 0x0000000000084947 */ /* 0x000fea0003800000 */
[----:B------:R-:W-:Y:S05]  /*1420*/  @P0 BRA `(.L_x_10416) ;  /* 0x00000000002c0947 */ /* 0x000fea0003800000 */
[----:B------:R-:W-:Y:S05]  /*1430*/  BRA `(.L_x_10417) ;  /* 0x0000000000307947 */ /* 0x000fea0003800000 */
.L_x_10415:
[----:B-----5:R-:W-:-:S04]  /*1440*/  PRMT R128, R9, 0x7632, R128 ;  /* 0x0000763209807816 */ /* 0x020fc80000000080 */
[----:B------:R-:W-:-:S05]  /*1450*/  SHF.L.U32 R128, R128, 0x10, RZ ;  /* 0x0000001080807819 */ /* 0x000fca00000006ff */
[----:B------:R-:W-:Y:S01]  /*1460*/  FADD.FTZ R239, R239, R128 ;  /* 0x00000080efef7221 */ /* 0x000fe20000010000 */
[----:B------:R-:W-:Y:S06]  /*1470*/  BRA `(.L_x_10416) ;  /* 0x0000000000187947 */ /* 0x000fec0003800000 */
.L_x_10414:
[----:B-----5:R-:W-:Y:S02]  /*1480*/  PRMT R128, R13, 0x7632, R128 ;  /* 0x000076320d807816 */ /* 0x020fe40000000080 */
[----:B------:R-:W-:Y:S02]  /*1490*/  @P2 PRMT R129, R9, 0x7632, R129 ;  /* 0x0000763209812816 */ /* 0x000fe40000000081 */
[----:B------:R-:W-:Y:S02]  /*14a0*/  SHF.L.U32 R128, R128, 0x10, RZ ;  /* 0x0000001080807819 */ /* 0x000fe400000006ff */
[----:B------:R-:W-:-:S03]  /*14b0*/  @P2 SHF.L.U32 R140, R129, 0x10, RZ ;  /* 0x00000010818c2819 */ /* 0x000fc600000006ff */
[----:B------:R-:W-:-:S04]  /*14c0*/  FADD.FTZ R239, R239, R128 ;  /* 0x00000080efef7221 */ /* 0x000fc80000010000 */
[----:B------:R-:W-:-:S07]  /*14d0*/  @P2 FADD.FTZ R239, R239, R140 ;  /* 0x0000008cefef2221 */ /* 0x000fce0000010000 */
.L_x_10416:
[----:B------:R-:W-:-:S04]  /*14e0*/  F2FP.BF16.F32.PACK_AB R128, RZ, R239 ;  /* 0x000000efff80723e */ /* 0x000fc800000010ff */
[----:B--2---:R-:W-:-:S07]  /*14f0*/  PRMT R5, R5, 0x5410, R128 ;  /* 0x0000541005057816 */ /* 0x004fce0000000080 */
.L_x_10417:
        /* <DEDUP_REMOVED lines=8> */
.L_x_10419:
[----:B-----5:R-:W-:-:S05]  /*1580*/  SHF.L.U32 R128, R10, 0x10, RZ ;  /* 0x000000100a807819 */ /* 0x020fca00000006ff */
[----:B------:R-:W-:Y:S01]  /*1590*/  FADD.FTZ R217, R128, R217 ;  /* 0x000000d980d97221 */ /* 0x000fe20000010000 */
[----:B------:R-:W-:Y:S06]  /*15a0*/  BRA `(.L_x_10420) ;  /* 0x0000000000107947 */ /* 0x000fec0003800000 */
.L_x_10418:
[----:B-----5:R-:W-:Y:S02]  /*15b0*/  SHF.L.U32 R128, R14, 0x10, RZ ;  /* 0x000000100e807819 */ /* 0x020fe400000006ff */
[----:B------:R-:W-:-:S03]  /*15c0*/  @P2 SHF.L.U32 R140, R10, 0x10, RZ ;  /* 0x000000100a8c2819 */ /* 0x000fc600000006ff */
[----:B------:R-:W-:-:S04]  /*15d0*/  FADD.FTZ R217, R128, R217 ;  /* 0x000000d980d97221 */ /* 0x000fc80000010000 */
[----:B------:R-:W-:-:S07]  /*15e0*/  @P2 FADD.FTZ R217, R140, R217 ;  /* 0x000000d98cd92221 */ /* 0x000fce0000010000 */
.L_x_10420:
[----:B------:R-:W-:-:S04]  /*15f0*/  F2FP.BF16.F32.PACK_AB R128, RZ, R217 ;  /* 0x000000d9ff80723e */ /* 0x000fc800000010ff */
[----:B------:R-:W-:-:S07]  /*1600*/  PRMT R6, R128, 0x7610, R6 ;  /* 0x0000761080067816 */ /* 0x000fce0000000006 */
.L_x_10421:
[----:B------:R-:W-:Y:S01]  /*1610*/  SHF.L.U32 R213, R130, 0x10, RZ ;  /* 0x0000001082d57819 */ /* 0x000fe200000006ff */
[----:B------:R-:W-:Y:S06]  /*1620*/  @P3 BRA `(.L_x_10422) ;  /* 0x0000000000243947 */ /* 0x000fec0003800000 */
[----:B------:R-:W-:-:S04]  /*1630*/  ISETP.NE.U32.AND P4, PT, RZ, UR14, PT ;  /* 0x0000000eff007c0c */ /* 0x000fc8000bf85070 */
[----:B------:R-:W-:-:S13]  /*1640*/  ISETP.NE.AND.EX P4, PT, RZ, UR15, PT, P4 ;  /* 0x0000000fff007c0c */ /* 0x000fda000bf85340 */
[----:B------:R-:W-:Y:S05]  /*1650*/  @P4 BRA `(.L_x_10423) ;  /* 0x0000000000084947 */ /* 0x000fea0003800000 */
[----:B------:R-:W-:Y:S05]  /*1660*/  @P0 BRA `(.L_x_10424) ;  /* 0x00000000002c0947 */ /* 0x000fea0003800000 */
[----:B------:R-:W-:Y:S05]  /*1670*/  BRA `(.L_x_10425) ;  /* 0x0000000000307947 */ /* 0x000fea0003800000 */
.L_x_10423:
[----:B-----5:R-:W-:-:S04]  /*1680*/  PRMT R128, R10, 0x7632, R128 ;  /* 0x000076320a807816 */ /* 0x020fc80000000080 */
[----:B------:R-:W-:-:S05]  /*1690*/  SHF.L.U32 R128, R128, 0x10, RZ ;  /* 0x0000001080807819 */ /* 0x000fca00000006ff */
[----:B------:R-:W-:Y:S01]  /*16a0*/  FADD.FTZ R213, R213, R128 ;  /* 0x00000080d5d57221 */ /* 0x000fe20000010000 */
[----:B------:R-:W-:Y:S06]  /*16b0*/  BRA `(.L_x_10424) ;  /* 0x0000000000187947 */ /* 0x000fec0003800000 */
.L_x_10422:
[----:B-----5:R-:W-:Y:S02]  /*16c0*/  PRMT R128, R14, 0x7632, R128 ;  /* 0x000076320e807816 */ /* 0x020fe40000000080 */
[----:B------:R-:W-:Y:S02]  /*16d0*/  @P2 PRMT R129, R10, 0x7632, R129 ;  /* 0x000076320a812816 */ /* 0x000fe40000000081 */
[----:B------:R-:W-:Y:S02]  /*16e0*/  SHF.L.U32 R128, R128, 0x10, RZ ;  /* 0x0000001080807819 */ /* 0x000fe400000006ff */
[----:B------:R-:W-:-:S03]  /*16f0*/  @P2 SHF.L.U32 R130, R129, 0x10, RZ ;  /* 0x0000001081822819 */ /* 0x000fc600000006ff */
[----:B------:R-:W-:-:S04]  /*1700*/  FADD.FTZ R213, R213, R128 ;  /* 0x00000080d5d57221 */ /* 0x000fc80000010000 */
[----:B------:R-:W-:-:S07]  /*1710*/  @P2 FADD.FTZ R213, R213, R130 ;  /* 0x00000082d5d52221 */ /* 0x000fce0000010000 */
.L_x_10424:
[----:B------:R-:W-:-:S04]  /*1720*/  F2FP.BF16.F32.PACK_AB R128, RZ, R213 ;  /* 0x000000d5ff80723e */ /* 0x000fc800000010ff */
[----:B------:R-:W-:-:S07]  /*1730*/  PRMT R6, R6, 0x5410, R128 ;  /* 0x0000541006067816 */ /* 0x000fce0000000080 */
.L_x_10425:
        /* <DEDUP_REMOVED lines=8> */
.L_x_10427:
[----:B-----5:R-:W-:-:S05]  /*17c0*/  SHF.L.U32 R128, R11, 0x10, RZ ;  /* 0x000000100b807819 */ /* 0x020fca00000006ff */
[----:B------:R-:W-:Y:S01]  /*17d0*/  FADD.FTZ R215, R128, R215 ;  /* 0x000000d780d77221 */ /* 0x000fe20000010000 */
[----:B------:R-:W-:Y:S06]  /*17e0*/  BRA `(.L_x_10428) ;  /* 0x0000000000107947 */ /* 0x000fec0003800000 */
.L_x_10426:
[----:B-----5:R-:W-:Y:S01]  /*17f0*/  IMAD.U32 R128, R15, 0x10000, RZ ;  /* 0x000100000f807824 */ /* 0x020fe200078e00ff */
[----:B------:R-:W-:-:S03]  /*1800*/  @P2 SHF.L.U32 R130, R11, 0x10, RZ ;  /* 0x000000100b822819 */ /* 0x000fc600000006ff */
[----:B------:R-:W-:-:S04]  /*1810*/  FADD.FTZ R215, R128, R215 ;  /* 0x000000d780d77221 */ /* 0x000fc80000010000 */
[----:B------:R-:W-:-:S07]  /*1820*/  @P2 FADD.FTZ R215, R130, R215 ;  /* 0x000000d782d72221 */ /* 0x000fce0000010000 */
.L_x_10428:
[----:B------:R-:W-:-:S04]  /*1830*/  F2FP.BF16.F32.PACK_AB R128, RZ, R215 ;  /* 0x000000d7ff80723e */ /* 0x000fc800000010ff */
[----:B------:R-:W-:-:S07]  /*1840*/  PRMT R7, R128, 0x7610, R7 ;  /* 0x0000761080077816 */ /* 0x000fce0000000007 */
.L_x_10429:
[----:B------:R-:W-:Y:S01]  /*1850*/  SHF.L.U32 R225, R131, 0x10, RZ ;  /* 0x0000001083e17819 */ /* 0x000fe200000006ff */
[----:B------:R-:W-:Y:S06]  /*1860*/  @P3 BRA `(.L_x_10430) ;  /* 0x0000000000243947 */ /* 0x000fec0003800000 */
[----:B------:R-:W-:-:S04]  /*1870*/  ISETP.NE.U32.AND P4, PT, RZ, UR14, PT ;  /* 0x0000000eff007c0c */ /* 0x000fc8000bf85070 */
[----:B------:R-:W-:-:S13]  /*1880*/  ISETP.NE.AND.EX P4, PT, RZ, UR15, PT, P4 ;  /* 0x0000000fff007c0c */ /* 0x000fda000bf85340 */
[----:B------:R-:W-:Y:S05]  /*1890*/  @P4 BRA `(.L_x_10431) ;  /* 0x0000000000084947 */ /* 0x000fea0003800000 */
[----:B------:R-:W-:Y:S05]  /*18a0*/  @P0 BRA `(.L_x_10432) ;  /* 0x00000000002c0947 */ /* 0x000fea0003800000 */
[----:B------:R-:W-:Y:S05]  /*18b0*/  BRA `(.L_x_10433) ;  /* 0x0000000000307947 */ /* 0x000fea0003800000 */
.L_x_10431:
[----:B-----5:R-:W-:-:S04]  /*18c0*/  PRMT R128, R11, 0x7632, R128 ;  /* 0x000076320b807816 */ /* 0x020fc80000000080 */
[----:B------:R-:W-:-:S05]  /*18d0*/  SHF.L.U32 R128, R128, 0x10, RZ ;  /* 0x0000001080807819 */ /* 0x000fca00000006ff */
[----:B------:R-:W-:Y:S01]  /*18e0*/  FADD.FTZ R225, R225, R128 ;  /* 0x00000080e1e17221 */ /* 0x000fe20000010000 */
[----:B------:R-:W-:Y:S06]  /*18f0*/  BRA `(.L_x_10432) ;  /* 0x0000000000187947 */ /* 0x000fec0003800000 */
.L_x_10430:
[----:B-----5:R-:W-:Y:S02]  /*1900*/  PRMT R128, R15, 0x7632, R128 ;  /* 0x000076320f807816 */ /* 0x020fe40000000080 */
[----:B------:R-:W-:Y:S02]  /*1910*/  @P2 PRMT R129, R11, 0x7632, R129 ;  /* 0x000076320b812816 */ /* 0x000fe40000000081 */
[----:B------:R-:W-:Y:S02]  /*1920*/  SHF.L.U32 R128, R128, 0x10, RZ ;  /* 0x0000001080807819 */ /* 0x000fe400000006ff */
[----:B------:R-:W-:-:S03]  /*1930*/  @P2 SHF.L.U32 R130, R129, 0x10, RZ ;  /* 0x0000001081822819 */ /* 0x000fc600000006ff */
[----:B------:R-:W-:-:S04]  /*1940*/  FADD.FTZ R225, R225, R128 ;  /* 0x00000080e1e17221 */ /* 0x000fc80000010000 */
[----:B------:R-:W-:-:S07]  /*1950*/  @P2 FADD.FTZ R225, R225, R130 ;  /* 0x00000082e1e12221 */ /* 0x000fce0000010000 */
.L_x_10432:
[----:B------:R-:W-:-:S04]  /*1960*/  F2FP.BF16.F32.PACK_AB R128, RZ, R225 ;  /* 0x000000e1ff80723e */ /* 0x000fc800000010ff */
[----:B------:R-:W-:-:S07]  /*1970*/  PRMT R7, R7, 0x5410, R128 ;  /* 0x0000541007077816 */ /* 0x000fce0000000080 */
.L_x_10433:
[----:B------:R-:W0:Y:S01]  /*1980*/  @P0 LDC.64 R140, c[0x0][0x238] ;  /* 0x00008e00ff8c0b82 */ /* 0x000e220000000a00 */
[----:B------:R-:W-:-:S05]  /*1990*/  IADD3 R139, R147, 0x100, RZ ;  /* 0x00000100938b7810 */ /* 0x000fca0007ffe0ff */
[----:B------:R-:W-:Y:S02]  /*19a0*/  IMAD.WIDE.U32 R128, R139, 0x10, R2 ;  /* 0x000000108b807825 */ /* 0x000fe400078e0002 */
[----:B------:R-:W1:Y:S08]  /*19b0*/  @P1 LDC.64 R142, c[0x0][0x228] ;  /* 0x00008a00ff8e1b82 */ /* 0x000e700000000a00 */
[----:B------:R-:W3:Y:S01]  /*19c0*/  @P2 LDC.64 R148, c[0x0][0x230] ;  /* 0x00008c00ff942b82 */ /* 0x000ee20000000a00 */
[----:B0-----:R-:W-:-:S05]  /*19d0*/  @P0 IMAD.WIDE.U32 R140, R137, 0x10, R140 ;  /* 0x00000010898c0825 */ /* 0x001fca00078e008c */
[----:B------:R0:W-:Y:S01]  /*19e0*/  @P0 STG.E.128 desc[UR4][R140.64], R4 ;  /* 0x000000048c000986 */ /* 0x0001e2000c101d04 */
[----:B-1----:R-:W-:-:S03]  /*19f0*/  @P1 IMAD.WIDE.U32 R142, R139, 0x10, R142 ;  /* 0x000000108b8e1825 */ /* 0x002fc600078e008e */
[----:B------:R-:W4:Y:S04]  /*1a00*/  LDG.E.128 R128, desc[UR4][R128.64] ;  /* 0x0000000480807981 */ /* 0x000f28000c1e1d00 */
[----:B-----5:R0:W5:Y:S01]  /*1a10*/  @P1 LDG.E.128 R12, desc[UR4][R142.64] ;  /* 0x000000048e0c1981 */ /* 0x020162000c1e1d00 */
[----:B---3--:R-:W-:-:S05]  /*1a20*/  @P2 IMAD.WIDE.U32 R148, R139, 0x10, R148 ;  /* 0x000000108b942825 */ /* 0x008fca00078e0094 */
        /* <DEDUP_REMOVED lines=9> */
.L_x_10435:
[----:B-----5:R-:W-:-:S05]  /*1ac0*/  SHF.L.U32 R128, R8, 0x10, RZ ;  /* 0x0000001008807819 */ /* 0x020fca00000006ff */
[----:B------:R-:W-:Y:S01]  /*1ad0*/  FADD.FTZ R223, R128, R223 ;  /* 0x000000df80df7221 */ /* 0x000fe20000010000 */
[----:B------:R-:W-:Y:S06]  /*1ae0*/  BRA `(.L_x_10436) ;  /* 0x0000000000107947 */ /* 0x000fec0003800000 */
.L_x_10434:
[----:B-----5:R-:W-:Y:S02]  /*1af0*/  SHF.L.U32 R128, R12, 0x10, RZ ;  /* 0x000000100c807819 */ /* 0x020fe400000006ff */
[----:B------:R-:W-:-:S03]  /*1b00*/  @P2 SHF.L.U32 R140, R8, 0x10, RZ ;  /* 0x00000010088c2819 */ /* 0x000fc600000006ff */
[----:B------:R-:W-:-:S04]  /*1b10*/  FADD.FTZ R223, R128, R223 ;  /* 0x000000df80df7221 */ /* 0x000fc80000010000 */
[----:B------:R-:W-:-:S07]  /*1b20*/  @P2 FADD.FTZ R223, R140, R223 ;  /* 0x000000df8cdf2221 */ /* 0x000fce0000010000 */
.L_x_10436:
[----:B------:R-:W-:-:S04]  /*1b30*/  F2FP.BF16.F32.PACK_AB R128, RZ, R223 ;  /* 0x000000dfff80723e */ /* 0x000fc800000010ff */
[----:B--2---:R-:W-:-:S07]  /*1b40*/  PRMT R4, R128, 0x7610, R4 ;  /* 0x0000761080047816 */ /* 0x004fce0000000004 */
.L_x_10437:
[----:B------:R-:W-:Y:S01]  /*1b50*/  SHF.L.U32 R229, R229, 0x10, RZ ;  /* 0x00000010e5e57819 */ /* 0x000fe200000006ff */
[----:B------:R-:W-:Y:S06]  /*1b60*/  @P3 BRA `(.L_x_10438) ;  /* 0x0000000000243947 */ /* 0x000fec0003800000 */
[----:B------:R-:W-:-:S04]  /*1b70*/  ISETP.NE.U32.AND P4, PT, RZ, UR14, PT ;  /* 0x0000000eff007c0c */ /* 0x000fc8000bf85070 */
[----:B------:R-:W-:-:S13]  /*1b80*/  ISETP.NE.AND.EX P4, PT, RZ, UR15, PT, P4 ;  /* 0x0000000fff007c0c */ /* 0x000fda000bf85340 */
[----:B------:R-:W-:Y:S05]  /*1b90*/  @P4 BRA `(.L_x_10439) ;  /* 0x0000000000084947 */ /* 0x000fea0003800000 */
[----:B------:R-:W-:Y:S05]  /*1ba0*/  @P0 BRA `(.L_x_10440) ;  /* 0x00000000002c0947 */ /* 0x000fea0003800000 */
[----:B------:R-:W-:Y:S05]  /*1bb0*/  BRA `(.L_x_10441) ;  /* 0x0000000000307947 */ /* 0x000fea0003800000 */
.L_x_10439:
[----:B-----5:R-:W-:-:S04]  /*1bc0*/  PRMT R128, R8, 0x7632, R128 ;  /* 0x0000763208807816 */ /* 0x020fc80000000080 */
[----:B------:R-:W-:-:S05]  /*1bd0*/  SHF.L.U32 R128, R128, 0x10, RZ ;  /* 0x0000001080807819 */ /* 0x000fca00000006ff */
[----:B------:R-:W-:Y:S01]  /*1be0*/  FADD.FTZ R229, R229, R128 ;  /* 0x00000080e5e57221 */ /* 0x000fe20000010000 */
[----:B------:R-:W-:Y:S06]  /*1bf0*/  BRA `(.L_x_10440) ;  /* 0x0000000000187947 */ /* 0x000fec0003800000 */
.L_x_10438:
[----:B-----5:R-:W-:Y:S02]  /*1c00*/  PRMT R128, R12, 0x7632, R128 ;  /* 0x000076320c807816 */ /* 0x020fe40000000080 */
[----:B------:R-:W-:Y:S02]  /*1c10*/  @P2 PRMT R140, R8, 0x7632, R140 ;  /* 0x00007632088c2816 */ /* 0x000fe4000000008c */
[----:B------:R-:W-:Y:S02]  /*1c20*/  SHF.L.U32 R128, R128, 0x10, RZ ;  /* 0x0000001080807819 */ /* 0x000fe400000006ff */
[----:B------:R-:W-:-:S03]  /*1c30*/  @P2 SHF.L.U32 R140, R140, 0x10, RZ ;  /* 0x000000108c8c2819 */ /* 0x000fc600000006ff */
[----:B------:R-:W-:-:S04]  /*1c40*/  FADD.FTZ R229, R229, R128 ;  /* 0x00000080e5e57221 */ /* 0x000fc80000010000 */
[----:B------:R-:W-:-:S07]  /*1c50*/  @P2 FADD.FTZ R229, R229, R140 ;  /* 0x0000008ce5e52221 */ /* 0x000fce0000010000 */
.L_x_10440:
[----:B------:R-:W-:-:S04]  /*1c60*/  F2FP.BF16.F32.PACK_AB R128, RZ, R229 ;  /* 0x000000e5ff80723e */ /* 0x000fc800000010ff */
[----:B--2---:R-:W-:-:S07]  /*1c70*/  PRMT R4, R4, 0x5410, R128 ;  /* 0x0000541004047816 */ /* 0x004fce0000000080 */
.L_x_10441:
        /* <DEDUP_REMOVED lines=8> */
.L_x_10443:
[----:B-----5:R-:W-:-:S05]  /*1d00*/  SHF.L.U32 R128, R9, 0x10, RZ ;  /* 0x0000001009807819 */ /* 0x020fca00000006ff */
[----:B------:R-:W-:Y:S01]  /*1d10*/  FADD.FTZ R221, R128, R221 ;  /* 0x000000dd80dd7221 */ /* 0x000fe20000010000 */
[----:B------:R-:W-:Y:S06]  /*1d20*/  BRA `(.L_x_10444) ;  /* 0x0000000000107947 */ /* 0x000fec0003800000 */
.L_x_10442:
[----:B-----5:R-:W-:Y:S02]  /*1d30*/  SHF.L.U32 R128, R13, 0x10, RZ ;  /* 0x000000100d807819 */ /* 0x020fe400000006ff */
[----:B------:R-:W-:-:S03]  /*1d40*/  @P2 SHF.L.U32 R140, R9, 0x10, RZ ;  /* 0x00000010098c2819 */ /* 0x000fc600000006ff */
[----:B------:R-:W-:-:S04]  /*1d50*/  FADD.FTZ R221, R128, R221 ;  /* 0x000000dd80dd7221 */ /* 0x000fc80000010000 */
[----:B------:R-:W-:-:S07]  /*1d60*/  @P2 FADD.FTZ R221, R140, R221 ;  /* 0x000000dd8cdd2221 */ /* 0x000fce0000010000 */
.L_x_10444:
[----:B------:R-:W-:-:S04]  /*1d70*/  F2FP.BF16.F32.PACK_AB R128, RZ, R221 ;  /* 0x000000ddff80723e */ /* 0x000fc800000010ff */
[----:B--2---:R-:W-:-:S07]  /*1d80*/  PRMT R5, R128, 0x7610, R5 ;  /* 0x0000761080057816 */ /* 0x004fce0000000005 */
.L_x_10445:
[----:B------:R-:W-:Y:S01]  /*1d90*/  SHF.L.U32 R219, R129, 0x10, RZ ;  /* 0x0000001081db7819 */ /* 0x000fe200000006ff */
[----:B------:R-:W-:Y:S06]  /*1da0*/  @P3 BRA `(.L_x_10446) ;  /* 0x0000000000243947 */ /* 0x000fec0003800000 */
[----:B------:R-:W-:-:S04]  /*1db0*/  ISETP.NE.U32.AND P4, PT, RZ, UR14, PT ;  /* 0x0000000eff007c0c */ /* 0x000fc8000bf85070 */
[----:B------:R-:W-:-:S13]  /*1dc0*/  ISETP.NE.AND.EX P4, PT, RZ, UR15, PT, P4 ;  /* 0x0000000fff007c0c */ /* 0x000fda000bf85340 */
[----:B------:R-:W-:Y:S05]  /*1dd0*/  @P4 BRA `(.L_x_10447) ;  /* 0x0000000000084947 */ /* 0x000fea0003800000 */
[----:B------:R-:W-:Y:S05]  /*1de0*/  @P0 BRA `(.L_x_10448) ;  /* 0x00000000002c0947 */ /* 0x000fea0003800000 */
[----:B------:R-:W-:Y:S05]  /*1df0*/  BRA `(.L_x_10449) ;  /* 0x0000000000307947 */ /* 0x000fea0003800000 */
.L_x_10447:
[----:B-----5:R-:W-:-:S04]  /*1e00*/  PRMT R128, R9, 0x7632, R128 ;  /* 0x0000763209807816 */ /* 0x020fc80000000080 */
[----:B------:R-:W-:-:S05]  /*1e10*/  SHF.L.U32 R128, R128, 0x10, RZ ;  /* 0x0000001080807819 */ /* 0x000fca00000006ff */
[----:B------:R-:W-:Y:S01]  /*1e20*/  FADD.FTZ R219, R219, R128 ;  /* 0x00000080dbdb7221 */ /* 0x000fe20000010000 */
[----:B------:R-:W-:Y:S06]  /*1e30*/  BRA `(.L_x_10448) ;  /* 0x0000000000187947 */ /* 0x000fec0003800000 */
.L_x_10446:
[----:B-----5:R-:W-:Y:S02]  /*1e40*/  PRMT R128, R13, 0x7632, R128 ;  /* 0x000076320d807816 */ /* 0x020fe40000000080 */
[----:B------:R-:W-:-:S03]  /*1e50*/  @P2 PRMT R129, R9, 0x7632, R129 ;  /* 0x0000763209812816 */ /* 0x000fc60000000081 */
[----:B------:R-:W-:Y:S01]  /*1e60*/  IMAD.U32 R128, R128, 0x10000, RZ ;  /* 0x0001000080807824 */ /* 0x000fe200078e00ff */
[----:B------:R-:W-:-:S03]  /*1e70*/  @P2 SHF.L.U32 R140, R129, 0x10, RZ ;  /* 0x00000010818c2819 */ /* 0x000fc600000006ff */
[----:B------:R-:W-:-:S04]  /*1e80*/  FADD.FTZ R219, R219, R128 ;  /* 0x00000080dbdb7221 */ /* 0x000fc80000010000 */
[----:B------:R-:W-:-:S07]  /*1e90*/  @P2 FADD.FTZ R219, R219, R140 ;  /* 0x0000008cdbdb2221 */ /* 0x000fce0000010000 */
.L_x_10448:
[----:B------:R-:W-:-:S04]  /*1ea0*/  F2FP.BF16.F32.PACK_AB R128, RZ, R219 ;  /* 0x000000dbff80723e */ /* 0x000fc800000010ff */
[----:B--2---:R-:W-:-:S07]  /*1eb0*/  PRMT R5, R5, 0x5410, R128 ;  /* 0x0000541005057816 */ /* 0x004fce0000000080 */
.L_x_10449:
        /* <DEDUP_REMOVED lines=8> */
.L_x_10451:
[----:B-----5:R-:W-:-:S05]  /*1f40*/  SHF.L.U32 R128, R10, 0x10, RZ ;  /* 0x000000100a807819 */ /* 0x020fca00000006ff */
[----:B------:R-:W-:Y:S01]  /*1f50*/  FADD.FTZ R209, R128, R209 ;  /* 0x000000d180d17221 */ /* 0x000fe20000010000 */
[----:B------:R-:W-:Y:S06]  /*1f60*/  BRA `(.L_x_10452) ;  /* 0x0000000000107947 */ /* 0x000fec0003800000 */
.L_x_10450:
[----:B-----5:R-:W-:Y:S02]  /*1f70*/  SHF.L.U32 R128, R14, 0x10, RZ ;  /* 0x000000100e807819 */ /* 0x020fe400000006ff */
[----:B------:R-:W-:-:S03]  /*1f80*/  @P2 SHF.L.U32 R140, R10, 0x10, RZ ;  /* 0x000000100a8c2819 */ /* 0x000fc600000006ff */
[----:B------:R-:W-:-:S04]  /*1f90*/  FADD.FTZ R209, R128, R209 ;  /* 0x000000d180d17221 */ /* 0x000fc80000010000 */
[----:B------:R-:W-:-:S07]  /*1fa0*/  @P2 FADD.FTZ R209, R140, R209 ;  /* 0x000000d18cd12221 */ /* 0x000fce0000010000 */
.L_x_10452:
[----:B------:R-:W-:-:S04]  /*1fb0*/  F2FP.BF16.F32.PACK_AB R128, RZ, R209 ;  /* 0x000000d1ff80723e */ /* 0x000fc800000010ff */
[----:B------:R-:W-:-:S07]  /*1fc0*/  PRMT R6, R128, 0x7610, R6 ;  /* 0x0000761080067816 */ /* 0x000fce0000000006 */
.L_x_10453:
[----:B------:R-:W-:Y:S01]  /*1fd0*/  SHF.L.U32 R211, R130, 0x10, RZ ;  /* 0x0000001082d37819 */ /* 0x000fe200000006ff */
[----:B------:R-:W-:Y:S06]  /*1fe0*/  @P3 BRA `(.L_x_10454) ;  /* 0x0000000000243947 */ /* 0x000fec0003800000 */
[----:B------:R-:W-:-:S04]  /*1ff0*/  ISETP.NE.U32.AND P4, PT, RZ, UR14, PT ;  /* 0x0000000eff007c0c */ /* 0x000fc8000bf85070 */
[----:B------:R-:W-:-:S13]  /*2000*/  ISETP.NE.AND.EX P4, PT, RZ, UR15, PT, P4 ;  /* 0x0000000fff007c0c */ /* 0x000fda000bf85340 */
[----:B------:R-:W-:Y:S05]  /*2010*/  @P4 BRA `(.L_x_10455) ;  /* 0x0000000000084947 */ /* 0x000fea0003800000 */
[----:B------:R-:W-:Y:S05]  /*2020*/  @P0 BRA `(.L_x_10456) ;  /* 0x00000000002c0947 */ /* 0x000fea0003800000 */
[----:B------:R-:W-:Y:S05]  /*2030*/  BRA `(.L_x_10457) ;  /* 0x0000000000307947 */ /* 0x000fea0003800000 */
.L_x_10455:
[----:B-----5:R-:W-:-:S04]  /*2040*/  PRMT R128, R10, 0x7632, R128 ;  /* 0x000076320a807816 */ /* 0x020fc80000000080 */
[----:B------:R-:W-:-:S05]  /*2050*/  SHF.L.U32 R128, R128, 0x10, RZ ;  /* 0x0000001080807819 */ /* 0x000fca00000006ff */
[----:B------:R-:W-:Y:S01]  /*2060*/  FADD.FTZ R211, R211, R128 ;  /* 0x00000080d3d37221 */ /* 0x000fe20000010000 */
[----:B------:R-:W-:Y:S06]  /*2070*/  BRA `(.L_x_10456) ;  /* 0x0000000000187947 */ /* 0x000fec0003800000 */
.L_x_10454:
[----:B-----5:R-:W-:Y:S02]  /*2080*/  PRMT R128, R14, 0x7632, R128 ;  /* 0x000076320e807816 */ /* 0x020fe40000000080 */
[----:B------:R-:W-:Y:S02]  /*2090*/  @P2 PRMT R129, R10, 0x7632, R129 ;  /* 0x000076320a812816 */ /* 0x000fe40000000081 */
[----:B------:R-:W-:Y:S02]  /*20a0*/  SHF.L.U32 R128, R128, 0x10, RZ ;  /* 0x0000001080807819 */ /* 0x000fe400000006ff */
[----:B------:R-:W-:-:S03]  /*20b0*/  @P2 SHF.L.U32 R130, R129, 0x10, RZ ;  /* 0x0000001081822819 */ /* 0x000fc600000006ff */
[----:B------:R-:W-:-:S04]  /*20c0*/  FADD.FTZ R211, R211, R128 ;  /* 0x00000080d3d37221 */ /* 0x000fc80000010000 */
[----:B------:R-:W-:-:S07]  /*20d0*/  @P2 FADD.FTZ R211, R211, R130 ;  /* 0x00000082d3d32221 */ /* 0x000fce0000010000 */
.L_x_10456:
[----:B------:R-:W-:-:S04]  /*20e0*/  F2FP.BF16.F32.PACK_AB R128, RZ, R211 ;  /* 0x000000d3ff80723e */ /* 0x000fc800000010ff */
[----:B------:R-:W-:-:S07]  /*20f0*/  PRMT R6, R6, 0x5410, R128 ;  /* 0x0000541006067816 */ /* 0x000fce0000000080 */
.L_x_10457:
        /* <DEDUP_REMOVED lines=8> */
.L_x_10459:
[----:B-----5:R-:W-:-:S05]  /*2180*/  SHF.L.U32 R128, R11, 0x10, RZ ;  /* 0x000000100b807819 */ /* 0x020fca00000006ff */
[----:B------:R-:W-:Y:S01]  /*2190*/  FADD.FTZ R207, R128, R207 ;  /* 0x000000cf80cf7221 */ /* 0x000fe20000010000 */
[----:B------:R-:W-:Y:S06]  /*21a0*/  BRA `(.L_x_10460) ;  /* 0x0000000000107947 */ /* 0x000fec0003800000 */
.L_x_10458:
[----:B-----5:R-:W-:Y:S02]  /*21b0*/  SHF.L.U32 R128, R15, 0x10, RZ ;  /* 0x000000100f807819 */ /* 0x020fe400000006ff */
[----:B------:R-:W-:-:S03]  /*21c0*/  @P2 SHF.L.U32 R130, R11, 0x10, RZ ;  /* 0x000000100b822819 */ /* 0x000fc600000006ff */
[----:B------:R-:W-:-:S04]  /*21d0*/  FADD.FTZ R207, R128, R207 ;  /* 0x000000cf80cf7221 */ /* 0x000fc80000010000 */
[----:B------:R-:W-:-:S07]  /*21e0*/  @P2 FADD.FTZ R207, R130, R207 ;  /* 0x000000cf82cf2221 */ /* 0x000fce0000010000 */
.L_x_10460:
[----:B------:R-:W-:-:S04]  /*21f0*/  F2FP.BF16.F32.PACK_AB R128, RZ, R207 ;  /* 0x000000cfff80723e */ /* 0x000fc800000010ff */
[----:B------:R-:W-:-:S07]  /*2200*/  PRMT R7, R128, 0x7610, R7 ;  /* 0x0000761080077816 */ /* 0x000fce0000000007 */
.L_x_10461:
[----:B------:R-:W-:Y:S01]  /*2210*/  SHF.L.U32 R205, R131, 0x10, RZ ;  /* 0x0000001083cd7819 */ /* 0x000fe200000006ff */
[----:B------:R-:W-:Y:S06]  /*2220*/  @P3 BRA `(.L_x_10462) ;  /* 0x0000000000243947 */ /* 0x000fec0003800000 */
[----:B------:R-:W-:-:S04]  /*2230*/  ISETP.NE.U32.AND P4, PT, RZ, UR14, PT ;  /* 0x0000000eff007c0c */ /* 0x000fc8000bf85070 */
[----:B------:R-:W-:-:S13]  /*2240*/  ISETP.NE.AND.EX P4, PT, RZ, UR15, PT, P4 ;  /* 0x0000000fff007c0c */ /* 0x000fda000bf85340 */
[----:B------:R-:W-:Y:S05]  /*2250*/  @P4 BRA `(.L_x_10463) ;  /* 0x0000000000084947 */ /* 0x000fea0003800000 */
[----:B------:R-:W-:Y:S05]  /*2260*/  @P0 BRA `(.L_x_10464) ;  /* 0x00000000002c0947 */ /* 0x000fea0003800000 */
[----:B------:R-:W-:Y:S05]  /*2270*/  BRA `(.L_x_10465) ;  /* 0x0000000000307947 */ /* 0x000fea0003800000 */
.L_x_10463:
[----:B-----5:R-:W-:-:S04]  /*2280*/  PRMT R128, R11, 0x7632, R128 ;  /* 0x000076320b807816 */ /* 0x020fc80000000080 */
[----:B------:R-:W-:-:S05]  /*2290*/  SHF.L.U32 R128, R128, 0x10, RZ ;  /* 0x0000001080807819 */ /* 0x000fca00000006ff */
[----:B------:R-:W-:Y:S01]  /*22a0*/  FADD.FTZ R205, R205, R128 ;  /* 0x00000080cdcd7221 */ /* 0x000fe20000010000 */
[----:B------:R-:W-:Y:S06]  /*22b0*/  BRA `(.L_x_10464) ;  /* 0x0000000000187947 */ /* 0x000fec0003800000 */
.L_x_10462:
[----:B-----5:R-:W-:Y:S02]  /*22c0*/  PRMT R128, R15, 0x7632, R128 ;  /* 0x000076320f807816 */ /* 0x020fe40000000080 */
[----:B------:R-:W-:Y:S02]  /*22d0*/  @P2 PRMT R129, R11, 0x7632, R129 ;  /* 0x000076320b812816 */ /* 0x000fe40000000081 */
[----:B------:R-:W-:Y:S02]  /*22e0*/  SHF.L.U32 R128, R128, 0x10, RZ ;  /* 0x0000001080807819 */ /* 0x000fe400000006ff */
[----:B------:R-:W-:-:S03]  /*22f0*/  @P2 SHF.L.U32 R130, R129, 0x10, RZ ;  /* 0x0000001081822819 */ /* 0x000fc600000006ff */
[----:B------:R-:W-:-:S04]  /*2300*/  FADD.FTZ R205, R205, R128 ;  /* 0x00000080cdcd7221 */ /* 0x000fc80000010000 */
[----:B------:R-:W-:-:S07]  /*2310*/  @P2 FADD.FTZ R205, R205, R130 ;  /* 0x00000082cdcd2221 */ /* 0x000fce0000010000 */
.L_x_10464:
[----:B------:R-:W-:-:S04]  /*2320*/  F2FP.BF16.F32.PACK_AB R128, RZ, R205 ;  /* 0x000000cdff80723e */ /* 0x000fc800000010ff */
[----:B------:R-:W-:-:S07]  /*2330*/  PRMT R7, R7, 0x5410, R128 ;  /* 0x0000541007077816 */ /* 0x000fce0000000080 */
.L_x_10465:
        /* <DEDUP_REMOVED lines=20> */
.L_x_10467:
[----:B-----5:R-:W-:-:S05]  /*2480*/  SHF.L.U32 R128, R8, 0x10, RZ ;  /* 0x0000001008807819 */ /* 0x020fca00000006ff */
[----:B------:R-:W-:Y:S01]  /*2490*/  FADD.FTZ R201, R128, R201 ;  /* 0x000000c980c97221 */ /* 0x000fe20000010000 */
[----:B------:R-:W-:Y:S06]  /*24a0*/  BRA `(.L_x_10468) ;  /* 0x0000000000107947 */ /* 0x000fec0003800000 */
.L_x_10466:
[----:B-----5:R-:W-:Y:S01]  /*24b0*/  IMAD.U32 R128, R12, 0x10000, RZ ;  /* 0x000100000c807824 */ /* 0x020fe200078e00ff */
[----:B------:R-:W-:-:S03]  /*24c0*/  @P2 SHF.L.U32 R140, R8, 0x10, RZ ;  /* 0x00000010088c2819 */ /* 0x000fc600000006ff */
[----:B------:R-:W-:-:S04]  /*24d0*/  FADD.FTZ R201, R128, R201 ;  /* 0x000000c980c97221 */ /* 0x000fc80000010000 */
[----:B------:R-:W-:-:S07]  /*24e0*/  @P2 FADD.FTZ R201, R140, R201 ;  /* 0x000000c98cc92221 */ /* 0x000fce0000010000 */
.L_x_10468:
[----:B------:R-:W-:-:S04]  /*24f0*/  F2FP.BF16.F32.PACK_AB R128, RZ, R201 ;  /* 0x000000c9ff80723e */ /* 0x000fc800000010ff */
[----:B--2---:R-:W-:-:S07]  /*2500*/  PRMT R4, R128, 0x7610, R4 ;  /* 0x0000761080047816 */ /* 0x004fce0000000004 */
.L_x_10469:
[----:B------:R-:W-:Y:S01]  /*2510*/  SHF.L.U32 R203, R203, 0x10, RZ ;  /* 0x00000010cbcb7819 */ /* 0x000fe200000006ff */
[----:B------:R-:W-:Y:S06]  /*2520*/  @P3 BRA `(.L_x_10470) ;  /* 0x0000000000243947 */ /* 0x000fec0003800000 */
[----:B------:R-:W-:-:S04]  /*2530*/  ISETP.NE.U32.AND P4, PT, RZ, UR14, PT ;  /* 0x0000000eff007c0c */ /* 0x000fc8000bf85070 */
[----:B------:R-:W-:-:S13]  /*2540*/  ISETP.NE.AND.EX P4, PT, RZ, UR15, PT, P4 ;  /* 0x0000000fff007c0c */ /* 0x000fda000bf85340 */
[----:B------:R-:W-:Y:S05]  /*2550*/  @P4 BRA `(.L_x_10471) ;  /* 0x0000000000084947 */ /* 0x000fea0003800000 */
[----:B------:R-:W-:Y:S05]  /*2560*/  @P0 BRA `(.L_x_10472) ;  /* 0x00000000002c0947 */ /* 0x000fea0003800000 */
[----:B------:R-:W-:Y:S05]  /*2570*/  BRA `(.L_x_10473) ;  /* 0x0000000000307947 */ /* 0x000fea0003800000 */
.L_x_10471:
[----:B-----5:R-:W-:-:S04]  /*2580*/  PRMT R128, R8, 0x7632, R128 ;  /* 0x0000763208807816 */ /* 0x020fc80000000080 */
[----:B------:R-:W-:-:S05]  /*2590*/  SHF.L.U32 R128, R128, 0x10, RZ ;  /* 0x0000001080807819 */ /* 0x000fca00000006ff */
[----:B------:R-:W-:Y:S01]  /*25a0*/  FADD.FTZ R203, R203, R128 ;  /* 0x00000080cbcb7221 */ /* 0x000fe20000010000 */
[----:B------:R-:W-:Y:S06]  /*25b0*/  BRA `(.L_x_10472) ;  /* 0x0000000000187947 */ /* 0x000fec0003800000 */
.L_x_10470:
[----:B-----5:R-:W-:Y:S02]  /*25c0*/  PRMT R128, R12, 0x7632, R128 ;  /* 0x000076320c807816 */ /* 0x020fe40000000080 */
[----:B------:R-:W-:Y:S02]  /*25d0*/  @P2 PRMT R140, R8, 0x7632, R140 ;  /* 0x00007632088c2816 */ /* 0x000fe4000000008c */
[----:B------:R-:W-:Y:S02]  /*25e0*/  SHF.L.U32 R128, R128, 0x10, RZ ;  /* 0x0000001080807819 */ /* 0x000fe400000006ff */
[----:B------:R-:W-:-:S03]  /*25f0*/  @P2 SHF.L.U32 R140, R140, 0x10, RZ ;  /* 0x000000108c8c2819 */ /* 0x000fc600000006ff */
[----:B------:R-:W-:-:S04]  /*2600*/  FADD.FTZ R203, R203, R128 ;  /* 0x00000080cbcb7221 */ /* 0x000fc80000010000 */
[----:B------:R-:W-:-:S07]  /*2610*/  @P2 FADD.FTZ R203, R203, R140 ;  /* 0x0000008ccbcb2221 */ /* 0x000fce0000010000 */
.L_x_10472:
[----:B------:R-:W-:-:S04]  /*2620*/  F2FP.BF16.F32.PACK_AB R128, RZ, R203 ;  /* 0x000000cbff80723e */ /* 0x000fc800000010ff */
[----:B--2---:R-:W-:-:S07]  /*2630*/  PRMT R4, R4, 0x5410, R128 ;  /* 0x0000541004047816 */ /* 0x004fce0000000080 */
.L_x_10473:
        /* <DEDUP_REMOVED lines=8> */
.L_x_10475:
[----:B-----5:R-:W-:-:S05]  /*26c0*/  SHF.L.U32 R128, R9, 0x10, RZ ;  /* 0x0000001009807819 */ /* 0x020fca00000006ff */
[----:B------:R-:W-:Y:S01]  /*26d0*/  FADD.FTZ R197, R128, R197 ;  /* 0x000000c580c57221 */ /* 0x000fe20000010000 */
[----:B------:R-:W-:Y:S06]  /*26e0*/  BRA `(.L_x_10476) ;  /* 0x0000000000107947 */ /* 0x000fec0003800000 */
.L_x_10474:
[----:B-----5:R-:W-:Y:S02]  /*26f0*/  SHF.L.U32 R128, R13, 0x10, RZ ;  /* 0x000000100d807819 */ /* 0x020fe400000006ff */
[----:B------:R-:W-:-:S03]  /*2700*/  @P2 SHF.L.U32 R140, R9, 0x10, RZ ;  /* 0x00000010098c2819 */ /* 0x000fc600000006ff */
[----:B------:R-:W-:-:S04]  /*2710*/  FADD.FTZ R197, R128, R197 ;  /* 0x000000c580c57221 */ /* 0x000fc80000010000 */
[----:B------:R-:W-:-:S07]  /*2720*/  @P2 FADD.FTZ R197, R140, R197 ;  /* 0x000000c58cc52221 */ /* 0x000fce0000010000 */
.L_x_10476:
[----:B------:R-:W-:-:S04]  /*2730*/  F2FP.BF16.F32.PACK_AB R128, RZ, R197 ;  /* 0x000000c5ff80723e */ /* 0x000fc800000010ff */
[----:B--2---:R-:W-:-:S07]  /*2740*/  PRMT R5, R128, 0x7610, R5 ;  /* 0x0000761080057816 */ /* 0x004fce0000000005 */
.L_x_10477:
[----:B------:R-:W-:Y:S01]  /*2750*/  SHF.L.U32 R199, R129, 0x10, RZ ;  /* 0x0000001081c77819 */ /* 0x000fe200000006ff */
[----:B------:R-:W-:Y:S06]  /*2760*/  @P3 BRA `(.L_x_10478) ;  /* 0x0000000000243947 */ /* 0x000fec0003800000 */
[----:B------:R-:W-:-:S04]  /*2770*/  ISETP.NE.U32.AND P4, PT, RZ, UR14, PT ;  /* 0x0000000eff007c0c */ /* 0x000fc8000bf85070 */
[----:B------:R-:W-:-:S13]  /*2780*/  ISETP.NE.AND.EX P4, PT, RZ, UR15, PT, P4 ;  /* 0x0000000fff007c0c */ /* 0x000fda000bf85340 */
[----:B------:R-:W-:Y:S05]  /*2790*/  @P4 BRA `(.L_x_10479) ;  /* 0x0000000000084947 */ /* 0x000fea0003800000 */
[----:B------:R-:W-:Y:S05]  /*27a0*/  @P0 BRA `(.L_x_10480) ;  /* 0x00000000002c0947 */ /* 0x000fea0003800000 */
[----:B------:R-:W-:Y:S05]  /*27b0*/  BRA `(.L_x_10481) ;  /* 0x0000000000307947 */ /* 0x000fea0003800000 */
.L_x_10479:
[----:B-----5:R-:W-:-:S04]  /*27c0*/  PRMT R128, R9, 0x7632, R128 ;  /* 0x0000763209807816 */ /* 0x020fc80000000080 */
[----:B------:R-:W-:-:S05]  /*27d0*/  SHF.L.U32 R128, R128, 0x10, RZ ;  /* 0x0000001080807819 */ /* 0x000fca00000006ff */
[----:B------:R-:W-:Y:S01]  /*27e0*/  FADD.FTZ R199, R199, R128 ;  /* 0x00000080c7c77221 */ /* 0x000fe20000010000 */
[----:B------:R-:W-:Y:S06]  /*27f0*/  BRA `(.L_x_10480) ;  /* 0x0000000000187947 */ /* 0x000fec0003800000 */
.L_x_10478:
[----:B-----5:R-:W-:Y:S02]  /*2800*/  PRMT R128, R13, 0x7632, R128 ;  /* 0x000076320d807816 */ /* 0x020fe40000000080 */
[----:B------:R-:W-:Y:S02]  /*2810*/  @P2 PRMT R129, R9, 0x7632, R129 ;  /* 0x0000763209812816 */ /* 0x000fe40000000081 */
[----:B------:R-:W-:Y:S02]  /*2820*/  SHF.L.U32 R128, R128, 0x10, RZ ;  /* 0x0000001080807819 */ /* 0x000fe400000006ff */
[----:B------:R-:W-:-:S03]  /*2830*/  @P2 SHF.L.U32 R140, R129, 0x10, RZ ;  /* 0x00000010818c2819 */ /* 0x000fc600000006ff */
[----:B------:R-:W-:-:S04]  /*2840*/  FADD.FTZ R199, R199, R128 ;  /* 0x00000080c7c77221 */ /* 0x000fc80000010000 */
[----:B------:R-:W-:-:S07]  /*2850*/  @P2 FADD.FTZ R199, R199, R140 ;  /* 0x0000008cc7c72221 */ /* 0x000fce0000010000 */
.L_x_10480:
[----:B------:R-:W-:-:S04]  /*2860*/  F2FP.BF16.F32.PACK_AB R128, RZ, R199 ;  /* 0x000000c7ff80723e */ /* 0x000fc800000010ff */
[----:B--2---:R-:W-:-:S07]  /*2870*/  PRMT R5, R5, 0x5410, R128 ;  /* 0x0000541005057816 */ /* 0x004fce0000000080 */
.L_x_10481:
        /* <DEDUP_REMOVED lines=8> */
.L_x_10483:
[----:B-----5:R-:W-:-:S05]  /*2900*/  SHF.L.U32 R128, R10, 0x10, RZ ;  /* 0x000000100a807819 */ /* 0x020fca00000006ff */
[----:B------:R-:W-:Y:S01]  /*2910*/  FADD.FTZ R193, R128, R193 ;  /* 0x000000c180c17221 */ /* 0x000fe20000010000 */
[----:B------:R-:W-:Y:S06]  /*2920*/  BRA `(.L_x_10484) ;  /* 0x0000000000107947 */ /* 0x000fec0003800000 */
.L_x_10482:
[----:B-----5:R-:W-:Y:S02]  /*2930*/  SHF.L.U32 R128, R14, 0x10, RZ ;  /* 0x000000100e807819 */ /* 0x020fe400000006ff */
[----:B------:R-:W-:-:S03]  /*2940*/  @P2 SHF.L.U32 R140, R10, 0x10, RZ ;  /* 0x000000100a8c2819 */ /* 0x000fc600000006ff */
[----:B------:R-:W-:-:S04]  /*2950*/  FADD.FTZ R193, R128, R193 ;  /* 0x000000c180c17221 */ /* 0x000fc80000010000 */
[----:B------:R-:W-:-:S07]  /*2960*/  @P2 FADD.FTZ R193, R140, R193 ;  /* 0x000000c18cc12221 */ /* 0x000fce0000010000 */
.L_x_10484:
[----:B------:R-:W-:-:S04]  /*2970*/  F2FP.BF16.F32.PACK_AB R128, RZ, R193 ;  /* 0x000000c1ff80723e */ /* 0x000fc800000010ff */
[----:B------:R-:W-:-:S07]  /*2980*/  PRMT R6, R128, 0x7610, R6 ;  /* 0x0000761080067816 */ /* 0x000fce0000000006 */
.L_x_10485:
[----:B------:R-:W-:Y:S01]  /*2990*/  SHF.L.U32 R195, R130, 0x10, RZ ;  /* 0x0000001082c37819 */ /* 0x000fe200000006ff */
[----:B------:R-:W-:Y:S06]  /*29a0*/  @P3 BRA `(.L_x_10486) ;  /* 0x0000000000243947 */ /* 0x000fec0003800000 */
[----:B------:R-:W-:-:S04]  /*29b0*/  ISETP.NE.U32.AND P4, PT, RZ, UR14, PT ;  /* 0x0000000eff007c0c */ /* 0x000fc8000bf85070 */
[----:B------:R-:W-:-:S13]  /*29c0*/  ISETP.NE.AND.EX P4, PT, RZ, UR15, PT, P4 ;  /* 0x0000000fff007c0c */ /* 0x000fda000bf85340 */
[----:B------:R-:W-:Y:S05]  /*29d0*/  @P4 BRA `(.L_x_10487) ;  /* 0x0000000000084947 */ /* 0x000fea0003800000 */
[----:B------:R-:W-:Y:S05]  /*29e0*/  @P0 BRA `(.L_x_10488) ;  /* 0x00000000002c0947 */ /* 0x000fea0003800000 */
[----:B------:R-:W-:Y:S05]  /*29f0*/  BRA `(.L_x_10489) ;  /* 0x0000000000307947 */ /* 0x000fea0003800000 */
.L_x_10487:
[----:B-----5:R-:W-:-:S04]  /*2a00*/  PRMT R128, R10, 0x7632, R128 ;  /* 0x000076320a807816 */ /* 0x020fc80000000080 */
[----:B------:R-:W-:-:S05]  /*2a10*/  SHF.L.U32 R128, R128, 0x10, RZ ;  /* 0x0000001080807819 */ /* 0x000fca00000006ff */
[----:B------:R-:W-:Y:S01]  /*2a20*/  FADD.FTZ R195, R195, R128 ;  /* 0x00000080c3c37221 */ /* 0x000fe20000010000 */
[----:B------:R-:W-:Y:S06]  /*2a30*/  BRA `(.L_x_10488) ;  /* 0x0000000000187947 */ /* 0x000fec0003800000 */
.L_x_10486:
[----:B-----5:R-:W-:Y:S02]  /*2a40*/  PRMT R128, R14, 0x7632, R128 ;  /* 0x000076320e807816 */ /* 0x020fe40000000080 */
[----:B------:R-:W-:Y:S02]  /*2a50*/  @P2 PRMT R129, R10, 0x7632, R129 ;  /* 0x000076320a812816 */ /* 0x000fe40000000081 */
[----:B------:R-:W-:-:S03]  /*2a60*/  SHF.L.U32 R128, R128, 0x10, RZ ;  /* 0x0000001080807819 */ /* 0x000fc600000006ff */
[----:B------:R-:W-:Y:S02]  /*2a70*/  @P2 IMAD.U32 R130, R129, 0x10000, RZ ;  /* 0x0001000081822824 */ /* 0x000fe400078e00ff */
[----:B------:R-:W-:-:S04]  /*2a80*/  FADD.FTZ R195, R195, R128 ;  /* 0x00000080c3c37221 */ /* 0x000fc80000010000 */
[----:B------:R-:W-:-:S07]  /*2a90*/  @P2 FADD.FTZ R195, R195, R130 ;  /* 0x00000082c3c32221 */ /* 0x000fce0000010000 */
.L_x_10488:
[----:B------:R-:W-:-:S04]  /*2aa0*/  F2FP.BF16.F32.PACK_AB R128, RZ, R195 ;  /* 0x000000c3ff80723e */ /* 0x000fc800000010ff */
[----:B------:R-:W-:-:S07]  /*2ab0*/  PRMT R6, R6, 0x5410, R128 ;  /* 0x0000541006067816 */ /* 0x000fce0000000080 */
.L_x_10489:
        /* <DEDUP_REMOVED lines=8> */
.L_x_10491:
[----:B-----5:R-:W-:-:S05]  /*2b40*/  SHF.L.U32 R128, R11, 0x10, RZ ;  /* 0x000000100b807819 */ /* 0x020fca00000006ff */
[----:B------:R-:W-:Y:S01]  /*2b50*/  FADD.FTZ R189, R128, R189 ;  /* 0x000000bd80bd7221 */ /* 0x000fe20000010000 */
[----:B------:R-:W-:Y:S06]  /*2b60*/  BRA `(.L_x_10492) ;  /* 0x0000000000107947 */ /* 0x000fec0003800000 */
.L_x_10490:
[----:B-----5:R-:W-:Y:S02]  /*2b70*/  SHF.L.U32 R128, R15, 0x10, RZ ;  /* 0x000000100f807819 */ /* 0x020fe400000006ff */
[----:B------:R-:W-:-:S03]  /*2b80*/  @P2 SHF.L.U32 R130, R11, 0x10, RZ ;  /* 0x000000100b822819 */ /* 0x000fc600000006ff */
[----:B------:R-:W-:-:S04]  /*2b90*/  FADD.FTZ R189, R128, R189 ;  /* 0x000000bd80bd7221 */ /* 0x000fc80000010000 */
[----:B------:R-:W-:-:S07]  /*2ba0*/  @P2 FADD.FTZ R189, R130, R189 ;  /* 0x000000bd82bd2221 */ /* 0x000fce0000010000 */
.L_x_10492:
[----:B------:R-:W-:-:S04]  /*2bb0*/  F2FP.BF16.F32.PACK_AB R128, RZ, R189 ;  /* 0x000000bdff80723e */ /* 0x000fc800000010ff */
[----:B------:R-:W-:-:S07]  /*2bc0*/  PRMT R7, R128, 0x7610, R7 ;  /* 0x0000761080077816 */ /* 0x000fce0000000007 */
.L_x_10493:
[----:B------:R-:W-:Y:S01]  /*2bd0*/  SHF.L.U32 R191, R131, 0x10, RZ ;  /* 0x0000001083bf7819 */ /* 0x000fe200000006ff */
[----:B------:R-:W-:Y:S06]  /*2be0*/  @P3 BRA `(.L_x_10494) ;  /* 0x0000000000243947 */ /* 0x000fec0003800000 */
[----:B------:R-:W-:-:S04]  /*2bf0*/  ISETP.NE.U32.AND P4, PT, RZ, UR14, PT ;  /* 0x0000000eff007c0c */ /* 0x000fc8000bf85070 */
[----:B------:R-:W-:-:S13]  /*2c00*/  ISETP.NE.AND.EX P4, PT, RZ, UR15, PT, P4 ;  /* 0x0000000fff007c0c */ /* 0x000fda000bf85340 */
[----:B------:R-:W-:Y:S05]  /*2c10*/  @P4 BRA `(.L_x_10495) ;  /* 0x0000000000084947 */ /* 0x000fea0003800000 */
[----:B------:R-:W-:Y:S05]  /*2c20*/  @P0 BRA `(.L_x_10496) ;  /* 0x00000000002c0947 */ /* 0x000fea0003800000 */
[----:B------:R-:W-:Y:S05]  /*2c30*/  BRA `(.L_x_10497) ;  /* 0x0000000000307947 */ /* 0x000fea0003800000 */
.L_x_10495:
[----:B-----5:R-:W-:-:S04]  /*2c40*/  PRMT R128, R11, 0x7632, R128 ;  /* 0x000076320b807816 */ /* 0x020fc80000000080 */
[----:B------:R-:W-:-:S05]  /*2c50*/  SHF.L.U32 R128, R128, 0x10, RZ ;  /* 0x0000001080807819 */ /* 0x000fca00000006ff */
[----:B------:R-:W-:Y:S01]  /*2c60*/  FADD.FTZ R191, R191, R128 ;  /* 0x00000080bfbf7221 */ /* 0x000fe20000010000 */
[----:B------:R-:W-:Y:S06]  /*2c70*/  BRA `(.L_x_10496) ;  /* 0x0000000000187947 */ /* 0x000fec0003800000 */
.L_x_10494:
[----:B-----5:R-:W-:Y:S02]  /*2c80*/  PRMT R128, R15, 0x7632, R128 ;  /* 0x000076320f807816 */ /* 0x020fe40000000080 */
[----:B------:R-:W-:Y:S02]  /*2c90*/  @P2 PRMT R129, R11, 0x7632, R129 ;  /* 0x000076320b812816 */ /* 0x000fe40000000081 */
[----:B------:R-:W-:Y:S02]  /*2ca0*/  SHF.L.U32 R128, R128, 0x10, RZ ;  /* 0x0000001080807819 */ /* 0x000fe400000006ff */
[----:B------:R-:W-:-:S03]  /*2cb0*/  @P2 SHF.L.U32 R130, R129, 0x10, RZ ;  /* 0x0000001081822819 */ /* 0x000fc600000006ff */
[----:B------:R-:W-:-:S04]  /*2cc0*/  FADD.FTZ R191, R191, R128 ;  /* 0x00000080bfbf7221 */ /* 0x000fc80000010000 */
[----:B------:R-:W-:-:S07]  /*2cd0*/  @P2 FADD.FTZ R191, R191, R130 ;  /* 0x00000082bfbf2221 */ /* 0x000fce0000010000 */
.L_x_10496:
[----:B------:R-:W-:-:S04]  /*2ce0*/  F2FP.BF16.F32.PACK_AB R128, RZ, R191 ;  /* 0x000000bfff80723e */ /* 0x000fc800000010ff */
[----:B------:R-:W-:-:S07]  /*2cf0*/  PRMT R7, R7, 0x5410, R128 ;  /* 0x0000541007077816 */ /* 0x000fce0000000080 */
.L_x_10497:
        /* <DEDUP_REMOVED lines=20> */
.L_x_10499:
[----:B-----5:R-:W-:-:S05]  /*2e40*/  SHF.L.U32 R128, R8, 0x10, RZ ;  /* 0x0000001008807819 */ /* 0x020fca00000006ff */
[----:B------:R-:W-:Y:S01]  /*2e50*/  FADD.FTZ R185, R128, R185 ;  /* 0x000000b980b97221 */ /* 0x000fe20000010000 */
[----:B------:R-:W-:Y:S06]  /*2e60*/  BRA `(.L_x_10500) ;  /* 0x0000000000107947 */ /* 0x000fec0003800000 */
.L_x_10498:
[----:B-----5:R-:W-:Y:S02]  /*2e70*/  SHF.L.U32 R128, R12, 0x10, RZ ;  /* 0x000000100c807819 */ /* 0x020fe400000006ff */
[----:B------:R-:W-:-:S03]  /*2e80*/  @P2 SHF.L.U32 R140, R8, 0x10, RZ ;  /* 0x00000010088c2819 */ /* 0x000fc600000006ff */
[----:B------:R-:W-:-:S04]  /*2e90*/  FADD.FTZ R185, R128, R185 ;  /* 0x000000b980b97221 */ /* 0x000fc80000010000 */
[----:B------:R-:W-:-:S07]  /*2ea0*/  @P2 FADD.FTZ R185, R140, R185 ;  /* 0x000000b98cb92221 */ /* 0x000fce0000010000 */
.L_x_10500:
[----:B------:R-:W-:-:S04]  /*2eb0*/  F2FP.BF16.F32.PACK_AB R128, RZ, R185 ;  /* 0x000000b9ff80723e */ /* 0x000fc800000010ff */
[----:B--2---:R-:W-:-:S07]  /*2ec0*/  PRMT R4, R128, 0x7610, R4 ;  /* 0x0000761080047816 */ /* 0x004fce0000000004 */
.L_x_10501:
[----:B------:R-:W-:Y:S01]  /*2ed0*/  SHF.L.U32 R187, R187, 0x10, RZ ;  /* 0x00000010bbbb7819 */ /* 0x000fe200000006ff */
[----:B------:R-:W-:Y:S06]  /*2ee0*/  @P3 BRA `(.L_x_10502) ;  /* 0x0000000000243947 */ /* 0x000fec0003800000 */
[----:B------:R-:W-:-:S04]  /*2ef0*/  ISETP.NE.U32.AND P4, PT, RZ, UR14, PT ;  /* 0x0000000eff007c0c */ /* 0x000fc8000bf85070 */
[----:B------:R-:W-:-:S13]  /*2f00*/  ISETP.NE.AND.EX P4, PT, RZ, UR15, PT, P4 ;  /* 0x0000000fff007c0c */ /* 0x000fda000bf85340 */
[----:B------:R-:W-:Y:S05]  /*2f10*/  @P4 BRA `(.L_x_10503) ;  /* 0x0000000000084947 */ /* 0x000fea0003800000 */
[----:B------:R-:W-:Y:S05]  /*2f20*/  @P0 BRA `(.L_x_10504) ;  /* 0x00000000002c0947 */ /* 0x000fea0003800000 */
[----:B------:R-:W-:Y:S05]  /*2f30*/  BRA `(.L_x_10505) ;  /* 0x0000000000307947 */ /* 0x000fea0003800000 */
.L_x_10503:
[----:B-----5:R-:W-:-:S04]  /*2f40*/  PRMT R128, R8, 0x7632, R128 ;  /* 0x0000763208807816 */ /* 0x020fc80000000080 */
[----:B------:R-:W-:-:S05]  /*2f50*/  SHF.L.U32 R128, R128, 0x10, RZ ;  /* 0x0000001080807819 */ /* 0x000fca00000006ff */
[----:B------:R-:W-:Y:S01]  /*2f60*/  FADD.FTZ R187, R187, R128 ;  /* 0x00000080bbbb7221 */ /* 0x000fe20000010000 */
[----:B------:R-:W-:Y:S06]  /*2f70*/  BRA `(.L_x_10504) ;  /* 0x0000000000187947 */ /* 0x000fec0003800000 */
.L_x_10502:
[----:B-----5:R-:W-:Y:S02]  /*2f80*/  PRMT R128, R12, 0x7632, R128 ;  /* 0x000076320c807816 */ /* 0x020fe40000000080 */
[----:B------:R-:W-:Y:S02]  /*2f90*/  @P2 PRMT R140, R8, 0x7632, R140 ;  /* 0x00007632088c2816 */ /* 0x000fe4000000008c */
[----:B------:R-:W-:Y:S02]  /*2fa0*/  SHF.L.U32 R128, R128, 0x10, RZ ;  /* 0x0000001080807819 */ /* 0x000fe400000006ff */
[----:B------:R-:W-:-:S03]  /*2fb0*/  @P2 SHF.L.U32 R140, R140, 0x10, RZ ;  /* 0x000000108c8c2819 */ /* 0x000fc600000006ff */
[----:B------:R-:W-:-:S04]  /*2fc0*/  FADD.FTZ R187, R187, R128 ;  /* 0x00000080bbbb7221 */ /* 0x000fc80000010000 */
[----:B------:R-:W-:-:S07]  /*2fd0*/  @P2 FADD.FTZ R187, R187, R140 ;  /* 0x0000008cbbbb2221 */ /* 0x000fce0000010000 */
.L_x_10504:
[----:B------:R-:W-:-:S04]  /*2fe0*/  F2FP.BF16.F32.PACK_AB R128, RZ, R187 ;  /* 0x000000bbff80723e */ /* 0x000fc800000010ff */
[----:B--2---:R-:W-:-:S07]  /*2ff0*/  PRMT R4, R4, 0x5410, R128 ;  /* 0x0000541004047816 */ /* 0x004fce0000000080 */
.L_x_10505:
        /* <DEDUP_REMOVED lines=8> */
.L_x_10507:
[----:B-----5:R-:W-:-:S05]  /*3080*/  SHF.L.U32 R128, R9, 0x10, RZ ;  /* 0x0000001009807819 */ /* 0x020fca00000006ff */
[----:B------:R-:W-:Y:S01]  /*3090*/  FADD.FTZ R181, R128, R181 ;  /* 0x000000b580b57221 */ /* 0x000fe20000010000 */
[----:B------:R-:W-:Y:S06]  /*30a0*/  BRA `(.L_x_10508) ;  /* 0x0000000000107947 */ /* 0x000fec0003800000 */
.L_x_10506:
[----:B-----5:R-:W-:Y:S01]  /*30b0*/  SHF.L.U32 R128, R13, 0x10, RZ ;  /* 0x000000100d807819 */ /* 0x020fe200000006ff */
[----:B------:R-:W-:-:S04]  /*30c0*/  @P2 IMAD.U32 R140, R9, 0x10000, RZ ;  /* 0x00010000098c2824 */ /* 0x000fc800078e00ff */
[----:B------:R-:W-:-:S04]  /*30d0*/  FADD.FTZ R181, R128, R181 ;  /* 0x000000b580b57221 */ /* 0x000fc80000010000 */
[----:B------:R-:W-:-:S07]  /*30e0*/  @P2 FADD.FTZ R181, R140, R181 ;  /* 0x000000b58cb52221 */ /* 0x000fce0000010000 */
.L_x_10508:
[----:B------:R-:W-:-:S04]  /*30f0*/  F2FP.BF16.F32.PACK_AB R128, RZ, R181 ;  /* 0x000000b5ff80723e */ /* 0x000fc800000010ff */
[----:B--2---:R-:W-:-:S07]  /*3100*/  PRMT R5, R128, 0x7610, R5 ;  /* 0x0000761080057816 */ /* 0x004fce0000000005 */
.L_x_10509:
[----:B------:R-:W-:Y:S01]  /*3110*/  SHF.L.U32 R183, R129, 0x10, RZ ;  /* 0x0000001081b77819 */ /* 0x000fe200000006ff */
[----:B------:R-:W-:Y:S06]  /*3120*/  @P3 BRA `(.L_x_10510) ;  /* 0x0000000000243947 */ /* 0x000fec0003800000 */
[----:B------:R-:W-:-:S04]  /*3130*/  ISETP.NE.U32.AND P4, PT, RZ, UR14, PT ;  /* 0x0000000eff007c0c */ /* 0x000fc8000bf85070 */
[----:B------:R-:W-:-:S13]  /*3140*/  ISETP.NE.AND.EX P4, PT, RZ, UR15, PT, P4 ;  /* 0x0000000fff007c0c */ /* 0x000fda000bf85340 */
[----:B------:R-:W-:Y:S05]  /*3150*/  @P4 BRA `(.L_x_10511) ;  /* 0x0000000000084947 */ /* 0x000fea0003800000 */
[----:B------:R-:W-:Y:S05]  /*3160*/  @P0 BRA `(.L_x_10512) ;  /* 0x00000000002c0947 */ /* 0x000fea0003800000 */
[----:B------:R-:W-:Y:S05]  /*3170*/  BRA `(.L_x_10513) ;  /* 0x0000000000307947 */ /* 0x000fea0003800000 */
.L_x_10511:
[----:B-----5:R-:W-:-:S04]  /*3180*/  PRMT R128, R9, 0x7632, R128 ;  /* 0x0000763209807816 */ /* 0x020fc80000000080 */
[----:B------:R-:W-:-:S05]  /*3190*/  SHF.L.U32 R128, R128, 0x10, RZ ;  /* 0x0000001080807819 */ /* 0x000fca00000006ff */
[----:B------:R-:W-:Y:S01]  /*31a0*/  FADD.FTZ R183, R183, R128 ;  /* 0x00000080b7b77221 */ /* 0x000fe20000010000 */
[----:B------:R-:W-:Y:S06]  /*31b0*/  BRA `(.L_x_10512) ;  /* 0x0000000000187947 */ /* 0x000fec0003800000 */
.L_x_10510:
[----:B-----5:R-:W-:Y:S02]  /*31c0*/  PRMT R128, R13, 0x7632, R128 ;  /* 0x000076320d807816 */ /* 0x020fe40000000080 */
[----:B------:R-:W-:Y:S02]  /*31d0*/  @P2 PRMT R129, R9, 0x7632, R129 ;  /* 0x0000763209812816 */ /* 0x000fe40000000081 */
[----:B------:R-:W-:Y:S02]  /*31e0*/  SHF.L.U32 R128, R128, 0x10, RZ ;  /* 0x0000001080807819 */ /* 0x000fe400000006ff */
[----:B------:R-:W-:-:S03]  /*31f0*/  @P2 SHF.L.U32 R140, R129, 0x10, RZ ;  /* 0x00000010818c2819 */ /* 0x000fc600000006ff */
[----:B------:R-:W-:-:S04]  /*3200*/  FADD.FTZ R183, R183, R128 ;  /* 0x00000080b7b77221 */ /* 0x000fc80000010000 */
[----:B------:R-:W-:-:S07]  /*3210*/  @P2 FADD.FTZ R183, R183, R140 ;  /* 0x0000008cb7b72221 */ /* 0x000fce0000010000 */
.L_x_10512:
[----:B------:R-:W-:-:S04]  /*3220*/  F2FP.BF16.F32.PACK_AB R128, RZ, R183 ;  /* 0x000000b7ff80723e */ /* 0x000fc800000010ff */
[----:B--2---:R-:W-:-:S07]  /*3230*/  PRMT R5, R5, 0x5410, R128 ;  /* 0x0000541005057816 */ /* 0x004fce0000000080 */
.L_x_10513:
        /* <DEDUP_REMOVED lines=8> */
.L_x_10515:
[----:B-----5:R-:W-:-:S05]  /*32c0*/  SHF.L.U32 R128, R10, 0x10, RZ ;  /* 0x000000100a807819 */ /* 0x020fca00000006ff */
[----:B------:R-:W-:Y:S01]  /*32d0*/  FADD.FTZ R177, R128, R177 ;  /* 0x000000b180b17221 */ /* 0x000fe20000010000 */
[----:B------:R-:W-:Y:S06]  /*32e0*/  BRA `(.L_x_10516) ;  /* 0x0000000000107947 */ /* 0x000fec0003800000 */
.L_x_10514:
[----:B-----5:R-:W-:Y:S02]  /*32f0*/  SHF.L.U32 R128, R14, 0x10, RZ ;  /* 0x000000100e807819 */ /* 0x020fe400000006ff */
[----:B------:R-:W-:-:S03]  /*3300*/  @P2 SHF.L.U32 R140, R10, 0x10, RZ ;  /* 0x000000100a8c2819 */ /* 0x000fc600000006ff */
[----:B------:R-:W-:-:S04]  /*3310*/  FADD.FTZ R177, R128, R177 ;  /* 0x000000b180b17221 */ /* 0x000fc80000010000 */
[----:B------:R-:W-:-:S07]  /*3320*/  @P2 FADD.FTZ R177, R140, R177 ;  /* 0x000000b18cb12221 */ /* 0x000fce0000010000 */
.L_x_10516:
[----:B------:R-:W-:-:S04]  /*3330*/  F2FP.BF16.F32.PACK_AB R128, RZ, R177 ;  /* 0x000000b1ff80723e */ /* 0x000fc800000010ff */
[----:B------:R-:W-:-:S07]  /*3340*/  PRMT R6, R128, 0x7610, R6 ;  /* 0x0000761080067816 */ /* 0x000fce0000000006 */
.L_x_10517:
[----:B------:R-:W-:Y:S01]  /*3350*/  SHF.L.U32 R179, R130, 0x10, RZ ;  /* 0x0000001082b37819 */ /* 0x000fe200000006ff */
[----:B------:R-:W-:Y:S06]  /*3360*/  @P3 BRA `(.L_x_10518) ;  /* 0x0000000000243947 */ /* 0x000fec0003800000 */
[----:B------:R-:W-:-:S04]  /*3370*/  ISETP.NE.U32.AND P4, PT, RZ, UR14, PT ;  /* 0x0000000eff007c0c */ /* 0x000fc8000bf85070 */
[----:B------:R-:W-:-:S13]  /*3380*/  ISETP.NE.AND.EX P4, PT, RZ, UR15, PT, P4 ;  /* 0x0000000fff007c0c */ /* 0x000fda000bf85340 */
[----:B------:R-:W-:Y:S05]  /*3390*/  @P4 BRA `(.L_x_10519) ;  /* 0x0000000000084947 */ /* 0x000fea0003800000 */
[----:B------:R-:W-:Y:S05]  /*33a0*/  @P0 BRA `(.L_x_10520) ;  /* 0x00000000002c0947 */ /* 0x000fea0003800000 */
[----:B------:R-:W-:Y:S05]  /*33b0*/  BRA `(.L_x_10521) ;  /* 0x0000000000307947 */ /* 0x000fea0003800000 */
.L_x_10519:
[----:B-----5:R-:W-:-:S04]  /*33c0*/  PRMT R128, R10, 0x7632, R128 ;  /* 0x000076320a807816 */ /* 0x020fc80000000080 */
[----:B------:R-:W-:-:S05]  /*33d0*/  SHF.L.U32 R128, R128, 0x10, RZ ;  /* 0x0000001080807819 */ /* 0x000fca00000006ff */
[----:B------:R-:W-:Y:S01]  /*33e0*/  FADD.FTZ R179, R179, R128 ;  /* 0x00000080b3b37221 */ /* 0x000fe20000010000 */
[----:B------:R-:W-:Y:S06]  /*33f0*/  BRA `(.L_x_10520) ;  /* 0x0000000000187947 */ /* 0x000fec0003800000 */
.L_x_10518:
[----:B-----5:R-:W-:Y:S02]  /*3400*/  PRMT R128, R14, 0x7632, R128 ;  /* 0x000076320e807816 */ /* 0x020fe40000000080 */
[----:B------:R-:W-:Y:S02]  /*3410*/  @P2 PRMT R129, R10, 0x7632, R129 ;  /* 0x000076320a812816 */ /* 0x000fe40000000081 */
[----:B------:R-:W-:Y:S02]  /*3420*/  SHF.L.U32 R128, R128, 0x10, RZ ;  /* 0x0000001080807819 */ /* 0x000fe400000006ff */
[----:B------:R-:W-:-:S03]  /*3430*/  @P2 SHF.L.U32 R130, R129, 0x10, RZ ;  /* 0x0000001081822819 */ /* 0x000fc600000006ff */
[----:B------:R-:W-:-:S04]  /*3440*/  FADD.FTZ R179, R179, R128 ;  /* 0x00000080b3b37221 */ /* 0x000fc80000010000 */
[----:B------:R-:W-:-:S07]  /*3450*/  @P2 FADD.FTZ R179, R179, R130 ;  /* 0x00000082b3b32221 */ /* 0x000fce0000010000 */
.L_x_10520:
[----:B------:R-:W-:-:S04]  /*3460*/  F2FP.BF16.F32.PACK_AB R128, RZ, R179 ;  /* 0x000000b3ff80723e */ /* 0x000fc800000010ff */
[----:B------:R-:W-:-:S07]  /*3470*/  PRMT R6, R6, 0x5410, R128 ;  /* 0x0000541006067816 */ /* 0x000fce0000000080 */
.L_x_10521:
        /* <DEDUP_REMOVED lines=8> */
.L_x_10523:
[----:B-----5:R-:W-:-:S05]  /*3500*/  SHF.L.U32 R128, R11, 0x10, RZ ;  /* 0x000000100b807819 */ /* 0x020fca00000006ff */
[----:B------:R-:W-:Y:S01]  /*3510*/  FADD.FTZ R173, R128, R173 ;  /* 0x000000ad80ad7221 */ /* 0x000fe20000010000 */
[----:B------:R-:W-:Y:S06]  /*3520*/  BRA `(.L_x_10524) ;  /* 0x0000000000107947 */ /* 0x000fec0003800000 */
.L_x_10522:
[----:B-----5:R-:W-:Y:S02]  /*3530*/  SHF.L.U32 R128, R15, 0x10, RZ ;  /* 0x000000100f807819 */ /* 0x020fe400000006ff */
[----:B------:R-:W-:-:S03]  /*3540*/  @P2 SHF.L.U32 R130, R11, 0x10, RZ ;  /* 0x000000100b822819 */ /* 0x000fc600000006ff */
[----:B------:R-:W-:-:S04]  /*3550*/  FADD.FTZ R173, R128, R173 ;  /* 0x000000ad80ad7221 */ /* 0x000fc80000010000 */
[----:B------:R-:W-:-:S07]  /*3560*/  @P2 FADD.FTZ R173, R130, R173 ;  /* 0x000000ad82ad2221 */ /* 0x000fce0000010000 */
.L_x_10524:
[----:B------:R-:W-:-:S04]  /*3570*/  F2FP.BF16.F32.PACK_AB R128, RZ, R173 ;  /* 0x000000adff80723e */ /* 0x000fc800000010ff */
[----:B------:R-:W-:-:S07]  /*3580*/  PRMT R7, R128, 0x7610, R7 ;  /* 0x0000761080077816 */ /* 0x000fce0000000007 */
.L_x_10525:
[----:B------:R-:W-:Y:S01]  /*3590*/  SHF.L.U32 R175, R131, 0x10, RZ ;  /* 0x0000001083af7819 */ /* 0x000fe200000006ff */
[----:B------:R-:W-:Y:S06]  /*35a0*/  @P3 BRA `(.L_x_10526) ;  /* 0x0000000000243947 */ /* 0x000fec0003800000 */
[----:B------:R-:W-:-:S04]  /*35b0*/  ISETP.NE.U32.AND P4, PT, RZ, UR14, PT ;  /* 0x0000000eff007c0c */ /* 0x000fc8000bf85070 */
[----:B------:R-:W-:-:S13]  /*35c0*/  ISETP.NE.AND.EX P4, PT, RZ, UR15, PT, P4 ;  /* 0x0000000fff007c0c */ /* 0x000fda000bf85340 */
[----:B------:R-:W-:Y:S05]  /*35d0*/  @P4 BRA `(.L_x_10527) ;  /* 0x0000000000084947 */ /* 0x000fea0003800000 */
[----:B------:R-:W-:Y:S05]  /*35e0*/  @P0 BRA `(.L_x_10528) ;  /* 0x00000000002c0947 */ /* 0x000fea0003800000 */
[----:B------:R-:W-:Y:S05]  /*35f0*/  BRA `(.L_x_10529) ;  /* 0x0000000000307947 */ /* 0x000fea0003800000 */
.L_x_10527:
[----:B-----5:R-:W-:-:S04]  /*3600*/  PRMT R128, R11, 0x7632, R128 ;  /* 0x000076320b807816 */ /* 0x020fc80000000080 */
[----:B------:R-:W-:-:S05]  /*3610*/  SHF.L.U32 R128, R128, 0x10, RZ ;  /* 0x0000001080807819 */ /* 0x000fca00000006ff */
[----:B------:R-:W-:Y:S01]  /*3620*/  FADD.FTZ R175, R175, R128 ;  /* 0x00000080afaf7221 */ /* 0x000fe20000010000 */
[----:B------:R-:W-:Y:S06]  /*3630*/  BRA `(.L_x_10528) ;  /* 0x0000000000187947 */ /* 0x000fec0003800000 */
.L_x_10526:
[----:B-----5:R-:W-:Y:S02]  /*3640*/  PRMT R128, R15, 0x7632, R128 ;  /* 0x000076320f807816 */ /* 0x020fe40000000080 */
[----:B------:R-:W-:Y:S02]  /*3650*/  @P2 PRMT R129, R11, 0x7632, R129 ;  /* 0x000076320b812816 */ /* 0x000fe40000000081 */
[----:B------:R-:W-:Y:S02]  /*3660*/  SHF.L.U32 R128, R128, 0x10, RZ ;  /* 0x0000001080807819 */ /* 0x000fe400000006ff */
[----:B------:R-:W-:-:S03]  /*3670*/  @P2 SHF.L.U32 R130, R129, 0x10, RZ ;  /* 0x0000001081822819 */ /* 0x000fc600000006ff */
[----:B------:R-:W-:-:S04]  /*3680*/  FADD.FTZ R175, R175, R128 ;  /* 0x00000080afaf7221 */ /* 0x000fc80000010000 */
[----:B------:R-:W-:-:S07]  /*3690*/  @P2 FADD.FTZ R175, R175, R130 ;  /* 0x00000082afaf2221 */ /* 0x000fce0000010000 */
.L_x_10528:
[----:B------:R-:W-:-:S04]  /*36a0*/  F2FP.BF16.F32.PACK_AB R128, RZ, R175 ;  /* 0x000000afff80723e */ /* 0x000fc800000010ff */
[----:B------:R-:W-:-:S07]  /*36b0*/  PRMT R7, R7, 0x5410, R128 ;  /* 0x0000541007077816 */ /* 0x000fce0000000080 */
.L_x_10529:
[----:B------:R-:W0:Y:S01]  /*36c0*/  @P0 LDC.64 R140, c[0x0][0x238] ;  /* 0x00008e00ff8c0b82 */ /* 0x000e220000000a00 */
[----:B------:R-:W-:-:S04]  /*36d0*/  VIADD R151, R147, 0x280 ;  /* 0x0000028093977836 */ /* 0x000fc80000000000 */
[----:B------:R-:W-:-:S03]  /*36e0*/  IMAD.WIDE.U32 R128, R151, 0x10, R2 ;  /* 0x0000001097807825 */ /* 0x000fc600078e0002 */
        /* <DEDUP_REMOVED lines=17> */
.L_x_10531:
[----:B-----5:R-:W-:-:S05]  /*3800*/  SHF.L.U32 R128, R8, 0x10, RZ ;  /* 0x0000001008807819 */ /* 0x020fca00000006ff */
[----:B------:R-:W-:Y:S01]  /*3810*/  FADD.FTZ R167, R128, R167 ;  /* 0x000000a780a77221 */ /* 0x000fe20000010000 */
[----:B------:R-:W-:Y:S06]  /*3820*/  BRA `(.L_x_10532) ;  /* 0x0000000000107947 */ /* 0x000fec0003800000 */
.L_x_10530:
[----:B-----5:R-:W-:Y:S02]  /*3830*/  SHF.L.U32 R128, R12, 0x10, RZ ;  /* 0x000000100c807819 */ /* 0x020fe400000006ff */
[----:B------:R-:W-:-:S03]  /*3840*/  @P2 SHF.L.U32 R140, R8, 0x10, RZ ;  /* 0x00000010088c2819 */ /* 0x000fc600000006ff */
[----:B------:R-:W-:-:S04]  /*3850*/  FADD.FTZ R167, R128, R167 ;  /* 0x000000a780a77221 */ /* 0x000fc80000010000 */
[----:B------:R-:W-:-:S07]  /*3860*/  @P2 FADD.FTZ R167, R140, R167 ;  /* 0x000000a78ca72221 */ /* 0x000fce0000010000 */
.L_x_10532:
[----:B------:R-:W-:-:S04]  /*3870*/  F2FP.BF16.F32.PACK_AB R128, RZ, R167 ;  /* 0x000000a7ff80723e */ /* 0x000fc800000010ff */
[----:B--2---:R-:W-:-:S07]  /*3880*/  PRMT R4, R128, 0x7610, R4 ;  /* 0x0000761080047816 */ /* 0x004fce0000000004 */
.L_x_10533:
[----:B------:R-:W-:Y:S01]  /*3890*/  SHF.L.U32 R169, R169, 0x10, RZ ;  /* 0x00000010a9a97819 */ /* 0x000fe200000006ff */
[----:B------:R-:W-:Y:S06]  /*38a0*/  @P3 BRA `(.L_x_10534) ;  /* 0x0000000000243947 */ /* 0x000fec0003800000 */
[----:B------:R-:W-:-:S04]  /*38b0*/  ISETP.NE.U32.AND P4, PT, RZ, UR14, PT ;  /* 0x0000000eff007c0c */ /* 0x000fc8000bf85070 */
[----:B------:R-:W-:-:S13]  /*38c0*/  ISETP.NE.AND.EX P4, PT, RZ, UR15, PT, P4 ;  /* 0x0000000fff007c0c */ /* 0x000fda000bf85340 */
[----:B------:R-:W-:Y:S05]  /*38d0*/  @P4 BRA `(.L_x_10535) ;  /* 0x0000000000084947 */ /* 0x000fea0003800000 */
[----:B------:R-:W-:Y:S05]  /*38e0*/  @P0 BRA `(.L_x_10536) ;  /* 0x00000000002c0947 */ /* 0x000fea0003800000 */
[----:B------:R-:W-:Y:S05]  /*38f0*/  BRA `(.L_x_10537) ;  /* 0x0000000000307947 */ /* 0x000fea0003800000 */
.L_x_10535:
[----:B-----5:R-:W-:-:S04]  /*3900*/  PRMT R128, R8, 0x7632, R128 ;  /* 0x0000763208807816 */ /* 0x020fc80000000080 */
[----:B------:R-:W-:-:S05]  /*3910*/  SHF.L.U32 R128, R128, 0x10, RZ ;  /* 0x0000001080807819 */ /* 0x000fca00000006ff */
[----:B------:R-:W-:Y:S01]  /*3920*/  FADD.FTZ R169, R169, R128 ;  /* 0x00000080a9a97221 */ /* 0x000fe20000010000 */
[----:B------:R-:W-:Y:S06]  /*3930*/  BRA `(.L_x_10536) ;  /* 0x0000000000187947 */ /* 0x000fec0003800000 */
.L_x_10534:
[----:B-----5:R-:W-:Y:S02]  /*3940*/  PRMT R128, R12, 0x7632, R128 ;  /* 0x000076320c807816 */ /* 0x020fe40000000080 */
[----:B------:R-:W-:Y:S02]  /*3950*/  @P2 PRMT R140, R8, 0x7632, R140 ;  /* 0x00007632088c2816 */ /* 0x000fe4000000008c */
[----:B------:R-:W-:Y:S02]  /*3960*/  SHF.L.U32 R128, R128, 0x10, RZ ;  /* 0x0000001080807819 */ /* 0x000fe400000006ff */
[----:B------:R-:W-:-:S03]  /*3970*/  @P2 SHF.L.U32 R140, R140, 0x10, RZ ;  /* 0x000000108c8c2819 */ /* 0x000fc600000006ff */
[----:B------:R-:W-:-:S04]  /*3980*/  FADD.FTZ R169, R169, R128 ;  /* 0x00000080a9a97221 */ /* 0x000fc80000010000 */
[----:B------:R-:W-:-:S07]  /*3990*/  @P2 FADD.FTZ R169, R169, R140 ;  /* 0x0000008ca9a92221 */ /* 0x000fce0000010000 */
.L_x_10536:
[----:B------:R-:W-:-:S04]  /*39a0*/  F2FP.BF16.F32.PACK_AB R128, RZ, R169 ;  /* 0x000000a9ff80723e */ /* 0x000fc800000010ff */
[----:B--2---:R-:W-:-:S07]  /*39b0*/  PRMT R4, R4, 0x5410, R128 ;  /* 0x0000541004047816 */ /* 0x004fce0000000080 */
.L_x_10537:
        /* <DEDUP_REMOVED lines=8> */
.L_x_10539:
[----:B-----5:R-:W-:-:S05]  /*3a40*/  SHF.L.U32 R128, R9, 0x10, RZ ;  /* 0x0000001009807819 */ /* 0x020fca00000006ff */
[----:B------:R-:W-:Y:S01]  /*3a50*/  FADD.FTZ R157, R128, R157 ;  /* 0x0000009d809d7221 */ /* 0x000fe20000010000 */
[----:B------:R-:W-:Y:S06]  /*3a60*/  BRA `(.L_x_10540) ;  /* 0x0000000000107947 */ /* 0x000fec0003800000 */
.L_x_10538:
[----:B-----5:R-:W-:Y:S02]  /*3a70*/  SHF.L.U32 R128, R13, 0x10, RZ ;  /* 0x000000100d807819 */ /* 0x020fe400000006ff */
[----:B------:R-:W-:-:S03]  /*3a80*/  @P2 SHF.L.U32 R140, R9, 0x10, RZ ;  /* 0x00000010098c2819 */ /* 0x000fc600000006ff */
[----:B------:R-:W-:-:S04]  /*3a90*/  FADD.FTZ R157, R128, R157 ;  /* 0x0000009d809d7221 */ /* 0x000fc80000010000 */
[----:B------:R-:W-:-:S07]  /*3aa0*/  @P2 FADD.FTZ R157, R140, R157 ;  /* 0x0000009d8c9d2221 */ /* 0x000fce0000010000 */
.L_x_10540:
[----:B------:R-:W-:-:S04]  /*3ab0*/  F2FP.BF16.F32.PACK_AB R128, RZ, R157 ;  /* 0x0000009dff80723e */ /* 0x000fc800000010ff */
[----:B--2---:R-:W-:-:S07]  /*3ac0*/  PRMT R5, R128, 0x7610, R5 ;  /* 0x0000761080057816 */ /* 0x004fce0000000005 */
.L_x_10541:
[----:B------:R-:W-:Y:S01]  /*3ad0*/  SHF.L.U32 R161, R129, 0x10, RZ ;  /* 0x0000001081a17819 */ /* 0x000fe200000006ff */
[----:B------:R-:W-:Y:S06]  /*3ae0*/  @P3 BRA `(.L_x_10542) ;  /* 0x0000000000243947 */ /* 0x000fec0003800000 */
[----:B------:R-:W-:-:S04]  /*3af0*/  ISETP.NE.U32.AND P4, PT, RZ, UR14, PT ;  /* 0x0000000eff007c0c */ /* 0x000fc8000bf85070 */
[----:B------:R-:W-:-:S13]  /*3b00*/  ISETP.NE.AND.EX P4, PT, RZ, UR15, PT, P4 ;  /* 0x0000000fff007c0c */ /* 0x000fda000bf85340 */
[----:B------:R-:W-:Y:S05]  /*3b10*/  @P4 BRA `(.L_x_10543) ;  /* 0x0000000000084947 */ /* 0x000fea0003800000 */
[----:B------:R-:W-:Y:S05]  /*3b20*/  @P0 BRA `(.L_x_10544) ;  /* 0x00000000002c0947 */ /* 0x000fea0003800000 */
[----:B------:R-:W-:Y:S05]  /*3b30*/  BRA `(.L_x_10545) ;  /* 0x0000000000307947 */ /* 0x000fea0003800000 */
.L_x_10543:
[----:B-----5:R-:W-:-:S04]  /*3b40*/  PRMT R128, R9, 0x7632, R128 ;  /* 0x0000763209807816 */ /* 0x020fc80000000080 */
[----:B------:R-:W-:-:S05]  /*3b50*/  SHF.L.U32 R128, R128, 0x10, RZ ;  /* 0x0000001080807819 */ /* 0x000fca00000006ff */
[----:B------:R-:W-:Y:S01]  /*3b60*/  FADD.FTZ R161, R161, R128 ;  /* 0x00000080a1a17221 */ /* 0x000fe20000010000 */
[----:B------:R-:W-:Y:S06]  /*3b70*/  BRA `(.L_x_10544) ;  /* 0x0000000000187947 */ /* 0x000fec0003800000 */
.L_x_10542:
[----:B-----5:R-:W-:Y:S02]  /*3b80*/  PRMT R128, R13, 0x7632, R128 ;  /* 0x000076320d807816 */ /* 0x020fe40000000080 */
[----:B------:R-:W-:Y:S02]  /*3b90*/  @P2 PRMT R129, R9, 0x7632, R129 ;  /* 0x0000763209812816 */ /* 0x000fe40000000081 */
[----:B------:R-:W-:Y:S02]  /*3ba0*/  SHF.L.U32 R128, R128, 0x10, RZ ;  /* 0x0000001080807819 */ /* 0x000fe400000006ff */
[----:B------:R-:W-:-:S03]  /*3bb0*/  @P2 SHF.L.U32 R140, R129, 0x10, RZ ;  /* 0x00000010818c2819 */ /* 0x000fc600000006ff */
[----:B------:R-:W-:-:S04]  /*3bc0*/  FADD.FTZ R161, R161, R128 ;  /* 0x00000080a1a17221 */ /* 0x000fc80000010000 */
[----:B------:R-:W-:-:S07]  /*3bd0*/  @P2 FADD.FTZ R161, R161, R140 ;  /* 0x0000008ca1a12221 */ /* 0x000fce0000010000 */
.L_x_10544:
[----:B------:R-:W-:-:S04]  /*3be0*/  F2FP.BF16.F32.PACK_AB R128, RZ, R161 ;  /* 0x000000a1ff80723e */ /* 0x000fc800000010ff */
[----:B--2---:R-:W-:-:S07]  /*3bf0*/  PRMT R5, R5, 0x5410, R128 ;  /* 0x0000541005057816 */ /* 0x004fce0000000080 */
.L_x_10545:
        /* <DEDUP_REMOVED lines=8> */
.L_x_10547:
[----:B-----5:R-:W-:-:S05]  /*3c80*/  SHF.L.U32 R128, R10, 0x10, RZ ;  /* 0x000000100a807819 */ /* 0x020fca00000006ff */
[----:B------:R-:W-:Y:S01]  /*3c90*/  FADD.FTZ R159, R128, R159 ;  /* 0x0000009f809f7221 */ /* 0x000fe20000010000 */
[----:B------:R-:W-:Y:S06]  /*3ca0*/  BRA `(.L_x_10548) ;  /* 0x0000000000107947 */ /* 0x000fec0003800000 */
.L_x_10546:
[----:B-----5:R-:W-:Y:S02]  /*3cb0*/  SHF.L.U32 R128, R14, 0x10, RZ ;  /* 0x000000100e807819 */ /* 0x020fe400000006ff */
[----:B------:R-:W-:-:S03]  /*3cc0*/  @P2 SHF.L.U32 R140, R10, 0x10, RZ ;  /* 0x000000100a8c2819 */ /* 0x000fc600000006ff */
[----:B------:R-:W-:-:S04]  /*3cd0*/  FADD.FTZ R159, R128, R159 ;  /* 0x0000009f809f7221 */ /* 0x000fc80000010000 */
[----:B------:R-:W-:-:S07]  /*3ce0*/  @P2 FADD.FTZ R159, R140, R159 ;  /* 0x0000009f8c9f2221 */ /* 0x000fce0000010000 */
.L_x_10548:
[----:B------:R-:W-:-:S04]  /*3cf0*/  F2FP.BF16.F32.PACK_AB R128, RZ, R159 ;  /* 0x0000009fff80723e */ /* 0x000fc800000010ff */
[----:B------:R-:W-:-:S07]  /*3d00*/  PRMT R6, R128, 0x7610, R6 ;  /* 0x0000761080067816 */ /* 0x000fce0000000006 */
.L_x_10549:
[----:B------:R-:W-:Y:S01]  /*3d10*/  IMAD.U32 R163, R130, 0x10000, RZ ;  /* 0x0001000082a37824 */ /* 0x000fe200078e00ff */
[----:B------:R-:W-:Y:S06]  /*3d20*/  @P3 BRA `(.L_x_10550) ;  /* 0x0000000000243947 */ /* 0x000fec0003800000 */
[----:B------:R-:W-:-:S04]  /*3d30*/  ISETP.NE.U32.AND P4, PT, RZ, UR14, PT ;  /* 0x0000000eff007c0c */ /* 0x000fc8000bf85070 */
[----:B------:R-:W-:-:S13]  /*3d40*/  ISETP.NE.AND.EX P4, PT, RZ, UR15, PT, P4 ;  /* 0x0000000fff007c0c */ /* 0x000fda000bf85340 */
[----:B------:R-:W-:Y:S05]  /*3d50*/  @P4 BRA `(.L_x_10551) ;  /* 0x0000000000084947 */ /* 0x000fea0003800000 */
[----:B------:R-:W-:Y:S05]  /*3d60*/  @P0 BRA `(.L_x_10552) ;  /* 0x00000000002c0947 */ /* 0x000fea0003800000 */
[----:B------:R-:W-:Y:S05]  /*3d70*/  BRA `(.L_x_10553) ;  /* 0x0000000000307947 */ /* 0x000fea0003800000 */
.L_x_10551:
[----:B-----5:R-:W-:-:S04]  /*3d80*/  PRMT R128, R10, 0x7632, R128 ;  /* 0x000076320a807816 */ /* 0x020fc80000000080 */
[----:B------:R-:W-:-:S05]  /*3d90*/  SHF.L.U32 R128, R128, 0x10, RZ ;  /* 0x0000001080807819 */ /* 0x000fca00000006ff */
[----:B------:R-:W-:Y:S01]  /*3da0*/  FADD.FTZ R163, R163, R128 ;  /* 0x00000080a3a37221 */ /* 0x000fe20000010000 */
[----:B------:R-:W-:Y:S06]  /*3db0*/  BRA `(.L_x_10552) ;  /* 0x0000000000187947 */ /* 0x000fec0003800000 */
.L_x_10550:
[----:B-----5:R-:W-:Y:S02]  /*3dc0*/  PRMT R128, R14, 0x7632, R128 ;  /* 0x000076320e807816 */ /* 0x020fe40000000080 */
[----:B------:R-:W-:Y:S02]  /*3dd0*/  @P2 PRMT R129, R10, 0x7632, R129 ;  /* 0x000076320a812816 */ /* 0x000fe40000000081 */
[----:B------:R-:W-:Y:S02]  /*3de0*/  SHF.L.U32 R128, R128, 0x10, RZ ;  /* 0x0000001080807819 */ /* 0x000fe400000006ff */
[----:B------:R-:W-:-:S03]  /*3df0*/  @P2 SHF.L.U32 R130, R129, 0x10, RZ ;  /* 0x0000001081822819 */ /* 0x000fc600000006ff */
[----:B------:R-:W-:-:S04]  /*3e00*/  FADD.FTZ R163, R163, R128 ;  /* 0x00000080a3a37221 */ /* 0x000fc80000010000 */
[----:B------:R-:W-:-:S07]  /*3e10*/  @P2 FADD.FTZ R163, R163, R130 ;  /* 0x00000082a3a32221 */ /* 0x000fce0000010000 */
.L_x_10552:
[----:B------:R-:W-:-:S04]  /*3e20*/  F2FP.BF16.F32.PACK_AB R128, RZ, R163 ;  /* 0x000000a3ff80723e */ /* 0x000fc800000010ff */
[----:B------:R-:W-:-:S07]  /*3e30*/  PRMT R6, R6, 0x5410, R128 ;  /* 0x0000541006067816 */ /* 0x000fce0000000080 */
.L_x_10553:
        /* <DEDUP_REMOVED lines=8> */
.L_x_10555:
[----:B-----5:R-:W-:-:S05]  /*3ec0*/  SHF.L.U32 R128, R11, 0x10, RZ ;  /* 0x000000100b807819 */ /* 0x020fca00000006ff */
[----:B------:R-:W-:Y:S01]  /*3ed0*/  FADD.FTZ R165, R128, R165 ;  /* 0x000000a580a57221 */ /* 0x000fe20000010000 */
[----:B------:R-:W-:Y:S06]  /*3ee0*/  BRA `(.L_x_10556) ;  /* 0x0000000000107947 */ /* 0x000fec0003800000 */
.L_x_10554:
[----:B-----5:R-:W-:Y:S02]  /*3ef0*/  SHF.L.U32 R128, R15, 0x10, RZ ;  /* 0x000000100f807819 */ /* 0x020fe400000006ff */
[----:B------:R-:W-:-:S03]  /*3f00*/  @P2 SHF.L.U32 R130, R11, 0x10, RZ ;  /* 0x000000100b822819 */ /* 0x000fc600000006ff */
[----:B------:R-:W-:-:S04]  /*3f10*/  FADD.FTZ R165, R128, R165 ;  /* 0x000000a580a57221 */ /* 0x000fc80000010000 */
[----:B------:R-:W-:-:S07]  /*3f20*/  @P2 FADD.FTZ R165, R130, R165 ;  /* 0x000000a582a52221 */ /* 0x000fce0000010000 */
.L_x_10556:
[----:B------:R-:W-:-:S04]  /*3f30*/  F2FP.BF16.F32.PACK_AB R128, RZ, R165 ;  /* 0x000000a5ff80723e */ /* 0x000fc800000010ff */
[----:B------:R-:W-:-:S07]  /*3f40*/  PRMT R7, R128, 0x7610, R7 ;  /* 0x0000761080077816 */ /* 0x000fce0000000007 */
.L_x_10557:
[----:B------:R-:W-:Y:S01]  /*3f50*/  SHF.L.U32 R171, R131, 0x10, RZ ;  /* 0x0000001083ab7819 */ /* 0x000fe200000006ff */
[----:B------:R-:W-:Y:S06]  /*3f60*/  @P3 BRA `(.L_x_10558) ;  /* 0x0000000000243947 */ /* 0x000fec0003800000 */
[----:B------:R-:W-:-:S04]  /*3f70*/  ISETP.NE.U32.AND P4, PT, RZ, UR14, PT ;  /* 0x0000000eff007c0c */ /* 0x000fc8000bf85070 */
[----:B------:R-:W-:-:S13]  /*3f80*/  ISETP.NE.AND.EX P4, PT, RZ, UR15, PT, P4 ;  /* 0x0000000fff007c0c */ /* 0x000fda000bf85340 */
[----:B------:R-:W-:Y:S05]  /*3f90*/  @P4 BRA `(.L_x_10559) ;  /* 0x0000000000084947 */ /* 0x000fea0003800000 */
[----:B------:R-:W-:Y:S05]  /*3fa0*/  @P0 BRA `(.L_x_10560) ;  /* 0x00000000002c0947 */ /* 0x000fea0003800000 */
[----:B------:R-:W-:Y:S05]  /*3fb0*/  BRA `(.L_x_10561) ;  /* 0x0000000000307947 */ /* 0x000fea0003800000 */
.L_x_10559:
[----:B-----5:R-:W-:-:S04]  /*3fc0*/  PRMT R128, R11, 0x7632, R128 ;  /* 0x000076320b807816 */ /* 0x020fc80000000080 */
[----:B------:R-:W-:-:S05]  /*3fd0*/  SHF.L.U32 R128, R128, 0x10, RZ ;  /* 0x0000001080807819 */ /* 0x000fca00000006ff */
[----:B------:R-:W-:Y:S01]  /*3fe0*/  FADD.FTZ R171, R171, R128 ;  /* 0x00000080abab7221 */ /* 0x000fe20000010000 */
[----:B------:R-:W-:Y:S06]  /*3ff0*/  BRA `(.L_x_10560) ;  /* 0x0000000000187947 */ /* 0x000fec0003800000 */
.L_x_10558:
[----:B-----5:R-:W-:Y:S02]  /*4000*/  PRMT R128, R15, 0x7632, R128 ;  /* 0x000076320f807816 */ /* 0x020fe40000000080 */
[----:B------:R-:W-:Y:S02]  /*4010*/  @P2 PRMT R129, R11, 0x7632, R129 ;  /* 0x000076320b812816 */ /* 0x000fe40000000081 */
[----:B------:R-:W-:Y:S02]  /*4020*/  SHF.L.U32 R128, R128, 0x10, RZ ;  /* 0x0000001080807819 */ /* 0x000fe400000006ff */
[----:B------:R-:W-:-:S03]  /*4030*/  @P2 SHF.L.U32 R130, R129, 0x10, RZ ;  /* 0x0000001081822819 */ /* 0x000fc600000006ff */
[----:B------:R-:W-:-:S04]  /*4040*/  FADD.FTZ R171, R171, R128 ;  /* 0x00000080abab7221 */ /* 0x000fc80000010000 */
[----:B------:R-:W-:-:S07]  /*4050*/  @P2 FADD.FTZ R171, R171, R130 ;  /* 0x00000082abab2221 */ /* 0x000fce0000010000 */
.L_x_10560:
[----:B------:R-:W-:-:S04]  /*4060*/  F2FP.BF16.F32.PACK_AB R128, RZ, R171 ;  /* 0x000000abff80723e */ /* 0x000fc800000010ff */
[----:B------:R-:W-:-:S07]  /*4070*/  PRMT R7, R7, 0x5410, R128 ;  /* 0x0000541007077816 */ /* 0x000fce0000000080 */
.L_x_10561:
        /* <DEDUP_REMOVED lines=20> */
.L_x_10563:
[----:B-----5:R-:W-:-:S05]  /*41c0*/  SHF.L.U32 R2, R8, 0x10, RZ ;  /* 0x0000001008027819 */ /* 0x020fca00000006ff */
[----:B------:R-:W-:Y:S01]  /*41d0*/  FADD.FTZ R141, R2, R141 ;  /* 0x0000008d028d7221 */ /* 0x000fe20000010000 */
[----:B------:R-:W-:Y:S06]  /*41e0*/  BRA `(.L_x_10564) ;  /* 0x0000000000107947 */ /* 0x000fec0003800000 */
.L_x_10562:
[----:B-----5:R-:W-:Y:S02]  /*41f0*/  SHF.L.U32 R2, R12, 0x10, RZ ;  /* 0x000000100c027819 */ /* 0x020fe400000006ff */
[----:B------:R-:W-:-:S03]  /*4200*/  @P2 SHF.L.U32 R128, R8, 0x10, RZ ;  /* 0x0000001008802819 */ /* 0x000fc600000006ff */
[----:B------:R-:W-:-:S04]  /*4210*/  FADD.FTZ R141, R2, R141 ;  /* 0x0000008d028d7221 */ /* 0x000fc80000010000 */
[----:B------:R-:W-:-:S07]  /*4220*/  @P2 FADD.FTZ R141, R128, R141 ;  /* 0x0000008d808d2221 */ /* 0x000fce0000010000 */
.L_x_10564:
[----:B------:R-:W-:-:S04]  /*4230*/  F2FP.BF16.F32.PACK_AB R2, RZ, R141 ;  /* 0x0000008dff02723e */ /* 0x000fc800000010ff */
[----:B--2---:R-:W-:-:S07]  /*4240*/  PRMT R4, R2, 0x7610, R4 ;  /* 0x0000761002047816 */ /* 0x004fce0000000004 */
.L_x_10565:
[----:B------:R-:W-:Y:S01]  /*4250*/  SHF.L.U32 R227, R140, 0x10, RZ ;  /* 0x000000108ce37819 */ /* 0x000fe200000006ff */
[----:B------:R-:W-:Y:S06]  /*4260*/  @P3 BRA `(.L_x_10566) ;  /* 0x0000000000243947 */ /* 0x000fec0003800000 */
[----:B------:R-:W-:-:S04]  /*4270*/  ISETP.NE.U32.AND P4, PT, RZ, UR14, PT ;  /* 0x0000000eff007c0c */ /* 0x000fc8000bf85070 */
[----:B------:R-:W-:-:S13]  /*4280*/  ISETP.NE.AND.EX P4, PT, RZ, UR15, PT, P4 ;  /* 0x0000000fff007c0c */ /* 0x000fda000bf85340 */
[----:B------:R-:W-:Y:S05]  /*4290*/  @P4 BRA `(.L_x_10567) ;  /* 0x0000000000084947 */ /* 0x000fea0003800000 */
[----:B------:R-:W-:Y:S05]  /*42a0*/  @P0 BRA `(.L_x_10568) ;  /* 0x00000000002c0947 */ /* 0x000fea0003800000 */
[----:B------:R-:W-:Y:S05]  /*42b0*/  BRA `(.L_x_10569) ;  /* 0x0000000000307947 */ /* 0x000fea0003800000 */
.L_x_10567:
[----:B-----5:R-:W-:-:S04]  /*42c0*/  PRMT R2, R8, 0x7632, R2 ;  /* 0x0000763208027816 */ /* 0x020fc80000000002 */
[----:B------:R-:W-:-:S05]  /*42d0*/  SHF.L.U32 R2, R2, 0x10, RZ ;  /* 0x0000001002027819 */ /* 0x000fca00000006ff */
[----:B------:R-:W-:Y:S01]  /*42e0*/  FADD.FTZ R227, R227, R2 ;  /* 0x00000002e3e37221 */ /* 0x000fe20000010000 */
[----:B------:R-:W-:Y:S06]  /*42f0*/  BRA `(.L_x_10568) ;  /* 0x0000000000187947 */ /* 0x000fec0003800000 */
.L_x_10566:
[----:B-----5:R-:W-:Y:S02]  /*4300*/  PRMT R2, R12, 0x7632, R2 ;  /* 0x000076320c027816 */ /* 0x020fe40000000002 */
[----:B------:R-:W-:Y:S02]  /*4310*/  @P2 PRMT R3, R8, 0x7632, R3 ;  /* 0x0000763208032816 */ /* 0x000fe40000000003 */
[----:B------:R-:W-:Y:S02]  /*4320*/  SHF.L.U32 R2, R2, 0x10, RZ ;  /* 0x0000001002027819 */ /* 0x000fe400000006ff */
[----:B------:R-:W-:-:S03]  /*4330*/  @P2 SHF.L.U32 R128, R3, 0x10, RZ ;  /* 0x0000001003802819 */ /* 0x000fc600000006ff */
[----:B------:R-:W-:-:S04]  /*4340*/  FADD.FTZ R227, R227, R2 ;  /* 0x00000002e3e37221 */ /* 0x000fc80000010000 */
[----:B------:R-:W-:-:S07]  /*4350*/  @P2 FADD.FTZ R227, R227, R128 ;  /* 0x00000080e3e32221 */ /* 0x000fce0000010000 */
.L_x_10568:
[----:B------:R-:W-:-:S04]  /*4360*/  F2FP.BF16.F32.PACK_AB R2, RZ, R227 ;  /* 0x000000e3ff02723e */ /* 0x000fc800000010ff */
[----:B--2---:R-:W-:-:S07]  /*4370*/  PRMT R4, R4, 0x5410, R2 ;  /* 0x0000541004047816 */ /* 0x004fce0000000002 */
.L_x_10569:
        /* <DEDUP_REMOVED lines=8> */
.L_x_10571:
[----:B-----5:R-:W-:-:S05]  /*4400*/  SHF.L.U32 R2, R9, 0x10, RZ ;  /* 0x0000001009027819 */ /* 0x020fca00000006ff */
[----:B------:R-:W-:Y:S01]  /*4410*/  FADD.FTZ R143, R2, R143 ;  /* 0x0000008f028f7221 */ /* 0x000fe20000010000 */
[----:B------:R-:W-:Y:S06]  /*4420*/  BRA `(.L_x_10572) ;  /* 0x0000000000107947 */ /* 0x000fec0003800000 */
.L_x_10570:
[----:B-----5:R-:W-:Y:S02]  /*4430*/  SHF.L.U32 R2, R13, 0x10, RZ ;  /* 0x000000100d027819 */ /* 0x020fe400000006ff */
[----:B------:R-:W-:-:S03]  /*4440*/  @P2 SHF.L.U32 R128, R9, 0x10, RZ ;  /* 0x0000001009802819 */ /* 0x000fc600000006ff */
[----:B------:R-:W-:-:S04]  /*4450*/  FADD.FTZ R143, R2, R143 ;  /* 0x0000008f028f7221 */ /* 0x000fc80000010000 */
[----:B------:R-:W-:-:S07]  /*4460*/  @P2 FADD.FTZ R143, R128, R143 ;  /* 0x0000008f808f2221 */ /* 0x000fce0000010000 */
.L_x_10572:
[----:B------:R-:W-:-:S04]  /*4470*/  F2FP.BF16.F32.PACK_AB R2, RZ, R143 ;  /* 0x0000008fff02723e */ /* 0x000fc800000010ff */
[----:B--2---:R-:W-:-:S07]  /*4480*/  PRMT R5, R2, 0x7610, R5 ;  /* 0x0000761002057816 */ /* 0x004fce0000000005 */
.L_x_10573:
[----:B------:R-:W-:Y:S01]  /*4490*/  SHF.L.U32 R231, R129, 0x10, RZ ;  /* 0x0000001081e77819 */ /* 0x000fe200000006ff */
[----:B------:R-:W-:Y:S06]  /*44a0*/  @P3 BRA `(.L_x_10574) ;  /* 0x0000000000243947 */ /* 0x000fec0003800000 */
[----:B------:R-:W-:-:S04]  /*44b0*/  ISETP.NE.U32.AND P4, PT, RZ, UR14, PT ;  /* 0x0000000eff007c0c */ /* 0x000fc8000bf85070 */
[----:B------:R-:W-:-:S13]  /*44c0*/  ISETP.NE.AND.EX P4, PT, RZ, UR15, PT, P4 ;  /* 0x0000000fff007c0c */ /* 0x000fda000bf85340 */
[----:B------:R-:W-:Y:S05]  /*44d0*/  @P4 BRA `(.L_x_10575) ;  /* 0x0000000000084947 */ /* 0x000fea0003800000 */
[----:B------:R-:W-:Y:S05]  /*44e0*/  @P0 BRA `(.L_x_10576) ;  /* 0x00000000002c0947 */ /* 0x000fea0003800000 */
[----:B------:R-:W-:Y:S05]  /*44f0*/  BRA `(.L_x_10577) ;  /* 0x0000000000307947 */ /* 0x000fea0003800000 */
.L_x_10575:
[----:B-----5:R-:W-:-:S04]  /*4500*/  PRMT R2, R9, 0x7632, R2 ;  /* 0x0000763209027816 */ /* 0x020fc80000000002 */
[----:B------:R-:W-:-:S05]  /*4510*/  SHF.L.U32 R2, R2, 0x10, RZ ;  /* 0x0000001002027819 */ /* 0x000fca00000006ff */
[----:B------:R-:W-:Y:S01]  /*4520*/  FADD.FTZ R231, R231, R2 ;  /* 0x00000002e7e77221 */ /* 0x000fe20000010000 */
[----:B------:R-:W-:Y:S06]  /*4530*/  BRA `(.L_x_10576) ;  /* 0x0000000000187947 */ /* 0x000fec0003800000 */
.L_x_10574:
[----:B-----5:R-:W-:Y:S02]  /*4540*/  PRMT R2, R13, 0x7632, R2 ;  /* 0x000076320d027816 */ /* 0x020fe40000000002 */
[----:B------:R-:W-:Y:S02]  /*4550*/  @P2 PRMT R3, R9, 0x7632, R3 ;  /* 0x0000763209032816 */ /* 0x000fe40000000003 */
[----:B------:R-:W-:Y:S02]  /*4560*/  SHF.L.U32 R2, R2, 0x10, RZ ;  /* 0x0000001002027819 */ /* 0x000fe400000006ff */
[----:B------:R-:W-:-:S03]  /*4570*/  @P2 SHF.L.U32 R128, R3, 0x10, RZ ;  /* 0x0000001003802819 */ /* 0x000fc600000006ff */
[----:B------:R-:W-:-:S04]  /*4580*/  FADD.FTZ R231, R231, R2 ;  /* 0x00000002e7e77221 */ /* 0x000fc80000010000 */
[----:B------:R-:W-:-:S07]  /*4590*/  @P2 FADD.FTZ R231, R231, R128 ;  /* 0x00000080e7e72221 */ /* 0x000fce0000010000 */
.L_x_10576:
[----:B------:R-:W-:-:S04]  /*45a0*/  F2FP.BF16.F32.PACK_AB R2, RZ, R231 ;  /* 0x000000e7ff02723e */ /* 0x000fc800000010ff */
[----:B--2---:R-:W-:-:S07]  /*45b0*/  PRMT R5, R5, 0x5410, R2 ;  /* 0x0000541005057816 */ /* 0x004fce0000000002 */
.L_x_10577:
        /* <DEDUP_REMOVED lines=8> */
.L_x_10579:
[----:B-----5:R-:W-:-:S05]  /*4640*/  SHF.L.U32 R2, R10, 0x10, RZ ;  /* 0x000000100a027819 */ /* 0x020fca00000006ff */
[----:B------:R-:W-:Y:S01]  /*4650*/  FADD.FTZ R233, R2, R233 ;  /* 0x000000e902e97221 */ /* 0x000fe20000010000 */
[----:B------:R-:W-:Y:S06]  /*4660*/  BRA `(.L_x_10580) ;  /* 0x0000000000107947 */ /* 0x000fec0003800000 */
.L_x_10578:
[----:B-----5:R-:W-:Y:S02]  /*4670*/  SHF.L.U32 R2, R14, 0x10, RZ ;  /* 0x000000100e027819 */ /* 0x020fe400000006ff */
[----:B------:R-:W-:-:S03]  /*4680*/  @P2 SHF.L.U32 R128, R10, 0x10, RZ ;  /* 0x000000100a802819 */ /* 0x000fc600000006ff */
[----:B------:R-:W-:-:S04]  /*4690*/  FADD.FTZ R233, R2, R233 ;  /* 0x000000e902e97221 */ /* 0x000fc80000010000 */
[----:B------:R-:W-:-:S07]  /*46a0*/  @P2 FADD.FTZ R233, R128, R233 ;  /* 0x000000e980e92221 */ /* 0x000fce0000010000 */
.L_x_10580:
[----:B------:R-:W-:-:S04]  /*46b0*/  F2FP.BF16.F32.PACK_AB R3, RZ, R233 ;  /* 0x000000e9ff03723e */ /* 0x000fc800000010ff */
[----:B------:R-:W-:-:S07]  /*46c0*/  PRMT R6, R3, 0x7610, R6 ;  /* 0x0000761003067816 */ /* 0x000fce0000000006 */
.L_x_10581:
[----:B------:R-:W-:Y:S01]  /*46d0*/  SHF.L.U32 R235, R130, 0x10, RZ ;  /* 0x0000001082eb7819 */ /* 0x000fe200000006ff */
[----:B------:R-:W-:Y:S06]  /*46e0*/  @P3 BRA `(.L_x_10582) ;  /* 0x0000000000243947 */ /* 0x000fec0003800000 */
[----:B------:R-:W-:-:S04]  /*46f0*/  ISETP.NE.U32.AND P4, PT, RZ, UR14, PT ;  /* 0x0000000eff007c0c */ /* 0x000fc8000bf85070 */
[----:B------:R-:W-:-:S13]  /*4700*/  ISETP.NE.AND.EX P4, PT, RZ, UR15, PT, P4 ;  /* 0x0000000fff007c0c */ /* 0x000fda000bf85340 */
[----:B------:R-:W-:Y:S05]  /*4710*/  @P4 BRA `(.L_x_10583) ;  /* 0x0000000000084947 */ /* 0x000fea0003800000 */
[----:B------:R-:W-:Y:S05]  /*4720*/  @P0 BRA `(.L_x_10584) ;  /* 0x00000000002c0947 */ /* 0x000fea0003800000 */
[----:B------:R-:W-:Y:S05]  /*4730*/  BRA `(.L_x_10585) ;  /* 0x0000000000307947 */ /* 0x000fea0003800000 */
.L_x_10583:
[----:B-----5:R-:W-:-:S04]  /*4740*/  PRMT R2, R10, 0x7632, R2 ;  /* 0x000076320a027816 */ /* 0x020fc80000000002 */
[----:B------:R-:W-:-:S05]  /*4750*/  SHF.L.U32 R2, R2, 0x10, RZ ;  /* 0x0000001002027819 */ /* 0x000fca00000006ff */
[----:B------:R-:W-:Y:S01]  /*4760*/  FADD.FTZ R235, R235, R2 ;  /* 0x00000002ebeb7221 */ /* 0x000fe20000010000 */
[----:B------:R-:W-:Y:S06]  /*4770*/  BRA `(.L_x_10584) ;  /* 0x0000000000187947 */ /* 0x000fec0003800000 */
.L_x_10582:
[----:B-----5:R-:W-:Y:S02]  /*4780*/  PRMT R2, R14, 0x7632, R2 ;  /* 0x000076320e027816 */ /* 0x020fe40000000002 */
[----:B------:R-:W-:Y:S02]  /*4790*/  @P2 PRMT R3, R10, 0x7632, R3 ;  /* 0x000076320a032816 */ /* 0x000fe40000000003 */
[----:B------:R-:W-:Y:S02]  /*47a0*/  SHF.L.U32 R2, R2, 0x10, RZ ;  /* 0x0000001002027819 */ /* 0x000fe400000006ff */
[----:B------:R-:W-:-:S03]  /*47b0*/  @P2 SHF.L.U32 R128, R3, 0x10, RZ ;  /* 0x0000001003802819 */ /* 0x000fc600000006ff */
[----:B------:R-:W-:-:S04]  /*47c0*/  FADD.FTZ R235, R235, R2 ;  /* 0x00000002ebeb7221 */ /* 0x000fc80000010000 */
[----:B------:R-:W-:-:S07]  /*47d0*/  @P2 FADD.FTZ R235, R235, R128 ;  /* 0x00000080ebeb2221 */ /* 0x000fce0000010000 */
.L_x_10584:
[----:B------:R-:W-:-:S04]  /*47e0*/  F2FP.BF16.F32.PACK_AB R3, RZ, R235 ;  /* 0x000000ebff03723e */ /* 0x000fc800000010ff */
[----:B------:R-:W-:-:S07]  /*47f0*/  PRMT R6, R6, 0x5410, R3 ;  /* 0x0000541006067816 */ /* 0x000fce0000000003 */
.L_x_10585:
        /* <DEDUP_REMOVED lines=8> */
.L_x_10587:
[----:B-----5:R-:W-:-:S05]  /*4880*/  SHF.L.U32 R2, R11, 0x10, RZ ;  /* 0x000000100b027819 */ /* 0x020fca00000006ff */
[----:B------:R-:W-:Y:S01]  /*4890*/  FADD.FTZ R237, R2, R237 ;  /* 0x000000ed02ed7221 */ /* 0x000fe20000010000 */
[----:B------:R-:W-:Y:S06]  /*48a0*/  BRA `(.L_x_10588) ;  /* 0x0000000000107947 */ /* 0x000fec0003800000 */
.L_x_10586:
[----:B-----5:R-:W-:Y:S02]  /*48b0*/  SHF.L.U32 R2, R15, 0x10, RZ ;  /* 0x000000100f027819 */ /* 0x020fe400000006ff */
[----:B------:R-:W-:-:S03]  /*48c0*/  @P2 SHF.L.U32 R128, R11, 0x10, RZ ;  /* 0x000000100b802819 */ /* 0x000fc600000006ff */
[----:B------:R-:W-:-:S04]  /*48d0*/  FADD.FTZ R237, R2, R237 ;  /* 0x000000ed02ed7221 */ /* 0x000fc80000010000 */
[----:B------:R-:W-:-:S07]  /*48e0*/  @P2 FADD.FTZ R237, R128, R237 ;  /* 0x000000ed80ed2221 */ /* 0x000fce0000010000 */
.L_x_10588:
[----:B------:R-:W-:-:S04]  /*48f0*/  F2FP.BF16.F32.PACK_AB R2, RZ, R237 ;  /* 0x000000edff02723e */ /* 0x000fc800000010ff */
[----:B------:R-:W-:-:S07]  /*4900*/  PRMT R7, R2, 0x7610, R7 ;  /* 0x0000761002077816 */ /* 0x000fce0000000007 */
.L_x_10589:
[----:B------:R-:W-:Y:S01]  /*4910*/  SHF.L.U32 R131, R131, 0x10, RZ ;  /* 0x0000001083837819 */ /* 0x000fe200000006ff */
[----:B------:R-:W-:Y:S06]  /*4920*/  @P3 BRA `(.L_x_10590) ;  /* 0x0000000000243947 */ /* 0x000fec0003800000 */
[----:B------:R-:W-:-:S04]  /*4930*/  ISETP.NE.U32.AND P2, PT, RZ, UR14, PT ;  /* 0x0000000eff007c0c */ /* 0x000fc8000bf45070 */
[----:B------:R-:W-:-:S13]  /*4940*/  ISETP.NE.AND.EX P2, PT, RZ, UR15, PT, P2 ;  /* 0x0000000fff007c0c */ /* 0x000fda000bf45320 */
[----:B------:R-:W-:Y:S05]  /*4950*/  @P2 BRA `(.L_x_10591) ;  /* 0x0000000000082947 */ /* 0x000fea0003800000 */
[----:B------:R-:W-:Y:S05]  /*4960*/  @P0 BRA `(.L_x_10592) ;  /* 0x00000000002c0947 */ /* 0x000fea0003800000 */
[----:B------:R-:W-:Y:S05]  /*4970*/  BRA `(.L_x_10593) ;  /* 0x0000000000307947 */ /* 0x000fea0003800000 */
.L_x_10591:
[----:B-----5:R-:W-:-:S05]  /*4980*/  PRMT R2, R11, 0x7632, R2 ;  /* 0x000076320b027816 */ /* 0x020fca0000000002 */
[----:B------:R-:W-:-:S04]  /*4990*/  IMAD.U32 R2, R2, 0x10000, RZ ;  /* 0x0001000002027824 */ /* 0x000fc800078e00ff */
[----:B------:R-:W-:Y:S01]  /*49a0*/  FADD.FTZ R131, R131, R2 ;  /* 0x0000000283837221 */ /* 0x000fe20000010000 */
[----:B------:R-:W-:Y:S06]  /*49b0*/  BRA `(.L_x_10592) ;  /* 0x0000000000187947 */ /* 0x000fec0003800000 */
.L_x_10590:
[----:B-----5:R-:W-:Y:S02]  /*49c0*/  PRMT R2, R15, 0x7632, R2 ;  /* 0x000076320f027816 */ /* 0x020fe40000000002 */
[----:B------:R-:W-:Y:S02]  /*49d0*/  @P2 PRMT R3, R11, 0x7632, R3 ;  /* 0x000076320b032816 */ /* 0x000fe40000000003 */
[----:B------:R-:W-:Y:S02]  /*49e0*/  SHF.L.U32 R2, R2, 0x10, RZ ;  /* 0x0000001002027819 */ /* 0x000fe400000006ff */
[----:B------:R-:W-:-:S03]  /*49f0*/  @P2 SHF.L.U32 R128, R3, 0x10, RZ ;  /* 0x0000001003802819 */ /* 0x000fc600000006ff */
[----:B------:R-:W-:-:S04]  /*4a00*/  FADD.FTZ R131, R131, R2 ;  /* 0x0000000283837221 */ /* 0x000fc80000010000 */
[----:B------:R-:W-:-:S07]  /*4a10*/  @P2 FADD.FTZ R131, R131, R128 ;  /* 0x0000008083832221 */ /* 0x000fce0000010000 */
.L_x_10592:
[----:B------:R-:W-:-:S04]  /*4a20*/  F2FP.BF16.F32.PACK_AB R2, RZ, R131 ;  /* 0x00000083ff02723e */ /* 0x000fc800000010ff */
[----:B------:R-:W-:-:S07]  /*4a30*/  PRMT R7, R7, 0x5410, R2 ;  /* 0x0000541007077816 */ /* 0x000fce0000000002 */
.L_x_10593:
        /* <DEDUP_REMOVED lines=81> */
[----:B------:R-:W-:Y:S01]  /*4f50*/  FFMA.FTZ R0, R0, R0, RZ ;  /* 0x0000000000007223 */ /* 0x000fe200000100ff */
[----:B------:R-:W-:-:S03]  /*4f60*/  FADD.FTZ R245, -R2, R249 ;  /* 0x000000f902f57221 */ /* 0x000fc60000010100 */
[----:B------:R-:W-:-:S04]  /*4f70*/  FFMA.FTZ R0, R142, R142, R0 ;  /* 0x0000008e8e007223 */ /* 0x000fc80000010000 */
        /* <DEDUP_REMOVED lines=114> */
.L_x_10606:
[----:B------:R-:W3:Y:S01]  /*56a0*/  @!P3 S2R R130, SR_CgaCtaId ;  /* 0x000000000082b919 */ /* 0x000ee20000008800 */
[----:B------:R-:W-:Y:S01]  /*56b0*/  LOP3.LUT R148, R132, 0x1f, RZ, 0xc0, !PT ;  /* 0x0000001f84947812 */ /* 0x000fe200078ec0ff */
[----:B------:R-:W-:Y:S05]  /*56c0*/  WARPSYNC.ALL ;  /* 0x0000000000007948 */ /* 0x000fea0003800000 */
[----:B------:R-:W-:Y:S02]  /*56d0*/  ISETP.GT.U32.AND P4, PT, R148, 0x3, PT ;  /* 0x000000039400780c */ /* 0x000fe40003f84070 */
[----:B------:R-:W-:Y:S02]  /*56e0*/  @!P3 MOV R3, 0x400 ;  /* 0x000004000003b802 */ /* 0x000fe40000000f00 */
[----:B------:R-:W-:-:S09]  /*56f0*/  LOP3.LUT R0, R128, 0x3, RZ, 0xc0, !PT ;  /* 0x0000000380007812 */ /* 0x000fd200078ec0ff */
[----:B------:R-:W4:Y:S01]  /*5700*/  @!P4 S2R R245, SR_CgaCtaId ;  /* 0x0000000000f5c919 */ /* 0x000f220000008800 */
[C---:B------:R-:W-:Y:S02]  /*5710*/  @!P4 IADD3 R148, R129.reuse, R148, RZ ;  /* 0x000000948194c210 */ /* 0x040fe40007ffe0ff */
[----:B---3--:R-:W-:Y:S02]  /*5720*/  @!P3 LEA R128, R130, R3, 0x18 ;  /* 0x000000038280b211 */ /* 0x008fe400078ec0ff */
        /* <DEDUP_REMOVED lines=9> */
[----:B----4-:R-:W-:Y:S02]  /*57c0*/  @!P4 LEA R245, R245, R128, 0x18 ;  /* 0x00000080f5f5c211 */ /* 0x010fe400078ec0ff */
[----:B------:R-:W-:Y:S02]  /*57d0*/  CS2R R128, SRZ ;  /* 0x0000000000807805 */ /* 0x000fe4000001ff00 */
[----:B------:R-:W-:-:S02]  /*57e0*/  @!P4 LEA R148, R148, R245, 0x3 ;  /* 0x000000f59494c211 */ /* 0x000fc400078e18ff */
[----:B------:R-:W0:Y:S04]  /*57f0*/  SHFL.DOWN PT, R245, R140, 0x2, 0x1f ;  /* 0x08401f008cf57f89 */ /* 0x000e2800000e0000 */
[----:B------:R-:W1:Y:S01]  /*5800*/  @!P4 LDS.64 R128, [R148] ;  /* 0x000000009480c984 */ /* 0x000e620000000a00 */
[-C--:B0-----:R-:W-:Y:S02]  /*5810*/  IADD3 R3, R245, R140.reuse, RZ ;  /* 0x0000008cf5037210 */ /* 0x081fe40007ffe0ff */
[----:B------:R-:W-:Y:S02]  /*5820*/  I2FP.F32.S32 R152, R245 ;  /* 0x000000f500987245 */ /* 0x000fe40000201400 */
[----:B------:R-:W-:Y:S01]  /*5830*/  I2FP.F32.S32 R130, R3 ;  /* 0x0000000300827245 */ /* 0x000fe20000201400 */
[----:B------:R-:W0:Y:S01]  /*5840*/  SHFL.DOWN PT, R154, R3, 0x1, 0x1f ;  /* 0x08201f00039a7f89 */ /* 0x000e2200000e0000 */
[----:B------:R-:W-:-:S02]  /*5850*/  I2FP.F32.S32 R245, R140 ;  /* 0x0000008c00f57245 */ /* 0x000fc40000201400 */
[----:B------:R-:W3:Y:S01]  /*5860*/  MUFU.RCP R150, R130 ;  /* 0x0000008200967308 */ /* 0x000ee20000001000 */
[----:B-1----:R-:W1:Y:S01]  /*5870*/  SHFL.DOWN PT, R142, R128, 0x2, 0x1f ;  /* 0x08401f00808e7f89 */ /* 0x002e6200000e0000 */
[-C--:B0-----:R-:W-:Y:S02]  /*5880*/  IADD3 R3, R3, R154.reuse, RZ ;  /* 0x0000009a03037210 */ /* 0x081fe40007ffe0ff */
[----:B------:R-:W-:Y:S01]  /*5890*/  I2FP.F32.S32 R154, R154 ;  /* 0x0000009a009a7245 */ /* 0x000fe20000201400 */
[----:B------:R-:W0:Y:S01]  /*58a0*/  SHFL.DOWN PT, R2, R129, 0x2, 0x1f ;  /* 0x08401f0081027f89 */ /* 0x000e2200000e0000 */
[----:B------:R-:W-:-:S06]  /*58b0*/  I2FP.F32.S32 R3, R3 ;  /* 0x0000000300037245 */ /* 0x000fcc0000201400 */
[----:B------:R-:W4:Y:S01]  /*58c0*/  MUFU.RCP R3, R3 ;  /* 0x0000000300037308 */ /* 0x000f220000001000 */
[C---:B-1----:R-:W-:Y:S01]  /*58d0*/  FMUL.FTZ R148, R142.reuse, R152 ;  /* 0x000000988e947220 */ /* 0x042fe20000410000 */
[----:B------:R-:W-:-:S03]  /*58e0*/  FADD.FTZ R142, -R142, R128 ;  /* 0x000000808e8e7221 */ /* 0x000fc60000010100 */
[----:B------:R-:W-:Y:S01]  /*58f0*/  FFMA.FTZ R148, R245, R128, R148 ;  /* 0x00000080f5947223 */ /* 0x000fe20000010094 */
[----:B------:R-:W-:Y:S01]  /*5900*/  FMUL.FTZ R142, R142, R142 ;  /* 0x0000008e8e8e7220 */ /* 0x000fe20000410000 */
[----:B0-----:R-:W-:Y:S02]  /*5910*/  FADD.FTZ R129, R2, R129 ;  /* 0x0000008102817221 */ /* 0x001fe40000010000 */
[----:B---3--:R-:W-:Y:S01]  /*5920*/  FMUL.FTZ R148, R150, R148 ;  /* 0x0000009496947220 */ /* 0x008fe20000410000 */
        /* <DEDUP_REMOVED lines=10> */
[----:B----4-:R-:W-:Y:S01]  /*59d0*/  FMUL.FTZ R140, R3, R140 ;  /* 0x0000008c038c7220 */ /* 0x010fe20000410000 */
[----:B-1----:R-:W-:Y:S02]  /*59e0*/  FADD.FTZ R2, R129, R2 ;  /* 0x0000000281027221 */ /* 0x002fe40000010000 */
[----:B------:R-:W-:Y:S01]  /*59f0*/  FMUL.FTZ R154, R245, R154 ;  /* 0x0000009af59a7220 */ /* 0x000fe20000410000 */
[----:B------:R-:W0:Y:S01]  /*5a00*/  @!P3 LDC.64 R128, c[0x0][0x250] ;  /* 0x00009400ff80bb82 */ /* 0x000e220000000a00 */
[----:B------:R-:W1:Y:S02]  /*5a10*/  SHFL.IDX PT, R245, R140, RZ, 0x1f ;  /* 0x00001fff8cf57589 */ /* 0x000e6400000e0000 */
[----:B------:R-:W-:-:S05]  /*5a20*/  FFMA.FTZ R154, R3, R154, R2 ;  /* 0x0000009a039a7223 */ /* 0x000fca0000010002 */
[----:B------:R-:W3:Y:S01]  /*5a30*/  LDC R2, c[0x0][0x2d8] ;  /* 0x0000b600ff027b82 */ /* 0x000ee20000000800 */
[----:B------:R-:W3:Y:S01]  /*5a40*/  SHFL.IDX PT, R154, R154, RZ, 0x1f ;  /* 0x00001fff9a9a7589 */ /* 0x000ee200000e0000 */
[----:B0-----:R-:W-:-:S04]  /*5a50*/  @!P3 IMAD.WIDE R128, R135, 0x4, R128 ;  /* 0x000000048780b825 */ /* 0x001fc800078e0280 */
[C---:B-1----:R-:W-:Y:S01]  /*5a60*/  FMUL.FTZ R0, R245.reuse, R245 ;  /* 0x000000f5f5007220 */ /* 0x042fe20000410000 */
[----:B------:R0:W-:Y:S04]  /*5a70*/  @!P3 STG.E desc[UR4][R128.64], R245 ;  /* 0x000000f58000b986 */ /* 0x0001e8000c101904 */
[----:B------:R-:W-:Y:S02]  /*5a80*/  FSEL R3, R0, RZ, P5 ;  /* 0x000000ff00037208 */ /* 0x000fe40002800000 */
[----:B------:R-:W-:Y:S01]  /*5a90*/  FSEL R0, R245, RZ, !P5 ;  /* 0x000000fff5007208 */ /* 0x000fe20006800000 */
[----:B---3--:R-:W-:-:S04]  /*5aa0*/  FFMA.FTZ R2, R154, UR6, R2 ;  /* 0x000000069a027c23 */ /* 0x008fc80008010002 */
[----:B------:R-:W-:Y:S01]  /*5ab0*/  FADD.FTZ R220, R2, R3 ;  /* 0x0000000302dc7221 */ /* 0x000fe20000010000 */
[C---:B------:R-:W-:Y:S01]  /*5ac0*/  FADD.FTZ R214, -R0.reuse, R155 ;  /* 0x0000009b00d67221 */ /* 0x040fe20000010100 */
[----:B------:R-:W1:Y:S01]  /*5ad0*/  @!P3 LDC.64 R2, c[0x0][0x258] ;  /* 0x00009600ff02bb82 */ /* 0x000e620000000a00 */
[C---:B------:R-:W-:Y:S01]  /*5ae0*/  FADD.FTZ R156, -R0.reuse, R173 ;  /* 0x000000ad009c7221 */ /* 0x040fe20000010100 */
[----:B------:R-:W3:Y:S01]  /*5af0*/  MUFU.RSQ R155, R220 ;  /* 0x000000dc009b7308 */ /* 0x000ee20000001400 */
        /* <DEDUP_REMOVED lines=16> */
[C---:B---3--:R-:W-:Y:S01]  /*5c00*/  FMUL.FTZ R191, R155.reuse, R156 ;  /* 0x0000009c9bbf7220 */ /* 0x048fe20000410000 */
[C---:B------:R-:W-:Y:S01]  /*5c10*/  FMUL.FTZ R131, R155.reuse, R130 ;  /* 0x000000829b837220 */ /* 0x040fe20000410000 */
[----:B------:R-:W3:Y:S01]  /*5c20*/  LDC.64 R156, c[0x0][0x2b8] ;  /* 0x0000ae00ff9c7b82 */ /* 0x000ee20000000a00 */
[C---:B------:R-:W-:Y:S01]  /*5c30*/  FMUL.FTZ R205, R155.reuse, R140 ;  /* 0x0000008c9bcd7220 */ /* 0x040fe20000410000 */
[C---:B------:R-:W-:Y:S01]  /*5c40*/  FMUL.FTZ R207, R155.reuse, R144 ;  /* 0x000000909bcf7220 */ /* 0x040fe20000410000 */
[C---:B------:R-:W-:Y:S01]  /*5c50*/  FMUL.FTZ R140, R155.reuse, R138 ;  /* 0x0000008a9b8c7220 */ /* 0x040fe20000410000 */
[----:B------:R-:W-:Y:S01]  /*5c60*/  FMUL.FTZ R142, R155, R142 ;  /* 0x0000008e9b8e7220 */ /* 0x000fe20000410000 */
[----:B0-----:R-:W-:Y:S01]  /*5c70*/  FFMA.FTZ R128, R68, R131, R124 ;  /* 0x0000008344807223 */ /* 0x001fe2000001007c */
[C---:B------:R-:W-:Y:S01]  /*5c80*/  FADD.FTZ R200, -R0.reuse, R217 ;  /* 0x000000d900c87221 */ /* 0x040fe20000010100 */
[C---:B------:R-:W-:Y:S01]  /*5c90*/  FADD.FTZ R204, -R0.reuse, R213 ;  /* 0x000000d500cc7221 */ /* 0x040fe20000010100 */
[C---:B------:R-:W-:Y:S01]  /*5ca0*/  FADD.FTZ R210, -R0.reuse, R215 ;  /* 0x000000d700d27221 */ /* 0x040fe20000010100 */
[C---:B------:R-:W-:Y:S01]  /*5cb0*/  FADD.FTZ R206, -R0.reuse, R225 ;  /* 0x000000e100ce7221 */ /* 0x040fe20000010100 */
[----:B------:R-:W-:Y:S01]  /*5cc0*/  FADD.FTZ R162, -R0, R203 ;  /* 0x000000cb00a27221 */ /* 0x000fe20000010100 */
[----:B------:R-:W-:Y:S01]  /*5cd0*/  FFMA.FTZ R131, R66, R207, R122 ;  /* 0x000000cf42837223 */ /* 0x000fe2000001007a */
[----:B------:R-:W-:Y:S01]  /*5ce0*/  FFMA.FTZ R140, R67, R140, R123 ;  /* 0x0000008c438c7223 */ /* 0x000fe2000001007b */
[C---:B------:R-:W-:Y:S01]  /*5cf0*/  FADD.FTZ R240, -R0.reuse, R141 ;  /* 0x0000008d00f07221 */ /* 0x040fe20000010100 */
[----:B------:R-:W-:Y:S01]  /*5d00*/  FMUL.FTZ R203, R155, R136 ;  /* 0x000000889bcb7220 */ /* 0x000fe20000410000 */
[----:B------:R-:W-:Y:S01]  /*5d10*/  FADD.FTZ R218, -R0, R143 ;  /* 0x0000008f00da7221 */ /* 0x000fe20000010100 */
[----:B-1----:R-:W-:-:S04]  /*5d20*/  @!P3 IMAD.WIDE R2, R135, 0x4, R2 ;  /* 0x000000048702b825 */ /* 0x002fc800078e0202 */
[C---:B------:R-:W-:Y:S01]  /*5d30*/  FMUL.FTZ R130, R155.reuse, R134 ;  /* 0x000000869b827220 */ /* 0x040fe20000410000 */
[----:B------:R-:W-:Y:S01]  /*5d40*/  FMUL.FTZ R141, R155, R214 ;  /* 0x000000d69b8d7220 */ /* 0x000fe20000410000 */
[----:B------:R-:W-:Y:S01]  /*5d50*/  FFMA.FTZ R205, R64, R205, R120 ;  /* 0x000000cd40cd7223 */ /* 0x000fe20000010078 */
        /* <DEDUP_REMOVED lines=41> */
[----:B------:R-:W-:Y:S01]  /*5ff0*/  F2FP.BF16.F32.PACK_AB R131, R140, R131 ;  /* 0x000000838c83723e */ /* 0x000fe200000010ff */
[----:B------:R-:W-:Y:S01]  /*6000*/  FFMA.FTZ R203, R69, R130, R125 ;  /* 0x0000008245cb7223 */ /* 0x000fe2000001007d */
[----:B------:R-:W-:Y:S01]  /*6010*/  FFMA.FTZ R140, R60, R141, R116 ;  /* 0x0000008d3c8c7223 */ /* 0x000fe20000010074 */
        /* <DEDUP_REMOVED lines=39> */
[----:B------:R0:W-:Y:S01]  /*6290*/  @!P3 STG.E desc[UR4][R2.64], R155 ;  /* 0x0000009b0200b986 */ /* 0x0001e2000c101904 */
[----:B------:R-:W-:Y:S01]  /*62a0*/  FFMA.FTZ R242, R71, R242, R127 ;  /* 0x000000f247f27223 */ /* 0x000fe2000001007f */
[----:B------:R-:W-:Y:S01]  /*62b0*/  F2FP.BF16.F32.PACK_AB R130, R142, R205 ;  /* 0x000000cd8e82723e */ /* 0x000fe200000010ff */
[----:B------:R-:W-:Y:S01]  /*62c0*/  FFMA.FTZ R141, R62, R143, R118 ;  /* 0x0000008f3e8d7223 */ /* 0x000fe20000010076 */
[----:B------:R-:W-:Y:S01]  /*62d0*/  FFMA.FTZ R202, R63, R202, R119 ;  /* 0x000000ca3fca7223 */ /* 0x000fe20000010077 */
[----:B------:R-:W-:Y:S01]  /*62e0*/  LEA R146, P3, R147, UR8, 0x4 ;  /* 0x0000000893927c11 */ /* 0x000fe2000f8620ff */
[----:B------:R-:W-:Y:S01]  /*62f0*/  FFMA.FTZ R142, R56, R179, R112 ;  /* 0x000000b3388e7223 */ /* 0x000fe20000010070 */
[----:B------:R-:W-:Y:S01]  /*6300*/  FFMA.FTZ R143, R58, R187, R114 ;  /* 0x000000bb3a8f7223 */ /* 0x000fe20000010072 */
[----:B------:R-:W-:Y:S01]  /*6310*/  FFMA.FTZ R206, R59, R206, R115 ;  /* 0x000000ce3bce7223 */ /* 0x000fe20000010073 */
[----:B------:R-:W-:Y:S01]  /*6320*/  LEA.HI.X R147, R147, UR9, RZ, 0x4, P3 ;  /* 0x0000000993937c11 */ /* 0x000fe200098f24ff */
[----:B------:R-:W-:Y:S01]  /*6330*/  FFMA.FTZ R192, R51, R192, R107 ;  /* 0x000000c033c07223 */ /* 0x000fe2000001006b */
[----:B------:R-:W-:Y:S01]  /*6340*/  F2FP.BF16.F32.PACK_AB R129, R242, R129 ;  /* 0x00000081f281723e */ /* 0x000fe200000010ff */
[----:B0-----:R-:W-:Y:S01]  /*6350*/  FFMA.FTZ R155, R57, R204, R113 ;  /* 0x000000cc399b7223 */ /* 0x001fe20000010071 */
[----:B------:R-:W-:Y:S01]  /*6360*/  FFMA.FTZ R3, R61, R212, R117 ;  /* 0x000000d43d037223 */ /* 0x000fe20000010075 */
[----:B------:R-:W-:Y:S01]  /*6370*/  F2FP.BF16.F32.PACK_AB R128, R203, R128 ;  /* 0x00000080cb80723e */ /* 0x000fe200000010ff */
[----:B------:R-:W-:Y:S01]  /*6380*/  FFMA.FTZ R134, R55, R134, R111 ;  /* 0x0000008637867223 */ /* 0x000fe2000001006f */
[----:B------:R-:W-:Y:S01]  /*6390*/  F2FP.BF16.F32.PACK_AB R141, R202, R141 ;  /* 0x0000008dca8d723e */ /* 0x000fe200000010ff */
[----:B---3--:R-:W-:Y:S01]  /*63a0*/  IMAD.WIDE.U32 R202, R137, 0x10, R156 ;  /* 0x0000001089ca7825 */ /* 0x008fe200078e009c */
[----:B------:R-:W-:Y:S01]  /*63b0*/  F2FP.BF16.F32.PACK_AB R143, R206, R143 ;  /* 0x0000008fce8f723e */ /* 0x000fe200000010ff */
[----:B------:R0:W-:Y:S01]  /*63c0*/  STG.E.128 desc[UR4][R146.64], R128 ;  /* 0x0000008092007986 */ /* 0x0001e2000c101d04 */
[----:B------:R-:W-:Y:S01]  /*63d0*/  F2FP.BF16.F32.PACK_AB R142, R155, R142 ;  /* 0x0000008e9b8e723e */ /* 0x000fe200000010ff */
[----:B------:R-:W-:Y:S01]  /*63e0*/  FFMA.FTZ R137, R53, R0, R109 ;  /* 0x0000000035897223 */ /* 0x000fe2000001006d */
[----:B------:R-:W-:Y:S01]  /*63f0*/  F2FP.BF16.F32.PACK_AB R140, R3, R140 ;  /* 0x0000008c038c723e */ /* 0x000fe200000010ff */
[----:B------:R-:W-:-:S04]  /*6400*/  IMAD.WIDE.U32 R2, R139, 0x10, R156 ;  /* 0x000000108b027825 */ /* 0x000fc800078e009c */
[----:B------:R-:W-:Y:S01]  /*6410*/  FFMA.FTZ R139, R49, R138, R105 ;  /* 0x0000008a318b7223 */ /* 0x000fe20000010069 */
[----:B------:R-:W-:Y:S01]  /*6420*/  FFMA.FTZ R138, R40, R173, R96 ;  /* 0x000000ad288a7223 */ /* 0x000fe20000010060 */
[----:B------:R-:W-:Y:S01]  /*6430*/  FFMA.FTZ R181, R42, R181, R98 ;  /* 0x000000b52ab57223 */ /* 0x000fe20000010062 */
[----:B------:R1:W-:Y:S01]  /*6440*/  STG.E.128 desc[UR4][R202.64], R140 ;  /* 0x0000008cca007986 */ /* 0x0003e2000c101d04 */
[----:B------:R-:W-:Y:S01]  /*6450*/  FFMA.FTZ R168, R43, R168, R99 ;  /* 0x000000a82ba87223 */ /* 0x000fe20000010063 */
[----:B------:R-:W-:Y:S01]  /*6460*/  FFMA.FTZ R163, R44, R163, R100 ;  /* 0x000000a32ca37223 */ /* 0x000fe20000010064 */
[----:B------:R-:W-:Y:S01]  /*6470*/  FFMA.FTZ R136, R45, R136, R101 ;  /* 0x000000882d887223 */ /* 0x000fe20000010065 */
[----:B------:R-:W-:Y:S01]  /*6480*/  FFMA.FTZ R158, R47, R158, R103 ;  /* 0x0000009e2f9e7223 */ /* 0x000fe20000010067 */
[----:B------:R-:W-:-:S04]  /*6490*/  IMAD.WIDE.U32 R178, R149, 0x10, R156 ;  /* 0x0000001095b27825 */ /* 0x000fc800078e009c */
[----:B------:R-:W-:Y:S01]  /*64a0*/  FFMA.FTZ R176, R35, R176, R91 ;  /* 0x000000b023b07223 */ /* 0x000fe2000001005b */
[----:B------:R-:W-:Y:S01]  /*64b0*/  FFMA.FTZ R150, R39, R150, R95 ;  /* 0x0000009627967223 */ /* 0x000fe2000001005f */
[----:B------:R-:W-:Y:S01]  /*64c0*/  FFMA.FTZ R149, R30, R185, R86 ;  /* 0x000000b91e957223 */ /* 0x000fe20000010056 */
[----:B------:R-:W-:-:S04]  /*64d0*/  IMAD.WIDE.U32 R186, R151, 0x10, R156 ;  /* 0x0000001097ba7825 */ /* 0x000fc800078e009c */
[----:B0-----:R-:W-:Y:S01]  /*64e0*/  FFMA.FTZ R128, R52, R159, R108 ;  /* 0x0000009f34807223 */ /* 0x001fe2000001006c */
[----:B------:R-:W-:Y:S01]  /*64f0*/  FFMA.FTZ R147, R33, R154, R89 ;  /* 0x0000009a21937223 */ /* 0x000fe20000010059 */
[----:B------:R-:W-:Y:S01]  /*6500*/  FFMA.FTZ R129, R54, R161, R110 ;  /* 0x000000a136817223 */ /* 0x000fe2000001006e */
[----:B------:R-:W-:Y:S01]  /*6510*/  FFMA.FTZ R130, R48, R165, R104 ;  /* 0x000000a530827223 */ /* 0x000fe20000010068 */
[----:B------:R-:W-:Y:S01]  /*6520*/  FFMA.FTZ R131, R50, R169, R106 ;  /* 0x000000a932837223 */ /* 0x000fe2000001006a */
[----:B------:R-:W-:Y:S01]  /*6530*/  F2FP.BF16.F32.PACK_AB R128, R137, R128 ;  /* 0x000000808980723e */ /* 0x000fe200000010ff */
[----:B------:R-:W-:Y:S01]  /*6540*/  FFMA.FTZ R137, R46, R167, R102 ;  /* 0x000000a72e897223 */ /* 0x000fe20000010066 */
[----:B------:R-:W-:Y:S01]  /*6550*/  FFMA.FTZ R193, R24, R193, R80 ;  /* 0x000000c118c17223 */ /* 0x000fe20000010050 */
[----:B-1----:R-:W-:Y:S01]  /*6560*/  FFMA.FTZ R141, R41, R160, R97 ;  /* 0x000000a0298d7223 */ /* 0x002fe20000010061 */
[----:B------:R-:W-:Y:S01]  /*6570*/  FFMA.FTZ R142, R32, R183, R88 ;  /* 0x000000b7208e7223 */ /* 0x000fe20000010058 */
[----:B------:R-:W-:Y:S01]  /*6580*/  FFMA.FTZ R143, R34, R191, R90 ;  /* 0x000000bf228f7223 */ /* 0x000fe2000001005a */
[----:B------:R-:W-:Y:S01]  /*6590*/  FFMA.FTZ R140, R36, R171, R92 ;  /* 0x000000ab248c7223 */ /* 0x000fe2000001005c */
[----:B------:R-:W-:Y:S01]  /*65a0*/  FFMA.FTZ R151, R26, R197, R82 ;  /* 0x000000c51a977223 */ /* 0x000fe20000010052 */
[----:B------:R-:W-:Y:S01]  /*65b0*/  F2FP.BF16.F32.PACK_AB R138, R141, R138 ;  /* 0x0000008a8d8a723e */ /* 0x000fe200000010ff */
        /* <DEDUP_REMOVED lines=23> */
[----:B------:R0:W-:Y:S01]  /*6730*/  STG.E.128 desc[UR4][R2.64], R128 ;  /* 0x0000008002007986 */ /* 0x0001e2000c101d04 */
[----:B------:R-:W-:Y:S02]  /*6740*/  F2FP.BF16.F32.PACK_AB R136, R136, R163 ;  /* 0x000000a38888723e */ /* 0x000fe400000010ff */
[----:B------:R-:W-:Y:S02]  /*6750*/  F2FP.BF16.F32.PACK_AB R143, R176, R143 ;  /* 0x0000008fb08f723e */ /* 0x000fe400000010ff */
[----:B------:R-:W-:Y:S01]  /*6760*/  F2FP.BF16.F32.PACK_AB R141, R150, R141 ;  /* 0x0000008d968d723e */ /* 0x000fe200000010ff */
[----:B------:R0:W-:Y:S01]  /*6770*/  STG.E.128 desc[UR4][R144.64], R136 ;  /* 0x0000008890007986 */ /* 0x0001e2000c101d04 */
[----:B------:R-:W-:-:S02]  /*6780*/  F2FP.BF16.F32.PACK_AB R140, R147, R140 ;  /* 0x0000008c938c723e */ /* 0x000fc400000010ff */
[----:B------:R-:W-:Y:S02]  /*6790*/  F2FP.BF16.F32.PACK_AB R151, R238, R151 ;  /* 0x00000097ee97723e */ /* 0x000fe400000010ff */
[----:B------:R-:W-:Y:S01]  /*67a0*/  F2FP.BF16.F32.PACK_AB R150, R236, R193 ;  /* 0x000000c1ec96723e */ /* 0x000fe200000010ff */
[----:B------:R0:W-:Y:S01]  /*67b0*/  STG.E.128 desc[UR4][R178.64], R140 ;  /* 0x0000008cb2007986 */ /* 0x0001e2000c101d04 */
[----:B------:R-:W-:Y:S02]  /*67c0*/  F2FP.BF16.F32.PACK_AB R149, R224, R149 ;  /* 0x00000095e095723e */ /* 0x000fe400000010ff */
[----:B------:R-:W-:Y:S02]  /*67d0*/  F2FP.BF16.F32.PACK_AB R148, R148, R177 ;  /* 0x000000b19494723e */ /* 0x000fe400000010ff */
[----:B------:R-:W-:Y:S02]  /*67e0*/  F2FP.BF16.F32.PACK_AB R219, R244, R201 ;  /* 0x000000c9f4db723e */ /* 0x000fe400000010ff */
[----:B------:R-:W-:Y:S01]  /*67f0*/  F2FP.BF16.F32.PACK_AB R218, R232, R199 ;  /* 0x000000c7e8da723e */ /* 0x000fe200000010ff */
[----:B------:R0:W-:Y:S01]  /*6800*/  STG.E.128 desc[UR4][R186.64], R148 ;  /* 0x00000094ba007986 */ /* 0x0001e2000c101d04 */
[----:B------:R-:W-:-:S02]  /*6810*/  F2FP.BF16.F32.PACK_AB R217, R230, R195 ;  /* 0x000000c3e6d9723e */ /* 0x000fc400000010ff */
[----:B------:R-:W-:Y:S02]  /*6820*/  F2FP.BF16.F32.PACK_AB R216, R216, R189 ;  /* 0x000000bdd8d8723e */ /* 0x000fe400000010ff */
[----:B------:R-:W-:Y:S02]  /*6830*/  IADD3 R135, R135, UR10, RZ ;  /* 0x0000000a87877c10 */ /* 0x000fe4000fffe0ff */
[----:B------:R-:W-:Y:S01]  /*6840*/  SEL R0, RZ, 0x1, P2 ;  /* 0x00000001ff007807 */ /* 0x000fe20001000000 */
[----:B------:R0:W-:Y:S01]  /*6850*/  STG.E.128 desc[UR4][R156.64], R216 ;  /* 0x000000d89c007986 */ /* 0x0001e2000c101d04 */
[----:B------:R-:W-:-:S13]  /*6860*/  ISETP.GE.AND P3, PT, R135, UR11, PT ;  /* 0x0000000b87007c0c */ /* 0x000fda000bf66270 */
[----:B------:R-:W-:Y:S05]  /*6870*/  @!P3 BRA `(.L_x_10595) ;  /* 0xffffff9c0048b947 */ /* 0x000fea000383ffff */
[----:B------:R-:W-:Y:S05]  /*6880*/  EXIT ;  /* 0x000000000000794d */ /* 0x000fea0003800000 */
.L_x_10594:
[----:B------:R-:W-:Y:S01]  /*6890*/  HFMA2.MMA R152, -RZ, RZ, 0, 5.9604644775390625e-08 ;  /* 0x00000001ff987435 */ /* 0x000fe200000001ff */
[----:B------:R-:W-:Y:S02]  /*68a0*/  MOV R150, R0 ;  /* 0x0000000000967202 */ /* 0x000fe40000000f00 */
[----:B------:R-:W-:Y:S02]  /*68b0*/  MOV R154, 0x1f ;  /* 0x0000001f009a7802 */ /* 0x000fe40000000f00 */
[----:B------:R-:W-:-:S07]  /*68c0*/  MOV R148, 0xffffffff ;  /* 0xffffffff00947802 */ /* 0x000fce0000000f00 */
[----:B--2--5:R-:W-:Y:S05]  /*68d0*/  WARPSYNC.COLLECTIVE R148, `(.L_x_10596) ;  /* 0x0000000094087348 */ /* 0x024fea0003c00000 */
[----:B------:R0:W1:Y:S02]  /*68e0*/  SHFL.BFLY P4, R142, R150, R152, R154 ;  /* 0x0c000098968e7389 */ /* 0x000064000008009a */
[----:B012--5:R-:W-:Y:S01]  /*68f0*/  ENDCOLLECTIVE ;  /* 0x000000000000791b */ /* 0x027fe20003800000 */
.L_x_10596:
[----:B------:R-:W-:Y:S01]  /*6900*/  HFMA2.MMA R152, -RZ, RZ, 0, 1.1920928955078125e-07 ;  /* 0x00000002ff987435 */ /* 0x000fe200000001ff */
[----:B------:R-:W-:-:S05]  /*6910*/  MOV R3, R142 ;  /* 0x0000008e00037202 */ /* 0x000fca0000000f00 */
[----:B------:R-:W-:-:S05]  /*6920*/  FADD.FTZ R3, R0, R3 ;  /* 0x0000000300037221 */ /* 0x000fca0000010000 */
[----:B------:R-:W-:-:S07]  /*6930*/  MOV R150, R3 ;  /* 0x0000000300967202 */ /* 0x000fce0000000f00 */
[----:B------:R-:W-:Y:S05]  /*6940*/  WARPSYNC.COLLECTIVE R148, `(.L_x_10597) ;  /* 0x0000000094087348 */ /* 0x000fea0003c00000 */
[----:B------:R0:W1:Y:S02]  /*6950*/  SHFL.BFLY P4, R142, R150, R152, R154 ;  /* 0x0c000098968e7389 */ /* 0x000064000008009a */
[----:B01----:R-:W-:Y:S01]  /*6960*/  ENDCOLLECTIVE ;  /* 0x000000000000791b */ /* 0x003fe20003800000 */
.L_x_10597:
[----:B------:R-:W-:Y:S01]  /*6970*/  IMAD.MOV.U32 R152, RZ, RZ, 0x4 ;  /* 0x00000004ff987424 */ /* 0x000fe200078e00ff */
[----:B------:R-:W-:-:S05]  /*6980*/  MOV R2, R142 ;  /* 0x0000008e00027202 */ /* 0x000fca0000000f00 */
[----:B------:R-:W-:-:S05]  /*6990*/  FADD.FTZ R130, R3, R2 ;  /* 0x0000000203827221 */ /* 0x000fca0000010000 */
[----:B------:R-:W-:-:S07]  /*69a0*/  MOV R150, R130 ;  /* 0x0000008200967202 */ /* 0x000fce0000000f00 */
[----:B------:R-:W-:Y:S05]  /*69b0*/  WARPSYNC.COLLECTIVE R148, `(.L_x_10598) ;  /* 0x0000000094087348 */ /* 0x000fea0003c00000 */
[----:B------:R0:W1:Y:S02]  /*69c0*/  SHFL.BFLY P4, R142, R150, R152, R154 ;  /* 0x0c000098968e7389 */ /* 0x000064000008009a */
[----:B01----:R-:W-:Y:S01]  /*69d0*/  ENDCOLLECTIVE ;  /* 0x000000000000791b */ /* 0x003fe20003800000 */
.L_x_10598:
[----:B------:R-:W-:Y:S01]  /*69e0*/  HFMA2.MMA R152, -RZ, RZ, 0, 4.76837158203125e-07 ;  /* 0x00000008ff987435 */ /* 0x000fe200000001ff */
[----:B------:R-:W-:-:S05]  /*69f0*/  MOV R245, R142 ;  /* 0x0000008e00f57202 */ /* 0x000fca0000000f00 */
[----:B------:R-:W-:-:S05]  /*6a00*/  FADD.FTZ R245, R130, R245 ;  /* 0x000000f582f57221 */ /* 0x000fca0000010000 */
[----:B------:R-:W-:-:S07]  /*6a10*/  MOV R150, R245 ;  /* 0x000000f500967202 */ /* 0x000fce0000000f00 */
[----:B------:R-:W-:Y:S05]  /*6a20*/  WARPSYNC.COLLECTIVE R148, `(.L_x_10599) ;  /* 0x0000000094087348 */ /* 0x000fea0003c00000 */
[----:B------:R0:W1:Y:S02]  /*6a30*/  SHFL.BFLY P4, R142, R150, R152, R154 ;  /* 0x0c000098968e7389 */ /* 0x000064000008009a */
[----:B01----:R-:W-:Y:S01]  /*6a40*/  ENDCOLLECTIVE ;  /* 0x000000000000791b */ /* 0x003fe20003800000 */
.L_x_10599:
[----:B------:R-:W-:Y:S01]  /*6a50*/  HFMA2.MMA R152, -RZ, RZ, 0, 9.5367431640625e-07 ;  /* 0x00000010ff987435 */ /* 0x000fe200000001ff */
[----:B------:R-:W-:-:S05]  /*6a60*/  MOV R2, R142 ;  /* 0x0000008e00027202 */ /* 0x000fca0000000f00 */
[----:B------:R-:W-:-:S05]  /*6a70*/  FADD.FTZ R140, R245, R2 ;  /* 0x00000002f58c7221 */ /* 0x000fca0000010000 */
[----:B------:R-:W-:-:S07]  /*6a80*/  MOV R150, R140 ;  /* 0x0000008c00967202 */ /* 0x000fce0000000f00 */
[----:B------:R-:W-:Y:S05]  /*6a90*/  WARPSYNC.COLLECTIVE R148, `(.L_x_10600) ;  /* 0x0000000094087348 */ /* 0x000fea0003c00000 */
[----:B------:R0:W1:Y:S02]  /*6aa0*/  SHFL.BFLY P4, R142, R150, R152, R154 ;  /* 0x0c000098968e7389 */ /* 0x000064000008009a */
[----:B01----:R-:W-:Y:S01]  /*6ab0*/  ENDCOLLECTIVE ;  /* 0x000000000000791b */ /* 0x003fe20003800000 */
.L_x_10600:
[----:B------:R-:W-:Y:S01]  /*6ac0*/  HFMA2.MMA R152, -RZ, RZ, 0, 5.9604644775390625e-08 ;  /* 0x00000001ff987435 */ /* 0x000fe200000001ff */
[----:B------:R-:W-:-:S05]  /*6ad0*/  MOV R2, R142 ;  /* 0x0000008e00027202 */ /* 0x000fca0000000f00 */
        /* <DEDUP_REMOVED lines=118> */
.L_x_10601:
[----:B------:R-:W-:Y:S01]  /*7240*/  HFMA2.MMA R152, -RZ, RZ, 0, 1.1920928955078125e-07 ;  /* 0x00000002ff987435 */ /* 0x000fe200000001ff */
[----:B------:R-:W-:-:S05]  /*7250*/  MOV R3, R142 ;  /* 0x0000008e00037202 */ /* 0x000fca0000000f00 */
[----:B------:R-:W-:-:S05]  /*7260*/  FADD.FTZ R3, R0, R3 ;  /* 0x0000000300037221 */ /* 0x000fca0000010000 */
[----:B------:R-:W-:-:S07]  /*7270*/  MOV R150, R3 ;  /* 0x0000000300967202 */ /* 0x000fce0000000f00 */
[----:B------:R-:W-:Y:S05]  /*7280*/  WARPSYNC.COLLECTIVE R148, `(.L_x_10602) ;  /* 0x0000000094087348 */ /* 0x000fea0003c00000 */
[----:B------:R0:W1:Y:S02]  /*7290*/  SHFL.BFLY P4, R142, R150, R152, R154 ;  /* 0x0c000098968e7389 */ /* 0x000064000008009a */
[----:B01----:R-:W-:Y:S01]  /*72a0*/  ENDCOLLECTIVE ;  /* 0x000000000000791b */ /* 0x003fe20003800000 */
.L_x_10602:
[----:B------:R-:W-:Y:S01]  /*72b0*/  HFMA2.MMA R152, -RZ, RZ, 0, 2.384185791015625e-07 ;  /* 0x00000004ff987435 */ /* 0x000fe200000001ff */
[----:B------:R-:W-:-:S05]  /*72c0*/  MOV R130, R142 ;  /* 0x0000008e00827202 */ /* 0x000fca0000000f00 */
[----:B------:R-:W-:-:S05]  /*72d0*/  FADD.FTZ R130, R3, R130 ;  /* 0x0000008203827221 */ /* 0x000fca0000010000 */
[----:B------:R-:W-:-:S07]  /*72e0*/  MOV R150, R130 ;  /* 0x0000008200967202 */ /* 0x000fce0000000f00 */
[----:B------:R-:W-:Y:S05]  /*72f0*/  WARPSYNC.COLLECTIVE R148, `(.L_x_10603) ;  /* 0x0000000094087348 */ /* 0x000fea0003c00000 */
[----:B------:R0:W1:Y:S02]  /*7300*/  SHFL.BFLY P4, R142, R150, R152, R154 ;  /* 0x0c000098968e7389 */ /* 0x000064000008009a */
[----:B01----:R-:W-:Y:S01]  /*7310*/  ENDCOLLECTIVE ;  /* 0x000000000000791b */ /* 0x003fe20003800000 */
.L_x_10603:
[----:B------:R-:W-:Y:S01]  /*7320*/  HFMA2.MMA R152, -RZ, RZ, 0, 4.76837158203125e-07 ;  /* 0x00000008ff987435 */ /* 0x000fe200000001ff */
[----:B------:R-:W-:-:S05]  /*7330*/  MOV R245, R142 ;  /* 0x0000008e00f57202 */ /* 0x000fca0000000f00 */
[----:B------:R-:W-:-:S05]  /*7340*/  FADD.FTZ R245, R130, R245 ;  /* 0x000000f582f57221 */ /* 0x000fca0000010000 */
[----:B------:R-:W-:-:S07]  /*7350*/  MOV R150, R245 ;  /* 0x000000f500967202 */ /* 0x000fce0000000f00 */
[----:B------:R-:W-:Y:S05]  /*7360*/  WARPSYNC.COLLECTIVE R148, `(.L_x_10604) ;  /* 0x0000000094087348 */ /* 0x000fea0003c00000 */
[----:B------:R0:W1:Y:S02]  /*7370*/  SHFL.BFLY P4, R142, R150, R152, R154 ;  /* 0x0c000098968e7389 */ /* 0x000064000008009a */
[----:B01----:R-:W-:Y:S01]  /*7380*/  ENDCOLLECTIVE ;  /* 0x000000000000791b */ /* 0x003fe20003800000 */
.L_x_10604:
[----:B------:R-:W-:Y:S01]  /*7390*/  HFMA2.MMA R152, -RZ, RZ, 0, 9.5367431640625e-07 ;  /* 0x00000010ff987435 */ /* 0x000fe200000001ff */
[----:B------:R-:W-:-:S05]  /*73a0*/  MOV R140, R142 ;  /* 0x0000008e008c7202 */ /* 0x000fca0000000f00 */
[----:B------:R-:W-:-:S05]  /*73b0*/  FADD.FTZ R140, R245, R140 ;  /* 0x0000008cf58c7221 */ /* 0x000fca0000010000 */
[----:B------:R-:W-:-:S07]  /*73c0*/  MOV R150, R140 ;  /* 0x0000008c00967202 */ /* 0x000fce0000000f00 */
[----:B------:R-:W-:Y:S05]  /*73d0*/  WARPSYNC.COLLECTIVE R148, `(.L_x_10605) ;  /* 0x0000000094087348 */ /* 0x000fea0003c00000 */
[----:B------:R0:W1:Y:S02]  /*73e0*/  SHFL.BFLY P4, R142, R150, R152, R154 ;  /* 0x0c000098968e7389 */ /* 0x000064000008009a */
[----:B01----:R-:W-:Y:S01]  /*73f0*/  ENDCOLLECTIVE ;  /* 0x000000000000791b */ /* 0x003fe20003800000 */
.L_x_10605:
[----:B------:R-:W-:Y:S05]  /*7400*/  BRA `(.L_x_10606) ;  /* 0xffffffe000a47947 */ /* 0x000fea000383ffff */
.L_x_10607:
        /* <DEDUP_REMOVED lines=15> */
.L_x_41607:


//--------------------- .text._ZN10layer_norm31ln_parallel_residual_fwd_kernelINS_13Kernel_traitsIf13__nv_bfloat16S2_S2_fjLj7168ELj1ELj1ELj4ELj16ENS_18Kernel_traits_baseILj7168EfS2_S2_S2_fjLj128EEEEELb1ELb0ELb0EEEvNS_9FwdParamsE --------------------------
	.section	.text._ZN10layer_norm31ln_parallel_residual_fwd_kernelINS_13Kernel_traitsIf13__nv_bfloat16S2_S2_fjLj7168ELj1ELj1ELj4ELj16ENS_18Kernel_traits_baseILj7168EfS2_S2_S2_fjLj128EEEEELb1ELb0ELb0EEEvNS_9FwdParamsE,"ax",@progbits
	.align	128
        .global         _ZN10layer_norm31ln_parallel_residual_fwd_kernelINS_13Kernel_traitsIf13__nv_bfloat16S2_S2_fjLj7168ELj1ELj1ELj4ELj16ENS_18Kernel_traits_baseILj7168EfS2_S2_S2_fjLj128EEEEELb1ELb0ELb0EEEvNS_9FwdParamsE
        .type           _ZN10layer_norm31ln_parallel_residual_fwd_kernelINS_13Kernel_traitsIf13__nv_bfloat16S2_S2_fjLj7168ELj1ELj1ELj4ELj16ENS_18Kernel_traits_baseILj7168EfS2_S2_S2_fjLj128EEEEELb1ELb0ELb0EEEvNS_9FwdParamsE,@function
        .size           _ZN10layer_norm31ln_parallel_residual_fwd_kernelINS_13Kernel_traitsIf13__nv_bfloat16S2_S2_fjLj7168ELj1ELj1ELj4ELj16ENS_18Kernel_traits_baseILj7168EfS2_S2_S2_fjLj128EEEEELb1ELb0ELb0EEEvNS_9FwdParamsE,(.L_x_41608 - _ZN10layer_norm31ln_parallel_residual_fwd_kernelINS_13Kernel_traitsIf13__nv_bfloat16S2_S2_fjLj7168ELj1ELj1ELj4ELj16ENS_18Kernel_traits_baseILj7168EfS2_S2_S2_fjLj128EEEEELb1ELb0ELb0EEEvNS_9FwdParamsE)
        .other          _ZN10layer_norm31ln_parallel_residual_fwd_kernelINS_13Kernel_traitsIf13__nv_bfloat16S2_S2_fjLj7168ELj1ELj1ELj4ELj16ENS_18Kernel_traits_baseILj7168EfS2_S2_S2_fjLj128EEEEELb1ELb0ELb0EEEvNS_9FwdParamsE,@"STO_CUDA_ENTRY STV_DEFAULT"
_ZN10layer_norm31ln_parallel_residual_fwd_kernelINS_13Kernel_traitsIf13__nv_bfloat16S2_S2_fjLj7168ELj1ELj1ELj4ELj16ENS_18Kernel_traits_baseILj7168EfS2_S2_S2_fjLj128EEEEELb1ELb0ELb0EEEvNS_9FwdParamsE:
.text._ZN10layer_norm31ln_parallel_residual_fwd_kernelINS_13Kernel_traitsIf13__nv_bfloat16S2_S2_fjLj7168ELj1ELj1ELj4ELj16ENS_18Kernel_traits_baseILj7168EfS2_S2_S2_fjLj128EEEEELb1ELb0ELb0EEEvNS_9FwdParamsE:
[----:B------:R-:W0:Y:S08]  /*0000*/  LDC R1, c[0x0][0x28] ;  /* 0x00000a00ff017b82 */ /* 0x000e300000000800 */
[----:B------:R-:W1:Y:S01]  /*0010*/  LDC R0, c[0x0][0x2e8] ;  /* 0x0000ba00ff007b82 */ /* 0x000e620000000800 */
[----:B------:R-:W-:Y:S01]  /*0020*/  ULDC.U8 UR4, c[0x0][0x2f4] ;  /* 0x0000bd0000047ab9 */ /* 0x000fe20000000000 */
[----:B------:R-:W-:Y:S01]  /*0030*/  ULDC.64 UR6, c[0x0][0x2e0] ;  /* 0x0000b80000067ab9 */ /* 0x000fe20000000a00 */
[----:B------:R-:W-:Y:S01]  /*0040*/  ISETP.NE.AND P0, PT, RZ, UR4, PT ;  /* 0x00000004ff007c0c */ /* 0x000fe2000bf05270 */
[----:B------:R-:W-:Y:S01]  /*0050*/  IMAD.U32 R2, RZ, RZ, UR6 ;  /* 0x00000006ff027e24 */ /* 0x000fe2000f8e00ff */
[----:B------:R-:W-:Y:S01]  /*0060*/  ULDC.64 UR4, c[0x0][0x208] ;  /* 0x0000820000047ab9 */ /* 0x000fe20000000a00 */
[----:B------:R-:W-:-:S02]  /*0070*/  IMAD.U32 R3, RZ, RZ, UR7 ;  /* 0x00000007ff037e24 */ /* 0x000fc4000f8e00ff */
[----:B------:R-:W2:Y:S01]  /*0080*/  LDC R19, c[0x0][0x2ec] ;  /* 0x0000bb00ff137b82 */ /* 0x000ea20000000800 */
[----:B0-----:R-:W-:-:S07]  /*0090*/  VIADD R1, R1, 0xfffffed8 ;  /* 0xfffffed801017836 */ /* 0x001fce0000000000 */
[----:B------:R-:W3:Y:S01]  /*00a0*/  @P0 LDG.E.64 R2, desc[UR4][R2.64] ;  /* 0x0000000402020981 */ /* 0x000ee2000c1e1b00 */
[----:B------:R-:W0:Y:S01]  /*00b0*/  @P0 LDC R9, c[0x0][0x2f0] ;  /* 0x0000bc00ff090b82 */ /* 0x000e220000000800 */
[----:B-1----:R-:W-:Y:S01]  /*00c0*/  @P0 MOV R6, R0 ;  /* 0x0000000000060202 */ /* 0x002fe20000000f00 */
[----:B--2---:R-:W-:-:S05]  /*00d0*/  @P0 IMAD.MOV.U32 R7, RZ, RZ, R19 ;  /* 0x000000ffff070224 */ /* 0x004fca00078e0013 */
[----:B------:R-:W0:Y:S01]  /*00e0*/  @P0 LDG.E.64 R4, desc[UR4][R6.64] ;  /* 0x0000000406040981 */ /* 0x000e22000c1e1b00 */
[----:B------:R-:W1:Y:S01]  /*00f0*/  S2UR UR8, SR_CTAID.X ;  /* 0x00000000000879c3 */ /* 0x000e620000002500 */
[----:B------:R-:W-:Y:S01]  /*0100*/  LOP3.LUT R16, R16, 0xffffffdf, RZ, 0xc0, !PT ;  /* 0xffffffdf10107812 */ /* 0x000fe200078ec0ff */
[----:B------:R-:W-:Y:S01]  /*0110*/  BSSY B0, `(.L_x_10608) ;  /* 0x000005c000007945 */ /* 0x000fe20003800000 */
[----:B------:R-:W1:Y:S05]  /*0120*/  S2R R252, SR_TID.X ;  /* 0x0000000000fc7919 */ /* 0x000e6a0000002100 */
[----:B------:R-:W1:Y:S02]  /*0130*/  LDC R21, c[0x0][RZ] ;  /* 0x00000000ff157b82 */ /* 0x000e640000000800 */
[----:B-1----:R-:W-:Y:S01]  /*0140*/  IMAD R21, R21, UR8, R252 ;  /* 0x0000000815157c24 */ /* 0x002fe2000f8e02fc */
[----:B------:R-:W-:-:S02]  /*0150*/  LOP3.LUT R8, R252, 0x7f, RZ, 0xc0, !PT ;  /* 0x0000007ffc087812 */ /* 0x000fc400078ec0ff */
[----:B------:R-:W-:Y:S02]  /*0160*/  LEA.HI R17, R252, UR8, RZ, 0x19 ;  /* 0x00000008fc117c11 */ /* 0x000fe4000f8fc8ff */
[----:B---3--:R-:W-:Y:S02]  /*0170*/  @P0 R2UR UR6, R2 ;  /* 0x00000000020602ca */ /* 0x008fe400000e0000 */
[----:B------:R-:W-:-:S11]  /*0180*/  @P0 R2UR UR7, R3 ;  /* 0x00000000030702ca */ /* 0x000fd600000e0000 */
[----:B------:R-:W-:Y:S02]  /*0190*/  UIADD3 UR15, UR6, -0x61c88647, URZ ;  /* 0x9e3779b9060f7890 */ /* 0x000fe4000fffe03f */
[----:B------:R-:W-:Y:S02]  /*01a0*/  UIADD3 UR14, UR7, -0x4498517b, URZ ;  /* 0xbb67ae85070e7890 */ /* 0x000fe4000fffe03f */
[----:B------:R-:W-:Y:S02]  /*01b0*/  UIADD3 UR16, UR6, 0x3c6ef372, URZ ;  /* 0x3c6ef37206107890 */ /* 0x000fe4000fffe03f */
[----:B------:R-:W-:Y:S01]  /*01c0*/  UIADD3 UR17, UR7, 0x76cf5d0a, URZ ;  /* 0x76cf5d0a07117890 */ /* 0x000fe2000fffe03f */
[----:B0-----:R-:W-:Y:S01]  /*01d0*/  @P0 IADD3 R0, P1, R4, R9, RZ ;  /* 0x0000000904000210 */ /* 0x001fe20007f3e0ff */
[----:B------:R-:W-:Y:S01]  /*01e0*/  UIADD3 UR19, UR7, 0x32370b8f, URZ ;  /* 0x32370b8f07137890 */ /* 0x000fe2000fffe03f */
[----:B------:R-:W0:Y:S01]  /*01f0*/  LDC R9, c[0x0][0x218] ;  /* 0x00008600ff097b82 */ /* 0x000e220000000800 */
[----:B------:R-:W-:-:S02]  /*0200*/  UIADD3 UR18, UR6, -0x255992d5, URZ ;  /* 0xdaa66d2b06127890 */ /* 0x000fc4000fffe03f */
[----:B------:R-:W-:Y:S01]  /*0210*/  @P0 IMAD.X R19, RZ, RZ, R5, P1 ;  /* 0x000000ffff130224 */ /* 0x000fe200008e0605 */
[----:B------:R-:W-:Y:S01]  /*0220*/  UIADD3 UR20, UR6, 0x78dde6e4, URZ ;  /* 0x78dde6e406147890 */ /* 0x000fe2000fffe03f */
[----:B------:R-:W-:Y:S01]  /*0230*/  IMAD.WIDE.U32 R4, R21, -0x326172a9, RZ ;  /* 0xcd9e8d5715047825 */ /* 0x000fe200078e00ff */
[----:B------:R-:W-:Y:S02]  /*0240*/  UIADD3 UR21, UR7, -0x126145ec, URZ ;  /* 0xed9eba1407157890 */ /* 0x000fe4000fffe03f */
[--C-:B------:R-:W-:Y:S01]  /*0250*/  SHF.R.U32.HI R20, RZ, 0x2, R19.reuse ;  /* 0x00000002ff147819 */ /* 0x100fe20000011613 */
[----:B------:R-:W-:Y:S01]  /*0260*/  UIADD3 UR22, UR6, 0x1715609d, URZ ;  /* 0x1715609d06167890 */ /* 0x000fe2000fffe03f */
[----:B------:R-:W-:Y:S01]  /*0270*/  SHF.R.U64 R19, R0, 0x2, R19 ;  /* 0x0000000200137819 */ /* 0x000fe20000001213 */
[----:B------:R-:W-:Y:S01]  /*0280*/  UIADD3 UR23, UR7, -0x56f99767, URZ ;  /* 0xa906689907177890 */ /* 0x000fe2000fffe03f */
[----:B------:R-:W-:Y:S01]  /*0290*/  LOP3.LUT R6, R5, UR6, R20, 0x96, !PT ;  /* 0x0000000605067c12 */ /* 0x000fe2000f8e9614 */
[----:B------:R-:W-:Y:S01]  /*02a0*/  IMAD.MOV.U32 R5, RZ, RZ, R8 ;  /* 0x000000ffff057224 */ /* 0x000fe200078e0008 */
[----:B------:R-:W-:Y:S01]  /*02b0*/  UIADD3 UR24, UR6, -0x4ab325aa, URZ ;  /* 0xb54cda5606187890 */ /* 0x000fe2000fffe03f */
[----:B------:R-:W-:Y:S01]  /*02c0*/  IMAD.WIDE.U32 R2, R19, -0x2daee0ad, RZ ;  /* 0xd2511f5313027825 */ /* 0x000fe200078e00ff */
[----:B------:R-:W-:-:S02]  /*02d0*/  UIADD3 UR25, UR7, 0x646e171e, URZ ;  /* 0x646e171e07197890 */ /* 0x000fc4000fffe03f */
[----:B------:R-:W-:Y:S01]  /*02e0*/  UIADD3 UR26, UR6, 0x5384540f, URZ ;  /* 0x5384540f061a7890 */ /* 0x000fe2000fffe03f */
[----:B------:R-:W-:Y:S01]  /*02f0*/  IMAD.WIDE.U32 R6, R6, -0x2daee0ad, RZ ;  /* 0xd2511f5306067825 */ /* 0x000fe200078e00ff */
[----:B------:R-:W-:Y:S01]  /*0300*/  LOP3.LUT R3, R3, UR7, RZ, 0x3c, !PT ;  /* 0x0000000703037c12 */ /* 0x000fe2000f8e3cff */
[----:B------:R-:W-:Y:S02]  /*0310*/  UIADD3 UR27, UR7, 0x1fd5c5a3, URZ ;  /* 0x1fd5c5a3071b7890 */ /* 0x000fe4000fffe03f */
[----:B------:R-:W-:Y:S01]  /*0320*/  UIADD3 UR28, UR6, -0xe443238, URZ ;  /* 0xf1bbcdc8061c7890 */ /* 0x000fe2000fffe03f */
[----:B------:R-:W-:Y:S01]  /*0330*/  LOP3.LUT R12, R7, UR14, R2, 0x96, !PT ;  /* 0x0000000e070c7c12 */ /* 0x000fe2000f8e9602 */
[----:B------:R-:W-:Y:S01]  /*0340*/  IMAD.WIDE.U32 R2, R3, -0x326172a9, RZ ;  /* 0xcd9e8d5703027825 */ /* 0x000fe200078e00ff */
[----:B------:R-:W-:-:S03]  /*0350*/  LOP3.LUT R7, R5, 0x7f, RZ, 0x3c, !PT ;  /* 0x0000007f05077812 */ /* 0x000fc600078e3cff */
[----:B------:R-:W-:Y:S01]  /*0360*/  IMAD.WIDE.U32 R12, R12, -0x326172a9, RZ ;  /* 0xcd9e8d570c0c7825 */ /* 0x000fe200078e00ff */
[----:B------:R-:W-:Y:S02]  /*0370*/  LOP3.LUT R3, R3, UR15, R4, 0x96, !PT ;  /* 0x0000000f03037c12 */ /* 0x000fe4000f8e9604 */
[----:B0-----:R-:W-:Y:S02]  /*0380*/  SHF.R.S32.HI R4, RZ, 0x1f, R9 ;  /* 0x0000001fff047819 */ /* 0x001fe40000011409 */
[----:B------:R-:W-:Y:S01]  /*0390*/  LOP3.LUT R14, R13, UR16, R2, 0x96, !PT ;  /* 0x000000100d0e7c12 */ /* 0x000fe2000f8e9602 */
[----:B------:R-:W-:Y:S01]  /*03a0*/  IMAD.WIDE.U32 R2, R3, -0x2daee0ad, RZ ;  /* 0xd2511f5303027825 */ /* 0x000fe200078e00ff */
[----:B------:R-:W-:-:S03]  /*03b0*/  LEA.HI R4, R4, R9, RZ, 0x3 ;  /* 0x0000000904047211 */ /* 0x000fc600078f18ff */
[----:B------:R-:W-:Y:S01]  /*03c0*/  IMAD.WIDE.U32 R14, R14, -0x2daee0ad, RZ ;  /* 0xd2511f530e0e7825 */ /* 0x000fe200078e00ff */
[----:B------:R-:W-:Y:S02]  /*03d0*/  LEA.HI.SX32 R18, R4, R7, 0x1d ;  /* 0x0000000704127211 */ /* 0x000fe400078feaff */
[----:B------:R-:W-:Y:S02]  /*03e0*/  LOP3.LUT R22, R3, UR17, R6, 0x96, !PT ;  /* 0x0000001103167c12 */ /* 0x000fe4000f8e9606 */
[----:B------:R-:W-:Y:S02]  /*03f0*/  LOP3.LUT P2, RZ, R18, 0xffffff80, RZ, 0xc0, !PT ;  /* 0xffffff8012ff7812 */ /* 0x000fe4000784c0ff */
[----:B------:R-:W-:-:S11]  /*0400*/  LOP3.LUT R23, R15, UR19, R2, 0x96, !PT ;  /* 0x000000130f177c12 */ /* 0x000fd6000f8e9602 */
[----:B------:R-:W-:Y:S01]  /*0410*/  @P2 LOP3.LUT R16, R16, 0x20, RZ, 0xfc, !PT ;  /* 0x0000002010102812 */ /* 0x000fe200078efcff */
[----:B------:R-:W-:Y:S06]  /*0420*/  @!P2 BRA `(.L_x_10609) ;  /* 0x0000000000a8a947 */ /* 0x000fec0003800000 */
[----:B------:R-:W-:Y:S01]  /*0430*/  ULDC.64 UR12, c[0x0][0x2d0] ;  /* 0x0000b400000c7ab9 */ /* 0x000fe20000000a00 */
[----:B------:R-:W0:Y:S01]  /*0440*/  LDC.64 R2, c[0x0][0x260] ;  /* 0x00009800ff027b82 */ /* 0x000e220000000a00 */
[----:B------:R-:W-:Y:S01]  /*0450*/  ISETP.NE.U32.AND P1, PT, RZ, UR12, PT ;  /* 0x0000000cff007c0c */ /* 0x000fe2000bf25070 */
[----:B------:R-:W-:Y:S01]  /*0460*/  ULDC.64 UR10, c[0x0][0x268] ;  /* 0x00009a00000a7ab9 */ /* 0x000fe20000000a00 */
[----:B------:R-:W-:Y:S02]  /*0470*/  SHF.L.U32 R10, R5, 0x5, RZ ;  /* 0x00000005050a7819 */ /* 0x000fe400000006ff */
[----:B------:R-:W-:Y:S02]  /*0480*/  CS2R R194, SRZ ;  /* 0x0000000000c27805 */ /* 0x000fe4000001ff00 */
[----:B------:R-:W-:Y:S02]  /*0490*/  ISETP.NE.AND.EX P1, PT, RZ, UR13, PT, P1 ;  /* 0x0000000dff007c0c */ /* 0x000fe4000bf25310 */
[----:B------:R-:W-:-:S02]  /*04a0*/  CS2R R192, SRZ ;  /* 0x0000000000c07805 */ /* 0x000fc4000001ff00 */
[----:B------:R-:W-:Y:S02]  /*04b0*/  IADD3 R8, P3, R10, UR10, RZ ;  /* 0x0000000a0a087c10 */ /* 0x000fe4000ff7e0ff */
[----:B------:R-:W-:Y:S02]  /*04c0*/  CS2R R198, SRZ ;  /* 0x0000000000c67805 */ /* 0x000fe4000001ff00 */
[----:B------:R-:W-:Y:S02]  /*04d0*/  SHF.L.U64.HI R7, R5, 0x5, RZ ;  /* 0x0000000505077819 */ /* 0x000fe400000102ff */
[----:B------:R-:W-:Y:S01]  /*04e0*/  CS2R R196, SRZ ;  /* 0x0000000000c47805 */ /* 0x000fe2000001ff00 */
[----:B------:R-:W-:Y:S01]  /*04f0*/  ULDC.64 UR8, c[0x0][0x2c8] ;  /* 0x0000b20000087ab9 */ /* 0x000fe20000000a00 */
[----:B------:R-:W-:Y:S02]  /*0500*/  CS2R R202, SRZ ;  /* 0x0000000000ca7805 */ /* 0x000fe4000001ff00 */
[----:B------:R-:W-:-:S02]  /*0510*/  IADD3.X R9, R7, UR11, RZ, P3, !PT ;  /* 0x0000000b07097c10 */ /* 0x000fc40009ffe4ff */
[----:B------:R-:W-:Y:S02]  /*0520*/  CS2R R200, SRZ ;  /* 0x0000000000c87805 */ /* 0x000fe4000001ff00 */
[----:B------:R-:W-:Y:S02]  /*0530*/  ISETP.NE.U32.AND P0, PT, RZ, UR8, PT ;  /* 0x00000008ff007c0c */ /* 0x000fe4000bf05070 */
[----:B------:R-:W-:Y:S02]  /*0540*/  CS2R R206, SRZ ;  /* 0x0000000000ce7805 */ /* 0x000fe4000001ff00 */
[----:B------:R-:W-:Y:S02]  /*0550*/  CS2R R204, SRZ ;  /* 0x0000000000cc7805 */ /* 0x000fe4000001ff00 */
[----:B------:R-:W-:Y:S01]  /*0560*/  @P1 IADD3 R10, P4, R10, UR12, RZ ;  /* 0x0000000c0a0a1c10 */ /* 0x000fe2000ff9e0ff */
[----:B------:R-:W2:Y:S01]  /*0570*/  LDG.E.128 R24, desc[UR4][R8.64] ;  /* 0x0000000408187981 */ /* 0x000ea2000c1e1d00 */
[----:B------:R-:W-:-:S02]  /*0580*/  ISETP.NE.AND.EX P0, PT, RZ, UR9, PT, P0 ;  /* 0x00000009ff007c0c */ /* 0x000fc4000bf05300 */
[----:B------:R-:W-:Y:S01]  /*0590*/  @P1 IADD3.X R11, R7, UR13, RZ, P4, !PT ;  /* 0x0000000d070b1c10 */ /* 0x000fe2000a7fe4ff */
[----:B0-----:R-:W-:-:S04]  /*05a0*/  IMAD.WIDE.U32 R2, R5, 0x20, R2 ;  /* 0x0000002005027825 */ /* 0x001fc800078e0002 */
[----:B------:R0:W5:Y:S04]  /*05b0*/  @P1 LDG.E.128 R192, desc[UR4][R10.64] ;  /* 0x000000040ac01981 */ /* 0x000168000c1e1d00 */
[----:B------:R0:W5:Y:S02]  /*05c0*/  @P1 LDG.E.128 R196, desc[UR4][R10.64+0x10] ;  /* 0x000010040ac41981 */ /* 0x000164000c1e1d00 */
[C---:B------:R-:W-:Y:S02]  /*05d0*/  @P0 LEA R6, P2, R5.reuse, UR8, 0x5 ;  /* 0x0000000805060c11 */ /* 0x040fe4000f8428ff */
[----:B------:R-:W3:Y:S02]  /*05e0*/  LDG.E.128 R28, desc[UR4][R2.64+0x10] ;  /* 0x00001004021c7981 */ /* 0x000ee4000c1e1d00 */
[----:B------:R-:W-:-:S02]  /*05f0*/  @P0 LEA.HI.X R7, R5, UR9, RZ, 0x5, P2 ;  /* 0x0000000905070c11 */ /* 0x000fc400090f2cff */
[----:B------:R-:W4:Y:S04]  /*0600*/  LDG.E.128 R32, desc[UR4][R2.64] ;  /* 0x0000000402207981 */ /* 0x000f28000c1e1d00 */
[----:B------:R-:W2:Y:S04]  /*0610*/  LDG.E.128 R8, desc[UR4][R8.64+0x10] ;  /* 0x0000100408087981 */ /* 0x000ea8000c1e1d00 */
[----:B------:R0:W5:Y:S04]  /*0620*/  @P0 LDG.E.128 R200, desc[UR4][R6.64] ;  /* 0x0000000406c80981 */ /* 0x000168000c1e1d00 */
[----:B------:R0:W5:Y:S01]  /*0630*/  @P0 LDG.E.128 R204, desc[UR4][R6.64+0x10] ;  /* 0x0000100406cc0981 */ /* 0x000162000c1e1d00 */
[----:B------:R-:W-:-:S03]  /*0640*/  LOP3.LUT R5, R5, 0x80, RZ, 0xfc, !PT ;  /* 0x0000008005057812 */ /* 0x000fc600078efcff */
[----:B--2---:R0:W-:Y:S04]  /*0650*/  STL.64 [R1+0xe0], R8 ;  /* 0x0000e00801007387 */ /* 0x0041e80000100a00 */
[----:B------:R0:W-:Y:S04]  /*0660*/  STL.64 [R1+0xe8], R10 ;  /* 0x0000e80a01007387 */ /* 0x0001e80000100a00 */
[----:B------:R0:W-:Y:S04]  /*0670*/  STL.64 [R1+0xf0], R24 ;  /* 0x0000f01801007387 */ /* 0x0001e80000100a00 */
[----:B------:R0:W-:Y:S04]  /*0680*/  STL.64 [R1+0xf8], R26 ;  /* 0x0000f81a01007387 */ /* 0x0001e80000100a00 */
[----:B---3--:R0:W-:Y:S04]  /*0690*/  STL.64 [R1+0x100], R28 ;  /* 0x0001001c01007387 */ /* 0x0081e80000100a00 */
[----:B------:R0:W-:Y:S04]  /*06a0*/  STL.64 [R1+0x108], R30 ;  /* 0x0001081e01007387 */ /* 0x0001e80000100a00 */
[----:B----4-:R0:W-:Y:S04]  /*06b0*/  STL.64 [R1+0x110], R32 ;  /* 0x0001102001007387 */ /* 0x0101e80000100a00 */
[----:B------:R0:W-:Y:S02]  /*06c0*/  STL.64 [R1+0x118], R34 ;  /* 0x0001182201007387 */ /* 0x0001e40000100a00 */
.L_x_10609:
[----:B------:R-:W-:Y:S05]  /*06d0*/  BSYNC B0 ;  /* 0x0000000000007941 */ /* 0x000fea0003800000 */
.L_x_10608:
[----:B------:R-:W-:Y:S01]  /*06e0*/  ISETP.GE.U32.AND P0, PT, R18, 0x100, PT ;  /* 0x000001001200780c */ /* 0x000fe20003f06070 */
[----:B------:R-:W-:Y:S01]  /*06f0*/  IMAD.WIDE.U32 R2, R22, -0x326172a9, RZ ;  /* 0xcd9e8d5716027825 */ /* 0x000fe200078e00ff */
[----:B------:R-:W-:Y:S01]  /*0700*/  LOP3.LUT R16, R16, 0xfffff7ff, RZ, 0xc0, !PT ;  /* 0xfffff7ff10107812 */ /* 0x000fe200078ec0ff */
[----:B------:R-:W-:Y:S02]  /*0710*/  BSSY B0, `(.L_x_10610) ;  /* 0x000002c000007945 */ /* 0x000fe40003800000 */
[----:B0-----:R-:W-:Y:S01]  /*0720*/  IMAD.WIDE.U32 R10, R23, -0x326172a9, RZ ;  /* 0xcd9e8d57170a7825 */ /* 0x001fe200078e00ff */
        /* <DEDUP_REMOVED lines=9> */
[----:B------:R-:W-:Y:S01]  /*07c0*/  IADD3 R6, P3, R8, UR10, RZ ;  /* 0x0000000a08067c10 */ /* 0x000fe2000ff7e0ff */
[----:B------:R-:W-:Y:S01]  /*07d0*/  ULDC.64 UR8, c[0x0][0x2c8] ;  /* 0x0000b20000087ab9 */ /* 0x000fe20000000a00 */
[----:B------:R-:W-:Y:S02]  /*07e0*/  ISETP.NE.U32.AND P0, PT, RZ, UR12, PT ;  /* 0x0000000cff007c0c */ /* 0x000fe4000bf05070 */
[----:B------:R-:W-:Y:S02]  /*07f0*/  CS2R R186, SRZ ;  /* 0x0000000000ba7805 */ /* 0x000fe4000001ff00 */
[----:B------:R-:W-:-:S02]  /*0800*/  IADD3.X R7, R3, UR11, RZ, P3, !PT ;  /* 0x0000000b03077c10 */ /* 0x000fc40009ffe4ff */
[----:B------:R-:W-:Y:S02]  /*0810*/  CS2R R184, SRZ ;  /* 0x0000000000b87805 */ /* 0x000fe4000001ff00 */
[----:B------:R-:W-:Y:S02]  /*0820*/  ISETP.NE.U32.AND P1, PT, RZ, UR8, PT ;  /* 0x00000008ff007c0c */ /* 0x000fe4000bf25070 */
[----:B------:R-:W-:Y:S02]  /*0830*/  CS2R R190, SRZ ;  /* 0x0000000000be7805 */ /* 0x000fe4000001ff00 */
[----:B------:R-:W-:Y:S01]  /*0840*/  ISETP.NE.AND.EX P0, PT, RZ, UR13, PT, P0 ;  /* 0x0000000dff007c0c */ /* 0x000fe2000bf05300 */
[----:B------:R-:W2:Y:S01]  /*0850*/  LDG.E.128 R24, desc[UR4][R6.64+0x10] ;  /* 0x0000100406187981 */ /* 0x000ea2000c1e1d00 */
[----:B------:R-:W-:Y:S02]  /*0860*/  ISETP.NE.AND.EX P1, PT, RZ, UR9, PT, P1 ;  /* 0x00000009ff007c0c */ /* 0x000fe4000bf25310 */
[----:B------:R-:W-:-:S02]  /*0870*/  CS2R R188, SRZ ;  /* 0x0000000000bc7805 */ /* 0x000fc4000001ff00 */
[----:B------:R-:W-:Y:S01]  /*0880*/  CS2R R178, SRZ ;  /* 0x0000000000b27805 */ /* 0x000fe2000001ff00 */
[----:B------:R-:W3:Y:S01]  /*0890*/  LDG.E.128 R28, desc[UR4][R6.64] ;  /* 0x00000004061c7981 */ /* 0x000ee2000c1e1d00 */
[----:B------:R-:W-:Y:S02]  /*08a0*/  CS2R R176, SRZ ;  /* 0x0000000000b07805 */ /* 0x000fe4000001ff00 */
[----:B------:R-:W-:Y:S02]  /*08b0*/  CS2R R182, SRZ ;  /* 0x0000000000b67805 */ /* 0x000fe4000001ff00 */
[----:B------:R-:W-:Y:S02]  /*08c0*/  CS2R R180, SRZ ;  /* 0x0000000000b47805 */ /* 0x000fe4000001ff00 */
[----:B------:R-:W-:Y:S02]  /*08d0*/  @P0 IADD3 R8, P4, R8, UR12, RZ ;  /* 0x0000000c08080c10 */ /* 0x000fe4000ff9e0ff */
[C---:B------:R-:W-:Y:S01]  /*08e0*/  @P1 LEA R2, P2, R5.reuse, UR8, 0x5 ;  /* 0x0000000805021c11 */ /* 0x040fe2000f8428ff */
[----:B0-----:R-:W-:Y:S01]  /*08f0*/  IMAD.WIDE.U32 R12, R5, 0x20, R12 ;  /* 0x00000020050c7825 */ /* 0x001fe200078e000c */
[----:B------:R-:W-:-:S02]  /*0900*/  @P0 IADD3.X R9, R3, UR13, RZ, P4, !PT ;  /* 0x0000000d03090c10 */ /* 0x000fc4000a7fe4ff */
[C---:B------:R-:W-:Y:S02]  /*0910*/  @P1 LEA.HI.X R3, R5.reuse, UR9, RZ, 0x5, P2 ;  /* 0x0000000905031c11 */ /* 0x040fe400090f2cff */
[----:B------:R0:W5:Y:S04]  /*0920*/  LDG.E.128 R244, desc[UR4][R12.64] ;  /* 0x000000040cf47981 */ /* 0x000168000c1e1d00 */
[----:B------:R0:W5:Y:S04]  /*0930*/  @P1 LDG.E.128 R184, desc[UR4][R2.64] ;  /* 0x0000000402b81981 */ /* 0x000168000c1e1d00 */
[----:B------:R0:W5:Y:S04]  /*0940*/  @P1 LDG.E.128 R188, desc[UR4][R2.64+0x10] ;  /* 0x0000100402bc1981 */ /* 0x000168000c1e1d00 */
[----:B------:R0:W5:Y:S04]  /*0950*/  @P0 LDG.E.128 R176, desc[UR4][R8.64] ;  /* 0x0000000408b00981 */ /* 0x000168000c1e1d00 */
[----:B------:R0:W5:Y:S04]  /*0960*/  @P0 LDG.E.128 R180, desc[UR4][R8.64+0x10] ;  /* 0x0000100408b40981 */ /* 0x000168000c1e1d00 */
[----:B------:R0:W5:Y:S01]  /*0970*/  LDG.E.128 R240, desc[UR4][R12.64+0x10] ;  /* 0x000010040cf07981 */ /* 0x000162000c1e1d00 */
[----:B------:R-:W-:-:S03]  /*0980*/  VIADD R5, R5, 0x80 ;  /* 0x0000008005057836 */ /* 0x000fc60000000000 */
[----:B--2---:R0:W-:Y:S04]  /*0990*/  STL.64 [R1+0xc0], R24 ;  /* 0x0000c01801007387 */ /* 0x0041e80000100a00 */
[----:B------:R0:W-:Y:S04]  /*09a0*/  STL.64 [R1+0xc8], R26 ;  /* 0x0000c81a01007387 */ /* 0x0001e80000100a00 */
[----:B---3--:R0:W-:Y:S04]  /*09b0*/  STL.64 [R1+0xd0], R28 ;  /* 0x0000d01c01007387 */ /* 0x0081e80000100a00 */
[----:B------:R0:W-:Y:S02]  /*09c0*/  STL.64 [R1+0xd8], R30 ;  /* 0x0000d81e01007387 */ /* 0x0001e40000100a00 */
.L_x_10611:
[----:B------:R-:W-:Y:S05]  /*09d0*/  BSYNC B0 ;  /* 0x0000000000007941 */ /* 0x000fea0003800000 */
.L_x_10610:
[----:B------:R-:W-:Y:S01]  /*09e0*/  ISETP.GE.U32.AND P0, PT, R18, 0x180, PT ;  /* 0x000001801200780c */ /* 0x000fe20003f06070 */
[----:B0-----:R-:W-:Y:S01]  /*09f0*/  IMAD.WIDE.U32 R2, R22, -0x2daee0ad, RZ ;  /* 0xd2511f5316027825 */ /* 0x001fe200078e00ff */
        /* <DEDUP_REMOVED lines=40> */
[----:B------:R-:W-:-:S03]  /*0c80*/  IADD3 R5, R5, 0x80, RZ ;  /* 0x0000008005057810 */ /* 0x000fc60007ffe0ff */
[----:B--2---:R0:W-:Y:S04]  /*0c90*/  STL.64 [R1+0xa0], R24 ;  /* 0x0000a01801007387 */ /* 0x0041e80000100a00 */
[----:B------:R0:W-:Y:S04]  /*0ca0*/  STL.64 [R1+0xa8], R26 ;  /* 0x0000a81a01007387 */ /* 0x0001e80000100a00 */
[----:B---3--:R0:W-:Y:S04]  /*0cb0*/  STL.64 [R1+0xb0], R28 ;  /* 0x0000b01c01007387 */ /* 0x0081e80000100a00 */
[----:B------:R0:W-:Y:S02]  /*0cc0*/  STL.64 [R1+0xb8], R30 ;  /* 0x0000b81e01007387 */ /* 0x0001e40000100a00 */
.L_x_10613:
[----:B------:R-:W-:Y:S05]  /*0cd0*/  BSYNC B0 ;  /* 0x0000000000007941 */ /* 0x000fea0003800000 */
.L_x_10612:
        /* <DEDUP_REMOVED lines=11> */
[----:B------:R-:W-:Y:S01]  /*0d90*/  ISETP.NE.U32.AND P0, PT, RZ, UR8, PT ;  /* 0x00000008ff007c0c */ /* 0x000fe2000bf05070 */
[----:B------:R-:W-:Y:S01]  /*0da0*/  ULDC.64 UR10, c[0x0][0x2d0] ;  /* 0x0000b400000a7ab9 */ /* 0x000fe20000000a00 */
[----:B------:R-:W-:Y:S01]  /*0db0*/  IMAD.SHL.U32 R8, R5, 0x20, RZ ;  /* 0x0000002005087824 */ /* 0x000fe200078e00ff */
[----:B------:R-:W-:Y:S02]  /*0dc0*/  ISETP.NE.U32.AND P1, PT, RZ, UR10, PT ;  /* 0x0000000aff007c0c */ /* 0x000fe4000bf25070 */
[----:B------:R-:W-:Y:S02]  /*0dd0*/  CS2R R110, SRZ ;  /* 0x00000000006e7805 */ /* 0x000fe4000001ff00 */
[----:B------:R-:W-:Y:S02]  /*0de0*/  ISETP.NE.AND.EX P0, PT, RZ, UR9, PT, P0 ;  /* 0x00000009ff007c0c */ /* 0x000fe4000bf05300 */
[----:B------:R-:W-:-:S02]  /*0df0*/  CS2R R108, SRZ ;  /* 0x00000000006c7805 */ /* 0x000fc4000001ff00 */
[----:B------:R-:W-:Y:S02]  /*0e00*/  ISETP.NE.AND.EX P1, PT, RZ, UR11, PT, P1 ;  /* 0x0000000bff007c0c */ /* 0x000fe4000bf25310 */
[----:B------:R-:W-:Y:S02]  /*0e10*/  CS2R R106, SRZ ;  /* 0x00000000006a7805 */ /* 0x000fe4000001ff00 */
[----:B------:R-:W-:Y:S02]  /*0e20*/  SHF.L.U64.HI R9, R5, 0x5, RZ ;  /* 0x0000000505097819 */ /* 0x000fe400000102ff */
[----:B------:R-:W-:Y:S02]  /*0e30*/  CS2R R104, SRZ ;  /* 0x0000000000687805 */ /* 0x000fe4000001ff00 */
        /* <DEDUP_REMOVED lines=8> */
[C---:B------:R-:W-:Y:S02]  /*0ec0*/  IADD3 R6, P2, R8.reuse, UR8, RZ ;  /* 0x0000000808067c10 */ /* 0x040fe4000ff5e0ff */
[----:B------:R0:W5:Y:S02]  /*0ed0*/  @P0 LDG.E.128 R148, desc[UR4][R2.64] ;  /* 0x0000000402940981 */ /* 0x000164000c1e1d00 */
[C---:B------:R-:W-:Y:S02]  /*0ee0*/  IADD3.X R7, R9.reuse, UR9, RZ, P2, !PT ;  /* 0x0000000909077c10 */ /* 0x040fe400097fe4ff */
[----:B------:R-:W-:Y:S01]  /*0ef0*/  @P1 IADD3 R8, P2, R8, UR10, RZ ;  /* 0x0000000a08081c10 */ /* 0x000fe2000ff5e0ff */
[----:B------:R0:W5:Y:S03]  /*0f00*/  LDG.E.128 R228, desc[UR4][R10.64] ;  /* 0x000000040ae47981 */ /* 0x000166000c1e1d00 */
[----:B------:R-:W-:Y:S01]  /*0f10*/  @P1 IADD3.X R9, R9, UR11, RZ, P2, !PT ;  /* 0x0000000b09091c10 */ /* 0x000fe200097fe4ff */
[----:B------:R0:W5:Y:S04]  /*0f20*/  LDG.E.128 R224, desc[UR4][R10.64+0x10] ;  /* 0x000010040ae07981 */ /* 0x000168000c1e1d00 */
[----:B------:R0:W5:Y:S04]  /*0f30*/  @P1 LDG.E.128 R108, desc[UR4][R8.64] ;  /* 0x00000004086c1981 */ /* 0x000168000c1e1d00 */
[----:B------:R0:W5:Y:S04]  /*0f40*/  @P1 LDG.E.128 R104, desc[UR4][R8.64+0x10] ;  /* 0x0000100408681981 */ /* 0x000168000c1e1d00 */
[----:B------:R-:W2:Y:S04]  /*0f50*/  LDG.E.128 R24, desc[UR4][R6.64] ;  /* 0x0000000406187981 */ /* 0x000ea8000c1e1d00 */
[----:B------:R0:W5:Y:S04]  /*0f60*/  @P0 LDG.E.128 R152, desc[UR4][R2.64+0x10] ;  /* 0x0000100402980981 */ /* 0x000168000c1e1d00 */
[----:B------:R-:W3:Y:S01]  /*0f70*/  LDG.E.128 R8, desc[UR4][R6.64+0x10] ;  /* 0x0000100406087981 */ /* 0x000ee2000c1e1d00 */
[----:B------:R-:W-:-:S03]  /*0f80*/  VIADD R5, R5, 0x80 ;  /* 0x0000008005057836 */ /* 0x000fc60000000000 */
[----:B---3--:R0:W-:Y:S04]  /*0f90*/  STL.64 [R1+0x80], R8 ;  /* 0x0000800801007387 */ /* 0x0081e80000100a00 */
[----:B------:R0:W-:Y:S04]  /*0fa0*/  STL.64 [R1+0x88], R10 ;  /* 0x0000880a01007387 */ /* 0x0001e80000100a00 */
[----:B--2---:R0:W-:Y:S04]  /*0fb0*/  STL.64 [R1+0x90], R24 ;  /* 0x0000901801007387 */ /* 0x0041e80000100a00 */
[----:B------:R0:W-:Y:S02]  /*0fc0*/  STL.64 [R1+0x98], R26 ;  /* 0x0000981a01007387 */ /* 0x0001e40000100a00 */
.L_x_10615:
[----:B------:R-:W-:Y:S05]  /*0fd0*/  BSYNC B0 ;  /* 0x0000000000007941 */ /* 0x000fea0003800000 */
.L_x_10614:
        /* <DEDUP_REMOVED lines=10> */
[----:B------:R-:W-:Y:S01]  /*1080*/  ULDC.64 UR10, c[0x0][0x2d0] ;  /* 0x0000b400000a7ab9 */ /* 0x000fe20000000a00 */
[----:B------:R-:W-:Y:S02]  /*1090*/  ISETP.NE.U32.AND P0, PT, RZ, UR8, PT ;  /* 0x00000008ff007c0c */ /* 0x000fe4000bf05070 */
[----:B------:R-:W-:Y:S02]  /*10a0*/  CS2R R102, SRZ ;  /* 0x0000000000667805 */ /* 0x000fe4000001ff00 */
[----:B------:R-:W-:Y:S02]  /*10b0*/  CS2R R100, SRZ ;  /* 0x0000000000647805 */ /* 0x000fe4000001ff00 */
[----:B------:R-:W-:Y:S02]  /*10c0*/  CS2R R98, SRZ ;  /* 0x0000000000627805 */ /* 0x000fe4000001ff00 */
[----:B------:R-:W-:-:S02]  /*10d0*/  ISETP.NE.AND.EX P0, PT, RZ, UR9, PT, P0 ;  /* 0x00000009ff007c0c */ /* 0x000fc4000bf05300 */
[----:B------:R-:W-:Y:S01]  /*10e0*/  CS2R R96, SRZ ;  /* 0x0000000000607805 */ /* 0x000fe2000001ff00 */
[C---:B0-----:R-:W-:Y:S01]  /*10f0*/  IMAD.SHL.U32 R10, R5.reuse, 0x20, RZ ;  /* 0x00000020050a7824 */ /* 0x041fe200078e00ff */
[----:B------:R-:W0:Y:S09]  /*1100*/  LDC.64 R12, c[0x0][0x260] ;  /* 0x00009800ff0c7b82 */ /* 0x000e320000000a00 */
[----:B------:R-:W-:-:S04]  /*1110*/  @P0 LEA R2, P1, R5, UR8, 0x5 ;  /* 0x0000000805020c11 */ /* 0x000fc8000f8228ff */
[C---:B------:R-:W-:Y:S01]  /*1120*/  @P0 LEA.HI.X R3, R5.reuse, UR9, RZ, 0x5, P1 ;  /* 0x0000000905030c11 */ /* 0x040fe200088f2cff */
[----:B------:R-:W-:Y:S01]  /*1130*/  ULDC.64 UR8, c[0x0][0x268] ;  /* 0x00009a0000087ab9 */ /* 0x000fe20000000a00 */
[----:B------:R-:W-:Y:S02]  /*1140*/  ISETP.NE.U32.AND P1, PT, RZ, UR10, PT ;  /* 0x0000000aff007c0c */ /* 0x000fe4000bf25070 */
[----:B------:R-:W-:Y:S01]  /*1150*/  SHF.L.U64.HI R11, R5, 0x5, RZ ;  /* 0x00000005050b7819 */ /* 0x000fe200000102ff */
[----:B------:R1:W5:Y:S01]  /*1160*/  @P0 LDG.E.128 R100, desc[UR4][R2.64] ;  /* 0x0000000402640981 */ /* 0x000362000c1e1d00 */
[----:B------:R-:W-:-:S03]  /*1170*/  ISETP.NE.AND.EX P1, PT, RZ, UR11, PT, P1 ;  /* 0x0000000bff007c0c */ /* 0x000fc6000bf25310 */
[----:B------:R1:W5:Y:S01]  /*1180*/  @P0 LDG.E.128 R96, desc[UR4][R2.64+0x10] ;  /* 0x0000100402600981 */ /* 0x000362000c1e1d00 */
[----:B------:R-:W-:-:S04]  /*1190*/  IADD3 R8, P0, R10, UR8, RZ ;  /* 0x000000080a087c10 */ /* 0x000fc8000ff1e0ff */
[C---:B------:R-:W-:Y:S02]  /*11a0*/  IADD3.X R9, R11.reuse, UR9, RZ, P0, !PT ;  /* 0x000000090b097c10 */ /* 0x040fe400087fe4ff */
[----:B------:R-:W-:Y:S02]  /*11b0*/  CS2R R94, SRZ ;  /* 0x00000000005e7805 */ /* 0x000fe4000001ff00 */
[----:B------:R-:W-:Y:S02]  /*11c0*/  CS2R R92, SRZ ;  /* 0x00000000005c7805 */ /* 0x000fe4000001ff00 */
[----:B------:R-:W-:Y:S02]  /*11d0*/  @P1 IADD3 R10, P0, R10, UR10, RZ ;  /* 0x0000000a0a0a1c10 */ /* 0x000fe4000ff1e0ff */
[----:B------:R-:W-:Y:S02]  /*11e0*/  CS2R R90, SRZ ;  /* 0x00000000005a7805 */ /* 0x000fe4000001ff00 */
[----:B------:R-:W-:Y:S01]  /*11f0*/  CS2R R88, SRZ ;  /* 0x0000000000587805 */ /* 0x000fe2000001ff00 */
[----:B------:R-:W2:Y:S01]  /*1200*/  LDG.E.128 R24, desc[UR4][R8.64] ;  /* 0x0000000408187981 */ /* 0x000ea2000c1e1d00 */
[----:B------:R-:W-:-:S05]  /*1210*/  @P1 IADD3.X R11, R11, UR11, RZ, P0, !PT ;  /* 0x0000000b0b0b1c10 */ /* 0x000fca00087fe4ff */
[----:B------:R1:W5:Y:S04]  /*1220*/  @P1 LDG.E.128 R92, desc[UR4][R10.64] ;  /* 0x000000040a5c1981 */ /* 0x000368000c1e1d00 */
[----:B------:R1:W5:Y:S04]  /*1230*/  @P1 LDG.E.128 R88, desc[UR4][R10.64+0x10] ;  /* 0x000010040a581981 */ /* 0x000368000c1e1d00 */
[----:B------:R-:W3:Y:S01]  /*1240*/  LDG.E.128 R8, desc[UR4][R8.64+0x10] ;  /* 0x0000100408087981 */ /* 0x000ee2000c1e1d00 */
[----:B0-----:R-:W-:-:S05]  /*1250*/  IMAD.WIDE.U32 R12, R5, 0x20, R12 ;  /* 0x00000020050c7825 */ /* 0x001fca00078e000c */
[----:B------:R1:W5:Y:S04]  /*1260*/  LDG.E.128 R220, desc[UR4][R12.64] ;  /* 0x000000040cdc7981 */ /* 0x000368000c1e1d00 */
[----:B------:R1:W5:Y:S01]  /*1270*/  LDG.E.128 R216, desc[UR4][R12.64+0x10] ;  /* 0x000010040cd87981 */ /* 0x000362000c1e1d00 */
[----:B------:R-:W-:-:S03]  /*1280*/  IADD3 R5, R5, 0x80, RZ ;  /* 0x0000008005057810 */ /* 0x000fc60007ffe0ff */
[----:B---3--:R1:W-:Y:S04]  /*1290*/  STL.64 [R1+0x60], R8 ;  /* 0x0000600801007387 */ /* 0x0083e80000100a00 */
[----:B------:R1:W-:Y:S04]  /*12a0*/  STL.64 [R1+0x68], R10 ;  /* 0x0000680a01007387 */ /* 0x0003e80000100a00 */
[----:B--2---:R1:W-:Y:S04]  /*12b0*/  STL.64 [R1+0x70], R24 ;  /* 0x0000701801007387 */ /* 0x0043e80000100a00 */
[----:B------:R1:W-:Y:S02]  /*12c0*/  STL.64 [R1+0x78], R26 ;  /* 0x0000781a01007387 */ /* 0x0003e40000100a00 */
.L_x_10617:
[----:B------:R-:W-:Y:S05]  /*12d0*/  BSYNC B0 ;  /* 0x0000000000007941 */ /* 0x000fea0003800000 */
.L_x_10616:
[----:B------:R-:W-:Y:S01]  /*12e0*/  ISETP.GE.U32.AND P0, PT, R18, 0x300, PT ;  /* 0x000003001200780c */ /* 0x000fe20003f06070 */
[----:B-1----:R-:W-:Y:S01]  /*12f0*/  IMAD.WIDE.U32 R12, R7, -0x326172a9, RZ ;  /* 0xcd9e8d57070c7825 */ /* 0x002fe200078e00ff */
[----:B------:R-:W-:Y:S01]  /*1300*/  LOP3.LUT R16, R16, 0xffffff7f, RZ, 0xc0, !PT ;  /* 0xffffff7f10107812 */ /* 0x000fe200078ec0ff */
[----:B------:R-:W-:Y:S02]  /*1310*/  BSSY B0, `(.L_x_10618) ;  /* 0x000002c000007945 */ /* 0x000fe40003800000 */
[----:B0-----:R-:W-:Y:S01]  /*1320*/  IMAD.HI.U32 R3, R6, -0x326172a9, RZ ;  /* 0xcd9e8d5706037827 */ /* 0x001fe200078e00ff */
        /* <DEDUP_REMOVED lines=9> */
[----:B------:R-:W-:Y:S02]  /*13c0*/  IADD3 R8, P0, R10, UR8, RZ ;  /* 0x000000080a087c10 */ /* 0x000fe4000ff1e0ff */
[----:B------:R-:W-:Y:S02]  /*13d0*/  CS2R R86, SRZ ;  /* 0x0000000000567805 */ /* 0x000fe4000001ff00 */
[----:B------:R-:W-:Y:S02]  /*13e0*/  CS2R R84, SRZ ;  /* 0x0000000000547805 */ /* 0x000fe4000001ff00 */
[----:B------:R-:W-:-:S02]  /*13f0*/  CS2R R82, SRZ ;  /* 0x0000000000527805 */ /* 0x000fc4000001ff00 */
[----:B------:R-:W-:Y:S02]  /*1400*/  IADD3.X R9, R2, UR9, RZ, P0, !PT ;  /* 0x0000000902097c10 */ /* 0x000fe400087fe4ff */
[----:B------:R-:W-:Y:S02]  /*1410*/  CS2R R78, SRZ ;  /* 0x00000000004e7805 */ /* 0x000fe4000001ff00 */
[----:B------:R-:W-:Y:S02]  /*1420*/  ISETP.NE.U32.AND P0, PT, RZ, UR10, PT ;  /* 0x0000000aff007c0c */ /* 0x000fe4000bf05070 */
[----:B------:R-:W-:Y:S02]  /*1430*/  CS2R R76, SRZ ;  /* 0x00000000004c7805 */ /* 0x000fe4000001ff00 */
[----:B------:R-:W-:Y:S02]  /*1440*/  CS2R R74, SRZ ;  /* 0x00000000004a7805 */ /* 0x000fe4000001ff00 */
[----:B------:R-:W-:-:S02]  /*1450*/  CS2R R72, SRZ ;  /* 0x0000000000487805 */ /* 0x000fc4000001ff00 */
[----:B------:R-:W-:Y:S01]  /*1460*/  ISETP.NE.AND.EX P0, PT, RZ, UR11, PT, P0 ;  /* 0x0000000bff007c0c */ /* 0x000fe2000bf05300 */
[----:B------:R-:W-:Y:S01]  /*1470*/  ULDC.64 UR8, c[0x0][0x2c8] ;  /* 0x0000b20000087ab9 */ /* 0x000fe20000000a00 */
[----:B------:R-:W2:Y:S01]  /*1480*/  LDG.E.128 R24, desc[UR4][R8.64] ;  /* 0x0000000408187981 */ /* 0x000ea2000c1e1d00 */
[----:B------:R-:W-:-:S10]  /*1490*/  CS2R R80, SRZ ;  /* 0x0000000000507805 */ /* 0x000fd4000001ff00 */
[----:B------:R-:W-:-:S04]  /*14a0*/  @P0 IADD3 R10, P1, R10, UR10, RZ ;  /* 0x0000000a0a0a0c10 */ /* 0x000fc8000ff3e0ff */
[----:B------:R-:W-:Y:S02]  /*14b0*/  @P0 IADD3.X R11, R2, UR11, RZ, P1, !PT ;  /* 0x0000000b020b0c10 */ /* 0x000fe40008ffe4ff */
[----:B------:R-:W-:-:S03]  /*14c0*/  ISETP.NE.U32.AND P1, PT, RZ, UR8, PT ;  /* 0x00000008ff007c0c */ /* 0x000fc6000bf25070 */
[----:B------:R1:W5:Y:S01]  /*14d0*/  @P0 LDG.E.128 R76, desc[UR4][R10.64] ;  /* 0x000000040a4c0981 */ /* 0x000362000c1e1d00 */
[----:B------:R-:W-:-:S03]  /*14e0*/  ISETP.NE.AND.EX P1, PT, RZ, UR9, PT, P1 ;  /* 0x00000009ff007c0c */ /* 0x000fc6000bf25310 */
[----:B------:R1:W5:Y:S04]  /*14f0*/  @P0 LDG.E.128 R72, desc[UR4][R10.64+0x10] ;  /* 0x000010040a480981 */ /* 0x000368000c1e1d00 */
[----:B------:R-:W3:Y:S06]  /*1500*/  LDG.E.128 R8, desc[UR4][R8.64+0x10] ;  /* 0x0000100408087981 */ /* 0x000eec000c1e1d00 */
[C---:B------:R-:W-:Y:S01]  /*1510*/  @P1 LEA R2, P2, R5.reuse, UR8, 0x5 ;  /* 0x0000000805021c11 */ /* 0x040fe2000f8428ff */
[----:B0-----:R-:W-:-:S03]  /*1520*/  IMAD.WIDE.U32 R22, R5, 0x20, R22 ;  /* 0x0000002005167825 */ /* 0x001fc600078e0016 */
[C---:B------:R-:W-:Y:S02]  /*1530*/  @P1 LEA.HI.X R3, R5.reuse, UR9, RZ, 0x5, P2 ;  /* 0x0000000905031c11 */ /* 0x040fe400090f2cff */
[----:B------:R1:W5:Y:S04]  /*1540*/  LDG.E.128 R212, desc[UR4][R22.64] ;  /* 0x0000000416d47981 */ /* 0x000368000c1e1d00 */
[----:B------:R1:W5:Y:S04]  /*1550*/  @P1 LDG.E.128 R84, desc[UR4][R2.64] ;  /* 0x0000000402541981 */ /* 0x000368000c1e1d00 */
[----:B------:R1:W5:Y:S04]  /*1560*/  @P1 LDG.E.128 R80, desc[UR4][R2.64+0x10] ;  /* 0x0000100402501981 */ /* 0x000368000c1e1d00 */
[----:B------:R1:W5:Y:S01]  /*1570*/  LDG.E.128 R208, desc[UR4][R22.64+0x10] ;  /* 0x0000100416d07981 */ /* 0x000362000c1e1d00 */
[----:B------:R-:W-:-:S03]  /*1580*/  VIADD R5, R5, 0x80 ;  /* 0x0000008005057836 */ /* 0x000fc60000000000 */
[----:B---3--:R1:W-:Y:S04]  /*1590*/  STL.64 [R1+0x40], R8 ;  /* 0x0000400801007387 */ /* 0x0083e80000100a00 */
[----:B------:R1:W-:Y:S04]  /*15a0*/  STL.64 [R1+0x48], R10 ;  /* 0x0000480a01007387 */ /* 0x0003e80000100a00 */
[----:B--2---:R1:W-:Y:S04]  /*15b0*/  STL.64 [R1+0x50], R24 ;  /* 0x0000501801007387 */ /* 0x0043e80000100a00 */
[----:B------:R1:W-:Y:S02]  /*15c0*/  STL.64 [R1+0x58], R26 ;  /* 0x0000581a01007387 */ /* 0x0003e40000100a00 */
.L_x_10619:
[----:B------:R-:W-:Y:S05]  /*15d0*/  BSYNC B0 ;  /* 0x0000000000007941 */ /* 0x000fea0003800000 */
.L_x_10618:
[----:B------:R-:W-:Y:S01]  /*15e0*/  ISETP.GE.U32.AND P0, PT, R18, 0x380, PT ;  /* 0x000003801200780c */ /* 0x000fe20003f06070 */
[----:B------:R-:W-:Y:S01]  /*15f0*/  UIADD3 UR35, UR7, -0x24c28bd8, URZ ;  /* 0xdb3d742807237890 */ /* 0x000fe2000fffe03f */
[----:B-1----:R-:W-:Y:S01]  /*1600*/  IMAD.HI.U32 R3, R7, -0x2daee0ad, RZ ;  /* 0xd2511f5307037827 */ /* 0x002fe200078e00ff */
[----:B------:R-:W-:Y:S01]  /*1610*/  LOP3.LUT R16, R16, 0xffffffbf, RZ, 0xc0, !PT ;  /* 0xffffffbf10107812 */ /* 0x000fe200078ec0ff */
[----:B------:R-:W-:Y:S03]  /*1620*/  BSSY B0, `(.L_x_10620) ;  /* 0x000002d000007945 */ /* 0x000fe60003800000 */
[----:B------:R-:W-:-:S06]  /*1630*/  LOP3.LUT R14, R3, UR35, R14, 0x96, !PT ;  /* 0x00000023030e7c12 */ /* 0x000fcc000f8e960e */
[----:B------:R-:W-:Y:S01]  /*1640*/  @P0 LOP3.LUT R16, R16, 0x40, RZ, 0xfc, !PT ;  /* 0x0000004010100812 */ /* 0x000fe200078efcff */
[----:B------:R-:W-:Y:S06]  /*1650*/  @!P0 BRA `(.L_x_10621) ;  /* 0x0000000000a48947 */ /* 0x000fec0003800000 */
[----:B------:R-:W-:Y:S01]  /*1660*/  IMAD.SHL.U32 R10, R5, 0x20, RZ ;  /* 0x00000020050a7824 */ /* 0x000fe200078e00ff */
        /* <DEDUP_REMOVED lines=15> */
[----:B------:R-:W2:Y:S10]  /*1760*/  LDG.E.128 R24, desc[UR4][R2.64] ;  /* 0x0000000402187981 */ /* 0x000eb4000c1e1d00 */
        /* <DEDUP_REMOVED lines=13> */
[----:B------:R-:W3:Y:S04]  /*1840*/  LDG.E.128 R32, desc[UR4][R8.64] ;  /* 0x0000000408207981 */ /* 0x000ee8000c1e1d00 */
[----:B------:R-:W4:Y:S04]  /*1850*/  LDG.E.128 R28, desc[UR4][R8.64+0x10] ;  /* 0x00001004081c7981 */ /* 0x000f28000c1e1d00 */
[----:B------:R-:W2:Y:S04]  /*1860*/  LDG.E.128 R8, desc[UR4][R2.64+0x10] ;  /* 0x0000100402087981 */ /* 0x000ea8000c1e1d00 */
[----:B--2---:R0:W-:Y:S04]  /*1870*/  STL.64 [R1], R8 ;  /* 0x0000000801007387 */ /* 0x0041e80000100a00 */
[----:B------:R0:W-:Y:S04]  /*1880*/  STL.64 [R1+0x8], R10 ;  /* 0x0000080a01007387 */ /* 0x0001e80000100a00 */
[----:B------:R0:W-:Y:S04]  /*1890*/  STL.64 [R1+0x10], R24 ;  /* 0x0000101801007387 */ /* 0x0001e80000100a00 */
[----:B------:R0:W-:Y:S04]  /*18a0*/  STL.64 [R1+0x18], R26 ;  /* 0x0000181a01007387 */ /* 0x0001e80000100a00 */
[----:B----4-:R0:W-:Y:S04]  /*18b0*/  STL.64 [R1+0x20], R28 ;  /* 0x0000201c01007387 */ /* 0x0101e80000100a00 */
[----:B------:R0:W-:Y:S04]  /*18c0*/  STL.64 [R1+0x28], R30 ;  /* 0x0000281e01007387 */ /* 0x0001e80000100a00 */
[----:B---3--:R0:W-:Y:S04]  /*18d0*/  STL.64 [R1+0x30], R32 ;  /* 0x0000302001007387 */ /* 0x0081e80000100a00 */
[----:B------:R0:W-:Y:S02]  /*18e0*/  STL.64 [R1+0x38], R34 ;  /* 0x0000382201007387 */ /* 0x0001e40000100a00 */
.L_x_10621:
[----:B------:R-:W-:Y:S05]  /*18f0*/  BSYNC B0 ;  /* 0x0000000000007941 */ /* 0x000fea0003800000 */
.L_x_10620:
[----:B------:R-:W-:Y:S01]  /*1900*/  ULDC UR8, c[0x0][0x214] ;  /* 0x0000850000087ab9 */ /* 0x000fe20000000800 */
[----:B------:R-:W-:Y:S01]  /*1910*/  UIADD3 UR37, UR7, -0x695add53, URZ ;  /* 0x96a522ad07257890 */ /* 0x000fe2000fffe03f */
[----:B------:R-:W-:Y:S01]  /*1920*/  ISETP.GE.AND P0, PT, R17, UR8, PT ;  /* 0x0000000811007c0c */ /* 0x000fe2000bf06270 */
[----:B------:R-:W-:-:S12]  /*1930*/  UIADD3 UR36, UR6, -0x700cb87f, URZ ;  /* 0x8ff3478106247890 */ /* 0x000fd8000fffe03f */
[----:B------:R-:W-:Y:S05]  /*1940*/  @P0 EXIT ;  /* 0x000000000000094d */ /* 0x000fea0003800000 */
[----:B------:R-:W-:Y:S01]  /*1950*/  SHF.L.U32 R2, R252, 0x5, RZ ;  /* 0x00000005fc027819 */ /* 0x000fe200000006ff */
[----:B------:R-:W-:Y:S01]  /*1960*/  IMAD R6, R6, -0x326172a9, RZ ;  /* 0xcd9e8d5706067824 */ /* 0x000fe200078e02ff */
[----:B------:R-:W-:Y:S01]  /*1970*/  SHF.R.S32.HI R4, RZ, 0x3, R4 ;  /* 0x00000003ff047819 */ /* 0x000fe20000011404 */
[----:B------:R-:W-:Y:S01]  /*1980*/  IMAD.HI.U32 R15, R14, -0x326172a9, RZ ;  /* 0xcd9e8d570e0f7827 */ /* 0x000fe200078e00ff */
[----:B------:R-:W-:Y:S01]  /*1990*/  LOP3.LUT R5, R2, 0x3e0, RZ, 0xc0, !PT ;  /* 0x000003e002057812 */ /* 0x000fe200078ec0ff */
[----:B------:R-:W-:Y:S01]  /*19a0*/  HFMA2.MMA R248, -RZ, RZ, 0, 5.9604644775390625e-08 ;  /* 0x00000001fff87435 */ /* 0x000fe200000001ff */
[----:B------:R-:W-:Y:S01]  /*19b0*/  LOP3.LUT R2, R4, 0x7f, RZ, 0xc0, !PT ;  /* 0x0000007f04027812 */ /* 0x000fe200078ec0ff */
[----:B------:R-:W-:Y:S01]  /*19c0*/  IMAD.HI.U32 R13, R12, -0x2daee0ad, RZ ;  /* 0xd2511f530c0d7827 */ /* 0x000fe200078e00ff */
[----:B------:R-:W-:Y:S01]  /*19d0*/  LOP3.LUT R3, R252, 0x60, RZ, 0xc0, !PT ;  /* 0x00000060fc037812 */ /* 0x000fe200078ec0ff */
[----:B------:R-:W-:Y:S01]  /*19e0*/  ULDC.U8 UR29, c[0x0][0x2a0] ;  /* 0x0000a800001d7ab9 */ /* 0x000fe20000000000 */
[----:B------:R-:W-:Y:S01]  /*19f0*/  SHF.R.U32.HI R4, RZ, 0x2, R4 ;  /* 0x00000002ff047819 */ /* 0x000fe20000011604 */
[----:B------:R-:W-:Y:S01]  /*1a00*/  IMAD R14, R14, -0x326172a9, RZ ;  /* 0xcd9e8d570e0e7824 */ /* 0x000fe200078e02ff */
[----:B------:R-:W-:Y:S01]  /*1a10*/  VIADDMNMX R3, R2, -R3, RZ, !PT ;  /* 0x8000000302037246 */ /* 0x000fe200078001ff */
[----:B------:R-:W-:Y:S01]  /*1a20*/  IMAD R12, R12, -0x2daee0ad, RZ ;  /* 0xd2511f530c0c7824 */ /* 0x000fe200078e02ff */
[----:B------:R-:W-:Y:S01]  /*1a30*/  LOP3.LUT R4, R4, 0x3fffffe0, RZ, 0xc0, !PT ;  /* 0x3fffffe004047812 */ /* 0x000fe200078ec0ff */
[----:B0-----:R-:W-:Y:S01]  /*1a40*/  IMAD.MOV.U32 R10, RZ, RZ, RZ ;  /* 0x000000ffff0a7224 */ /* 0x001fe200078e00ff */
[----:B------:R-:W-:Y:S01]  /*1a50*/  VIMNMX R3, R3, 0x20, PT ;  /* 0x0000002003037848 */ /* 0x000fe20003fe0100 */
[----:B------:R-:W-:Y:S01]  /*1a60*/  ULDC UR39, c[0x0][0x218] ;  /* 0x0000860000277ab9 */ /* 0x000fe20000000800 */
[----:B------:R-:W-:Y:S01]  /*1a70*/  LOP3.LUT R11, R0, 0x3, RZ, 0xc0, !PT ;  /* 0x00000003000b7812 */ /* 0x000fe200078ec0ff */
[----:B------:R-:W-:Y:S01]  /*1a80*/  ULDC UR34, c[0x0][0x290] ;  /* 0x0000a40000227ab9 */ /* 0x000fe20000000800 */
[----:B------:R-:W-:Y:S01]  /*1a90*/  VIADDMNMX R5, R2, -R5, RZ, !PT ;  /* 0x8000000502057246 */ /* 0x000fe200078001ff */
[----:B------:R-:W-:Y:S01]  /*1aa0*/  IMAD.IADD R3, R3, 0x1, R4 ;  /* 0x0000000103037824 */ /* 0x000fe200078e0204 */
[----:B------:R-:W-:Y:S01]  /*1ab0*/  LOP3.LUT R15, R15, UR36, R6, 0x96, !PT ;  /* 0x000000240f0f7c12 */ /* 0x000fe2000f8e9606 */
[----:B------:R-:W-:Y:S01]  /*1ac0*/  ULDC.64 UR12, c[0x0][0x230] ;  /* 0x00008c00000c7ab9 */ /* 0x000fe20000000a00 */
[----:B------:R-:W-:Y:S01]  /*1ad0*/  VIMNMX R5, R5, 0x20, PT ;  /* 0x0000002005057848 */ /* 0x000fe20003fe0100 */
[----:B------:R-:W-:Y:S01]  /*1ae0*/  IMAD.SHL.U32 R3, R3, 0x8, RZ ;  /* 0x0000000803037824 */ /* 0x000fe200078e00ff */
[----:B------:R-:W-:Y:S01]  /*1af0*/  ULDC.64 UR10, c[0x0][0x238] ;  /* 0x00008e00000a7ab9 */ /* 0x000fe20000000a00 */
[----:B------:R-:W-:Y:S01]  /*1b00*/  ULDC.64 UR8, c[0x0][0x240] ;  /* 0x0000900000087ab9 */ /* 0x000fe20000000a00 */
[----:B------:R-:W-:Y:S01]  /*1b10*/  UISETP.NE.AND UP0, UPT, UR29, URZ, UPT ;  /* 0x0000003f1d00728c */ /* 0x000fe2000bf05270 */
[----:B------:R-:W-:Y:S01]  /*1b20*/  IMAD.IADD R2, R4, 0x1, R5 ;  /* 0x0000000104027824 */ /* 0x000fe200078e0205 */
[----:B------:R-:W-:Y:S01]  /*1b30*/  I2FP.F32.U32 R3, R3 ;  /* 0x0000000300037245 */ /* 0x000fe20000201000 */
[----:B------:R-:W-:Y:S01]  /*1b40*/  IMAD R4, R7, -0x2daee0ad, RZ ;  /* 0xd2511f5307047824 */ /* 0x000fe200078e02ff */
[----:B------:R-:W-:Y:S01]  /*1b50*/  ULDC.64 UR30, c[0x0][0x248] ;  /* 0x00009200001e7ab9 */ /* 0x000fe20000000a00 */
[----:B------:R-:W-:Y:S01]  /*1b60*/  ULDC.64 UR32, c[0x0][0x210] ;  /* 0x0000840000207ab9 */ /* 0x000fe20000000a00 */
[----:B------:R-:W0:Y:S02]  /*1b70*/  MUFU.RCP R0, R3 ;  /* 0x0000000300007308 */ /* 0x000e240000001000 */
[----:B------:R-:W-:Y:S01]  /*1b80*/  LOP3.LUT R13, R13, UR37, R4, 0x96, !PT ;  /* 0x000000250d0d7c12 */ /* 0x000fe2000f8e9604 */
[----:B0-----:R0:W-:Y:S02]  /*1b90*/  STL [R1+0x120], R0 ;  /* 0x0001200001007387 */ /* 0x0011e40000100800 */
[----:B0-----:R-:W-:-:S05]  /*1ba0*/  IMAD.SHL.U32 R0, R2, 0x8, RZ ;  /* 0x0000000802007824 */ /* 0x001fca00078e00ff */
[----:B------:R0:W-:Y:S02]  /*1bb0*/  STL [R1+0x124], R0 ;  /* 0x0001240001007387 */ /* 0x0001e40000100800 */
.L_x_11553:
[----:B------:R-:W-:Y:S01]  /*1bc0*/  IMAD R9, R17, UR39, RZ ;  /* 0x0000002711097c24 */ /* 0x000fe2000f8e02ff */
[----:B------:R-:W-:Y:S01]  /*1bd0*/  LOP3.LUT P0, RZ, R16, 0x20, RZ, 0xc0, !PT ;  /* 0x0000002010ff7812 */ /* 0x000fe2000780c0ff */
[----:B------:R-:W-:Y:S01]  /*1be0*/  BSSY B0, `(.L_x_10622) ;  /* 0x00005c3000007945 */ /* 0x000fe20003800000 */
[----:B01234-:R-:W-:Y:S02]  /*1bf0*/  LOP3.LUT R113, R252, 0x7f, RZ, 0xc0, !PT ;  /* 0x0000007ffc717812 */ /* 0x01ffe400078ec0ff */
[----:B------:R-:W-:-:S04]  /*1c00*/  SHF.R.S32.HI R112, RZ, 0x1f, R9 ;  /* 0x0000001fff707819 */ /* 0x000fc80000011409 */
[----:B------:R-:W-:-:S04]  /*1c10*/  LEA.HI R9, R112, R9, RZ, 0x3 ;  /* 0x0000000970097211 */ /* 0x000fc800078f18ff */
[----:B------:R-:W-:-:S05]  /*1c20*/  LEA.HI.SX32 R9, R9, R113, 0x1d ;  /* 0x0000007109097211 */ /* 0x000fca00078feaff */
[----:B------:R-:W-:Y:S01]  /*1c30*/  IMAD.MOV.U32 R146, RZ, RZ, R9 ;  /* 0x000000ffff927224 */ /* 0x000fe200078e0009 */
[----:B------:R-:W-:Y:S06]  /*1c40*/  @!P0 BRA `(.L_x_10623) ;  /* 0x0000005800f08947 */ /* 0x000fec0003800000 */
[----:B------:R-:W1:Y:S01]  /*1c50*/  LDC.64 R22, c[0x0][0x228] ;  /* 0x00008a00ff167b82 */ /* 0x000e620000000a00 */
[----:B------:R-:W-:-:S04]  /*1c60*/  ISETP.NE.U32.AND P0, PT, RZ, UR12, PT ;  /* 0x0000000cff007c0c */ /* 0x000fc8000bf05070 */
        /* <DEDUP_REMOVED lines=8> */
[----:B------:R-:W-:Y:S02]  /*1cf0*/  @P1 LEA.HI.X R113, R9, R23, RZ, 0x4, P2 ;  /* 0x0000001709711211 */ /* 0x000fe400010f24ff */
[----:B------:R-:W-:Y:S01]  /*1d00*/  ISETP.NE.AND P2, PT, R11, 0x1, PT ;  /* 0x000000010b00780c */ /* 0x000fe20003f45270 */
[----:B------:R-:W-:Y:S02]  /*1d10*/  BSSY B1, `(.L_x_10624) ;  /* 0x000000f000017945 */ /* 0x000fe40003800000 */
[----:B------:R-:W5:Y:S01]  /*1d20*/  @P1 LDG.E.128 R48, desc[UR4][R112.64] ;  /* 0x0000000470301981 */ /* 0x000f62000c1e1d00 */
[----:B-1----:R-:W-:-:S05]  /*1d30*/  IMAD.WIDE.U32 R36, R9, 0x10, R36 ;  /* 0x0000001009247825 */ /* 0x002fca00078e0024 */
[----:B------:R1:W5:Y:S02]  /*1d40*/  LDG.E.128 R112, desc[UR4][R36.64] ;  /* 0x0000000424707981 */ /* 0x000364000c1e1d00 */
[----:B-1----:R-:W-:Y:S02]  /*1d50*/  IADD3 R36, R11, 0x1, RZ ;  /* 0x000000010b247810 */ /* 0x002fe40007ffe0ff */
        /* <DEDUP_REMOVED lines=9> */
.L_x_10625:
[----:B------:R-:W-:-:S07]  /*1df0*/  MOV R120, R14 ;  /* 0x0000000e00787202 */ /* 0x000fce0000000f00 */
.L_x_10626:
[----:B------:R-:W-:Y:S05]  /*1e00*/  BSYNC B1 ;  /* 0x0000000000017941 */ /* 0x000fea0003800000 */
.L_x_10624:
        /* <DEDUP_REMOVED lines=16> */
.L_x_10630:
[----:B------:R-:W-:Y:S05]  /*1f10*/  BSYNC B2 ;  /* 0x0000000000027941 */ /* 0x000fea0003800000 */
.L_x_10629:
        /* <DEDUP_REMOVED lines=41> */
[----:B------:R-:W-:-:S11]  /*21b0*/  HFMA2.MMA R36, -RZ, RZ, 0, 0 ;  /* 0x00000000ff247435 */ /* 0x000fd600000001ff */
.L_x_10628:
[----:B------:R-:W-:Y:S05]  /*21c0*/  BSYNC B1 ;  /* 0x0000000000017941 */ /* 0x000fea0003800000 */
.L_x_10627:
[----:B------:R-:W1:Y:S01]  /*21d0*/  LDC R172, c[0x0][0x294] ;  /* 0x0000a500ffac7b82 */ /* 0x000e620000000800 */
[----:B------:R-:W-:Y:S01]  /*21e0*/  I2FP.F32.U32 R11, R120 ;  /* 0x00000078000b7245 */ /* 0x000fe20000201000 */
[----:B------:R-:W-:Y:S01]  /*21f0*/  IMAD.MOV.U32 R147, RZ, RZ, 0x2f800000 ;  /* 0x2f800000ff937424 */ /* 0x000fe200078e00ff */
[----:B------:R-:W-:Y:S02]  /*2200*/  ISETP.NE.U32.AND P2, PT, R22, RZ, PT ;  /* 0x000000ff1600720c */ /* 0x000fe40003f45070 */
[----:B------:R-:W-:Y:S01]  /*2210*/  LOP3.LUT R16, R16, 0xffffffef, RZ, 0xc0, !PT ;  /* 0xffffffef10107812 */ /* 0x000fe200078ec0ff */
[----:B------:R-:W-:Y:S01]  /*2220*/  FFMA.FTZ R11, R11, R147, 1.1641532182693481445e-10 ;  /* 0x2f0000000b0b7423 */ /* 0x000fe20000010093 */
[----:B------:R-:W-:Y:S01]  /*2230*/  ISETP.NE.AND.EX P2, PT, R23, RZ, PT, P2 ;  /* 0x000000ff1700720c */ /* 0x000fe20003f45320 */
[----:B------:R-:W2:Y:S03]  /*2240*/  LDC R146, c[0x0][0x298] ;  /* 0x0000a600ff927b82 */ /* 0x000ea60000000800 */
[----:B-1----:R-:W-:Y:S01]  /*2250*/  FSETP.GTU.FTZ.AND P3, PT, R11, R172, PT ;  /* 0x000000ac0b00720b */ /* 0x002fe20003f7c000 */
[----:B-----5:R-:W-:-:S04]  /*2260*/  IMAD.U32 R11, R112, 0x10000, RZ ;  /* 0x00010000700b7824 */ /* 0x020fc800078e00ff */
[----:B--2---:R-:W-:Y:S01]  /*2270*/  FMUL.FTZ R22, R11, R146 ;  /* 0x000000920b167220 */ /* 0x004fe20000410000 */
[----:B------:R-:W-:-:S07]  /*2280*/  PRMT R11, R112, 0x7632, R11 ;  /* 0x00007632700b7816 */ /* 0x000fce000000000b */
        /* <DEDUP_REMOVED lines=9> */
.L_x_10631:
        /* <DEDUP_REMOVED lines=12> */
.L_x_10634:
[----:B------:R-:W-:-:S07]  /*23e0*/  IMAD.MOV.U32 R8, RZ, RZ, R14 ;  /* 0x000000ffff087224 */ /* 0x000fce00078e000e */
.L_x_10635:
[----:B------:R-:W-:Y:S05]  /*23f0*/  BSYNC B1 ;  /* 0x0000000000017941 */ /* 0x000fea0003800000 */
.L_x_10633:
        /* <DEDUP_REMOVED lines=14> */
[----:B------:R-:W-:-:S05]  /*24e0*/  @P4 IMAD.MOV R13, RZ, RZ, R10 ;  /* 0x000000ffff0d4224 */ /* 0x000fca00078e020a */
[----:B------:R-:W-:-:S07]  /*24f0*/  @!P3 MOV R10, R13 ;  /* 0x0000000d000ab202 */ /* 0x000fce0000000f00 */
.L_x_10639:
[----:B------:R-:W-:Y:S05]  /*2500*/  BSYNC B2 ;  /* 0x0000000000027941 */ /* 0x000fea0003800000 */
.L_x_10638:
        /* <DEDUP_REMOVED lines=37> */
[----:B------:R-:W-:-:S04]  /*2760*/  IMAD.MOV.U32 R37, RZ, RZ, RZ ;  /* 0x000000ffff257224 */ /* 0x000fc800078e00ff */
[----:B------:R-:W-:-:S05]  /*2770*/  IMAD.WIDE.U32 R12, R12, -0x2daee0ad, RZ ;  /* 0xd2511f530c0c7825 */ /* 0x000fca00078e00ff */
[----:B------:R-:W-:Y:S01]  /*2780*/  LOP3.LUT R13, R13, UR37, R14, 0x96, !PT ;  /* 0x000000250d0d7c12 */ /* 0x000fe2000f8e960e */
[----:B------:R-:W-:-:S05]  /*2790*/  IMAD.WIDE.U32 R14, R15, -0x326172a9, RZ ;  /* 0xcd9e8d570f0e7825 */ /* 0x000fca00078e00ff */
[----:B------:R-:W-:-:S07]  /*27a0*/  LOP3.LUT R15, R15, UR36, R36, 0x96, !PT ;  /* 0x000000240f0f7c12 */ /* 0x000fce000f8e9624 */
.L_x_10637:
[----:B------:R-:W-:Y:S05]  /*27b0*/  BSYNC B1 ;  /* 0x0000000000017941 */ /* 0x000fea0003800000 */
.L_x_10636:
        /* <DEDUP_REMOVED lines=10> */
.L_x_10632:
        /* <DEDUP_REMOVED lines=12> */
.L_x_10641:
[----:B------:R-:W-:-:S07]  /*2920*/  IMAD.MOV.U32 R23, RZ, RZ, R14 ;  /* 0x000000ffff177224 */ /* 0x000fce00078e000e */
.L_x_10642:
[----:B------:R-:W-:Y:S05]  /*2930*/  BSYNC B1 ;  /* 0x0000000000017941 */ /* 0x000fea0003800000 */
.L_x_10640:
        /* <DEDUP_REMOVED lines=16> */
.L_x_10646:
[----:B------:R-:W-:Y:S05]  /*2a40*/  BSYNC B2 ;  /* 0x0000000000027941 */ /* 0x000fea0003800000 */
.L_x_10645:
        /* <DEDUP_REMOVED lines=41> */
[----:B------:R-:W-:-:S07]  /*2ce0*/  IMAD.MOV.U32 R36, RZ, RZ, RZ ;  /* 0x000000ffff247224 */ /* 0x000fce00078e00ff */
.L_x_10644:
[----:B------:R-:W-:Y:S05]  /*2cf0*/  BSYNC B1 ;  /* 0x0000000000017941 */ /* 0x000fea0003800000 */
.L_x_10643:
        /* <DEDUP_REMOVED lines=16> */
.L_x_10647:
        /* <DEDUP_REMOVED lines=12> */
.L_x_10650:
[----:B------:R-:W-:-:S07]  /*2ec0*/  IMAD.MOV.U32 R7, RZ, RZ, R14 ;  /* 0x000000ffff077224 */ /* 0x000fce00078e000e */
.L_x_10651:
[----:B------:R-:W-:Y:S05]  /*2ed0*/  BSYNC B1 ;  /* 0x0000000000017941 */ /* 0x000fea0003800000 */
.L_x_10649:
        /* <DEDUP_REMOVED lines=16> */
.L_x_10655:
[----:B------:R-:W-:Y:S05]  /*2fe0*/  BSYNC B2 ;  /* 0x0000000000027941 */ /* 0x000fea0003800000 */
.L_x_10654:
        /* <DEDUP_REMOVED lines=9> */
[----:B------:R-:W-:Y:S01]  /*3080*/  LOP3.LUT R13, R37, UR14, R13, 0x96, !PT ;  /* 0x0000000e250d7c12 */ /* 0x000fe2000f8e960d */
[----:B------:R-:W-:Y:S01]  /*3090*/  IMAD.MOV.U32 R112, RZ, RZ, RZ ;  /* 0x000000ffff707224 */ /* 0x000fe200078e00ff */
        /* <DEDUP_REMOVED lines=30> */
[----:B------:R-:W-:-:S07]  /*3280*/  LOP3.LUT R15, R15, UR36, R36, 0x96, !PT ;  /* 0x000000240f0f7c12 */ /* 0x000fce000f8e9624 */
.L_x_10653:
[----:B------:R-:W-:Y:S05]  /*3290*/  BSYNC B1 ;  /* 0x0000000000017941 */ /* 0x000fea0003800000 */
.L_x_10652:
[----:B------:R-:W-:-:S05]  /*32a0*/  I2FP.F32.U32 R7, R7 ;  /* 0x0000000700077245 */ /* 0x000fca0000201000 */
[----:B------:R-:W-:-:S05]  /*32b0*/  FFMA.FTZ R7, R7, R147, 1.1641532182693481445e-10 ;  /* 0x2f00000007077423 */ /* 0x000fca0000010093 */
[----:B------:R-:W-:Y:S02]  /*32c0*/  FSETP.GTU.FTZ.AND P3, PT, R7, R172, PT ;  /* 0x000000ac0700720b */ /* 0x000fe40003f7c000 */
[----:B------:R-:W-:-:S05]  /*32d0*/  PRMT R7, R48, 0x7632, R7 ;  /* 0x0000763230077816 */ /* 0x000fca0000000007 */
[----:B------:R-:W-:-:S04]  /*32e0*/  IMAD.U32 R7, R7, 0x10000, RZ ;  /* 0x0001000007077824 */ /* 0x000fc800078e00ff */
[----:B------:R-:W-:-:S05]  /*32f0*/  FMUL.FTZ R7, R7, R146 ;  /* 0x0000009207077220 */ /* 0x000fca0000410000 */
[----:B------:R-:W-:-:S05]  /*3300*/  FSEL R7, R7, RZ, !P3 ;  /* 0x000000ff07077208 */ /* 0x000fca0005800000 */
[----:B------:R-:W-:Y:S01]  /*3310*/  FADD.FTZ R23, R7, R23 ;  /* 0x0000001707177221 */ /* 0x000fe20000010000 */
[----:B------:R-:W-:-:S04]  /*3320*/  @P0 PRMT R7, R52, 0x7632, R7 ;  /* 0x0000763234070816 */ /* 0x000fc80000000007 */
[----:B------:R-:W-:-:S05]  /*3330*/  @P0 SHF.L.U32 R7, R7, 0x10, RZ ;  /* 0x0000001007070819 */ /* 0x000fca00000006ff */
[----:B------:R-:W-:Y:S01]  /*3340*/  @P0 FADD.FTZ R23, R7, R23 ;  /* 0x0000001707170221 */ /* 0x000fe20000010000 */
[----:B------:R-:W-:-:S07]  /*3350*/  SEL R7, RZ, 0x1, P3 ;  /* 0x00000001ff077807 */ /* 0x000fce0001800000 */
.L_x_10648:
        /* <DEDUP_REMOVED lines=12> */
.L_x_10657:
[----:B------:R-:W-:-:S07]  /*3420*/  IMAD.MOV.U32 R11, RZ, RZ, R14 ;  /* 0x000000ffff0b7224 */ /* 0x000fce00078e000e */
.L_x_10658:
[----:B------:R-:W-:Y:S05]  /*3430*/  BSYNC B1 ;  /* 0x0000000000017941 */ /* 0x000fea0003800000 */
.L_x_10656:
        /* <DEDUP_REMOVED lines=16> */
.L_x_10662:
[----:B------:R-:W-:Y:S05]  /*3540*/  BSYNC B2 ;  /* 0x0000000000027941 */ /* 0x000fea0003800000 */
.L_x_10661:
        /* <DEDUP_REMOVED lines=42> */
.L_x_10660:
[----:B------:R-:W-:Y:S05]  /*37f0*/  BSYNC B1 ;  /* 0x0000000000017941 */ /* 0x000fea0003800000 */
.L_x_10659:
[----:B------:R-:W-:Y:S02]  /*3800*/  I2FP.F32.U32 R11, R11 ;  /* 0x0000000b000b7245 */ /* 0x000fe40000201000 */
[----:B------:R-:W-:-:S03]  /*3810*/  LOP3.LUT R16, R16, 0xfffffffb, RZ, 0xc0, !PT ;  /* 0xfffffffb10107812 */ /* 0x000fc600078ec0ff */
[----:B------:R-:W-:-:S05]  /*3820*/  FFMA.FTZ R11, R11, R147, 1.1641532182693481445e-10 ;  /* 0x2f0000000b0b7423 */ /* 0x000fca0000010093 */
[----:B------:R-:W-:Y:S01]  /*3830*/  FSETP.GTU.FTZ.AND P3, PT, R11, R172, PT ;  /* 0x000000ac0b00720b */ /* 0x000fe20003f7c000 */
[----:B------:R-:W-:-:S04]  /*3840*/  IMAD.U32 R11, R113, 0x10000, RZ ;  /* 0x00010000710b7824 */ /* 0x000fc800078e00ff */
[----:B------:R-:W-:Y:S01]  /*3850*/  FMUL.FTZ R36, R11, R146 ;  /* 0x000000920b247220 */ /* 0x000fe20000410000 */
[----:B------:R-:W-:-:S04]  /*3860*/  PRMT R11, R113, 0x7632, R11 ;  /* 0x00007632710b7816 */ /* 0x000fc8000000000b */
        /* <DEDUP_REMOVED lines=9> */
.L_x_10663:
        /* <DEDUP_REMOVED lines=12> */
.L_x_10666:
[----:B------:R-:W-:-:S07]  /*39c0*/  IMAD.MOV.U32 R6, RZ, RZ, R14 ;  /* 0x000000ffff067224 */ /* 0x000fce00078e000e */
.L_x_10667:
[----:B------:R-:W-:Y:S05]  /*39d0*/  BSYNC B1 ;  /* 0x0000000000017941 */ /* 0x000fea0003800000 */
.L_x_10665:
        /* <DEDUP_REMOVED lines=16> */
.L_x_10671:
[----:B------:R-:W-:Y:S05]  /*3ae0*/  BSYNC B2 ;  /* 0x0000000000027941 */ /* 0x000fea0003800000 */
.L_x_10670:
        /* <DEDUP_REMOVED lines=42> */
.L_x_10669:
[----:B------:R-:W-:Y:S05]  /*3d90*/  BSYNC B1 ;  /* 0x0000000000017941 */ /* 0x000fea0003800000 */
.L_x_10668:
        /* <DEDUP_REMOVED lines=10> */
.L_x_10664:
        /* <DEDUP_REMOVED lines=12> */
.L_x_10673:
[----:B------:R-:W-:-:S07]  /*3f00*/  IMAD.MOV.U32 R37, RZ, RZ, R14 ;  /* 0x000000ffff257224 */ /* 0x000fce00078e000e */
.L_x_10674:
[----:B------:R-:W-:Y:S05]  /*3f10*/  BSYNC B1 ;  /* 0x0000000000017941 */ /* 0x000fea0003800000 */
.L_x_10672:
        /* <DEDUP_REMOVED lines=16> */
.L_x_10678:
[----:B------:R-:W-:Y:S05]  /*4020*/  BSYNC B2 ;  /* 0x0000000000027941 */ /* 0x000fea0003800000 */
.L_x_10677:
        /* <DEDUP_REMOVED lines=42> */
.L_x_10676:
[----:B------:R-:W-:Y:S05]  /*42d0*/  BSYNC B1 ;  /* 0x0000000000017941 */ /* 0x000fea0003800000 */
.L_x_10675:
        /* <DEDUP_REMOVED lines=16> */
.L_x_10679:
        /* <DEDUP_REMOVED lines=12> */
.L_x_10682:
[----:B------:R-:W-:-:S07]  /*44a0*/  IMAD.MOV.U32 R5, RZ, RZ, R14 ;  /* 0x000000ffff057224 */ /* 0x000fce00078e000e */
.L_x_10683:
[----:B------:R-:W-:Y:S05]  /*44b0*/  BSYNC B1 ;  /* 0x0000000000017941 */ /* 0x000fea0003800000 */
.L_x_10681:
        /* <DEDUP_REMOVED lines=16> */
.L_x_10687:
[----:B------:R-:W-:Y:S05]  /*45c0*/  BSYNC B2 ;  /* 0x0000000000027941 */ /* 0x000fea0003800000 */
.L_x_10686:
        /* <DEDUP_REMOVED lines=42> */
.L_x_10685:
[----:B------:R-:W-:Y:S05]  /*4870*/  BSYNC B1 ;  /* 0x0000000000017941 */ /* 0x000fea0003800000 */
.L_x_10684:
        /* <DEDUP_REMOVED lines=12> */
.L_x_10680:
        /* <DEDUP_REMOVED lines=12> */
.L_x_10689:
[----:B------:R-:W-:-:S07]  /*4a00*/  IMAD.MOV.U32 R11, RZ, RZ, R14 ;  /* 0x000000ffff0b7224 */ /* 0x000fce00078e000e */
.L_x_10690:
[----:B------:R-:W-:Y:S05]  /*4a10*/  BSYNC B1 ;  /* 0x0000000000017941 */ /* 0x000fea0003800000 */
.L_x_10688:
        /* <DEDUP_REMOVED lines=16> */
.L_x_10694:
[----:B------:R-:W-:Y:S05]  /*4b20*/  BSYNC B2 ;  /* 0x0000000000027941 */ /* 0x000fea0003800000 */
.L_x_10693:
        /* <DEDUP_REMOVED lines=42> */
.L_x_10692:
[----:B------:R-:W-:Y:S05]  /*4dd0*/  BSYNC B1 ;  /* 0x0000000000017941 */ /* 0x000fea0003800000 */
.L_x_10691:
        /* <DEDUP_REMOVED lines=16> */
.L_x_10695:
        /* <DEDUP_REMOVED lines=12> */
.L_x_10698:
[----:B------:R-:W-:-:S07]  /*4fa0*/  IMAD.MOV.U32 R4, RZ, RZ, R14 ;  /* 0x000000ffff047224 */ /* 0x000fce00078e000e */
.L_x_10699:
[----:B------:R-:W-:Y:S05]  /*4fb0*/  BSYNC B1 ;  /* 0x0000000000017941 */ /* 0x000fea0003800000 */
.L_x_10697:
        /* <DEDUP_REMOVED lines=16> */
.L_x_10703:
[----:B------:R-:W-:Y:S05]  /*50c0*/  BSYNC B2 ;  /* 0x0000000000027941 */ /* 0x000fea0003800000 */
.L_x_10702:
        /* <DEDUP_REMOVED lines=42> */
.L_x_10701:
[----:B------:R-:W-:Y:S05]  /*5370*/  BSYNC B1 ;  /* 0x0000000000017941 */ /* 0x000fea0003800000 */
.L_x_10700:
        /* <DEDUP_REMOVED lines=10> */
.L_x_10696:
        /* <DEDUP_REMOVED lines=12> */
.L_x_10705:
[----:B------:R-:W-:-:S07]  /*54e0*/  IMAD.MOV.U32 R114, RZ, RZ, R14 ;  /* 0x000000ffff727224 */ /* 0x000fce00078e000e */
.L_x_10706:
[----:B------:R-:W-:Y:S05]  /*54f0*/  BSYNC B1 ;  /* 0x0000000000017941 */ /* 0x000fea0003800000 */
.L_x_10704:
        /* <DEDUP_REMOVED lines=16> */
.L_x_10710:
[----:B------:R-:W-:Y:S05]  /*5600*/  BSYNC B2 ;  /* 0x0000000000027941 */ /* 0x000fea0003800000 */
.L_x_10709:
        /* <DEDUP_REMOVED lines=42> */
.L_x_10708:
[----:B------:R-:W-:Y:S05]  /*58b0*/  BSYNC B1 ;  /* 0x0000000000017941 */ /* 0x000fea0003800000 */
.L_x_10707:
        /* <DEDUP_REMOVED lines=14> */
.L_x_10711:
        /* <DEDUP_REMOVED lines=12> */
.L_x_10714:
[----:B------:R-:W-:-:S07]  /*5a60*/  IMAD.MOV.U32 R3, RZ, RZ, R14 ;  /* 0x000000ffff037224 */ /* 0x000fce00078e000e */
.L_x_10715:
[----:B------:R-:W-:Y:S05]  /*5a70*/  BSYNC B1 ;  /* 0x0000000000017941 */ /* 0x000fea0003800000 */
.L_x_10713:
        /* <DEDUP_REMOVED lines=16> */
.L_x_10719:
[----:B------:R-:W-:Y:S05]  /*5b80*/  BSYNC B2 ;  /* 0x0000000000027941 */ /* 0x000fea0003800000 */
.L_x_10718:
        /* <DEDUP_REMOVED lines=42> */
.L_x_10717:
[----:B------:R-:W-:Y:S05]  /*5e30*/  BSYNC B1 ;  /* 0x0000000000017941 */ /* 0x000fea0003800000 */
.L_x_10716:
        /* <DEDUP_REMOVED lines=12> */
.L_x_10712:
        /* <DEDUP_REMOVED lines=12> */
.L_x_10721:
[----:B------:R-:W-:-:S07]  /*5fc0*/  IMAD.MOV.U32 R11, RZ, RZ, R14 ;  /* 0x000000ffff0b7224 */ /* 0x000fce00078e000e */
.L_x_10722:
[----:B------:R-:W-:Y:S05]  /*5fd0*/  BSYNC B1 ;  /* 0x0000000000017941 */ /* 0x000fea0003800000 */
.L_x_10720:
        /* <DEDUP_REMOVED lines=16> */
.L_x_10726:
[----:B------:R-:W-:Y:S05]  /*60e0*/  BSYNC B2 ;  /* 0x0000000000027941 */ /* 0x000fea0003800000 */
.L_x_10725:
        /* <DEDUP_REMOVED lines=42> */
.L_x_10724:
[----:B------:R-:W-:Y:S05]  /*6390*/  BSYNC B1 ;  /* 0x0000000000017941 */ /* 0x000fea0003800000 */
.L_x_10723:
[----:B------:R-:W-:-:S05]  /*63a0*/  I2FP.F32.U32 R11, R11 ;  /* 0x0000000b000b7245 */ /* 0x000fca0000201000 */
[----:B------:R-:W-:-:S05]  /*63b0*/  FFMA.FTZ R11, R11, R147, 1.1641532182693481445e-10 ;  /* 0x2f0000000b0b7423 */ /* 0x000fca0000010093 */
[----:B------:R-:W-:Y:S01]  /*63c0*/  FSETP.GTU.FTZ.AND P4, PT, R11, R172, PT ;  /* 0x000000ac0b00720b */ /* 0x000fe20003f9c000 */
[----:B------:R-:W-:-:S04]  /*63d0*/  IMAD.U32 R11, R115, 0x10000, RZ ;  /* 0x00010000730b7824 */ /* 0x000fc800078e00ff */
[----:B------:R-:W-:Y:S01]  /*63e0*/  FMUL.FTZ R113, R11, R146 ;  /* 0x000000920b717220 */ /* 0x000fe20000410000 */
[----:B------:R-:W-:-:S04]  /*63f0*/  PRMT R11, R115, 0x7632, R11 ;  /* 0x00007632730b7816 */ /* 0x000fc8000000000b */
[----:B------:R-:W-:Y:S01]  /*6400*/  FSEL R133, R113, RZ, !P4 ;  /* 0x000000ff71857208 */ /* 0x000fe20006000000 */
[----:B------:R-:W-:Y:S06]  /*6410*/  @P2 BRA `(.L_x_10727) ;  /* 0x0000000000182947 */ /* 0x000fec0003800000 */
[----:B------:R-:W-:Y:S01]  /*6420*/  IMAD.MOV.U32 R113, RZ, RZ, R112 ;  /* 0x000000ffff717224 */ /* 0x000fe200078e0070 */
[----:B------:R-:W-:Y:S06]  /*6430*/  @!P0 BRA `(.L_x_10728) ;  /* 0x0000000400608947 */ /* 0x000fec0003800000 */
[----:B------:R-:W-:-:S05]  /*6440*/  SHF.L.U32 R113, R55, 0x10, RZ ;  /* 0x0000001037717819 */ /* 0x000fca00000006ff */
[----:B------:R-:W-:Y:S01]  /*6450*/  FADD.FTZ R133, R113, R133 ;  /* 0x0000008571857221 */ /* 0x000fe20000010000 */
[----:B------:R-:W-:Y:S01]  /*6460*/  IMAD.MOV.U32 R113, RZ, RZ, R112 ;  /* 0x000000ffff717224 */ /* 0x000fe200078e0070 */
[----:B------:R-:W-:Y:S06]  /*6470*/  BRA `(.L_x_10728) ;  /* 0x0000000400507947 */ /* 0x000fec0003800000 */
.L_x_10727:
        /* <DEDUP_REMOVED lines=12> */
.L_x_10730:
[----:B------:R-:W-:-:S07]  /*6540*/  IMAD.MOV.U32 R2, RZ, RZ, R14 ;  /* 0x000000ffff027224 */ /* 0x000fce00078e000e */
.L_x_10731:
[----:B------:R-:W-:Y:S05]  /*6550*/  BSYNC B1 ;  /* 0x0000000000017941 */ /* 0x000fea0003800000 */
.L_x_10729:
        /* <DEDUP_REMOVED lines=16> */
.L_x_10735:
[----:B------:R-:W-:Y:S05]  /*6660*/  BSYNC B2 ;  /* 0x0000000000027941 */ /* 0x000fea0003800000 */
.L_x_10734:
        /* <DEDUP_REMOVED lines=42> */
.L_x_10733:
[----:B------:R-:W-:Y:S05]  /*6910*/  BSYNC B1 ;  /* 0x0000000000017941 */ /* 0x000fea0003800000 */
.L_x_10732:
        /* <DEDUP_REMOVED lines=10> */
.L_x_10728:
        /* <DEDUP_REMOVED lines=12> */
.L_x_10737:
[----:B------:R-:W-:-:S07]  /*6a80*/  IMAD.MOV.U32 R114, RZ, RZ, R14 ;  /* 0x000000ffff727224 */ /* 0x000fce00078e000e */
.L_x_10738:
[----:B------:R-:W-:Y:S05]  /*6a90*/  BSYNC B1 ;  /* 0x0000000000017941 */ /* 0x000fea0003800000 */
.L_x_10736:
        /* <DEDUP_REMOVED lines=16> */
.L_x_10742:
[----:B------:R-:W-:Y:S05]  /*6ba0*/  BSYNC B2 ;  /* 0x0000000000027941 */ /* 0x000fea0003800000 */
.L_x_10741:
        /* <DEDUP_REMOVED lines=42> */
.L_x_10740:
[----:B------:R-:W-:Y:S05]  /*6e50*/  BSYNC B1 ;  /* 0x0000000000017941 */ /* 0x000fea0003800000 */
.L_x_10739:
        /* <DEDUP_REMOVED lines=14> */
.L_x_10743:
[C---:B------:R-:W-:Y:S01]  /*6f40*/  ISETP.NE.AND P2, PT, R112.reuse, 0x1, PT ;  /* 0x000000017000780c */ /* 0x040fe20003f45270 */
[----:B------:R-:W-:Y:S01]  /*6f50*/  BSSY B1, `(.L_x_10745) ;  /* 0x000000c000017945 */ /* 0x000fe20003800000 */
[----:B------:R-:W-:-:S11]  /*6f60*/  VIADD R11, R112, 0x1 ;  /* 0x00000001700b7836 */ /* 0x000fd60000000000 */
[----:B------:R-:W-:Y:S05]  /*6f70*/  @!P2 BRA `(.L_x_10746) ;  /* 0x000000000020a947 */ /* 0x000fea0003800000 */
[----:B------:R-:W-:Y:S01]  /*6f80*/  ISETP.NE.AND P2, PT, R112, 0x2, PT ;  /* 0x000000027000780c */ /* 0x000fe20003f45270 */
[----:B0-----:R-:W-:-:S12]  /*6f90*/  IMAD.MOV.U32 R0, RZ, RZ, R13 ;  /* 0x000000ffff007224 */ /* 0x001fd800078e000d */
[----:B------:R-:W-:Y:S05]  /*6fa0*/  @!P2 BRA `(.L_x_10747) ;  /* 0x000000000018a947 */ /* 0x000fea0003800000 */
[----:B------:R-:W-:Y:S02]  /*6fb0*/  ISETP.NE.AND P2, PT, R112, 0x3, PT ;  /* 0x000000037000780c */ /* 0x000fe40003f45270 */
[----:B------:R-:W-:-:S11]  /*6fc0*/  MOV R0, R15 ;  /* 0x0000000f00007202 */ /* 0x000fd60000000f00 */
[----:B------:R-:W-:Y:S05]  /*6fd0*/  @P2 BRA `(.L_x_10747) ;  /* 0x00000000000c2947 */ /* 0x000fea0003800000 */
[----:B------:R-:W-:Y:S01]  /*6fe0*/  IMAD.MOV.U32 R0, RZ, RZ, R12 ;  /* 0x000000ffff007224 */ /* 0x000fe200078e000c */
[----:B------:R-:W-:Y:S06]  /*6ff0*/  BRA `(.L_x_10747) ;  /* 0x0000000000047947 */ /* 0x000fec0003800000 */
.L_x_10746:
[----:B0-----:R-:W-:-:S07]  /*7000*/  IMAD.MOV.U32 R0, RZ, RZ, R14 ;  /* 0x000000ffff007224 */ /* 0x001fce00078e000e */
.L_x_10747:
[----:B------:R-:W-:Y:S05]  /*7010*/  BSYNC B1 ;  /* 0x0000000000017941 */ /* 0x000fea0003800000 */
.L_x_10745:
        /* <DEDUP_REMOVED lines=16> */
.L_x_10751:
[----:B------:R-:W-:Y:S05]  /*7120*/  BSYNC B2 ;  /* 0x0000000000027941 */ /* 0x000fea0003800000 */
.L_x_10750:
        /* <DEDUP_REMOVED lines=40> */
[----:B------:R-:W-:Y:S01]  /*73b0*/  IMAD.MOV.U32 R11, RZ, RZ, RZ ;  /* 0x000000ffff0b7224 */ /* 0x000fe200078e00ff */
[----:B------:R-:W-:-:S07]  /*73c0*/  LOP3.LUT R15, R15, UR36, R112, 0x96, !PT ;  /* 0x000000240f0f7c12 */ /* 0x000fce000f8e9670 */
.L_x_10749:
[----:B------:R-:W-:Y:S05]  /*73d0*/  BSYNC B1 ;  /* 0x0000000000017941 */ /* 0x000fea0003800000 */
.L_x_10748:
        /* <DEDUP_REMOVED lines=12> */
.L_x_10744:
        /* <DEDUP_REMOVED lines=25> */
[----:B------:R-:W-:-:S03]  /*7630*/  IMAD.WIDE.U32 R112, R112, 0x100, RZ ;  /* 0x0000010070707825 */ /* 0x000fc600078e00ff */
[----:B------:R-:W-:Y:S02]  /*7640*/  LOP3.LUT R112, R112, R146, R114, 0xfe, !PT ;  /* 0x0000009270707212 */ /* 0x000fe400078efe72 */
[----:B------:R-:W-:Y:S02]  /*7650*/  SEL R114, RZ, 0x1, P2 ;  /* 0x00000001ff727807 */ /* 0x000fe40001000000 */
[----:B------:R-:W-:Y:S02]  /*7660*/  LOP3.LUT R113, R113, R147, R115, 0xfe, !PT ;  /* 0x0000009371717212 */ /* 0x000fe400078efe73 */
[----:B------:R-:W-:Y:S02]  /*7670*/  LOP3.LUT R112, R112, R114, RZ, 0xfc, !PT ;  /* 0x0000007270707212 */ /* 0x000fe400078efcff */
[----:B------:R-:W-:-:S04]  /*7680*/  IADD3 R114, P0, R173, UR8, RZ ;  /* 0x00000008ad727c10 */ /* 0x000fc8000ff1e0ff */
[----:B------:R-:W-:-:S05]  /*7690*/  IADD3.X R115, R172, UR9, RZ, P0, !PT ;  /* 0x00000009ac737c10 */ /* 0x000fca00087fe4ff */
[----:B------:R1:W-:Y:S01]  /*76a0*/  STG.E.64 desc[UR4][R114.64], R112 ;  /* 0x0000007072007986 */ /* 0x0003e2000c101b04 */
[----:B------:R-:W-:Y:S05]  /*76b0*/  @!P1 BRA `(.L_x_10752) ;  /* 0x0000000000509947 */ /* 0x000fea0003800000 */
[----:B-1----:R-:W-:Y:S01]  /*76c0*/  IMAD.U32 R112, R2, 0x10000, RZ ;  /* 0x0001000002707824 */ /* 0x002fe200078e00ff */
        /* <DEDUP_REMOVED lines=19> */
.L_x_10752:
[----:B------:R-:W-:-:S07]  /*7800*/  VIADD R146, R9, 0x80 ;  /* 0x0000008009927836 */ /* 0x000fce0000000000 */
.L_x_10623:
[----:B------:R-:W-:Y:S05]  /*7810*/  BSYNC B0 ;  /* 0x0000000000007941 */ /* 0x000fea0003800000 */
.L_x_10622:
[----:B------:R-:W-:Y:S01]  /*7820*/  LOP3.LUT P0, RZ, R16, 0x800, RZ, 0xc0, !PT ;  /* 0x0000080010ff7812 */ /* 0x000fe2000780c0ff */
[----:B------:R-:W-:-:S12]  /*7830*/  BSSY B0, `(.L_x_10753) ;  /* 0x00005be000007945 */ /* 0x000fd80003800000 */
[----:B------:R-:W-:Y:S05]  /*7840*/  @!P0 BRA `(.L_x_10754) ;  /* 0x0000005800f08947 */ /* 0x000fea0003800000 */
[----:B------:R-:W3:Y:S01]  /*7850*/  LDC.64 R24, c[0x0][0x228] ;  /* 0x00008a00ff187b82 */ /* 0x000ee20000000a00 */
[----:B------:R-:W-:-:S04]  /*7860*/  ISETP.NE.U32.AND P0, PT, RZ, UR12, PT ;  /* 0x0000000cff007c0c */ /* 0x000fc8000bf05070 */
[----:B------:R-:W-:-:S13]  /*7870*/  ISETP.NE.AND.EX P0, PT, RZ, UR13, PT, P0 ;  /* 0x0000000dff007c0c */ /* 0x000fda000bf05300 */
[----:B------:R-:W-:-:S04]  /*7880*/  @P0 LEA R38, P1, R146, UR12, 0x4 ;  /* 0x0000000c92260c11 */ /* 0x000fc8000f8220ff */
[----:B------:R-:W-:Y:S02]  /*7890*/  @P0 LEA.HI.X R39, R146, UR13, RZ, 0x4, P1 ;  /* 0x0000000d92270c11 */ /* 0x000fe400088f24ff */
[----:B---3--:R-:W-:-:S03]  /*78a0*/  ISETP.NE.U32.AND P1, PT, R24, RZ, PT ;  /* 0x000000ff1800720c */ /* 0x008fc60003f25070 */
[----:B------:R3:W5:Y:S01]  /*78b0*/  @P0 LDG.E.128 R52, desc[UR4][R38.64] ;  /* 0x0000000426340981 */ /* 0x000762000c1e1d00 */
[----:B------:R-:W-:Y:S01]  /*78c0*/  ISETP.NE.AND.EX P1, PT, R25, RZ, PT, P1 ;  /* 0x000000ff1900720c */ /* 0x000fe20003f25310 */
[----:B---3--:R-:W3:-:S12]  /*78d0*/  LDC.64 R38, c[0x0][0x220] ;  /* 0x00008800ff267b82 */ /* 0x008ed80000000a00 */
[----:B-12---:R-:W-:-:S04]  /*78e0*/  @P1 LEA R112, P2, R146, R24, 0x4 ;  /* 0x0000001892701211 */ /* 0x006fc800078420ff */
[C---:B------:R-:W-:Y:S02]  /*78f0*/  @P1 LEA.HI.X R113, R146.reuse, R25, RZ, 0x4, P2 ;  /* 0x0000001992711211 */ /* 0x040fe400010f24ff */
[----:B------:R-:W-:Y:S01]  /*7900*/  ISETP.NE.AND P2, PT, R11, 0x1, PT ;  /* 0x000000010b00780c */ /* 0x000fe20003f45270 */
[----:B------:R-:W-:Y:S02]  /*7910*/  BSSY B1, `(.L_x_10755) ;  /* 0x000000f000017945 */ /* 0x000fe40003800000 */
[----:B------:R-:W5:Y:S01]  /*7920*/  @P1 LDG.E.128 R48, desc[UR4][R112.64] ;  /* 0x0000000470301981 */ /* 0x000f62000c1e1d00 */
[----:B---3--:R-:W-:-:S05]  /*7930*/  IMAD.WIDE.U32 R38, R146, 0x10, R38 ;  /* 0x0000001092267825 */ /* 0x008fca00078e0026 */
        /* <DEDUP_REMOVED lines=11> */
.L_x_10756:
[----:B------:R-:W-:-:S07]  /*79f0*/  MOV R122, R14 ;  /* 0x0000000e007a7202 */ /* 0x000fce0000000f00 */
.L_x_10757:
[----:B------:R-:W-:Y:S05]  /*7a00*/  BSYNC B1 ;  /* 0x0000000000017941 */ /* 0x000fea0003800000 */
.L_x_10755:
        /* <DEDUP_REMOVED lines=16> */
.L_x_10761:
[----:B------:R-:W-:Y:S05]  /*7b10*/  BSYNC B2 ;  /* 0x0000000000027941 */ /* 0x000fea0003800000 */
.L_x_10760:
        /* <DEDUP_REMOVED lines=42> */
.L_x_10759:
[----:B------:R-:W-:Y:S05]  /*7dc0*/  BSYNC B1 ;  /* 0x0000000000017941 */ /* 0x000fea0003800000 */
.L_x_10758:
        /* <DEDUP_REMOVED lines=21> */
.L_x_10762:
        /* <DEDUP_REMOVED lines=12> */
.L_x_10765:
[----:B------:R-:W-:-:S07]  /*7fe0*/  IMAD.MOV.U32 R8, RZ, RZ, R14 ;  /* 0x000000ffff087224 */ /* 0x000fce00078e000e */
.L_x_10766:
[----:B------:R-:W-:Y:S05]  /*7ff0*/  BSYNC B1 ;  /* 0x0000000000017941 */ /* 0x000fea0003800000 */
.L_x_10764:
        /* <DEDUP_REMOVED lines=16> */
.L_x_10770:
[----:B------:R-:W-:Y:S05]  /*8100*/  BSYNC B2 ;  /* 0x0000000000027941 */ /* 0x000fea0003800000 */
.L_x_10769:
        /* <DEDUP_REMOVED lines=42> */
.L_x_10768:
[----:B------:R-:W-:Y:S05]  /*83b0*/  BSYNC B1 ;  /* 0x0000000000017941 */ /* 0x000fea0003800000 */
.L_x_10767:
        /* <DEDUP_REMOVED lines=10> */
.L_x_10763:
        /* <DEDUP_REMOVED lines=12> */
.L_x_10772:
[----:B------:R-:W-:-:S07]  /*8520*/  IMAD.MOV.U32 R25, RZ, RZ, R14 ;  /* 0x000000ffff197224 */ /* 0x000fce00078e000e */
.L_x_10773:
[----:B------:R-:W-:Y:S05]  /*8530*/  BSYNC B1 ;  /* 0x0000000000017941 */ /* 0x000fea0003800000 */
.L_x_10771:
        /* <DEDUP_REMOVED lines=16> */
.L_x_10777:
[----:B------:R-:W-:Y:S05]  /*8640*/  BSYNC B2 ;  /* 0x0000000000027941 */ /* 0x000fea0003800000 */
.L_x_10776:
        /* <DEDUP_REMOVED lines=42> */
.L_x_10775:
[----:B------:R-:W-:Y:S05]  /*88f0*/  BSYNC B1 ;  /* 0x0000000000017941 */ /* 0x000fea0003800000 */
.L_x_10774:
        /* <DEDUP_REMOVED lines=16> */
.L_x_10778:
        /* <DEDUP_REMOVED lines=12> */
.L_x_10781:
[----:B------:R-:W-:-:S07]  /*8ac0*/  IMAD.MOV.U32 R7, RZ, RZ, R14 ;  /* 0x000000ffff077224 */ /* 0x000fce00078e000e */
.L_x_10782:
[----:B------:R-:W-:Y:S05]  /*8ad0*/  BSYNC B1 ;  /* 0x0000000000017941 */ /* 0x000fea0003800000 */
.L_x_10780:
        /* <DEDUP_REMOVED lines=16> */
.L_x_10786:
[----:B------:R-:W-:Y:S05]  /*8be0*/  BSYNC B2 ;  /* 0x0000000000027941 */ /* 0x000fea0003800000 */
.L_x_10785:
        /* <DEDUP_REMOVED lines=42> */
.L_x_10784:
[----:B------:R-:W-:Y:S05]  /*8e90*/  BSYNC B1 ;  /* 0x0000000000017941 */ /* 0x000fea0003800000 */
.L_x_10783:
        /* <DEDUP_REMOVED lines=12> */
.L_x_10779:
        /* <DEDUP_REMOVED lines=12> */
.L_x_10788:
[----:B------:R-:W-:-:S07]  /*9020*/  IMAD.MOV.U32 R11, RZ, RZ, R14 ;  /* 0x000000ffff0b7224 */ /* 0x000fce00078e000e */
.L_x_10789:
[----:B------:R-:W-:Y:S05]  /*9030*/  BSYNC B1 ;  /* 0x0000000000017941 */ /* 0x000fea0003800000 */
.L_x_10787:
        /* <DEDUP_REMOVED lines=16> */
.L_x_10793:
[----:B------:R-:W-:Y:S05]  /*9140*/  BSYNC B2 ;  /* 0x0000000000027941 */ /* 0x000fea0003800000 */
.L_x_10792:
        /* <DEDUP_REMOVED lines=42> */
.L_x_10791:
[----:B------:R-:W-:Y:S05]  /*93f0*/  BSYNC B1 ;  /* 0x0000000000017941 */ /* 0x000fea0003800000 */
.L_x_10790:
        /* <DEDUP_REMOVED lines=16> */
.L_x_10794:
        /* <DEDUP_REMOVED lines=12> */
.L_x_10797:
[----:B------:R-:W-:-:S07]  /*95c0*/  IMAD.MOV.U32 R6, RZ, RZ, R14 ;  /* 0x000000ffff067224 */ /* 0x000fce00078e000e */
.L_x_10798:
[----:B------:R-:W-:Y:S05]  /*95d0*/  BSYNC B1 ;  /* 0x0000000000017941 */ /* 0x000fea0003800000 */
.L_x_10796:
        /* <DEDUP_REMOVED lines=16> */
.L_x_10802:
[----:B------:R-:W-:Y:S05]  /*96e0*/  BSYNC B2 ;  /* 0x0000000000027941 */ /* 0x000fea0003800000 */
.L_x_10801:
        /* <DEDUP_REMOVED lines=42> */
.L_x_10800:
[----:B------:R-:W-:Y:S05]  /*9990*/  BSYNC B1 ;  /* 0x0000000000017941 */ /* 0x000fea0003800000 */
.L_x_10799:
        /* <DEDUP_REMOVED lines=10> */
.L_x_10795:
        /* <DEDUP_REMOVED lines=12> */
.L_x_10804:
[----:B------:R-:W-:-:S07]  /*9b00*/  IMAD.MOV.U32 R39, RZ, RZ, R14 ;  /* 0x000000ffff277224 */ /* 0x000fce00078e000e */
.L_x_10805:
[----:B------:R-:W-:Y:S05]  /*9b10*/  BSYNC B1 ;  /* 0x0000000000017941 */ /* 0x000fea0003800000 */
.L_x_10803:
        /* <DEDUP_REMOVED lines=16> */
.L_x_10809:
[----:B------:R-:W-:Y:S05]  /*9c20*/  BSYNC B2 ;  /* 0x0000000000027941 */ /* 0x000fea0003800000 */
.L_x_10808:
        /* <DEDUP_REMOVED lines=42> */
.L_x_10807:
[----:B------:R-:W-:Y:S05]  /*9ed0*/  BSYNC B1 ;  /* 0x0000000000017941 */ /* 0x000fea0003800000 */
.L_x_10806:
        /* <DEDUP_REMOVED lines=16> */
.L_x_10810:
        /* <DEDUP_REMOVED lines=12> */
.L_x_10813:
[----:B------:R-:W-:-:S07]  /*a0a0*/  IMAD.MOV.U32 R5, RZ, RZ, R14 ;  /* 0x000000ffff057224 */ /* 0x000fce00078e000e */
.L_x_10814:
[----:B------:R-:W-:Y:S05]  /*a0b0*/  BSYNC B1 ;  /* 0x0000000000017941 */ /* 0x000fea0003800000 */
.L_x_10812:
        /* <DEDUP_REMOVED lines=16> */
.L_x_10818:
[----:B------:R-:W-:Y:S05]  /*a1c0*/  BSYNC B2 ;  /* 0x0000000000027941 */ /* 0x000fea0003800000 */
.L_x_10817:
        /* <DEDUP_REMOVED lines=42> */
.L_x_10816:
[----:B------:R-:W-:Y:S05]  /*a470*/  BSYNC B1 ;  /* 0x0000000000017941 */ /* 0x000fea0003800000 */
.L_x_10815:
        /* <DEDUP_REMOVED lines=12> */
.L_x_10811:
        /* <DEDUP_REMOVED lines=12> */
.L_x_10820:
[----:B------:R-:W-:-:S07]  /*a600*/  IMAD.MOV.U32 R11, RZ, RZ, R14 ;  /* 0x000000ffff0b7224 */ /* 0x000fce00078e000e */
.L_x_10821:
[----:B------:R-:W-:Y:S05]  /*a610*/  BSYNC B1 ;  /* 0x0000000000017941 */ /* 0x000fea0003800000 */
.L_x_10819:
        /* <DEDUP_REMOVED lines=16> */
.L_x_10825:
[----:B------:R-:W-:Y:S05]  /*a720*/  BSYNC B2 ;  /* 0x0000000000027941 */ /* 0x000fea0003800000 */
.L_x_10824:
        /* <DEDUP_REMOVED lines=42> */
.L_x_10823:
[----:B------:R-:W-:Y:S05]  /*a9d0*/  BSYNC B1 ;  /* 0x0000000000017941 */ /* 0x000fea0003800000 */
.L_x_10822:
        /* <DEDUP_REMOVED lines=16> */
.L_x_10826:
        /* <DEDUP_REMOVED lines=12> */
.L_x_10829:
[----:B------:R-:W-:-:S07]  /*aba0*/  IMAD.MOV.U32 R4, RZ, RZ, R14 ;  /* 0x000000ffff047224 */ /* 0x000fce00078e000e */
.L_x_10830:
[----:B------:R-:W-:Y:S05]  /*abb0*/  BSYNC B1 ;  /* 0x0000000000017941 */ /* 0x000fea0003800000 */
.L_x_10828:
        /* <DEDUP_REMOVED lines=16> */
.L_x_10834:
[----:B------:R-:W-:Y:S05]  /*acc0*/  BSYNC B2 ;  /* 0x0000000000027941 */ /* 0x000fea0003800000 */
.L_x_10833:
        /* <DEDUP_REMOVED lines=42> */
.L_x_10832:
[----:B------:R-:W-:Y:S05]  /*af70*/  BSYNC B1 ;  /* 0x0000000000017941 */ /* 0x000fea0003800000 */
.L_x_10831:
        /* <DEDUP_REMOVED lines=10> */
.L_x_10827:
        /* <DEDUP_REMOVED lines=12> */
.L_x_10836:
[----:B------:R-:W-:-:S07]  /*b0e0*/  IMAD.MOV.U32 R114, RZ, RZ, R14 ;  /* 0x000000ffff727224 */ /* 0x000fce00078e000e */
.L_x_10837:
[----:B------:R-:W-:Y:S05]  /*b0f0*/  BSYNC B1 ;  /* 0x0000000000017941 */ /* 0x000fea0003800000 */
.L_x_10835:
        /* <DEDUP_REMOVED lines=16> */
.L_x_10841:
[----:B------:R-:W-:Y:S05]  /*b200*/  BSYNC B2 ;  /* 0x0000000000027941 */ /* 0x000fea0003800000 */
.L_x_10840:
        /* <DEDUP_REMOVED lines=42> */
.L_x_10839:
[----:B------:R-:W-:Y:S05]  /*b4b0*/  BSYNC B1 ;  /* 0x0000000000017941 */ /* 0x000fea0003800000 */
.L_x_10838:
        /* <DEDUP_REMOVED lines=14> */
.L_x_10842:
        /* <DEDUP_REMOVED lines=12> */
.L_x_10845:
[----:B------:R-:W-:-:S07]  /*b660*/  IMAD.MOV.U32 R3, RZ, RZ, R14 ;  /* 0x000000ffff037224 */ /* 0x000fce00078e000e */
.L_x_10846:
[----:B------:R-:W-:Y:S05]  /*b670*/  BSYNC B1 ;  /* 0x0000000000017941 */ /* 0x000fea0003800000 */
.L_x_10844:
        /* <DEDUP_REMOVED lines=16> */
.L_x_10850:
[----:B------:R-:W-:Y:S05]  /*b780*/  BSYNC B2 ;  /* 0x0000000000027941 */ /* 0x000fea0003800000 */
.L_x_10849:
        /* <DEDUP_REMOVED lines=42> */
.L_x_10848:
[----:B------:R-:W-:Y:S05]  /*ba30*/  BSYNC B1 ;  /* 0x0000000000017941 */ /* 0x000fea0003800000 */
.L_x_10847:
        /* <DEDUP_REMOVED lines=12> */
.L_x_10843:
        /* <DEDUP_REMOVED lines=12> */
.L_x_10852:
[----:B------:R-:W-:-:S07]  /*bbc0*/  IMAD.MOV.U32 R11, RZ, RZ, R14 ;  /* 0x000000ffff0b7224 */ /* 0x000fce00078e000e */
.L_x_10853:
[----:B------:R-:W-:Y:S05]  /*bbd0*/  BSYNC B1 ;  /* 0x0000000000017941 */ /* 0x000fea0003800000 */
.L_x_10851:
        /* <DEDUP_REMOVED lines=16> */
.L_x_10857:
[----:B------:R-:W-:Y:S05]  /*bce0*/  BSYNC B2 ;  /* 0x0000000000027941 */ /* 0x000fea0003800000 */
.L_x_10856:
        /* <DEDUP_REMOVED lines=42> */
.L_x_10855:
[----:B------:R-:W-:Y:S05]  /*bf90*/  BSYNC B1 ;  /* 0x0000000000017941 */ /* 0x000fea0003800000 */
.L_x_10854:
        /* <DEDUP_REMOVED lines=14> */
.L_x_10858:
        /* <DEDUP_REMOVED lines=12> */
.L_x_10861:
[----:B------:R-:W-:-:S07]  /*c140*/  IMAD.MOV.U32 R2, RZ, RZ, R14 ;  /* 0x000000ffff027224 */ /* 0x000fce00078e000e */
.L_x_10862:
[----:B------:R-:W-:Y:S05]  /*c150*/  BSYNC B1 ;  /* 0x0000000000017941 */ /* 0x000fea0003800000 */
.L_x_10860:
        /* <DEDUP_REMOVED lines=16> */
.L_x_10866:
[----:B------:R-:W-:Y:S05]  /*c260*/  BSYNC B2 ;  /* 0x0000000000027941 */ /* 0x000fea0003800000 */
.L_x_10865:
        /* <DEDUP_REMOVED lines=42> */
.L_x_10864:
[----:B------:R-:W-:Y:S05]  /*c510*/  BSYNC B1 ;  /* 0x0000000000017941 */ /* 0x000fea0003800000 */
.L_x_10863:
        /* <DEDUP_REMOVED lines=10> */
.L_x_10859:
        /* <DEDUP_REMOVED lines=12> */
.L_x_10868:
[----:B------:R-:W-:-:S07]  /*c680*/  IMAD.MOV.U32 R114, RZ, RZ, R14 ;  /* 0x000000ffff727224 */ /* 0x000fce00078e000e */
.L_x_10869:
[----:B------:R-:W-:Y:S05]  /*c690*/  BSYNC B1 ;  /* 0x0000000000017941 */ /* 0x000fea0003800000 */
.L_x_10867:
        /* <DEDUP_REMOVED lines=16> */
.L_x_10873:
[----:B------:R-:W-:Y:S05]  /*c7a0*/  BSYNC B2 ;  /* 0x0000000000027941 */ /* 0x000fea0003800000 */
.L_x_10872:
        /* <DEDUP_REMOVED lines=42> */
.L_x_10871:
[----:B------:R-:W-:Y:S05]  /*ca50*/  BSYNC B1 ;  /* 0x0000000000017941 */ /* 0x000fea0003800000 */
.L_x_10870:
        /* <DEDUP_REMOVED lines=14> */
.L_x_10874:
        /* <DEDUP_REMOVED lines=12> */
.L_x_10877:
[----:B0-----:R-:W-:-:S07]  /*cc00*/  IMAD.MOV.U32 R0, RZ, RZ, R14 ;  /* 0x000000ffff007224 */ /* 0x001fce00078e000e */
.L_x_10878:
[----:B------:R-:W-:Y:S05]  /*cc10*/  BSYNC B1 ;  /* 0x0000000000017941 */ /* 0x000fea0003800000 */
.L_x_10876:
        /* <DEDUP_REMOVED lines=16> */
.L_x_10882:
[----:B------:R-:W-:Y:S05]  /*cd20*/  BSYNC B2 ;  /* 0x0000000000027941 */ /* 0x000fea0003800000 */
.L_x_10881:
        /* <DEDUP_REMOVED lines=42> */
.L_x_10880:
[----:B------:R-:W-:Y:S05]  /*cfd0*/  BSYNC B1 ;  /* 0x0000000000017941 */ /* 0x000fea0003800000 */
.L_x_10879:
        /* <DEDUP_REMOVED lines=12> */
.L_x_10875:
        /* <DEDUP_REMOVED lines=12> */
[----:B-1----:R-:W-:Y:S02]  /*d160*/  SEL R114, RZ, 0x10000, P4 ;  /* 0x00010000ff727807 */ /* 0x002fe40002000000 */
[----:B------:R-:W-:-:S02]  /*d170*/  LOP3.LUT P4, RZ, R16, 0x2, RZ, 0xc0, !PT ;  /* 0x0000000210ff7812 */ /* 0x000fc4000788c0ff */
[----:B------:R-:W-:Y:S02]  /*d180*/  SEL R113, RZ, 0x1000000, P5 ;  /* 0x01000000ff717807 */ /* 0x000fe40002800000 */
[----:B------:R-:W-:Y:S02]  /*d190*/  SEL R115, RZ, 0x1, P4 ;  /* 0x00000001ff737807 */ /* 0x000fe40002000000 */
[----:B------:R-:W-:Y:S02]  /*d1a0*/  LOP3.LUT P5, RZ, R16, 0x1, RZ, 0xc0, !PT ;  /* 0x0000000110ff7812 */ /* 0x000fe400078ac0ff */
[----:B------:R-:W-:Y:S01]  /*d1b0*/  LOP3.LUT R113, R147, R113, R114, 0xfe, !PT ;  /* 0x0000007193717212 */ /* 0x000fe200078efe72 */
[----:B------:R-:W-:Y:S01]  /*d1c0*/  IMAD.WIDE.U32 R172, R115, 0x1000000, RZ ;  /* 0x0100000073ac7825 */ /* 0x000fe200078e00ff */
[----:B------:R-:W-:Y:S02]  /*d1d0*/  SEL R112, RZ, 0x1, P5 ;  /* 0x00000001ff707807 */ /* 0x000fe40002800000 */
[----:B------:R-:W-:-:S02]  /*d1e0*/  SEL R114, RZ, 0x1, P0 ;  /* 0x00000001ff727807 */ /* 0x000fc40000000000 */
        /* <DEDUP_REMOVED lines=8> */
[----:B------:R-:W-:Y:S02]  /*d270*/  SHF.L.U64.HI R147, R146, 0x3, RZ ;  /* 0x0000000392937819 */ /* 0x000fe400000102ff */
        /* <DEDUP_REMOVED lines=10> */
[----:B------:R-:W-:-:S02]  /*d320*/  LOP3.LUT R113, R6, 0xff, RZ, 0xc0, !PT ;  /* 0x000000ff06717812 */ /* 0x000fc400078ec0ff */
        /* <DEDUP_REMOVED lines=13> */
.L_x_10883:
[----:B------:R-:W-:-:S07]  /*d400*/  VIADD R146, R146, 0x80 ;  /* 0x0000008092927836 */ /* 0x000fce0000000000 */
.L_x_10754:
[----:B------:R-:W-:Y:S05]  /*d410*/  BSYNC B0 ;  /* 0x0000000000007941 */ /* 0x000fea0003800000 */
.L_x_10753:
        /* <DEDUP_REMOVED lines=29> */
.L_x_10887:
[----:B------:R-:W-:-:S07]  /*d5f0*/  MOV R124, R14 ;  /* 0x0000000e007c7202 */ /* 0x000fce0000000f00 */
.L_x_10888:
[----:B------:R-:W-:Y:S05]  /*d600*/  BSYNC B1 ;  /* 0x0000000000017941 */ /* 0x000fea0003800000 */
.L_x_10886:
        /* <DEDUP_REMOVED lines=16> */
.L_x_10892:
[----:B------:R-:W-:Y:S05]  /*d710*/  BSYNC B2 ;  /* 0x0000000000027941 */ /* 0x000fea0003800000 */
.L_x_10891:
        /* <DEDUP_REMOVED lines=42> */
.L_x_10890:
[----:B------:R-:W-:Y:S05]  /*d9c0*/  BSYNC B1 ;  /* 0x0000000000017941 */ /* 0x000fea0003800000 */
.L_x_10889:
        /* <DEDUP_REMOVED lines=21> */
.L_x_10893:
        /* <DEDUP_REMOVED lines=12> */
.L_x_10896:
[----:B------:R-:W-:-:S07]  /*dbe0*/  IMAD.MOV.U32 R8, RZ, RZ, R14 ;  /* 0x000000ffff087224 */ /* 0x000fce00078e000e */
.L_x_10897:
[----:B------:R-:W-:Y:S05]  /*dbf0*/  BSYNC B1 ;  /* 0x0000000000017941 */ /* 0x000fea0003800000 */
.L_x_10895:
        /* <DEDUP_REMOVED lines=16> */
.L_x_10901:
[----:B------:R-:W-:Y:S05]  /*dd00*/  BSYNC B2 ;  /* 0x0000000000027941 */ /* 0x000fea0003800000 */
.L_x_10900:
        /* <DEDUP_REMOVED lines=42> */
.L_x_10899:
[----:B------:R-:W-:Y:S05]  /*dfb0*/  BSYNC B1 ;  /* 0x0000000000017941 */ /* 0x000fea0003800000 */
.L_x_10898:
        /* <DEDUP_REMOVED lines=10> */
.L_x_10894:
        /* <DEDUP_REMOVED lines=12> */
.L_x_10903:
[----:B------:R-:W-:-:S07]  /*e120*/  IMAD.MOV.U32 R27, RZ, RZ, R14 ;  /* 0x000000ffff1b7224 */ /* 0x000fce00078e000e */
.L_x_10904:
[----:B------:R-:W-:Y:S05]  /*e130*/  BSYNC B1 ;  /* 0x0000000000017941 */ /* 0x000fea0003800000 */
.L_x_10902:
        /* <DEDUP_REMOVED lines=16> */
.L_x_10908:
[----:B------:R-:W-:Y:S05]  /*e240*/  BSYNC B2 ;  /* 0x0000000000027941 */ /* 0x000fea0003800000 */
.L_x_10907:
        /* <DEDUP_REMOVED lines=42> */
.L_x_10906:
[----:B------:R-:W-:Y:S05]  /*e4f0*/  BSYNC B1 ;  /* 0x0000000000017941 */ /* 0x000fea0003800000 */
.L_x_10905:
        /* <DEDUP_REMOVED lines=16> */
.L_x_10909:
        /* <DEDUP_REMOVED lines=12> */
.L_x_10912:
[----:B------:R-:W-:-:S07]  /*e6c0*/  IMAD.MOV.U32 R7, RZ, RZ, R14 ;  /* 0x000000ffff077224 */ /* 0x000fce00078e000e */
.L_x_10913:
[----:B------:R-:W-:Y:S05]  /*e6d0*/  BSYNC B1 ;  /* 0x0000000000017941 */ /* 0x000fea0003800000 */
.L_x_10911:
        /* <DEDUP_REMOVED lines=16> */
.L_x_10917:
[----:B------:R-:W-:Y:S05]  /*e7e0*/  BSYNC B2 ;  /* 0x0000000000027941 */ /* 0x000fea0003800000 */
.L_x_10916:
        /* <DEDUP_REMOVED lines=42> */
.L_x_10915:
[----:B------:R-:W-:Y:S05]  /*ea90*/  BSYNC B1 ;  /* 0x0000000000017941 */ /* 0x000fea0003800000 */
.L_x_10914:
        /* <DEDUP_REMOVED lines=12> */
.L_x_10910:
        /* <DEDUP_REMOVED lines=12> */
.L_x_10919:
[----:B------:R-:W-:-:S07]  /*ec20*/  IMAD.MOV.U32 R11, RZ, RZ, R14 ;  /* 0x000000ffff0b7224 */ /* 0x000fce00078e000e */
.L_x_10920:
[----:B------:R-:W-:Y:S05]  /*ec30*/  BSYNC B1 ;  /* 0x0000000000017941 */ /* 0x000fea0003800000 */
.L_x_10918:
        /* <DEDUP_REMOVED lines=16> */
.L_x_10924:
[----:B------:R-:W-:Y:S05]  /*ed40*/  BSYNC B2 ;  /* 0x0000000000027941 */ /* 0x000fea0003800000 */
.L_x_10923:
        /* <DEDUP_REMOVED lines=42> */
.L_x_10922:
[----:B------:R-:W-:Y:S05]  /*eff0*/  BSYNC B1 ;  /* 0x0000000000017941 */ /* 0x000fea0003800000 */
.L_x_10921:
        /* <DEDUP_REMOVED lines=16> */
.L_x_10925:
        /* <DEDUP_REMOVED lines=12> */
.L_x_10928:
[----:B------:R-:W-:-:S07]  /*f1c0*/  IMAD.MOV.U32 R6, RZ, RZ, R14 ;  /* 0x000000ffff067224 */ /* 0x000fce00078e000e */
.L_x_10929:
[----:B------:R-:W-:Y:S05]  /*f1d0*/  BSYNC B1 ;  /* 0x0000000000017941 */ /* 0x000fea0003800000 */
.L_x_10927:
        /* <DEDUP_REMOVED lines=16> */
.L_x_10933:
[----:B------:R-:W-:Y:S05]  /*f2e0*/  BSYNC B2 ;  /* 0x0000000000027941 */ /* 0x000fea0003800000 */
.L_x_10932:
        /* <DEDUP_REMOVED lines=42> */
.L_x_10931:
[----:B------:R-:W-:Y:S05]  /*f590*/  BSYNC B1 ;  /* 0x0000000000017941 */ /* 0x000fea0003800000 */
.L_x_10930:
        /* <DEDUP_REMOVED lines=10> */
.L_x_10926:
        /* <DEDUP_REMOVED lines=12> */
.L_x_10935:
[----:B------:R-:W-:-:S07]  /*f700*/  IMAD.MOV.U32 R41, RZ, RZ, R14 ;  /* 0x000000ffff297224 */ /* 0x000fce00078e000e */
.L_x_10936:
[----:B------:R-:W-:Y:S05]  /*f710*/  BSYNC B1 ;  /* 0x0000000000017941 */ /* 0x000fea0003800000 */
.L_x_10934:
        /* <DEDUP_REMOVED lines=16> */
.L_x_10940:
[----:B------:R-:W-:Y:S05]  /*f820*/  BSYNC B2 ;  /* 0x0000000000027941 */ /* 0x000fea0003800000 */
.L_x_10939:
        /* <DEDUP_REMOVED lines=42> */
.L_x_10938:
[----:B------:R-:W-:Y:S05]  /*fad0*/  BSYNC B1 ;  /* 0x0000000000017941 */ /* 0x000fea0003800000 */
.L_x_10937:
        /* <DEDUP_REMOVED lines=16> */
.L_x_10941:
        /* <DEDUP_REMOVED lines=12> */
.L_x_10944:
[----:B------:R-:W-:-:S07]  /*fca0*/  IMAD.MOV.U32 R5, RZ, RZ, R14 ;  /* 0x000000ffff057224 */ /* 0x000fce00078e000e */
.L_x_10945:
[----:B------:R-:W-:Y:S05]  /*fcb0*/  BSYNC B1 ;  /* 0x0000000000017941 */ /* 0x000fea0003800000 */
.L_x_10943:
        /* <DEDUP_REMOVED lines=16> */
.L_x_10949:
[----:B------:R-:W-:Y:S05]  /*fdc0*/  BSYNC B2 ;  /* 0x0000000000027941 */ /* 0x000fea0003800000 */
.L_x_10948:
        /* <DEDUP_REMOVED lines=42> */
.L_x_10947:
[----:B------:R-:W-:Y:S05]  /*10070*/  BSYNC B1 ;  /* 0x0000000000017941 */ /* 0x000fea0003800000 */
.L_x_10946:
        /* <DEDUP_REMOVED lines=12> */
.L_x_10942:
        /* <DEDUP_REMOVED lines=12> */
.L_x_10951:
[----:B------:R-:W-:-:S07]  /*10200*/  IMAD.MOV.U32 R11, RZ, RZ, R14 ;  /* 0x000000ffff0b7224 */ /* 0x000fce00078e000e */
.L_x_10952:
[----:B------:R-:W-:Y:S05]  /*10210*/  BSYNC B1 ;  /* 0x0000000000017941 */ /* 0x000fea0003800000 */
.L_x_10950:
        /* <DEDUP_REMOVED lines=16> */
.L_x_10956:
[----:B------:R-:W-:Y:S05]  /*10320*/  BSYNC B2 ;  /* 0x0000000000027941 */ /* 0x000fea0003800000 */
.L_x_10955:
        /* <DEDUP_REMOVED lines=42> */
.L_x_10954:
[----:B------:R-:W-:Y:S05]  /*105d0*/  BSYNC B1 ;  /* 0x0000000000017941 */ /* 0x000fea0003800000 */
.L_x_10953:
        /* <DEDUP_REMOVED lines=16> */
.L_x_10957:
        /* <DEDUP_REMOVED lines=12> */
.L_x_10960:
[----:B------:R-:W-:-:S07]  /*107a0*/  IMAD.MOV.U32 R4, RZ, RZ, R14 ;  /* 0x000000ffff047224 */ /* 0x000fce00078e000e */
.L_x_10961:
[----:B------:R-:W-:Y:S05]  /*107b0*/  BSYNC B1 ;  /* 0x0000000000017941 */ /* 0x000fea0003800000 */
.L_x_10959:
        /* <DEDUP_REMOVED lines=16> */
.L_x_10965:
[----:B------:R-:W-:Y:S05]  /*108c0*/  BSYNC B2 ;  /* 0x0000000000027941 */ /* 0x000fea0003800000 */
.L_x_10964:
        /* <DEDUP_REMOVED lines=42> */
.L_x_10963:
[----:B------:R-:W-:Y:S05]  /*10b70*/  BSYNC B1 ;  /* 0x0000000000017941 */ /* 0x000fea0003800000 */
.L_x_10962:
        /* <DEDUP_REMOVED lines=10> */
.L_x_10958:
        /* <DEDUP_REMOVED lines=12> */
.L_x_10967:
[----:B------:R-:W-:-:S07]  /*10ce0*/  IMAD.MOV.U32 R114, RZ, RZ, R14 ;  /* 0x000000ffff727224 */ /* 0x000fce00078e000e */
.L_x_10968:
[----:B------:R-:W-:Y:S05]  /*10cf0*/  BSYNC B1 ;  /* 0x0000000000017941 */ /* 0x000fea0003800000 */
.L_x_10966:
        /* <DEDUP_REMOVED lines=16> */
.L_x_10972:
[----:B------:R-:W-:Y:S05]  /*10e00*/  BSYNC B2 ;  /* 0x0000000000027941 */ /* 0x000fea0003800000 */
.L_x_10971:
        /* <DEDUP_REMOVED lines=42> */
.L_x_10970:
[----:B------:R-:W-:Y:S05]  /*110b0*/  BSYNC B1 ;  /* 0x0000000000017941 */ /* 0x000fea0003800000 */
.L_x_10969:
        /* <DEDUP_REMOVED lines=14> */
.L_x_10973:
        /* <DEDUP_REMOVED lines=12> */
.L_x_10976:
[----:B------:R-:W-:-:S07]  /*11260*/  IMAD.MOV.U32 R3, RZ, RZ, R14 ;  /* 0x000000ffff037224 */ /* 0x000fce00078e000e */
.L_x_10977:
[----:B------:R-:W-:Y:S05]  /*11270*/  BSYNC B1 ;  /* 0x0000000000017941 */ /* 0x000fea0003800000 */
.L_x_10975:
        /* <DEDUP_REMOVED lines=16> */
.L_x_10981:
[----:B------:R-:W-:Y:S05]  /*11380*/  BSYNC B2 ;  /* 0x0000000000027941 */ /* 0x000fea0003800000 */
.L_x_10980:
        /* <DEDUP_REMOVED lines=42> */
.L_x_10979:
[----:B------:R-:W-:Y:S05]  /*11630*/  BSYNC B1 ;  /* 0x0000000000017941 */ /* 0x000fea0003800000 */
.L_x_10978:
        /* <DEDUP_REMOVED lines=12> */
.L_x_10974:
        /* <DEDUP_REMOVED lines=12> */
.L_x_10983:
[----:B------:R-:W-:-:S07]  /*117c0*/  IMAD.MOV.U32 R11, RZ, RZ, R14 ;  /* 0x000000ffff0b7224 */ /* 0x000fce00078e000e */
.L_x_10984:
[----:B------:R-:W-:Y:S05]  /*117d0*/  BSYNC B1 ;  /* 0x0000000000017941 */ /* 0x000fea0003800000 */
.L_x_10982:
        /* <DEDUP_REMOVED lines=16> */
.L_x_10988:
[----:B------:R-:W-:Y:S05]  /*118e0*/  BSYNC B2 ;  /* 0x0000000000027941 */ /* 0x000fea0003800000 */
.L_x_10987:
        /* <DEDUP_REMOVED lines=42> */
.L_x_10986:
[----:B------:R-:W-:Y:S05]  /*11b90*/  BSYNC B1 ;  /* 0x0000000000017941 */ /* 0x000fea0003800000 */
.L_x_10985:
        /* <DEDUP_REMOVED lines=14> */
.L_x_10989:
        /* <DEDUP_REMOVED lines=12> */
.L_x_10992:
[----:B------:R-:W-:-:S07]  /*11d40*/  IMAD.MOV.U32 R2, RZ, RZ, R14 ;  /* 0x000000ffff027224 */ /* 0x000fce00078e000e */
.L_x_10993:
[----:B------:R-:W-:Y:S05]  /*11d50*/  BSYNC B1 ;  /* 0x0000000000017941 */ /* 0x000fea0003800000 */
.L_x_10991:
        /* <DEDUP_REMOVED lines=16> */
.L_x_10997:
[----:B------:R-:W-:Y:S05]  /*11e60*/  BSYNC B2 ;  /* 0x0000000000027941 */ /* 0x000fea0003800000 */
.L_x_10996:
        /* <DEDUP_REMOVED lines=42> */
.L_x_10995:
[----:B------:R-:W-:Y:S05]  /*12110*/  BSYNC B1 ;  /* 0x0000000000017941 */ /* 0x000fea0003800000 */
.L_x_10994:
        /* <DEDUP_REMOVED lines=10> */
.L_x_10990:
        /* <DEDUP_REMOVED lines=12> */
.L_x_10999:
[----:B------:R-:W-:-:S07]  /*12280*/  IMAD.MOV.U32 R114, RZ, RZ, R14 ;  /* 0x000000ffff727224 */ /* 0x000fce00078e000e */
.L_x_11000:
[----:B------:R-:W-:Y:S05]  /*12290*/  BSYNC B1 ;  /* 0x0000000000017941 */ /* 0x000fea0003800000 */
.L_x_10998:
        /* <DEDUP_REMOVED lines=16> */
.L_x_11004:
[----:B------:R-:W-:Y:S05]  /*123a0*/  BSYNC B2 ;  /* 0x0000000000027941 */ /* 0x000fea0003800000 */
.L_x_11003:
        /* <DEDUP_REMOVED lines=42> */
.L_x_11002:
[----:B------:R-:W-:Y:S05]  /*12650*/  BSYNC B1 ;  /* 0x0000000000017941 */ /* 0x000fea0003800000 */
.L_x_11001:
        /* <DEDUP_REMOVED lines=14> */
.L_x_11005:
        /* <DEDUP_REMOVED lines=12> */
.L_x_11008:
[----:B0-----:R-:W-:-:S07]  /*12800*/  IMAD.MOV.U32 R0, RZ, RZ, R14 ;  /* 0x000000ffff007224 */ /* 0x001fce00078e000e */
.L_x_11009:
[----:B------:R-:W-:Y:S05]  /*12810*/  BSYNC B1 ;  /* 0x0000000000017941 */ /* 0x000fea0003800000 */
.L_x_11007:
        /* <DEDUP_REMOVED lines=16> */
.L_x_11013:
[----:B------:R-:W-:Y:S05]  /*12920*/  BSYNC B2 ;  /* 0x0000000000027941 */ /* 0x000fea0003800000 */
.L_x_11012:
        /* <DEDUP_REMOVED lines=42> */
.L_x_11011:
[----:B------:R-:W-:Y:S05]  /*12bd0*/  BSYNC B1 ;  /* 0x0000000000017941 */ /* 0x000fea0003800000 */
.L_x_11010:
        /* <DEDUP_REMOVED lines=12> */
.L_x_11006:
        /* <DEDUP_REMOVED lines=54> */
.L_x_11014:
[----:B------:R-:W-:-:S07]  /*13000*/  VIADD R146, R146, 0x80 ;  /* 0x0000008092927836 */ /* 0x000fce0000000000 */
.L_x_10885:
[----:B------:R-:W-:Y:S05]  /*13010*/  BSYNC B0 ;  /* 0x0000000000007941 */ /* 0x000fea0003800000 */
.L_x_10884:
        /* <DEDUP_REMOVED lines=29> */
.L_x_11018:
[----:B------:R-:W-:-:S07]  /*131f0*/  MOV R126, R14 ;  /* 0x0000000e007e7202 */ /* 0x000fce0000000f00 */
.L_x_11019:
[----:B------:R-:W-:Y:S05]  /*13200*/  BSYNC B1 ;  /* 0x0000000000017941 */ /* 0x000fea0003800000 */
.L_x_11017:
        /* <DEDUP_REMOVED lines=16> */
.L_x_11023:
[----:B------:R-:W-:Y:S05]  /*13310*/  BSYNC B2 ;  /* 0x0000000000027941 */ /* 0x000fea0003800000 */
.L_x_11022:
        /* <DEDUP_REMOVED lines=42> */
.L_x_11021:
[----:B------:R-:W-:Y:S05]  /*135c0*/  BSYNC B1 ;  /* 0x0000000000017941 */ /* 0x000fea0003800000 */
.L_x_11020:
        /* <DEDUP_REMOVED lines=21> */
.L_x_11024:
        /* <DEDUP_REMOVED lines=12> */
.L_x_11027:
[----:B------:R-:W-:-:S07]  /*137e0*/  IMAD.MOV.U32 R8, RZ, RZ, R14 ;  /* 0x000000ffff087224 */ /* 0x000fce00078e000e */
.L_x_11028:
[----:B------:R-:W-:Y:S05]  /*137f0*/  BSYNC B1 ;  /* 0x0000000000017941 */ /* 0x000fea0003800000 */
.L_x_11026:
        /* <DEDUP_REMOVED lines=16> */
.L_x_11032:
[----:B------:R-:W-:Y:S05]  /*13900*/  BSYNC B2 ;  /* 0x0000000000027941 */ /* 0x000fea0003800000 */
.L_x_11031:
        /* <DEDUP_REMOVED lines=42> */
.L_x_11030:
[----:B------:R-:W-:Y:S05]  /*13bb0*/  BSYNC B1 ;  /* 0x0000000000017941 */ /* 0x000fea0003800000 */
.L_x_11029:
        /* <DEDUP_REMOVED lines=10> */
.L_x_11025:
        /* <DEDUP_REMOVED lines=12> */
.L_x_11034:
[----:B------:R-:W-:-:S07]  /*13d20*/  IMAD.MOV.U32 R29, RZ, RZ, R14 ;  /* 0x000000ffff1d7224 */ /* 0x000fce00078e000e */
.L_x_11035:
[----:B------:R-:W-:Y:S05]  /*13d30*/  BSYNC B1 ;  /* 0x0000000000017941 */ /* 0x000fea0003800000 */
.L_x_11033:
        /* <DEDUP_REMOVED lines=16> */
.L_x_11039:
[----:B------:R-:W-:Y:S05]  /*13e40*/  BSYNC B2 ;  /* 0x0000000000027941 */ /* 0x000fea0003800000 */
.L_x_11038:
        /* <DEDUP_REMOVED lines=42> */
.L_x_11037:
[----:B------:R-:W-:Y:S05]  /*140f0*/  BSYNC B1 ;  /* 0x0000000000017941 */ /* 0x000fea0003800000 */
.L_x_11036:
        /* <DEDUP_REMOVED lines=16> */
.L_x_11040:
        /* <DEDUP_REMOVED lines=12> */
.L_x_11043:
[----:B------:R-:W-:-:S07]  /*142c0*/  IMAD.MOV.U32 R7, RZ, RZ, R14 ;  /* 0x000000ffff077224 */ /* 0x000fce00078e000e */
.L_x_11044:
[----:B------:R-:W-:Y:S05]  /*142d0*/  BSYNC B1 ;  /* 0x0000000000017941 */ /* 0x000fea0003800000 */
.L_x_11042:
        /* <DEDUP_REMOVED lines=16> */
.L_x_11048:
[----:B------:R-:W-:Y:S05]  /*143e0*/  BSYNC B2 ;  /* 0x0000000000027941 */ /* 0x000fea0003800000 */
.L_x_11047:
        /* <DEDUP_REMOVED lines=42> */
.L_x_11046:
[----:B------:R-:W-:Y:S05]  /*14690*/  BSYNC B1 ;  /* 0x0000000000017941 */ /* 0x000fea0003800000 */
.L_x_11045:
        /* <DEDUP_REMOVED lines=12> */
.L_x_11041:
        /* <DEDUP_REMOVED lines=12> */
.L_x_11050:
[----:B------:R-:W-:-:S07]  /*14820*/  IMAD.MOV.U32 R11, RZ, RZ, R14 ;  /* 0x000000ffff0b7224 */ /* 0x000fce00078e000e */
.L_x_11051:
[----:B------:R-:W-:Y:S05]  /*14830*/  BSYNC B1 ;  /* 0x0000000000017941 */ /* 0x000fea0003800000 */
.L_x_11049:
        /* <DEDUP_REMOVED lines=16> */
.L_x_11055:
[----:B------:R-:W-:Y:S05]  /*14940*/  BSYNC B2 ;  /* 0x0000000000027941 */ /* 0x000fea0003800000 */
.L_x_11054:
        /* <DEDUP_REMOVED lines=42> */
.L_x_11053:
[----:B------:R-:W-:Y:S05]  /*14bf0*/  BSYNC B1 ;  /* 0x0000000000017941 */ /* 0x000fea0003800000 */
.L_x_11052:
        /* <DEDUP_REMOVED lines=16> */
.L_x_11056:
        /* <DEDUP_REMOVED lines=12> */
.L_x_11059:
[----:B------:R-:W-:-:S07]  /*14dc0*/  IMAD.MOV.U32 R6, RZ, RZ, R14 ;  /* 0x000000ffff067224 */ /* 0x000fce00078e000e */
.L_x_11060:
[----:B------:R-:W-:Y:S05]  /*14dd0*/  BSYNC B1 ;  /* 0x0000000000017941 */ /* 0x000fea0003800000 */
.L_x_11058:
        /* <DEDUP_REMOVED lines=16> */
.L_x_11064:
[----:B------:R-:W-:Y:S05]  /*14ee0*/  BSYNC B2 ;  /* 0x0000000000027941 */ /* 0x000fea0003800000 */
.L_x_11063:
        /* <DEDUP_REMOVED lines=37> */
[----:B------:R-:W-:-:S04]  /*15140*/  HFMA2.MMA R113, -RZ, RZ, 0, 0 ;  /* 0x00000000ff717435 */ /* 0x000fc800000001ff */
[----:B------:R-:W-:-:S05]  /*15150*/  IMAD.WIDE.U32 R12, R12, -0x2daee0ad, RZ ;  /* 0xd2511f530c0c7825 */ /* 0x000fca00078e00ff */
[----:B------:R-:W-:Y:S01]  /*15160*/  LOP3.LUT R13, R13, UR37, R14, 0x96, !PT ;  /* 0x000000250d0d7c12 */ /* 0x000fe2000f8e960e */
[----:B------:R-:W-:-:S05]  /*15170*/  IMAD.WIDE.U32 R14, R15, -0x326172a9, RZ ;  /* 0xcd9e8d570f0e7825 */ /* 0x000fca00078e00ff */
[----:B------:R-:W-:-:S07]  /*15180*/  LOP3.LUT R15, R15, UR36, R112, 0x96, !PT ;  /* 0x000000240f0f7c12 */ /* 0x000fce000f8e9670 */
.L_x_11062:
[----:B------:R-:W-:Y:S05]  /*15190*/  BSYNC B1 ;  /* 0x0000000000017941 */ /* 0x000fea0003800000 */
.L_x_11061:
        /* <DEDUP_REMOVED lines=10> */
.L_x_11057:
        /* <DEDUP_REMOVED lines=12> */
.L_x_11066:
[----:B------:R-:W-:-:S07]  /*15300*/  IMAD.MOV.U32 R43, RZ, RZ, R14 ;  /* 0x000000ffff2b7224 */ /* 0x000fce00078e000e */
.L_x_11067:
[----:B------:R-:W-:Y:S05]  /*15310*/  BSYNC B1 ;  /* 0x0000000000017941 */ /* 0x000fea0003800000 */
.L_x_11065:
        /* <DEDUP_REMOVED lines=16> */
.L_x_11071:
[----:B------:R-:W-:Y:S05]  /*15420*/  BSYNC B2 ;  /* 0x0000000000027941 */ /* 0x000fea0003800000 */
.L_x_11070:
        /* <DEDUP_REMOVED lines=42> */
.L_x_11069:
[----:B------:R-:W-:Y:S05]  /*156d0*/  BSYNC B1 ;  /* 0x0000000000017941 */ /* 0x000fea0003800000 */
.L_x_11068:
        /* <DEDUP_REMOVED lines=16> */
.L_x_11072:
        /* <DEDUP_REMOVED lines=12> */
.L_x_11075:
[----:B------:R-:W-:-:S07]  /*158a0*/  MOV R5, R14 ;  /* 0x0000000e00057202 */ /* 0x000fce0000000f00 */
.L_x_11076:
[----:B------:R-:W-:Y:S05]  /*158b0*/  BSYNC B1 ;  /* 0x0000000000017941 */ /* 0x000fea0003800000 */
.L_x_11074:
        /* <DEDUP_REMOVED lines=16> */
.L_x_11080:
[----:B------:R-:W-:Y:S05]  /*159c0*/  BSYNC B2 ;  /* 0x0000000000027941 */ /* 0x000fea0003800000 */
.L_x_11079:
        /* <DEDUP_REMOVED lines=42> */
.L_x_11078:
[----:B------:R-:W-:Y:S05]  /*15c70*/  BSYNC B1 ;  /* 0x0000000000017941 */ /* 0x000fea0003800000 */
.L_x_11077:
[----:B------:R-:W-:-:S05]  /*15c80*/  I2FP.F32.U32 R5, R5 ;  /* 0x0000000500057245 */ /* 0x000fca0000201000 */
[----:B------:R-:W-:-:S05]  /*15c90*/  FFMA.FTZ R5, R5, R172, 1.1641532182693481445e-10 ;  /* 0x2f00000005057423 */ /* 0x000fca00000100ac */
[----:B------:R-:W-:Y:S02]  /*15ca0*/  FSETP.GTU.FTZ.AND P3, PT, R5, R173, PT ;  /* 0x000000ad0500720b */ /* 0x000fe40003f7c000 */
[----:B------:R-:W-:-:S04]  /*15cb0*/  PRMT R5, R49, 0x7632, R5 ;  /* 0x0000763231057816 */ /* 0x000fc80000000005 */
[----:B------:R-:W-:-:S05]  /*15cc0*/  SHF.L.U32 R5, R5, 0x10, RZ ;  /* 0x0000001005057819 */ /* 0x000fca00000006ff */
[----:B------:R-:W-:-:S05]  /*15cd0*/  FMUL.FTZ R5, R5, R147 ;  /* 0x0000009305057220 */ /* 0x000fca0000410000 */
[----:B------:R-:W-:-:S05]  /*15ce0*/  FSEL R5, R5, RZ, !P3 ;  /* 0x000000ff05057208 */ /* 0x000fca0005800000 */
[----:B------:R-:W-:Y:S01]  /*15cf0*/  FADD.FTZ R43, R5, R43 ;  /* 0x0000002b052b7221 */ /* 0x000fe20000010000 */
[----:B------:R-:W-:-:S05]  /*15d00*/  @P0 PRMT R5, R53, 0x7632, R5 ;  /* 0x0000763235050816 */ /* 0x000fca0000000005 */
[----:B------:R-:W-:-:S04]  /*15d10*/  @P0 IMAD.U32 R5, R5, 0x10000, RZ ;  /* 0x0001000005050824 */ /* 0x000fc800078e00ff */
[----:B------:R-:W-:Y:S01]  /*15d20*/  @P0 FADD.FTZ R43, R5, R43 ;  /* 0x0000002b052b0221 */ /* 0x000fe20000010000 */
[----:B------:R-:W-:-:S07]  /*15d30*/  SEL R5, RZ, 0x1, P3 ;  /* 0x00000001ff057807 */ /* 0x000fce0001800000 */
.L_x_11073:
        /* <DEDUP_REMOVED lines=12> */
.L_x_11082:
[----:B------:R-:W-:-:S07]  /*15e00*/  MOV R11, R14 ;  /* 0x0000000e000b7202 */ /* 0x000fce0000000f00 */
.L_x_11083:
[----:B------:R-:W-:Y:S05]  /*15e10*/  BSYNC B1 ;  /* 0x0000000000017941 */ /* 0x000fea0003800000 */
.L_x_11081:
        /* <DEDUP_REMOVED lines=16> */
.L_x_11087:
[----:B------:R-:W-:Y:S05]  /*15f20*/  BSYNC B2 ;  /* 0x0000000000027941 */ /* 0x000fea0003800000 */
.L_x_11086:
        /* <DEDUP_REMOVED lines=42> */
.L_x_11085:
[----:B------:R-:W-:Y:S05]  /*161d0*/  BSYNC B1 ;  /* 0x0000000000017941 */ /* 0x000fea0003800000 */
.L_x_11084:
[----:B------:R-:W-:Y:S02]  /*161e0*/  I2FP.F32.U32 R11, R11 ;  /* 0x0000000b000b7245 */ /* 0x000fe40000201000 */
[----:B------:R-:W-:-:S03]  /*161f0*/  LOP3.LUT R16, R16, 0xfffffffe, RZ, 0xc0, !PT ;  /* 0xfffffffe10107812 */ /* 0x000fc600078ec0ff */
[----:B------:R-:W-:-:S05]  /*16200*/  FFMA.FTZ R11, R11, R172, 1.1641532182693481445e-10 ;  /* 0x2f0000000b0b7423 */ /* 0x000fca00000100ac */
[----:B------:R-:W-:Y:S02]  /*16210*/  FSETP.GTU.FTZ.AND P3, PT, R11, R173, PT ;  /* 0x000000ad0b00720b */ /* 0x000fe40003f7c000 */
[----:B------:R-:W-:-:S05]  /*16220*/  SHF.L.U32 R11, R114, 0x10, RZ ;  /* 0x00000010720b7819 */ /* 0x000fca00000006ff */
[----:B------:R-:W-:Y:S01]  /*16230*/  FMUL.FTZ R113, R11, R147 ;  /* 0x000000930b717220 */ /* 0x000fe20000410000 */
[----:B------:R-:W-:-:S04]  /*16240*/  PRMT R11, R114, 0x7632, R11 ;  /* 0x00007632720b7816 */ /* 0x000fc8000000000b */
        /* <DEDUP_REMOVED lines=9> */
.L_x_11088:
        /* <DEDUP_REMOVED lines=12> */
.L_x_11091:
[----:B------:R-:W-:-:S07]  /*163a0*/  IMAD.MOV.U32 R4, RZ, RZ, R14 ;  /* 0x000000ffff047224 */ /* 0x000fce00078e000e */
.L_x_11092:
[----:B------:R-:W-:Y:S05]  /*163b0*/  BSYNC B1 ;  /* 0x0000000000017941 */ /* 0x000fea0003800000 */
.L_x_11090:
        /* <DEDUP_REMOVED lines=16> */
.L_x_11096:
[----:B------:R-:W-:Y:S05]  /*164c0*/  BSYNC B2 ;  /* 0x0000000000027941 */ /* 0x000fea0003800000 */
.L_x_11095:
        /* <DEDUP_REMOVED lines=42> */
.L_x_11094:
[----:B------:R-:W-:Y:S05]  /*16770*/  BSYNC B1 ;  /* 0x0000000000017941 */ /* 0x000fea0003800000 */
.L_x_11093:
        /* <DEDUP_REMOVED lines=10> */
.L_x_11089:
        /* <DEDUP_REMOVED lines=12> */
.L_x_11098:
[----:B------:R-:W-:-:S07]  /*168e0*/  IMAD.MOV.U32 R114, RZ, RZ, R14 ;  /* 0x000000ffff727224 */ /* 0x000fce00078e000e */
.L_x_11099:
[----:B------:R-:W-:Y:S05]  /*168f0*/  BSYNC B1 ;  /* 0x0000000000017941 */ /* 0x000fea0003800000 */
.L_x_11097:
        /* <DEDUP_REMOVED lines=16> */
.L_x_11103:
[----:B------:R-:W-:Y:S05]  /*16a00*/  BSYNC B2 ;  /* 0x0000000000027941 */ /* 0x000fea0003800000 */
.L_x_11102:
        /* <DEDUP_REMOVED lines=42> */
.L_x_11101:
[----:B------:R-:W-:Y:S05]  /*16cb0*/  BSYNC B1 ;  /* 0x0000000000017941 */ /* 0x000fea0003800000 */
.L_x_11100:
        /* <DEDUP_REMOVED lines=14> */
.L_x_11104:
        /* <DEDUP_REMOVED lines=12> */
.L_x_11107:
[----:B------:R-:W-:-:S07]  /*16e60*/  IMAD.MOV.U32 R3, RZ, RZ, R14 ;  /* 0x000000ffff037224 */ /* 0x000fce00078e000e */
.L_x_11108:
[----:B------:R-:W-:Y:S05]  /*16e70*/  BSYNC B1 ;  /* 0x0000000000017941 */ /* 0x000fea0003800000 */
.L_x_11106:
        /* <DEDUP_REMOVED lines=16> */
.L_x_11112:
[----:B------:R-:W-:Y:S05]  /*16f80*/  BSYNC B2 ;  /* 0x0000000000027941 */ /* 0x000fea0003800000 */
.L_x_11111:
        /* <DEDUP_REMOVED lines=42> */
.L_x_11110:
[----:B------:R-:W-:Y:S05]  /*17230*/  BSYNC B1 ;  /* 0x0000000000017941 */ /* 0x000fea0003800000 */
.L_x_11109:
        /* <DEDUP_REMOVED lines=8> */
[----:B------:R-:W-:-:S05]  /*172c0*/  @P0 PRMT R3, R54, 0x7632, R3 ;  /* 0x0000763236030816 */ /* 0x000fca0000000003 */
[----:B------:R-:W-:-:S04]  /*172d0*/  @P0 IMAD.U32 R3, R3, 0x10000, RZ ;  /* 0x0001000003030824 */ /* 0x000fc800078e00ff */
[----:B------:R-:W-:Y:S01]  /*172e0*/  @P0 FADD.FTZ R127, R3, R127 ;  /* 0x0000007f037f0221 */ /* 0x000fe20000010000 */
[----:B------:R-:W-:-:S07]  /*172f0*/  SEL R3, RZ, 0x1, P4 ;  /* 0x00000001ff037807 */ /* 0x000fce0002000000 */
.L_x_11105:
        /* <DEDUP_REMOVED lines=12> */
.L_x_11114:
[----:B------:R-:W-:-:S07]  /*173c0*/  IMAD.MOV.U32 R11, RZ, RZ, R14 ;  /* 0x000000ffff0b7224 */ /* 0x000fce00078e000e */
.L_x_11115:
[----:B------:R-:W-:Y:S05]  /*173d0*/  BSYNC B1 ;  /* 0x0000000000017941 */ /* 0x000fea0003800000 */
.L_x_11113:
        /* <DEDUP_REMOVED lines=16> */
.L_x_11119:
[----:B------:R-:W-:Y:S05]  /*174e0*/  BSYNC B2 ;  /* 0x0000000000027941 */ /* 0x000fea0003800000 */
.L_x_11118:
        /* <DEDUP_REMOVED lines=42> */
.L_x_11117:
[----:B------:R-:W-:Y:S05]  /*17790*/  BSYNC B1 ;  /* 0x0000000000017941 */ /* 0x000fea0003800000 */
.L_x_11116:
        /* <DEDUP_REMOVED lines=14> */
.L_x_11120:
        /* <DEDUP_REMOVED lines=12> */
.L_x_11123:
[----:B------:R-:W-:-:S07]  /*17940*/  MOV R2, R14 ;  /* 0x0000000e00027202 */ /* 0x000fce0000000f00 */
.L_x_11124:
[----:B------:R-:W-:Y:S05]  /*17950*/  BSYNC B1 ;  /* 0x0000000000017941 */ /* 0x000fea0003800000 */
.L_x_11122:
        /* <DEDUP_REMOVED lines=16> */
.L_x_11128:
[----:B------:R-:W-:Y:S05]  /*17a60*/  BSYNC B2 ;  /* 0x0000000000027941 */ /* 0x000fea0003800000 */
.L_x_11127:
        /* <DEDUP_REMOVED lines=42> */
.L_x_11126:
[----:B------:R-:W-:Y:S05]  /*17d10*/  BSYNC B1 ;  /* 0x0000000000017941 */ /* 0x000fea0003800000 */
.L_x_11125:
        /* <DEDUP_REMOVED lines=10> */
.L_x_11121:
        /* <DEDUP_REMOVED lines=12> */
.L_x_11130:
[----:B------:R-:W-:-:S07]  /*17e80*/  MOV R114, R14 ;  /* 0x0000000e00727202 */ /* 0x000fce0000000f00 */
.L_x_11131:
[----:B------:R-:W-:Y:S05]  /*17e90*/  BSYNC B1 ;  /* 0x0000000000017941 */ /* 0x000fea0003800000 */
.L_x_11129:
        /* <DEDUP_REMOVED lines=16> */
.L_x_11135:
[----:B------:R-:W-:Y:S05]  /*17fa0*/  BSYNC B2 ;  /* 0x0000000000027941 */ /* 0x000fea0003800000 */
.L_x_11134:
        /* <DEDUP_REMOVED lines=42> */
.L_x_11133:
[----:B------:R-:W-:Y:S05]  /*18250*/  BSYNC B1 ;  /* 0x0000000000017941 */ /* 0x000fea0003800000 */
.L_x_11132:
        /* <DEDUP_REMOVED lines=14> */
.L_x_11136:
        /* <DEDUP_REMOVED lines=12> */
.L_x_11139:
[----:B0-----:R-:W-:-:S07]  /*18400*/  IMAD.MOV.U32 R0, RZ, RZ, R14 ;  /* 0x000000ffff007224 */ /* 0x001fce00078e000e */
.L_x_11140:
[----:B------:R-:W-:Y:S05]  /*18410*/  BSYNC B1 ;  /* 0x0000000000017941 */ /* 0x000fea0003800000 */
.L_x_11138:
        /* <DEDUP_REMOVED lines=16> */
.L_x_11144:
[----:B------:R-:W-:Y:S05]  /*18520*/  BSYNC B2 ;  /* 0x0000000000027941 */ /* 0x000fea0003800000 */
.L_x_11143:
        /* <DEDUP_REMOVED lines=42> */
.L_x_11142:
[----:B------:R-:W-:Y:S05]  /*187d0*/  BSYNC B1 ;  /* 0x0000000000017941 */ /* 0x000fea0003800000 */
.L_x_11141:
        /* <DEDUP_REMOVED lines=12> */
.L_x_11137:
        /* <DEDUP_REMOVED lines=54> */
.L_x_11145:
[----:B------:R-:W-:-:S07]  /*18c00*/  IADD3 R146, R146, 0x80, RZ ;  /* 0x0000008092927810 */ /* 0x000fce0007ffe0ff */
.L_x_11016:
[----:B------:R-:W-:Y:S05]  /*18c10*/  BSYNC B0 ;  /* 0x0000000000007941 */ /* 0x000fea0003800000 */
.L_x_11015:
[----:B------:R-:W-:Y:S01]  /*18c20*/  LOP3.LUT P0, RZ, R16, 0x100, RZ, 0xc0, !PT ;  /* 0x0000010010ff7812 */ /* 0x000fe2000780c0ff */
[----:B------:R-:W-:-:S12]  /*18c30*/  BSSY B0, `(.L_x_11146) ;  /* 0x00005be000007945 */ /* 0x000fd80003800000 */
[----:B------:R-:W-:Y:S05]  /*18c40*/  @!P0 BRA `(.L_x_11147) ;  /* 0x0000005800f08947 */ /* 0x000fea0003800000 */
[----:B------:R-:W-:Y:S01]  /*18c50*/  ISETP.NE.U32.AND P0, PT, RZ, UR12, PT ;  /* 0x0000000cff007c0c */ /* 0x000fe2000bf05070 */
[----:B------:R-:W3:Y:S03]  /*18c60*/  LDC.64 R30, c[0x0][0x228] ;  /* 0x00008a00ff1e7b82 */ /* 0x000ee60000000a00 */
[----:B------:R-:W-:-:S13]  /*18c70*/  ISETP.NE.AND.EX P0, PT, RZ, UR13, PT, P0 ;  /* 0x0000000dff007c0c */ /* 0x000fda000bf05300 */
[----:B------:R-:W-:-:S04]  /*18c80*/  @P0 LEA R44, P1, R146, UR12, 0x4 ;  /* 0x0000000c922c0c11 */ /* 0x000fc8000f8220ff */
[----:B------:R-:W-:Y:S02]  /*18c90*/  @P0 LEA.HI.X R45, R146, UR13, RZ, 0x4, P1 ;  /* 0x0000000d922d0c11 */ /* 0x000fe400088f24ff */
[----:B---3--:R-:W-:-:S03]  /*18ca0*/  ISETP.NE.U32.AND P1, PT, R30, RZ, PT ;  /* 0x000000ff1e00720c */ /* 0x008fc60003f25070 */
[----:B------:R3:W5:Y:S01]  /*18cb0*/  @P0 LDG.E.128 R52, desc[UR4][R44.64] ;  /* 0x000000042c340981 */ /* 0x000762000c1e1d00 */
[----:B------:R-:W-:Y:S01]  /*18cc0*/  ISETP.NE.AND.EX P1, PT, R31, RZ, PT, P1 ;  /* 0x000000ff1f00720c */ /* 0x000fe20003f25310 */
[----:B---3--:R-:W3:-:S12]  /*18cd0*/  LDC.64 R44, c[0x0][0x220] ;  /* 0x00008800ff2c7b82 */ /* 0x008ed80000000a00 */
[----:B------:R-:W-:-:S04]  /*18ce0*/  @P1 LEA R46, P2, R146, R30, 0x4 ;  /* 0x0000001e922e1211 */ /* 0x000fc800078420ff */
[----:B------:R-:W-:-:S05]  /*18cf0*/  @P1 LEA.HI.X R47, R146, R31, RZ, 0x4, P2 ;  /* 0x0000001f922f1211 */ /* 0x000fca00010f24ff */
[----:B------:R4:W5:Y:S01]  /*18d00*/  @P1 LDG.E.128 R48, desc[UR4][R46.64] ;  /* 0x000000042e301981 */ /* 0x000962000c1e1d00 */
[----:B---3--:R-:W-:-:S06]  /*18d10*/  IMAD.WIDE.U32 R44, R146, 0x10, R44 ;  /* 0x00000010922c7825 */ /* 0x008fcc00078e002c */
[----:B------:R-:W5:Y:S01]  /*18d20*/  LDG.E.128 R44, desc[UR4][R44.64] ;  /* 0x000000042c2c7981 */ /* 0x000f62000c1e1d00 */
[C---:B------:R-:W-:Y:S01]  /*18d30*/  ISETP.NE.AND P2, PT, R11.reuse, 0x1, PT ;  /* 0x000000010b00780c */ /* 0x040fe20003f45270 */
[----:B------:R-:W-:Y:S01]  /*18d40*/  BSSY B1, `(.L_x_11148) ;  /* 0x000000c000017945 */ /* 0x000fe20003800000 */
[----:B-12---:R-:W-:-:S11]  /*18d50*/  VIADD R112, R11, 0x1 ;  /* 0x000000010b707836 */ /* 0x006fd60000000000 */
[----:B----4-:R-:W-:Y:S05]  /*18d60*/  @!P2 BRA `(.L_x_11149) ;  /* 0x000000000020a947 */ /* 0x010fea0003800000 */
        /* <DEDUP_REMOVED lines=8> */
.L_x_11149:
[----:B------:R-:W-:-:S07]  /*18df0*/  IMAD.MOV.U32 R114, RZ, RZ, R14 ;  /* 0x000000ffff727224 */ /* 0x000fce00078e000e */
.L_x_11150:
[----:B------:R-:W-:Y:S05]  /*18e00*/  BSYNC B1 ;  /* 0x0000000000017941 */ /* 0x000fea0003800000 */
.L_x_11148:
        /* <DEDUP_REMOVED lines=16> */
.L_x_11154:
[----:B------:R-:W-:Y:S05]  /*18f10*/  BSYNC B2 ;  /* 0x0000000000027941 */ /* 0x000fea0003800000 */
.L_x_11153:
        /* <DEDUP_REMOVED lines=42> */
.L_x_11152:
[----:B------:R-:W-:Y:S05]  /*191c0*/  BSYNC B1 ;  /* 0x0000000000017941 */ /* 0x000fea0003800000 */
.L_x_11151:
        /* <DEDUP_REMOVED lines=8> */
[----:B-1----:R-:W-:-:S02]  /*19250*/  FSETP.GTU.FTZ.AND P3, PT, R11, R172, PT ;  /* 0x000000ac0b00720b */ /* 0x002fc40003f7c000 */
[----:B-----5:R-:W-:-:S05]  /*19260*/  SHF.L.U32 R11, R44, 0x10, RZ ;  /* 0x000000102c0b7819 */ /* 0x020fca00000006ff */
[----:B--2---:R-:W-:Y:S01]  /*19270*/  FMUL.FTZ R30, R11, R115 ;  /* 0x000000730b1e7220 */ /* 0x004fe20000410000 */
[----:B------:R-:W-:-:S05]  /*19280*/  PRMT R11, R44, 0x7632, R11 ;  /* 0x000076322c0b7816 */ /* 0x000fca000000000b */
        /* <DEDUP_REMOVED lines=9> */
.L_x_11155:
        /* <DEDUP_REMOVED lines=12> */
.L_x_11158:
[----:B------:R-:W-:-:S07]  /*193e0*/  IMAD.MOV.U32 R8, RZ, RZ, R14 ;  /* 0x000000ffff087224 */ /* 0x000fce00078e000e */
.L_x_11159:
[----:B------:R-:W-:Y:S05]  /*193f0*/  BSYNC B1 ;  /* 0x0000000000017941 */ /* 0x000fea0003800000 */
.L_x_11157:
        /* <DEDUP_REMOVED lines=16> */
.L_x_11163:
[----:B------:R-:W-:Y:S05]  /*19500*/  BSYNC B2 ;  /* 0x0000000000027941 */ /* 0x000fea0003800000 */
.L_x_11162:
        /* <DEDUP_REMOVED lines=42> */
.L_x_11161:
[----:B------:R-:W-:Y:S05]  /*197b0*/  BSYNC B1 ;  /* 0x0000000000017941 */ /* 0x000fea0003800000 */
.L_x_11160:
        /* <DEDUP_REMOVED lines=10> */
.L_x_11156:
        /* <DEDUP_REMOVED lines=12> */
.L_x_11165:
[----:B------:R-:W-:-:S07]  /*19920*/  IMAD.MOV.U32 R31, RZ, RZ, R14 ;  /* 0x000000ffff1f7224 */ /* 0x000fce00078e000e */
.L_x_11166:
[----:B------:R-:W-:Y:S05]  /*19930*/  BSYNC B1 ;  /* 0x0000000000017941 */ /* 0x000fea0003800000 */
.L_x_11164:
        /* <DEDUP_REMOVED lines=16> */
.L_x_11170:
[----:B------:R-:W-:Y:S05]  /*19a40*/  BSYNC B2 ;  /* 0x0000000000027941 */ /* 0x000fea0003800000 */
.L_x_11169:
        /* <DEDUP_REMOVED lines=37> */
[----:B------:R-:W-:-:S05]  /*19ca0*/  LOP3.LUT R12, R113, UR28, R12, 0x96, !PT ;  /* 0x0000001c710c7c12 */ /* 0x000fca000f8e960c */
[----:B------:R-:W-:-:S05]  /*19cb0*/  IMAD.WIDE.U32 R12, R12, -0x2daee0ad, RZ ;  /* 0xd2511f530c0c7825 */ /* 0x000fca00078e00ff */
[----:B------:R-:W-:Y:S01]  /*19cc0*/  LOP3.LUT R13, R13, UR37, R14, 0x96, !PT ;  /* 0x000000250d0d7c12 */ /* 0x000fe2000f8e960e */
[----:B------:R-:W-:-:S05]  /*19cd0*/  IMAD.WIDE.U32 R14, R15, -0x326172a9, RZ ;  /* 0xcd9e8d570f0e7825 */ /* 0x000fca00078e00ff */
[----:B------:R-:W-:-:S07]  /*19ce0*/  LOP3.LUT R15, R15, UR36, R112, 0x96, !PT ;  /* 0x000000240f0f7c12 */ /* 0x000fce000f8e9670 */
.L_x_11168:
[----:B------:R-:W-:Y:S05]  /*19cf0*/  BSYNC B1 ;  /* 0x0000000000017941 */ /* 0x000fea0003800000 */
.L_x_11167:
        /* <DEDUP_REMOVED lines=16> */
.L_x_11171:
        /* <DEDUP_REMOVED lines=12> */
.L_x_11174:
[----:B------:R-:W-:-:S07]  /*19ec0*/  IMAD.MOV.U32 R7, RZ, RZ, R14 ;  /* 0x000000ffff077224 */ /* 0x000fce00078e000e */
.L_x_11175:
[----:B------:R-:W-:Y:S05]  /*19ed0*/  BSYNC B1 ;  /* 0x0000000000017941 */ /* 0x000fea0003800000 */
.L_x_11173:
        /* <DEDUP_REMOVED lines=16> */
.L_x_11179:
[----:B------:R-:W-:Y:S05]  /*19fe0*/  BSYNC B2 ;  /* 0x0000000000027941 */ /* 0x000fea0003800000 */
.L_x_11178:
        /* <DEDUP_REMOVED lines=42> */
.L_x_11177:
[----:B------:R-:W-:Y:S05]  /*1a290*/  BSYNC B1 ;  /* 0x0000000000017941 */ /* 0x000fea0003800000 */
.L_x_11176:
        /* <DEDUP_REMOVED lines=12> */
.L_x_11172:
        /* <DEDUP_REMOVED lines=12> */
.L_x_11181:
[----:B------:R-:W-:-:S07]  /*1a420*/  IMAD.MOV.U32 R11, RZ, RZ, R14 ;  /* 0x000000ffff0b7224 */ /* 0x000fce00078e000e */
.L_x_11182:
[----:B------:R-:W-:Y:S05]  /*1a430*/  BSYNC B1 ;  /* 0x0000000000017941 */ /* 0x000fea0003800000 */
.L_x_11180:
        /* <DEDUP_REMOVED lines=16> */
.L_x_11186:
[----:B------:R-:W-:Y:S05]  /*1a540*/  BSYNC B2 ;  /* 0x0000000000027941 */ /* 0x000fea0003800000 */
.L_x_11185:
        /* <DEDUP_REMOVED lines=42> */
.L_x_11184:
[----:B------:R-:W-:Y:S05]  /*1a7f0*/  BSYNC B1 ;  /* 0x0000000000017941 */ /* 0x000fea0003800000 */
.L_x_11183:
        /* <DEDUP_REMOVED lines=16> */
.L_x_11187:
        /* <DEDUP_REMOVED lines=12> */
.L_x_11190:
[----:B------:R-:W-:-:S07]  /*1a9c0*/  MOV R6, R14 ;  /* 0x0000000e00067202 */ /* 0x000fce0000000f00 */
.L_x_11191:
[----:B------:R-:W-:Y:S05]  /*1a9d0*/  BSYNC B1 ;  /* 0x0000000000017941 */ /* 0x000fea0003800000 */
.L_x_11189:
        /* <DEDUP_REMOVED lines=16> */
.L_x_11195:
[----:B------:R-:W-:Y:S05]  /*1aae0*/  BSYNC B2 ;  /* 0x0000000000027941 */ /* 0x000fea0003800000 */
.L_x_11194:
        /* <DEDUP_REMOVED lines=42> */
.L_x_11193:
[----:B------:R-:W-:Y:S05]  /*1ad90*/  BSYNC B1 ;  /* 0x0000000000017941 */ /* 0x000fea0003800000 */
.L_x_11192:
        /* <DEDUP_REMOVED lines=10> */
.L_x_11188:
        /* <DEDUP_REMOVED lines=12> */
.L_x_11197:
[----:B------:R-:W-:-:S07]  /*1af00*/  MOV R45, R14 ;  /* 0x0000000e002d7202 */ /* 0x000fce0000000f00 */
.L_x_11198:
[----:B------:R-:W-:Y:S05]  /*1af10*/  BSYNC B1 ;  /* 0x0000000000017941 */ /* 0x000fea0003800000 */
.L_x_11196:
        /* <DEDUP_REMOVED lines=16> */
.L_x_11202:
[----:B------:R-:W-:Y:S05]  /*1b020*/  BSYNC B2 ;  /* 0x0000000000027941 */ /* 0x000fea0003800000 */
.L_x_11201:
        /* <DEDUP_REMOVED lines=42> */
.L_x_11200:
[----:B------:R-:W-:Y:S05]  /*1b2d0*/  BSYNC B1 ;  /* 0x0000000000017941 */ /* 0x000fea0003800000 */
.L_x_11199:
        /* <DEDUP_REMOVED lines=16> */
.L_x_11203:
        /* <DEDUP_REMOVED lines=12> */
.L_x_11206:
[----:B------:R-:W-:-:S07]  /*1b4a0*/  IMAD.MOV.U32 R5, RZ, RZ, R14 ;  /* 0x000000ffff057224 */ /* 0x000fce00078e000e */
.L_x_11207:
[----:B------:R-:W-:Y:S05]  /*1b4b0*/  BSYNC B1 ;  /* 0x0000000000017941 */ /* 0x000fea0003800000 */
.L_x_11205:
        /* <DEDUP_REMOVED lines=16> */
.L_x_11211:
[----:B------:R-:W-:Y:S05]  /*1b5c0*/  BSYNC B2 ;  /* 0x0000000000027941 */ /* 0x000fea0003800000 */
.L_x_11210:
        /* <DEDUP_REMOVED lines=42> */
.L_x_11209:
[----:B------:R-:W-:Y:S05]  /*1b870*/  BSYNC B1 ;  /* 0x0000000000017941 */ /* 0x000fea0003800000 */
.L_x_11208:
        /* <DEDUP_REMOVED lines=12> */
.L_x_11204:
        /* <DEDUP_REMOVED lines=12> */
.L_x_11213:
[----:B------:R-:W-:-:S07]  /*1ba00*/  IMAD.MOV.U32 R11, RZ, RZ, R14 ;  /* 0x000000ffff0b7224 */ /* 0x000fce00078e000e */
.L_x_11214:
[----:B------:R-:W-:Y:S05]  /*1ba10*/  BSYNC B1 ;  /* 0x0000000000017941 */ /* 0x000fea0003800000 */
.L_x_11212:
        /* <DEDUP_REMOVED lines=16> */
.L_x_11218:
[----:B------:R-:W-:Y:S05]  /*1bb20*/  BSYNC B2 ;  /* 0x0000000000027941 */ /* 0x000fea0003800000 */
.L_x_11217:
        /* <DEDUP_REMOVED lines=42> */
.L_x_11216:
[----:B------:R-:W-:Y:S05]  /*1bdd0*/  BSYNC B1 ;  /* 0x0000000000017941 */ /* 0x000fea0003800000 */
.L_x_11215:
        /* <DEDUP_REMOVED lines=16> */
.L_x_11219:
        /* <DEDUP_REMOVED lines=12> */
.L_x_11222:
[----:B------:R-:W-:-:S07]  /*1bfa0*/  IMAD.MOV.U32 R4, RZ, RZ, R14 ;  /* 0x000000ffff047224 */ /* 0x000fce00078e000e */
.L_x_11223:
[----:B------:R-:W-:Y:S05]  /*1bfb0*/  BSYNC B1 ;  /* 0x0000000000017941 */ /* 0x000fea0003800000 */
.L_x_11221:
        /* <DEDUP_REMOVED lines=16> */
.L_x_11227:
[----:B------:R-:W-:Y:S05]  /*1c0c0*/  BSYNC B2 ;  /* 0x0000000000027941 */ /* 0x000fea0003800000 */
.L_x_11226:
        /* <DEDUP_REMOVED lines=42> */
.L_x_11225:
[----:B------:R-:W-:Y:S05]  /*1c370*/  BSYNC B1 ;  /* 0x0000000000017941 */ /* 0x000fea0003800000 */
.L_x_11224:
        /* <DEDUP_REMOVED lines=10> */
.L_x_11220:
        /* <DEDUP_REMOVED lines=12> */
.L_x_11229:
[----:B------:R-:W-:-:S07]  /*1c4e0*/  IMAD.MOV.U32 R114, RZ, RZ, R14 ;  /* 0x000000ffff727224 */ /* 0x000fce00078e000e */
.L_x_11230:
[----:B------:R-:W-:Y:S05]  /*1c4f0*/  BSYNC B1 ;  /* 0x0000000000017941 */ /* 0x000fea0003800000 */
.L_x_11228:
        /* <DEDUP_REMOVED lines=16> */
.L_x_11234:
[----:B------:R-:W-:Y:S05]  /*1c600*/  BSYNC B2 ;  /* 0x0000000000027941 */ /* 0x000fea0003800000 */
.L_x_11233:
        /* <DEDUP_REMOVED lines=42> */
.L_x_11232:
[----:B------:R-:W-:Y:S05]  /*1c8b0*/  BSYNC B1 ;  /* 0x0000000000017941 */ /* 0x000fea0003800000 */
.L_x_11231:
        /* <DEDUP_REMOVED lines=14> */
.L_x_11235:
        /* <DEDUP_REMOVED lines=12> */
.L_x_11238:
[----:B------:R-:W-:-:S07]  /*1ca60*/  MOV R3, R14 ;  /* 0x0000000e00037202 */ /* 0x000fce0000000f00 */
.L_x_11239:
[----:B------:R-:W-:Y:S05]  /*1ca70*/  BSYNC B1 ;  /* 0x0000000000017941 */ /* 0x000fea0003800000 */
.L_x_11237:
        /* <DEDUP_REMOVED lines=16> */
.L_x_11243:
[----:B------:R-:W-:Y:S05]  /*1cb80*/  BSYNC B2 ;  /* 0x0000000000027941 */ /* 0x000fea0003800000 */
.L_x_11242:
        /* <DEDUP_REMOVED lines=42> */
.L_x_11241:
[----:B------:R-:W-:Y:S05]  /*1ce30*/  BSYNC B1 ;  /* 0x0000000000017941 */ /* 0x000fea0003800000 */
.L_x_11240:
        /* <DEDUP_REMOVED lines=12> */
.L_x_11236:
        /* <DEDUP_REMOVED lines=12> */
.L_x_11245:
[----:B------:R-:W-:-:S07]  /*1cfc0*/  MOV R11, R14 ;  /* 0x0000000e000b7202 */ /* 0x000fce0000000f00 */
.L_x_11246:
[----:B------:R-:W-:Y:S05]  /*1cfd0*/  BSYNC B1 ;  /* 0x0000000000017941 */ /* 0x000fea0003800000 */
.L_x_11244:
        /* <DEDUP_REMOVED lines=16> */
.L_x_11250:
[----:B------:R-:W-:Y:S05]  /*1d0e0*/  BSYNC B2 ;  /* 0x0000000000027941 */ /* 0x000fea0003800000 */
.L_x_11249:
        /* <DEDUP_REMOVED lines=42> */
.L_x_11248:
[----:B------:R-:W-:Y:S05]  /*1d390*/  BSYNC B1 ;  /* 0x0000000000017941 */ /* 0x000fea0003800000 */
.L_x_11247:
[----:B------:R-:W-:-:S05]  /*1d3a0*/  I2FP.F32.U32 R11, R11 ;  /* 0x0000000b000b7245 */ /* 0x000fca0000201000 */
[----:B------:R-:W-:-:S05]  /*1d3b0*/  FFMA.FTZ R11, R11, R147, 1.1641532182693481445e-10 ;  /* 0x2f0000000b0b7423 */ /* 0x000fca0000010093 */
[----:B------:R-:W-:Y:S02]  /*1d3c0*/  FSETP.GTU.FTZ.AND P4, PT, R11, R172, PT ;  /* 0x000000ac0b00720b */ /* 0x000fe40003f9c000 */
[----:B------:R-:W-:-:S05]  /*1d3d0*/  SHF.L.U32 R11, R47, 0x10, RZ ;  /* 0x000000102f0b7819 */ /* 0x000fca00000006ff */
[----:B------:R-:W-:Y:S01]  /*1d3e0*/  FMUL.FTZ R113, R11, R115 ;  /* 0x000000730b717220 */ /* 0x000fe20000410000 */
[----:B------:R-:W-:-:S04]  /*1d3f0*/  PRMT R11, R47, 0x7632, R11 ;  /* 0x000076322f0b7816 */ /* 0x000fc8000000000b */
[----:B------:R-:W-:Y:S01]  /*1d400*/  FSEL R47, R113, RZ, !P4 ;  /* 0x000000ff712f7208 */ /* 0x000fe20006000000 */
[----:B------:R-:W-:Y:S06]  /*1d410*/  @P2 BRA `(.L_x_11251) ;  /* 0x0000000000182947 */ /* 0x000fec0003800000 */
[----:B------:R-:W-:Y:S01]  /*1d420*/  IMAD.MOV.U32 R113, RZ, RZ, R112 ;  /* 0x000000ffff717224 */ /* 0x000fe200078e0070 */
[----:B------:R-:W-:Y:S06]  /*1d430*/  @!P0 BRA `(.L_x_11252) ;  /* 0x0000000400608947 */ /* 0x000fec0003800000 */
[----:B------:R-:W-:-:S04]  /*1d440*/  IMAD.U32 R113, R55, 0x10000, RZ ;  /* 0x0001000037717824 */ /* 0x000fc800078e00ff */
[----:B------:R-:W-:Y:S01]  /*1d450*/  FADD.FTZ R47, R113, R47 ;  /* 0x0000002f712f7221 */ /* 0x000fe20000010000 */
[----:B------:R-:W-:Y:S01]  /*1d460*/  MOV R113, R112 ;  /* 0x0000007000717202 */ /* 0x000fe20000000f00 */
[----:B------:R-:W-:Y:S06]  /*1d470*/  BRA `(.L_x_11252) ;  /* 0x0000000400507947 */ /* 0x000fec0003800000 */
.L_x_11251:
        /* <DEDUP_REMOVED lines=12> */
.L_x_11254:
[----:B------:R-:W-:-:S07]  /*1d540*/  IMAD.MOV.U32 R2, RZ, RZ, R14 ;  /* 0x000000ffff027224 */ /* 0x000fce00078e000e */
.L_x_11255:
[----:B------:R-:W-:Y:S05]  /*1d550*/  BSYNC B1 ;  /* 0x0000000000017941 */ /* 0x000fea0003800000 */
.L_x_11253:
        /* <DEDUP_REMOVED lines=16> */
.L_x_11259:
[----:B------:R-:W-:Y:S05]  /*1d660*/  BSYNC B2 ;  /* 0x0000000000027941 */ /* 0x000fea0003800000 */
.L_x_11258:
        /* <DEDUP_REMOVED lines=42> */
.L_x_11257:
[----:B------:R-:W-:Y:S05]  /*1d910*/  BSYNC B1 ;  /* 0x0000000000017941 */ /* 0x000fea0003800000 */
.L_x_11256:
        /* <DEDUP_REMOVED lines=10> */
.L_x_11252:
        /* <DEDUP_REMOVED lines=12> */
.L_x_11261:
[----:B------:R-:W-:-:S07]  /*1da80*/  IMAD.MOV.U32 R114, RZ, RZ, R14 ;  /* 0x000000ffff727224 */ /* 0x000fce00078e000e */
.L_x_11262:
[----:B------:R-:W-:Y:S05]  /*1da90*/  BSYNC B1 ;  /* 0x0000000000017941 */ /* 0x000fea0003800000 */
.L_x_11260:
        /* <DEDUP_REMOVED lines=16> */
.L_x_11266:
[----:B------:R-:W-:Y:S05]  /*1dba0*/  BSYNC B2 ;  /* 0x0000000000027941 */ /* 0x000fea0003800000 */
.L_x_11265:
        /* <DEDUP_REMOVED lines=42> */
.L_x_11264:
[----:B------:R-:W-:Y:S05]  /*1de50*/  BSYNC B1 ;  /* 0x0000000000017941 */ /* 0x000fea0003800000 */
.L_x_11263:
        /* <DEDUP_REMOVED lines=14> */
.L_x_11267:
[C---:B------:R-:W-:Y:S01]  /*1df40*/  ISETP.NE.AND P2, PT, R112.reuse, 0x1, PT ;  /* 0x000000017000780c */ /* 0x040fe20003f45270 */
[----:B------:R-:W-:Y:S01]  /*1df50*/  BSSY B1, `(.L_x_11269) ;  /* 0x000000c000017945 */ /* 0x000fe20003800000 */
[----:B------:R-:W-:-:S11]  /*1df60*/  IADD3 R11, R112, 0x1, RZ ;  /* 0x00000001700b7810 */ /* 0x000fd60007ffe0ff */
[----:B------:R-:W-:Y:S05]  /*1df70*/  @!P2 BRA `(.L_x_11270) ;  /* 0x000000000020a947 */ /* 0x000fea0003800000 */
[----:B------:R-:W-:Y:S01]  /*1df80*/  ISETP.NE.AND P2, PT, R112, 0x2, PT ;  /* 0x000000027000780c */ /* 0x000fe20003f45270 */
[----:B0-----:R-:W-:-:S12]  /*1df90*/  IMAD.MOV.U32 R0, RZ, RZ, R13 ;  /* 0x000000ffff007224 */ /* 0x001fd800078e000d */
[----:B------:R-:W-:Y:S05]  /*1dfa0*/  @!P2 BRA `(.L_x_11271) ;  /* 0x000000000018a947 */ /* 0x000fea0003800000 */
[----:B------:R-:W-:Y:S01]  /*1dfb0*/  ISETP.NE.AND P2, PT, R112, 0x3, PT ;  /* 0x000000037000780c */ /* 0x000fe20003f45270 */
[----:B------:R-:W-:-:S12]  /*1dfc0*/  IMAD.MOV.U32 R0, RZ, RZ, R15 ;  /* 0x000000ffff007224 */ /* 0x000fd800078e000f */
[----:B------:R-:W-:Y:S05]  /*1dfd0*/  @P2 BRA `(.L_x_11271) ;  /* 0x00000000000c2947 */ /* 0x000fea0003800000 */
[----:B------:R-:W-:Y:S01]  /*1dfe0*/  MOV R0, R12 ;  /* 0x0000000c00007202 */ /* 0x000fe20000000f00 */
[----:B------:R-:W-:Y:S06]  /*1dff0*/  BRA `(.L_x_11271) ;  /* 0x0000000000047947 */ /* 0x000fec0003800000 */
.L_x_11270:
[----:B0-----:R-:W-:-:S07]  /*1e000*/  IMAD.MOV.U32 R0, RZ, RZ, R14 ;  /* 0x000000ffff007224 */ /* 0x001fce00078e000e */
.L_x_11271:
[----:B------:R-:W-:Y:S05]  /*1e010*/  BSYNC B1 ;  /* 0x0000000000017941 */ /* 0x000fea0003800000 */
.L_x_11269:
        /* <DEDUP_REMOVED lines=16> */
.L_x_11275:
[----:B------:R-:W-:Y:S05]  /*1e120*/  BSYNC B2 ;  /* 0x0000000000027941 */ /* 0x000fea0003800000 */
.L_x_11274:
        /* <DEDUP_REMOVED lines=41> */
[----:B------:R-:W-:-:S07]  /*1e3c0*/  LOP3.LUT R15, R15, UR36, R112, 0x96, !PT ;  /* 0x000000240f0f7c12 */ /* 0x000fce000f8e9670 */
.L_x_11273:
[----:B------:R-:W-:Y:S05]  /*1e3d0*/  BSYNC B1 ;  /* 0x0000000000017941 */ /* 0x000fea0003800000 */
.L_x_11272:
        /* <DEDUP_REMOVED lines=12> */
.L_x_11268:
[C---:B------:R-:W-:Y:S02]  /*1e4a0*/  LEA R172, P0, R146.reuse, UR10, 0x4 ;  /* 0x0000000a92ac7c11 */ /* 0x040fe4000f8020ff */
        /* <DEDUP_REMOVED lines=9> */
[----:B------:R-:W-:Y:S02]  /*1e540*/  LOP3.LUT P2, RZ, R16, 0x10, RZ, 0xc0, !PT ;  /* 0x0000001010ff7812 */ /* 0x000fe4000784c0ff */
[----:B------:R-:W-:Y:S02]  /*1e550*/  SHF.L.U32 R174, R146, 0x3, RZ ;  /* 0x0000000392ae7819 */ /* 0x000fe400000006ff */
[----:B-1----:R-:W-:-:S02]  /*1e560*/  SEL R114, RZ, 0x10000, P4 ;  /* 0x00010000ff727807 */ /* 0x002fc40002000000 */
[C---:B------:R-:W-:Y:S02]  /*1e570*/  LOP3.LUT P4, RZ, R16.reuse, 0x2, RZ, 0xc0, !PT ;  /* 0x0000000210ff7812 */ /* 0x040fe4000788c0ff */
        /* <DEDUP_REMOVED lines=40> */
.L_x_11276:
[----:B------:R-:W-:-:S07]  /*1e800*/  VIADD R146, R146, 0x80 ;  /* 0x0000008092927836 */ /* 0x000fce0000000000 */
.L_x_11147:
[----:B------:R-:W-:Y:S05]  /*1e810*/  BSYNC B0 ;  /* 0x0000000000007941 */ /* 0x000fea0003800000 */
.L_x_11146:
[----:B------:R-:W-:Y:S01]  /*1e820*/  LOP3.LUT P0, RZ, R16, 0x80, RZ, 0xc0, !PT ;  /* 0x0000008010ff7812 */ /* 0x000fe2000780c0ff */
[----:B------:R-:W-:-:S12]  /*1e830*/  BSSY B0, `(.L_x_11277) ;  /* 0x00005be000007945 */ /* 0x000fd80003800000 */
[----:B------:R-:W-:Y:S05]  /*1e840*/  @!P0 BRA `(.L_x_11278) ;  /* 0x0000005800f08947 */ /* 0x000fea0003800000 */
[----:B------:R-:W-:Y:S01]  /*1e850*/  ISETP.NE.U32.AND P0, PT, RZ, UR12, PT ;  /* 0x0000000cff007c0c */ /* 0x000fe2000bf05070 */
[----:B------:R-:W3:Y:S03]  /*1e860*/  LDC.64 R32, c[0x0][0x228] ;  /* 0x00008a00ff207b82 */ /* 0x000ee60000000a00 */
[----:B------:R-:W-:-:S13]  /*1e870*/  ISETP.NE.AND.EX P0, PT, RZ, UR13, PT, P0 ;  /* 0x0000000dff007c0c */ /* 0x000fda000bf05300 */
[----:B-12---:R-:W-:-:S04]  /*1e880*/  @P0 LEA R112, P1, R146, UR12, 0x4 ;  /* 0x0000000c92700c11 */ /* 0x006fc8000f8220ff */
[----:B------:R-:W-:Y:S02]  /*1e890*/  @P0 LEA.HI.X R113, R146, UR13, RZ, 0x4, P1 ;  /* 0x0000000d92710c11 */ /* 0x000fe400088f24ff */
[----:B---3--:R-:W-:-:S03]  /*1e8a0*/  ISETP.NE.U32.AND P1, PT, R32, RZ, PT ;  /* 0x000000ff2000720c */ /* 0x008fc60003f25070 */
        /* <DEDUP_REMOVED lines=20> */
.L_x_11280:
[----:B------:R-:W-:-:S07]  /*1e9f0*/  IMAD.MOV.U32 R129, RZ, RZ, R14 ;  /* 0x000000ffff817224 */ /* 0x000fce00078e000e */
.L_x_11281:
[----:B------:R-:W-:Y:S05]  /*1ea00*/  BSYNC B1 ;  /* 0x0000000000017941 */ /* 0x000fea0003800000 */
.L_x_11279:
        /* <DEDUP_REMOVED lines=16> */
.L_x_11285:
[----:B------:R-:W-:Y:S05]  /*1eb10*/  BSYNC B2 ;  /* 0x0000000000027941 */ /* 0x000fea0003800000 */
.L_x_11284:
        /* <DEDUP_REMOVED lines=42> */
.L_x_11283:
[----:B------:R-:W-:Y:S05]  /*1edc0*/  BSYNC B1 ;  /* 0x0000000000017941 */ /* 0x000fea0003800000 */
.L_x_11282:
        /* <DEDUP_REMOVED lines=21> */
.L_x_11286:
        /* <DEDUP_REMOVED lines=12> */
.L_x_11289:
[----:B------:R-:W-:-:S07]  /*1efe0*/  IMAD.MOV.U32 R8, RZ, RZ, R14 ;  /* 0x000000ffff087224 */ /* 0x000fce00078e000e */
.L_x_11290:
[----:B------:R-:W-:Y:S05]  /*1eff0*/  BSYNC B1 ;  /* 0x0000000000017941 */ /* 0x000fea0003800000 */
.L_x_11288:
        /* <DEDUP_REMOVED lines=16> */
.L_x_11294:
[----:B------:R-:W-:Y:S05]  /*1f100*/  BSYNC B2 ;  /* 0x0000000000027941 */ /* 0x000fea0003800000 */
.L_x_11293:
        /* <DEDUP_REMOVED lines=42> */
.L_x_11292:
[----:B------:R-:W-:Y:S05]  /*1f3b0*/  BSYNC B1 ;  /* 0x0000000000017941 */ /* 0x000fea0003800000 */
.L_x_11291:
        /* <DEDUP_REMOVED lines=10> */
.L_x_11287:
        /* <DEDUP_REMOVED lines=12> */
.L_x_11296:
[----:B------:R-:W-:-:S07]  /*1f520*/  IMAD.MOV.U32 R33, RZ, RZ, R14 ;  /* 0x000000ffff217224 */ /* 0x000fce00078e000e */
.L_x_11297:
[----:B------:R-:W-:Y:S05]  /*1f530*/  BSYNC B1 ;  /* 0x0000000000017941 */ /* 0x000fea0003800000 */
.L_x_11295:
        /* <DEDUP_REMOVED lines=16> */
.L_x_11301:
[----:B------:R-:W-:Y:S05]  /*1f640*/  BSYNC B2 ;  /* 0x0000000000027941 */ /* 0x000fea0003800000 */
.L_x_11300:
        /* <DEDUP_REMOVED lines=37> */
[----:B------:R-:W-:-:S05]  /*1f8a0*/  LOP3.LUT R12, R117, UR28, R12, 0x96, !PT ;  /* 0x0000001c750c7c12 */ /* 0x000fca000f8e960c */
[----:B------:R-:W-:-:S05]  /*1f8b0*/  IMAD.WIDE.U32 R12, R12, -0x2daee0ad, RZ ;  /* 0xd2511f530c0c7825 */ /* 0x000fca00078e00ff */
[----:B------:R-:W-:Y:S01]  /*1f8c0*/  LOP3.LUT R13, R13, UR37, R14, 0x96, !PT ;  /* 0x000000250d0d7c12 */ /* 0x000fe2000f8e960e */
[----:B------:R-:W-:-:S05]  /*1f8d0*/  IMAD.WIDE.U32 R14, R15, -0x326172a9, RZ ;  /* 0xcd9e8d570f0e7825 */ /* 0x000fca00078e00ff */
[----:B------:R-:W-:-:S07]  /*1f8e0*/  LOP3.LUT R15, R15, UR36, R116, 0x96, !PT ;  /* 0x000000240f0f7c12 */ /* 0x000fce000f8e9674 */
.L_x_11299:
[----:B------:R-:W-:Y:S05]  /*1f8f0*/  BSYNC B1 ;  /* 0x0000000000017941 */ /* 0x000fea0003800000 */
.L_x_11298:
        /* <DEDUP_REMOVED lines=16> */
.L_x_11302:
        /* <DEDUP_REMOVED lines=12> */
.L_x_11305:
[----:B------:R-:W-:-:S07]  /*1fac0*/  MOV R7, R14 ;  /* 0x0000000e00077202 */ /* 0x000fce0000000f00 */
.L_x_11306:
[----:B------:R-:W-:Y:S05]  /*1fad0*/  BSYNC B1 ;  /* 0x0000000000017941 */ /* 0x000fea0003800000 */
.L_x_11304:
        /* <DEDUP_REMOVED lines=16> */
.L_x_11310:
[----:B------:R-:W-:Y:S05]  /*1fbe0*/  BSYNC B2 ;  /* 0x0000000000027941 */ /* 0x000fea0003800000 */
.L_x_11309:
        /* <DEDUP_REMOVED lines=42> */
.L_x_11308:
[----:B------:R-:W-:Y:S05]  /*1fe90*/  BSYNC B1 ;  /* 0x0000000000017941 */ /* 0x000fea0003800000 */
.L_x_11307:
        /* <DEDUP_REMOVED lines=12> */
.L_x_11303:
        /* <DEDUP_REMOVED lines=12> */
.L_x_11312:
[----:B------:R-:W-:-:S07]  /*20020*/  MOV R11, R14 ;  /* 0x0000000e000b7202 */ /* 0x000fce0000000f00 */
.L_x_11313:
[----:B------:R-:W-:Y:S05]  /*20030*/  BSYNC B1 ;  /* 0x0000000000017941 */ /* 0x000fea0003800000 */
.L_x_11311:
        /* <DEDUP_REMOVED lines=16> */
.L_x_11317:
[----:B------:R-:W-:Y:S05]  /*20140*/  BSYNC B2 ;  /* 0x0000000000027941 */ /* 0x000fea0003800000 */
.L_x_11316:
        /* <DEDUP_REMOVED lines=42> */
.L_x_11315:
[----:B------:R-:W-:Y:S05]  /*203f0*/  BSYNC B1 ;  /* 0x0000000000017941 */ /* 0x000fea0003800000 */
.L_x_11314:
        /* <DEDUP_REMOVED lines=16> */
.L_x_11318:
        /* <DEDUP_REMOVED lines=12> */
.L_x_11321:
[----:B------:R-:W-:-:S07]  /*205c0*/  IMAD.MOV.U32 R6, RZ, RZ, R14 ;  /* 0x000000ffff067224 */ /* 0x000fce00078e000e */
.L_x_11322:
[----:B------:R-:W-:Y:S05]  /*205d0*/  BSYNC B1 ;  /* 0x0000000000017941 */ /* 0x000fea0003800000 */
.L_x_11320:
        /* <DEDUP_REMOVED lines=16> */
.L_x_11326:
[----:B------:R-:W-:Y:S05]  /*206e0*/  BSYNC B2 ;  /* 0x0000000000027941 */ /* 0x000fea0003800000 */
.L_x_11325:
        /* <DEDUP_REMOVED lines=42> */
.L_x_11324:
[----:B------:R-:W-:Y:S05]  /*20990*/  BSYNC B1 ;  /* 0x0000000000017941 */ /* 0x000fea0003800000 */
.L_x_11323:
        /* <DEDUP_REMOVED lines=10> */
.L_x_11319:
        /* <DEDUP_REMOVED lines=12> */
.L_x_11328:
[----:B------:R-:W-:-:S07]  /*20b00*/  IMAD.MOV.U32 R117, RZ, RZ, R14 ;  /* 0x000000ffff757224 */ /* 0x000fce00078e000e */
.L_x_11329:
[----:B------:R-:W-:Y:S05]  /*20b10*/  BSYNC B1 ;  /* 0x0000000000017941 */ /* 0x000fea0003800000 */
.L_x_11327:
        /* <DEDUP_REMOVED lines=16> */
.L_x_11333:
[----:B------:R-:W-:Y:S05]  /*20c20*/  BSYNC B2 ;  /* 0x0000000000027941 */ /* 0x000fea0003800000 */
.L_x_11332:
        /* <DEDUP_REMOVED lines=42> */
.L_x_11331:
[----:B------:R-:W-:Y:S05]  /*20ed0*/  BSYNC B1 ;  /* 0x0000000000017941 */ /* 0x000fea0003800000 */
.L_x_11330:
        /* <DEDUP_REMOVED lines=16> */
.L_x_11334:
        /* <DEDUP_REMOVED lines=12> */
.L_x_11337:
[----:B------:R-:W-:-:S07]  /*210a0*/  IMAD.MOV.U32 R5, RZ, RZ, R14 ;  /* 0x000000ffff057224 */ /* 0x000fce00078e000e */
.L_x_11338:
[----:B------:R-:W-:Y:S05]  /*210b0*/  BSYNC B1 ;  /* 0x0000000000017941 */ /* 0x000fea0003800000 */
.L_x_11336:
        /* <DEDUP_REMOVED lines=16> */
.L_x_11342:
[----:B------:R-:W-:Y:S05]  /*211c0*/  BSYNC B2 ;  /* 0x0000000000027941 */ /* 0x000fea0003800000 */
.L_x_11341:
        /* <DEDUP_REMOVED lines=42> */
.L_x_11340:
[----:B------:R-:W-:Y:S05]  /*21470*/  BSYNC B1 ;  /* 0x0000000000017941 */ /* 0x000fea0003800000 */
.L_x_11339:
        /* <DEDUP_REMOVED lines=12> */
.L_x_11335:
        /* <DEDUP_REMOVED lines=12> */
.L_x_11344:
[----:B------:R-:W-:-:S07]  /*21600*/  IMAD.MOV.U32 R11, RZ, RZ, R14 ;  /* 0x000000ffff0b7224 */ /* 0x000fce00078e000e */
.L_x_11345:
[----:B------:R-:W-:Y:S05]  /*21610*/  BSYNC B1 ;  /* 0x0000000000017941 */ /* 0x000fea0003800000 */
.L_x_11343:
        /* <DEDUP_REMOVED lines=16> */
.L_x_11349:
[----:B------:R-:W-:Y:S05]  /*21720*/  BSYNC B2 ;  /* 0x0000000000027941 */ /* 0x000fea0003800000 */
.L_x_11348:
        /* <DEDUP_REMOVED lines=42> */
.L_x_11347:
[----:B------:R-:W-:Y:S05]  /*219d0*/  BSYNC B1 ;  /* 0x0000000000017941 */ /* 0x000fea0003800000 */
.L_x_11346:
        /* <DEDUP_REMOVED lines=16> */
.L_x_11350:
        /* <DEDUP_REMOVED lines=12> */
.L_x_11353:
[----:B------:R-:W-:-:S07]  /*21ba0*/  MOV R4, R14 ;  /* 0x0000000e00047202 */ /* 0x000fce0000000f00 */
.L_x_11354:
[----:B------:R-:W-:Y:S05]  /*21bb0*/  BSYNC B1 ;  /* 0x0000000000017941 */ /* 0x000fea0003800000 */
.L_x_11352:
        /* <DEDUP_REMOVED lines=16> */
.L_x_11358:
[----:B------:R-:W-:Y:S05]  /*21cc0*/  BSYNC B2 ;  /* 0x0000000000027941 */ /* 0x000fea0003800000 */
.L_x_11357:
        /* <DEDUP_REMOVED lines=42> */
.L_x_11356:
[----:B------:R-:W-:Y:S05]  /*21f70*/  BSYNC B1 ;  /* 0x0000000000017941 */ /* 0x000fea0003800000 */
.L_x_11355:
        /* <DEDUP_REMOVED lines=10> */
.L_x_11351:
        /* <DEDUP_REMOVED lines=12> */
.L_x_11360:
[----:B------:R-:W-:-:S07]  /*220e0*/  MOV R114, R14 ;  /* 0x0000000e00727202 */ /* 0x000fce0000000f00 */
.L_x_11361:
[----:B------:R-:W-:Y:S05]  /*220f0*/  BSYNC B1 ;  /* 0x0000000000017941 */ /* 0x000fea0003800000 */
.L_x_11359:
        /* <DEDUP_REMOVED lines=16> */
.L_x_11365:
[----:B------:R-:W-:Y:S05]  /*22200*/  BSYNC B2 ;  /* 0x0000000000027941 */ /* 0x000fea0003800000 */
.L_x_11364:
        /* <DEDUP_REMOVED lines=42> */
.L_x_11363:
[----:B------:R-:W-:Y:S05]  /*224b0*/  BSYNC B1 ;  /* 0x0000000000017941 */ /* 0x000fea0003800000 */
.L_x_11362:
        /* <DEDUP_REMOVED lines=14> */
.L_x_11366:
        /* <DEDUP_REMOVED lines=12> */
.L_x_11369:
[----:B------:R-:W-:-:S07]  /*22660*/  IMAD.MOV.U32 R3, RZ, RZ, R14 ;  /* 0x000000ffff037224 */ /* 0x000fce00078e000e */
.L_x_11370:
[----:B------:R-:W-:Y:S05]  /*22670*/  BSYNC B1 ;  /* 0x0000000000017941 */ /* 0x000fea0003800000 */
.L_x_11368:
        /* <DEDUP_REMOVED lines=16> */
.L_x_11374:
[----:B------:R-:W-:Y:S05]  /*22780*/  BSYNC B2 ;  /* 0x0000000000027941 */ /* 0x000fea0003800000 */
.L_x_11373:
        /* <DEDUP_REMOVED lines=42> */
.L_x_11372:
[----:B------:R-:W-:Y:S05]  /*22a30*/  BSYNC B1 ;  /* 0x0000000000017941 */ /* 0x000fea0003800000 */
.L_x_11371:
        /* <DEDUP_REMOVED lines=12> */
.L_x_11367:
        /* <DEDUP_REMOVED lines=12> */
.L_x_11376:
[----:B------:R-:W-:-:S07]  /*22bc0*/  IMAD.MOV.U32 R11, RZ, RZ, R14 ;  /* 0x000000ffff0b7224 */ /* 0x000fce00078e000e */
.L_x_11377:
[----:B------:R-:W-:Y:S05]  /*22bd0*/  BSYNC B1 ;  /* 0x0000000000017941 */ /* 0x000fea0003800000 */
.L_x_11375:
        /* <DEDUP_REMOVED lines=16> */
.L_x_11381:
[----:B------:R-:W-:Y:S05]  /*22ce0*/  BSYNC B2 ;  /* 0x0000000000027941 */ /* 0x000fea0003800000 */
.L_x_11380:
        /* <DEDUP_REMOVED lines=42> */
.L_x_11379:
[----:B------:R-:W-:Y:S05]  /*22f90*/  BSYNC B1 ;  /* 0x0000000000017941 */ /* 0x000fea0003800000 */
.L_x_11378:
        /* <DEDUP_REMOVED lines=8> */
[----:B------:R-:W-:Y:S01]  /*23020*/  MOV R113, R112 ;  /* 0x0000007000717202 */ /* 0x000fe20000000f00 */
[----:B------:R-:W-:Y:S06]  /*23030*/  @!P0 BRA `(.L_x_11383) ;  /* 0x0000000400608947 */ /* 0x000fec0003800000 */
[----:B------:R-:W-:-:S04]  /*23040*/  IMAD.U32 R113, R55, 0x10000, RZ ;  /* 0x0001000037717824 */ /* 0x000fc800078e00ff */
[----:B------:R-:W-:Y:S01]  /*23050*/  FADD.FTZ R142, R113, R142 ;  /* 0x0000008e718e7221 */ /* 0x000fe20000010000 */
[----:B------:R-:W-:Y:S01]  /*23060*/  IMAD.MOV.U32 R113, RZ, RZ, R112 ;  /* 0x000000ffff717224 */ /* 0x000fe200078e0070 */
[----:B------:R-:W-:Y:S06]  /*23070*/  BRA `(.L_x_11383) ;  /* 0x0000000400507947 */ /* 0x000fec0003800000 */
.L_x_11382:
        /* <DEDUP_REMOVED lines=12> */
.L_x_11385:
[----:B------:R-:W-:-:S07]  /*23140*/  IMAD.MOV.U32 R2, RZ, RZ, R14 ;  /* 0x000000ffff027224 */ /* 0x000fce00078e000e */
.L_x_11386:
[----:B------:R-:W-:Y:S05]  /*23150*/  BSYNC B1 ;  /* 0x0000000000017941 */ /* 0x000fea0003800000 */
.L_x_11384:
        /* <DEDUP_REMOVED lines=16> */
.L_x_11390:
[----:B------:R-:W-:Y:S05]  /*23260*/  BSYNC B2 ;  /* 0x0000000000027941 */ /* 0x000fea0003800000 */
.L_x_11389:
        /* <DEDUP_REMOVED lines=42> */
.L_x_11388:
[----:B------:R-:W-:Y:S05]  /*23510*/  BSYNC B1 ;  /* 0x0000000000017941 */ /* 0x000fea0003800000 */
.L_x_11387:
        /* <DEDUP_REMOVED lines=10> */
.L_x_11383:
        /* <DEDUP_REMOVED lines=12> */
.L_x_11392:
[----:B------:R-:W-:-:S07]  /*23680*/  IMAD.MOV.U32 R114, RZ, RZ, R14 ;  /* 0x000000ffff727224 */ /* 0x000fce00078e000e */
.L_x_11393:
[----:B------:R-:W-:Y:S05]  /*23690*/  BSYNC B1 ;  /* 0x0000000000017941 */ /* 0x000fea0003800000 */
.L_x_11391:
        /* <DEDUP_REMOVED lines=16> */
.L_x_11397:
[----:B------:R-:W-:Y:S05]  /*237a0*/  BSYNC B2 ;  /* 0x0000000000027941 */ /* 0x000fea0003800000 */
.L_x_11396:
        /* <DEDUP_REMOVED lines=42> */
.L_x_11395:
[----:B------:R-:W-:Y:S05]  /*23a50*/  BSYNC B1 ;  /* 0x0000000000017941 */ /* 0x000fea0003800000 */
.L_x_11394:
        /* <DEDUP_REMOVED lines=14> */
.L_x_11398:
[C---:B------:R-:W-:Y:S01]  /*23b40*/  ISETP.NE.AND P2, PT, R112.reuse, 0x1, PT ;  /* 0x000000017000780c */ /* 0x040fe20003f45270 */
[----:B------:R-:W-:Y:S01]  /*23b50*/  BSSY B1, `(.L_x_11400) ;  /* 0x000000c000017945 */ /* 0x000fe20003800000 */
[----:B------:R-:W-:-:S11]  /*23b60*/  VIADD R11, R112, 0x1 ;  /* 0x00000001700b7836 */ /* 0x000fd60000000000 */
[----:B------:R-:W-:Y:S05]  /*23b70*/  @!P2 BRA `(.L_x_11401) ;  /* 0x000000000020a947 */ /* 0x000fea0003800000 */
[----:B------:R-:W-:Y:S02]  /*23b80*/  ISETP.NE.AND P2, PT, R112, 0x2, PT ;  /* 0x000000027000780c */ /* 0x000fe40003f45270 */
[----:B0-----:R-:W-:-:S11]  /*23b90*/  MOV R0, R13 ;  /* 0x0000000d00007202 */ /* 0x001fd60000000f00 */
[----:B------:R-:W-:Y:S05]  /*23ba0*/  @!P2 BRA `(.L_x_11402) ;  /* 0x000000000018a947 */ /* 0x000fea0003800000 */
[----:B------:R-:W-:Y:S01]  /*23bb0*/  ISETP.NE.AND P2, PT, R112, 0x3, PT ;  /* 0x000000037000780c */ /* 0x000fe20003f45270 */
[----:B------:R-:W-:-:S12]  /*23bc0*/  IMAD.MOV.U32 R0, RZ, RZ, R15 ;  /* 0x000000ffff007224 */ /* 0x000fd800078e000f */
[----:B------:R-:W-:Y:S05]  /*23bd0*/  @P2 BRA `(.L_x_11402) ;  /* 0x00000000000c2947 */ /* 0x000fea0003800000 */
[----:B------:R-:W-:Y:S01]  /*23be0*/  IMAD.MOV.U32 R0, RZ, RZ, R12 ;  /* 0x000000ffff007224 */ /* 0x000fe200078e000c */
[----:B------:R-:W-:Y:S06]  /*23bf0*/  BRA `(.L_x_11402) ;  /* 0x0000000000047947 */ /* 0x000fec0003800000 */
.L_x_11401:
[----:B0-----:R-:W-:-:S07]  /*23c00*/  MOV R0, R14 ;  /* 0x0000000e00007202 */ /* 0x001fce0000000f00 */
.L_x_11402:
[----:B------:R-:W-:Y:S05]  /*23c10*/  BSYNC B1 ;  /* 0x0000000000017941 */ /* 0x000fea0003800000 */
.L_x_11400:
        /* <DEDUP_REMOVED lines=16> */
.L_x_11406:
[----:B------:R-:W-:Y:S05]  /*23d20*/  BSYNC B2 ;  /* 0x0000000000027941 */ /* 0x000fea0003800000 */
.L_x_11405:
        /* <DEDUP_REMOVED lines=42> */
.L_x_11404:
[----:B------:R-:W-:Y:S05]  /*23fd0*/  BSYNC B1 ;  /* 0x0000000000017941 */ /* 0x000fea0003800000 */
.L_x_11403:
        /* <DEDUP_REMOVED lines=12> */
.L_x_11399:
[C---:B------:R-:W-:Y:S01]  /*240a0*/  LEA R172, P0, R146.reuse, UR10, 0x4 ;  /* 0x0000000a92ac7c11 */ /* 0x040fe2000f8020ff */
[C---:B------:R-:W-:Y:S01]  /*240b0*/  IMAD.SHL.U32 R174, R146.reuse, 0x8, RZ ;  /* 0x0000000892ae7824 */ /* 0x040fe200078e00ff */
        /* <DEDUP_REMOVED lines=52> */
.L_x_11407:
[----:B------:R-:W-:-:S07]  /*24400*/  VIADD R146, R146, 0x80 ;  /* 0x0000008092927836 */ /* 0x000fce0000000000 */
.L_x_11278:
[----:B------:R-:W-:Y:S05]  /*24410*/  BSYNC B0 ;  /* 0x0000000000007941 */ /* 0x000fea0003800000 */
.L_x_11277:
        /* <DEDUP_REMOVED lines=29> */
.L_x_11411:
[----:B------:R-:W-:-:S07]  /*245f0*/  MOV R131, R14 ;  /* 0x0000000e00837202 */ /* 0x000fce0000000f00 */
.L_x_11412:
[----:B------:R-:W-:Y:S05]  /*24600*/  BSYNC B1 ;  /* 0x0000000000017941 */ /* 0x000fea0003800000 */
.L_x_11410:
        /* <DEDUP_REMOVED lines=16> */
.L_x_11416:
[----:B------:R-:W-:Y:S05]  /*24710*/  BSYNC B2 ;  /* 0x0000000000027941 */ /* 0x000fea0003800000 */
.L_x_11415:
        /* <DEDUP_REMOVED lines=42> */
.L_x_11414:
[----:B------:R-:W-:Y:S05]  /*249c0*/  BSYNC B1 ;  /* 0x0000000000017941 */ /* 0x000fea0003800000 */
.L_x_11413:
[----:B------:R-:W1:Y:S01]  /*249d0*/  LDC R173, c[0x0][0x294] ;  /* 0x0000a500ffad7b82 */ /* 0x000e620000000800 */
[----:B------:R-:W-:Y:S01]  /*249e0*/  HFMA2.MMA R172, -RZ, RZ, 0.1171875, 0 ;  /* 0x2f800000ffac7435 */ /* 0x000fe200000001ff */
[----:B------:R-:W-:Y:S02]  /*249f0*/  I2FP.F32.U32 R11, R131 ;  /* 0x00000083000b7245 */ /* 0x000fe40000201000 */
[----:B------:R-:W-:Y:S02]  /*24a00*/  ISETP.NE.U32.AND P2, PT, R34, RZ, PT ;  /* 0x000000ff2200720c */ /* 0x000fe40003f45070 */
[----:B------:R-:W-:Y:S02]  /*24a10*/  LOP3.LUT R16, R16, 0xffffffef, RZ, 0xc0, !PT ;  /* 0xffffffef10107812 */ /* 0x000fe400078ec0ff */
[----:B------:R-:W2:Y:S01]  /*24a20*/  LDC R147, c[0x0][0x298] ;  /* 0x0000a600ff937b82 */ /* 0x000ea20000000800 */
[----:B------:R-:W-:Y:S02]  /*24a30*/  ISETP.NE.AND.EX P2, PT, R35, RZ, PT, P2 ;  /* 0x000000ff2300720c */ /* 0x000fe40003f45320 */
[----:B------:R-:W-:-:S05]  /*24a40*/  FFMA.FTZ R11, R11, R172, 1.1641532182693481445e-10 ;  /* 0x2f0000000b0b7423 */ /* 0x000fca00000100ac */
        /* <DEDUP_REMOVED lines=13> */
.L_x_11417:
        /* <DEDUP_REMOVED lines=12> */
.L_x_11420:
[----:B------:R-:W-:-:S07]  /*24be0*/  MOV R8, R14 ;  /* 0x0000000e00087202 */ /* 0x000fce0000000f00 */
.L_x_11421:
[----:B------:R-:W-:Y:S05]  /*24bf0*/  BSYNC B1 ;  /* 0x0000000000017941 */ /* 0x000fea0003800000 */
.L_x_11419:
        /* <DEDUP_REMOVED lines=16> */
.L_x_11425:
[----:B------:R-:W-:Y:S05]  /*24d00*/  BSYNC B2 ;  /* 0x0000000000027941 */ /* 0x000fea0003800000 */
.L_x_11424:
        /* <DEDUP_REMOVED lines=42> */
.L_x_11423:
[----:B------:R-:W-:Y:S05]  /*24fb0*/  BSYNC B1 ;  /* 0x0000000000017941 */ /* 0x000fea0003800000 */
.L_x_11422:
        /* <DEDUP_REMOVED lines=10> */
.L_x_11418:
        /* <DEDUP_REMOVED lines=12> */
.L_x_11427:
[----:B------:R-:W-:-:S07]  /*25120*/  MOV R35, R14 ;  /* 0x0000000e00237202 */ /* 0x000fce0000000f00 */
.L_x_11428:
[----:B------:R-:W-:Y:S05]  /*25130*/  BSYNC B1 ;  /* 0x0000000000017941 */ /* 0x000fea0003800000 */
.L_x_11426:
        /* <DEDUP_REMOVED lines=16> */
.L_x_11432:
[----:B------:R-:W-:Y:S05]  /*25240*/  BSYNC B2 ;  /* 0x0000000000027941 */ /* 0x000fea0003800000 */
.L_x_11431:
        /* <DEDUP_REMOVED lines=42> */
.L_x_11430:
[----:B------:R-:W-:Y:S05]  /*254f0*/  BSYNC B1 ;  /* 0x0000000000017941 */ /* 0x000fea0003800000 */
.L_x_11429:
        /* <DEDUP_REMOVED lines=16> */
.L_x_11433:
        /* <DEDUP_REMOVED lines=12> */
.L_x_11436:
[----:B------:R-:W-:-:S07]  /*256c0*/  IMAD.MOV.U32 R7, RZ, RZ, R14 ;  /* 0x000000ffff077224 */ /* 0x000fce00078e000e */
.L_x_11437:
[----:B------:R-:W-:Y:S05]  /*256d0*/  BSYNC B1 ;  /* 0x0000000000017941 */ /* 0x000fea0003800000 */
.L_x_11435:
        /* <DEDUP_REMOVED lines=16> */
.L_x_11441:
[----:B------:R-:W-:Y:S05]  /*257e0*/  BSYNC B2 ;  /* 0x0000000000027941 */ /* 0x000fea0003800000 */
.L_x_11440:
        /* <DEDUP_REMOVED lines=42> */
.L_x_11439:
[----:B------:R-:W-:Y:S05]  /*25a90*/  BSYNC B1 ;  /* 0x0000000000017941 */ /* 0x000fea0003800000 */
.L_x_11438:
        /* <DEDUP_REMOVED lines=12> */
.L_x_11434:
        /* <DEDUP_REMOVED lines=12> */
.L_x_11443:
[----:B------:R-:W-:-:S07]  /*25c20*/  IMAD.MOV.U32 R11, RZ, RZ, R14 ;  /* 0x000000ffff0b7224 */ /* 0x000fce00078e000e */
.L_x_11444:
[----:B------:R-:W-:Y:S05]  /*25c30*/  BSYNC B1 ;  /* 0x0000000000017941 */ /* 0x000fea0003800000 */
.L_x_11442:
        /* <DEDUP_REMOVED lines=16> */
.L_x_11448:
[----:B------:R-:W-:Y:S05]  /*25d40*/  BSYNC B2 ;  /* 0x0000000000027941 */ /* 0x000fea0003800000 */
.L_x_11447:
        /* <DEDUP_REMOVED lines=42> */
.L_x_11446:
[----:B------:R-:W-:Y:S05]  /*25ff0*/  BSYNC B1 ;  /* 0x0000000000017941 */ /* 0x000fea0003800000 */
.L_x_11445:
        /* <DEDUP_REMOVED lines=16> */
.L_x_11449:
        /* <DEDUP_REMOVED lines=12> */
.L_x_11452:
[----:B------:R-:W-:-:S07]  /*261c0*/  IMAD.MOV.U32 R6, RZ, RZ, R14 ;  /* 0x000000ffff067224 */ /* 0x000fce00078e000e */
.L_x_11453:
[----:B------:R-:W-:Y:S05]  /*261d0*/  BSYNC B1 ;  /* 0x0000000000017941 */ /* 0x000fea0003800000 */
.L_x_11451:
        /* <DEDUP_REMOVED lines=16> */
.L_x_11457:
[----:B------:R-:W-:Y:S05]  /*262e0*/  BSYNC B2 ;  /* 0x0000000000027941 */ /* 0x000fea0003800000 */
.L_x_11456:
        /* <DEDUP_REMOVED lines=42> */
.L_x_11455:
[----:B------:R-:W-:Y:S05]  /*26590*/  BSYNC B1 ;  /* 0x0000000000017941 */ /* 0x000fea0003800000 */
.L_x_11454:
        /* <DEDUP_REMOVED lines=10> */
.L_x_11450:
        /* <DEDUP_REMOVED lines=12> */
.L_x_11459:
[----:B------:R-:W-:-:S07]  /*26700*/  IMAD.MOV.U32 R119, RZ, RZ, R14 ;  /* 0x000000ffff777224 */ /* 0x000fce00078e000e */
.L_x_11460:
[----:B------:R-:W-:Y:S05]  /*26710*/  BSYNC B1 ;  /* 0x0000000000017941 */ /* 0x000fea0003800000 */
.L_x_11458:
        /* <DEDUP_REMOVED lines=16> */
.L_x_11464:
[----:B------:R-:W-:Y:S05]  /*26820*/  BSYNC B2 ;  /* 0x0000000000027941 */ /* 0x000fea0003800000 */
.L_x_11463:
        /* <DEDUP_REMOVED lines=42> */
.L_x_11462:
[----:B------:R-:W-:Y:S05]  /*26ad0*/  BSYNC B1 ;  /* 0x0000000000017941 */ /* 0x000fea0003800000 */
.L_x_11461:
        /* <DEDUP_REMOVED lines=16> */
.L_x_11465:
        /* <DEDUP_REMOVED lines=12> */
.L_x_11468:
[----:B------:R-:W-:-:S07]  /*26ca0*/  MOV R5, R14 ;  /* 0x0000000e00057202 */ /* 0x000fce0000000f00 */
.L_x_11469:
[----:B------:R-:W-:Y:S05]  /*26cb0*/  BSYNC B1 ;  /* 0x0000000000017941 */ /* 0x000fea0003800000 */
.L_x_11467:
        /* <DEDUP_REMOVED lines=16> */
.L_x_11473:
[----:B------:R-:W-:Y:S05]  /*26dc0*/  BSYNC B2 ;  /* 0x0000000000027941 */ /* 0x000fea0003800000 */
.L_x_11472:
        /* <DEDUP_REMOVED lines=42> */
.L_x_11471:
[----:B------:R-:W-:Y:S05]  /*27070*/  BSYNC B1 ;  /* 0x0000000000017941 */ /* 0x000fea0003800000 */
.L_x_11470:
        /* <DEDUP_REMOVED lines=12> */
.L_x_11466:
        /* <DEDUP_REMOVED lines=12> */
.L_x_11475:
[----:B------:R-:W-:-:S07]  /*27200*/  MOV R11, R14 ;  /* 0x0000000e000b7202 */ /* 0x000fce0000000f00 */
.L_x_11476:
[----:B------:R-:W-:Y:S05]  /*27210*/  BSYNC B1 ;  /* 0x0000000000017941 */ /* 0x000fea0003800000 */
.L_x_11474:
        /* <DEDUP_REMOVED lines=16> */
.L_x_11480:
[----:B------:R-:W-:Y:S05]  /*27320*/  BSYNC B2 ;  /* 0x0000000000027941 */ /* 0x000fea0003800000 */
.L_x_11479:
        /* <DEDUP_REMOVED lines=42> */
.L_x_11478:
[----:B------:R-:W-:Y:S05]  /*275d0*/  BSYNC B1 ;  /* 0x0000000000017941 */ /* 0x000fea0003800000 */
.L_x_11477:
        /* <DEDUP_REMOVED lines=16> */
.L_x_11481:
        /* <DEDUP_REMOVED lines=12> */
.L_x_11484:
[----:B------:R-:W-:-:S07]  /*277a0*/  IMAD.MOV.U32 R4, RZ, RZ, R14 ;  /* 0x000000ffff047224 */ /* 0x000fce00078e000e */
.L_x_11485:
[----:B------:R-:W-:Y:S05]  /*277b0*/  BSYNC B1 ;  /* 0x0000000000017941 */ /* 0x000fea0003800000 */
.L_x_11483:
        /* <DEDUP_REMOVED lines=16> */
.L_x_11489:
[----:B------:R-:W-:Y:S05]  /*278c0*/  BSYNC B2 ;  /* 0x0000000000027941 */ /* 0x000fea0003800000 */
.L_x_11488:
        /* <DEDUP_REMOVED lines=42> */
.L_x_11487:
[----:B------:R-:W-:Y:S05]  /*27b70*/  BSYNC B1 ;  /* 0x0000000000017941 */ /* 0x000fea0003800000 */
.L_x_11486:
        /* <DEDUP_REMOVED lines=10> */
.L_x_11482:
        /* <DEDUP_REMOVED lines=12> */
.L_x_11491:
[----:B------:R-:W-:-:S07]  /*27ce0*/  IMAD.MOV.U32 R114, RZ, RZ, R14 ;  /* 0x000000ffff727224 */ /* 0x000fce00078e000e */
.L_x_11492:
[----:B------:R-:W-:Y:S05]  /*27cf0*/  BSYNC B1 ;  /* 0x0000000000017941 */ /* 0x000fea0003800000 */
.L_x_11490:
        /* <DEDUP_REMOVED lines=16> */
.L_x_11496:
[----:B------:R-:W-:Y:S05]  /*27e00*/  BSYNC B2 ;  /* 0x0000000000027941 */ /* 0x000fea0003800000 */
.L_x_11495:
        /* <DEDUP_REMOVED lines=42> */
.L_x_11494:
[----:B------:R-:W-:Y:S05]  /*280b0*/  BSYNC B1 ;  /* 0x0000000000017941 */ /* 0x000fea0003800000 */
.L_x_11493:
        /* <DEDUP_REMOVED lines=14> */
.L_x_11497:
        /* <DEDUP_REMOVED lines=12> */
.L_x_11500:
[----:B------:R-:W-:-:S07]  /*28260*/  IMAD.MOV.U32 R3, RZ, RZ, R14 ;  /* 0x000000ffff037224 */ /* 0x000fce00078e000e */
.L_x_11501:
[----:B------:R-:W-:Y:S05]  /*28270*/  BSYNC B1 ;  /* 0x0000000000017941 */ /* 0x000fea0003800000 */
.L_x_11499:
        /* <DEDUP_REMOVED lines=16> */
.L_x_11505:
[----:B------:R-:W-:Y:S05]  /*28380*/  BSYNC B2 ;  /* 0x0000000000027941 */ /* 0x000fea0003800000 */
.L_x_11504:
        /* <DEDUP_REMOVED lines=42> */
.L_x_11503:
[----:B------:R-:W-:Y:S05]  /*28630*/  BSYNC B1 ;  /* 0x0000000000017941 */ /* 0x000fea0003800000 */
.L_x_11502:
        /* <DEDUP_REMOVED lines=12> */
.L_x_11498:
        /* <DEDUP_REMOVED lines=12> */
.L_x_11507:
[----:B------:R-:W-:-:S07]  /*287c0*/  IMAD.MOV.U32 R11, RZ, RZ, R14 ;  /* 0x000000ffff0b7224 */ /* 0x000fce00078e000e */
.L_x_11508:
[----:B------:R-:W-:Y:S05]  /*287d0*/  BSYNC B1 ;  /* 0x0000000000017941 */ /* 0x000fea0003800000 */
.L_x_11506:
        /* <DEDUP_REMOVED lines=16> */
.L_x_11512:
[----:B------:R-:W-:Y:S05]  /*288e0*/  BSYNC B2 ;  /* 0x0000000000027941 */ /* 0x000fea0003800000 */
.L_x_11511:
        /* <DEDUP_REMOVED lines=42> */
.L_x_11510:
[----:B------:R-:W-:Y:S05]  /*28b90*/  BSYNC B1 ;  /* 0x0000000000017941 */ /* 0x000fea0003800000 */
.L_x_11509:
        /* <DEDUP_REMOVED lines=14> */
.L_x_11513:
        /* <DEDUP_REMOVED lines=12> */
.L_x_11516:
[----:B------:R-:W-:-:S07]  /*28d40*/  MOV R2, R14 ;  /* 0x0000000e00027202 */ /* 0x000fce0000000f00 */
.L_x_11517:
[----:B------:R-:W-:Y:S05]  /*28d50*/  BSYNC B1 ;  /* 0x0000000000017941 */ /* 0x000fea0003800000 */
.L_x_11515:
        /* <DEDUP_REMOVED lines=16> */
.L_x_11521:
[----:B------:R-:W-:Y:S05]  /*28e60*/  BSYNC B2 ;  /* 0x0000000000027941 */ /* 0x000fea0003800000 */
.L_x_11520:
        /* <DEDUP_REMOVED lines=42> */
.L_x_11519:
[----:B------:R-:W-:Y:S05]  /*29110*/  BSYNC B1 ;  /* 0x0000000000017941 */ /* 0x000fea0003800000 */
.L_x_11518:
        /* <DEDUP_REMOVED lines=10> */
.L_x_11514:
        /* <DEDUP_REMOVED lines=12> */
.L_x_11523:
[----:B------:R-:W-:-:S07]  /*29280*/  MOV R114, R14 ;  /* 0x0000000e00727202 */ /* 0x000fce0000000f00 */
.L_x_11524:
[----:B------:R-:W-:Y:S05]  /*29290*/  BSYNC B1 ;  /* 0x0000000000017941 */ /* 0x000fea0003800000 */
.L_x_11522:
        /* <DEDUP_REMOVED lines=16> */
.L_x_11528:
[----:B------:R-:W-:Y:S05]  /*293a0*/  BSYNC B2 ;  /* 0x0000000000027941 */ /* 0x000fea0003800000 */
.L_x_11527:
        /* <DEDUP_REMOVED lines=42> */
.L_x_11526:
[----:B------:R-:W-:Y:S05]  /*29650*/  BSYNC B1 ;  /* 0x0000000000017941 */ /* 0x000fea0003800000 */
.L_x_11525:
        /* <DEDUP_REMOVED lines=14> */
.L_x_11529:
        /* <DEDUP_REMOVED lines=12> */
.L_x_11532:
[----:B0-----:R-:W-:-:S07]  /*29800*/  IMAD.MOV.U32 R0, RZ, RZ, R14 ;  /* 0x000000ffff007224 */ /* 0x001fce00078e000e */
.L_x_11533:
[----:B------:R-:W-:Y:S05]  /*29810*/  BSYNC B1 ;  /* 0x0000000000017941 */ /* 0x000fea0003800000 */
.L_x_11531:
        /* <DEDUP_REMOVED lines=16> */
.L_x_11537:
[----:B------:R-:W-:Y:S05]  /*29920*/  BSYNC B2 ;  /* 0x0000000000027941 */ /* 0x000fea0003800000 */
.L_x_11536:
        /* <DEDUP_REMOVED lines=42> */
.L_x_11535:
[----:B------:R-:W-:Y:S05]  /*29bd0*/  BSYNC B1 ;  /* 0x0000000000017941 */ /* 0x000fea0003800000 */
.L_x_11534:
        /* <DEDUP_REMOVED lines=12> */
.L_x_11530:
        /* <DEDUP_REMOVED lines=20> */
[----:B------:R-:W-:Y:S01]  /*29de0*/  LOP3.LUT R147, R173, R113, R112, 0xfe, !PT ;  /* 0x00000071ad937212 */ /* 0x000fe200078efe70 */
[----:B------:R-:W-:Y:S01]  /*29df0*/  IMAD.SHL.U32 R173, R146, 0x8, RZ ;  /* 0x0000000892ad7824 */ /* 0x000fe200078e00ff */
[----:B------:R-:W-:Y:S01]  /*29e00*/  SEL R112, RZ, 0x1, P6 ;  /* 0x00000001ff707807 */ /* 0x000fe20003000000 */
[----:B------:R-:W-:-:S04]  /*29e10*/  IMAD.WIDE.U32 R114, R114, 0x10000, RZ ;  /* 0x0001000072727825 */ /* 0x000fc800078e00ff */
[----:B------:R-:W-:-:S03]  /*29e20*/  IMAD.WIDE.U32 R112, R112, 0x100, RZ ;  /* 0x0000010070707825 */ /* 0x000fc600078e00ff */
[----:B------:R-:W-:Y:S02]  /*29e30*/  LOP3.LUT R112, R112, R172, R114, 0xfe, !PT ;  /* 0x000000ac70707212 */ /* 0x000fe400078efe72 */
[----:B------:R-:W-:Y:S02]  /*29e40*/  SEL R114, RZ, 0x1, P2 ;  /* 0x00000001ff727807 */ /* 0x000fe40001000000 */
[----:B------:R-:W-:Y:S02]  /*29e50*/  SHF.R.U32.HI R172, RZ, 0x1d, R146 ;  /* 0x0000001dffac7819 */ /* 0x000fe40000011692 */
[----:B------:R-:W-:Y:S02]  /*29e60*/  LOP3.LUT R112, R112, R114, RZ, 0xfc, !PT ;  /* 0x0000007270707212 */ /* 0x000fe400078efcff */
[----:B------:R-:W-:Y:S02]  /*29e70*/  IADD3 R114, P0, R173, UR8, RZ ;  /* 0x00000008ad727c10 */ /* 0x000fe4000ff1e0ff */
[----:B------:R-:W-:-:S02]  /*29e80*/  LOP3.LUT R113, R113, R147, R115, 0xfe, !PT ;  /* 0x0000009371717212 */ /* 0x000fc400078efe73 */
[----:B------:R-:W-:-:S05]  /*29e90*/  IADD3.X R115, R172, UR9, RZ, P0, !PT ;  /* 0x00000009ac737c10 */ /* 0x000fca00087fe4ff */
[----:B------:R3:W-:Y:S01]  /*29ea0*/  STG.E.64 desc[UR4][R114.64], R112 ;  /* 0x0000007072007986 */ /* 0x0007e2000c101b04 */
[----:B------:R-:W-:Y:S05]  /*29eb0*/  @!P1 BRA `(.L_x_11409) ;  /* 0x0000000000509947 */ /* 0x000fea0003800000 */
[----:B---3--:R-:W-:Y:S01]  /*29ec0*/  IMAD.U32 R112, R2, 0x10000, RZ ;  /* 0x0001000002707824 */ /* 0x008fe200078e00ff */
        /* <DEDUP_REMOVED lines=19> */
.L_x_11409:
[----:B------:R-:W-:Y:S05]  /*2a000*/  BSYNC B0 ;  /* 0x0000000000007941 */ /* 0x000fea0003800000 */
.L_x_11408:
[----:B------:R0:W5:Y:S01]  /*2a010*/  LDL R175, [R1+0x120] ;  /* 0x0001200001af7983 */ /* 0x0001620000100800 */
        /* <DEDUP_REMOVED lines=8> */
[----:B------:R-:W-:-:S02]  /*2a0a0*/  ISETP.GT.U32.AND P4, PT, R18, 0x2ff, PT ;  /* 0x000002ff1200780c */ /* 0x000fc40003f84070 */
[----:B------:R-:W-:Y:S01]  /*2a0b0*/  LOP3.LUT P6, RZ, R248, 0xff, RZ, 0xc0, !PT ;  /* 0x000000fff8ff7812 */ /* 0x000fe200078cc0ff */
[----:B------:R-:W-:Y:S01]  /*2a0c0*/  FADD.FTZ R112, R37, R112 ;  /* 0x0000007025707221 */ /* 0x000fe20000010000 */
[----:B------:R-:W-:Y:S02]  /*2a0d0*/  SHF.R.U32.HI R174, RZ, 0x5, R252 ;  /* 0x00000005ffae7819 */ /* 0x000fe400000116fc */
        /* <DEDUP_REMOVED lines=62> */
[----:B0-----:R-:W-:Y:S06]  /*2a4c0*/  BRA.DIV UR29, `(.L_x_11538) ;  /* 0x0000002a1d187947 */ /* 0x001fec000b800000 */
        /* <DEDUP_REMOVED lines=11> */
[----:B-----5:R-:W-:-:S04]  /*2a580*/  FMUL.FTZ R112, R175, R112 ;  /* 0x00000070af707220 */ /* 0x020fc80000410000 */
        /* <DEDUP_REMOVED lines=122> */
.L_x_11564:
[----:B------:R-:W-:Y:S01]  /*2ad30*/  LOP3.LUT P0, RZ, R252, 0x1f, RZ, 0xc0, !PT ;  /* 0x0000001ffcff7812 */ /* 0x000fe2000780c0ff */
[----:B-1----:R-:W-:Y:S01]  /*2ad40*/  FADD.FTZ R113, R147, R113 ;  /* 0x0000007193717221 */ /* 0x002fe20000010000 */
[----:B------:R-:W-:Y:S01]  /*2ad50*/  LOP3.LUT R114, R174, 0x3, RZ, 0xc0, !PT ;  /* 0x00000003ae727812 */ /* 0x000fe200078ec0ff */
[----:B------:R-:W-:Y:S10]  /*2ad60*/  WARPSYNC.ALL ;  /* 0x0000000000007948 */ /* 0x000ff40003800000 */
[----:B------:R-:W1:Y:S01]  /*2ad70*/  @!P0 S2R R146, SR_CgaCtaId ;  /* 0x0000000000928919 */ /* 0x000e620000008800 */
[----:B0-----:R-:W-:-:S04]  /*2ad80*/  @!P0 MOV R147, 0x400 ;  /* 0x0000040000938802 */ /* 0x001fc80000000f00 */
[----:B-1----:R-:W-:Y:S01]  /*2ad90*/  @!P0 LEA R146, R146, R147, 0x18 ;  /* 0x0000009392928211 */ /* 0x002fe200078ec0ff */
[----:B------:R-:W-:-:S04]  /*2ada0*/  @!P0 IMAD.IADD R147, R115, 0x1, R114 ;  /* 0x0000000173938824 */ /* 0x000fc800078e0272 */
[----:B------:R-:W-:-:S05]  /*2adb0*/  @!P0 IMAD R146, R147, 0x8, R146 ;  /* 0x0000000893928824 */ /* 0x000fca00078e0292 */
[----:B------:R0:W-:Y:S02]  /*2adc0*/  @!P0 STS.64 [R146], R112 ;  /* 0x0000007092008388 */ /* 0x0001e40000000a00 */
[----:B0-----:R-:W-:-:S04]  /*2add0*/  LOP3.LUT R113, R252, 0x1f, RZ, 0xc0, !PT ;  /* 0x0000001ffc717812 */ /* 0x001fc800078ec0ff */
[----:B------:R-:W-:Y:S01]  /*2ade0*/  ISETP.GT.U32.AND P0, PT, R113, 0x3, PT ;  /* 0x000000037100780c */ /* 0x000fe20003f04070 */
[----:B------:R-:W2:-:S12]  /*2adf0*/  LDL R172, [R1+0x124] ;  /* 0x0001240001ac7983 */ /* 0x000e980000100800 */
[----:B------:R-:W-:Y:S01]  /*2ae00*/  @!P0 IADD3 R113, R115, R113, RZ ;  /* 0x0000007173718210 */ /* 0x000fe20007ffe0ff */
[----:B------:R-:W-:Y:S01]  /*2ae10*/  BSSY B0, `(.L_x_11539) ;  /* 0x0000081000007945 */ /* 0x000fe20003800000 */
[----:B------:R-:W-:Y:S01]  /*2ae20*/  @!P0 MOV R115, 0x400 ;  /* 0x0000040000738802 */ /* 0x000fe20000000f00 */
[----:B------:R-:W0:Y:S01]  /*2ae30*/  @!P0 S2R R112, SR_CgaCtaId ;  /* 0x0000000000708919 */ /* 0x000e220000008800 */
[----:B------:R-:W-:Y:S01]  /*2ae40*/  BAR.SYNC.DEFER_BLOCKING 0x0 ;  /* 0x0000000000007b1d */ /* 0x000fe20000010000 */
[----:B------:R-:W-:Y:S02]  /*2ae50*/  LOP3.LUT P1, RZ, R16, 0x20, RZ, 0xc0, !PT ;  /* 0x0000002010ff7812 */ /* 0x000fe4000782c0ff */
[----:B0-----:R-:W-:-:S05]  /*2ae60*/  @!P0 LEA R115, R112, R115, 0x18 ;  /* 0x0000007370738211 */ /* 0x001fca00078ec0ff */
[----:B------:R-:W-:Y:S01]  /*2ae70*/  @!P0 IMAD R115, R113, 0x8, R115 ;  /* 0x0000000871738824 */ /* 0x000fe200078e0273 */
[----:B------:R-:W-:-:S06]  /*2ae80*/  CS2R R112, SRZ ;  /* 0x0000000000707805 */ /* 0x000fcc000001ff00 */
[----:B------:R0:W1:Y:S02]  /*2ae90*/  @!P0 LDS.64 R112, [R115] ;  /* 0x0000000073708984 */ /* 0x0000640000000a00 */
[----:B0-----:R-:W-:Y:S01]  /*2aea0*/  IMAD.MOV.U32 R115, RZ, RZ, RZ ;  /* 0x000000ffff737224 */ /* 0x001fe200078e00ff */
[----:B--2---:R-:W-:Y:S02]  /*2aeb0*/  @!P0 MOV R115, R172 ;  /* 0x000000ac00738202 */ /* 0x004fe40000000f00 */
[----:B-1----:R-:W0:Y:S01]  /*2aec0*/  SHFL.DOWN PT, R172, R112, 0x2, 0x1f ;  /* 0x08401f0070ac7f89 */ /* 0x002e2200000e0000 */
[----:B------:R-:W-:Y:S02]  /*2aed0*/  PLOP3.LUT P0, PT, PT, PT, UP0, 0x40, 0x0 ;  /* 0x000000000000781c */ /* 0x000fe40003f0e808 */
[----:B------:R-:W-:Y:S01]  /*2aee0*/  I2FP.F32.S32 R147, R115 ;  /* 0x0000007300937245 */ /* 0x000fe20000201400 */
[----:B------:R-:W1:Y:S01]  /*2aef0*/  SHFL.DOWN PT, R173, R115, 0x2, 0x1f ;  /* 0x08401f0073ad7f89 */ /* 0x000e6200000e0000 */
[----:B0-----:R-:W-:Y:S01]  /*2af00*/  FADD.FTZ R146, -R172, R112 ;  /* 0x00000070ac927221 */ /* 0x001fe20000010100 */
[----:B-1----:R-:W-:Y:S01]  /*2af10*/  IMAD.IADD R115, R173, 0x1, R115 ;  /* 0x00000001ad737824 */ /* 0x002fe200078e0273 */
[----:B------:R-:W-:-:S02]  /*2af20*/  I2FP.F32.S32 R173, R173 ;  /* 0x000000ad00ad7245 */ /* 0x000fc40000201400 */
[----:B------:R-:W-:-:S03]  /*2af30*/  FMUL.FTZ R146, R146, R146 ;  /* 0x0000009292927220 */ /* 0x000fc60000410000 */
[----:B------:R-:W-:Y:S01]  /*2af40*/  FMUL.FTZ R172, R172, R173 ;  /* 0x000000adacac7220 */ /* 0x000fe20000410000 */
[----:B------:R-:W-:-:S03]  /*2af50*/  FMUL.FTZ R146, R146, R147 ;  /* 0x0000009392927220 */ /* 0x000fc60000410000 */
[----:B------:R-:W-:Y:S01]  /*2af60*/  FFMA.FTZ R147, R147, R112, R172 ;  /* 0x0000007093937223 */ /* 0x000fe200000100ac */
[----:B------:R-:W-:Y:S01]  /*2af70*/  FMUL.FTZ R146, R146, R173 ;  /* 0x000000ad92927220 */ /* 0x000fe20000410000 */
[----:B------:R-:W0:Y:S02]  /*2af80*/  SHFL.DOWN PT, R112, R113, 0x2, 0x1f ;  /* 0x08401f0071707f89 */ /* 0x000e2400000e0000 */
[----:B0-----:R-:W-:Y:S01]  /*2af90*/  FADD.FTZ R113, R112, R113 ;  /* 0x0000007170717221 */ /* 0x001fe20000010000 */
[----:B------:R-:W-:-:S04]  /*2afa0*/  I2FP.F32.S32 R112, R115 ;  /* 0x0000007300707245 */ /* 0x000fc80000201400 */
[----:B------:R-:W0:Y:S02]  /*2afb0*/  MUFU.RCP R172, R112 ;  /* 0x0000007000ac7308 */ /* 0x000e240000001000 */
[C---:B0-----:R-:W-:Y:S01]  /*2afc0*/  FFMA.FTZ R113, R172.reuse, R146, R113 ;  /* 0x00000092ac717223 */ /* 0x041fe20000010071 */
[----:B------:R-:W-:Y:S02]  /*2afd0*/  FMUL.FTZ R146, R172, R147 ;  /* 0x00000093ac927220 */ /* 0x000fe40000410000 */
        /* <DEDUP_REMOVED lines=8> */
[----:B------:R-:W-:Y:S01]  /*2b060*/  FMUL.FTZ R173, R112, R173 ;  /* 0x000000ad70ad7220 */ /* 0x000fe20000410000 */
[----:B------:R-:W0:Y:S01]  /*2b070*/  SHFL.DOWN PT, R147, R113, 0x1, 0x1f ;  /* 0x08201f0071937f89 */ /* 0x000e2200000e0000 */
[----:B------:R-:W-:Y:S02]  /*2b080*/  I2FP.F32.S32 R112, R115 ;  /* 0x0000007300707245 */ /* 0x000fe40000201400 */
[----:B------:R-:W-:-:S04]  /*2b090*/  FMUL.FTZ R173, R173, R172 ;  /* 0x000000acadad7220 */ /* 0x000fc80000410000 */
[----:B------:R-:W1:Y:S02]  /*2b0a0*/  MUFU.RCP R112, R112 ;  /* 0x0000007000707308 */ /* 0x000e640000001000 */
[----:B-1----:R-:W-:Y:S01]  /*2b0b0*/  FMUL.FTZ R115, R112, R146 ;  /* 0x0000009270737220 */ /* 0x002fe20000410000 */
[----:B0-----:R-:W-:-:S04]  /*2b0c0*/  FADD.FTZ R113, R113, R147 ;  /* 0x0000009371717221 */ /* 0x001fc80000010000 */
[----:B------:R0:W1:Y:S01]  /*2b0d0*/  SHFL.IDX PT, R146, R115, RZ, 0x1f ;  /* 0x00001fff73927589 */ /* 0x00006200000e0000 */
[----:B------:R-:W-:-:S06]  /*2b0e0*/  FFMA.FTZ R113, R112, R173, R113 ;  /* 0x000000ad70717223 */ /* 0x000fcc0000010071 */
[----:B------:R-:W2:Y:S01]  /*2b0f0*/  SHFL.IDX PT, R113, R113, RZ, 0x1f ;  /* 0x00001fff71717589 */ /* 0x000ea200000e0000 */
[----:B0-----:R-:W2:Y:S01]  /*2b100*/  LDC R115, c[0x0][0x2d8] ;  /* 0x0000b600ff737b82 */ /* 0x001ea20000000800 */
[----:B-1----:R-:W-:-:S05]  /*2b110*/  FMUL.FTZ R112, R146, R146 ;  /* 0x0000009292707220 */ /* 0x002fca0000410000 */
[----:B------:R-:W-:Y:S02]  /*2b120*/  FSEL R112, R112, RZ, !P0 ;  /* 0x000000ff70707208 */ /* 0x000fe40004000000 */
[----:B------:R-:W-:Y:S01]  /*2b130*/  LOP3.LUT P0, RZ, R114, 0x1f, R252, 0xf8, !PT ;  /* 0x0000001f72ff7812 */ /* 0x000fe2000780f8fc */
[----:B--2---:R-:W-:-:S04]  /*2b140*/  FFMA.FTZ R113, R113, UR34, R115 ;  /* 0x0000002271717c23 */ /* 0x004fc80008010073 */
[----:B------:R-:W-:-:S06]  /*2b150*/  FADD.FTZ R112, R113, R112 ;  /* 0x0000007071707221 */ /* 0x000fcc0000010000 */
[----:B------:R-:W0:Y:S02]  /*2b160*/  MUFU.RSQ R112, R112 ;  /* 0x0000007000707308 */ /* 0x000e240000001400 */
[----:B------:R-:W1:Y:S01]  /*2b170*/  @!P0 LDC.64 R114, c[0x0][0x258] ;  /* 0x00009600ff728b82 */ /* 0x000e620000000a00 */
[----:B0-----:R-:W-:-:S07]  /*2b180*/  R2UR UR29, R112 ;  /* 0x00000000701d72ca */ /* 0x001fce00000e0000 */
[----:B------:R-:W0:Y:S02]  /*2b190*/  @!P0 LDC.64 R112, c[0x0][0x250] ;  /* 0x00009400ff708b82 */ /* 0x000e240000000a00 */
[----:B0-----:R-:W-:-:S05]  /*2b1a0*/  @!P0 IMAD.WIDE R112, R17, 0x4, R112 ;  /* 0x0000000411708825 */ /* 0x001fca00078e0270 */
[----:B------:R1:W-:Y:S02]  /*2b1b0*/  @!P0 STG.E desc[UR4][R112.64], R146 ;  /* 0x0000009270008986 */ /* 0x0003e4000c101904 */
[----:B-1----:R-:W-:Y:S01]  /*2b1c0*/  @!P0 IMAD.WIDE R112, R17, 0x4, R114 ;  /* 0x0000000411708825 */ /* 0x002fe200078e0272 */
[----:B------:R-:W-:-:S05]  /*2b1d0*/  MOV R114, UR29 ;  /* 0x0000001d00727c02 */ /* 0x000fca0008000f00 */
[----:B------:R0:W-:Y:S01]  /*2b1e0*/  @!P0 STG.E desc[UR4][R112.64], R114 ;  /* 0x0000007270008986 */ /* 0x0001e2000c101904 */
[----:B------:R-:W-:-:S04]  /*2b1f0*/  PLOP3.LUT P0, PT, PT, PT, UP0, 0x40, 0x0 ;  /* 0x000000000000781c */ /* 0x000fc80003f0e808 */
[----:B0-----:R-:W-:-:S04]  /*2b200*/  FSEL R112, R146, RZ, P0 ;  /* 0x000000ff92707208 */ /* 0x001fc80000000000 */
[----:B------:R-:W-:Y:S01]  /*2b210*/  R2UR UR38, R112 ;  /* 0x00000000702672ca */ /* 0x000fe200000e0000 */
[----:B------:R-:W-:-:S14]  /*2b220*/  @!P1 BRA `(.L_x_11540) ;  /* 0x0000000000fc9947 */ /* 0x000fdc0003800000 */
[----:B------:R-:W2:Y:S04]  /*2b230*/  LDL R115, [R1+0x110] ;  /* 0x0001100001737983 */ /* 0x000ea80000100800 */
[----:B------:R-:W3:Y:S04]  /*2b240*/  LDL R147, [R1+0x114] ;  /* 0x0001140001937983 */ /* 0x000ee80000100800 */
[----:B------:R-:W4:Y:S04]  /*2b250*/  LDL R249, [R1+0x118] ;  /* 0x0001180001f97983 */ /* 0x000f280000100800 */
[----:B------:R-:W5:Y:S04]  /*2b260*/  LDL R248, [R1+0x11c] ;  /* 0x00011c0001f87983 */ /* 0x000f680000100800 */
[----:B------:R-:W5:Y:S04]  /*2b270*/  LDL R251, [R1+0x100] ;  /* 0x0001000001fb7983 */ /* 0x000f680000100800 */
[----:B------:R-:W5:Y:S01]  /*2b280*/  LDL R250, [R1+0x104] ;  /* 0x0001040001fa7983 */ /* 0x000f620000100800 */
[----:B------:R-:W-:Y:S01]  /*2b290*/  FADD.FTZ R112, R22, -UR38 ;  /* 0x8000002616707e21 */ /* 0x000fe20008010000 */
[----:B------:R-:W-:Y:S01]  /*2b2a0*/  FADD.FTZ R114, R23, -UR38 ;  /* 0x8000002617727e21 */ /* 0x000fe20008010000 */
[----:B------:R-:W-:Y:S01]  /*2b2b0*/  FADD.FTZ R113, R36, -UR38 ;  /* 0x8000002624717e21 */ /* 0x000fe20008010000 */
[----:B------:R-:W-:Y:S01]  /*2b2c0*/  FADD.FTZ R146, R134, -UR38 ;  /* 0x8000002686927e21 */ /* 0x000fe20008010000 */
[----:B------:R-:W-:Y:S01]  /*2b2d0*/  FMUL.FTZ R174, R112, UR29 ;  /* 0x0000001d70ae7c20 */ /* 0x000fe20008410000 */
[----:B------:R-:W-:Y:S01]  /*2b2e0*/  FADD.FTZ R112, R37, -UR38 ;  /* 0x8000002625707e21 */ /* 0x000fe20008010000 */
[----:B------:R-:W-:Y:S01]  /*2b2f0*/  FMUL.FTZ R173, R114, UR29 ;  /* 0x0000001d72ad7c20 */ /* 0x000fe20008410000 */
[----:B------:R-:W-:-:S02]  /*2b300*/  FMUL.FTZ R175, R113, UR29 ;  /* 0x0000001d71af7c20 */ /* 0x000fc40008410000 */
[----:B------:R-:W-:Y:S01]  /*2b310*/  FMUL.FTZ R172, R112, UR29 ;  /* 0x0000001d70ac7c20 */ /* 0x000fe20008410000 */
[----:B--2---:R-:W-:Y:S01]  /*2b320*/  FFMA.FTZ R112, R115, R174, R200 ;  /* 0x000000ae73707223 */ /* 0x004fe200000100c8 */
[----:B---3--:R-:W-:Y:S01]  /*2b330*/  FFMA.FTZ R115, R147, R173, R201 ;  /* 0x000000ad93737223 */ /* 0x008fe200000100c9 */
[----:B------:R-:W-:Y:S01]  /*2b340*/  FADD.FTZ R147, R133, -UR38 ;  /* 0x8000002685937e21 */ /* 0x000fe20008010000 */
[----:B----4-:R-:W-:-:S03]  /*2b350*/  FFMA.FTZ R113, R249, R175, R202 ;  /* 0x000000aff9717223 */ /* 0x010fc600000100ca */
[----:B------:R-:W-:Y:S01]  /*2b360*/  F2FP.BF16.F32.PACK_AB R112, R115, R112 ;  /* 0x000000707370723e */ /* 0x000fe200000010ff */
[----:B------:R-:W-:Y:S01]  /*2b370*/  FADD.FTZ R115, R120, -UR38 ;  /* 0x8000002678737e21 */ /* 0x000fe20008010000 */
[----:B-----5:R-:W-:-:S03]  /*2b380*/  FFMA.FTZ R114, R248, R172, R203 ;  /* 0x000000acf8727223 */ /* 0x020fc600000100cb */
[----:B------:R-:W-:Y:S02]  /*2b390*/  FMUL.FTZ R248, R115, UR29 ;  /* 0x0000001d73f87c20 */ /* 0x000fe40008410000 */
[----:B------:R-:W-:Y:S01]  /*2b3a0*/  F2FP.BF16.F32.PACK_AB R113, R114, R113 ;  /* 0x000000717271723e */ /* 0x000fe200000010ff */
[----:B------:R-:W-:-:S04]  /*2b3b0*/  FADD.FTZ R114, R121, -UR38 ;  /* 0x8000002679727e21 */ /* 0x000fc80008010000 */
[----:B------:R-:W-:Y:S01]  /*2b3c0*/  FMUL.FTZ R249, R114, UR29 ;  /* 0x0000001d72f97c20 */ /* 0x000fe20008410000 */
[----:B------:R-:W-:Y:S01]  /*2b3d0*/  FFMA.FTZ R114, R251, R248, R204 ;  /* 0x000000f8fb727223 */ /* 0x000fe200000100cc */
[----:B------:R-:W-:Y:S02]  /*2b3e0*/  FMUL.FTZ R251, R146, UR29 ;  /* 0x0000001d92fb7c20 */ /* 0x000fe40008410000 */
[----:B------:R-:W-:Y:S01]  /*2b3f0*/  FFMA.FTZ R115, R250, R249, R205 ;  /* 0x000000f9fa737223 */ /* 0x000fe200000100cd */
[----:B------:R-:W-:Y:S01]  /*2b400*/  FMUL.FTZ R250, R147, UR29 ;  /* 0x0000001d93fa7c20 */ /* 0x000fe20008410000 */
[----:B------:R-:W2:Y:S04]  /*2b410*/  LDL R146, [R1+0x108] ;  /* 0x0001080001927983 */ /* 0x000ea80000100800 */
[----:B------:R-:W3:Y:S01]  /*2b420*/  LDL R147, [R1+0x10c] ;  /* 0x00010c0001937983 */ /* 0x000ee20000100800 */
[----:B------:R-:W-:Y:S01]  /*2b430*/  F2FP.BF16.F32.PACK_AB R114, R115, R114 ;  /* 0x000000727372723e */ /* 0x000fe200000010ff */
[----:B--2---:R-:W-:Y:S01]  /*2b440*/  FFMA.FTZ R115, R146, R250, R206 ;  /* 0x000000fa92737223 */ /* 0x004fe200000100ce */
[----:B---3--:R-:W-:-:S05]  /*2b450*/  FFMA.FTZ R146, R147, R251, R207 ;  /* 0x000000fb93927223 */ /* 0x008fca00000100cf */
[----:B------:R-:W-:Y:S02]  /*2b460*/  F2FP.BF16.F32.PACK_AB R115, R146, R115 ;  /* 0x000000739273723e */ /* 0x000fe400000010ff */
[----:B------:R-:W0:Y:S02]  /*2b470*/  LDC.64 R146, c[0x0][0x2b8] ;  /* 0x0000ae00ff927b82 */ /* 0x000e240000000a00 */
[----:B0-----:R-:W-:-:S05]  /*2b480*/  IMAD.WIDE.U32 R146, R9, 0x10, R146 ;  /* 0x0000001009927825 */ /* 0x001fca00078e0092 */
[----:B------:R0:W-:Y:S04]  /*2b490*/  STG.E.128 desc[UR4][R146.64], R112 ;  /* 0x0000007092007986 */ /* 0x0001e8000c101d04 */
[----:B0-----:R-:W2:Y:S04]  /*2b4a0*/  LDL R115, [R1+0xe8] ;  /* 0x0000e80001737983 */ /* 0x001ea80000100800 */
[----:B------:R-:W3:Y:S04]  /*2b4b0*/  LDL R112, [R1+0xec] ;  /* 0x0000ec0001707983 */ /* 0x000ee80000100800 */
[----:B------:R-:W4:Y:S04]  /*2b4c0*/  LDL R113, [R1+0xf8] ;  /* 0x0000f80001717983 */ /* 0x000f280000100800 */
[----:B------:R-:W5:Y:S04]  /*2b4d0*/  LDL R114, [R1+0xe0] ;  /* 0x0000e00001727983 */ /* 0x000f680000100800 */
[----:B------:R-:W5:Y:S04]  /*2b4e0*/  LDL R146, [R1+0xe4] ;  /* 0x0000e40001927983 */ /* 0x000f680000100800 */
[----:B------:R-:W5:Y:S01]  /*2b4f0*/  LDL R147, [R1+0xfc] ;  /* 0x0000fc0001937983 */ /* 0x000f620000100800 */
[----:B--2---:R-:W-:-:S03]  /*2b500*/  FFMA.FTZ R115, R115, R250, R198 ;  /* 0x000000fa73737223 */ /* 0x004fc600000100c6 */
[----:B------:R-:W2:Y:S01]  /*2b510*/  LDL R250, [R1+0xf4] ;  /* 0x0000f40001fa7983 */ /* 0x000ea20000100800 */
[----:B---3--:R-:W-:-:S03]  /*2b520*/  FFMA.FTZ R112, R112, R251, R199 ;  /* 0x000000fb70707223 */ /* 0x008fc600000100c7 */
[----:B------:R-:W3:Y:S02]  /*2b530*/  LDL R251, [R1+0xf0] ;  /* 0x0000f00001fb7983 */ /* 0x000ee40000100800 */
[----:B------:R-:W-:Y:S01]  /*2b540*/  F2FP.BF16.F32.PACK_AB R115, R112, R115 ;  /* 0x000000737073723e */ /* 0x000fe200000010ff */
[----:B----4-:R-:W-:Y:S01]  /*2b550*/  FFMA.FTZ R113, R113, R175, R194 ;  /* 0x000000af71717223 */ /* 0x010fe200000100c2 */
[----:B-----5:R-:W-:Y:S01]  /*2b560*/  FFMA.FTZ R114, R114, R248, R196 ;  /* 0x000000f872727223 */ /* 0x020fe200000100c4 */
[----:B------:R-:W-:Y:S01]  /*2b570*/  FFMA.FTZ R146, R146, R249, R197 ;  /* 0x000000f992927223 */ /* 0x000fe200000100c5 */
[----:B------:R-:W-:-:S04]  /*2b580*/  FFMA.FTZ R147, R147, R172, R195 ;  /* 0x000000ac93937223 */ /* 0x000fc800000100c3 */
[----:B------:R-:W-:Y:S02]  /*2b590*/  F2FP.BF16.F32.PACK_AB R114, R146, R114 ;  /* 0x000000729272723e */ /* 0x000fe400000010ff */
[----:B------:R-:W-:Y:S01]  /*2b5a0*/  F2FP.BF16.F32.PACK_AB R113, R147, R113 ;  /* 0x000000719371723e */ /* 0x000fe200000010ff */
[----:B--2---:R-:W-:Y:S01]  /*2b5b0*/  FFMA.FTZ R173, R250, R173, R193 ;  /* 0x000000adfaad7223 */ /* 0x004fe200000100c1 */
[----:B---3--:R-:W-:Y:S02]  /*2b5c0*/  FFMA.FTZ R112, R251, R174, R192 ;  /* 0x000000aefb707223 */ /* 0x008fe400000100c0 */
[----:B------:R-:W0:Y:S03]  /*2b5d0*/  LDC.64 R250, c[0x0][0x2c0] ;  /* 0x0000b000fffa7b82 */ /* 0x000e260000000a00 */
[----:B------:R-:W-:Y:S01]  /*2b5e0*/  F2FP.BF16.F32.PACK_AB R112, R173, R112 ;  /* 0x00000070ad70723e */ /* 0x000fe200000010ff */
[----:B0-----:R-:W-:-:S05]  /*2b5f0*/  IMAD.WIDE.U32 R146, R9, 0x10, R250 ;  /* 0x0000001009927825 */ /* 0x001fca00078e00fa */
[----:B------:R0:W-:Y:S01]  /*2b600*/  STG.E.128 desc[UR4][R146.64], R112 ;  /* 0x0000007092007986 */ /* 0x0001e2000c101d04 */
[----:B------:R-:W-:-:S07]  /*2b610*/  VIADD R9, R9, 0x80 ;  /* 0x0000008009097836 */ /* 0x000fce0000000000 */
.L_x_11540:
[----:B------:R-:W-:Y:S05]  /*2b620*/  BSYNC B0 ;  /* 0x0000000000007941 */ /* 0x000fea0003800000 */
.L_x_11539:
[----:B------:R-:W-:Y:S01]  /*2b630*/  LOP3.LUT P0, RZ, R16, 0x800, RZ, 0xc0, !PT ;  /* 0x0000080010ff7812 */ /* 0x000fe2000780c0ff */
[----:B------:R-:W-:-:S12]  /*2b640*/  BSSY B0, `(.L_x_11541) ;  /* 0x0000039000007945 */ /* 0x000fd80003800000 */
[----:B------:R-:W-:Y:S05]  /*2b650*/  @!P0 BRA `(.L_x_11542) ;  /* 0x0000000000dc8947 */ /* 0x000fea0003800000 */
[----:B0-----:R-:W-:Y:S01]  /*2b660*/  FADD.FTZ R112, R24, -UR38 ;  /* 0x8000002618707e21 */ /* 0x001fe20008010000 */
[----:B------:R-:W-:Y:S01]  /*2b670*/  FADD.FTZ R114, R25, -UR38 ;  /* 0x8000002619727e21 */ /* 0x000fe20008010000 */
[----:B------:R-:W-:Y:S01]  /*2b680*/  FADD.FTZ R113, R38, -UR38 ;  /* 0x8000002626717e21 */ /* 0x000fe20008010000 */
[----:B------:R-:W-:Y:S01]  /*2b690*/  FADD.FTZ R147, R135, -UR38 ;  /* 0x8000002687937e21 */ /* 0x000fe20008010000 */
[----:B------:R-:W-:Y:S01]  /*2b6a0*/  FMUL.FTZ R174, R112, UR29 ;  /* 0x0000001d70ae7c20 */ /* 0x000fe20008410000 */
[----:B------:R-:W-:Y:S01]  /*2b6b0*/  FADD.FTZ R112, R39, -UR38 ;  /* 0x8000002627707e21 */ /* 0x000fe20008010000 */
[----:B------:R-:W-:Y:S01]  /*2b6c0*/  FMUL.FTZ R173, R114, UR29 ;  /* 0x0000001d72ad7c20 */ /* 0x000fe20008410000 */
[----:B------:R-:W-:Y:S01]  /*2b6d0*/  FMUL.FTZ R175, R113, UR29 ;  /* 0x0000001d71af7c20 */ /* 0x000fe20008410000 */
[----:B------:R-:W-:Y:S01]  /*2b6e0*/  FADD.FTZ R146, R136, -UR38 ;  /* 0x8000002688927e21 */ /* 0x000fe20008010000 */
[----:B------:R-:W-:Y:S01]  /*2b6f0*/  FMUL.FTZ R172, R112, UR29 ;  /* 0x0000001d70ac7c20 */ /* 0x000fe20008410000 */
[----:B------:R-:W-:Y:S01]  /*2b700*/  FFMA.FTZ R112, R244, R174, R184 ;  /* 0x000000aef4707223 */ /* 0x000fe200000100b8 */
[----:B------:R-:W-:Y:S01]  /*2b710*/  FFMA.FTZ R115, R245, R173, R185 ;  /* 0x000000adf5737223 */ /* 0x000fe200000100b9 */
[----:B------:R-:W-:Y:S01]  /*2b720*/  FFMA.FTZ R113, R246, R175, R186 ;  /* 0x000000aff6717223 */ /* 0x000fe200000100ba */
[----:B------:R-:W-:Y:S01]  /*2b730*/  FFMA.FTZ R114, R247, R172, R187 ;  /* 0x000000acf7727223 */ /* 0x000fe200000100bb */
[----:B------:R-:W-:Y:S01]  /*2b740*/  FMUL.FTZ R250, R147, UR29 ;  /* 0x0000001d93fa7c20 */ /* 0x000fe20008410000 */
[----:B------:R-:W-:Y:S01]  /*2b750*/  FMUL.FTZ R251, R146, UR29 ;  /* 0x0000001d92fb7c20 */ /* 0x000fe20008410000 */
[----:B------:R-:W-:Y:S01]  /*2b760*/  F2FP.BF16.F32.PACK_AB R112, R115, R112 ;  /* 0x000000707370723e */ /* 0x000fe200000010ff */
[----:B------:R-:W-:Y:S01]  /*2b770*/  FADD.FTZ R115, R122, -UR38 ;  /* 0x800000267a737e21 */ /* 0x000fe20008010000 */
[----:B------:R-:W-:Y:S01]  /*2b780*/  F2FP.BF16.F32.PACK_AB R113, R114, R113 ;  /* 0x000000717271723e */ /* 0x000fe200000010ff */
[----:B------:R-:W-:Y:S01]  /*2b790*/  FADD.FTZ R114, R123, -UR38 ;  /* 0x800000267b727e21 */ /* 0x000fe20008010000 */
[----:B------:R-:W-:Y:S01]  /*2b7a0*/  FFMA.FTZ R146, R243, R251, R191 ;  /* 0x000000fbf3927223 */ /* 0x000fe200000100bf */
[----:B------:R-:W-:-:S02]  /*2b7b0*/  FMUL.FTZ R248, R115, UR29 ;  /* 0x0000001d73f87c20 */ /* 0x000fc40008410000 */
[----:B------:R-:W-:Y:S02]  /*2b7c0*/  FMUL.FTZ R249, R114, UR29 ;  /* 0x0000001d72f97c20 */ /* 0x000fe40008410000 */
[----:B------:R-:W-:Y:S02]  /*2b7d0*/  FFMA.FTZ R114, R240, R248, R188 ;  /* 0x000000f8f0727223 */ /* 0x000fe400000100bc */
[----:B------:R-:W-:-:S05]  /*2b7e0*/  FFMA.FTZ R115, R241, R249, R189 ;  /* 0x000000f9f1737223 */ /* 0x000fca00000100bd */
[----:B------:R-:W-:Y:S01]  /*2b7f0*/  F2FP.BF16.F32.PACK_AB R114, R115, R114 ;  /* 0x000000727372723e */ /* 0x000fe200000010ff */
        /* <DEDUP_REMOVED lines=14> */
[----:B------:R-:W3:Y:S01]  /*2b8e0*/  LDL R251, [R1+0xd0] ;  /* 0x0000d00001fb7983 */ /* 0x000ee20000100800 */
[----:B----4-:R-:W-:Y:S01]  /*2b8f0*/  FFMA.FTZ R113, R113, R175, R178 ;  /* 0x000000af71717223 */ /* 0x010fe200000100b2 */
[----:B------:R-:W-:Y:S01]  /*2b900*/  F2FP.BF16.F32.PACK_AB R115, R112, R115 ;  /* 0x000000737073723e */ /* 0x000fe200000010ff */
        /* <DEDUP_REMOVED lines=9> */
[----:B0-----:R-:W-:-:S04]  /*2b9a0*/  IMAD.WIDE.U32 R146, R9, 0x10, R250 ;  /* 0x0000001009927825 */ /* 0x001fc800078e00fa */
[----:B------:R-:W-:Y:S01]  /*2b9b0*/  VIADD R9, R9, 0x80 ;  /* 0x0000008009097836 */ /* 0x000fe20000000000 */
[----:B------:R1:W-:Y:S06]  /*2b9c0*/  STG.E.128 desc[UR4][R146.64], R112 ;  /* 0x0000007092007986 */ /* 0x0003ec000c101d04 */
.L_x_11542:
[----:B------:R-:W-:Y:S05]  /*2b9d0*/  BSYNC B0 ;  /* 0x0000000000007941 */ /* 0x000fea0003800000 */
.L_x_11541:
[----:B------:R-:W-:Y:S01]  /*2b9e0*/  LOP3.LUT P0, RZ, R16, 0x400, RZ, 0xc0, !PT ;  /* 0x0000040010ff7812 */ /* 0x000fe2000780c0ff */
[----:B------:R-:W-:-:S12]  /*2b9f0*/  BSSY B0, `(.L_x_11543) ;  /* 0x0000039000007945 */ /* 0x000fd80003800000 */
[----:B------:R-:W-:Y:S05]  /*2ba00*/  @!P0 BRA `(.L_x_11544) ;  /* 0x0000000000dc8947 */ /* 0x000fea0003800000 */
[----:B01----:R-:W-:Y:S01]  /*2ba10*/  FADD.FTZ R112, R26, -UR38 ;  /* 0x800000261a707e21 */ /* 0x003fe20008010000 */
        /* <DEDUP_REMOVED lines=51> */
[C---:B0-----:R-:W-:Y:S01]  /*2bd50*/  IMAD.WIDE.U32 R146, R9.reuse, 0x10, R250 ;  /* 0x0000001009927825 */ /* 0x041fe200078e00fa */
[----:B------:R-:W-:-:S04]  /*2bd60*/  IADD3 R9, R9, 0x80, RZ ;  /* 0x0000008009097810 */ /* 0x000fc80007ffe0ff */
[----:B------:R2:W-:Y:S03]  /*2bd70*/  STG.E.128 desc[UR4][R146.64], R112 ;  /* 0x0000007092007986 */ /* 0x0005e6000c101d04 */
.L_x_11544:
[----:B------:R-:W-:Y:S05]  /*2bd80*/  BSYNC B0 ;  /* 0x0000000000007941 */ /* 0x000fea0003800000 */
.L_x_11543:
[----:B------:R-:W-:Y:S01]  /*2bd90*/  LOP3.LUT P0, RZ, R16, 0x200, RZ, 0xc0, !PT ;  /* 0x0000020010ff7812 */ /* 0x000fe2000780c0ff */
[----:B------:R-:W-:-:S12]  /*2bda0*/  BSSY B0, `(.L_x_11545) ;  /* 0x0000039000007945 */ /* 0x000fd80003800000 */
[----:B------:R-:W-:Y:S05]  /*2bdb0*/  @!P0 BRA `(.L_x_11546) ;  /* 0x0000000000dc8947 */ /* 0x000fea0003800000 */
[----:B012---:R-:W-:Y:S01]  /*2bdc0*/  FADD.FTZ R112, R28, -UR38 ;  /* 0x800000261c707e21 */ /* 0x007fe20008010000 */
        /* <DEDUP_REMOVED lines=54> */
.L_x_11546:
[----:B------:R-:W-:Y:S05]  /*2c130*/  BSYNC B0 ;  /* 0x0000000000007941 */ /* 0x000fea0003800000 */
.L_x_11545:
[----:B------:R-:W-:Y:S01]  /*2c140*/  LOP3.LUT P0, RZ, R16, 0x100, RZ, 0xc0, !PT ;  /* 0x0000010010ff7812 */ /* 0x000fe2000780c0ff */
[----:B------:R-:W-:-:S12]  /*2c150*/  BSSY B0, `(.L_x_11547) ;  /* 0x0000039000007945 */ /* 0x000fd80003800000 */
[----:B------:R-:W-:Y:S05]  /*2c160*/  @!P0 BRA `(.L_x_11548) ;  /* 0x0000000000dc8947 */ /* 0x000fea0003800000 */
[----:B0123--:R-:W-:Y:S01]  /*2c170*/  FADD.FTZ R112, R30, -UR38 ;  /* 0x800000261e707e21 */ /* 0x00ffe20008010000 */
        /* <DEDUP_REMOVED lines=54> */
.L_x_11548:
[----:B------:R-:W-:Y:S05]  /*2c4e0*/  BSYNC B0 ;  /* 0x0000000000007941 */ /* 0x000fea0003800000 */
.L_x_11547:
[----:B------:R-:W-:Y:S01]  /*2c4f0*/  LOP3.LUT P0, RZ, R16, 0x80, RZ, 0xc0, !PT ;  /* 0x0000008010ff7812 */ /* 0x000fe2000780c0ff */
[----:B------:R-:W-:-:S12]  /*2c500*/  BSSY B0, `(.L_x_11549) ;  /* 0x0000039000007945 */ /* 0x000fd80003800000 */
[----:B------:R-:W-:Y:S05]  /*2c510*/  @!P0 BRA `(.L_x_11550) ;  /* 0x0000000000dc8947 */ /* 0x000fea0003800000 */
[----:B01234-:R-:W-:Y:S01]  /*2c520*/  FADD.FTZ R112, R32, -UR38 ;  /* 0x8000002620707e21 */ /* 0x01ffe20008010000 */
        /* <DEDUP_REMOVED lines=54> */
.L_x_11550:
[----:B------:R-:W-:Y:S05]  /*2c890*/  BSYNC B0 ;  /* 0x0000000000007941 */ /* 0x000fea0003800000 */
.L_x_11549:
[----:B------:R-:W-:Y:S01]  /*2c8a0*/  LOP3.LUT P0, RZ, R16, 0x40, RZ, 0xc0, !PT ;  /* 0x0000004010ff7812 */ /* 0x000fe2000780c0ff */
[----:B------:R-:W-:-:S12]  /*2c8b0*/  BSSY B0, `(.L_x_11551) ;  /* 0x0000040000007945 */ /* 0x000fd80003800000 */
[----:B------:R-:W-:Y:S05]  /*2c8c0*/  @!P0 BRA `(.L_x_11552) ;  /* 0x0000000000f88947 */ /* 0x000fea0003800000 */
[----:B------:R-:W5:Y:S04]  /*2c8d0*/  LDL R248, [R1+0x30] ;  /* 0x0000300001f87983 */ /* 0x000f680000100800 */
[----:B01234-:R-:W2:Y:S04]  /*2c8e0*/  LDL R115, [R1+0x34] ;  /* 0x0000340001737983 */ /* 0x01fea80000100800 */
[----:B------:R-:W3:Y:S04]  /*2c8f0*/  LDL R147, [R1+0x38] ;  /* 0x0000380001937983 */ /* 0x000ee80000100800 */
[----:B------:R-:W4:Y:S04]  /*2c900*/  LDL R146, [R1+0x3c] ;  /* 0x00003c0001927983 */ /* 0x000f280000100800 */
[----:B------:R-:W4:Y:S04]  /*2c910*/  LDL R251, [R1+0x20] ;  /* 0x0000200001fb7983 */ /* 0x000f280000100800 */
[----:B------:R-:W4:Y:S01]  /*2c920*/  LDL R250, [R1+0x24] ;  /* 0x0000240001fa7983 */ /* 0x000f220000100800 */
[----:B------:R-:W-:Y:S01]  /*2c930*/  FADD.FTZ R112, R34, -UR38 ;  /* 0x8000002622707e21 */ /* 0x000fe20008010000 */
[----:B------:R-:W-:Y:S01]  /*2c940*/  FADD.FTZ R114, R35, -UR38 ;  /* 0x8000002623727e21 */ /* 0x000fe20008010000 */
[----:B------:R-:W-:-:S02]  /*2c950*/  FADD.FTZ R113, R118, -UR38 ;  /* 0x8000002676717e21 */ /* 0x000fc40008010000 */
[----:B------:R-:W-:Y:S01]  /*2c960*/  FMUL.FTZ R174, R112, UR29 ;  /* 0x0000001d70ae7c20 */ /* 0x000fe20008410000 */
[----:B------:R-:W-:Y:S01]  /*2c970*/  FADD.FTZ R112, R119, -UR38 ;  /* 0x8000002677707e21 */ /* 0x000fe20008010000 */
[----:B------:R-:W-:Y:S01]  /*2c980*/  FMUL.FTZ R173, R114, UR29 ;  /* 0x0000001d72ad7c20 */ /* 0x000fe20008410000 */
[----:B------:R-:W-:Y:S02]  /*2c990*/  FMUL.FTZ R175, R113, UR29 ;  /* 0x0000001d71af7c20 */ /* 0x000fe40008410000 */
[----:B------:R-:W-:Y:S01]  /*2c9a0*/  FMUL.FTZ R172, R112, UR29 ;  /* 0x0000001d70ac7c20 */ /* 0x000fe20008410000 */
[----:B-----5:R-:W-:Y:S01]  /*2c9b0*/  FFMA.FTZ R112, R248, R174, R68 ;  /* 0x000000aef8707223 */ /* 0x020fe20000010044 */
[----:B--2---:R-:W-:Y:S01]  /*2c9c0*/  FFMA.FTZ R115, R115, R173, R69 ;  /* 0x000000ad73737223 */ /* 0x004fe20000010045 */
[----:B---3--:R-:W-:-:S04]  /*2c9d0*/  FFMA.FTZ R113, R147, R175, R70 ;  /* 0x000000af93717223 */ /* 0x008fc80000010046 */
[----:B------:R-:W-:Y:S01]  /*2c9e0*/  F2FP.BF16.F32.PACK_AB R112, R115, R112 ;  /* 0x000000707370723e */ /* 0x000fe200000010ff */
[----:B------:R-:W-:Y:S01]  /*2c9f0*/  FADD.FTZ R115, R131, -UR38 ;  /* 0x8000002683737e21 */ /* 0x000fe20008010000 */
[----:B------:R-:W-:Y:S01]  /*2ca00*/  FADD.FTZ R147, R144, -UR38 ;  /* 0x8000002690937e21 */ /* 0x000fe20008010000 */
[----:B----4-:R-:W-:Y:S01]  /*2ca10*/  FFMA.FTZ R114, R146, R172, R71 ;  /* 0x000000ac92727223 */ /* 0x010fe20000010047 */
[----:B------:R-:W-:Y:S01]  /*2ca20*/  FADD.FTZ R146, R145, -UR38 ;  /* 0x8000002691927e21 */ /* 0x000fe20008010000 */
[----:B------:R-:W-:-:S03]  /*2ca30*/  FMUL.FTZ R248, R115, UR29 ;  /* 0x0000001d73f87c20 */ /* 0x000fc60008410000 */
        /* <DEDUP_REMOVED lines=19> */
[----:B------:R-:W5:Y:S04]  /*2cb70*/  LDL R114, [R1] ;  /* 0x0000000001727983 */ /* 0x000f680000100800 */
        /* <DEDUP_REMOVED lines=18> */
[----:B------:R0:W-:Y:S02]  /*2cca0*/  STG.E.128 desc[UR4][R146.64], R112 ;  /* 0x0000007092007986 */ /* 0x0001e4000c101d04 */
.L_x_11552:
[----:B------:R-:W-:Y:S05]  /*2ccb0*/  BSYNC B0 ;  /* 0x0000000000007941 */ /* 0x000fea0003800000 */
.L_x_11551:
[----:B------:R-:W-:Y:S01]  /*2ccc0*/  LOP3.LUT P0, RZ, R16, 0x1, RZ, 0xc0, !PT ;  /* 0x0000000110ff7812 */ /* 0x000fe2000780c0ff */
[----:B------:R-:W-:-:S03]  /*2ccd0*/  VIADD R17, R17, UR32 ;  /* 0x0000002011117c36 */ /* 0x000fc60008000000 */
[----:B------:R-:W-:Y:S02]  /*2cce0*/  SEL R9, RZ, 0x1, P0 ;  /* 0x00000001ff097807 */ /* 0x000fe40000000000 */
[----:B------:R-:W-:Y:S02]  /*2ccf0*/  ISETP.GE.AND P0, PT, R17, UR33, PT ;  /* 0x0000002111007c0c */ /* 0x000fe4000bf06270 */
[----:B------:R-:W-:-:S11]  /*2cd00*/  PRMT R248, R9, 0x7610, R248 ;  /* 0x0000761009f87816 */ /* 0x000fd600000000f8 */
[----:B------:R-:W-:Y:S05]  /*2cd10*/  @!P0 BRA `(.L_x_11553) ;  /* 0xfffffd4c00a88947 */ /* 0x000fea000383ffff */
[----:B------:R-:W-:Y:S05]  /*2cd20*/  EXIT ;  /* 0x000000000000794d */ /* 0x000fea0003800000 */
.L_x_11538:
[----:B------:R-:W-:Y:S01]  /*2cd30*/  HFMA2.MMA R113, -RZ, RZ, 0, 5.9604644775390625e-08 ;  /* 0x00000001ff717435 */ /* 0x000fe200000001ff */
[----:B------:R-:W-:Y:S02]  /*2cd40*/  IMAD.MOV.U32 R173, RZ, RZ, R112 ;  /* 0x000000ffffad7224 */ /* 0x000fe400078e0070 */
[----:B------:R-:W-:Y:S02]  /*2cd50*/  IMAD.MOV.U32 R114, RZ, RZ, 0x1f ;  /* 0x0000001fff727424 */ /* 0x000fe400078e00ff */
[----:B------:R-:W-:-:S07]  /*2cd60*/  IMAD.MOV.U32 R146, RZ, RZ, -0x1 ;  /* 0xffffffffff927424 */ /* 0x000fce00078e00ff */
[----:B-----5:R-:W-:Y:S05]  /*2cd70*/  WARPSYNC.COLLECTIVE R146, `(.L_x_11554) ;  /* 0x0000000092087348 */ /* 0x020fea0003c00000 */
[----:B------:R0:W1:Y:S02]  /*2cd80*/  SHFL.BFLY P6, R172, R173, R113, R114 ;  /* 0x0c000071adac7389 */ /* 0x00006400000c0072 */
[----:B01---5:R-:W-:Y:S01]  /*2cd90*/  ENDCOLLECTIVE ;  /* 0x000000000000791b */ /* 0x023fe20003800000 */
.L_x_11554:
[----:B------:R-:W-:-:S05]  /*2cda0*/  MOV R113, R172 ;  /* 0x000000ac00717202 */ /* 0x000fca0000000f00 */
[----:B------:R-:W-:Y:S01]  /*2cdb0*/  FADD.FTZ R112, R112, R113 ;  /* 0x0000007170707221 */ /* 0x000fe20000010000 */
[----:B------:R-:W-:-:S03]  /*2cdc0*/  IMAD.MOV.U32 R113, RZ, RZ, 0x2 ;  /* 0x00000002ff717424 */ /* 0x000fc600078e00ff */
[----:B------:R-:W-:-:S07]  /*2cdd0*/  IMAD.MOV.U32 R173, RZ, RZ, R112 ;  /* 0x000000ffffad7224 */ /* 0x000fce00078e0070 */
[----:B------:R-:W-:Y:S05]  /*2cde0*/  WARPSYNC.COLLECTIVE R146, `(.L_x_11555) ;  /* 0x0000000092087348 */ /* 0x000fea0003c00000 */
[----:B------:R0:W1:Y:S02]  /*2cdf0*/  SHFL.BFLY P6, R172, R173, R113, R114 ;  /* 0x0c000071adac7389 */ /* 0x00006400000c0072 */
[----:B01----:R-:W-:Y:S01]  /*2ce00*/  ENDCOLLECTIVE ;  /* 0x000000000000791b */ /* 0x003fe20003800000 */
.L_x_11555:
[----:B------:R-:W-:-:S05]  /*2ce10*/  MOV R113, R172 ;  /* 0x000000ac00717202 */ /* 0x000fca0000000f00 */
[----:B------:R-:W-:Y:S01]  /*2ce20*/  FADD.FTZ R112, R112, R113 ;  /* 0x0000007170707221 */ /* 0x000fe20000010000 */
[----:B------:R-:W-:-:S03]  /*2ce30*/  IMAD.MOV.U32 R113, RZ, RZ, 0x4 ;  /* 0x00000004ff717424 */ /* 0x000fc600078e00ff */
[----:B------:R-:W-:-:S07]  /*2ce40*/  IMAD.MOV.U32 R173, RZ, RZ, R112 ;  /* 0x000000ffffad7224 */ /* 0x000fce00078e0070 */
[----:B------:R-:W-:Y:S05]  /*2ce50*/  WARPSYNC.COLLECTIVE R146, `(.L_x_11556) ;  /* 0x0000000092087348 */ /* 0x000fea0003c00000 */
[----:B------:R0:W1:Y:S02]  /*2ce60*/  SHFL.BFLY P6, R172, R173, R113, R114 ;  /* 0x0c000071adac7389 */ /* 0x00006400000c0072 */
[----:B01----:R-:W-:Y:S01]  /*2ce70*/  ENDCOLLECTIVE ;  /* 0x000000000000791b */ /* 0x003fe20003800000 */
.L_x_11556:
[----:B------:R-:W-:-:S05]  /*2ce80*/  MOV R113, R172 ;  /* 0x000000ac00717202 */ /* 0x000fca0000000f00 */
[----:B------:R-:W-:Y:S01]  /*2ce90*/  FADD.FTZ R112, R112, R113 ;  /* 0x0000007170707221 */ /* 0x000fe20000010000 */
[----:B------:R-:W-:-:S03]  /*2cea0*/  IMAD.MOV.U32 R113, RZ, RZ, 0x8 ;  /* 0x00000008ff717424 */ /* 0x000fc600078e00ff */
[----:B------:R-:W-:-:S07]  /*2ceb0*/  IMAD.MOV.U32 R173, RZ, RZ, R112 ;  /* 0x000000ffffad7224 */ /* 0x000fce00078e0070 */
[----:B------:R-:W-:Y:S05]  /*2cec0*/  WARPSYNC.COLLECTIVE R146, `(.L_x_11557) ;  /* 0x0000000092087348 */ /* 0x000fea0003c00000 */
[----:B------:R0:W1:Y:S02]  /*2ced0*/  SHFL.BFLY P6, R172, R173, R113, R114 ;  /* 0x0c000071adac7389 */ /* 0x00006400000c0072 */
[----:B01----:R-:W-:Y:S01]  /*2cee0*/  ENDCOLLECTIVE ;  /* 0x000000000000791b */ /* 0x003fe20003800000 */
.L_x_11557:
[----:B------:R-:W-:-:S05]  /*2cef0*/  MOV R113, R172 ;  /* 0x000000ac00717202 */ /* 0x000fca0000000f00 */
[----:B------:R-:W-:Y:S01]  /*2cf00*/  FADD.FTZ R112, R112, R113 ;  /* 0x0000007170707221 */ /* 0x000fe20000010000 */
[----:B------:R-:W-:-:S03]  /*2cf10*/  IMAD.MOV.U32 R113, RZ, RZ, 0x10 ;  /* 0x00000010ff717424 */ /* 0x000fc600078e00ff */
[----:B------:R-:W-:-:S07]  /*2cf20*/  IMAD.MOV.U32 R173, RZ, RZ, R112 ;  /* 0x000000ffffad7224 */ /* 0x000fce00078e0070 */
[----:B------:R-:W-:Y:S05]  /*2cf30*/  WARPSYNC.COLLECTIVE R146, `(.L_x_11558) ;  /* 0x0000000092087348 */ /* 0x000fea0003c00000 */
[----:B------:R0:W1:Y:S02]  /*2cf40*/  SHFL.BFLY P6, R172, R173, R113, R114 ;  /* 0x0c000071adac7389 */ /* 0x00006400000c0072 */
[----:B01----:R-:W-:Y:S01]  /*2cf50*/  ENDCOLLECTIVE ;  /* 0x000000000000791b */ /* 0x003fe20003800000 */
.L_x_11558:
[----:B------:R-:W-:Y:S02]  /*2cf60*/  MOV R113, R172 ;  /* 0x000000ac00717202 */ /* 0x000fe40000000f00 */
[----:B------:R-:W-:-:S03]  /*2cf70*/  LOP3.LUT P6, RZ, R16, 0x20, RZ, 0xc0, !PT ;  /* 0x0000002010ff7812 */ /* 0x000fc600078cc0ff */
        /* <DEDUP_REMOVED lines=116> */
[----:B------:R-:W-:Y:S02]  /*2d6c0*/  IMAD.MOV.U32 R113, RZ, RZ, 0x1 ;  /* 0x00000001ff717424 */ /* 0x000fe400078e00ff */
[----:B------:R-:W-:-:S08]  /*2d6d0*/  IMAD.MOV.U32 R173, RZ, RZ, R147 ;  /* 0x000000ffffad7224 */ /* 0x000fd000078e0093 */
[----:B------:R-:W-:Y:S05]  /*2d6e0*/  WARPSYNC.COLLECTIVE R146, `(.L_x_11559) ;  /* 0x0000000092087348 */ /* 0x000fea0003c00000 */
[----:B------:R0:W1:Y:S02]  /*2d6f0*/  SHFL.BFLY P6, R172, R173, R113, R114 ;  /* 0x0c000071adac7389 */ /* 0x00006400000c0072 */
[----:B01----:R-:W-:Y:S01]  /*2d700*/  ENDCOLLECTIVE ;  /* 0x000000000000791b */ /* 0x003fe20003800000 */
.L_x_11559:
[----:B------:R-:W-:-:S04]  /*2d710*/  IMAD.MOV.U32 R113, RZ, RZ, R172 ;  /* 0x000000ffff717224 */ /* 0x000fc800078e00ac */
[----:B------:R-:W-:Y:S01]  /*2d720*/  FADD.FTZ R147, R147, R113 ;  /* 0x0000007193937221 */ /* 0x000fe20000010000 */
[----:B------:R-:W-:-:S03]  /*2d730*/  MOV R113, 0x2 ;  /* 0x0000000200717802 */ /* 0x000fc60000000f00 */
[----:B------:R-:W-:-:S07]  /*2d740*/  IMAD.MOV.U32 R173, RZ, RZ, R147 ;  /* 0x000000ffffad7224 */ /* 0x000fce00078e0093 */
[----:B------:R-:W-:Y:S05]  /*2d750*/  WARPSYNC.COLLECTIVE R146, `(.L_x_11560) ;  /* 0x0000000092087348 */ /* 0x000fea0003c00000 */
[----:B------:R0:W1:Y:S02]  /*2d760*/  SHFL.BFLY P6, R172, R173, R113, R114 ;  /* 0x0c000071adac7389 */ /* 0x00006400000c0072 */
[----:B01----:R-:W-:Y:S01]  /*2d770*/  ENDCOLLECTIVE ;  /* 0x000000000000791b */ /* 0x003fe20003800000 */
.L_x_11560:
[----:B------:R-:W-:-:S04]  /*2d780*/  IMAD.MOV.U32 R113, RZ, RZ, R172 ;  /* 0x000000ffff717224 */ /* 0x000fc800078e00ac */
[----:B------:R-:W-:Y:S01]  /*2d790*/  FADD.FTZ R147, R147, R113 ;  /* 0x0000007193937221 */ /* 0x000fe20000010000 */
[----:B------:R-:W-:-:S03]  /*2d7a0*/  HFMA2.MMA R113, -RZ, RZ, 0, 2.384185791015625e-07 ;  /* 0x00000004ff717435 */ /* 0x000fc600000001ff */
[----:B------:R-:W-:-:S08]  /*2d7b0*/  IMAD.MOV.U32 R173, RZ, RZ, R147 ;  /* 0x000000ffffad7224 */ /* 0x000fd000078e0093 */
[----:B------:R-:W-:Y:S05]  /*2d7c0*/  WARPSYNC.COLLECTIVE R146, `(.L_x_11561) ;  /* 0x0000000092087348 */ /* 0x000fea0003c00000 */
[----:B------:R0:W1:Y:S02]  /*2d7d0*/  SHFL.BFLY P6, R172, R173, R113, R114 ;  /* 0x0c000071adac7389 */ /* 0x00006400000c0072 */
[----:B01----:R-:W-:Y:S01]  /*2d7e0*/  ENDCOLLECTIVE ;  /* 0x000000000000791b */ /* 0x003fe20003800000 */
.L_x_11561:
[----:B------:R-:W-:-:S04]  /*2d7f0*/  IMAD.MOV.U32 R113, RZ, RZ, R172 ;  /* 0x000000ffff717224 */ /* 0x000fc800078e00ac */
[----:B------:R-:W-:Y:S01]  /*2d800*/  FADD.FTZ R147, R147, R113 ;  /* 0x0000007193937221 */ /* 0x000fe20000010000 */
[----:B------:R-:W-:-:S03]  /*2d810*/  MOV R113, 0x8 ;  /* 0x0000000800717802 */ /* 0x000fc60000000f00 */
[----:B------:R-:W-:-:S07]  /*2d820*/  IMAD.MOV.U32 R173, RZ, RZ, R147 ;  /* 0x000000ffffad7224 */ /* 0x000fce00078e0093 */
[----:B------:R-:W-:Y:S05]  /*2d830*/  WARPSYNC.COLLECTIVE R146, `(.L_x_11562) ;  /* 0x0000000092087348 */ /* 0x000fea0003c00000 */
[----:B------:R0:W1:Y:S02]  /*2d840*/  SHFL.BFLY P6, R172, R173, R113, R114 ;  /* 0x0c000071adac7389 */ /* 0x00006400000c0072 */
[----:B01----:R-:W-:Y:S01]  /*2d850*/  ENDCOLLECTIVE ;  /* 0x000000000000791b */ /* 0x003fe20003800000 */
.L_x_11562:
[----:B------:R-:W-:-:S04]  /*2d860*/  IMAD.MOV.U32 R113, RZ, RZ, R172 ;  /* 0x000000ffff717224 */ /* 0x000fc800078e00ac */
[----:B------:R-:W-:Y:S01]  /*2d870*/  FADD.FTZ R147, R147, R113 ;  /* 0x0000007193937221 */ /* 0x000fe20000010000 */
[----:B------:R-:W-:-:S03]  /*2d880*/  HFMA2.MMA R113, -RZ, RZ, 0, 9.5367431640625e-07 ;  /* 0x00000010ff717435 */ /* 0x000fc600000001ff */
[----:B------:R-:W-:-:S08]  /*2d890*/  IMAD.MOV.U32 R173, RZ, RZ, R147 ;  /* 0x000000ffffad7224 */ /* 0x000fd000078e0093 */
[----:B------:R-:W-:Y:S05]  /*2d8a0*/  WARPSYNC.COLLECTIVE R146, `(.L_x_11563) ;  /* 0x0000000092087348 */ /* 0x000fea0003c00000 */
[----:B------:R0:W1:Y:S02]  /*2d8b0*/  SHFL.BFLY P6, R172, R173, R113, R114 ;  /* 0x0c000071adac7389 */ /* 0x00006400000c0072 */
[----:B01----:R-:W-:Y:S01]  /*2d8c0*/  ENDCOLLECTIVE ;  /* 0x000000000000791b */ /* 0x003fe20003800000 */
.L_x_11563:
[----:B------:R-:W-:Y:S01]  /*2d8d0*/  IMAD.MOV.U32 R113, RZ, RZ, R172 ;  /* 0x000000ffff717224 */ /* 0x000fe200078e00ac */
[----:B------:R-:W-:Y:S06]  /*2d8e0*/  BRA `(.L_x_11564) ;  /* 0xffffffd400107947 */ /* 0x000fec000383ffff */
.L_x_11565:
        /* <DEDUP_REMOVED lines=9> */
.L_x_41608:


//--------------------- .text._ZN10layer_norm31ln_parallel_residual_fwd_kernelINS_13Kernel_traitsIf13__nv_bfloat16S2_S2_fjLj7168ELj1ELj1ELj4ELj16ENS_18Kernel_traits_baseILj7168EfS2_S2_S2_fjLj128EEEEELb1ELb0ELb1EEEvNS_9FwdParamsE --------------------------
	.section	.text._ZN10layer_norm31ln_parallel_residual_fwd_kernelINS_13Kernel_traitsIf13__nv_bfloat16S2_S2_fjLj7168ELj1ELj1ELj4ELj16ENS_18Kernel_traits_baseILj7168EfS2_S2_S2_fjLj128EEEEELb1ELb0ELb1EEEvNS_9FwdParamsE,"ax",@progbits
	.align	128
        .global         _ZN10layer_norm31ln_parallel_residual_fwd_kernelINS_13Kernel_traitsIf13__nv_bfloat16S2_S2_fjLj7168ELj1ELj1ELj4ELj16ENS_18Kernel_traits_baseILj7168EfS2_S2_S2_fjLj128EEEEELb1ELb0ELb1EEEvNS_9FwdParamsE
        .type           _ZN10layer_norm31ln_parallel_residual_fwd_kernelINS_13Kernel_traitsIf13__nv_bfloat16S2_S2_fjLj7168ELj1ELj1ELj4ELj16ENS_18Kernel_traits_baseILj7168EfS2_S2_S2_fjLj128EEEEELb1ELb0ELb1EEEvNS_9FwdParamsE,@function
        .size           _ZN10layer_norm31ln_parallel_residual_fwd_kernelINS_13Kernel_traitsIf13__nv_bfloat16S2_S2_fjLj7168ELj1ELj1ELj4ELj16ENS_18Kernel_traits_baseILj7168EfS2_S2_S2_fjLj128EEEEELb1ELb0ELb1EEEvNS_9FwdParamsE,(.L_x_41609 - _ZN10layer_norm31ln_parallel_residual_fwd_kernelINS_13Kernel_traitsIf13__nv_bfloat16S2_S2_fjLj7168ELj1ELj1ELj4ELj16ENS_18Kernel_traits_baseILj7168EfS2_S2_S2_fjLj128EEEEELb1ELb0ELb1EEEvNS_9FwdParamsE)
        .other          _ZN10layer_norm31ln_parallel_residual_fwd_kernelINS_13Kernel_traitsIf13__nv_bfloat16S2_S2_fjLj7168ELj1ELj1ELj4ELj16ENS_18Kernel_traits_baseILj7168EfS2_S2_S2_fjLj128EEEEELb1ELb0ELb1EEEvNS_9FwdParamsE,@"STO_CUDA_ENTRY STV_DEFAULT"
_ZN10layer_norm31ln_parallel_residual_fwd_kernelINS_13Kernel_traitsIf13__nv_bfloat16S2_S2_fjLj7168ELj1ELj1ELj4ELj16ENS_18Kernel_traits_baseILj7168EfS2_S2_S2_fjLj128EEEEELb1ELb0ELb1EEEvNS_9FwdParamsE:
.text._ZN10layer_norm31ln_parallel_residual_fwd_kernelINS_13Kernel_traitsIf13__nv_bfloat16S2_S2_fjLj7168ELj1ELj1ELj4ELj16ENS_18Kernel_traits_baseILj7168EfS2_S2_S2_fjLj128EEEEELb1ELb0ELb1EEEvNS_9FwdParamsE:
[----:B------:R-:W0:Y:S08]  /*0000*/  LDC R1, c[0x0][0x28] ;  /* 0x00000a00ff017b82 */ /* 0x000e300000000800 */
[----:B------:R-:W1:Y:S01]  /*0010*/  LDC R196, c[0x0][0x2e8] ;  /* 0x0000ba00ffc47b82 */ /* 0x000e620000000800 */
[----:B------:R-:W-:Y:S01]  /*0020*/  ULDC.U8 UR4, c[0x0][0x2f4] ;  /* 0x0000bd0000047ab9 */ /* 0x000fe20000000000 */
[----:B------:R-:W-:Y:S01]  /*0030*/  ULDC.64 UR6, c[0x0][0x2e0] ;  /* 0x0000b80000067ab9 */ /* 0x000fe20000000a00 */
[----:B------:R-:W-:Y:S01]  /*0040*/  ISETP.NE.AND P0, PT, RZ, UR4, PT ;  /* 0x00000004ff007c0c */ /* 0x000fe2000bf05270 */
[----:B------:R-:W-:Y:S01]  /*0050*/  IMAD.U32 R2, RZ, RZ, UR6 ;  /* 0x00000006ff027e24 */ /* 0x000fe2000f8e00ff */
[----:B------:R-:W-:Y:S01]  /*0060*/  MOV R3, UR7 ;  /* 0x0000000700037c02 */ /* 0x000fe20008000f00 */
[----:B------:R-:W-:Y:S01]  /*0070*/  ULDC.64 UR4, c[0x0][0x208] ;  /* 0x0000820000047ab9 */ /* 0x000fe20000000a00 */
[----:B0-----:R-:W-:Y:S01]  /*0080*/  VIADD R1, R1, 0xfffffed8 ;  /* 0xfffffed801017836 */ /* 0x001fe20000000000 */
[----:B------:R-:W0:Y:S01]  /*0090*/  LDC R197, c[0x0][0x2ec] ;  /* 0x0000bb00ffc57b82 */ /* 0x000e220000000800 */
[----:B------:R-:W2:Y:S01]  /*00a0*/  S2R R16, SR_TID.X ;  /* 0x0000000000107919 */ /* 0x000ea20000002100 */
[----:B------:R-:W-:Y:S01]  /*00b0*/  ULDC.64 UR14, c[0x0][0x2d0] ;  /* 0x0000b400000e7ab9 */ /* 0x000fe20000000a00 */
[----:B------:R-:W-:Y:S01]  /*00c0*/  ULDC.64 UR12, c[0x0][0x268] ;  /* 0x00009a00000c7ab9 */ /* 0x000fe20000000a00 */
[----:B------:R-:W-:-:S04]  /*00d0*/  ULDC.64 UR10, c[0x0][0x260] ;  /* 0x00009800000a7ab9 */ /* 0x000fc80000000a00 */
[----:B------:R-:W3:Y:S01]  /*00e0*/  S2UR UR8, SR_CTAID.X ;  /* 0x00000000000879c3 */ /* 0x000ee20000002500 */
[----:B------:R-:W4:Y:S07]  /*00f0*/  @P0 LDG.E.64 R2, desc[UR4][R2.64] ;  /* 0x0000000402020981 */ /* 0x000f2e000c1e1b00 */
[----:B------:R-:W3:Y:S01]  /*0100*/  LDC R9, c[0x0][RZ] ;  /* 0x00000000ff097b82 */ /* 0x000ee20000000800 */
[----:B-1----:R-:W-:Y:S01]  /*0110*/  @P0 IMAD.MOV.U32 R6, RZ, RZ, R196 ;  /* 0x000000ffff060224 */ /* 0x002fe200078e00c4 */
[----:B------:R-:W-:-:S02]  /*0120*/  CS2R R208, SRZ ;  /* 0x0000000000d07805 */ /* 0x000fc4000001ff00 */
[----:B------:R-:W-:Y:S02]  /*0130*/  CS2R R210, SRZ ;  /* 0x0000000000d27805 */ /* 0x000fe4000001ff00 */
[----:B------:R-:W-:Y:S02]  /*0140*/  CS2R R204, SRZ ;  /* 0x0000000000cc7805 */ /* 0x000fe4000001ff00 */
[----:B------:R-:W-:Y:S02]  /*0150*/  CS2R R206, SRZ ;  /* 0x0000000000ce7805 */ /* 0x000fe4000001ff00 */
[----:B------:R-:W-:Y:S02]  /*0160*/  CS2R R188, SRZ ;  /* 0x0000000000bc7805 */ /* 0x000fe4000001ff00 */
[----:B------:R-:W-:Y:S01]  /*0170*/  CS2R R190, SRZ ;  /* 0x0000000000be7805 */ /* 0x000fe2000001ff00 */
[----:B0-----:R-:W-:Y:S01]  /*0180*/  @P0 IMAD.MOV.U32 R7, RZ, RZ, R197 ;  /* 0x000000ffff070224 */ /* 0x001fe200078e00c5 */
[----:B------:R-:W0:Y:S01]  /*0190*/  @P0 LDC R11, c[0x0][0x2f0] ;  /* 0x0000bc00ff0b0b82 */ /* 0x000e220000000800 */
[----:B------:R-:W-:-:S02]  /*01a0*/  CS2R R184, SRZ ;  /* 0x0000000000b87805 */ /* 0x000fc4000001ff00 */
[----:B------:R-:W-:Y:S02]  /*01b0*/  CS2R R186, SRZ ;  /* 0x0000000000ba7805 */ /* 0x000fe4000001ff00 */
[----:B------:R-:W-:Y:S01]  /*01c0*/  CS2R R128, SRZ ;  /* 0x0000000000807805 */ /* 0x000fe2000001ff00 */
[----:B------:R-:W0:Y:S01]  /*01d0*/  @P0 LDG.E.64 R4, desc[UR4][R6.64] ;  /* 0x0000000406040981 */ /* 0x000e22000c1e1b00 */
[----:B------:R-:W-:Y:S02]  /*01e0*/  CS2R R130, SRZ ;  /* 0x0000000000827805 */ /* 0x000fe4000001ff00 */
[----:B------:R-:W-:Y:S02]  /*01f0*/  CS2R R124, SRZ ;  /* 0x00000000007c7805 */ /* 0x000fe4000001ff00 */
[----:B------:R-:W-:Y:S01]  /*0200*/  CS2R R126, SRZ ;  /* 0x00000000007e7805 */ /* 0x000fe2000001ff00 */
[C---:B--2---:R-:W-:Y:S01]  /*0210*/  IMAD.SHL.U32 R0, R16.reuse, 0x20, RZ ;  /* 0x0000002010007824 */ /* 0x044fe200078e00ff */
[----:B------:R-:W-:-:S02]  /*0220*/  LOP3.LUT R252, R16, 0x7f, RZ, 0xc0, !PT ;  /* 0x0000007f10fc7812 */ /* 0x000fc400078ec0ff */
[----:B------:R-:W-:Y:S02]  /*0230*/  CS2R R120, SRZ ;  /* 0x0000000000787805 */ /* 0x000fe4000001ff00 */
[----:B------:R-:W-:Y:S02]  /*0240*/  CS2R R122, SRZ ;  /* 0x00000000007a7805 */ /* 0x000fe4000001ff00 */
[----:B------:R-:W-:Y:S02]  /*0250*/  CS2R R116, SRZ ;  /* 0x0000000000747805 */ /* 0x000fe4000001ff00 */
[----:B------:R-:W-:Y:S02]  /*0260*/  SHF.L.U32 R14, R252, 0x5, RZ ;  /* 0x00000005fc0e7819 */ /* 0x000fe400000006ff */
        /* <DEDUP_REMOVED lines=40> */
[----:B------:R-:W-:Y:S01]  /*04f0*/  CS2R R94, SRZ ;  /* 0x00000000005e7805 */ /* 0x000fe2000001ff00 */
[----:B------:R-:W-:Y:S01]  /*0500*/  ULDC UR9, c[0x0][0x214] ;  /* 0x0000850000097ab9 */ /* 0x000fe20000000800 */
[----:B----4-:R-:W-:Y:S02]  /*0510*/  @P0 R2UR UR6, R2 ;  /* 0x00000000020602ca */ /* 0x010fe400000e0000 */
[----:B------:R-:W-:Y:S02]  /*0520*/  @P0 R2UR UR7, R3 ;  /* 0x00000000030702ca */ /* 0x000fe400000e0000 */
[----:B0-----:R-:W-:Y:S01]  /*0530*/  @P0 IADD3 R196, P1, R4, R11, RZ ;  /* 0x0000000b04c40210 */ /* 0x001fe20007f3e0ff */
[----:B---3--:R-:W-:-:S03]  /*0540*/  IMAD R4, R9, UR8, R16 ;  /* 0x0000000809047c24 */ /* 0x008fc6000f8e0210 */
[----:B------:R-:W-:Y:S01]  /*0550*/  @P0 IADD3.X R197, RZ, R5, RZ, P1, !PT ;  /* 0x00000005ffc50210 */ /* 0x000fe20000ffe4ff */
[----:B------:R-:W-:-:S03]  /*0560*/  IMAD.WIDE.U32 R8, R4, -0x326172a9, RZ ;  /* 0xcd9e8d5704087825 */ /* 0x000fc600078e00ff */
        /* <DEDUP_REMOVED lines=30> */
[----:B------:R-:W-:Y:S01]  /*0750*/  IMAD.WIDE.U32 R10, R11, -0x2daee0ad, RZ ;  /* 0xd2511f530b0a7825 */ /* 0x000fe200078e00ff */
[----:B------:R-:W-:-:S03]  /*0760*/  UIADD3 UR35, UR6, 0x1715609d, URZ ;  /* 0x1715609d06237890 */ /* 0x000fc6000fffe03f */
[----:B------:R-:W-:Y:S01]  /*0770*/  IMAD.WIDE.U32 R12, R12, -0x326172a9, RZ ;  /* 0xcd9e8d570c0c7825 */ /* 0x000fe200078e00ff */
[----:B------:R-:W-:Y:S01]  /*0780*/  LOP3.LUT R9, R11, UR36, R2, 0x96, !PT ;  /* 0x000000240b097c12 */ /* 0x000fe2000f8e9602 */
[----:B------:R-:W-:-:S03]  /*0790*/  UIADD3 UR37, UR6, -0x4ab325aa, URZ ;  /* 0xb54cda5606257890 */ /* 0x000fc6000fffe03f */
[----:B------:R-:W-:Y:S01]  /*07a0*/  LOP3.LUT R2, R13, UR35, R8, 0x96, !PT ;  /* 0x000000230d027c12 */ /* 0x000fe2000f8e9608 */
[----:B------:R-:W-:Y:S01]  /*07b0*/  IMAD.WIDE.U32 R8, R9, -0x326172a9, RZ ;  /* 0xcd9e8d5709087825 */ /* 0x000fe200078e00ff */
[----:B------:R-:W-:-:S04]  /*07c0*/  UIADD3 UR38, UR7, 0x646e171e, URZ ;  /* 0x646e171e07267890 */ /* 0x000fc8000fffe03f */
[----:B------:R-:W-:Y:S01]  /*07d0*/  LOP3.LUT R20, R9, UR37, R12, 0x96, !PT ;  /* 0x0000002509147c12 */ /* 0x000fe2000f8e960c */
[----:B------:R-:W-:Y:S01]  /*07e0*/  IMAD.WIDE.U32 R2, R2, -0x2daee0ad, RZ ;  /* 0xd2511f5302027825 */ /* 0x000fe200078e00ff */
[----:B------:R-:W-:-:S03]  /*07f0*/  UIADD3 UR40, UR7, 0x1fd5c5a3, URZ ;  /* 0x1fd5c5a307287890 */ /* 0x000fc6000fffe03f */
[----:B------:R-:W-:Y:S01]  /*0800*/  IMAD.WIDE.U32 R20, R20, -0x2daee0ad, RZ ;  /* 0xd2511f5314147825 */ /* 0x000fe200078e00ff */
[----:B------:R-:W-:Y:S02]  /*0810*/  LOP3.LUT R10, R3, UR38, R10, 0x96, !PT ;  /* 0x00000026030a7c12 */ /* 0x000fe4000f8e960a */
[----:B------:R-:W-:Y:S02]  /*0820*/  LOP3.LUT R9, R0, 0xfe0, RZ, 0xc0, !PT ;  /* 0x00000fe000097812 */ /* 0x000fe400078ec0ff */
[----:B------:R-:W-:Y:S01]  /*0830*/  LOP3.LUT R0, R21, UR40, R2, 0x96, !PT ;  /* 0x0000002815007c12 */ /* 0x000fe2000f8e9602 */
[----:B------:R-:W-:Y:S01]  /*0840*/  UIADD3 UR39, UR6, 0x5384540f, URZ ;  /* 0x5384540f06277890 */ /* 0x000fe2000fffe03f */
[----:B------:R-:W-:Y:S01]  /*0850*/  IMAD.WIDE.U32 R10, R10, -0x326172a9, RZ ;  /* 0xcd9e8d570a0a7825 */ /* 0x000fe200078e00ff */
[----:B------:R-:W-:Y:S01]  /*0860*/  UIADD3 UR41, UR6, -0xe443238, URZ ;  /* 0xf1bbcdc806297890 */ /* 0x000fe2000fffe03f */
[----:B------:R-:W-:Y:S02]  /*0870*/  ISETP.NE.U32.AND P1, PT, RZ, UR14, PT ;  /* 0x0000000eff007c0c */ /* 0x000fe4000bf25070 */
[----:B------:R-:W-:Y:S01]  /*0880*/  IMAD.HI.U32 R7, R0, -0x326172a9, RZ ;  /* 0xcd9e8d5700077827 */ /* 0x000fe200078e00ff */
[----:B------:R-:W-:-:S02]  /*0890*/  LOP3.LUT R17, R11, UR39, R8, 0x96, !PT ;  /* 0x000000270b117c12 */ /* 0x000fc4000f8e9608 */
[----:B------:R-:W-:Y:S02]  /*08a0*/  ISETP.NE.AND.EX P1, PT, RZ, UR15, PT, P1 ;  /* 0x0000000fff007c0c */ /* 0x000fe4000bf25310 */
[----:B------:R-:W-:Y:S02]  /*08b0*/  LOP3.LUT R8, R7, UR41, R10, 0x96, !PT ;  /* 0x0000002907087c12 */ /* 0x000fe4000f8e960a */
[C---:B------:R-:W-:Y:S02]  /*08c0*/  IADD3 R10, P3, R14.reuse, UR12, RZ ;  /* 0x0000000c0e0a7c10 */ /* 0x040fe4000ff7e0ff */
[----:B------:R-:W-:-:S04]  /*08d0*/  IADD3 R14, P4, R14, UR14, RZ ;  /* 0x0000000e0e0e7c10 */ /* 0x000fc8000ff9e0ff */
[----:B------:R-:W-:-:S05]  /*08e0*/  IADD3.X R15, RZ, UR15, RZ, P4, !PT ;  /* 0x0000000fff0f7c10 */ /* 0x000fca000a7fe4ff */
[----:B------:R-:W5:Y:S04]  /*08f0*/  @P1 LDG.E.128 R192, desc[UR4][R14.64] ;  /* 0x000000040ec01981 */ /* 0x000f68000c1e1d00 */
        /* <DEDUP_REMOVED lines=12> */
[----:B------:R-:W5:Y:S01]  /*09c0*/  @P1 LDG.E.128 R48, desc[UR4][R14.64+0x6010] ;  /* 0x006010040e301981 */ /* 0x000f62000c1e1d00 */
[----:B------:R-:W-:-:S05]  /*09d0*/  IADD3 R12, P0, R9, UR10, RZ ;  /* 0x0000000a090c7c10 */ /* 0x000fca000ff1e0ff */
[----:B------:R-:W-:Y:S01]  /*09e0*/  IMAD.X R13, RZ, RZ, UR11, P0 ;  /* 0x0000000bff0d7e24 */ /* 0x000fe200080e06ff */
[----:B------:R-:W-:Y:S02]  /*09f0*/  ULDC.64 UR10, c[0x0][0x2c8] ;  /* 0x0000b200000a7ab9 */ /* 0x000fe40000000a00 */
[----:B------:R-:W-:Y:S01]  /*0a00*/  ISETP.NE.U32.AND P0, PT, RZ, UR10, PT ;  /* 0x0000000aff007c0c */ /* 0x000fe2000bf05070 */
[----:B------:R-:W-:Y:S01]  /*0a10*/  UIADD3 UR42, UR7, -0x24c28bd8, URZ ;  /* 0xdb3d7428072a7890 */ /* 0x000fe2000fffe03f */
[----:B------:R-:W-:Y:S02]  /*0a20*/  IMAD.HI.U32 R3, R17, -0x2daee0ad, RZ ;  /* 0xd2511f5311037827 */ /* 0x000fe400078e00ff */
[----:B------:R-:W-:Y:S02]  /*0a30*/  ISETP.NE.AND.EX P0, PT, RZ, UR11, PT, P0 ;  /* 0x0000000bff007c0c */ /* 0x000fe4000bf05300 */
[----:B------:R-:W-:Y:S02]  /*0a40*/  IADD3 R2, P2, R9, UR10, RZ ;  /* 0x0000000a09027c10 */ /* 0x000fe4000ff5e0ff */
[----:B------:R-:W-:-:S03]  /*0a50*/  LOP3.LUT R20, R3, UR42, R20, 0x96, !PT ;  /* 0x0000002a03147c12 */ /* 0x000fc6000f8e9614 */
[----:B------:R-:W-:-:S06]  /*0a60*/  IMAD.X R3, RZ, RZ, UR11, P2 ;  /* 0x0000000bff037e24 */ /* 0x000fcc00090e06ff */
        /* <DEDUP_REMOVED lines=13> */
[----:B------:R0:W5:Y:S02]  /*0b40*/  @P0 LDG.E.128 R92, desc[UR4][R2.64+0x6010] ;  /* 0x00601004025c0981 */ /* 0x000164000c1e1d00 */
[----:B0-----:R-:W-:-:S04]  /*0b50*/  LEA.HI R2, R16, UR8, RZ, 0x19 ;  /* 0x0000000810027c11 */ /* 0x001fc8000f8fc8ff */
[----:B------:R-:W-:Y:S01]  /*0b60*/  ISETP.GE.AND P0, PT, R2, UR9, PT ;  /* 0x0000000902007c0c */ /* 0x000fe2000bf06270 */
[----:B------:R-:W-:-:S12]  /*0b70*/  IMAD.X R11, RZ, RZ, UR13, P3 ;  /* 0x0000000dff0b7e24 */ /* 0x000fd800098e06ff */
[----:B------:R-:W-:Y:S05]  /*0b80*/  @P0 EXIT ;  /* 0x000000000000094d */ /* 0x000fea0003800000 */
        /* <DEDUP_REMOVED lines=18> */
[----:B------:R-:W5:Y:S04]  /*0cb0*/  LDG.E.128 R248, desc[UR4][R10.64+0x4000] ;  /* 0x004000040af87981 */ /* 0x000f68000c1e1d00 */
[----:B------:R-:W5:Y:S04]  /*0cc0*/  LDG.E.128 R244, desc[UR4][R10.64+0x4010] ;  /* 0x004010040af47981 */ /* 0x000f68000c1e1d00 */
[----:B------:R-:W5:Y:S04]  /*0cd0*/  LDG.E.128 R232, desc[UR4][R10.64+0x5000] ;  /* 0x005000040ae87981 */ /* 0x000f68000c1e1d00 */
[----:B------:R-:W5:Y:S04]  /*0ce0*/  LDG.E.128 R228, desc[UR4][R10.64+0x5010] ;  /* 0x005010040ae47981 */ /* 0x000f68000c1e1d00 */
[----:B------:R-:W5:Y:S04]  /*0cf0*/  LDG.E.128 R216, desc[UR4][R10.64+0x6000] ;  /* 0x006000040ad87981 */ /* 0x000f68000c1e1d00 */
[----:B------:R-:W5:Y:S01]  /*0d00*/  LDG.E.128 R212, desc[UR4][R10.64+0x6010] ;  /* 0x006010040ad47981 */ /* 0x000f62000c1e1d00 */
[----:B------:R-:W-:Y:S01]  /*0d10*/  UIADD3 UR43, UR6, -0x700cb87f, URZ ;  /* 0x8ff34781062b7890 */ /* 0x000fe2000fffe03f */
[----:B------:R-:W-:Y:S01]  /*0d20*/  IMAD R0, R0, -0x326172a9, RZ ;  /* 0xcd9e8d5700007824 */ /* 0x000fe200078e02ff */
[----:B------:R-:W-:Y:S01]  /*0d30*/  UIADD3 UR44, UR7, -0x695add53, URZ ;  /* 0x96a522ad072c7890 */ /* 0x000fe2000fffe03f */
[----:B------:R-:W-:Y:S01]  /*0d40*/  IMAD.HI.U32 R7, R20, -0x326172a9, RZ ;  /* 0xcd9e8d5714077827 */ /* 0x000fe200078e00ff */
[----:B------:R-:W5:Y:S01]  /*0d50*/  LDG.E.128 R240, desc[UR4][R12.64+0x5000] ;  /* 0x005000040cf07981 */ /* 0x000f62000c1e1d00 */
[----:B------:R-:W-:-:S02]  /*0d60*/  ULDC.64 UR8, c[0x0][0x228] ;  /* 0x00008a0000087ab9 */ /* 0x000fc40000000a00 */
[----:B------:R-:W-:Y:S01]  /*0d70*/  IMAD R3, R17, -0x2daee0ad, RZ ;  /* 0xd2511f5311037824 */ /* 0x000fe200078e02ff */
[----:B------:R-:W-:Y:S01]  /*0d80*/  LOP3.LUT R0, R7, UR43, R0, 0x96, !PT ;  /* 0x0000002b07007c12 */ /* 0x000fe2000f8e9600 */
[----:B------:R-:W-:Y:S01]  /*0d90*/  IMAD.MOV.U32 R7, RZ, RZ, 0x1 ;  /* 0x00000001ff077424 */ /* 0x000fe200078e00ff */
[----:B------:R-:W5:Y:S04]  /*0da0*/  LDG.E.128 R236, desc[UR4][R12.64+0x5010] ;  /* 0x005010040cec7981 */ /* 0x000f68000c1e1d00 */
[----:B------:R-:W5:Y:S01]  /*0db0*/  LDG.E.128 R224, desc[UR4][R12.64+0x6000] ;  /* 0x006000040ce07981 */ /* 0x000f62000c1e1d00 */
[----:B------:R-:W-:Y:S01]  /*0dc0*/  PRMT R9, R7, 0x7610, R9 ;  /* 0x0000761007097816 */ /* 0x000fe20000000009 */
[----:B------:R-:W-:Y:S02]  /*0dd0*/  ULDC.U8 UR18, c[0x0][0x2a0] ;  /* 0x0000a80000127ab9 */ /* 0x000fe40000000000 */
[----:B------:R0:W5:Y:S01]  /*0de0*/  LDG.E.128 R220, desc[UR4][R12.64+0x6010] ;  /* 0x006010040cdc7981 */ /* 0x000162000c1e1d00 */
[----:B------:R-:W-:Y:S01]  /*0df0*/  ISETP.NE.U32.AND P0, PT, RZ, UR8, PT ;  /* 0x00000008ff007c0c */ /* 0x000fe2000bf05070 */
[----:B------:R-:W-:Y:S01]  /*0e00*/  IMAD R20, R20, -0x326172a9, RZ ;  /* 0xcd9e8d5714147824 */ /* 0x000fe200078e02ff */
[----:B------:R-:W-:Y:S01]  /*0e10*/  LOP3.LUT R196, R196, 0x3, RZ, 0xc0, !PT ;  /* 0x00000003c4c47812 */ /* 0x000fe200078ec0ff */
[----:B------:R-:W-:Y:S01]  /*0e20*/  IMAD.MOV.U32 R7, RZ, RZ, RZ ;  /* 0x000000ffff077224 */ /* 0x000fe200078e00ff */
[----:B------:R-:W-:Y:S01]  /*0e30*/  ULDC UR25, c[0x0][0x218] ;  /* 0x0000860000197ab9 */ /* 0x000fe20000000800 */
[----:B------:R-:W-:Y:S01]  /*0e40*/  ULDC UR26, c[0x0][0x290] ;  /* 0x0000a400001a7ab9 */ /* 0x000fe20000000800 */
[----:B------:R-:W-:Y:S01]  /*0e50*/  ULDC.64 UR10, c[0x0][0x230] ;  /* 0x00008c00000a7ab9 */ /* 0x000fe20000000a00 */
[----:B------:R-:W-:Y:S01]  /*0e60*/  ULDC.64 UR12, c[0x0][0x238] ;  /* 0x00008e00000c7ab9 */ /* 0x000fe20000000a00 */
[----:B------:R-:W-:Y:S01]  /*0e70*/  ULDC.64 UR14, c[0x0][0x240] ;  /* 0x00009000000e7ab9 */ /* 0x000fe20000000a00 */
[----:B0-----:R-:W-:Y:S01]  /*0e80*/  IMAD.HI.U32 R12, R8, -0x2daee0ad, RZ ;  /* 0xd2511f53080c7827 */ /* 0x001fe200078e00ff */
[----:B------:R-:W-:Y:S01]  /*0e90*/  ISETP.NE.AND.EX P0, PT, RZ, UR9, PT, P0 ;  /* 0x00000009ff007c0c */ /* 0x000fe2000bf05300 */
[----:B------:R-:W-:-:S02]  /*0ea0*/  UISETP.NE.AND UP0, UPT, UR18, URZ, UPT ;  /* 0x0000003f1200728c */ /* 0x000fc4000bf05270 */
[----:B------:R-:W-:Y:S01]  /*0eb0*/  IMAD R8, R8, -0x2daee0ad, RZ ;  /* 0xd2511f5308087824 */ /* 0x000fe200078e02ff */
[----:B------:R-:W-:Y:S01]  /*0ec0*/  LOP3.LUT R3, R12, UR44, R3, 0x96, !PT ;  /* 0x0000002c0c037c12 */ /* 0x000fe2000f8e9603 */
        /* <DEDUP_REMOVED lines=41> */
[----:B------:R0:W-:Y:S02]  /*1160*/  STL.S16 [R1+0x60], R9 ;  /* 0x0000600901007387 */ /* 0x0001e40000100600 */
.L_x_12470:
[----:B------:R-:W-:Y:S01]  /*1170*/  IMAD R18, R2, UR25, RZ ;  /* 0x0000001902127c24 */ /* 0x000fe2000f8e02ff */
[----:B------:R-:W-:Y:S01]  /*1180*/  ISETP.NE.U32.AND P1, PT, RZ, UR10, PT ;  /* 0x0000000aff007c0c */ /* 0x000fe2000bf25070 */
[----:B0-----:R-:W0:Y:S03]  /*1190*/  LDC.64 R174, c[0x0][0x220] ;  /* 0x00008800ffae7b82 */ /* 0x001e260000000a00 */
[----:B------:R-:W-:Y:S02]  /*11a0*/  ISETP.NE.AND.EX P1, PT, RZ, UR11, PT, P1 ;  /* 0x0000000bff007c0c */ /* 0x000fe4000bf25310 */
[----:B------:R-:W-:-:S04]  /*11b0*/  SHF.R.S32.HI R19, RZ, 0x1f, R18 ;  /* 0x0000001fff137819 */ /* 0x000fc80000011412 */
[----:B------:R-:W-:Y:S02]  /*11c0*/  LEA.HI R21, R19, R18, RZ, 0x3 ;  /* 0x0000001213157211 */ /* 0x000fe400078f18ff */
[----:B------:R-:W1:Y:S02]  /*11d0*/  @P0 LDC.64 R18, c[0x0][0x228] ;  /* 0x00008a00ff120b82 */ /* 0x000e640000000a00 */
[----:B------:R-:W-:-:S04]  /*11e0*/  LEA.HI.SX32 R140, R21, R252, 0x1d ;  /* 0x000000fc158c7211 */ /* 0x000fc800078feaff */
[----:B------:R-:W-:-:S04]  /*11f0*/  @P1 LEA R22, P2, R140, UR10, 0x4 ;  /* 0x0000000a8c161c11 */ /* 0x000fc8000f8420ff */
[----:B------:R-:W-:-:S05]  /*1200*/  @P1 LEA.HI.X R23, R140, UR11, RZ, 0x4, P2 ;  /* 0x0000000b8c171c11 */ /* 0x000fca00090f24ff */
[----:B-----5:R-:W5:Y:S01]  /*1210*/  @P1 LDG.E.128 R44, desc[UR4][R22.64] ;  /* 0x00000004162c1981 */ /* 0x020f62000c1e1d00 */
[----:B-1----:R-:W-:-:S04]  /*1220*/  @P0 LEA R18, P2, R140, R18, 0x4 ;  /* 0x000000128c120211 */ /* 0x002fc800078420ff */
[----:B------:R-:W-:Y:S02]  /*1230*/  @P0 LEA.HI.X R19, R140, R19, RZ, 0x4, P2 ;  /* 0x000000138c130211 */ /* 0x000fe400010f24ff */
[----:B------:R-:W-:-:S03]  /*1240*/  ISETP.NE.AND P2, PT, R196, 0x1, PT ;  /* 0x00000001c400780c */ /* 0x000fc60003f45270 */
[----:B------:R0:W5:Y:S01]  /*1250*/  @P0 LDG.E.128 R40, desc[UR4][R18.64] ;  /* 0x0000000412280981 */ /* 0x000162000c1e1d00 */
[----:B------:R-:W-:Y:S01]  /*1260*/  BSSY B0, `(.L_x_11566) ;  /* 0x000000e000007945 */ /* 0x000fe20003800000 */
[----:B0-----:R-:W-:-:S05]  /*1270*/  IMAD.WIDE.U32 R18, R140, 0x10, R174 ;  /* 0x000000108c127825 */ /* 0x001fca00078e00ae */
[----:B------:R0:W5:Y:S02]  /*1280*/  LDG.E.128 R24, desc[UR4][R18.64] ;  /* 0x0000000412187981 */ /* 0x000164000c1e1d00 */
[----:B0-----:R-:W-:Y:S01]  /*1290*/  IADD3 R19, R196, 0x1, RZ ;  /* 0x00000001c4137810 */ /* 0x001fe20007ffe0ff */
[----:B------:R-:W-:Y:S06]  /*12a0*/  @!P2 BRA `(.L_x_11567) ;  /* 0x000000000020a947 */ /* 0x000fec0003800000 */
        /* <DEDUP_REMOVED lines=8> */
.L_x_11567:
[----:B------:R-:W-:-:S07]  /*1330*/  IMAD.MOV.U32 R22, RZ, RZ, R20 ;  /* 0x000000ffff167224 */ /* 0x000fce00078e0014 */
.L_x_11568:
[----:B------:R-:W-:Y:S05]  /*1340*/  BSYNC B0 ;  /* 0x0000000000007941 */ /* 0x000fea0003800000 */
.L_x_11566:
        /* <DEDUP_REMOVED lines=16> */
.L_x_11572:
[----:B------:R-:W-:Y:S05]  /*1450*/  BSYNC B1 ;  /* 0x0000000000017941 */ /* 0x000fea0003800000 */
.L_x_11571:
[----:B------:R-:W-:Y:S01]  /*1460*/  LOP3.LUT R8, R0, UR7, R7, 0x96, !PT ;  /* 0x0000000700087c12 */ /* 0x000fe2000f8e9607 */
[----:B------:R-:W-:-:S04]  /*1470*/  IMAD.HI.U32 R3, R4, -0x326172a9, RZ ;  /* 0xcd9e8d5704037827 */ /* 0x000fc800078e00ff */
[----:B------:R-:W-:Y:S02]  /*1480*/  IMAD R0, R4, -0x326172a9, RZ ;  /* 0xcd9e8d5704007824 */ /* 0x000fe400078e02ff */
[----:B------:R-:W-:Y:S01]  /*1490*/  IMAD.WIDE.U32 R18, R8, -0x326172a9, RZ ;  /* 0xcd9e8d5708127825 */ /* 0x000fe200078e00ff */
[----:B------:R-:W-:-:S03]  /*14a0*/  LOP3.LUT R8, R3, UR6, R6, 0x96, !PT ;  /* 0x0000000603087c12 */ /* 0x000fc6000f8e9606 */
        /* <DEDUP_REMOVED lines=37> */
[----:B------:R-:W-:Y:S02]  /*1700*/  IMAD.MOV.U32 R20, RZ, RZ, R18 ;  /* 0x000000ffff147224 */ /* 0x000fe400078e0012 */
[----:B------:R-:W-:-:S07]  /*1710*/  IMAD.MOV.U32 R19, RZ, RZ, RZ ;  /* 0x000000ffff137224 */ /* 0x000fce00078e00ff */
.L_x_11570:
[----:B------:R-:W-:Y:S05]  /*1720*/  BSYNC B0 ;  /* 0x0000000000007941 */ /* 0x000fea0003800000 */
.L_x_11569:
[----:B------:R-:W0:Y:S01]  /*1730*/  LDC R198, c[0x0][0x294] ;  /* 0x0000a500ffc67b82 */ /* 0x000e220000000800 */
[----:B------:R-:W-:Y:S01]  /*1740*/  HFMA2.MMA R199, -RZ, RZ, 0.1171875, 0 ;  /* 0x2f800000ffc77435 */ /* 0x000fe200000001ff */
[----:B------:R-:W-:Y:S02]  /*1750*/  I2FP.F32.U32 R18, R22 ;  /* 0x0000001600127245 */ /* 0x000fe40000201000 */
[----:B------:R-:W-:Y:S02]  /*1760*/  ISETP.NE.U32.AND P2, PT, RZ, UR8, PT ;  /* 0x00000008ff007c0c */ /* 0x000fe4000bf45070 */
[----:B------:R-:W-:Y:S02]  /*1770*/  LOP3.LUT R10, R10, 0xffffffdf, RZ, 0xc0, !PT ;  /* 0xffffffdf0a0a7812 */ /* 0x000fe400078ec0ff */
[----:B------:R-:W1:Y:S01]  /*1780*/  LDC R197, c[0x0][0x298] ;  /* 0x0000a600ffc57b82 */ /* 0x000e620000000800 */
[----:B------:R-:W-:Y:S02]  /*1790*/  ISETP.NE.AND.EX P2, PT, RZ, UR9, PT, P2 ;  /* 0x00000009ff007c0c */ /* 0x000fe4000bf45320 */
[----:B------:R-:W-:-:S05]  /*17a0*/  FFMA.FTZ R18, R18, R199, 1.1641532182693481445e-10 ;  /* 0x2f00000012127423 */ /* 0x000fca00000100c7 */
[----:B0-----:R-:W-:Y:S01]  /*17b0*/  FSETP.GTU.FTZ.AND P3, PT, R18, R198, PT ;  /* 0x000000c61200720b */ /* 0x001fe20003f7c000 */
[----:B-----5:R-:W-:-:S04]  /*17c0*/  IMAD.U32 R18, R24, 0x10000, RZ ;  /* 0x0001000018127824 */ /* 0x020fc800078e00ff */
[----:B-1----:R-:W-:Y:S01]  /*17d0*/  FMUL.FTZ R21, R18, R197 ;  /* 0x000000c512157220 */ /* 0x002fe20000410000 */
        /* <DEDUP_REMOVED lines=10> */
.L_x_11573:
        /* <DEDUP_REMOVED lines=12> */
.L_x_11576:
[----:B------:R-:W-:-:S07]  /*1940*/  MOV R9, R20 ;  /* 0x0000001400097202 */ /* 0x000fce0000000f00 */
.L_x_11577:
[----:B------:R-:W-:Y:S05]  /*1950*/  BSYNC B0 ;  /* 0x0000000000007941 */ /* 0x000fea0003800000 */
.L_x_11575:
        /* <DEDUP_REMOVED lines=16> */
.L_x_11581:
[----:B------:R-:W-:Y:S05]  /*1a60*/  BSYNC B1 ;  /* 0x0000000000017941 */ /* 0x000fea0003800000 */
.L_x_11580:
        /* <DEDUP_REMOVED lines=42> */
[----:B------:R-:W-:-:S11]  /*1d10*/  HFMA2.MMA R22, -RZ, RZ, 0, 0 ;  /* 0x00000000ff167435 */ /* 0x000fd600000001ff */
.L_x_11579:
[----:B------:R-:W-:Y:S05]  /*1d20*/  BSYNC B0 ;  /* 0x0000000000007941 */ /* 0x000fea0003800000 */
.L_x_11578:
        /* <DEDUP_REMOVED lines=10> */
.L_x_11574:
        /* <DEDUP_REMOVED lines=12> */
.L_x_11583:
[----:B------:R-:W-:-:S07]  /*1e90*/  IMAD.MOV.U32 R19, RZ, RZ, R20 ;  /* 0x000000ffff137224 */ /* 0x000fce00078e0014 */
.L_x_11584:
[----:B------:R-:W-:Y:S05]  /*1ea0*/  BSYNC B0 ;  /* 0x0000000000007941 */ /* 0x000fea0003800000 */
.L_x_11582:
        /* <DEDUP_REMOVED lines=16> */
.L_x_11588:
[----:B------:R-:W-:Y:S05]  /*1fb0*/  BSYNC B1 ;  /* 0x0000000000017941 */ /* 0x000fea0003800000 */
.L_x_11587:
        /* <DEDUP_REMOVED lines=42> */
[----:B------:R-:W-:-:S07]  /*2260*/  IMAD.MOV.U32 R21, RZ, RZ, RZ ;  /* 0x000000ffff157224 */ /* 0x000fce00078e00ff */
.L_x_11586:
[----:B------:R-:W-:Y:S05]  /*2270*/  BSYNC B0 ;  /* 0x0000000000007941 */ /* 0x000fea0003800000 */
.L_x_11585:
        /* <DEDUP_REMOVED lines=16> */
.L_x_11589:
        /* <DEDUP_REMOVED lines=12> */
.L_x_11592:
[----:B------:R-:W-:-:S07]  /*2440*/  IMAD.MOV.U32 R11, RZ, RZ, R20 ;  /* 0x000000ffff0b7224 */ /* 0x000fce00078e0014 */
.L_x_11593:
[----:B------:R-:W-:Y:S05]  /*2450*/  BSYNC B0 ;  /* 0x0000000000007941 */ /* 0x000fea0003800000 */
.L_x_11591:
        /* <DEDUP_REMOVED lines=16> */
.L_x_11597:
[----:B------:R-:W-:Y:S05]  /*2560*/  BSYNC B1 ;  /* 0x0000000000017941 */ /* 0x000fea0003800000 */
.L_x_11596:
        /* <DEDUP_REMOVED lines=39> */
[----:B------:R-:W-:Y:S01]  /*27e0*/  IMAD.MOV.U32 R22, RZ, RZ, RZ ;  /* 0x000000ffff167224 */ /* 0x000fe200078e00ff */
[----:B------:R-:W-:Y:S01]  /*27f0*/  MOV R8, R18 ;  /* 0x0000001200087202 */ /* 0x000fe20000000f00 */
[----:B------:R-:W-:-:S05]  /*2800*/  IMAD.WIDE.U32 R18, R0, -0x326172a9, RZ ;  /* 0xcd9e8d5700127825 */ /* 0x000fca00078e00ff */
[----:B------:R-:W-:Y:S01]  /*2810*/  LOP3.LUT R0, R19, UR43, R20, 0x96, !PT ;  /* 0x0000002b13007c12 */ /* 0x000fe2000f8e9614 */
[----:B------:R-:W-:-:S07]  /*2820*/  IMAD.MOV.U32 R20, RZ, RZ, R18 ;  /* 0x000000ffff147224 */ /* 0x000fce00078e0012 */
.L_x_11595:
[----:B------:R-:W-:Y:S05]  /*2830*/  BSYNC B0 ;  /* 0x0000000000007941 */ /* 0x000fea0003800000 */
.L_x_11594:
        /* <DEDUP_REMOVED lines=12> */
.L_x_11590:
        /* <DEDUP_REMOVED lines=12> */
.L_x_11599:
[----:B------:R-:W-:-:S07]  /*29c0*/  MOV R18, R20 ;  /* 0x0000001400127202 */ /* 0x000fce0000000f00 */
.L_x_11600:
[----:B------:R-:W-:Y:S05]  /*29d0*/  BSYNC B0 ;  /* 0x0000000000007941 */ /* 0x000fea0003800000 */
.L_x_11598:
        /* <DEDUP_REMOVED lines=16> */
.L_x_11604:
[----:B------:R-:W-:Y:S05]  /*2ae0*/  BSYNC B1 ;  /* 0x0000000000017941 */ /* 0x000fea0003800000 */
.L_x_11603:
[----:B------:R-:W-:Y:S01]  /*2af0*/  LOP3.LUT R8, R0, UR7, R7, 0x96, !PT ;  /* 0x0000000700087c12 */ /* 0x000fe2000f8e9607 */
[----:B------:R-:W-:Y:S01]  /*2b00*/  IMAD.HI.U32 R3, R4, -0x326172a9, RZ ;  /* 0xcd9e8d5704037827 */ /* 0x000fe200078e00ff */
[----:B------:R-:W-:-:S03]  /*2b10*/  HFMA2.MMA R19, -RZ, RZ, 0, 0 ;  /* 0x00000000ff137435 */ /* 0x000fc600000001ff */
        /* <DEDUP_REMOVED lines=39> */
[----:B------:R-:W-:-:S07]  /*2d90*/  LOP3.LUT R0, R21, UR43, R22, 0x96, !PT ;  /* 0x0000002b15007c12 */ /* 0x000fce000f8e9616 */
.L_x_11602:
[----:B------:R-:W-:Y:S05]  /*2da0*/  BSYNC B0 ;  /* 0x0000000000007941 */ /* 0x000fea0003800000 */
.L_x_11601:
        /* <DEDUP_REMOVED lines=16> */
.L_x_11605:
        /* <DEDUP_REMOVED lines=12> */
.L_x_11608:
[----:B------:R-:W-:-:S07]  /*2f70*/  MOV R12, R20 ;  /* 0x00000014000c7202 */ /* 0x000fce0000000f00 */
.L_x_11609:
[----:B------:R-:W-:Y:S05]  /*2f80*/  BSYNC B0 ;  /* 0x0000000000007941 */ /* 0x000fea0003800000 */
.L_x_11607:
        /* <DEDUP_REMOVED lines=16> */
.L_x_11613:
[----:B------:R-:W-:Y:S05]  /*3090*/  BSYNC B1 ;  /* 0x0000000000017941 */ /* 0x000fea0003800000 */
.L_x_11612:
        /* <DEDUP_REMOVED lines=43> */
.L_x_11611:
[----:B------:R-:W-:Y:S05]  /*3350*/  BSYNC B0 ;  /* 0x0000000000007941 */ /* 0x000fea0003800000 */
.L_x_11610:
        /* <DEDUP_REMOVED lines=10> */
.L_x_11606:
        /* <DEDUP_REMOVED lines=12> */
.L_x_11615:
[----:B------:R-:W-:-:S07]  /*34c0*/  IMAD.MOV.U32 R19, RZ, RZ, R20 ;  /* 0x000000ffff137224 */ /* 0x000fce00078e0014 */
.L_x_11616:
[----:B------:R-:W-:Y:S05]  /*34d0*/  BSYNC B0 ;  /* 0x0000000000007941 */ /* 0x000fea0003800000 */
.L_x_11614:
        /* <DEDUP_REMOVED lines=16> */
.L_x_11620:
[----:B------:R-:W-:Y:S05]  /*35e0*/  BSYNC B1 ;  /* 0x0000000000017941 */ /* 0x000fea0003800000 */
.L_x_11619:
        /* <DEDUP_REMOVED lines=43> */
.L_x_11618:
[----:B------:R-:W-:Y:S05]  /*38a0*/  BSYNC B0 ;  /* 0x0000000000007941 */ /* 0x000fea0003800000 */
.L_x_11617:
        /* <DEDUP_REMOVED lines=12> */
[----:B------:R-:W-:-:S04]  /*3970*/  IMAD.U32 R18, R18, 0x10000, RZ ;  /* 0x0001000012127824 */ /* 0x000fc800078e00ff */
[----:B------:R-:W-:Y:S01]  /*3980*/  FADD.FTZ R157, R157, R18 ;  /* 0x000000129d9d7221 */ /* 0x000fe20000010000 */
[----:B------:R-:W-:Y:S01]  /*3990*/  IMAD.MOV.U32 R18, RZ, RZ, R21 ;  /* 0x000000ffff127224 */ /* 0x000fe200078e0015 */
[----:B------:R-:W-:Y:S06]  /*39a0*/  BRA `(.L_x_11622) ;  /* 0x0000000400607947 */ /* 0x000fec0003800000 */
.L_x_11621:
        /* <DEDUP_REMOVED lines=12> */
.L_x_11624:
[----:B------:R-:W-:-:S07]  /*3a70*/  IMAD.MOV.U32 R13, RZ, RZ, R20 ;  /* 0x000000ffff0d7224 */ /* 0x000fce00078e0014 */
.L_x_11625:
[----:B------:R-:W-:Y:S05]  /*3a80*/  BSYNC B0 ;  /* 0x0000000000007941 */ /* 0x000fea0003800000 */
.L_x_11623:
        /* <DEDUP_REMOVED lines=16> */
.L_x_11629:
[----:B------:R-:W-:Y:S05]  /*3b90*/  BSYNC B1 ;  /* 0x0000000000017941 */ /* 0x000fea0003800000 */
.L_x_11628:
        /* <DEDUP_REMOVED lines=44> */
.L_x_11627:
[----:B------:R-:W-:Y:S05]  /*3e60*/  BSYNC B0 ;  /* 0x0000000000007941 */ /* 0x000fea0003800000 */
.L_x_11626:
        /* <DEDUP_REMOVED lines=12> */
.L_x_11622:
        /* <DEDUP_REMOVED lines=12> */
.L_x_11631:
[----:B------:R-:W-:-:S07]  /*3ff0*/  MOV R22, R20 ;  /* 0x0000001400167202 */ /* 0x000fce0000000f00 */
.L_x_11632:
[----:B------:R-:W-:Y:S05]  /*4000*/  BSYNC B0 ;  /* 0x0000000000007941 */ /* 0x000fea0003800000 */
.L_x_11630:
        /* <DEDUP_REMOVED lines=16> */
.L_x_11636:
[----:B------:R-:W-:Y:S05]  /*4110*/  BSYNC B1 ;  /* 0x0000000000017941 */ /* 0x000fea0003800000 */
.L_x_11635:
        /* <DEDUP_REMOVED lines=44> */
.L_x_11634:
[----:B------:R-:W-:Y:S05]  /*43e0*/  BSYNC B0 ;  /* 0x0000000000007941 */ /* 0x000fea0003800000 */
.L_x_11633:
        /* <DEDUP_REMOVED lines=16> */
.L_x_11637:
        /* <DEDUP_REMOVED lines=12> */
.L_x_11640:
[----:B------:R-:W-:-:S07]  /*45b0*/  IMAD.MOV.U32 R14, RZ, RZ, R20 ;  /* 0x000000ffff0e7224 */ /* 0x000fce00078e0014 */
.L_x_11641:
[----:B------:R-:W-:Y:S05]  /*45c0*/  BSYNC B0 ;  /* 0x0000000000007941 */ /* 0x000fea0003800000 */
.L_x_11639:
        /* <DEDUP_REMOVED lines=16> */
.L_x_11645:
[----:B------:R-:W-:Y:S05]  /*46d0*/  BSYNC B1 ;  /* 0x0000000000017941 */ /* 0x000fea0003800000 */
.L_x_11644:
        /* <DEDUP_REMOVED lines=43> */
.L_x_11643:
[----:B------:R-:W-:Y:S05]  /*4990*/  BSYNC B0 ;  /* 0x0000000000007941 */ /* 0x000fea0003800000 */
.L_x_11642:
        /* <DEDUP_REMOVED lines=10> */
.L_x_11638:
        /* <DEDUP_REMOVED lines=12> */
.L_x_11647:
[----:B------:R-:W-:-:S07]  /*4b00*/  IMAD.MOV.U32 R19, RZ, RZ, R20 ;  /* 0x000000ffff137224 */ /* 0x000fce00078e0014 */
.L_x_11648:
[----:B------:R-:W-:Y:S05]  /*4b10*/  BSYNC B0 ;  /* 0x0000000000007941 */ /* 0x000fea0003800000 */
.L_x_11646:
        /* <DEDUP_REMOVED lines=16> */
.L_x_11652:
[----:B------:R-:W-:Y:S05]  /*4c20*/  BSYNC B1 ;  /* 0x0000000000017941 */ /* 0x000fea0003800000 */
.L_x_11651:
        /* <DEDUP_REMOVED lines=42> */
[----:B------:R-:W-:-:S07]  /*4ed0*/  IMAD.MOV.U32 R21, RZ, RZ, RZ ;  /* 0x000000ffff157224 */ /* 0x000fce00078e00ff */
.L_x_11650:
[----:B------:R-:W-:Y:S05]  /*4ee0*/  BSYNC B0 ;  /* 0x0000000000007941 */ /* 0x000fea0003800000 */
.L_x_11649:
        /* <DEDUP_REMOVED lines=14> */
.L_x_11653:
        /* <DEDUP_REMOVED lines=12> */
.L_x_11656:
[----:B------:R-:W-:-:S07]  /*5090*/  IMAD.MOV.U32 R15, RZ, RZ, R20 ;  /* 0x000000ffff0f7224 */ /* 0x000fce00078e0014 */
.L_x_11657:
[----:B------:R-:W-:Y:S05]  /*50a0*/  BSYNC B0 ;  /* 0x0000000000007941 */ /* 0x000fea0003800000 */
.L_x_11655:
        /* <DEDUP_REMOVED lines=16> */
.L_x_11661:
[----:B------:R-:W-:Y:S05]  /*51b0*/  BSYNC B1 ;  /* 0x0000000000017941 */ /* 0x000fea0003800000 */
.L_x_11660:
        /* <DEDUP_REMOVED lines=42> */
[----:B------:R-:W-:Y:S01]  /*5460*/  HFMA2.MMA R19, -RZ, RZ, 0, 0 ;  /* 0x00000000ff137435 */ /* 0x000fe200000001ff */
[----:B------:R-:W-:-:S10]  /*5470*/  IMAD.MOV.U32 R20, RZ, RZ, R18 ;  /* 0x000000ffff147224 */ /* 0x000fd400078e0012 */
.L_x_11659:
[----:B------:R-:W-:Y:S05]  /*5480*/  BSYNC B0 ;  /* 0x0000000000007941 */ /* 0x000fea0003800000 */
.L_x_11658:
        /* <DEDUP_REMOVED lines=12> */
.L_x_11654:
        /* <DEDUP_REMOVED lines=12> */
.L_x_11663:
[----:B------:R-:W-:-:S07]  /*5610*/  IMAD.MOV.U32 R22, RZ, RZ, R20 ;  /* 0x000000ffff167224 */ /* 0x000fce00078e0014 */
.L_x_11664:
[----:B------:R-:W-:Y:S05]  /*5620*/  BSYNC B0 ;  /* 0x0000000000007941 */ /* 0x000fea0003800000 */
.L_x_11662:
        /* <DEDUP_REMOVED lines=16> */
.L_x_11668:
[----:B------:R-:W-:Y:S05]  /*5730*/  BSYNC B1 ;  /* 0x0000000000017941 */ /* 0x000fea0003800000 */
.L_x_11667:
        /* <DEDUP_REMOVED lines=44> */
.L_x_11666:
[----:B------:R-:W-:Y:S05]  /*5a00*/  BSYNC B0 ;  /* 0x0000000000007941 */ /* 0x000fea0003800000 */
.L_x_11665:
        /* <DEDUP_REMOVED lines=14> */
.L_x_11669:
        /* <DEDUP_REMOVED lines=12> */
.L_x_11672:
[----:B------:R-:W-:-:S07]  /*5bb0*/  IMAD.MOV.U32 R16, RZ, RZ, R20 ;  /* 0x000000ffff107224 */ /* 0x000fce00078e0014 */
.L_x_11673:
[----:B------:R-:W-:Y:S05]  /*5bc0*/  BSYNC B0 ;  /* 0x0000000000007941 */ /* 0x000fea0003800000 */
.L_x_11671:
        /* <DEDUP_REMOVED lines=16> */
.L_x_11677:
[----:B------:R-:W-:Y:S05]  /*5cd0*/  BSYNC B1 ;  /* 0x0000000000017941 */ /* 0x000fea0003800000 */
.L_x_11676:
        /* <DEDUP_REMOVED lines=43> */
.L_x_11675:
[----:B------:R-:W-:Y:S05]  /*5f90*/  BSYNC B0 ;  /* 0x0000000000007941 */ /* 0x000fea0003800000 */
.L_x_11674:
        /* <DEDUP_REMOVED lines=10> */
.L_x_11670:
        /* <DEDUP_REMOVED lines=12> */
.L_x_11679:
[----:B------:R-:W-:-:S07]  /*6100*/  MOV R18, R20 ;  /* 0x0000001400127202 */ /* 0x000fce0000000f00 */
.L_x_11680:
[----:B------:R-:W-:Y:S05]  /*6110*/  BSYNC B0 ;  /* 0x0000000000007941 */ /* 0x000fea0003800000 */
.L_x_11678:
        /* <DEDUP_REMOVED lines=16> */
.L_x_11684:
[----:B------:R-:W-:Y:S05]  /*6220*/  BSYNC B1 ;  /* 0x0000000000017941 */ /* 0x000fea0003800000 */
.L_x_11683:
        /* <DEDUP_REMOVED lines=43> */
.L_x_11682:
[----:B------:R-:W-:Y:S05]  /*64e0*/  BSYNC B0 ;  /* 0x0000000000007941 */ /* 0x000fea0003800000 */
.L_x_11681:
        /* <DEDUP_REMOVED lines=14> */
.L_x_11685:
        /* <DEDUP_REMOVED lines=12> */
.L_x_11688:
[----:B------:R-:W-:-:S07]  /*6690*/  MOV R17, R20 ;  /* 0x0000001400117202 */ /* 0x000fce0000000f00 */
.L_x_11689:
[----:B------:R-:W-:Y:S05]  /*66a0*/  BSYNC B0 ;  /* 0x0000000000007941 */ /* 0x000fea0003800000 */
.L_x_11687:
        /* <DEDUP_REMOVED lines=19> */
.L_x_11693:
[----:B------:R-:W-:Y:S05]  /*67e0*/  BSYNC B1 ;  /* 0x0000000000017941 */ /* 0x000fea0003800000 */
.L_x_11692:
        /* <DEDUP_REMOVED lines=38> */
[----:B------:R-:W-:-:S04]  /*6a50*/  IMAD.WIDE.U32 R18, R3, -0x2daee0ad, RZ ;  /* 0xd2511f5303127825 */ /* 0x000fc800078e00ff */
[----:B------:R-:W-:Y:S01]  /*6a60*/  IMAD.MOV.U32 R8, RZ, RZ, R18 ;  /* 0x000000ffff087224 */ /* 0x000fe200078e0012 */
[----:B------:R-:W-:Y:S01]  /*6a70*/  LOP3.LUT R3, R19, UR44, R22, 0x96, !PT ;  /* 0x0000002c13037c12 */ /* 0x000fe2000f8e9616 */
[----:B------:R-:W-:-:S05]  /*6a80*/  IMAD.WIDE.U32 R18, R0, -0x326172a9, RZ ;  /* 0xcd9e8d5700127825 */ /* 0x000fca00078e00ff */
[----:B------:R-:W-:Y:S02]  /*6a90*/  LOP3.LUT R0, R19, UR43, R20, 0x96, !PT ;  /* 0x0000002b13007c12 */ /* 0x000fe4000f8e9614 */
[----:B------:R-:W-:-:S07]  /*6aa0*/  MOV R20, R18 ;  /* 0x0000001200147202 */ /* 0x000fce0000000f00 */
.L_x_11691:
[----:B------:R-:W-:Y:S05]  /*6ab0*/  BSYNC B0 ;  /* 0x0000000000007941 */ /* 0x000fea0003800000 */
.L_x_11690:
        /* <DEDUP_REMOVED lines=12> */
.L_x_11686:
[----:B------:R-:W-:Y:S02]  /*6b80*/  LOP3.LUT R10, R10, 0xffffffbf, RZ, 0xc0, !PT ;  /* 0xffffffbf0a0a7812 */ /* 0x000fe400078ec0ff */
[----:B------:R-:W-:Y:S02]  /*6b90*/  SEL R23, RZ, 0x10000, P4 ;  /* 0x00010000ff177807 */ /* 0x000fe40002000000 */
[----:B------:R-:W-:Y:S02]  /*6ba0*/  LEA R18, P4, R140, UR12, 0x4 ;  /* 0x0000000c8c127c11 */ /* 0x000fe4000f8820ff */
[----:B------:R-:W-:Y:S02]  /*6bb0*/  @P1 LOP3.LUT R10, R10, 0x40, RZ, 0xfc, !PT ;  /* 0x000000400a0a1812 */ /* 0x000fe400078efcff */
[----:B------:R-:W-:Y:S02]  /*6bc0*/  LEA.HI.X R19, R140, UR13, RZ, 0x4, P4 ;  /* 0x0000000d8c137c11 */ /* 0x000fe4000a0f24ff */
[----:B------:R-:W-:-:S02]  /*6bd0*/  F2FP.BF16.F32.PACK_AB R27, R142, R141 ;  /* 0x0000008d8e1b723e */ /* 0x000fc400000010ff */
[----:B------:R-:W-:Y:S02]  /*6be0*/  F2FP.BF16.F32.PACK_AB R26, R144, R143 ;  /* 0x0000008f901a723e */ /* 0x000fe400000010ff */
[----:B------:R-:W-:Y:S02]  /*6bf0*/  F2FP.BF16.F32.PACK_AB R25, R157, R156 ;  /* 0x0000009c9d19723e */ /* 0x000fe400000010ff */
[----:B------:R-:W-:Y:S02]  /*6c00*/  F2FP.BF16.F32.PACK_AB R24, R155, R154 ;  /* 0x0000009a9b18723e */ /* 0x000fe400000010ff */
[C---:B------:R-:W-:Y:S02]  /*6c10*/  LOP3.LUT P1, RZ, R10.reuse, 0x4, RZ, 0xc0, !PT ;  /* 0x000000040aff7812 */ /* 0x040fe4000782c0ff */
[----:B------:R-:W-:Y:S01]  /*6c20*/  SEL R22, RZ, 0x1000000, P5 ;  /* 0x01000000ff167807 */ /* 0x000fe20002800000 */
[----:B------:R0:W-:Y:S01]  /*6c30*/  STG.E.128 desc[UR4][R18.64], R24 ;  /* 0x0000001812007986 */ /* 0x0001e2000c101d04 */
[----:B------:R-:W-:-:S02]  /*6c40*/  LOP3.LUT P5, RZ, R10, 0x10, RZ, 0xc0, !PT ;  /* 0x000000100aff7812 */ /* 0x000fc400078ac0ff */
[C---:B------:R-:W-:Y:S02]  /*6c50*/  LOP3.LUT P4, RZ, R10.reuse, 0x8, RZ, 0xc0, !PT ;  /* 0x000000080aff7812 */ /* 0x040fe4000788c0ff */
[----:B------:R-:W-:Y:S02]  /*6c60*/  LOP3.LUT P6, RZ, R10, 0x20, RZ, 0xc0, !PT ;  /* 0x000000200aff7812 */ /* 0x000fe400078cc0ff */
[----:B0-----:R-:W-:Y:S01]  /*6c70*/  SEL R19, RZ, 0x100, P3 ;  /* 0x00000100ff137807 */ /* 0x001fe20001800000 */
[----:B------:R-:W-:Y:S01]  /*6c80*/  IMAD.SHL.U32 R27, R140, 0x8, RZ ;  /* 0x000000088c1b7824 */ /* 0x000fe200078e00ff */
        /* <DEDUP_REMOVED lines=8> */
[----:B------:R-:W-:Y:S01]  /*6d10*/  IMAD.WIDE.U32 R24, R24, 0x100, RZ ;  /* 0x0000010018187825 */ /* 0x000fe200078e00ff */
[----:B------:R-:W-:Y:S02]  /*6d20*/  SHF.R.U32.HI R26, RZ, 0x1d, R140 ;  /* 0x0000001dff1a7819 */ /* 0x000fe4000001168c */
[----:B------:R-:W-:Y:S01]  /*6d30*/  LOP3.LUT P1, RZ, R10, 0x40, RZ, 0xc0, !PT ;  /* 0x000000400aff7812 */ /* 0x000fe2000782c0ff */
        /* <DEDUP_REMOVED lines=9> */
[----:B0-----:R-:W-:Y:S01]  /*6dd0*/  IMAD.U32 R18, R16, 0x10000, RZ ;  /* 0x0001000010127824 */ /* 0x001fe200078e00ff */
        /* <DEDUP_REMOVED lines=19> */
.L_x_11694:
[----:B01----:R-:W0:Y:S01]  /*6f10*/  @P1 LDC.64 R22, c[0x0][0x230] ;  /* 0x00008c00ff161b82 */ /* 0x003e220000000a00 */
[----:B------:R-:W1:Y:S01]  /*6f20*/  S2R R18, SR_TID.X ;  /* 0x0000000000127919 */ /* 0x000e620000002100 */
[----:B------:R-:W-:-:S06]  /*6f30*/  IADD3 R19, R140, 0x80, RZ ;  /* 0x000000808c137810 */ /* 0x000fcc0007ffe0ff */
[----:B------:R-:W2:Y:S01]  /*6f40*/  @P0 LDC.64 R24, c[0x0][0x228] ;  /* 0x00008a00ff180b82 */ /* 0x000ea20000000a00 */
[----:B------:R-:W-:Y:S01]  /*6f50*/  ISETP.NE.AND P3, PT, R21, 0x1, PT ;  /* 0x000000011500780c */ /* 0x000fe20003f65270 */
[----:B------:R-:W-:Y:S01]  /*6f60*/  BSSY B0, `(.L_x_11695) ;  /* 0x0000013000007945 */ /* 0x000fe20003800000 */
[----:B0-----:R-:W-:-:S05]  /*6f70*/  @P1 IMAD.WIDE.U32 R22, R19, 0x10, R22 ;  /* 0x0000001013161825 */ /* 0x001fca00078e0016 */
[----:B------:R0:W5:Y:S01]  /*6f80*/  @P1 LDG.E.128 R44, desc[UR4][R22.64] ;  /* 0x00000004162c1981 */ /* 0x000162000c1e1d00 */
[----:B--2---:R-:W-:Y:S01]  /*6f90*/  @P0 IMAD.WIDE.U32 R24, R19, 0x10, R24 ;  /* 0x0000001013180825 */ /* 0x004fe200078e0018 */
[----:B-1----:R-:W-:-:S04]  /*6fa0*/  LOP3.LUT R252, R18, 0x7f, RZ, 0xc0, !PT ;  /* 0x0000007f12fc7812 */ /* 0x002fc800078ec0ff */
[----:B------:R-:W5:Y:S01]  /*6fb0*/  @P0 LDG.E.128 R40, desc[UR4][R24.64] ;  /* 0x0000000418280981 */ /* 0x000f62000c1e1d00 */
[----:B0-----:R-:W-:-:S05]  /*6fc0*/  IMAD.WIDE.U32 R22, R19, 0x10, R174 ;  /* 0x0000001013167825 */ /* 0x001fca00078e00ae */
[----:B------:R0:W5:Y:S02]  /*6fd0*/  LDG.E.128 R24, desc[UR4][R22.64] ;  /* 0x0000000416187981 */ /* 0x000164000c1e1d00 */
[----:B0-----:R-:W-:Y:S01]  /*6fe0*/  VIADD R22, R21, 0x1 ;  /* 0x0000000115167836 */ /* 0x001fe20000000000 */
[----:B------:R-:W-:Y:S06]  /*6ff0*/  @!P3 BRA `(.L_x_11696) ;  /* 0x000000000020b947 */ /* 0x000fec0003800000 */
        /* <DEDUP_REMOVED lines=8> */
.L_x_11696:
[----:B------:R-:W-:-:S07]  /*7080*/  IMAD.MOV.U32 R18, RZ, RZ, R20 ;  /* 0x000000ffff127224 */ /* 0x000fce00078e0014 */
.L_x_11697:
[----:B------:R-:W-:Y:S05]  /*7090*/  BSYNC B0 ;  /* 0x0000000000007941 */ /* 0x000fea0003800000 */
.L_x_11695:
        /* <DEDUP_REMOVED lines=16> */
.L_x_11701:
[----:B------:R-:W-:Y:S05]  /*71a0*/  BSYNC B1 ;  /* 0x0000000000017941 */ /* 0x000fea0003800000 */
.L_x_11700:
        /* <DEDUP_REMOVED lines=43> */
.L_x_11699:
[----:B------:R-:W-:Y:S05]  /*7460*/  BSYNC B0 ;  /* 0x0000000000007941 */ /* 0x000fea0003800000 */
.L_x_11698:
[----:B------:R-:W-:Y:S02]  /*7470*/  I2FP.F32.U32 R18, R18 ;  /* 0x0000001200127245 */ /* 0x000fe40000201000 */
[----:B------:R-:W-:-:S03]  /*7480*/  LOP3.LUT R10, R10, 0xffffffdf, RZ, 0xc0, !PT ;  /* 0xffffffdf0a0a7812 */ /* 0x000fc600078ec0ff */
[----:B------:R-:W-:-:S05]  /*7490*/  FFMA.FTZ R18, R18, R199, 1.1641532182693481445e-10 ;  /* 0x2f00000012127423 */ /* 0x000fca00000100c7 */
[----:B------:R-:W-:Y:S02]  /*74a0*/  FSETP.GTU.FTZ.AND P3, PT, R18, R198, PT ;  /* 0x000000c61200720b */ /* 0x000fe40003f7c000 */
[----:B-----5:R-:W-:-:S05]  /*74b0*/  SHF.L.U32 R18, R24, 0x10, RZ ;  /* 0x0000001018127819 */ /* 0x020fca00000006ff */
[----:B------:R-:W-:Y:S01]  /*74c0*/  FMUL.FTZ R21, R18, R197 ;  /* 0x000000c512157220 */ /* 0x000fe20000410000 */
[----:B------:R-:W-:-:S04]  /*74d0*/  PRMT R18, R24, 0x7632, R18 ;  /* 0x0000763218127816 */ /* 0x000fc80000000012 */
[----:B------:R-:W-:Y:S02]  /*74e0*/  FSEL R139, R21, RZ, !P3 ;  /* 0x000000ff158b7208 */ /* 0x000fe40005800000 */
        /* <DEDUP_REMOVED lines=8> */
.L_x_11702:
        /* <DEDUP_REMOVED lines=12> */
.L_x_11705:
[----:B------:R-:W-:-:S07]  /*7630*/  IMAD.MOV.U32 R9, RZ, RZ, R20 ;  /* 0x000000ffff097224 */ /* 0x000fce00078e0014 */
.L_x_11706:
[----:B------:R-:W-:Y:S05]  /*7640*/  BSYNC B0 ;  /* 0x0000000000007941 */ /* 0x000fea0003800000 */
.L_x_11704:
        /* <DEDUP_REMOVED lines=16> */
.L_x_11710:
[----:B------:R-:W-:Y:S05]  /*7750*/  BSYNC B1 ;  /* 0x0000000000017941 */ /* 0x000fea0003800000 */
.L_x_11709:
        /* <DEDUP_REMOVED lines=42> */
[----:B------:R-:W-:-:S07]  /*7a00*/  LOP3.LUT R0, R21, UR43, R22, 0x96, !PT ;  /* 0x0000002b15007c12 */ /* 0x000fce000f8e9616 */
.L_x_11708:
[----:B------:R-:W-:Y:S05]  /*7a10*/  BSYNC B0 ;  /* 0x0000000000007941 */ /* 0x000fea0003800000 */
.L_x_11707:
        /* <DEDUP_REMOVED lines=10> */
.L_x_11703:
        /* <DEDUP_REMOVED lines=12> */
.L_x_11712:
[----:B------:R-:W-:-:S07]  /*7b80*/  MOV R24, R20 ;  /* 0x0000001400187202 */ /* 0x000fce0000000f00 */
.L_x_11713:
[----:B------:R-:W-:Y:S05]  /*7b90*/  BSYNC B0 ;  /* 0x0000000000007941 */ /* 0x000fea0003800000 */
.L_x_11711:
        /* <DEDUP_REMOVED lines=16> */
.L_x_11717:
[----:B------:R-:W-:Y:S05]  /*7ca0*/  BSYNC B1 ;  /* 0x0000000000017941 */ /* 0x000fea0003800000 */
.L_x_11716:
        /* <DEDUP_REMOVED lines=43> */
.L_x_11715:
[----:B------:R-:W-:Y:S05]  /*7f60*/  BSYNC B0 ;  /* 0x0000000000007941 */ /* 0x000fea0003800000 */
.L_x_11714:
        /* <DEDUP_REMOVED lines=16> */
.L_x_11718:
        /* <DEDUP_REMOVED lines=12> */
.L_x_11721:
[----:B------:R-:W-:-:S07]  /*8130*/  MOV R11, R20 ;  /* 0x00000014000b7202 */ /* 0x000fce0000000f00 */
.L_x_11722:
[----:B------:R-:W-:Y:S05]  /*8140*/  BSYNC B0 ;  /* 0x0000000000007941 */ /* 0x000fea0003800000 */
.L_x_11720:
        /* <DEDUP_REMOVED lines=16> */
.L_x_11726:
[----:B------:R-:W-:Y:S05]  /*8250*/  BSYNC B1 ;  /* 0x0000000000017941 */ /* 0x000fea0003800000 */
.L_x_11725:
        /* <DEDUP_REMOVED lines=43> */
.L_x_11724:
[----:B------:R-:W-:Y:S05]  /*8510*/  BSYNC B0 ;  /* 0x0000000000007941 */ /* 0x000fea0003800000 */
.L_x_11723:
        /* <DEDUP_REMOVED lines=12> */
.L_x_11719:
        /* <DEDUP_REMOVED lines=12> */
.L_x_11728:
[----:B------:R-:W-:-:S07]  /*86a0*/  IMAD.MOV.U32 R18, RZ, RZ, R20 ;  /* 0x000000ffff127224 */ /* 0x000fce00078e0014 */
.L_x_11729:
[----:B------:R-:W-:Y:S05]  /*86b0*/  BSYNC B0 ;  /* 0x0000000000007941 */ /* 0x000fea0003800000 */
.L_x_11727:
        /* <DEDUP_REMOVED lines=16> */
.L_x_11733:
[----:B------:R-:W-:Y:S05]  /*87c0*/  BSYNC B1 ;  /* 0x0000000000017941 */ /* 0x000fea0003800000 */
.L_x_11732:
        /* <DEDUP_REMOVED lines=43> */
.L_x_11731:
[----:B------:R-:W-:Y:S05]  /*8a80*/  BSYNC B0 ;  /* 0x0000000000007941 */ /* 0x000fea0003800000 */
.L_x_11730:
        /* <DEDUP_REMOVED lines=16> */
.L_x_11734:
        /* <DEDUP_REMOVED lines=12> */
.L_x_11737:
[----:B------:R-:W-:-:S07]  /*8c50*/  IMAD.MOV.U32 R12, RZ, RZ, R20 ;  /* 0x000000ffff0c7224 */ /* 0x000fce00078e0014 */
.L_x_11738:
[----:B------:R-:W-:Y:S05]  /*8c60*/  BSYNC B0 ;  /* 0x0000000000007941 */ /* 0x000fea0003800000 */
.L_x_11736:
        /* <DEDUP_REMOVED lines=16> */
.L_x_11742:
[----:B------:R-:W-:Y:S05]  /*8d70*/  BSYNC B1 ;  /* 0x0000000000017941 */ /* 0x000fea0003800000 */
.L_x_11741:
        /* <DEDUP_REMOVED lines=39> */
[----:B------:R-:W-:Y:S02]  /*8ff0*/  LOP3.LUT R3, R21, UR44, R24, 0x96, !PT ;  /* 0x0000002c15037c12 */ /* 0x000fe4000f8e9618 */
[----:B------:R-:W-:Y:S01]  /*9000*/  MOV R8, R20 ;  /* 0x0000001400087202 */ /* 0x000fe20000000f00 */
[----:B------:R-:W-:-:S05]  /*9010*/  IMAD.WIDE.U32 R20, R0, -0x326172a9, RZ ;  /* 0xcd9e8d5700147825 */ /* 0x000fca00078e00ff */
[----:B------:R-:W-:-:S07]  /*9020*/  LOP3.LUT R0, R21, UR43, R22, 0x96, !PT ;  /* 0x0000002b15007c12 */ /* 0x000fce000f8e9616 */
.L_x_11740:
[----:B------:R-:W-:Y:S05]  /*9030*/  BSYNC B0 ;  /* 0x0000000000007941 */ /* 0x000fea0003800000 */
.L_x_11739:
        /* <DEDUP_REMOVED lines=10> */
.L_x_11735:
        /* <DEDUP_REMOVED lines=12> */
.L_x_11744:
[----:B------:R-:W-:-:S07]  /*91a0*/  IMAD.MOV.U32 R21, RZ, RZ, R20 ;  /* 0x000000ffff157224 */ /* 0x000fce00078e0014 */
.L_x_11745:
[----:B------:R-:W-:Y:S05]  /*91b0*/  BSYNC B0 ;  /* 0x0000000000007941 */ /* 0x000fea0003800000 */
.L_x_11743:
        /* <DEDUP_REMOVED lines=16> */
.L_x_11749:
[----:B------:R-:W-:Y:S05]  /*92c0*/  BSYNC B1 ;  /* 0x0000000000017941 */ /* 0x000fea0003800000 */
.L_x_11748:
        /* <DEDUP_REMOVED lines=44> */
.L_x_11747:
[----:B------:R-:W-:Y:S05]  /*9590*/  BSYNC B0 ;  /* 0x0000000000007941 */ /* 0x000fea0003800000 */
.L_x_11746:
        /* <DEDUP_REMOVED lines=16> */
.L_x_11750:
        /* <DEDUP_REMOVED lines=12> */
.L_x_11753:
[----:B------:R-:W-:-:S07]  /*9760*/  MOV R13, R20 ;  /* 0x00000014000d7202 */ /* 0x000fce0000000f00 */
.L_x_11754:
[----:B------:R-:W-:Y:S05]  /*9770*/  BSYNC B0 ;  /* 0x0000000000007941 */ /* 0x000fea0003800000 */
.L_x_11752:
        /* <DEDUP_REMOVED lines=16> */
.L_x_11758:
[----:B------:R-:W-:Y:S05]  /*9880*/  BSYNC B1 ;  /* 0x0000000000017941 */ /* 0x000fea0003800000 */
.L_x_11757:
        /* <DEDUP_REMOVED lines=38> */
[----:B------:R-:W-:-:S04]  /*9af0*/  IMAD.WIDE.U32 R20, R3, -0x2daee0ad, RZ ;  /* 0xd2511f5303147825 */ /* 0x000fc800078e00ff */
[----:B------:R-:W-:Y:S01]  /*9b00*/  IMAD.MOV.U32 R8, RZ, RZ, R20 ;  /* 0x000000ffff087224 */ /* 0x000fe200078e0014 */
[----:B------:R-:W-:Y:S01]  /*9b10*/  LOP3.LUT R3, R21, UR44, R24, 0x96, !PT ;  /* 0x0000002c15037c12 */ /* 0x000fe2000f8e9618 */
[----:B------:R-:W-:-:S05]  /*9b20*/  IMAD.WIDE.U32 R20, R0, -0x326172a9, RZ ;  /* 0xcd9e8d5700147825 */ /* 0x000fca00078e00ff */
[----:B------:R-:W-:-:S07]  /*9b30*/  LOP3.LUT R0, R21, UR43, R22, 0x96, !PT ;  /* 0x0000002b15007c12 */ /* 0x000fce000f8e9616 */
.L_x_11756:
[----:B------:R-:W-:Y:S05]  /*9b40*/  BSYNC B0 ;  /* 0x0000000000007941 */ /* 0x000fea0003800000 */
.L_x_11755:
        /* <DEDUP_REMOVED lines=12> */
.L_x_11751:
        /* <DEDUP_REMOVED lines=12> */
.L_x_11760:
[----:B------:R-:W-:-:S07]  /*9cd0*/  IMAD.MOV.U32 R18, RZ, RZ, R20 ;  /* 0x000000ffff127224 */ /* 0x000fce00078e0014 */
.L_x_11761:
[----:B------:R-:W-:Y:S05]  /*9ce0*/  BSYNC B0 ;  /* 0x0000000000007941 */ /* 0x000fea0003800000 */
.L_x_11759:
        /* <DEDUP_REMOVED lines=16> */
.L_x_11765:
[----:B------:R-:W-:Y:S05]  /*9df0*/  BSYNC B1 ;  /* 0x0000000000017941 */ /* 0x000fea0003800000 */
.L_x_11764:
        /* <DEDUP_REMOVED lines=43> */
.L_x_11763:
[----:B------:R-:W-:Y:S05]  /*a0b0*/  BSYNC B0 ;  /* 0x0000000000007941 */ /* 0x000fea0003800000 */
.L_x_11762:
        /* <DEDUP_REMOVED lines=16> */
.L_x_11766:
        /* <DEDUP_REMOVED lines=12> */
.L_x_11769:
[----:B------:R-:W-:-:S07]  /*a280*/  IMAD.MOV.U32 R14, RZ, RZ, R20 ;  /* 0x000000ffff0e7224 */ /* 0x000fce00078e0014 */
.L_x_11770:
[----:B------:R-:W-:Y:S05]  /*a290*/  BSYNC B0 ;  /* 0x0000000000007941 */ /* 0x000fea0003800000 */
.L_x_11768:
        /* <DEDUP_REMOVED lines=16> */
.L_x_11774:
[----:B------:R-:W-:Y:S05]  /*a3a0*/  BSYNC B1 ;  /* 0x0000000000017941 */ /* 0x000fea0003800000 */
.L_x_11773:
        /* <DEDUP_REMOVED lines=43> */
.L_x_11772:
[----:B------:R-:W-:Y:S05]  /*a660*/  BSYNC B0 ;  /* 0x0000000000007941 */ /* 0x000fea0003800000 */
.L_x_11771:
        /* <DEDUP_REMOVED lines=10> */
.L_x_11767:
        /* <DEDUP_REMOVED lines=12> */
.L_x_11776:
[----:B------:R-:W-:-:S07]  /*a7d0*/  IMAD.MOV.U32 R26, RZ, RZ, R20 ;  /* 0x000000ffff1a7224 */ /* 0x000fce00078e0014 */
.L_x_11777:
[----:B------:R-:W-:Y:S05]  /*a7e0*/  BSYNC B0 ;  /* 0x0000000000007941 */ /* 0x000fea0003800000 */
.L_x_11775:
        /* <DEDUP_REMOVED lines=16> */
.L_x_11781:
[----:B------:R-:W-:Y:S05]  /*a8f0*/  BSYNC B1 ;  /* 0x0000000000017941 */ /* 0x000fea0003800000 */
.L_x_11780:
        /* <DEDUP_REMOVED lines=43> */
.L_x_11779:
[----:B------:R-:W-:Y:S05]  /*abb0*/  BSYNC B0 ;  /* 0x0000000000007941 */ /* 0x000fea0003800000 */
.L_x_11778:
        /* <DEDUP_REMOVED lines=14> */
.L_x_11782:
        /* <DEDUP_REMOVED lines=12> */
.L_x_11785:
[----:B------:R-:W-:-:S07]  /*ad60*/  IMAD.MOV.U32 R15, RZ, RZ, R20 ;  /* 0x000000ffff0f7224 */ /* 0x000fce00078e0014 */
.L_x_11786:
[----:B------:R-:W-:Y:S05]  /*ad70*/  BSYNC B0 ;  /* 0x0000000000007941 */ /* 0x000fea0003800000 */
.L_x_11784:
        /* <DEDUP_REMOVED lines=16> */
.L_x_11790:
[----:B------:R-:W-:Y:S05]  /*ae80*/  BSYNC B1 ;  /* 0x0000000000017941 */ /* 0x000fea0003800000 */
.L_x_11789:
        /* <DEDUP_REMOVED lines=43> */
.L_x_11788:
[----:B------:R-:W-:Y:S05]  /*b140*/  BSYNC B0 ;  /* 0x0000000000007941 */ /* 0x000fea0003800000 */
.L_x_11787:
        /* <DEDUP_REMOVED lines=12> */
.L_x_11783:
        /* <DEDUP_REMOVED lines=12> */
.L_x_11792:
[----:B------:R-:W-:-:S07]  /*b2d0*/  MOV R18, R20 ;  /* 0x0000001400127202 */ /* 0x000fce0000000f00 */
.L_x_11793:
[----:B------:R-:W-:Y:S05]  /*b2e0*/  BSYNC B0 ;  /* 0x0000000000007941 */ /* 0x000fea0003800000 */
.L_x_11791:
        /* <DEDUP_REMOVED lines=16> */
.L_x_11797:
[----:B------:R-:W-:Y:S05]  /*b3f0*/  BSYNC B1 ;  /* 0x0000000000017941 */ /* 0x000fea0003800000 */
.L_x_11796:
        /* <DEDUP_REMOVED lines=43> */
.L_x_11795:
[----:B------:R-:W-:Y:S05]  /*b6b0*/  BSYNC B0 ;  /* 0x0000000000007941 */ /* 0x000fea0003800000 */
.L_x_11794:
        /* <DEDUP_REMOVED lines=14> */
.L_x_11798:
        /* <DEDUP_REMOVED lines=12> */
.L_x_11801:
[----:B------:R-:W-:-:S07]  /*b860*/  MOV R16, R20 ;  /* 0x0000001400107202 */ /* 0x000fce0000000f00 */
.L_x_11802:
[----:B------:R-:W-:Y:S05]  /*b870*/  BSYNC B0 ;  /* 0x0000000000007941 */ /* 0x000fea0003800000 */
.L_x_11800:
        /* <DEDUP_REMOVED lines=16> */
.L_x_11806:
[----:B------:R-:W-:Y:S05]  /*b980*/  BSYNC B1 ;  /* 0x0000000000017941 */ /* 0x000fea0003800000 */
.L_x_11805:
        /* <DEDUP_REMOVED lines=43> */
.L_x_11804:
[----:B------:R-:W-:Y:S05]  /*bc40*/  BSYNC B0 ;  /* 0x0000000000007941 */ /* 0x000fea0003800000 */
.L_x_11803:
        /* <DEDUP_REMOVED lines=10> */
.L_x_11799:
        /* <DEDUP_REMOVED lines=12> */
.L_x_11808:
[----:B------:R-:W-:-:S07]  /*bdb0*/  IMAD.MOV.U32 R26, RZ, RZ, R20 ;  /* 0x000000ffff1a7224 */ /* 0x000fce00078e0014 */
.L_x_11809:
[----:B------:R-:W-:Y:S05]  /*bdc0*/  BSYNC B0 ;  /* 0x0000000000007941 */ /* 0x000fea0003800000 */
.L_x_11807:
        /* <DEDUP_REMOVED lines=16> */
.L_x_11813:
[----:B------:R-:W-:Y:S05]  /*bed0*/  BSYNC B1 ;  /* 0x0000000000017941 */ /* 0x000fea0003800000 */
.L_x_11812:
        /* <DEDUP_REMOVED lines=43> */
.L_x_11811:
[----:B------:R-:W-:Y:S05]  /*c190*/  BSYNC B0 ;  /* 0x0000000000007941 */ /* 0x000fea0003800000 */
.L_x_11810:
        /* <DEDUP_REMOVED lines=14> */
.L_x_11814:
        /* <DEDUP_REMOVED lines=12> */
.L_x_11817:
[----:B------:R-:W-:-:S07]  /*c340*/  IMAD.MOV.U32 R17, RZ, RZ, R20 ;  /* 0x000000ffff117224 */ /* 0x000fce00078e0014 */
.L_x_11818:
[----:B------:R-:W-:Y:S05]  /*c350*/  BSYNC B0 ;  /* 0x0000000000007941 */ /* 0x000fea0003800000 */
.L_x_11816:
        /* <DEDUP_REMOVED lines=12> */
[----:B------:R-:W-:Y:S02]  /*c420*/  @!P6 VIADD R4, R4, 0x1 ;  /* 0x000000010404e836 */ /* 0x000fe40000000000 */
[----:B------:R-:W-:Y:S02]  /*c430*/  @!P6 VIADD R3, R7, 0x1 ;  /* 0x000000010703e836 */ /* 0x000fe40000000000 */
[----:B------:R-:W-:Y:S01]  /*c440*/  @!P6 IMAD.MOV.U32 R6, RZ, RZ, RZ ;  /* 0x000000ffff06e224 */ /* 0x000fe200078e00ff */
[----:B------:R-:W-:-:S13]  /*c450*/  ISETP.NE.AND P0, PT, R4, RZ, !P6 ;  /* 0x000000ff0400720c */ /* 0x000fda0007705270 */
[----:B------:R-:W-:Y:S02]  /*c460*/  @P0 IADD3 R3, R7, RZ, RZ ;  /* 0x000000ff07030210 */ /* 0x000fe40007ffe0ff */
[----:B------:R-:W-:-:S03]  /*c470*/  LOP3.LUT P0, RZ, R10, 0x40, RZ, 0xc0, !PT ;  /* 0x000000400aff7812 */ /* 0x000fc6000780c0ff */
[----:B------:R-:W-:-:S10]  /*c480*/  @!P6 IMAD.MOV.U32 R7, RZ, RZ, R3 ;  /* 0x000000ffff07e224 */ /* 0x000fd400078e0003 */
.L_x_11822:
[----:B------:R-:W-:Y:S05]  /*c490*/  BSYNC B1 ;  /* 0x0000000000017941 */ /* 0x000fea0003800000 */
.L_x_11821:
        /* <DEDUP_REMOVED lines=43> */
.L_x_11820:
[----:B------:R-:W-:Y:S05]  /*c750*/  BSYNC B0 ;  /* 0x0000000000007941 */ /* 0x000fea0003800000 */
.L_x_11819:
        /* <DEDUP_REMOVED lines=12> */
.L_x_11815:
[----:B------:R-:W0:Y:S01]  /*c820*/  LDC.64 R178, c[0x0][0x238] ;  /* 0x00008e00ffb27b82 */ /* 0x000e220000000a00 */
[----:B------:R-:W-:Y:S02]  /*c830*/  LOP3.LUT R10, R10, 0xffffffbf, RZ, 0xc0, !PT ;  /* 0xffffffbf0a0a7812 */ /* 0x000fe400078ec0ff */
[----:B------:R-:W-:Y:S02]  /*c840*/  F2FP.BF16.F32.PACK_AB R27, R37, R38 ;  /* 0x00000026251b723e */ /* 0x000fe400000010ff */
[----:B------:R-:W-:Y:S02]  /*c850*/  @P1 LOP3.LUT R10, R10, 0x40, RZ, 0xfc, !PT ;  /* 0x000000400a0a1812 */ /* 0x000fe400078efcff */
[----:B------:R-:W-:Y:S01]  /*c860*/  F2FP.BF16.F32.PACK_AB R26, R34, R35 ;  /* 0x00000023221a723e */ /* 0x000fe200000010ff */
[----:B------:R-:W1:Y:S01]  /*c870*/  LDC.64 R176, c[0x0][0x240] ;  /* 0x00009000ffb07b82 */ /* 0x000e620000000a00 */
[----:B------:R-:W-:Y:S02]  /*c880*/  F2FP.BF16.F32.PACK_AB R25, R136, R137 ;  /* 0x000000898819723e */ /* 0x000fe400000010ff */
[----:B------:R-:W-:-:S02]  /*c890*/  F2FP.BF16.F32.PACK_AB R24, R138, R139 ;  /* 0x0000008b8a18723e */ /* 0x000fc400000010ff */
[C---:B------:R-:W-:Y:S02]  /*c8a0*/  LOP3.LUT P1, RZ, R10.reuse, 0x4, RZ, 0xc0, !PT ;  /* 0x000000040aff7812 */ /* 0x040fe4000782c0ff */
[----:B------:R-:W-:Y:S02]  /*c8b0*/  SEL R28, RZ, 0x10000, P4 ;  /* 0x00010000ff1c7807 */ /* 0x000fe40002000000 */
[----:B------:R-:W-:Y:S02]  /*c8c0*/  SEL R18, RZ, 0x1000000, P5 ;  /* 0x01000000ff127807 */ /* 0x000fe40002800000 */
[C---:B------:R-:W-:Y:S02]  /*c8d0*/  LOP3.LUT P4, RZ, R10.reuse, 0x10, RZ, 0xc0, !PT ;  /* 0x000000100aff7812 */ /* 0x040fe4000788c0ff */
[C---:B------:R-:W-:Y:S02]  /*c8e0*/  LOP3.LUT P5, RZ, R10.reuse, 0x2, RZ, 0xc0, !PT ;  /* 0x000000020aff7812 */ /* 0x040fe400078ac0ff */
[----:B------:R-:W-:Y:S01]  /*c8f0*/  LOP3.LUT P6, RZ, R10, 0x20, RZ, 0xc0, !PT ;  /* 0x000000200aff7812 */ /* 0x000fe200078cc0ff */
[----:B0-----:R-:W-:-:S05]  /*c900*/  IMAD.WIDE.U32 R22, R19, 0x10, R178 ;  /* 0x0000001013167825 */ /* 0x001fca00078e00b2 */
[----:B------:R0:W-:Y:S02]  /*c910*/  STG.E.128 desc[UR4][R22.64], R24 ;  /* 0x0000001816007986 */ /* 0x0001e4000c101d04 */
[----:B0-----:R-:W-:Y:S02]  /*c920*/  SEL R23, RZ, 0x100, P3 ;  /* 0x00000100ff177807 */ /* 0x001fe40001800000 */
[----:B------:R-:W-:Y:S02]  /*c930*/  LOP3.LUT P3, RZ, R10, 0x8, RZ, 0xc0, !PT ;  /* 0x000000080aff7812 */ /* 0x000fe4000786c0ff */
[----:B------:R-:W-:Y:S02]  /*c940*/  SEL R22, RZ, 0x1, P1 ;  /* 0x00000001ff167807 */ /* 0x000fe40000800000 */
[----:B------:R-:W-:Y:S02]  /*c950*/  LOP3.LUT R18, R23, R18, R28, 0xfe, !PT ;  /* 0x0000001217127212 */ /* 0x000fe400078efe1c */
[----:B------:R-:W-:Y:S01]  /*c960*/  SEL R24, RZ, 0x1, P3 ;  /* 0x00000001ff187807 */ /* 0x000fe20001800000 */
[----:B------:R-:W-:Y:S01]  /*c970*/  IMAD.WIDE.U32 R22, R22, 0x1000000, RZ ;  /* 0x0100000016167825 */ /* 0x000fe200078e00ff */
[----:B------:R-:W-:-:S02]  /*c980*/  SEL R26, RZ, 0x1, P4 ;  /* 0x00000001ff1a7807 */ /* 0x000fc40002000000 */
[----:B------:R-:W-:Y:S01]  /*c990*/  SEL R28, RZ, 0x1, P5 ;  /* 0x00000001ff1c7807 */ /* 0x000fe20002800000 */
[----:B------:R-:W-:Y:S01]  /*c9a0*/  IMAD.WIDE.U32 R24, R24, 0x10000, RZ ;  /* 0x0001000018187825 */ /* 0x000fe200078e00ff */
[----:B------:R-:W-:Y:S02]  /*c9b0*/  LOP3.LUT P1, RZ, R10, 0x40, RZ, 0xc0, !PT ;  /* 0x000000400aff7812 */ /* 0x000fe4000782c0ff */
[----:B------:R-:W-:Y:S01]  /*c9c0*/  LOP3.LUT R18, R23, R18, R28, 0xfe, !PT ;  /* 0x0000001217127212 */ /* 0x000fe200078efe1c */
[----:B------:R-:W-:-:S05]  /*c9d0*/  IMAD.WIDE.U32 R26, R26, 0x100, RZ ;  /* 0x000001001a1a7825 */ /* 0x000fca00078e00ff */
[----:B------:R-:W-:Y:S02]  /*c9e0*/  LOP3.LUT R23, R27, R18, R25, 0xfe, !PT ;  /* 0x000000121b177212 */ /* 0x000fe400078efe19 */
[----:B------:R-:W-:Y:S01]  /*c9f0*/  LOP3.LUT R22, R26, R22, R24, 0xfe, !PT ;  /* 0x000000161a167212 */ /* 0x000fe200078efe18 */
[----:B-1----:R-:W-:Y:S01]  /*ca00*/  IMAD.WIDE.U32 R24, R19, 0x8, R176 ;  /* 0x0000000813187825 */ /* 0x002fe200078e00b0 */
[----:B------:R-:W-:-:S04]  /*ca10*/  SEL R18, RZ, 0x1, P6 ;  /* 0x00000001ff127807 */ /* 0x000fc80003000000 */
[----:B------:R-:W-:-:S05]  /*ca20*/  LOP3.LUT R22, R22, R18, RZ, 0xfc, !PT ;  /* 0x0000001216167212 */ /* 0x000fca00078efcff */
[----:B------:R0:W-:Y:S01]  /*ca30*/  STG.E.64 desc[UR4][R24.64], R22 ;  /* 0x0000001618007986 */ /* 0x0001e2000c101b04 */
[----:B------:R-:W-:Y:S05]  /*ca40*/  @!P0 BRA `(.L_x_11823) ;  /* 0x0000000000508947 */ /* 0x000fea0003800000 */
[----:B------:R-:W-:Y:S01]  /*ca50*/  IMAD.U32 R18, R16, 0x10000, RZ ;  /* 0x0001000010127824 */ /* 0x000fe200078e00ff */
[----:B0-----:R-:W-:Y:S02]  /*ca60*/  LOP3.LUT R22, R17, 0xffff, RZ, 0xc0, !PT ;  /* 0x0000ffff11167812 */ /* 0x001fe400078ec0ff */
        /* <DEDUP_REMOVED lines=18> */
.L_x_11823:
[----:B01----:R-:W0:Y:S01]  /*cb90*/  @P0 LDC.64 R24, c[0x0][0x228] ;  /* 0x00008a00ff180b82 */ /* 0x003e220000000a00 */
[----:B------:R-:W-:-:S07]  /*cba0*/  VIADD R18, R140, 0x100 ;  /* 0x000001008c127836 */ /* 0x000fce0000000000 */
[----:B------:R-:W1:Y:S01]  /*cbb0*/  @P1 LDC.64 R22, c[0x0][0x230] ;  /* 0x00008c00ff161b82 */ /* 0x000e620000000a00 */
[----:B0-----:R-:W-:-:S05]  /*cbc0*/  @P0 IMAD.WIDE.U32 R24, R18, 0x10, R24 ;  /* 0x0000001012180825 */ /* 0x001fca00078e0018 */
[----:B------:R-:W5:Y:S01]  /*cbd0*/  @P0 LDG.E.128 R40, desc[UR4][R24.64] ;  /* 0x0000000418280981 */ /* 0x000f62000c1e1d00 */
[----:B------:R-:W-:Y:S01]  /*cbe0*/  ISETP.NE.AND P3, PT, R21, 0x1, PT ;  /* 0x000000011500780c */ /* 0x000fe20003f65270 */
[C---:B-1----:R-:W-:Y:S01]  /*cbf0*/  @P1 IMAD.WIDE.U32 R22, R18.reuse, 0x10, R22 ;  /* 0x0000001012161825 */ /* 0x042fe200078e0016 */
[----:B------:R-:W-:Y:S04]  /*cc00*/  BSSY B0, `(.L_x_11824) ;  /* 0x000000f000007945 */ /* 0x000fe80003800000 */
[----:B------:R0:W5:Y:S02]  /*cc10*/  @P1 LDG.E.128 R44, desc[UR4][R22.64] ;  /* 0x00000004162c1981 */ /* 0x000164000c1e1d00 */
        /* <DEDUP_REMOVED lines=12> */
.L_x_11825:
[----:B------:R-:W-:-:S07]  /*cce0*/  IMAD.MOV.U32 R26, RZ, RZ, R20 ;  /* 0x000000ffff1a7224 */ /* 0x000fce00078e0014 */
.L_x_11826:
[----:B------:R-:W-:Y:S05]  /*ccf0*/  BSYNC B0 ;  /* 0x0000000000007941 */ /* 0x000fea0003800000 */
.L_x_11824:
        /* <DEDUP_REMOVED lines=16> */
.L_x_11830:
[----:B------:R-:W-:Y:S05]  /*ce00*/  BSYNC B1 ;  /* 0x0000000000017941 */ /* 0x000fea0003800000 */
.L_x_11829:
        /* <DEDUP_REMOVED lines=43> */
.L_x_11828:
[----:B------:R-:W-:Y:S05]  /*d0c0*/  BSYNC B0 ;  /* 0x0000000000007941 */ /* 0x000fea0003800000 */
.L_x_11827:
[----:B------:R-:W-:Y:S02]  /*d0d0*/  I2FP.F32.U32 R21, R26 ;  /* 0x0000001a00157245 */ /* 0x000fe40000201000 */
[----:B------:R-:W-:Y:S02]  /*d0e0*/  LOP3.LUT R10, R10, 0xffffffdf, RZ, 0xc0, !PT ;  /* 0xffffffdf0a0a7812 */ /* 0x000fe400078ec0ff */
[----:B-----5:R-:W-:Y:S01]  /*d0f0*/  PRMT R25, R28, 0x7632, R25 ;  /* 0x000076321c197816 */ /* 0x020fe20000000019 */
[----:B------:R-:W-:-:S05]  /*d100*/  FFMA.FTZ R21, R21, R199, 1.1641532182693481445e-10 ;  /* 0x2f00000015157423 */ /* 0x000fca00000100c7 */
[----:B------:R-:W-:Y:S01]  /*d110*/  FSETP.GTU.FTZ.AND P3, PT, R21, R198, PT ;  /* 0x000000c61500720b */ /* 0x000fe20003f7c000 */
[----:B------:R-:W-:-:S04]  /*d120*/  IMAD.U32 R21, R28, 0x10000, RZ ;  /* 0x000100001c157824 */ /* 0x000fc800078e00ff */
[----:B------:R-:W-:-:S05]  /*d130*/  FMUL.FTZ R21, R21, R197 ;  /* 0x000000c515157220 */ /* 0x000fca0000410000 */
        /* <DEDUP_REMOVED lines=9> */
.L_x_11831:
        /* <DEDUP_REMOVED lines=12> */
.L_x_11834:
[----:B------:R-:W-:-:S07]  /*d290*/  IMAD.MOV.U32 R26, RZ, RZ, R20 ;  /* 0x000000ffff1a7224 */ /* 0x000fce00078e0014 */
.L_x_11835:
[----:B------:R-:W-:Y:S05]  /*d2a0*/  BSYNC B0 ;  /* 0x0000000000007941 */ /* 0x000fea0003800000 */
.L_x_11833:
        /* <DEDUP_REMOVED lines=16> */
.L_x_11839:
[----:B------:R-:W-:Y:S05]  /*d3b0*/  BSYNC B1 ;  /* 0x0000000000017941 */ /* 0x000fea0003800000 */
.L_x_11838:
        /* <DEDUP_REMOVED lines=42> */
.L_x_11837:
[----:B------:R-:W-:Y:S05]  /*d660*/  BSYNC B0 ;  /* 0x0000000000007941 */ /* 0x000fea0003800000 */
.L_x_11836:
        /* <DEDUP_REMOVED lines=10> */
.L_x_11832:
        /* <DEDUP_REMOVED lines=12> */
.L_x_11841:
[----:B------:R-:W-:-:S07]  /*d7d0*/  IMAD.MOV.U32 R28, RZ, RZ, R20 ;  /* 0x000000ffff1c7224 */ /* 0x000fce00078e0014 */
.L_x_11842:
[----:B------:R-:W-:Y:S05]  /*d7e0*/  BSYNC B0 ;  /* 0x0000000000007941 */ /* 0x000fea0003800000 */
.L_x_11840:
        /* <DEDUP_REMOVED lines=16> */
.L_x_11846:
[----:B------:R-:W-:Y:S05]  /*d8f0*/  BSYNC B1 ;  /* 0x0000000000017941 */ /* 0x000fea0003800000 */
.L_x_11845:
        /* <DEDUP_REMOVED lines=43> */
.L_x_11844:
[----:B------:R-:W-:Y:S05]  /*dbb0*/  BSYNC B0 ;  /* 0x0000000000007941 */ /* 0x000fea0003800000 */
.L_x_11843:
[----:B------:R-:W-:Y:S02]  /*dbc0*/  I2FP.F32.U32 R22, R28 ;  /* 0x0000001c00167245 */ /* 0x000fe40000201000 */
[----:B------:R-:W-:-:S03]  /*dbd0*/  LOP3.LUT R10, R10, 0xffffffef, RZ, 0xc0, !PT ;  /* 0xffffffef0a0a7812 */ /* 0x000fc600078ec0ff */
        /* <DEDUP_REMOVED lines=14> */
.L_x_11847:
        /* <DEDUP_REMOVED lines=12> */
.L_x_11850:
[----:B------:R-:W-:-:S07]  /*dd80*/  IMAD.MOV.U32 R11, RZ, RZ, R20 ;  /* 0x000000ffff0b7224 */ /* 0x000fce00078e0014 */
.L_x_11851:
[----:B------:R-:W-:Y:S05]  /*dd90*/  BSYNC B0 ;  /* 0x0000000000007941 */ /* 0x000fea0003800000 */
.L_x_11849:
        /* <DEDUP_REMOVED lines=16> */
.L_x_11855:
[----:B------:R-:W-:Y:S05]  /*dea0*/  BSYNC B1 ;  /* 0x0000000000017941 */ /* 0x000fea0003800000 */
.L_x_11854:
        /* <DEDUP_REMOVED lines=42> */
[----:B------:R-:W-:-:S07]  /*e150*/  LOP3.LUT R0, R21, UR43, R26, 0x96, !PT ;  /* 0x0000002b15007c12 */ /* 0x000fce000f8e961a */
.L_x_11853:
[----:B------:R-:W-:Y:S05]  /*e160*/  BSYNC B0 ;  /* 0x0000000000007941 */ /* 0x000fea0003800000 */
.L_x_11852:
        /* <DEDUP_REMOVED lines=12> */
.L_x_11848:
        /* <DEDUP_REMOVED lines=12> */
.L_x_11857:
[----:B------:R-:W-:-:S07]  /*e2f0*/  IMAD.MOV.U32 R22, RZ, RZ, R20 ;  /* 0x000000ffff167224 */ /* 0x000fce00078e0014 */
.L_x_11858:
[----:B------:R-:W-:Y:S05]  /*e300*/  BSYNC B0 ;  /* 0x0000000000007941 */ /* 0x000fea0003800000 */
.L_x_11856:
        /* <DEDUP_REMOVED lines=16> */
.L_x_11862:
[----:B------:R-:W-:Y:S05]  /*e410*/  BSYNC B1 ;  /* 0x0000000000017941 */ /* 0x000fea0003800000 */
.L_x_11861:
        /* <DEDUP_REMOVED lines=43> */
.L_x_11860:
[----:B------:R-:W-:Y:S05]  /*e6d0*/  BSYNC B0 ;  /* 0x0000000000007941 */ /* 0x000fea0003800000 */
.L_x_11859:
        /* <DEDUP_REMOVED lines=16> */
.L_x_11863:
        /* <DEDUP_REMOVED lines=12> */
.L_x_11866:
[----:B------:R-:W-:-:S07]  /*e8a0*/  IMAD.MOV.U32 R12, RZ, RZ, R20 ;  /* 0x000000ffff0c7224 */ /* 0x000fce00078e0014 */
.L_x_11867:
[----:B------:R-:W-:Y:S05]  /*e8b0*/  BSYNC B0 ;  /* 0x0000000000007941 */ /* 0x000fea0003800000 */
.L_x_11865:
        /* <DEDUP_REMOVED lines=16> */
.L_x_11871:
[----:B------:R-:W-:Y:S05]  /*e9c0*/  BSYNC B1 ;  /* 0x0000000000017941 */ /* 0x000fea0003800000 */
.L_x_11870:
        /* <DEDUP_REMOVED lines=43> */
.L_x_11869:
[----:B------:R-:W-:Y:S05]  /*ec80*/  BSYNC B0 ;  /* 0x0000000000007941 */ /* 0x000fea0003800000 */
.L_x_11868:
        /* <DEDUP_REMOVED lines=10> */
.L_x_11864:
        /* <DEDUP_REMOVED lines=12> */
.L_x_11873:
[----:B------:R-:W-:-:S07]  /*edf0*/  MOV R32, R20 ;  /* 0x0000001400207202 */ /* 0x000fce0000000f00 */
.L_x_11874:
[----:B------:R-:W-:Y:S05]  /*ee00*/  BSYNC B0 ;  /* 0x0000000000007941 */ /* 0x000fea0003800000 */
.L_x_11872:
        /* <DEDUP_REMOVED lines=16> */
.L_x_11878:
[----:B------:R-:W-:Y:S05]  /*ef10*/  BSYNC B1 ;  /* 0x0000000000017941 */ /* 0x000fea0003800000 */
.L_x_11877:
        /* <DEDUP_REMOVED lines=43> */
.L_x_11876:
[----:B------:R-:W-:Y:S05]  /*f1d0*/  BSYNC B0 ;  /* 0x0000000000007941 */ /* 0x000fea0003800000 */
.L_x_11875:
        /* <DEDUP_REMOVED lines=16> */
.L_x_11879:
        /* <DEDUP_REMOVED lines=12> */
.L_x_11882:
[----:B------:R-:W-:-:S07]  /*f3a0*/  MOV R13, R20 ;  /* 0x00000014000d7202 */ /* 0x000fce0000000f00 */
.L_x_11883:
[----:B------:R-:W-:Y:S05]  /*f3b0*/  BSYNC B0 ;  /* 0x0000000000007941 */ /* 0x000fea0003800000 */
.L_x_11881:
        /* <DEDUP_REMOVED lines=16> */
.L_x_11887:
[----:B------:R-:W-:Y:S05]  /*f4c0*/  BSYNC B1 ;  /* 0x0000000000017941 */ /* 0x000fea0003800000 */
.L_x_11886:
        /* <DEDUP_REMOVED lines=43> */
.L_x_11885:
[----:B------:R-:W-:Y:S05]  /*f780*/  BSYNC B0 ;  /* 0x0000000000007941 */ /* 0x000fea0003800000 */
.L_x_11884:
        /* <DEDUP_REMOVED lines=12> */
.L_x_11880:
        /* <DEDUP_REMOVED lines=12> */
.L_x_11889:
[----:B------:R-:W-:-:S07]  /*f910*/  IMAD.MOV.U32 R22, RZ, RZ, R20 ;  /* 0x000000ffff167224 */ /* 0x000fce00078e0014 */
.L_x_11890:
[----:B------:R-:W-:Y:S05]  /*f920*/  BSYNC B0 ;  /* 0x0000000000007941 */ /* 0x000fea0003800000 */
.L_x_11888:
        /* <DEDUP_REMOVED lines=16> */
.L_x_11894:
[----:B------:R-:W-:Y:S05]  /*fa30*/  BSYNC B1 ;  /* 0x0000000000017941 */ /* 0x000fea0003800000 */
.L_x_11893:
        /* <DEDUP_REMOVED lines=43> */
.L_x_11892:
[----:B------:R-:W-:Y:S05]  /*fcf0*/  BSYNC B0 ;  /* 0x0000000000007941 */ /* 0x000fea0003800000 */
.L_x_11891:
[----:B------:R-:W-:Y:S02]  /*fd00*/  I2FP.F32.U32 R22, R22 ;  /* 0x0000001600167245 */ /* 0x000fe40000201000 */
[----:B------:R-:W-:Y:S02]  /*fd10*/  LOP3.LUT R10, R10, 0xfffffffd, RZ, 0xc0, !PT ;  /* 0xfffffffd0a0a7812 */ /* 0x000fe400078ec0ff */
[----:B------:R-:W-:Y:S01]  /*fd20*/  PRMT R26, R30, 0x7632, R26 ;  /* 0x000076321e1a7816 */ /* 0x000fe2000000001a */
        /* <DEDUP_REMOVED lines=13> */
.L_x_11895:
        /* <DEDUP_REMOVED lines=12> */
.L_x_11898:
[----:B------:R-:W-:-:S07]  /*fec0*/  IMAD.MOV.U32 R14, RZ, RZ, R20 ;  /* 0x000000ffff0e7224 */ /* 0x000fce00078e0014 */
.L_x_11899:
[----:B------:R-:W-:Y:S05]  /*fed0*/  BSYNC B0 ;  /* 0x0000000000007941 */ /* 0x000fea0003800000 */
.L_x_11897:
        /* <DEDUP_REMOVED lines=16> */
.L_x_11903:
[----:B------:R-:W-:Y:S05]  /*ffe0*/  BSYNC B1 ;  /* 0x0000000000017941 */ /* 0x000fea0003800000 */
.L_x_11902:
        /* <DEDUP_REMOVED lines=43> */
.L_x_11901:
[----:B------:R-:W-:Y:S05]  /*102a0*/  BSYNC B0 ;  /* 0x0000000000007941 */ /* 0x000fea0003800000 */
.L_x_11900:
        /* <DEDUP_REMOVED lines=10> */
.L_x_11896:
        /* <DEDUP_REMOVED lines=12> */
.L_x_11905:
[----:B------:R-:W-:-:S07]  /*10410*/  IMAD.MOV.U32 R30, RZ, RZ, R20 ;  /* 0x000000ffff1e7224 */ /* 0x000fce00078e0014 */
.L_x_11906:
[----:B------:R-:W-:Y:S05]  /*10420*/  BSYNC B0 ;  /* 0x0000000000007941 */ /* 0x000fea0003800000 */
.L_x_11904:
        /* <DEDUP_REMOVED lines=16> */
.L_x_11910:
[----:B------:R-:W-:Y:S05]  /*10530*/  BSYNC B1 ;  /* 0x0000000000017941 */ /* 0x000fea0003800000 */
.L_x_11909:
        /* <DEDUP_REMOVED lines=43> */
.L_x_11908:
[----:B------:R-:W-:Y:S05]  /*107f0*/  BSYNC B0 ;  /* 0x0000000000007941 */ /* 0x000fea0003800000 */
.L_x_11907:
[----:B------:R-:W-:-:S05]  /*10800*/  I2FP.F32.U32 R21, R30 ;  /* 0x0000001e00157245 */ /* 0x000fca0000201000 */
[----:B------:R-:W-:-:S05]  /*10810*/  FFMA.FTZ R21, R21, R199, 1.1641532182693481445e-10 ;  /* 0x2f00000015157423 */ /* 0x000fca00000100c7 */
[----:B------:R-:W-:Y:S02]  /*10820*/  FSETP.GTU.FTZ.AND P3, PT, R21, R198, PT ;  /* 0x000000c61500720b */ /* 0x000fe40003f7c000 */
[----:B------:R-:W-:-:S05]  /*10830*/  SHF.L.U32 R21, R26, 0x10, RZ ;  /* 0x000000101a157819 */ /* 0x000fca00000006ff */
[----:B------:R-:W-:-:S05]  /*10840*/  FMUL.FTZ R21, R21, R197 ;  /* 0x000000c515157220 */ /* 0x000fca0000410000 */
[----:B------:R-:W-:Y:S01]  /*10850*/  FSEL R21, R21, RZ, !P3 ;  /* 0x000000ff15157208 */ /* 0x000fe20005800000 */
        /* <DEDUP_REMOVED lines=8> */
.L_x_11911:
        /* <DEDUP_REMOVED lines=12> */
.L_x_11914:
[----:B------:R-:W-:-:S07]  /*109a0*/  IMAD.MOV.U32 R15, RZ, RZ, R20 ;  /* 0x000000ffff0f7224 */ /* 0x000fce00078e0014 */
.L_x_11915:
[----:B------:R-:W-:Y:S05]  /*109b0*/  BSYNC B0 ;  /* 0x0000000000007941 */ /* 0x000fea0003800000 */
.L_x_11913:
        /* <DEDUP_REMOVED lines=16> */
.L_x_11919:
[----:B------:R-:W-:Y:S05]  /*10ac0*/  BSYNC B1 ;  /* 0x0000000000017941 */ /* 0x000fea0003800000 */
.L_x_11918:
        /* <DEDUP_REMOVED lines=44> */
.L_x_11917:
[----:B------:R-:W-:Y:S05]  /*10d90*/  BSYNC B0 ;  /* 0x0000000000007941 */ /* 0x000fea0003800000 */
.L_x_11916:
        /* <DEDUP_REMOVED lines=12> */
.L_x_11912:
        /* <DEDUP_REMOVED lines=12> */
.L_x_11921:
[----:B------:R-:W-:-:S07]  /*10f20*/  IMAD.MOV.U32 R26, RZ, RZ, R20 ;  /* 0x000000ffff1a7224 */ /* 0x000fce00078e0014 */
.L_x_11922:
[----:B------:R-:W-:Y:S05]  /*10f30*/  BSYNC B0 ;  /* 0x0000000000007941 */ /* 0x000fea0003800000 */
.L_x_11920:
        /* <DEDUP_REMOVED lines=16> */
.L_x_11926:
[----:B------:R-:W-:Y:S05]  /*11040*/  BSYNC B1 ;  /* 0x0000000000017941 */ /* 0x000fea0003800000 */
.L_x_11925:
        /* <DEDUP_REMOVED lines=44> */
.L_x_11924:
[----:B------:R-:W-:Y:S05]  /*11310*/  BSYNC B0 ;  /* 0x0000000000007941 */ /* 0x000fea0003800000 */
.L_x_11923:
        /* <DEDUP_REMOVED lines=14> */
.L_x_11927:
        /* <DEDUP_REMOVED lines=12> */
.L_x_11930:
[----:B------:R-:W-:-:S07]  /*114c0*/  IMAD.MOV.U32 R16, RZ, RZ, R20 ;  /* 0x000000ffff107224 */ /* 0x000fce00078e0014 */
.L_x_11931:
[----:B------:R-:W-:Y:S05]  /*114d0*/  BSYNC B0 ;  /* 0x0000000000007941 */ /* 0x000fea0003800000 */
.L_x_11929:
        /* <DEDUP_REMOVED lines=16> */
.L_x_11935:
[----:B------:R-:W-:Y:S05]  /*115e0*/  BSYNC B1 ;  /* 0x0000000000017941 */ /* 0x000fea0003800000 */
.L_x_11934:
        /* <DEDUP_REMOVED lines=44> */
.L_x_11933:
[----:B------:R-:W-:Y:S05]  /*118b0*/  BSYNC B0 ;  /* 0x0000000000007941 */ /* 0x000fea0003800000 */
.L_x_11932:
        /* <DEDUP_REMOVED lines=10> */
.L_x_11928:
        /* <DEDUP_REMOVED lines=12> */
.L_x_11937:
[----:B------:R-:W-:-:S07]  /*11a20*/  IMAD.MOV.U32 R29, RZ, RZ, R20 ;  /* 0x000000ffff1d7224 */ /* 0x000fce00078e0014 */
.L_x_11938:
[----:B------:R-:W-:Y:S05]  /*11a30*/  BSYNC B0 ;  /* 0x0000000000007941 */ /* 0x000fea0003800000 */
.L_x_11936:
        /* <DEDUP_REMOVED lines=16> */
.L_x_11942:
[----:B------:R-:W-:Y:S05]  /*11b40*/  BSYNC B1 ;  /* 0x0000000000017941 */ /* 0x000fea0003800000 */
.L_x_11941:
        /* <DEDUP_REMOVED lines=44> */
.L_x_11940:
[----:B------:R-:W-:Y:S05]  /*11e10*/  BSYNC B0 ;  /* 0x0000000000007941 */ /* 0x000fea0003800000 */
.L_x_11939:
        /* <DEDUP_REMOVED lines=14> */
.L_x_11943:
        /* <DEDUP_REMOVED lines=12> */
.L_x_11946:
[----:B------:R-:W-:-:S07]  /*11fc0*/  IMAD.MOV.U32 R17, RZ, RZ, R20 ;  /* 0x000000ffff117224 */ /* 0x000fce00078e0014 */
.L_x_11947:
[----:B------:R-:W-:Y:S05]  /*11fd0*/  BSYNC B0 ;  /* 0x0000000000007941 */ /* 0x000fea0003800000 */
.L_x_11945:
        /* <DEDUP_REMOVED lines=19> */
.L_x_11951:
[----:B------:R-:W-:Y:S05]  /*12110*/  BSYNC B1 ;  /* 0x0000000000017941 */ /* 0x000fea0003800000 */
.L_x_11950:
        /* <DEDUP_REMOVED lines=44> */
.L_x_11949:
[----:B------:R-:W-:Y:S05]  /*123e0*/  BSYNC B0 ;  /* 0x0000000000007941 */ /* 0x000fea0003800000 */
.L_x_11948:
        /* <DEDUP_REMOVED lines=12> */
.L_x_11944:
        /* <DEDUP_REMOVED lines=10> */
[----:B------:R-:W-:Y:S02]  /*12550*/  SEL R33, RZ, 0x100, P3 ;  /* 0x00000100ff217807 */ /* 0x000fe40001800000 */
[C---:B------:R-:W-:Y:S02]  /*12560*/  LOP3.LUT P3, RZ, R10.reuse, 0x2, RZ, 0xc0, !PT ;  /* 0x000000020aff7812 */ /* 0x040fe4000786c0ff */
[C---:B------:R-:W-:Y:S02]  /*12570*/  LOP3.LUT P5, RZ, R10.reuse, 0x10, RZ, 0xc0, !PT ;  /* 0x000000100aff7812 */ /* 0x040fe400078ac0ff */
[----:B------:R-:W-:-:S02]  /*12580*/  LOP3.LUT P6, RZ, R10, 0x20, RZ, 0xc0, !PT ;  /* 0x000000200aff7812 */ /* 0x000fc400078cc0ff */
[----:B------:R-:W-:Y:S02]  /*12590*/  SEL R36, RZ, 0x1, P5 ;  /* 0x00000001ff247807 */ /* 0x000fe40002800000 */
[----:B0-----:R-:W-:-:S03]  /*125a0*/  SEL R31, RZ, 0x10000, P4 ;  /* 0x00010000ff1f7807 */ /* 0x001fc60002000000 */
[----:B------:R-:W-:Y:S01]  /*125b0*/  IMAD.WIDE.U32 R132, R36, 0x100, RZ ;  /* 0x0000010024847825 */ /* 0x000fe200078e00ff */
[----:B------:R-:W-:Y:S02]  /*125c0*/  SEL R30, RZ, 0x1, P1 ;  /* 0x00000001ff1e7807 */ /* 0x000fe40000800000 */
[----:B------:R-:W-:Y:S02]  /*125d0*/  LOP3.LUT R32, R33, R32, R31, 0xfe, !PT ;  /* 0x0000002021207212 */ /* 0x000fe400078efe1f */
[----:B------:R-:W-:Y:S01]  /*125e0*/  SEL R33, RZ, 0x1, P3 ;  /* 0x00000001ff217807 */ /* 0x000fe20001800000 */
[----:B------:R-:W-:Y:S01]  /*125f0*/  IMAD.WIDE.U32 R30, R30, 0x1000000, RZ ;  /* 0x010000001e1e7825 */ /* 0x000fe200078e00ff */
[C---:B------:R-:W-:Y:S02]  /*12600*/  LOP3.LUT P4, RZ, R10.reuse, 0x8, RZ, 0xc0, !PT ;  /* 0x000000080aff7812 */ /* 0x040fe4000788c0ff */
[----:B------:R-:W-:Y:S02]  /*12610*/  LOP3.LUT P1, RZ, R10, 0x40, RZ, 0xc0, !PT ;  /* 0x000000400aff7812 */ /* 0x000fe4000782c0ff */
[----:B------:R-:W-:-:S02]  /*12620*/  LOP3.LUT R31, R31, R32, R33, 0xfe, !PT ;  /* 0x000000201f1f7212 */ /* 0x000fc400078efe21 */
[----:B------:R-:W-:-:S05]  /*12630*/  SEL R32, RZ, 0x1, P4 ;  /* 0x00000001ff207807 */ /* 0x000fca0002000000 */
[----:B------:R-:W-:-:S03]  /*12640*/  IMAD.WIDE.U32 R32, R32, 0x10000, RZ ;  /* 0x0001000020207825 */ /* 0x000fc600078e00ff */
[----:B------:R-:W-:Y:S02]  /*12650*/  LOP3.LUT R30, R132, R30, R32, 0xfe, !PT ;  /* 0x0000001e841e7212 */ /* 0x000fe400078efe20 */
[----:B------:R-:W-:Y:S02]  /*12660*/  SEL R32, RZ, 0x1, P6 ;  /* 0x00000001ff207807 */ /* 0x000fe40003000000 */
[----:B------:R-:W-:Y:S02]  /*12670*/  LOP3.LUT R31, R133, R31, R33, 0xfe, !PT ;  /* 0x0000001f851f7212 */ /* 0x000fe400078efe21 */
[----:B------:R-:W-:Y:S01]  /*12680*/  LOP3.LUT R30, R30, R32, RZ, 0xfc, !PT ;  /* 0x000000201e1e7212 */ /* 0x000fe200078efcff */
[----:B------:R-:W-:-:S05]  /*12690*/  IMAD.WIDE.U32 R32, R18, 0x8, R176 ;  /* 0x0000000812207825 */ /* 0x000fca00078e00b0 */
[----:B------:R0:W-:Y:S01]  /*126a0*/  STG.E.64 desc[UR4][R32.64], R30 ;  /* 0x0000001e20007986 */ /* 0x0001e2000c101b04 */
[----:B------:R-:W-:Y:S05]  /*126b0*/  @!P0 BRA `(.L_x_11952) ;  /* 0x0000000000508947 */ /* 0x000fea0003800000 */
[----:B0-----:R-:W-:Y:S02]  /*126c0*/  SHF.L.U32 R30, R16, 0x10, RZ ;  /* 0x00000010101e7819 */ /* 0x001fe400000006ff */
[----:B------:R-:W-:Y:S02]  /*126d0*/  LOP3.LUT R31, R17, 0xffff, RZ, 0xc0, !PT ;  /* 0x0000ffff111f7812 */ /* 0x000fe400078ec0ff */
[----:B------:R-:W-:Y:S02]  /*126e0*/  LOP3.LUT R30, R30, 0xff0000, RZ, 0xc0, !PT ;  /* 0x00ff00001e1e7812 */ /* 0x000fe400078ec0ff */
[----:B------:R-:W-:Y:S02]  /*126f0*/  LOP3.LUT R32, R12, 0xff, RZ, 0xc0, !PT ;  /* 0x000000ff0c207812 */ /* 0x000fe400078ec0ff */
[----:B------:R-:W-:Y:S02]  /*12700*/  PRMT R31, R30, 0x4210, R31 ;  /* 0x000042101e1f7816 */ /* 0x000fe4000000001f */
[----:B------:R-:W-:Y:S01]  /*12710*/  PRMT R30, R15, 0x7104, RZ ;  /* 0x000071040f1e7816 */ /* 0x000fe200000000ff */
[----:B------:R-:W-:Y:S01]  /*12720*/  IMAD.WIDE.U32 R32, R32, 0x10000, RZ ;  /* 0x0001000020207825 */ /* 0x000fe200078e00ff */
[----:B------:R-:W-:-:S02]  /*12730*/  LOP3.LUT R39, R11, 0xff, RZ, 0xc0, !PT ;  /* 0x000000ff0b277812 */ /* 0x000fc400078ec0ff */
[----:B------:R-:W-:Y:S02]  /*12740*/  LOP3.LUT R31, R31, 0xff00, R30, 0xf8, !PT ;  /* 0x0000ff001f1f7812 */ /* 0x000fe400078ef81e */
        /* <DEDUP_REMOVED lines=11> */
.L_x_11952:
[----:B01----:R-:W0:Y:S01]  /*12800*/  @P1 LDC.64 R32, c[0x0][0x230] ;  /* 0x00008c00ff201b82 */ /* 0x003e220000000a00 */
[----:B------:R-:W-:-:S07]  /*12810*/  VIADD R30, R140, 0x180 ;  /* 0x000001808c1e7836 */ /* 0x000fce0000000000 */
[----:B------:R-:W1:Y:S01]  /*12820*/  @P0 LDC.64 R132, c[0x0][0x228] ;  /* 0x00008a00ff840b82 */ /* 0x000e620000000a00 */
[----:B------:R-:W-:Y:S01]  /*12830*/  ISETP.NE.AND P3, PT, R29, 0x1, PT ;  /* 0x000000011d00780c */ /* 0x000fe20003f65270 */
[----:B------:R-:W-:Y:S01]  /*12840*/  BSSY B0, `(.L_x_11953) ;  /* 0x0000012000007945 */ /* 0x000fe20003800000 */
[----:B0-----:R-:W-:-:S05]  /*12850*/  @P1 IMAD.WIDE.U32 R32, R30, 0x10, R32 ;  /* 0x000000101e201825 */ /* 0x001fca00078e0020 */
[----:B------:R0:W5:Y:S01]  /*12860*/  @P1 LDG.E.128 R44, desc[UR4][R32.64] ;  /* 0x00000004202c1981 */ /* 0x000162000c1e1d00 */
[----:B-1----:R-:W-:-:S05]  /*12870*/  @P0 IMAD.WIDE.U32 R132, R30, 0x10, R132 ;  /* 0x000000101e840825 */ /* 0x002fca00078e0084 */
[----:B------:R-:W5:Y:S01]  /*12880*/  @P0 LDG.E.128 R40, desc[UR4][R132.64] ;  /* 0x0000000484280981 */ /* 0x000f62000c1e1d00 */
[----:B0-----:R-:W-:-:S05]  /*12890*/  IMAD.WIDE.U32 R32, R30, 0x10, R174 ;  /* 0x000000101e207825 */ /* 0x001fca00078e00ae */
[----:B------:R0:W5:Y:S02]  /*128a0*/  LDG.E.128 R132, desc[UR4][R32.64] ;  /* 0x0000000420847981 */ /* 0x000164000c1e1d00 */
[----:B0-----:R-:W-:Y:S01]  /*128b0*/  VIADD R32, R29, 0x1 ;  /* 0x000000011d207836 */ /* 0x001fe20000000000 */
[----:B------:R-:W-:Y:S06]  /*128c0*/  @!P3 BRA `(.L_x_11954) ;  /* 0x000000000020b947 */ /* 0x000fec0003800000 */
        /* <DEDUP_REMOVED lines=8> */
.L_x_11954:
[----:B------:R-:W-:-:S07]  /*12950*/  MOV R31, R20 ;  /* 0x00000014001f7202 */ /* 0x000fce0000000f00 */
.L_x_11955:
[----:B------:R-:W-:Y:S05]  /*12960*/  BSYNC B0 ;  /* 0x0000000000007941 */ /* 0x000fea0003800000 */
.L_x_11953:
        /* <DEDUP_REMOVED lines=16> */
.L_x_11959:
[----:B------:R-:W-:Y:S05]  /*12a70*/  BSYNC B1 ;  /* 0x0000000000017941 */ /* 0x000fea0003800000 */
.L_x_11958:
        /* <DEDUP_REMOVED lines=44> */
.L_x_11957:
[----:B------:R-:W-:Y:S05]  /*12d40*/  BSYNC B0 ;  /* 0x0000000000007941 */ /* 0x000fea0003800000 */
.L_x_11956:
[----:B------:R-:W-:Y:S01]  /*12d50*/  I2FP.F32.U32 R29, R31 ;  /* 0x0000001f001d7245 */ /* 0x000fe20000201000 */
[----:B-----5:R-:W-:Y:S01]  /*12d60*/  IMAD.U32 R31, R132, 0x10000, RZ ;  /* 0x00010000841f7824 */ /* 0x020fe200078e00ff */
        /* <DEDUP_REMOVED lines=14> */
.L_x_11960:
        /* <DEDUP_REMOVED lines=12> */
.L_x_11963:
[----:B------:R-:W-:-:S07]  /*12f10*/  IMAD.MOV.U32 R36, RZ, RZ, R20 ;  /* 0x000000ffff247224 */ /* 0x000fce00078e0014 */
.L_x_11964:
[----:B------:R-:W-:Y:S05]  /*12f20*/  BSYNC B0 ;  /* 0x0000000000007941 */ /* 0x000fea0003800000 */
.L_x_11962:
        /* <DEDUP_REMOVED lines=16> */
.L_x_11968:
[----:B------:R-:W-:Y:S05]  /*13030*/  BSYNC B1 ;  /* 0x0000000000017941 */ /* 0x000fea0003800000 */
.L_x_11967:
        /* <DEDUP_REMOVED lines=41> */
[----:B------:R-:W-:Y:S01]  /*132d0*/  IMAD.MOV.U32 R33, RZ, RZ, RZ ;  /* 0x000000ffff217224 */ /* 0x000fe200078e00ff */
[----:B------:R-:W-:-:S07]  /*132e0*/  MOV R20, R32 ;  /* 0x0000002000147202 */ /* 0x000fce0000000f00 */
.L_x_11966:
[----:B------:R-:W-:Y:S05]  /*132f0*/  BSYNC B0 ;  /* 0x0000000000007941 */ /* 0x000fea0003800000 */
.L_x_11965:
        /* <DEDUP_REMOVED lines=10> */
.L_x_11961:
        /* <DEDUP_REMOVED lines=12> */
.L_x_11970:
[----:B------:R-:W-:-:S07]  /*13460*/  IMAD.MOV.U32 R36, RZ, RZ, R20 ;  /* 0x000000ffff247224 */ /* 0x000fce00078e0014 */
.L_x_11971:
[----:B------:R-:W-:Y:S05]  /*13470*/  BSYNC B0 ;  /* 0x0000000000007941 */ /* 0x000fea0003800000 */
.L_x_11969:
        /* <DEDUP_REMOVED lines=16> */
.L_x_11975:
[----:B------:R-:W-:Y:S05]  /*13580*/  BSYNC B1 ;  /* 0x0000000000017941 */ /* 0x000fea0003800000 */
.L_x_11974:
        /* <DEDUP_REMOVED lines=44> */
.L_x_11973:
[----:B------:R-:W-:Y:S05]  /*13850*/  BSYNC B0 ;  /* 0x0000000000007941 */ /* 0x000fea0003800000 */
.L_x_11972:
        /* <DEDUP_REMOVED lines=16> */
.L_x_11976:
        /* <DEDUP_REMOVED lines=12> */
.L_x_11979:
[----:B------:R-:W-:-:S07]  /*13a20*/  MOV R11, R20 ;  /* 0x00000014000b7202 */ /* 0x000fce0000000f00 */
.L_x_11980:
[----:B------:R-:W-:Y:S05]  /*13a30*/  BSYNC B0 ;  /* 0x0000000000007941 */ /* 0x000fea0003800000 */
.L_x_11978:
        /* <DEDUP_REMOVED lines=16> */
.L_x_11984:
[----:B------:R-:W-:Y:S05]  /*13b40*/  BSYNC B1 ;  /* 0x0000000000017941 */ /* 0x000fea0003800000 */
.L_x_11983:
        /* <DEDUP_REMOVED lines=44> */
.L_x_11982:
[----:B------:R-:W-:Y:S05]  /*13e10*/  BSYNC B0 ;  /* 0x0000000000007941 */ /* 0x000fea0003800000 */
.L_x_11981:
        /* <DEDUP_REMOVED lines=12> */
.L_x_11977:
        /* <DEDUP_REMOVED lines=12> */
.L_x_11986:
[----:B------:R-:W-:-:S07]  /*13fa0*/  IMAD.MOV.U32 R36, RZ, RZ, R20 ;  /* 0x000000ffff247224 */ /* 0x000fce00078e0014 */
.L_x_11987:
[----:B------:R-:W-:Y:S05]  /*13fb0*/  BSYNC B0 ;  /* 0x0000000000007941 */ /* 0x000fea0003800000 */
.L_x_11985:
        /* <DEDUP_REMOVED lines=16> */
.L_x_11991:
[----:B------:R-:W-:Y:S05]  /*140c0*/  BSYNC B1 ;  /* 0x0000000000017941 */ /* 0x000fea0003800000 */
.L_x_11990:
        /* <DEDUP_REMOVED lines=44> */
.L_x_11989:
[----:B------:R-:W-:Y:S05]  /*14390*/  BSYNC B0 ;  /* 0x0000000000007941 */ /* 0x000fea0003800000 */
.L_x_11988:
        /* <DEDUP_REMOVED lines=16> */
.L_x_11992:
        /* <DEDUP_REMOVED lines=12> */
.L_x_11995:
[----:B------:R-:W-:-:S07]  /*14560*/  MOV R12, R20 ;  /* 0x00000014000c7202 */ /* 0x000fce0000000f00 */
.L_x_11996:
[----:B------:R-:W-:Y:S05]  /*14570*/  BSYNC B0 ;  /* 0x0000000000007941 */ /* 0x000fea0003800000 */
.L_x_11994:
        /* <DEDUP_REMOVED lines=16> */
.L_x_12000:
[----:B------:R-:W-:Y:S05]  /*14680*/  BSYNC B1 ;  /* 0x0000000000017941 */ /* 0x000fea0003800000 */
.L_x_11999:
        /* <DEDUP_REMOVED lines=44> */
.L_x_11998:
[----:B------:R-:W-:Y:S05]  /*14950*/  BSYNC B0 ;  /* 0x0000000000007941 */ /* 0x000fea0003800000 */
.L_x_11997:
        /* <DEDUP_REMOVED lines=10> */
.L_x_11993:
        /* <DEDUP_REMOVED lines=12> */
.L_x_12002:
[----:B------:R-:W-:-:S07]  /*14ac0*/  IMAD.MOV.U32 R36, RZ, RZ, R20 ;  /* 0x000000ffff247224 */ /* 0x000fce00078e0014 */
.L_x_12003:
[----:B------:R-:W-:Y:S05]  /*14ad0*/  BSYNC B0 ;  /* 0x0000000000007941 */ /* 0x000fea0003800000 */
.L_x_12001:
        /* <DEDUP_REMOVED lines=16> */
.L_x_12007:
[----:B------:R-:W-:Y:S05]  /*14be0*/  BSYNC B1 ;  /* 0x0000000000017941 */ /* 0x000fea0003800000 */
.L_x_12006:
        /* <DEDUP_REMOVED lines=44> */
.L_x_12005:
[----:B------:R-:W-:Y:S05]  /*14eb0*/  BSYNC B0 ;  /* 0x0000000000007941 */ /* 0x000fea0003800000 */
.L_x_12004:
        /* <DEDUP_REMOVED lines=16> */
.L_x_12008:
        /* <DEDUP_REMOVED lines=12> */
.L_x_12011:
[----:B------:R-:W-:-:S07]  /*15080*/  MOV R13, R20 ;  /* 0x00000014000d7202 */ /* 0x000fce0000000f00 */
.L_x_12012:
[----:B------:R-:W-:Y:S05]  /*15090*/  BSYNC B0 ;  /* 0x0000000000007941 */ /* 0x000fea0003800000 */
.L_x_12010:
        /* <DEDUP_REMOVED lines=16> */
.L_x_12016:
[----:B------:R-:W-:Y:S05]  /*151a0*/  BSYNC B1 ;  /* 0x0000000000017941 */ /* 0x000fea0003800000 */
.L_x_12015:
        /* <DEDUP_REMOVED lines=44> */
.L_x_12014:
[----:B------:R-:W-:Y:S05]  /*15470*/  BSYNC B0 ;  /* 0x0000000000007941 */ /* 0x000fea0003800000 */
.L_x_12013:
        /* <DEDUP_REMOVED lines=12> */
.L_x_12009:
        /* <DEDUP_REMOVED lines=12> */
.L_x_12018:
[----:B------:R-:W-:-:S07]  /*15600*/  IMAD.MOV.U32 R33, RZ, RZ, R20 ;  /* 0x000000ffff217224 */ /* 0x000fce00078e0014 */
.L_x_12019:
[----:B------:R-:W-:Y:S05]  /*15610*/  BSYNC B0 ;  /* 0x0000000000007941 */ /* 0x000fea0003800000 */
.L_x_12017:
        /* <DEDUP_REMOVED lines=16> */
.L_x_12023:
[----:B------:R-:W-:Y:S05]  /*15720*/  BSYNC B1 ;  /* 0x0000000000017941 */ /* 0x000fea0003800000 */
.L_x_12022:
        /* <DEDUP_REMOVED lines=44> */
.L_x_12021:
[----:B------:R-:W-:Y:S05]  /*159f0*/  BSYNC B0 ;  /* 0x0000000000007941 */ /* 0x000fea0003800000 */
.L_x_12020:
        /* <DEDUP_REMOVED lines=16> */
.L_x_12024:
        /* <DEDUP_REMOVED lines=12> */
.L_x_12027:
[----:B------:R-:W-:-:S07]  /*15bc0*/  MOV R14, R20 ;  /* 0x00000014000e7202 */ /* 0x000fce0000000f00 */
.L_x_12028:
[----:B------:R-:W-:Y:S05]  /*15bd0*/  BSYNC B0 ;  /* 0x0000000000007941 */ /* 0x000fea0003800000 */
.L_x_12026:
        /* <DEDUP_REMOVED lines=16> */
.L_x_12032:
[----:B------:R-:W-:Y:S05]  /*15ce0*/  BSYNC B1 ;  /* 0x0000000000017941 */ /* 0x000fea0003800000 */
.L_x_12031:
        /* <DEDUP_REMOVED lines=44> */
.L_x_12030:
[----:B------:R-:W-:Y:S05]  /*15fb0*/  BSYNC B0 ;  /* 0x0000000000007941 */ /* 0x000fea0003800000 */
.L_x_12029:
        /* <DEDUP_REMOVED lines=10> */
.L_x_12025:
        /* <DEDUP_REMOVED lines=12> */
.L_x_12034:
[----:B------:R-:W-:-:S07]  /*16120*/  IMAD.MOV.U32 R134, RZ, RZ, R20 ;  /* 0x000000ffff867224 */ /* 0x000fce00078e0014 */
.L_x_12035:
[----:B------:R-:W-:Y:S05]  /*16130*/  BSYNC B0 ;  /* 0x0000000000007941 */ /* 0x000fea0003800000 */
.L_x_12033:
        /* <DEDUP_REMOVED lines=16> */
.L_x_12039:
[----:B------:R-:W-:Y:S05]  /*16240*/  BSYNC B1 ;  /* 0x0000000000017941 */ /* 0x000fea0003800000 */
.L_x_12038:
        /* <DEDUP_REMOVED lines=44> */
.L_x_12037:
[----:B------:R-:W-:Y:S05]  /*16510*/  BSYNC B0 ;  /* 0x0000000000007941 */ /* 0x000fea0003800000 */
.L_x_12036:
        /* <DEDUP_REMOVED lines=14> */
.L_x_12040:
        /* <DEDUP_REMOVED lines=12> */
.L_x_12043:
[----:B------:R-:W-:-:S07]  /*166c0*/  MOV R15, R20 ;  /* 0x00000014000f7202 */ /* 0x000fce0000000f00 */
.L_x_12044:
[----:B------:R-:W-:Y:S05]  /*166d0*/  BSYNC B0 ;  /* 0x0000000000007941 */ /* 0x000fea0003800000 */
.L_x_12042:
        /* <DEDUP_REMOVED lines=16> */
.L_x_12048:
[----:B------:R-:W-:Y:S05]  /*167e0*/  BSYNC B1 ;  /* 0x0000000000017941 */ /* 0x000fea0003800000 */
.L_x_12047:
        /* <DEDUP_REMOVED lines=44> */
.L_x_12046:
[----:B------:R-:W-:Y:S05]  /*16ab0*/  BSYNC B0 ;  /* 0x0000000000007941 */ /* 0x000fea0003800000 */
.L_x_12045:
        /* <DEDUP_REMOVED lines=12> */
.L_x_12041:
        /* <DEDUP_REMOVED lines=12> */
.L_x_12050:
[----:B------:R-:W-:-:S07]  /*16c40*/  IMAD.MOV.U32 R134, RZ, RZ, R20 ;  /* 0x000000ffff867224 */ /* 0x000fce00078e0014 */
.L_x_12051:
[----:B------:R-:W-:Y:S05]  /*16c50*/  BSYNC B0 ;  /* 0x0000000000007941 */ /* 0x000fea0003800000 */
.L_x_12049:
        /* <DEDUP_REMOVED lines=16> */
.L_x_12055:
[----:B------:R-:W-:Y:S05]  /*16d60*/  BSYNC B1 ;  /* 0x0000000000017941 */ /* 0x000fea0003800000 */
.L_x_12054:
        /* <DEDUP_REMOVED lines=44> */
.L_x_12053:
[----:B------:R-:W-:Y:S05]  /*17030*/  BSYNC B0 ;  /* 0x0000000000007941 */ /* 0x000fea0003800000 */
.L_x_12052:
[----:B------:R-:W-:Y:S02]  /*17040*/  I2FP.F32.U32 R133, R134 ;  /* 0x0000008600857245 */ /* 0x000fe40000201000 */
[----:B------:R-:W-:-:S03]  /*17050*/  PRMT R145, R135, 0x7632, R145 ;  /* 0x0000763287917816 */ /* 0x000fc60000000091 */
[----:B------:R-:W-:-:S05]  /*17060*/  FFMA.FTZ R133, R133, R199, 1.1641532182693481445e-10 ;  /* 0x2f00000085857423 */ /* 0x000fca00000100c7 */
[----:B------:R-:W-:Y:S01]  /*17070*/  FSETP.GTU.FTZ.AND P4, PT, R133, R198, PT ;  /* 0x000000c68500720b */ /* 0x000fe20003f9c000 */
[----:B------:R-:W-:-:S04]  /*17080*/  IMAD.U32 R133, R135, 0x10000, RZ ;  /* 0x0001000087857824 */ /* 0x000fc800078e00ff */
[----:B------:R-:W-:-:S05]  /*17090*/  FMUL.FTZ R133, R133, R197 ;  /* 0x000000c585857220 */ /* 0x000fca0000410000 */
        /* <DEDUP_REMOVED lines=8> */
.L_x_12056:
        /* <DEDUP_REMOVED lines=12> */
.L_x_12059:
[----:B------:R-:W-:-:S07]  /*171e0*/  MOV R16, R20 ;  /* 0x0000001400107202 */ /* 0x000fce0000000f00 */
.L_x_12060:
[----:B------:R-:W-:Y:S05]  /*171f0*/  BSYNC B0 ;  /* 0x0000000000007941 */ /* 0x000fea0003800000 */
.L_x_12058:
        /* <DEDUP_REMOVED lines=16> */
.L_x_12064:
[----:B------:R-:W-:Y:S05]  /*17300*/  BSYNC B1 ;  /* 0x0000000000017941 */ /* 0x000fea0003800000 */
.L_x_12063:
        /* <DEDUP_REMOVED lines=44> */
.L_x_12062:
[----:B------:R-:W-:Y:S05]  /*175d0*/  BSYNC B0 ;  /* 0x0000000000007941 */ /* 0x000fea0003800000 */
.L_x_12061:
        /* <DEDUP_REMOVED lines=10> */
.L_x_12057:
        /* <DEDUP_REMOVED lines=12> */
.L_x_12066:
[----:B------:R-:W-:-:S07]  /*17740*/  IMAD.MOV.U32 R147, RZ, RZ, R20 ;  /* 0x000000ffff937224 */ /* 0x000fce00078e0014 */
.L_x_12067:
[----:B------:R-:W-:Y:S05]  /*17750*/  BSYNC B0 ;  /* 0x0000000000007941 */ /* 0x000fea0003800000 */
.L_x_12065:
        /* <DEDUP_REMOVED lines=16> */
.L_x_12071:
[----:B------:R-:W-:Y:S05]  /*17860*/  BSYNC B1 ;  /* 0x0000000000017941 */ /* 0x000fea0003800000 */
.L_x_12070:
        /* <DEDUP_REMOVED lines=44> */
.L_x_12069:
[----:B------:R-:W-:Y:S05]  /*17b30*/  BSYNC B0 ;  /* 0x0000000000007941 */ /* 0x000fea0003800000 */
.L_x_12068:
[----:B------:R-:W-:-:S05]  /*17b40*/  I2FP.F32.U32 R133, R147 ;  /* 0x0000009300857245 */ /* 0x000fca0000201000 */
        /* <DEDUP_REMOVED lines=13> */
.L_x_12072:
        /* <DEDUP_REMOVED lines=12> */
.L_x_12075:
[----:B------:R-:W-:-:S07]  /*17ce0*/  MOV R17, R20 ;  /* 0x0000001400117202 */ /* 0x000fce0000000f00 */
.L_x_12076:
[----:B------:R-:W-:Y:S05]  /*17cf0*/  BSYNC B0 ;  /* 0x0000000000007941 */ /* 0x000fea0003800000 */
.L_x_12074:
        /* <DEDUP_REMOVED lines=19> */
.L_x_12080:
[----:B------:R-:W-:Y:S05]  /*17e30*/  BSYNC B1 ;  /* 0x0000000000017941 */ /* 0x000fea0003800000 */
.L_x_12079:
        /* <DEDUP_REMOVED lines=44> */
.L_x_12078:
[----:B------:R-:W-:Y:S05]  /*18100*/  BSYNC B0 ;  /* 0x0000000000007941 */ /* 0x000fea0003800000 */
.L_x_12077:
        /* <DEDUP_REMOVED lines=12> */
.L_x_12073:
        /* <DEDUP_REMOVED lines=53> */
.L_x_12081:
        /* <DEDUP_REMOVED lines=21> */
.L_x_12083:
[----:B------:R-:W-:-:S07]  /*18670*/  IMAD.MOV.U32 R158, RZ, RZ, R20 ;  /* 0x000000ffff9e7224 */ /* 0x000fce00078e0014 */
.L_x_12084:
[----:B------:R-:W-:Y:S05]  /*18680*/  BSYNC B0 ;  /* 0x0000000000007941 */ /* 0x000fea0003800000 */
.L_x_12082:
        /* <DEDUP_REMOVED lines=16> */
.L_x_12088:
[----:B------:R-:W-:Y:S05]  /*18790*/  BSYNC B1 ;  /* 0x0000000000017941 */ /* 0x000fea0003800000 */
.L_x_12087:
        /* <DEDUP_REMOVED lines=41> */
[----:B------:R-:W-:-:S04]  /*18a30*/  IMAD.WIDE.U32 R148, R0, -0x326172a9, RZ ;  /* 0xcd9e8d5700947825 */ /* 0x000fc800078e00ff */
[----:B------:R-:W-:Y:S01]  /*18a40*/  IMAD.MOV.U32 R20, RZ, RZ, R148 ;  /* 0x000000ffff147224 */ /* 0x000fe200078e0094 */
[----:B------:R-:W-:-:S07]  /*18a50*/  LOP3.LUT R0, R149, UR43, R150, 0x96, !PT ;  /* 0x0000002b95007c12 */ /* 0x000fce000f8e9696 */
.L_x_12086:
[----:B------:R-:W-:Y:S05]  /*18a60*/  BSYNC B0 ;  /* 0x0000000000007941 */ /* 0x000fea0003800000 */
.L_x_12085:
[----:B------:R-:W-:Y:S02]  /*18a70*/  I2FP.F32.U32 R148, R158 ;  /* 0x0000009e00947245 */ /* 0x000fe40000201000 */
[----:B-----5:R-:W-:Y:S02]  /*18a80*/  SHF.L.U32 R149, R132, 0x10, RZ ;  /* 0x0000001084957819 */ /* 0x020fe400000006ff */
        /* <DEDUP_REMOVED lines=14> */
.L_x_12089:
        /* <DEDUP_REMOVED lines=12> */
.L_x_12092:
[----:B------:R-:W-:-:S07]  /*18c30*/  IMAD.MOV.U32 R148, RZ, RZ, R20 ;  /* 0x000000ffff947224 */ /* 0x000fce00078e0014 */
.L_x_12093:
[----:B------:R-:W-:Y:S05]  /*18c40*/  BSYNC B0 ;  /* 0x0000000000007941 */ /* 0x000fea0003800000 */
.L_x_12091:
        /* <DEDUP_REMOVED lines=16> */
.L_x_12097:
[----:B------:R-:W-:Y:S05]  /*18d50*/  BSYNC B1 ;  /* 0x0000000000017941 */ /* 0x000fea0003800000 */
.L_x_12096:
        /* <DEDUP_REMOVED lines=40> */
[----:B------:R-:W-:Y:S01]  /*18fe0*/  IMAD.MOV.U32 R20, RZ, RZ, R150 ;  /* 0x000000ffff147224 */ /* 0x000fe200078e0096 */
[----:B------:R-:W-:Y:S01]  /*18ff0*/  LOP3.LUT R0, R151, UR43, R152, 0x96, !PT ;  /* 0x0000002b97007c12 */ /* 0x000fe2000f8e9698 */
[----:B------:R-:W-:-:S07]  /*19000*/  IMAD.MOV.U32 R152, RZ, RZ, RZ ;  /* 0x000000ffff987224 */ /* 0x000fce00078e00ff */
.L_x_12095:
[----:B------:R-:W-:Y:S05]  /*19010*/  BSYNC B0 ;  /* 0x0000000000007941 */ /* 0x000fea0003800000 */
.L_x_12094:
        /* <DEDUP_REMOVED lines=10> */
.L_x_12090:
        /* <DEDUP_REMOVED lines=12> */
.L_x_12099:
[----:B------:R-:W-:-:S07]  /*19180*/  MOV R148, R20 ;  /* 0x0000001400947202 */ /* 0x000fce0000000f00 */
.L_x_12100:
[----:B------:R-:W-:Y:S05]  /*19190*/  BSYNC B0 ;  /* 0x0000000000007941 */ /* 0x000fea0003800000 */
.L_x_12098:
        /* <DEDUP_REMOVED lines=16> */
.L_x_12104:
[----:B------:R-:W-:Y:S05]  /*192a0*/  BSYNC B1 ;  /* 0x0000000000017941 */ /* 0x000fea0003800000 */
.L_x_12103:
        /* <DEDUP_REMOVED lines=44> */
.L_x_12102:
[----:B------:R-:W-:Y:S05]  /*19570*/  BSYNC B0 ;  /* 0x0000000000007941 */ /* 0x000fea0003800000 */
.L_x_12101:
        /* <DEDUP_REMOVED lines=16> */
.L_x_12105:
        /* <DEDUP_REMOVED lines=12> */
.L_x_12108:
[----:B------:R-:W-:-:S07]  /*19740*/  IMAD.MOV.U32 R11, RZ, RZ, R20 ;  /* 0x000000ffff0b7224 */ /* 0x000fce00078e0014 */
.L_x_12109:
[----:B------:R-:W-:Y:S05]  /*19750*/  BSYNC B0 ;  /* 0x0000000000007941 */ /* 0x000fea0003800000 */
.L_x_12107:
        /* <DEDUP_REMOVED lines=16> */
.L_x_12113:
[----:B------:R-:W-:Y:S05]  /*19860*/  BSYNC B1 ;  /* 0x0000000000017941 */ /* 0x000fea0003800000 */
.L_x_12112:
        /* <DEDUP_REMOVED lines=44> */
.L_x_12111:
[----:B------:R-:W-:Y:S05]  /*19b30*/  BSYNC B0 ;  /* 0x0000000000007941 */ /* 0x000fea0003800000 */
.L_x_12110:
        /* <DEDUP_REMOVED lines=12> */
.L_x_12106:
        /* <DEDUP_REMOVED lines=12> */
.L_x_12115:
[----:B------:R-:W-:-:S07]  /*19cc0*/  MOV R132, R20 ;  /* 0x0000001400847202 */ /* 0x000fce0000000f00 */
.L_x_12116:
[----:B------:R-:W-:Y:S05]  /*19cd0*/  BSYNC B0 ;  /* 0x0000000000007941 */ /* 0x000fea0003800000 */
.L_x_12114:
        /* <DEDUP_REMOVED lines=16> */
.L_x_12120:
[----:B------:R-:W-:Y:S05]  /*19de0*/  BSYNC B1 ;  /* 0x0000000000017941 */ /* 0x000fea0003800000 */
.L_x_12119:
        /* <DEDUP_REMOVED lines=44> */
.L_x_12118:
[----:B------:R-:W-:Y:S05]  /*1a0b0*/  BSYNC B0 ;  /* 0x0000000000007941 */ /* 0x000fea0003800000 */
.L_x_12117:
        /* <DEDUP_REMOVED lines=16> */
.L_x_12121:
        /* <DEDUP_REMOVED lines=12> */
.L_x_12124:
[----:B------:R-:W-:-:S07]  /*1a280*/  IMAD.MOV.U32 R12, RZ, RZ, R20 ;  /* 0x000000ffff0c7224 */ /* 0x000fce00078e0014 */
.L_x_12125:
[----:B------:R-:W-:Y:S05]  /*1a290*/  BSYNC B0 ;  /* 0x0000000000007941 */ /* 0x000fea0003800000 */
.L_x_12123:
        /* <DEDUP_REMOVED lines=16> */
.L_x_12129:
[----:B------:R-:W-:Y:S05]  /*1a3a0*/  BSYNC B1 ;  /* 0x0000000000017941 */ /* 0x000fea0003800000 */
.L_x_12128:
        /* <DEDUP_REMOVED lines=44> */
.L_x_12127:
[----:B------:R-:W-:Y:S05]  /*1a670*/  BSYNC B0 ;  /* 0x0000000000007941 */ /* 0x000fea0003800000 */
.L_x_12126:
        /* <DEDUP_REMOVED lines=10> */
.L_x_12122:
        /* <DEDUP_REMOVED lines=12> */
.L_x_12131:
[----:B------:R-:W-:-:S07]  /*1a7e0*/  MOV R160, R20 ;  /* 0x0000001400a07202 */ /* 0x000fce0000000f00 */
.L_x_12132:
[----:B------:R-:W-:Y:S05]  /*1a7f0*/  BSYNC B0 ;  /* 0x0000000000007941 */ /* 0x000fea0003800000 */
.L_x_12130:
        /* <DEDUP_REMOVED lines=16> */
.L_x_12136:
[----:B------:R-:W-:Y:S05]  /*1a900*/  BSYNC B1 ;  /* 0x0000000000017941 */ /* 0x000fea0003800000 */
.L_x_12135:
        /* <DEDUP_REMOVED lines=44> */
.L_x_12134:
[----:B------:R-:W-:Y:S05]  /*1abd0*/  BSYNC B0 ;  /* 0x0000000000007941 */ /* 0x000fea0003800000 */
.L_x_12133:
        /* <DEDUP_REMOVED lines=16> */
.L_x_12137:
        /* <DEDUP_REMOVED lines=12> */
.L_x_12140:
[----:B------:R-:W-:-:S07]  /*1ada0*/  IMAD.MOV.U32 R13, RZ, RZ, R20 ;  /* 0x000000ffff0d7224 */ /* 0x000fce00078e0014 */
.L_x_12141:
[----:B------:R-:W-:Y:S05]  /*1adb0*/  BSYNC B0 ;  /* 0x0000000000007941 */ /* 0x000fea0003800000 */
.L_x_12139:
        /* <DEDUP_REMOVED lines=16> */
.L_x_12145:
[----:B------:R-:W-:Y:S05]  /*1aec0*/  BSYNC B1 ;  /* 0x0000000000017941 */ /* 0x000fea0003800000 */
.L_x_12144:
        /* <DEDUP_REMOVED lines=44> */
.L_x_12143:
[----:B------:R-:W-:Y:S05]  /*1b190*/  BSYNC B0 ;  /* 0x0000000000007941 */ /* 0x000fea0003800000 */
.L_x_12142:
        /* <DEDUP_REMOVED lines=12> */
.L_x_12138:
        /* <DEDUP_REMOVED lines=12> */
.L_x_12147:
[----:B------:R-:W-:-:S07]  /*1b320*/  MOV R160, R20 ;  /* 0x0000001400a07202 */ /* 0x000fce0000000f00 */
.L_x_12148:
[----:B------:R-:W-:Y:S05]  /*1b330*/  BSYNC B0 ;  /* 0x0000000000007941 */ /* 0x000fea0003800000 */
.L_x_12146:
        /* <DEDUP_REMOVED lines=16> */
.L_x_12152:
[----:B------:R-:W-:Y:S05]  /*1b440*/  BSYNC B1 ;  /* 0x0000000000017941 */ /* 0x000fea0003800000 */
.L_x_12151:
        /* <DEDUP_REMOVED lines=44> */
.L_x_12150:
[----:B------:R-:W-:Y:S05]  /*1b710*/  BSYNC B0 ;  /* 0x0000000000007941 */ /* 0x000fea0003800000 */
.L_x_12149:
[----:B------:R-:W-:Y:S02]  /*1b720*/  I2FP.F32.U32 R133, R160 ;  /* 0x000000a000857245 */ /* 0x000fe40000201000 */
[----:B------:R-:W-:-:S03]  /*1b730*/  LOP3.LUT R10, R10, 0xfffffffd, RZ, 0xc0, !PT ;  /* 0xfffffffd0a0a7812 */ /* 0x000fc600078ec0ff */
[----:B------:R-:W-:-:S05]  /*1b740*/  FFMA.FTZ R133, R133, R199, 1.1641532182693481445e-10 ;  /* 0x2f00000085857423 */ /* 0x000fca00000100c7 */
[----:B------:R-:W-:Y:S01]  /*1b750*/  FSETP.GTU.FTZ.AND P3, PT, R133, R198, PT ;  /* 0x000000c68500720b */ /* 0x000fe20003f7c000 */
[C---:B------:R-:W-:Y:S01]  /*1b760*/  IMAD.U32 R133, R134.reuse, 0x10000, RZ ;  /* 0x0001000086857824 */ /* 0x040fe200078e00ff */
[----:B------:R-:W-:-:S03]  /*1b770*/  PRMT R134, R134, 0x7632, R134 ;  /* 0x0000763286867816 */ /* 0x000fc60000000086 */
[----:B------:R-:W-:-:S05]  /*1b780*/  FMUL.FTZ R133, R133, R197 ;  /* 0x000000c585857220 */ /* 0x000fca0000410000 */
        /* <DEDUP_REMOVED lines=9> */
.L_x_12153:
        /* <DEDUP_REMOVED lines=12> */
.L_x_12156:
[----:B------:R-:W-:-:S07]  /*1b8e0*/  IMAD.MOV.U32 R14, RZ, RZ, R20 ;  /* 0x000000ffff0e7224 */ /* 0x000fce00078e0014 */
.L_x_12157:
[----:B------:R-:W-:Y:S05]  /*1b8f0*/  BSYNC B0 ;  /* 0x0000000000007941 */ /* 0x000fea0003800000 */
.L_x_12155:
        /* <DEDUP_REMOVED lines=16> */
.L_x_12161:
[----:B------:R-:W-:Y:S05]  /*1ba00*/  BSYNC B1 ;  /* 0x0000000000017941 */ /* 0x000fea0003800000 */
.L_x_12160:
        /* <DEDUP_REMOVED lines=44> */
.L_x_12159:
[----:B------:R-:W-:Y:S05]  /*1bcd0*/  BSYNC B0 ;  /* 0x0000000000007941 */ /* 0x000fea0003800000 */
.L_x_12158:
        /* <DEDUP_REMOVED lines=10> */
.L_x_12154:
        /* <DEDUP_REMOVED lines=12> */
.L_x_12163:
[----:B------:R-:W-:-:S07]  /*1be40*/  MOV R153, R20 ;  /* 0x0000001400997202 */ /* 0x000fce0000000f00 */
.L_x_12164:
[----:B------:R-:W-:Y:S05]  /*1be50*/  BSYNC B0 ;  /* 0x0000000000007941 */ /* 0x000fea0003800000 */
.L_x_12162:
        /* <DEDUP_REMOVED lines=16> */
.L_x_12168:
[----:B------:R-:W-:Y:S05]  /*1bf60*/  BSYNC B1 ;  /* 0x0000000000017941 */ /* 0x000fea0003800000 */
.L_x_12167:
        /* <DEDUP_REMOVED lines=44> */
.L_x_12166:
[----:B------:R-:W-:Y:S05]  /*1c230*/  BSYNC B0 ;  /* 0x0000000000007941 */ /* 0x000fea0003800000 */
.L_x_12165:
        /* <DEDUP_REMOVED lines=14> */
.L_x_12169:
        /* <DEDUP_REMOVED lines=12> */
.L_x_12172:
[----:B------:R-:W-:-:S07]  /*1c3e0*/  IMAD.MOV.U32 R15, RZ, RZ, R20 ;  /* 0x000000ffff0f7224 */ /* 0x000fce00078e0014 */
.L_x_12173:
[----:B------:R-:W-:Y:S05]  /*1c3f0*/  BSYNC B0 ;  /* 0x0000000000007941 */ /* 0x000fea0003800000 */
.L_x_12171:
        /* <DEDUP_REMOVED lines=16> */
.L_x_12177:
[----:B------:R-:W-:Y:S05]  /*1c500*/  BSYNC B1 ;  /* 0x0000000000017941 */ /* 0x000fea0003800000 */
.L_x_12176:
        /* <DEDUP_REMOVED lines=44> */
.L_x_12175:
[----:B------:R-:W-:Y:S05]  /*1c7d0*/  BSYNC B0 ;  /* 0x0000000000007941 */ /* 0x000fea0003800000 */
.L_x_12174:
        /* <DEDUP_REMOVED lines=12> */
.L_x_12170:
        /* <DEDUP_REMOVED lines=12> */
.L_x_12179:
[----:B------:R-:W-:-:S07]  /*1c960*/  MOV R134, R20 ;  /* 0x0000001400867202 */ /* 0x000fce0000000f00 */
.L_x_12180:
[----:B------:R-:W-:Y:S05]  /*1c970*/  BSYNC B0 ;  /* 0x0000000000007941 */ /* 0x000fea0003800000 */
.L_x_12178:
        /* <DEDUP_REMOVED lines=16> */
.L_x_12184:
[----:B------:R-:W-:Y:S05]  /*1ca80*/  BSYNC B1 ;  /* 0x0000000000017941 */ /* 0x000fea0003800000 */
.L_x_12183:
        /* <DEDUP_REMOVED lines=44> */
.L_x_12182:
[----:B------:R-:W-:Y:S05]  /*1cd50*/  BSYNC B0 ;  /* 0x0000000000007941 */ /* 0x000fea0003800000 */
.L_x_12181:
        /* <DEDUP_REMOVED lines=14> */
.L_x_12185:
        /* <DEDUP_REMOVED lines=12> */
.L_x_12188:
[----:B------:R-:W-:-:S07]  /*1cf00*/  IMAD.MOV.U32 R16, RZ, RZ, R20 ;  /* 0x000000ffff107224 */ /* 0x000fce00078e0014 */
.L_x_12189:
[----:B------:R-:W-:Y:S05]  /*1cf10*/  BSYNC B0 ;  /* 0x0000000000007941 */ /* 0x000fea0003800000 */
.L_x_12187:
        /* <DEDUP_REMOVED lines=16> */
.L_x_12193:
[----:B------:R-:W-:Y:S05]  /*1d020*/  BSYNC B1 ;  /* 0x0000000000017941 */ /* 0x000fea0003800000 */
.L_x_12192:
        /* <DEDUP_REMOVED lines=44> */
.L_x_12191:
[----:B------:R-:W-:Y:S05]  /*1d2f0*/  BSYNC B0 ;  /* 0x0000000000007941 */ /* 0x000fea0003800000 */
.L_x_12190:
        /* <DEDUP_REMOVED lines=10> */
.L_x_12186:
        /* <DEDUP_REMOVED lines=12> */
.L_x_12195:
[----:B------:R-:W-:-:S07]  /*1d460*/  MOV R162, R20 ;  /* 0x0000001400a27202 */ /* 0x000fce0000000f00 */
.L_x_12196:
[----:B------:R-:W-:Y:S05]  /*1d470*/  BSYNC B0 ;  /* 0x0000000000007941 */ /* 0x000fea0003800000 */
.L_x_12194:
        /* <DEDUP_REMOVED lines=16> */
.L_x_12200:
[----:B------:R-:W-:Y:S05]  /*1d580*/  BSYNC B1 ;  /* 0x0000000000017941 */ /* 0x000fea0003800000 */
.L_x_12199:
        /* <DEDUP_REMOVED lines=44> */
.L_x_12198:
[----:B------:R-:W-:Y:S05]  /*1d850*/  BSYNC B0 ;  /* 0x0000000000007941 */ /* 0x000fea0003800000 */
.L_x_12197:
[----:B------:R-:W-:-:S05]  /*1d860*/  I2FP.F32.U32 R133, R162 ;  /* 0x000000a200857245 */ /* 0x000fca0000201000 */
        /* <DEDUP_REMOVED lines=13> */
.L_x_12201:
        /* <DEDUP_REMOVED lines=12> */
.L_x_12204:
[----:B------:R-:W-:-:S07]  /*1da00*/  IMAD.MOV.U32 R17, RZ, RZ, R20 ;  /* 0x000000ffff117224 */ /* 0x000fce00078e0014 */
.L_x_12205:
[----:B------:R-:W-:Y:S05]  /*1da10*/  BSYNC B0 ;  /* 0x0000000000007941 */ /* 0x000fea0003800000 */
.L_x_12203:
        /* <DEDUP_REMOVED lines=19> */
.L_x_12209:
[----:B------:R-:W-:Y:S05]  /*1db50*/  BSYNC B1 ;  /* 0x0000000000017941 */ /* 0x000fea0003800000 */
.L_x_12208:
        /* <DEDUP_REMOVED lines=44> */
.L_x_12207:
[----:B------:R-:W-:Y:S05]  /*1de20*/  BSYNC B0 ;  /* 0x0000000000007941 */ /* 0x000fea0003800000 */
.L_x_12206:
        /* <DEDUP_REMOVED lines=12> */
.L_x_12202:
        /* <DEDUP_REMOVED lines=53> */
.L_x_12210:
        /* <DEDUP_REMOVED lines=21> */
.L_x_12212:
[----:B------:R-:W-:-:S07]  /*1e390*/  IMAD.MOV.U32 R161, RZ, RZ, R20 ;  /* 0x000000ffffa17224 */ /* 0x000fce00078e0014 */
.L_x_12213:
[----:B------:R-:W-:Y:S05]  /*1e3a0*/  BSYNC B0 ;  /* 0x0000000000007941 */ /* 0x000fea0003800000 */
.L_x_12211:
        /* <DEDUP_REMOVED lines=16> */
.L_x_12217:
[----:B------:R-:W-:Y:S05]  /*1e4b0*/  BSYNC B1 ;  /* 0x0000000000017941 */ /* 0x000fea0003800000 */
.L_x_12216:
        /* <DEDUP_REMOVED lines=44> */
.L_x_12215:
[----:B------:R-:W-:Y:S05]  /*1e780*/  BSYNC B0 ;  /* 0x0000000000007941 */ /* 0x000fea0003800000 */
.L_x_12214:
        /* <DEDUP_REMOVED lines=16> */
.L_x_12218:
        /* <DEDUP_REMOVED lines=12> */
.L_x_12221:
[----:B------:R-:W-:-:S07]  /*1e950*/  MOV R166, R20 ;  /* 0x0000001400a67202 */ /* 0x000fce0000000f00 */
.L_x_12222:
[----:B------:R-:W-:Y:S05]  /*1e960*/  BSYNC B0 ;  /* 0x0000000000007941 */ /* 0x000fea0003800000 */
.L_x_12220:
        /* <DEDUP_REMOVED lines=16> */
.L_x_12226:
[----:B------:R-:W-:Y:S05]  /*1ea70*/  BSYNC B1 ;  /* 0x0000000000017941 */ /* 0x000fea0003800000 */
.L_x_12225:
        /* <DEDUP_REMOVED lines=41> */
[----:B------:R-:W-:Y:S01]  /*1ed10*/  HFMA2.MMA R162, -RZ, RZ, 0, 0 ;  /* 0x00000000ffa27435 */ /* 0x000fe200000001ff */
[----:B------:R-:W-:-:S10]  /*1ed20*/  LOP3.LUT R0, R163, UR43, R164, 0x96, !PT ;  /* 0x0000002ba3007c12 */ /* 0x000fd4000f8e96a4 */
.L_x_12224:
[----:B------:R-:W-:Y:S05]  /*1ed30*/  BSYNC B0 ;  /* 0x0000000000007941 */ /* 0x000fea0003800000 */
.L_x_12223:
        /* <DEDUP_REMOVED lines=10> */
.L_x_12219:
        /* <DEDUP_REMOVED lines=12> */
.L_x_12228:
[----:B------:R-:W-:-:S07]  /*1eea0*/  IMAD.MOV.U32 R168, RZ, RZ, R20 ;  /* 0x000000ffffa87224 */ /* 0x000fce00078e0014 */
.L_x_12229:
[----:B------:R-:W-:Y:S05]  /*1eeb0*/  BSYNC B0 ;  /* 0x0000000000007941 */ /* 0x000fea0003800000 */
.L_x_12227:
        /* <DEDUP_REMOVED lines=16> */
.L_x_12233:
[----:B------:R-:W-:Y:S05]  /*1efc0*/  BSYNC B1 ;  /* 0x0000000000017941 */ /* 0x000fea0003800000 */
.L_x_12232:
        /* <DEDUP_REMOVED lines=44> */
.L_x_12231:
[----:B------:R-:W-:Y:S05]  /*1f290*/  BSYNC B0 ;  /* 0x0000000000007941 */ /* 0x000fea0003800000 */
.L_x_12230:
        /* <DEDUP_REMOVED lines=16> */
.L_x_12234:
        /* <DEDUP_REMOVED lines=12> */
.L_x_12237:
[----:B------:R-:W-:-:S07]  /*1f460*/  IMAD.MOV.U32 R11, RZ, RZ, R20 ;  /* 0x000000ffff0b7224 */ /* 0x000fce00078e0014 */
.L_x_12238:
[----:B------:R-:W-:Y:S05]  /*1f470*/  BSYNC B0 ;  /* 0x0000000000007941 */ /* 0x000fea0003800000 */
.L_x_12236:
        /* <DEDUP_REMOVED lines=16> */
.L_x_12242:
[----:B------:R-:W-:Y:S05]  /*1f580*/  BSYNC B1 ;  /* 0x0000000000017941 */ /* 0x000fea0003800000 */
.L_x_12241:
        /* <DEDUP_REMOVED lines=44> */
.L_x_12240:
[----:B------:R-:W-:Y:S05]  /*1f850*/  BSYNC B0 ;  /* 0x0000000000007941 */ /* 0x000fea0003800000 */
.L_x_12239:
        /* <DEDUP_REMOVED lines=12> */
.L_x_12235:
        /* <DEDUP_REMOVED lines=12> */
.L_x_12244:
[----:B------:R-:W-:-:S07]  /*1f9e0*/  IMAD.MOV.U32 R132, RZ, RZ, R20 ;  /* 0x000000ffff847224 */ /* 0x000fce00078e0014 */
.L_x_12245:
[----:B------:R-:W-:Y:S05]  /*1f9f0*/  BSYNC B0 ;  /* 0x0000000000007941 */ /* 0x000fea0003800000 */
.L_x_12243:
        /* <DEDUP_REMOVED lines=16> */
.L_x_12249:
[----:B------:R-:W-:Y:S05]  /*1fb00*/  BSYNC B1 ;  /* 0x0000000000017941 */ /* 0x000fea0003800000 */
.L_x_12248:
        /* <DEDUP_REMOVED lines=44> */
.L_x_12247:
[----:B------:R-:W-:Y:S05]  /*1fdd0*/  BSYNC B0 ;  /* 0x0000000000007941 */ /* 0x000fea0003800000 */
.L_x_12246:
[----:B------:R-:W-:Y:S02]  /*1fde0*/  I2FP.F32.U32 R132, R132 ;  /* 0x0000008400847245 */ /* 0x000fe40000201000 */
[----:B------:R-:W-:Y:S02]  /*1fdf0*/  LOP3.LUT R10, R10, 0xfffffff7, RZ, 0xc0, !PT ;  /* 0xfffffff70a0a7812 */ /* 0x000fe400078ec0ff */
[----:B------:R-:W-:Y:S01]  /*1fe00*/  PRMT R168, R133, 0x7632, R168 ;  /* 0x0000763285a87816 */ /* 0x000fe200000000a8 */
[----:B------:R-:W-:-:S05]  /*1fe10*/  FFMA.FTZ R132, R132, R199, 1.1641532182693481445e-10 ;  /* 0x2f00000084847423 */ /* 0x000fca00000100c7 */
[----:B------:R-:W-:Y:S02]  /*1fe20*/  FSETP.GTU.FTZ.AND P3, PT, R132, R198, PT ;  /* 0x000000c68400720b */ /* 0x000fe40003f7c000 */
[----:B------:R-:W-:-:S05]  /*1fe30*/  SHF.L.U32 R132, R133, 0x10, RZ ;  /* 0x0000001085847819 */ /* 0x000fca00000006ff */
[----:B------:R-:W-:-:S05]  /*1fe40*/  FMUL.FTZ R132, R132, R197 ;  /* 0x000000c584847220 */ /* 0x000fca0000410000 */
        /* <DEDUP_REMOVED lines=9> */
.L_x_12250:
        /* <DEDUP_REMOVED lines=12> */
.L_x_12253:
[----:B------:R-:W-:-:S07]  /*1ffa0*/  IMAD.MOV.U32 R12, RZ, RZ, R20 ;  /* 0x000000ffff0c7224 */ /* 0x000fce00078e0014 */
.L_x_12254:
[----:B------:R-:W-:Y:S05]  /*1ffb0*/  BSYNC B0 ;  /* 0x0000000000007941 */ /* 0x000fea0003800000 */
.L_x_12252:
        /* <DEDUP_REMOVED lines=16> */
.L_x_12258:
[----:B------:R-:W-:Y:S05]  /*200c0*/  BSYNC B1 ;  /* 0x0000000000017941 */ /* 0x000fea0003800000 */
.L_x_12257:
        /* <DEDUP_REMOVED lines=44> */
.L_x_12256:
[----:B------:R-:W-:Y:S05]  /*20390*/  BSYNC B0 ;  /* 0x0000000000007941 */ /* 0x000fea0003800000 */
.L_x_12255:
        /* <DEDUP_REMOVED lines=10> */
.L_x_12251:
        /* <DEDUP_REMOVED lines=12> */
.L_x_12260:
[----:B------:R-:W-:-:S07]  /*20500*/  IMAD.MOV.U32 R169, RZ, RZ, R20 ;  /* 0x000000ffffa97224 */ /* 0x000fce00078e0014 */
.L_x_12261:
[----:B------:R-:W-:Y:S05]  /*20510*/  BSYNC B0 ;  /* 0x0000000000007941 */ /* 0x000fea0003800000 */
.L_x_12259:
        /* <DEDUP_REMOVED lines=16> */
.L_x_12265:
[----:B------:R-:W-:Y:S05]  /*20620*/  BSYNC B1 ;  /* 0x0000000000017941 */ /* 0x000fea0003800000 */
.L_x_12264:
        /* <DEDUP_REMOVED lines=44> */
.L_x_12263:
[----:B------:R-:W-:Y:S05]  /*208f0*/  BSYNC B0 ;  /* 0x0000000000007941 */ /* 0x000fea0003800000 */
.L_x_12262:
[----:B------:R-:W-:Y:S02]  /*20900*/  I2FP.F32.U32 R133, R169 ;  /* 0x000000a900857245 */ /* 0x000fe40000201000 */
[----:B------:R-:W-:-:S03]  /*20910*/  LOP3.LUT R10, R10, 0xfffffffb, RZ, 0xc0, !PT ;  /* 0xfffffffb0a0a7812 */ /* 0x000fc600078ec0ff */
        /* <DEDUP_REMOVED lines=14> */
.L_x_12266:
        /* <DEDUP_REMOVED lines=12> */
.L_x_12269:
[----:B------:R-:W-:-:S07]  /*20ac0*/  IMAD.MOV.U32 R13, RZ, RZ, R20 ;  /* 0x000000ffff0d7224 */ /* 0x000fce00078e0014 */
.L_x_12270:
[----:B------:R-:W-:Y:S05]  /*20ad0*/  BSYNC B0 ;  /* 0x0000000000007941 */ /* 0x000fea0003800000 */
.L_x_12268:
        /* <DEDUP_REMOVED lines=16> */
.L_x_12274:
[----:B------:R-:W-:Y:S05]  /*20be0*/  BSYNC B1 ;  /* 0x0000000000017941 */ /* 0x000fea0003800000 */
.L_x_12273:
        /* <DEDUP_REMOVED lines=44> */
.L_x_12272:
[----:B------:R-:W-:Y:S05]  /*20eb0*/  BSYNC B0 ;  /* 0x0000000000007941 */ /* 0x000fea0003800000 */
.L_x_12271:
        /* <DEDUP_REMOVED lines=12> */
.L_x_12267:
        /* <DEDUP_REMOVED lines=12> */
.L_x_12276:
[----:B------:R-:W-:-:S07]  /*21040*/  IMAD.MOV.U32 R165, RZ, RZ, R20 ;  /* 0x000000ffffa57224 */ /* 0x000fce00078e0014 */
.L_x_12277:
[----:B------:R-:W-:Y:S05]  /*21050*/  BSYNC B0 ;  /* 0x0000000000007941 */ /* 0x000fea0003800000 */
.L_x_12275:
        /* <DEDUP_REMOVED lines=16> */
.L_x_12281:
[----:B------:R-:W-:Y:S05]  /*21160*/  BSYNC B1 ;  /* 0x0000000000017941 */ /* 0x000fea0003800000 */
.L_x_12280:
        /* <DEDUP_REMOVED lines=44> */
.L_x_12279:
[----:B------:R-:W-:Y:S05]  /*21430*/  BSYNC B0 ;  /* 0x0000000000007941 */ /* 0x000fea0003800000 */
.L_x_12278:
[----:B------:R-:W-:Y:S02]  /*21440*/  I2FP.F32.U32 R133, R165 ;  /* 0x000000a500857245 */ /* 0x000fe40000201000 */
[----:B------:R-:W-:-:S03]  /*21450*/  LOP3.LUT R10, R10, 0xfffffffd, RZ, 0xc0, !PT ;  /* 0xfffffffd0a0a7812 */ /* 0x000fc600078ec0ff */
[----:B------:R-:W-:-:S05]  /*21460*/  FFMA.FTZ R133, R133, R199, 1.1641532182693481445e-10 ;  /* 0x2f00000085857423 */ /* 0x000fca00000100c7 */
[----:B------:R-:W-:Y:S02]  /*21470*/  FSETP.GTU.FTZ.AND P3, PT, R133, R198, PT ;  /* 0x000000c68500720b */ /* 0x000fe40003f7c000 */
[C---:B------:R-:W-:Y:S02]  /*21480*/  SHF.L.U32 R133, R134.reuse, 0x10, RZ ;  /* 0x0000001086857819 */ /* 0x040fe400000006ff */
        /* <DEDUP_REMOVED lines=11> */
.L_x_12282:
        /* <DEDUP_REMOVED lines=12> */
.L_x_12285:
[----:B------:R-:W-:-:S07]  /*21600*/  IMAD.MOV.U32 R14, RZ, RZ, R20 ;  /* 0x000000ffff0e7224 */ /* 0x000fce00078e0014 */
.L_x_12286:
[----:B------:R-:W-:Y:S05]  /*21610*/  BSYNC B0 ;  /* 0x0000000000007941 */ /* 0x000fea0003800000 */
.L_x_12284:
        /* <DEDUP_REMOVED lines=16> */
.L_x_12290:
[----:B------:R-:W-:Y:S05]  /*21720*/  BSYNC B1 ;  /* 0x0000000000017941 */ /* 0x000fea0003800000 */
.L_x_12289:
        /* <DEDUP_REMOVED lines=44> */
.L_x_12288:
[----:B------:R-:W-:Y:S05]  /*219f0*/  BSYNC B0 ;  /* 0x0000000000007941 */ /* 0x000fea0003800000 */
.L_x_12287:
        /* <DEDUP_REMOVED lines=10> */
.L_x_12283:
        /* <DEDUP_REMOVED lines=12> */
.L_x_12292:
[----:B------:R-:W-:-:S07]  /*21b60*/  IMAD.MOV.U32 R170, RZ, RZ, R20 ;  /* 0x000000ffffaa7224 */ /* 0x000fce00078e0014 */
.L_x_12293:
[----:B------:R-:W-:Y:S05]  /*21b70*/  BSYNC B0 ;  /* 0x0000000000007941 */ /* 0x000fea0003800000 */
.L_x_12291:
        /* <DEDUP_REMOVED lines=16> */
.L_x_12297:
[----:B------:R-:W-:Y:S05]  /*21c80*/  BSYNC B1 ;  /* 0x0000000000017941 */ /* 0x000fea0003800000 */
.L_x_12296:
        /* <DEDUP_REMOVED lines=44> */
.L_x_12295:
[----:B------:R-:W-:Y:S05]  /*21f50*/  BSYNC B0 ;  /* 0x0000000000007941 */ /* 0x000fea0003800000 */
.L_x_12294:
        /* <DEDUP_REMOVED lines=14> */
.L_x_12298:
        /* <DEDUP_REMOVED lines=12> */
.L_x_12301:
[----:B------:R-:W-:-:S07]  /*22100*/  IMAD.MOV.U32 R15, RZ, RZ, R20 ;  /* 0x000000ffff0f7224 */ /* 0x000fce00078e0014 */
.L_x_12302:
[----:B------:R-:W-:Y:S05]  /*22110*/  BSYNC B0 ;  /* 0x0000000000007941 */ /* 0x000fea0003800000 */
.L_x_12300:
        /* <DEDUP_REMOVED lines=16> */
.L_x_12306:
[----:B------:R-:W-:Y:S05]  /*22220*/  BSYNC B1 ;  /* 0x0000000000017941 */ /* 0x000fea0003800000 */
.L_x_12305:
        /* <DEDUP_REMOVED lines=44> */
.L_x_12304:
[----:B------:R-:W-:Y:S05]  /*224f0*/  BSYNC B0 ;  /* 0x0000000000007941 */ /* 0x000fea0003800000 */
.L_x_12303:
        /* <DEDUP_REMOVED lines=12> */
.L_x_12299:
        /* <DEDUP_REMOVED lines=12> */
.L_x_12308:
[----:B------:R-:W-:-:S07]  /*22680*/  IMAD.MOV.U32 R134, RZ, RZ, R20 ;  /* 0x000000ffff867224 */ /* 0x000fce00078e0014 */
.L_x_12309:
[----:B------:R-:W-:Y:S05]  /*22690*/  BSYNC B0 ;  /* 0x0000000000007941 */ /* 0x000fea0003800000 */
.L_x_12307:
        /* <DEDUP_REMOVED lines=16> */
.L_x_12313:
[----:B------:R-:W-:Y:S05]  /*227a0*/  BSYNC B1 ;  /* 0x0000000000017941 */ /* 0x000fea0003800000 */
.L_x_12312:
        /* <DEDUP_REMOVED lines=44> */
.L_x_12311:
[----:B------:R-:W-:Y:S05]  /*22a70*/  BSYNC B0 ;  /* 0x0000000000007941 */ /* 0x000fea0003800000 */
.L_x_12310:
[----:B------:R-:W-:Y:S02]  /*22a80*/  I2FP.F32.U32 R133, R134 ;  /* 0x0000008600857245 */ /* 0x000fe40000201000 */
[----:B------:R-:W-:-:S03]  /*22a90*/  PRMT R168, R135, 0x7632, R168 ;  /* 0x0000763287a87816 */ /* 0x000fc600000000a8 */
        /* <DEDUP_REMOVED lines=12> */
.L_x_12314:
        /* <DEDUP_REMOVED lines=12> */
.L_x_12317:
[----:B------:R-:W-:-:S07]  /*22c20*/  IMAD.MOV.U32 R16, RZ, RZ, R20 ;  /* 0x000000ffff107224 */ /* 0x000fce00078e0014 */
.L_x_12318:
[----:B------:R-:W-:Y:S05]  /*22c30*/  BSYNC B0 ;  /* 0x0000000000007941 */ /* 0x000fea0003800000 */
.L_x_12316:
        /* <DEDUP_REMOVED lines=16> */
.L_x_12322:
[----:B------:R-:W-:Y:S05]  /*22d40*/  BSYNC B1 ;  /* 0x0000000000017941 */ /* 0x000fea0003800000 */
.L_x_12321:
        /* <DEDUP_REMOVED lines=44> */
.L_x_12320:
[----:B------:R-:W-:Y:S05]  /*23010*/  BSYNC B0 ;  /* 0x0000000000007941 */ /* 0x000fea0003800000 */
.L_x_12319:
        /* <DEDUP_REMOVED lines=10> */
.L_x_12315:
        /* <DEDUP_REMOVED lines=12> */
.L_x_12324:
[----:B------:R-:W-:-:S07]  /*23180*/  IMAD.MOV.U32 R169, RZ, RZ, R20 ;  /* 0x000000ffffa97224 */ /* 0x000fce00078e0014 */
.L_x_12325:
[----:B------:R-:W-:Y:S05]  /*23190*/  BSYNC B0 ;  /* 0x0000000000007941 */ /* 0x000fea0003800000 */
.L_x_12323:
        /* <DEDUP_REMOVED lines=16> */
.L_x_12329:
[----:B------:R-:W-:Y:S05]  /*232a0*/  BSYNC B1 ;  /* 0x0000000000017941 */ /* 0x000fea0003800000 */
.L_x_12328:
        /* <DEDUP_REMOVED lines=44> */
.L_x_12327:
[----:B------:R-:W-:Y:S05]  /*23570*/  BSYNC B0 ;  /* 0x0000000000007941 */ /* 0x000fea0003800000 */
.L_x_12326:
        /* <DEDUP_REMOVED lines=9> */
[----:B------:R-:W-:Y:S02]  /*23610*/  PRMT R133, R47, 0x7632, R133 ;  /* 0x000076322f857816 */ /* 0x000fe40000000085 */
[----:B------:R-:W-:-:S03]  /*23620*/  MOV R172, R132 ;  /* 0x0000008400ac7202 */ /* 0x000fc60000000f00 */
[----:B------:R-:W-:-:S04]  /*23630*/  IMAD.U32 R133, R133, 0x10000, RZ ;  /* 0x0001000085857824 */ /* 0x000fc800078e00ff */
[----:B------:R-:W-:Y:S01]  /*23640*/  FADD.FTZ R168, R168, R133 ;  /* 0x00000085a8a87221 */ /* 0x000fe20000010000 */
[----:B------:R-:W-:Y:S06]  /*23650*/  BRA `(.L_x_12331) ;  /* 0x00000004006c7947 */ /* 0x000fec0003800000 */
.L_x_12330:
        /* <DEDUP_REMOVED lines=12> */
.L_x_12333:
[----:B------:R-:W-:-:S07]  /*23720*/  IMAD.MOV.U32 R17, RZ, RZ, R20 ;  /* 0x000000ffff117224 */ /* 0x000fce00078e0014 */
.L_x_12334:
[----:B------:R-:W-:Y:S05]  /*23730*/  BSYNC B0 ;  /* 0x0000000000007941 */ /* 0x000fea0003800000 */
.L_x_12332:
        /* <DEDUP_REMOVED lines=12> */
[----:B------:R-:W-:Y:S01]  /*23800*/  @!P6 IADD3 R4, R4, 0x1, RZ ;  /* 0x000000010404e810 */ /* 0x000fe20007ffe0ff */
[----:B------:R-:W-:Y:S01]  /*23810*/  @!P6 VIADD R3, R7, 0x1 ;  /* 0x000000010703e836 */ /* 0x000fe20000000000 */
[----:B------:R-:W-:Y:S02]  /*23820*/  @!P6 MOV R6, RZ ;  /* 0x000000ff0006e202 */ /* 0x000fe40000000f00 */
[----:B------:R-:W-:-:S13]  /*23830*/  ISETP.NE.AND P0, PT, R4, RZ, !P6 ;  /* 0x000000ff0400720c */ /* 0x000fda0007705270 */
[----:B------:R-:W-:Y:S02]  /*23840*/  @P0 IADD3 R3, R7, RZ, RZ ;  /* 0x000000ff07030210 */ /* 0x000fe40007ffe0ff */
[----:B------:R-:W-:-:S03]  /*23850*/  LOP3.LUT P0, RZ, R10, 0x40, RZ, 0xc0, !PT ;  /* 0x000000400aff7812 */ /* 0x000fc6000780c0ff */
[----:B------:R-:W-:-:S10]  /*23860*/  @!P6 IMAD.MOV.U32 R7, RZ, RZ, R3 ;  /* 0x000000ffff07e224 */ /* 0x000fd400078e0003 */
.L_x_12338:
[----:B------:R-:W-:Y:S05]  /*23870*/  BSYNC B1 ;  /* 0x0000000000017941 */ /* 0x000fea0003800000 */
.L_x_12337:
        /* <DEDUP_REMOVED lines=44> */
.L_x_12336:
[----:B------:R-:W-:Y:S05]  /*23b40*/  BSYNC B0 ;  /* 0x0000000000007941 */ /* 0x000fea0003800000 */
.L_x_12335:
        /* <DEDUP_REMOVED lines=12> */
.L_x_12331:
        /* <DEDUP_REMOVED lines=53> */
.L_x_12339:
        /* <DEDUP_REMOVED lines=21> */
.L_x_12341:
[----:B------:R-:W-:-:S07]  /*240b0*/  MOV R176, R20 ;  /* 0x0000001400b07202 */ /* 0x000fce0000000f00 */
.L_x_12342:
[----:B------:R-:W-:Y:S05]  /*240c0*/  BSYNC B0 ;  /* 0x0000000000007941 */ /* 0x000fea0003800000 */
.L_x_12340:
        /* <DEDUP_REMOVED lines=16> */
.L_x_12346:
[----:B------:R-:W-:Y:S05]  /*241d0*/  BSYNC B1 ;  /* 0x0000000000017941 */ /* 0x000fea0003800000 */
.L_x_12345:
        /* <DEDUP_REMOVED lines=39> */
[----:B------:R-:W-:Y:S02]  /*24450*/  LOP3.LUT R3, R171, UR44, R174, 0x96, !PT ;  /* 0x0000002cab037c12 */ /* 0x000fe4000f8e96ae */
[----:B------:R-:W-:Y:S01]  /*24460*/  MOV R8, R170 ;  /* 0x000000aa00087202 */ /* 0x000fe20000000f00 */
[----:B------:R-:W-:-:S04]  /*24470*/  IMAD.WIDE.U32 R170, R0, -0x326172a9, RZ ;  /* 0xcd9e8d5700aa7825 */ /* 0x000fc800078e00ff */
[----:B------:R-:W-:Y:S01]  /*24480*/  IMAD.MOV.U32 R20, RZ, RZ, R170 ;  /* 0x000000ffff147224 */ /* 0x000fe200078e00aa */
[----:B------:R-:W-:-:S07]  /*24490*/  LOP3.LUT R0, R171, UR43, R172, 0x96, !PT ;  /* 0x0000002bab007c12 */ /* 0x000fce000f8e96ac */
.L_x_12344:
[----:B------:R-:W-:Y:S05]  /*244a0*/  BSYNC B0 ;  /* 0x0000000000007941 */ /* 0x000fea0003800000 */
.L_x_12343:
        /* <DEDUP_REMOVED lines=10> */
[----:B------:R-:W-:Y:S01]  /*24550*/  MOV R174, R173 ;  /* 0x000000ad00ae7202 */ /* 0x000fe20000000f00 */
[----:B------:R-:W-:Y:S06]  /*24560*/  @!P1 BRA `(.L_x_12348) ;  /* 0x0000000400649947 */ /* 0x000fec0003800000 */
[----:B------:R-:W-:Y:S01]  /*24570*/  IMAD.U32 R171, R44, 0x10000, RZ ;  /* 0x000100002cab7824 */ /* 0x000fe200078e00ff */
[----:B------:R-:W-:-:S03]  /*24580*/  MOV R174, R173 ;  /* 0x000000ad00ae7202 */ /* 0x000fc60000000f00 */
[----:B------:R-:W-:Y:S01]  /*24590*/  FADD.FTZ R170, R171, R170 ;  /* 0x000000aaabaa7221 */ /* 0x000fe20000010000 */
[----:B------:R-:W-:Y:S06]  /*245a0*/  BRA `(.L_x_12348) ;  /* 0x0000000400547947 */ /* 0x000fec0003800000 */
.L_x_12347:
        /* <DEDUP_REMOVED lines=12> */
.L_x_12350:
[----:B------:R-:W-:-:S07]  /*24670*/  IMAD.MOV.U32 R171, RZ, RZ, R20 ;  /* 0x000000ffffab7224 */ /* 0x000fce00078e0014 */
.L_x_12351:
[----:B------:R-:W-:Y:S05]  /*24680*/  BSYNC B0 ;  /* 0x0000000000007941 */ /* 0x000fea0003800000 */
.L_x_12349:
        /* <DEDUP_REMOVED lines=16> */
.L_x_12355:
[----:B------:R-:W-:Y:S05]  /*24790*/  BSYNC B1 ;  /* 0x0000000000017941 */ /* 0x000fea0003800000 */
.L_x_12354:
        /* <DEDUP_REMOVED lines=42> */
[----:B------:R-:W-:-:S11]  /*24a40*/  HFMA2.MMA R174, -RZ, RZ, 0, 0 ;  /* 0x00000000ffae7435 */ /* 0x000fd600000001ff */
.L_x_12353:
[----:B------:R-:W-:Y:S05]  /*24a50*/  BSYNC B0 ;  /* 0x0000000000007941 */ /* 0x000fea0003800000 */
.L_x_12352:
        /* <DEDUP_REMOVED lines=10> */
.L_x_12348:
        /* <DEDUP_REMOVED lines=12> */
.L_x_12357:
[----:B------:R-:W-:-:S07]  /*24bc0*/  IMAD.MOV.U32 R171, RZ, RZ, R20 ;  /* 0x000000ffffab7224 */ /* 0x000fce00078e0014 */
.L_x_12358:
[----:B------:R-:W-:Y:S05]  /*24bd0*/  BSYNC B0 ;  /* 0x0000000000007941 */ /* 0x000fea0003800000 */
.L_x_12356:
        /* <DEDUP_REMOVED lines=16> */
.L_x_12362:
[----:B------:R-:W-:Y:S05]  /*24ce0*/  BSYNC B1 ;  /* 0x0000000000017941 */ /* 0x000fea0003800000 */
.L_x_12361:
        /* <DEDUP_REMOVED lines=44> */
.L_x_12360:
[----:B------:R-:W-:Y:S05]  /*24fb0*/  BSYNC B0 ;  /* 0x0000000000007941 */ /* 0x000fea0003800000 */
.L_x_12359:
        /* <DEDUP_REMOVED lines=16> */
.L_x_12363:
        /* <DEDUP_REMOVED lines=12> */
.L_x_12366:
[----:B------:R-:W-:-:S07]  /*25180*/  MOV R11, R20 ;  /* 0x00000014000b7202 */ /* 0x000fce0000000f00 */
.L_x_12367:
[----:B------:R-:W-:Y:S05]  /*25190*/  BSYNC B0 ;  /* 0x0000000000007941 */ /* 0x000fea0003800000 */
.L_x_12365:
        /* <DEDUP_REMOVED lines=16> */
.L_x_12371:
[----:B------:R-:W-:Y:S05]  /*252a0*/  BSYNC B1 ;  /* 0x0000000000017941 */ /* 0x000fea0003800000 */
.L_x_12370:
        /* <DEDUP_REMOVED lines=44> */
.L_x_12369:
[----:B------:R-:W-:Y:S05]  /*25570*/  BSYNC B0 ;  /* 0x0000000000007941 */ /* 0x000fea0003800000 */
.L_x_12368:
        /* <DEDUP_REMOVED lines=12> */
.L_x_12364:
        /* <DEDUP_REMOVED lines=12> */
.L_x_12373:
[----:B------:R-:W-:-:S07]  /*25700*/  IMAD.MOV.U32 R132, RZ, RZ, R20 ;  /* 0x000000ffff847224 */ /* 0x000fce00078e0014 */
.L_x_12374:
[----:B------:R-:W-:Y:S05]  /*25710*/  BSYNC B0 ;  /* 0x0000000000007941 */ /* 0x000fea0003800000 */
.L_x_12372:
        /* <DEDUP_REMOVED lines=16> */
.L_x_12378:
[----:B------:R-:W-:Y:S05]  /*25820*/  BSYNC B1 ;  /* 0x0000000000017941 */ /* 0x000fea0003800000 */
.L_x_12377:
        /* <DEDUP_REMOVED lines=44> */
.L_x_12376:
[----:B------:R-:W-:Y:S05]  /*25af0*/  BSYNC B0 ;  /* 0x0000000000007941 */ /* 0x000fea0003800000 */
.L_x_12375:
        /* <DEDUP_REMOVED lines=16> */
.L_x_12379:
        /* <DEDUP_REMOVED lines=12> */
.L_x_12382:
[----:B------:R-:W-:-:S07]  /*25cc0*/  MOV R12, R20 ;  /* 0x00000014000c7202 */ /* 0x000fce0000000f00 */
.L_x_12383:
[----:B------:R-:W-:Y:S05]  /*25cd0*/  BSYNC B0 ;  /* 0x0000000000007941 */ /* 0x000fea0003800000 */
.L_x_12381:
        /* <DEDUP_REMOVED lines=16> */
.L_x_12387:
[----:B------:R-:W-:Y:S05]  /*25de0*/  BSYNC B1 ;  /* 0x0000000000017941 */ /* 0x000fea0003800000 */
.L_x_12386:
        /* <DEDUP_REMOVED lines=44> */
.L_x_12385:
[----:B------:R-:W-:Y:S05]  /*260b0*/  BSYNC B0 ;  /* 0x0000000000007941 */ /* 0x000fea0003800000 */
.L_x_12384:
        /* <DEDUP_REMOVED lines=10> */
.L_x_12380:
        /* <DEDUP_REMOVED lines=12> */
.L_x_12389:
[----:B------:R-:W-:-:S07]  /*26220*/  IMAD.MOV.U32 R178, RZ, RZ, R20 ;  /* 0x000000ffffb27224 */ /* 0x000fce00078e0014 */
.L_x_12390:
[----:B------:R-:W-:Y:S05]  /*26230*/  BSYNC B0 ;  /* 0x0000000000007941 */ /* 0x000fea0003800000 */
.L_x_12388:
        /* <DEDUP_REMOVED lines=16> */
.L_x_12394:
[----:B------:R-:W-:Y:S05]  /*26340*/  BSYNC B1 ;  /* 0x0000000000017941 */ /* 0x000fea0003800000 */
.L_x_12393:
        /* <DEDUP_REMOVED lines=44> */
.L_x_12392:
[----:B------:R-:W-:Y:S05]  /*26610*/  BSYNC B0 ;  /* 0x0000000000007941 */ /* 0x000fea0003800000 */
.L_x_12391:
        /* <DEDUP_REMOVED lines=16> */
.L_x_12395:
        /* <DEDUP_REMOVED lines=12> */
.L_x_12398:
[----:B------:R-:W-:-:S07]  /*267e0*/  MOV R13, R20 ;  /* 0x00000014000d7202 */ /* 0x000fce0000000f00 */
.L_x_12399:
[----:B------:R-:W-:Y:S05]  /*267f0*/  BSYNC B0 ;  /* 0x0000000000007941 */ /* 0x000fea0003800000 */
.L_x_12397:
        /* <DEDUP_REMOVED lines=16> */
.L_x_12403:
[----:B------:R-:W-:Y:S05]  /*26900*/  BSYNC B1 ;  /* 0x0000000000017941 */ /* 0x000fea0003800000 */
.L_x_12402:
        /* <DEDUP_REMOVED lines=44> */
.L_x_12401:
[----:B------:R-:W-:Y:S05]  /*26bd0*/  BSYNC B0 ;  /* 0x0000000000007941 */ /* 0x000fea0003800000 */
.L_x_12400:
        /* <DEDUP_REMOVED lines=12> */
.L_x_12396:
        /* <DEDUP_REMOVED lines=12> */
.L_x_12405:
[----:B------:R-:W-:-:S07]  /*26d60*/  IMAD.MOV.U32 R178, RZ, RZ, R20 ;  /* 0x000000ffffb27224 */ /* 0x000fce00078e0014 */
.L_x_12406:
[----:B------:R-:W-:Y:S05]  /*26d70*/  BSYNC B0 ;  /* 0x0000000000007941 */ /* 0x000fea0003800000 */
.L_x_12404:
        /* <DEDUP_REMOVED lines=16> */
.L_x_12410:
[----:B------:R-:W-:Y:S05]  /*26e80*/  BSYNC B1 ;  /* 0x0000000000017941 */ /* 0x000fea0003800000 */
.L_x_12409:
        /* <DEDUP_REMOVED lines=44> */
.L_x_12408:
[----:B------:R-:W-:Y:S05]  /*27150*/  BSYNC B0 ;  /* 0x0000000000007941 */ /* 0x000fea0003800000 */
.L_x_12407:
        /* <DEDUP_REMOVED lines=16> */
.L_x_12411:
        /* <DEDUP_REMOVED lines=12> */
.L_x_12414:
[----:B------:R-:W-:-:S07]  /*27320*/  MOV R14, R20 ;  /* 0x00000014000e7202 */ /* 0x000fce0000000f00 */
.L_x_12415:
[----:B------:R-:W-:Y:S05]  /*27330*/  BSYNC B0 ;  /* 0x0000000000007941 */ /* 0x000fea0003800000 */
.L_x_12413:
        /* <DEDUP_REMOVED lines=16> */
.L_x_12419:
[----:B------:R-:W-:Y:S05]  /*27440*/  BSYNC B1 ;  /* 0x0000000000017941 */ /* 0x000fea0003800000 */
.L_x_12418:
        /* <DEDUP_REMOVED lines=44> */
.L_x_12417:
[----:B------:R-:W-:Y:S05]  /*27710*/  BSYNC B0 ;  /* 0x0000000000007941 */ /* 0x000fea0003800000 */
.L_x_12416:
        /* <DEDUP_REMOVED lines=10> */
.L_x_12412:
        /* <DEDUP_REMOVED lines=12> */
.L_x_12421:
[----:B------:R-:W-:-:S07]  /*27880*/  IMAD.MOV.U32 R177, RZ, RZ, R20 ;  /* 0x000000ffffb17224 */ /* 0x000fce00078e0014 */
.L_x_12422:
[----:B------:R-:W-:Y:S05]  /*27890*/  BSYNC B0 ;  /* 0x0000000000007941 */ /* 0x000fea0003800000 */
.L_x_12420:
        /* <DEDUP_REMOVED lines=16> */
.L_x_12426:
[----:B------:R-:W-:Y:S05]  /*279a0*/  BSYNC B1 ;  /* 0x0000000000017941 */ /* 0x000fea0003800000 */
.L_x_12425:
        /* <DEDUP_REMOVED lines=44> */
.L_x_12424:
[----:B------:R-:W-:Y:S05]  /*27c70*/  BSYNC B0 ;  /* 0x0000000000007941 */ /* 0x000fea0003800000 */
.L_x_12423:
        /* <DEDUP_REMOVED lines=14> */
.L_x_12427:
        /* <DEDUP_REMOVED lines=12> */
.L_x_12430:
[----:B------:R-:W-:-:S07]  /*27e20*/  MOV R15, R20 ;  /* 0x00000014000f7202 */ /* 0x000fce0000000f00 */
.L_x_12431:
[----:B------:R-:W-:Y:S05]  /*27e30*/  BSYNC B0 ;  /* 0x0000000000007941 */ /* 0x000fea0003800000 */
.L_x_12429:
        /* <DEDUP_REMOVED lines=16> */
.L_x_12435:
[----:B------:R-:W-:Y:S05]  /*27f40*/  BSYNC B1 ;  /* 0x0000000000017941 */ /* 0x000fea0003800000 */
.L_x_12434:
        /* <DEDUP_REMOVED lines=44> */
.L_x_12433:
[----:B------:R-:W-:Y:S05]  /*28210*/  BSYNC B0 ;  /* 0x0000000000007941 */ /* 0x000fea0003800000 */
.L_x_12432:
        /* <DEDUP_REMOVED lines=12> */
.L_x_12428:
        /* <DEDUP_REMOVED lines=12> */
.L_x_12437:
[----:B------:R-:W-:-:S07]  /*283a0*/  IMAD.MOV.U32 R134, RZ, RZ, R20 ;  /* 0x000000ffff867224 */ /* 0x000fce00078e0014 */
.L_x_12438:
[----:B------:R-:W-:Y:S05]  /*283b0*/  BSYNC B0 ;  /* 0x0000000000007941 */ /* 0x000fea0003800000 */
.L_x_12436:
        /* <DEDUP_REMOVED lines=16> */
.L_x_12442:
[----:B------:R-:W-:Y:S05]  /*284c0*/  BSYNC B1 ;  /* 0x0000000000017941 */ /* 0x000fea0003800000 */
.L_x_12441:
        /* <DEDUP_REMOVED lines=44> */
.L_x_12440:
[----:B------:R-:W-:Y:S05]  /*28790*/  BSYNC B0 ;  /* 0x0000000000007941 */ /* 0x000fea0003800000 */
.L_x_12439:
        /* <DEDUP_REMOVED lines=14> */
.L_x_12443:
        /* <DEDUP_REMOVED lines=12> */
.L_x_12446:
[----:B------:R-:W-:-:S07]  /*28940*/  MOV R16, R20 ;  /* 0x0000001400107202 */ /* 0x000fce0000000f00 */
.L_x_12447:
[----:B------:R-:W-:Y:S05]  /*28950*/  BSYNC B0 ;  /* 0x0000000000007941 */ /* 0x000fea0003800000 */
.L_x_12445:
        /* <DEDUP_REMOVED lines=16> */
.L_x_12451:
[----:B------:R-:W-:Y:S05]  /*28a60*/  BSYNC B1 ;  /* 0x0000000000017941 */ /* 0x000fea0003800000 */
.L_x_12450:
        /* <DEDUP_REMOVED lines=44> */
.L_x_12449:
[----:B------:R-:W-:Y:S05]  /*28d30*/  BSYNC B0 ;  /* 0x0000000000007941 */ /* 0x000fea0003800000 */
.L_x_12448:
        /* <DEDUP_REMOVED lines=10> */
.L_x_12444:
        /* <DEDUP_REMOVED lines=12> */
.L_x_12453:
[----:B------:R-:W-:-:S07]  /*28ea0*/  IMAD.MOV.U32 R196, RZ, RZ, R20 ;  /* 0x000000ffffc47224 */ /* 0x000fce00078e0014 */
.L_x_12454:
[----:B------:R-:W-:Y:S05]  /*28eb0*/  BSYNC B0 ;  /* 0x0000000000007941 */ /* 0x000fea0003800000 */
.L_x_12452:
        /* <DEDUP_REMOVED lines=16> */
.L_x_12458:
[----:B------:R-:W-:Y:S05]  /*28fc0*/  BSYNC B1 ;  /* 0x0000000000017941 */ /* 0x000fea0003800000 */
.L_x_12457:
        /* <DEDUP_REMOVED lines=44> */
.L_x_12456:
[----:B------:R-:W-:Y:S05]  /*29290*/  BSYNC B0 ;  /* 0x0000000000007941 */ /* 0x000fea0003800000 */
.L_x_12455:
        /* <DEDUP_REMOVED lines=14> */
.L_x_12459:
        /* <DEDUP_REMOVED lines=12> */
.L_x_12462:
[----:B------:R-:W-:-:S07]  /*29440*/  MOV R17, R20 ;  /* 0x0000001400117202 */ /* 0x000fce0000000f00 */
.L_x_12463:
[----:B------:R-:W-:Y:S05]  /*29450*/  BSYNC B0 ;  /* 0x0000000000007941 */ /* 0x000fea0003800000 */
.L_x_12461:
        /* <DEDUP_REMOVED lines=16> */
.L_x_12467:
[----:B------:R-:W-:Y:S05]  /*29560*/  BSYNC B1 ;  /* 0x0000000000017941 */ /* 0x000fea0003800000 */
.L_x_12466:
        /* <DEDUP_REMOVED lines=44> */
.L_x_12465:
[----:B------:R-:W-:Y:S05]  /*29830*/  BSYNC B0 ;  /* 0x0000000000007941 */ /* 0x000fea0003800000 */
.L_x_12464:
        /* <DEDUP_REMOVED lines=12> */
.L_x_12460:
[----:B------:R-:W0:Y:S01]  /*29900*/  LDC.64 R132, c[0x0][0x238] ;  /* 0x00008e00ff847b82 */ /* 0x000e220000000a00 */
[----:B------:R-:W-:Y:S02]  /*29910*/  F2FP.BF16.F32.PACK_AB R135, R179, R178 ;  /* 0x000000b2b387723e */ /* 0x000fe400000010ff */
[----:B------:R-:W-:Y:S02]  /*29920*/  F2FP.BF16.F32.PACK_AB R134, R177, R176 ;  /* 0x000000b0b186723e */ /* 0x000fe400000010ff */
[C---:B------:R-:W-:Y:S02]  /*29930*/  LOP3.LUT P6, RZ, R10.reuse, 0x4, RZ, 0xc0, !PT ;  /* 0x000000040aff7812 */ /* 0x040fe400078cc0ff */
[C---:B------:R-:W-:Y:S01]  /*29940*/  LOP3.LUT P2, RZ, R10.reuse, 0x8, RZ, 0xc0, !PT ;  /* 0x000000080aff7812 */ /* 0x040fe2000784c0ff */
[----:B------:R-:W1:Y:S01]  /*29950*/  LDC.64 R198, c[0x0][0x240] ;  /* 0x00009000ffc67b82 */ /* 0x000e620000000a00 */
        /* <DEDUP_REMOVED lines=20> */
[----:B------:R-:W2:Y:S01]  /*29aa0*/  LDL.LU R174, [R1+0x60] ;  /* 0x0000600001ae7983 */ /* 0x000ea20000300800 */
[----:B------:R-:W-:Y:S02]  /*29ab0*/  LOP3.LUT R135, R175, R133, R135, 0xfe, !PT ;  /* 0x00000085af877212 */ /* 0x000fe400078efe87 */
[----:B------:R-:W-:-:S04]  /*29ac0*/  SEL R133, RZ, 0x1, P1 ;  /* 0x00000001ff857807 */ /* 0x000fc80000800000 */
[----:B------:R-:W-:Y:S01]  /*29ad0*/  LOP3.LUT R134, R132, R133, RZ, 0xfc, !PT ;  /* 0x0000008584867212 */ /* 0x000fe200078efcff */
[----:B-1----:R-:W-:-:S05]  /*29ae0*/  IMAD.WIDE.U32 R132, R169, 0x8, R198 ;  /* 0x00000008a9847825 */ /* 0x002fca00078e00c6 */
        /* <DEDUP_REMOVED lines=54> */
[----:B--2---:R-:W-:Y:S01]  /*29e50*/  LOP3.LUT P1, RZ, R174, 0xff, RZ, 0xc0, !PT ;  /* 0x000000ffaeff7812 */ /* 0x004fe2000782c0ff */
[----:B------:R-:W-:-:S12]  /*29e60*/  @!P0 BRA `(.L_x_12468) ;  /* 0x0000000000508947 */ /* 0x000fd80003800000 */
        /* <DEDUP_REMOVED lines=20> */
.L_x_12468:
[----:B0-----:R-:W0:Y:S01]  /*29fb0*/  S2R R133, SR_TID.X ;  /* 0x0000000000857919 */ /* 0x001e220000002100 */
[----:B------:R-:W-:Y:S01]  /*29fc0*/  FADD.FTZ R132, R197, R177 ;  /* 0x000000b1c5847221 */ /* 0x000fe20000010000 */
[----:B------:R-:W-:-:S03]  /*29fd0*/  UMOV UR24, 0xffffffff ;  /* 0xffffffff00187882 */ /* 0x000fc60000000000 */
[----:B------:R-:W-:-:S04]  /*29fe0*/  FADD.FTZ R132, R132, R178 ;  /* 0x000000b284847221 */ /* 0x000fc80000010000 */
[----:B------:R-:W-:Y:S01]  /*29ff0*/  FADD.FTZ R132, R132, R179 ;  /* 0x000000b384847221 */ /* 0x000fe20000010000 */
[----:B0-----:R-:W-:Y:S02]  /*2a000*/  SHF.R.U32.HI R199, RZ, 0x5, R133 ;  /* 0x00000005ffc77819 */ /* 0x001fe40000011685 */
        /* <DEDUP_REMOVED lines=136> */
.L_x_12481:
[----:B------:R-:W2:Y:S01]  /*2a890*/  @!P2 S2R R135, SR_CgaCtaId ;  /* 0x000000000087a919 */ /* 0x000ea20000008800 */
[----:B------:R-:W-:Y:S01]  /*2a8a0*/  LOP3.LUT R197, R199, 0x3, RZ, 0xc0, !PT ;  /* 0x00000003c7c57812 */ /* 0x000fe200078ec0ff */
[----:B-1----:R-:W-:Y:S01]  /*2a8b0*/  FADD.FTZ R133, R175, R133 ;  /* 0x00000085af857221 */ /* 0x002fe20000010000 */
[----:B------:R-:W-:Y:S01]  /*2a8c0*/  @!P2 MOV R174, 0x400 ;  /* 0x0000040000aea802 */ /* 0x000fe20000000f00 */
[----:B------:R-:W1:Y:S01]  /*2a8d0*/  S2R R198, SR_TID.X ;  /* 0x0000000000c67919 */ /* 0x000e620000002100 */
[----:B------:R-:W-:Y:S05]  /*2a8e0*/  WARPSYNC.ALL ;  /* 0x0000000000007948 */ /* 0x000fea0003800000 */
[----:B0-----:R-:W-:Y:S01]  /*2a8f0*/  IMAD.MOV.U32 R175, RZ, RZ, RZ ;  /* 0x000000ffffaf7224 */ /* 0x001fe200078e00ff */
[----:B------:R-:W3:Y:S01]  /*2a900*/  LDL R199, [R1+0x108] ;  /* 0x0001080001c77983 */ /* 0x000ee20000100800 */
[----:B--2---:R-:W-:Y:S01]  /*2a910*/  @!P2 LEA R135, R135, R174, 0x18 ;  /* 0x000000ae8787a211 */ /* 0x004fe200078ec0ff */
[----:B------:R-:W-:-:S05]  /*2a920*/  @!P2 IMAD.IADD R174, R134, 0x1, R197 ;  /* 0x0000000186aea824 */ /* 0x000fca00078e02c5 */
[----:B------:R-:W-:Y:S02]  /*2a930*/  @!P2 LEA R135, R174, R135, 0x3 ;  /* 0x00000087ae87a211 */ /* 0x000fe400078e18ff */
[----:B-1----:R-:W-:-:S03]  /*2a940*/  LOP3.LUT R174, R198, 0x1f, RZ, 0xc0, !PT ;  /* 0x0000001fc6ae7812 */ /* 0x002fc600078ec0ff */
[----:B------:R0:W-:Y:S01]  /*2a950*/  @!P2 STS.64 [R135], R132 ;  /* 0x000000848700a388 */ /* 0x0001e20000000a00 */
[----:B------:R-:W-:Y:S01]  /*2a960*/  BAR.SYNC.DEFER_BLOCKING 0x0 ;  /* 0x0000000000007b1d */ /* 0x000fe20000010000 */
[----:B------:R-:W-:Y:S02]  /*2a970*/  ISETP.GT.U32.AND P3, PT, R174, 0x3, PT ;  /* 0x00000003ae00780c */ /* 0x000fe40003f64070 */
[----:B------:R-:W-:-:S03]  /*2a980*/  LOP3.LUT P2, RZ, R197, 0x1f, R198, 0xf8, !PT ;  /* 0x0000001fc5ff7812 */ /* 0x000fc6000784f8c6 */
[----:B------:R-:W2:Y:S08]  /*2a990*/  LDL R198, [R1+0x10c] ;  /* 0x00010c0001c67983 */ /* 0x000eb00000100800 */
[----:B0-----:R-:W0:Y:S01]  /*2a9a0*/  @!P3 S2R R132, SR_CgaCtaId ;  /* 0x000000000084b919 */ /* 0x001e220000008800 */
[----:B------:R-:W-:Y:S01]  /*2a9b0*/  @!P3 MOV R133, 0x400 ;  /* 0x000004000085b802 */ /* 0x000fe20000000f00 */
[----:B------:R-:W-:Y:S01]  /*2a9c0*/  @!P3 IMAD.IADD R134, R134, 0x1, R174 ;  /* 0x000000018686b824 */ /* 0x000fe200078e02ae */
[----:B------:R-:W-:-:S05]  /*2a9d0*/  @!P3 MOV R175, 0x700 ;  /* 0x0000070000afb802 */ /* 0x000fca0000000f00 */
[----:B------:R-:W1:Y:S01]  /*2a9e0*/  SHFL.DOWN PT, R135, R175, 0x2, 0x1f ;  /* 0x08401f00af877f89 */ /* 0x000e6200000e0000 */
[----:B0-----:R-:W-:-:S04]  /*2a9f0*/  @!P3 LEA R132, R132, R133, 0x18 ;  /* 0x000000858484b211 */ /* 0x001fc800078ec0ff */
[----:B------:R-:W-:Y:S02]  /*2aa00*/  @!P3 LEA R134, R134, R132, 0x3 ;  /* 0x000000848686b211 */ /* 0x000fe400078e18ff */
[----:B------:R-:W-:-:S06]  /*2aa10*/  CS2R R132, SRZ ;  /* 0x0000000000847805 */ /* 0x000fcc000001ff00 */
[----:B------:R1:W0:Y:S02]  /*2aa20*/  @!P3 LDS.64 R132, [R134] ;  /* 0x000000008684b984 */ /* 0x0002240000000a00 */
[----:B-1----:R-:W-:Y:S01]  /*2aa30*/  IMAD.IADD R134, R135, 0x1, R175 ;  /* 0x0000000187867824 */ /* 0x002fe200078e02af */
[----:B------:R-:W-:Y:S02]  /*2aa40*/  I2FP.F32.S32 R135, R135 ;  /* 0x0000008700877245 */ /* 0x000fe40000201400 */
[----:B------:R-:W-:Y:S01]  /*2aa50*/  I2FP.F32.S32 R175, R175 ;  /* 0x000000af00af7245 */ /* 0x000fe20000201400 */
[----:B0-----:R-:W0:Y:S02]  /*2aa60*/  SHFL.DOWN PT, R174, R132, 0x2, 0x1f ;  /* 0x08401f0084ae7f89 */ /* 0x001e2400000e0000 */
[C---:B0-----:R-:W-:Y:S01]  /*2aa70*/  FADD.FTZ R197, -R174.reuse, R132 ;  /* 0x00000084aec57221 */ /* 0x041fe20000010100 */
[----:B------:R-:W-:-:S03]  /*2aa80*/  FMUL.FTZ R174, R174, R135 ;  /* 0x00000087aeae7220 */ /* 0x000fc60000410000 */
[----:B------:R-:W-:Y:S01]  /*2aa90*/  FMUL.FTZ R197, R197, R197 ;  /* 0x000000c5c5c57220 */ /* 0x000fe20000410000 */
[----:B------:R-:W-:-:S03]  /*2aaa0*/  FFMA.FTZ R174, R175, R132, R174 ;  /* 0x00000084afae7223 */ /* 0x000fc600000100ae */
[----:B------:R-:W-:-:S04]  /*2aab0*/  FMUL.FTZ R197, R197, R175 ;  /* 0x000000afc5c57220 */ /* 0x000fc80000410000 */
[----:B------:R-:W-:Y:S02]  /*2aac0*/  FMUL.FTZ R175, R197, R135 ;  /* 0x00000087c5af7220 */ /* 0x000fe40000410000 */
[----:B------:R-:W0:Y:S01]  /*2aad0*/  SHFL.DOWN PT, R135, R133, 0x2, 0x1f ;  /* 0x08401f0085877f89 */ /* 0x000e2200000e0000 */
[----:B------:R-:W-:-:S04]  /*2aae0*/  I2FP.F32.S32 R132, R134 ;  /* 0x0000008600847245 */ /* 0x000fc80000201400 */
        /* <DEDUP_REMOVED lines=8> */
[-C--:B-1----:R-:W-:Y:S02]  /*2ab70*/  IADD3 R134, R134, R175.reuse, RZ ;  /* 0x000000af86867210 */ /* 0x082fe40007ffe0ff */
[----:B------:R-:W-:Y:S01]  /*2ab80*/  I2FP.F32.S32 R175, R175 ;  /* 0x000000af00af7245 */ /* 0x000fe20000201400 */
[----:B------:R-:W-:-:S04]  /*2ab90*/  FMUL.FTZ R197, R132, R197 ;  /* 0x000000c584c57220 */ /* 0x000fc80000410000 */
[-C--:B------:R-:W-:Y:S01]  /*2aba0*/  FMUL.FTZ R174, R174, R175.reuse ;  /* 0x000000afaeae7220 */ /* 0x080fe20000410000 */
[----:B------:R-:W-:Y:S02]  /*2abb0*/  FMUL.FTZ R175, R197, R175 ;  /* 0x000000afc5af7220 */ /* 0x000fe40000410000 */
[----:B------:R-:W0:Y:S01]  /*2abc0*/  SHFL.DOWN PT, R197, R133, 0x1, 0x1f ;  /* 0x08201f0085c57f89 */ /* 0x000e2200000e0000 */
[----:B------:R-:W-:-:S06]  /*2abd0*/  I2FP.F32.S32 R134, R134 ;  /* 0x0000008600867245 */ /* 0x000fcc0000201400 */
[----:B------:R-:W1:Y:S01]  /*2abe0*/  MUFU.RCP R134, R134 ;  /* 0x0000008600867308 */ /* 0x000e620000001000 */
[----:B------:R-:W-:Y:S02]  /*2abf0*/  FFMA.FTZ R132, R132, R135, R174 ;  /* 0x0000008784847223 */ /* 0x000fe400000100ae */
[----:B------:R-:W4:Y:S01]  /*2ac00*/  LDC R174, c[0x0][0x2d8] ;  /* 0x0000b600ffae7b82 */ /* 0x000f220000000800 */
[----:B0-----:R-:W-:Y:S01]  /*2ac10*/  FADD.FTZ R133, R133, R197 ;  /* 0x000000c585857221 */ /* 0x001fe20000010000 */
[----:B-1----:R-:W-:-:S03]  /*2ac20*/  FMUL.FTZ R132, R134, R132 ;  /* 0x0000008486847220 */ /* 0x002fc60000410000 */
[----:B------:R-:W-:Y:S02]  /*2ac30*/  FFMA.FTZ R133, R134, R175, R133 ;  /* 0x000000af86857223 */ /* 0x000fe40000010085 */
[----:B------:R-:W0:Y:S04]  /*2ac40*/  SHFL.IDX PT, R175, R132, RZ, 0x1f ;  /* 0x00001fff84af7589 */ /* 0x000e2800000e0000 */
[----:B------:R-:W4:Y:S01]  /*2ac50*/  SHFL.IDX PT, R133, R133, RZ, 0x1f ;  /* 0x00001fff85857589 */ /* 0x000f2200000e0000 */
[----:B------:R-:W-:Y:S01]  /*2ac60*/  PLOP3.LUT P3, PT, PT, PT, UP0, 0x40, 0x0 ;  /* 0x000000000000781c */ /* 0x000fe20003f6e808 */
[----:B0-----:R-:W-:Y:S01]  /*2ac70*/  FMUL.FTZ R134, R175, R175 ;  /* 0x000000afaf867220 */ /* 0x001fe20000410000 */
[----:B----4-:R-:W-:Y:S02]  /*2ac80*/  FFMA.FTZ R174, R133, UR26, R174 ;  /* 0x0000001a85ae7c23 */ /* 0x010fe400080100ae */
[----:B------:R-:W0:Y:S02]  /*2ac90*/  @!P2 LDC.64 R132, c[0x0][0x250] ;  /* 0x00009400ff84ab82 */ /* 0x000e240000000a00 */
[----:B------:R-:W-:-:S06]  /*2aca0*/  FSEL R197, R134, RZ, !P3 ;  /* 0x000000ff86c57208 */ /* 0x000fcc0005800000 */
[----:B------:R-:W1:Y:S01]  /*2acb0*/  @!P2 LDC.64 R134, c[0x0][0x258] ;  /* 0x00009600ff86ab82 */ /* 0x000e620000000a00 */
[----:B------:R-:W-:Y:S02]  /*2acc0*/  FADD.FTZ R174, R174, R197 ;  /* 0x000000c5aeae7221 */ /* 0x000fe40000010000 */
[----:B------:R-:W4:Y:S04]  /*2acd0*/  LDL R197, [R1+0x124] ;  /* 0x0001240001c57983 */ /* 0x000f280000100800 */
[----:B------:R-:W5:Y:S01]  /*2ace0*/  MUFU.RSQ R174, R174 ;  /* 0x000000ae00ae7308 */ /* 0x000f620000001400 */
[----:B0-----:R-:W-:-:S05]  /*2acf0*/  @!P2 IMAD.WIDE R132, R2, 0x4, R132 ;  /* 0x000000040284a825 */ /* 0x001fca00078e0284 */
[----:B------:R1:W-:Y:S02]  /*2ad00*/  @!P2 STG.E desc[UR4][R132.64], R175 ;  /* 0x000000af8400a986 */ /* 0x0003e4000c101904 */
[----:B-1----:R-:W-:-:S05]  /*2ad10*/  @!P2 IMAD.WIDE R132, R2, 0x4, R134 ;  /* 0x000000040284a825 */ /* 0x002fca00078e0286 */
[----:B-----5:R0:W-:Y:S01]  /*2ad20*/  @!P2 STG.E desc[UR4][R132.64], R174 ;  /* 0x000000ae8400a986 */ /* 0x0201e2000c101904 */
[----:B------:R-:W-:-:S04]  /*2ad30*/  PLOP3.LUT P2, PT, PT, PT, UP0, 0x40, 0x0 ;  /* 0x000000000000781c */ /* 0x000fc80003f4e808 */
[----:B------:R-:W-:-:S05]  /*2ad40*/  FSEL R175, R175, RZ, P2 ;  /* 0x000000ffafaf7208 */ /* 0x000fca0001000000 */
[C---:B0-----:R-:W-:Y:S01]  /*2ad50*/  FADD.FTZ R132, -R175.reuse, R154 ;  /* 0x0000009aaf847221 */ /* 0x041fe20000010100 */
[C---:B------:R-:W-:Y:S01]  /*2ad60*/  FADD.FTZ R133, -R175.reuse, R155 ;  /* 0x0000009baf857221 */ /* 0x040fe20000010100 */
[C---:B------:R-:W-:Y:S02]  /*2ad70*/  FADD.FTZ R134, -R175.reuse, R156 ;  /* 0x0000009caf867221 */ /* 0x040fe40000010100 */
[C---:B------:R-:W-:Y:S01]  /*2ad80*/  FMUL.FTZ R154, R174.reuse, R132 ;  /* 0x00000084ae9a7220 */ /* 0x040fe20000410000 */
[C---:B------:R-:W-:Y:S01]  /*2ad90*/  FMUL.FTZ R155, R174.reuse, R133 ;  /* 0x00000085ae9b7220 */ /* 0x040fe20000410000 */
[----:B------:R-:W5:Y:S04]  /*2ada0*/  LDL R132, [R1+0x118] ;  /* 0x0001180001847983 */ /* 0x000f680000100800 */
[----:B------:R-:W3:Y:S01]  /*2adb0*/  LDL R133, [R1+0x11c] ;  /* 0x00011c0001857983 */ /* 0x000ee20000100800 */
[----:B------:R-:W-:Y:S01]  /*2adc0*/  FADD.FTZ R135, -R175, R157 ;  /* 0x0000009daf877221 */ /* 0x000fe20000010100 */
[----:B------:R-:W-:-:S02]  /*2add0*/  FMUL.FTZ R157, R174, R134 ;  /* 0x00000086ae9d7220 */ /* 0x000fc40000410000 */
[----:B------:R-:W2:Y:S01]  /*2ade0*/  LDL R134, [R1+0x120] ;  /* 0x0001200001867983 */ /* 0x000ea20000100800 */
[----:B------:R-:W-:Y:S01]  /*2adf0*/  FMUL.FTZ R156, R174, R135 ;  /* 0x00000087ae9c7220 */ /* 0x000fe20000410000 */
[C---:B------:R-:W-:Y:S01]  /*2ae00*/  FADD.FTZ R135, -R175.reuse, R143 ;  /* 0x0000008faf877221 */ /* 0x040fe20000010100 */
[C---:B------:R-:W-:Y:S01]  /*2ae10*/  FADD.FTZ R143, -R175.reuse, R144 ;  /* 0x00000090af8f7221 */ /* 0x040fe20000010100 */
[----:B------:R-:W-:-:S03]  /*2ae20*/  FADD.FTZ R141, -R175, R141 ;  /* 0x0000008daf8d7221 */ /* 0x000fc60000010100 */
[----:B------:R-:W-:Y:S02]  /*2ae30*/  FMUL.FTZ R144, R174, R143 ;  /* 0x0000008fae907220 */ /* 0x000fe40000410000 */
[----:B------:R-:W4:Y:S01]  /*2ae40*/  LDL R143, [R1+0x114] ;  /* 0x00011400018f7983 */ /* 0x000f220000100800 */
[----:B-----5:R-:W-:Y:S01]  /*2ae50*/  FFMA.FTZ R132, R132, R154, R208 ;  /* 0x0000009a84847223 */ /* 0x020fe200000100d0 */
[----:B---3--:R-:W-:-:S05]  /*2ae60*/  FFMA.FTZ R133, R133, R155, R209 ;  /* 0x0000009b85857223 */ /* 0x008fca00000100d1 */
[----:B------:R-:W-:Y:S01]  /*2ae70*/  F2FP.BF16.F32.PACK_AB R132, R133, R132 ;  /* 0x000000848584723e */ /* 0x000fe200000010ff */
[----:B--2---:R-:W-:Y:S01]  /*2ae80*/  FFMA.FTZ R133, R134, R157, R210 ;  /* 0x0000009d86857223 */ /* 0x004fe200000100d2 */
[----:B----4-:R-:W-:Y:S01]  /*2ae90*/  FFMA.FTZ R134, R197, R156, R211 ;  /* 0x0000009cc5867223 */ /* 0x010fe200000100d3 */
[----:B------:R-:W-:Y:S01]  /*2aea0*/  FMUL.FTZ R197, R174, R135 ;  /* 0x00000087aec57220 */ /* 0x000fe20000410000 */
[----:B------:R-:W-:Y:S01]  /*2aeb0*/  FFMA.FTZ R135, R198, R144, R205 ;  /* 0x00000090c6877223 */ /* 0x000fe200000100cd */
[----:B------:R-:W-:Y:S02]  /*2aec0*/  FMUL.FTZ R198, R174, R141 ;  /* 0x0000008daec67220 */ /* 0x000fe40000410000 */
[----:B------:R-:W2:Y:S01]  /*2aed0*/  LDL R141, [R1+0x110] ;  /* 0x00011000018d7983 */ /* 0x000ea20000100800 */
[----:B------:R-:W-:Y:S01]  /*2aee0*/  F2FP.BF16.F32.PACK_AB R133, R134, R133 ;  /* 0x000000858685723e */ /* 0x000fe200000010ff */
[----:B------:R-:W-:Y:S01]  /*2aef0*/  FADD.FTZ R142, -R175, R142 ;  /* 0x0000008eaf8e7221 */ /* 0x000fe20000010100 */
[----:B------:R-:W-:-:S03]  /*2af00*/  FFMA.FTZ R134, R199, R197, R204 ;  /* 0x000000c5c7867223 */ /* 0x000fc600000100cc */
[----:B------:R-:W-:Y:S02]  /*2af10*/  FMUL.FTZ R199, R174, R142 ;  /* 0x0000008eaec77220 */ /* 0x000fe40000410000 */
[----:B------:R-:W-:Y:S02]  /*2af20*/  F2FP.BF16.F32.PACK_AB R134, R135, R134 ;  /* 0x000000868786723e */ /* 0x000fe400000010ff */
[----:B------:R-:W-:Y:S01]  /*2af30*/  SHF.R.U32.HI R142, RZ, 0x1c, R140 ;  /* 0x0000001cff8e7819 */ /* 0x000fe2000001168c */
[----:B--2---:R-:W-:Y:S01]  /*2af40*/  FFMA.FTZ R135, R141, R198, R206 ;  /* 0x000000c68d877223 */ /* 0x004fe200000100ce */
[----:B------:R-:W-:Y:S01]  /*2af50*/  FFMA.FTZ R141, R143, R199, R207 ;  /* 0x000000c78f8d7223 */ /* 0x000fe200000100cf */
[----:B------:R-:W-:-:S05]  /*2af60*/  IMAD.SHL.U32 R143, R140, 0x10, RZ ;  /* 0x000000108c8f7824 */ /* 0x000fca00078e00ff */
[----:B------:R-:W-:Y:S02]  /*2af70*/  IADD3 R140, P2, R143, UR18, RZ ;  /* 0x000000128f8c7c10 */ /* 0x000fe4000ff5e0ff */
[----:B------:R-:W-:Y:S02]  /*2af80*/  F2FP.BF16.F32.PACK_AB R135, R141, R135 ;  /* 0x000000878d87723e */ /* 0x000fe400000010ff */
[----:B------:R-:W-:-:S05]  /*2af90*/  IADD3.X R141, R142, UR19, RZ, P2, !PT ;  /* 0x000000138e8d7c10 */ /* 0x000fca00097fe4ff */
        /* <DEDUP_REMOVED lines=11> */
[----:B----4-:R-:W-:-:S03]  /*2b050*/  FFMA.FTZ R141, R141, R156, R195 ;  /* 0x0000009c8d8d7223 */ /* 0x010fc600000100c3 */
[----:B------:R-:W4:Y:S01]  /*2b060*/  LDL R156, [R1+0xcc] ;  /* 0x0000cc00019c7983 */ /* 0x000f220000100800 */
[----:B-----5:R-:W-:Y:S01]  /*2b070*/  FFMA.FTZ R132, R132, R199, R203 ;  /* 0x000000c784847223 */ /* 0x020fe200000100cb */
[----:B------:R-:W-:Y:S02]  /*2b080*/  F2FP.BF16.F32.PACK_AB R133, R141, R133 ;  /* 0x000000858d85723e */ /* 0x000fe400000010ff */
[----:B------:R-:W5:Y:S01]  /*2b090*/  LDL R199, [R1+0xdc] ;  /* 0x0000dc0001c77983 */ /* 0x000f620000100800 */
[----:B------:R-:W-:Y:S01]  /*2b0a0*/  FFMA.FTZ R134, R134, R197, R200 ;  /* 0x000000c586867223 */ /* 0x000fe200000100c8 */
[----:B------:R-:W-:Y:S02]  /*2b0b0*/  F2FP.BF16.F32.PACK_AB R135, R132, R135 ;  /* 0x000000878487723e */ /* 0x000fe400000010ff */
[----:B------:R-:W4:Y:S01]  /*2b0c0*/  LDL R197, [R1+0xe4] ;  /* 0x0000e40001c57983 */ /* 0x000f220000100800 */
[----:B------:R-:W-:-:S03]  /*2b0d0*/  FFMA.FTZ R140, R140, R144, R201 ;  /* 0x000000908c8c7223 */ /* 0x000fc600000100c9 */
[----:B------:R-:W4:Y:S01]  /*2b0e0*/  LDL R144, [R1+0xd4] ;  /* 0x0000d40001907983 */ /* 0x000f220000100800 */
[----:B--2---:R-:W-:-:S03]  /*2b0f0*/  FFMA.FTZ R141, R157, R155, R193 ;  /* 0x0000009b9d8d7223 */ /* 0x004fc600000100c1 */
[----:B------:R-:W2:Y:S01]  /*2b100*/  LDL R155, [R1+0xd8] ;  /* 0x0000d800019b7983 */ /* 0x000ea20000100800 */
[----:B---3--:R-:W-:-:S03]  /*2b110*/  FFMA.FTZ R132, R198, R154, R192 ;  /* 0x0000009ac6847223 */ /* 0x008fc600000100c0 */
[----:B------:R-:W3:Y:S04]  /*2b120*/  LDL R198, [R1+0xe0] ;  /* 0x0000e00001c67983 */ /* 0x000ee80000100800 */
[----:B------:R-:W3:Y:S04]  /*2b130*/  LDL R157, [R1+0xc8] ;  /* 0x0000c800019d7983 */ /* 0x000ee80000100800 */
[----:B------:R-:W3:Y:S01]  /*2b140*/  LDL R154, [R1+0xd0] ;  /* 0x0000d000019a7983 */ /* 0x000ee20000100800 */
[----:B------:R-:W-:Y:S02]  /*2b150*/  F2FP.BF16.F32.PACK_AB R134, R140, R134 ;  /* 0x000000868c86723e */ /* 0x000fe400000010ff */
[----:B------:R-:W-:-:S02]  /*2b160*/  IADD3 R140, P2, R143, UR20, RZ ;  /* 0x000000148f8c7c10 */ /* 0x000fc4000ff5e0ff */
[----:B------:R-:W-:Y:S02]  /*2b170*/  F2FP.BF16.F32.PACK_AB R132, R141, R132 ;  /* 0x000000848d84723e */ /* 0x000fe400000010ff */
[----:B------:R-:W-:Y:S02]  /*2b180*/  IADD3.X R141, R142, UR21, RZ, P2, !PT ;  /* 0x000000158e8d7c10 */ /* 0x000fe400097fe4ff */
[----:B------:R-:W0:Y:S03]  /*2b190*/  LDC.64 R142, c[0x0][0x2b8] ;  /* 0x0000ae00ff8e7b82 */ /* 0x000e260000000a00 */
[----:B------:R1:W-:Y:S02]  /*2b1a0*/  STG.E.128 desc[UR4][R140.64], R132 ;  /* 0x000000848c007986 */ /* 0x0003e4000c101d04 */
[C---:B-1----:R-:W-:Y:S01]  /*2b1b0*/  FADD.FTZ R132, -R175.reuse, R139 ;  /* 0x0000008baf847221 */ /* 0x042fe20000010100 */
[C---:B------:R-:W-:Y:S01]  /*2b1c0*/  FADD.FTZ R133, -R175.reuse, R138 ;  /* 0x0000008aaf857221 */ /* 0x040fe20000010100 */
[----:B------:R-:W-:-:S02]  /*2b1d0*/  FADD.FTZ R134, -R175, R137 ;  /* 0x00000089af867221 */ /* 0x000fc40000010100 */
[C---:B------:R-:W-:Y:S01]  /*2b1e0*/  FMUL.FTZ R139, R174.reuse, R132 ;  /* 0x00000084ae8b7220 */ /* 0x040fe20000410000 */
[C---:B------:R-:W-:Y:S01]  /*2b1f0*/  FMUL.FTZ R138, R174.reuse, R133 ;  /* 0x00000085ae8a7220 */ /* 0x040fe20000410000 */
[----:B------:R-:W-:Y:S01]  /*2b200*/  FADD.FTZ R135, -R175, R136 ;  /* 0x00000088af877221 */ /* 0x000fe20000010100 */
[C---:B------:R-:W-:Y:S02]  /*2b210*/  FMUL.FTZ R137, R174.reuse, R134 ;  /* 0x00000086ae897220 */ /* 0x040fe40000410000 */
[----:B-----5:R-:W-:Y:S01]  /*2b220*/  FFMA.FTZ R133, R199, R138, R189 ;  /* 0x0000008ac7857223 */ /* 0x020fe200000100bd */
[----:B------:R-:W-:-:S04]  /*2b230*/  FMUL.FTZ R136, R174, R135 ;  /* 0x00000087ae887220 */ /* 0x000fc80000410000 */
[----:B----4-:R-:W-:Y:S01]  /*2b240*/  FFMA.FTZ R134, R197, R136, R191 ;  /* 0x00000088c5867223 */ /* 0x010fe200000100bf */
[C---:B------:R-:W-:Y:S01]  /*2b250*/  FADD.FTZ R35, -R175.reuse, R35 ;  /* 0x00000023af237221 */ /* 0x040fe20000010100 */
[C---:B------:R-:W-:Y:S01]  /*2b260*/  FADD.FTZ R34, -R175.reuse, R34 ;  /* 0x00000022af227221 */ /* 0x040fe20000010100 */
[----:B------:R-:W-:Y:S01]  /*2b270*/  FADD.FTZ R135, -R175, R37 ;  /* 0x00000025af877221 */ /* 0x000fe20000010100 */
[----:B------:R-:W4:Y:S01]  /*2b280*/  LDL R197, [R1+0xc4] ;  /* 0x0000c40001c57983 */ /* 0x000f220000100800 */
[C---:B------:R-:W-:Y:S02]  /*2b290*/  FMUL.FTZ R37, R174.reuse, R35 ;  /* 0x00000023ae257220 */ /* 0x040fe40000410000 */
[----:B------:R-:W-:-:S04]  /*2b2a0*/  FMUL.FTZ R141, R174, R135 ;  /* 0x00000087ae8d7220 */ /* 0x000fc80000410000 */
[----:B------:R-:W-:Y:S02]  /*2b2b0*/  FFMA.FTZ R35, R144, R141, R187 ;  /* 0x0000008d90237223 */ /* 0x000fe400000100bb */
[----:B------:R-:W5:Y:S01]  /*2b2c0*/  LDL R144, [R1+0xa4] ;  /* 0x0000a40001907983 */ /* 0x000f620000100800 */
[----:B--2---:R-:W-:-:S03]  /*2b2d0*/  FFMA.FTZ R132, R155, R139, R188 ;  /* 0x0000008b9b847223 */ /* 0x004fc600000100bc */
[----:B------:R-:W2:Y:S02]  /*2b2e0*/  LDL R155, [R1+0x9c] ;  /* 0x00009c00019b7983 */ /* 0x000ea40000100800 */
[----:B------:R-:W-:Y:S01]  /*2b2f0*/  F2FP.BF16.F32.PACK_AB R132, R133, R132 ;  /* 0x000000848584723e */ /* 0x000fe200000010ff */
[----:B---3--:R-:W-:Y:S02]  /*2b300*/  FFMA.FTZ R133, R198, R137, R190 ;  /* 0x00000089c6857223 */ /* 0x008fe400000100be */
[----:B------:R-:W1:Y:S03]  /*2b310*/  LDC.64 R198, c[0x0][0x2c0] ;  /* 0x0000b000ffc67b82 */ /* 0x000e660000000a00 */
[----:B------:R-:W-:Y:S01]  /*2b320*/  F2FP.BF16.F32.PACK_AB R133, R134, R133 ;  /* 0x000000858685723e */ /* 0x000fe200000010ff */
[----:B------:R-:W-:Y:S01]  /*2b330*/  FADD.FTZ R134, -R175, R38 ;  /* 0x00000026af867221 */ /* 0x000fe20000010100 */
[----:B------:R-:W-:-:S03]  /*2b340*/  FMUL.FTZ R38, R174, R34 ;  /* 0x00000022ae267220 */ /* 0x000fc60000410000 */
[----:B------:R-:W-:Y:S01]  /*2b350*/  FMUL.FTZ R140, R174, R134 ;  /* 0x00000086ae8c7220 */ /* 0x000fe20000410000 */
[----:B------:R-:W-:Y:S01]  /*2b360*/  FFMA.FTZ R134, R157, R37, R184 ;  /* 0x000000259d867223 */ /* 0x000fe200000100b8 */
[----:B------:R-:W-:Y:S01]  /*2b370*/  FFMA.FTZ R135, R156, R38, R185 ;  /* 0x000000269c877223 */ /* 0x000fe200000100b9 */
[----:B------:R-:W3:Y:S01]  /*2b380*/  LDL R157, [R1+0xbc] ;  /* 0x0000bc00019d7983 */ /* 0x000ee20000100800 */
[----:B------:R-:W-:-:S03]  /*2b390*/  FFMA.FTZ R34, R154, R140, R186 ;  /* 0x0000008c9a227223 */ /* 0x000fc600000100ba */
[----:B------:R-:W-:Y:S01]  /*2b3a0*/  F2FP.BF16.F32.PACK_AB R134, R135, R134 ;  /* 0x000000868786723e */ /* 0x000fe200000010ff */
[----:B------:R-:W5:Y:S01]  /*2b3b0*/  LDL R154, [R1+0xa0] ;  /* 0x0000a000019a7983 */ /* 0x000f620000100800 */
[----:B------:R-:W-:Y:S01]  /*2b3c0*/  F2FP.BF16.F32.PACK_AB R135, R35, R34 ;  /* 0x000000222387723e */ /* 0x000fe200000010ff */
[----:B0-----:R-:W-:Y:S02]  /*2b3d0*/  IMAD.WIDE.U32 R34, R19, 0x10, R142 ;  /* 0x0000001013227825 */ /* 0x001fe400078e008e */
[----:B------:R-:W2:Y:S04]  /*2b3e0*/  LDL R156, [R1+0x98] ;  /* 0x00009800019c7983 */ /* 0x000ea80000100800 */
[----:B------:R0:W-:Y:S04]  /*2b3f0*/  STG.E.128 desc[UR4][R34.64], R132 ;  /* 0x0000008422007986 */ /* 0x0001e8000c101d04 */
[----:B0-----:R-:W4:Y:S04]  /*2b400*/  LDL R34, [R1+0xb0] ;  /* 0x0000b00001227983 */ /* 0x001f280000100800 */
[----:B------:R-:W3:Y:S04]  /*2b410*/  LDL R35, [R1+0xb4] ;  /* 0x0000b40001237983 */ /* 0x000ee80000100800 */
[----:B------:R-:W5:Y:S04]  /*2b420*/  LDL R133, [R1+0xa8] ;  /* 0x0000a80001857983 */ /* 0x000f680000100800 */
[----:B------:R-:W2:Y:S04]  /*2b430*/  LDL R132, [R1+0xc0] ;  /* 0x0000c00001847983 */ /* 0x000ea80000100800 */
[----:B------:R-:W2:Y:S01]  /*2b440*/  LDL R134, [R1+0xac] ;  /* 0x0000ac0001867983 */ /* 0x000ea20000100800 */
[----:B----4-:R-:W-:-:S03]  /*2b450*/  FFMA.FTZ R34, R34, R140, R182 ;  /* 0x0000008c22227223 */ /* 0x010fc600000100b6 */
[----:B------:R-:W4:Y:S01]  /*2b460*/  LDL R140, [R1+0xb8] ;  /* 0x0000b800018c7983 */ /* 0x000f220000100800 */
[----:B---3--:R-:W-:Y:S01]  /*2b470*/  FFMA.FTZ R35, R35, R141, R183 ;  /* 0x0000008d23237223 */ /* 0x008fe200000100b7 */
[----:B-----5:R-:W-:-:S04]  /*2b480*/  FFMA.FTZ R37, R133, R37, R180 ;  /* 0x0000002585257223 */ /* 0x020fc800000100b4 */
[----:B------:R-:W-:Y:S01]  /*2b490*/  F2FP.BF16.F32.PACK_AB R135, R35, R34 ;  /* 0x000000222387723e */ /* 0x000fe200000010ff */
[----:B------:R-:W-:Y:S01]  /*2b4a0*/  FFMA.FTZ R133, R197, R136, R91 ;  /* 0x00000088c5857223 */ /* 0x000fe2000001005b */
[----:B--2---:R-:W-:Y:S01]  /*2b4b0*/  FFMA.FTZ R35, R132, R137, R90 ;  /* 0x0000008984237223 */ /* 0x004fe2000001005a */
[----:B------:R-:W2:Y:S04]  /*2b4c0*/  LDL R136, [R1+0x94] ;  /* 0x0000940001887983 */ /* 0x000ea80000100800 */
[----:B------:R-:W3:Y:S01]  /*2b4d0*/  LDL R137, [R1+0x90] ;  /* 0x0000900001897983 */ /* 0x000ee20000100800 */
[----:B------:R-:W-:Y:S01]  /*2b4e0*/  FFMA.FTZ R132, R157, R138, R89 ;  /* 0x0000008a9d847223 */ /* 0x000fe20000010059 */
[----:B------:R-:W-:Y:S01]  /*2b4f0*/  FFMA.FTZ R38, R134, R38, R181 ;  /* 0x0000002686267223 */ /* 0x000fe200000100b5 */
[----:B------:R-:W-:Y:S01]  /*2b500*/  F2FP.BF16.F32.PACK_AB R133, R133, R35 ;  /* 0x000000238585723e */ /* 0x000fe200000010ff */
[C---:B------:R-:W-:Y:S01]  /*2b510*/  FADD.FTZ R25, -R175.reuse, R25 ;  /* 0x00000019af197221 */ /* 0x040fe20000010100 */
[C---:B------:R-:W-:Y:S01]  /*2b520*/  FADD.FTZ R27, -R175.reuse, R27 ;  /* 0x0000001baf1b7221 */ /* 0x040fe20000010100 */
[C---:B------:R-:W-:Y:S01]  /*2b530*/  FADD.FTZ R23, -R175.reuse, R23 ;  /* 0x00000017af177221 */ /* 0x040fe20000010100 */
[----:B------:R-:W-:Y:S01]  /*2b540*/  F2FP.BF16.F32.PACK_AB R134, R38, R37 ;  /* 0x000000252686723e */ /* 0x000fe200000010ff */
[----:B----4-:R-:W-:Y:S01]  /*2b550*/  FFMA.FTZ R34, R140, R139, R88 ;  /* 0x0000008b8c227223 */ /* 0x010fe20000010058 */
[----:B------:R-:W-:Y:S01]  /*2b560*/  FADD.FTZ R22, -R175, R22 ;  /* 0x00000016af167221 */ /* 0x000fe20000010100 */
[----:B------:R-:W4:Y:S04]  /*2b570*/  LDL R140, [R1+0x88] ;  /* 0x00008800018c7983 */ /* 0x000f280000100800 */
[----:B------:R-:W5:Y:S01]  /*2b580*/  LDL R139, [R1+0x8c] ;  /* 0x00008c00018b7983 */ /* 0x000f620000100800 */
[----:B------:R-:W-:Y:S01]  /*2b590*/  F2FP.BF16.F32.PACK_AB R132, R132, R34 ;  /* 0x000000228484723e */ /* 0x000fe200000010ff */
[----:B-1----:R-:W-:-:S04]  /*2b5a0*/  IMAD.WIDE.U32 R34, R19, 0x10, R198 ;  /* 0x0000001013227825 */ /* 0x002fc800078e00c6 */
[----:B------:R-:W-:Y:S01]  /*2b5b0*/  FMUL.FTZ R37, R174, R25 ;  /* 0x00000019ae257220 */ /* 0x000fe20000410000 */
[C---:B------:R-:W-:Y:S01]  /*2b5c0*/  FADD.FTZ R21, -R175.reuse, R21 ;  /* 0x00000015af157221 */ /* 0x040fe20000010100 */
[C---:B------:R-:W-:Y:S01]  /*2b5d0*/  FADD.FTZ R26, -R175.reuse, R26 ;  /* 0x0000001aaf1a7221 */ /* 0x040fe20000010100 */
[----:B------:R-:W5:Y:S04]  /*2b5e0*/  LDL R197, [R1+0x7c] ;  /* 0x00007c0001c57983 */ /* 0x000f680000100800 */
[----:B------:R0:W-:Y:S01]  /*2b5f0*/  STG.E.128 desc[UR4][R34.64], R132 ;  /* 0x0000008422007986 */ /* 0x0001e2000c101d04 */
[----:B------:R-:W-:-:S04]  /*2b600*/  FADD.FTZ R19, -R175, R24 ;  /* 0x00000018af137221 */ /* 0x000fc80000010100 */
[C---:B------:R-:W-:Y:S01]  /*2b610*/  FMUL.FTZ R19, R174.reuse, R19 ;  /* 0x00000013ae137220 */ /* 0x040fe20000410000 */
[C---:B0-----:R-:W-:Y:S01]  /*2b620*/  FMUL.FTZ R35, R174.reuse, R27 ;  /* 0x0000001bae237220 */ /* 0x041fe20000410000 */
[----:B------:R-:W-:Y:S01]  /*2b630*/  FMUL.FTZ R34, R174, R23 ;  /* 0x00000017ae227220 */ /* 0x000fe20000410000 */
[----:B------:R-:W-:Y:S02]  /*2b640*/  FFMA.FTZ R23, R154, R37, R130 ;  /* 0x000000259a177223 */ /* 0x000fe40000010082 */
[----:B------:R-:W-:Y:S01]  /*2b650*/  FFMA.FTZ R25, R144, R35, R131 ;  /* 0x0000002390197223 */ /* 0x000fe20000010083 */
[----:B------:R-:W-:Y:S01]  /*2b660*/  FFMA.FTZ R24, R156, R19, R128 ;  /* 0x000000139c187223 */ /* 0x000fe20000010080 */
[----:B------:R-:W-:-:S03]  /*2b670*/  FFMA.FTZ R27, R155, R34, R129 ;  /* 0x000000229b1b7223 */ /* 0x000fc60000010081 */
[----:B------:R-:W-:Y:S01]  /*2b680*/  F2FP.BF16.F32.PACK_AB R25, R25, R23 ;  /* 0x000000171919723e */ /* 0x000fe200000010ff */
[----:B------:R-:W-:Y:S01]  /*2b690*/  FADD.FTZ R23, -R175, R28 ;  /* 0x0000001caf177221 */ /* 0x000fe20000010100 */
[C---:B------:R-:W-:Y:S01]  /*2b6a0*/  FMUL.FTZ R28, R174.reuse, R22 ;  /* 0x00000016ae1c7220 */ /* 0x040fe20000410000 */
[C---:B------:R-:W-:Y:S01]  /*2b6b0*/  FMUL.FTZ R21, R174.reuse, R21 ;  /* 0x00000015ae157220 */ /* 0x040fe20000410000 */
[C---:B------:R-:W-:Y:S01]  /*2b6c0*/  FMUL.FTZ R132, R174.reuse, R26 ;  /* 0x0000001aae847220 */ /* 0x040fe20000410000 */
[----:B------:R-:W-:Y:S01]  /*2b6d0*/  FMUL.FTZ R38, R174, R23 ;  /* 0x00000017ae267220 */ /* 0x000fe20000410000 */
[----:B------:R-:W-:Y:S02]  /*2b6e0*/  F2FP.BF16.F32.PACK_AB R24, R27, R24 ;  /* 0x000000181b18723e */ /* 0x000fe400000010ff */
[----:B--2---:R-:W-:Y:S01]  /*2b6f0*/  FFMA.FTZ R23, R136, R132, R127 ;  /* 0x0000008488177223 */ /* 0x004fe2000001007f */
[----:B---3--:R-:W-:Y:S01]  /*2b700*/  FFMA.FTZ R22, R137, R38, R126 ;  /* 0x0000002689167223 */ /* 0x008fe2000001007e */
[----:B------:R-:W-:-:S02]  /*2b710*/  FADD.FTZ R137, -R175, R152 ;  /* 0x00000098af897221 */ /* 0x000fc40000010100 */
[----:B------:R-:W2:Y:S01]  /*2b720*/  LDL R152, [R1+0x84] ;  /* 0x0000840001987983 */ /* 0x000ea20000100800 */
[C---:B------:R-:W-:Y:S01]  /*2b730*/  FADD.FTZ R133, -R175.reuse, R149 ;  /* 0x00000095af857221 */ /* 0x040fe20000010100 */
[C---:B------:R-:W-:Y:S01]  /*2b740*/  FADD.FTZ R134, -R175.reuse, R148 ;  /* 0x00000094af867221 */ /* 0x040fe20000010100 */
[C---:B------:R-:W-:Y:S01]  /*2b750*/  FADD.FTZ R148, -R175.reuse, R167 ;  /* 0x000000a7af947221 */ /* 0x040fe20000010100 */
[----:B------:R-:W-:Y:S01]  /*2b760*/  FADD.FTZ R149, -R175, R168 ;  /* 0x000000a8af957221 */ /* 0x000fe20000010100 */
[----:B------:R-:W3:Y:S04]  /*2b770*/  LDL R167, [R1+0x54] ;  /* 0x0000540001a77983 */ /* 0x000ee80000100800 */
[----:B------:R-:W3:Y:S01]  /*2b780*/  LDL R168, [R1+0x50] ;  /* 0x0000500001a87983 */ /* 0x000ee20000100800 */
[----:B----4-:R-:W-:Y:S01]  /*2b790*/  FFMA.FTZ R26, R140, R28, R124 ;  /* 0x0000001c8c1a7223 */ /* 0x010fe2000001007c */
[----:B-----5:R-:W-:-:S05]  /*2b7a0*/  FFMA.FTZ R27, R139, R21, R125 ;  /* 0x000000158b1b7223 */ /* 0x020fca000001007d */
[----:B------:R-:W-:Y:S02]  /*2b7b0*/  F2FP.BF16.F32.PACK_AB R26, R27, R26 ;  /* 0x0000001a1b1a723e */ /* 0x000fe400000010ff */
[----:B------:R-:W-:Y:S01]  /*2b7c0*/  F2FP.BF16.F32.PACK_AB R27, R23, R22 ;  /* 0x00000016171b723e */ /* 0x000fe200000010ff */
[----:B------:R-:W-:-:S04]  /*2b7d0*/  IMAD.WIDE.U32 R22, R18, 0x10, R142 ;  /* 0x0000001012167825 */ /* 0x000fc800078e008e */
[C---:B------:R-:W-:Y:S01]  /*2b7e0*/  FADD.FTZ R139, -R175.reuse, R158 ;  /* 0x0000009eaf8b7221 */ /* 0x040fe20000010100 */
[C---:B------:R-:W-:Y:S01]  /*2b7f0*/  FADD.FTZ R140, -R175.reuse, R159 ;  /* 0x0000009faf8c7221 */ /* 0x040fe20000010100 */
[----:B------:R-:W4:Y:S04]  /*2b800*/  LDL R158, [R1+0x6c] ;  /* 0x00006c00019e7983 */ /* 0x000f280000100800 */
[----:B------:R0:W-:Y:S04]  /*2b810*/  STG.E.128 desc[UR4][R22.64], R24 ;  /* 0x0000001816007986 */ /* 0x0001e8000c101d04 */
[----:B------:R-:W5:Y:S04]  /*2b820*/  LDL R159, [R1+0x78] ;  /* 0x00007800019f7983 */ /* 0x000f680000100800 */
[----:B0-----:R-:W2:Y:S04]  /*2b830*/  LDL R26, [R1+0x68] ;  /* 0x00006800011a7983 */ /* 0x001ea80000100800 */
[----:B------:R-:W3:Y:S04]  /*2b840*/  LDL R27, [R1+0x70] ;  /* 0x00007000011b7983 */ /* 0x000ee80000100800 */
[----:B------:R-:W3:Y:S04]  /*2b850*/  LDL R24, [R1+0x74] ;  /* 0x0000740001187983 */ /* 0x000ee80000100800 */
[----:B------:R-:W3:Y:S01]  /*2b860*/  LDL R25, [R1+0x80] ;  /* 0x0000800001197983 */ /* 0x000ee20000100800 */
        /* <DEDUP_REMOVED lines=9> */
[----:B------:R-:W3:Y:S04]  /*2b900*/  LDL R165, [R1+0x5c] ;  /* 0x00005c0001a57983 */ /* 0x000ee80000100800 */
[----:B------:R-:W3:Y:S01]  /*2b910*/  LDL R166, [R1+0x58] ;  /* 0x0000580001a67983 */ /* 0x000ee20000100800 */
[C---:B------:R-:W-:Y:S01]  /*2b920*/  FADD.FTZ R135, -R175.reuse, R150 ;  /* 0x00000096af877221 */ /* 0x040fe20000010100 */
[C---:B------:R-:W-:Y:S01]  /*2b930*/  FADD.FTZ R156, -R175.reuse, R170 ;  /* 0x000000aaaf9c7221 */ /* 0x040fe20000010100 */
[----:B------:R-:W-:-:S02]  /*2b940*/  FADD.FTZ R150, -R175, R171 ;  /* 0x000000abaf967221 */ /* 0x000fc40000010100 */
[----:B------:R-:W0:Y:S01]  /*2b950*/  LDC.64 R170, c[0x0][0x2b8] ;  /* 0x0000ae00ffaa7b82 */ /* 0x000e220000000a00 */
[----:B------:R-:W-:Y:S01]  /*2b960*/  FFMA.FTZ R34, R197, R34, R85 ;  /* 0x00000022c5227223 */ /* 0x000fe20000010055 */
[C---:B------:R-:W-:Y:S01]  /*2b970*/  FADD.FTZ R136, -R175.reuse, R151 ;  /* 0x00000097af887221 */ /* 0x040fe20000010100 */
[C---:B------:R-:W-:Y:S01]  /*2b980*/  FADD.FTZ R138, -R175.reuse, R153 ;  /* 0x00000099af8a7221 */ /* 0x040fe20000010100 */
[C---:B------:R-:W-:Y:S01]  /*2b990*/  FADD.FTZ R153, -R175.reuse, R172 ;  /* 0x000000acaf997221 */ /* 0x040fe20000010100 */
[C---:B------:R-:W-:Y:S01]  /*2b9a0*/  FADD.FTZ R141, -R175.reuse, R161 ;  /* 0x000000a1af8d7221 */ /* 0x040fe20000010100 */
[C---:B------:R-:W-:Y:S01]  /*2b9b0*/  FADD.FTZ R151, -R175.reuse, R177 ;  /* 0x000000b1af977221 */ /* 0x040fe20000010100 */
[C---:B------:R-:W-:Y:S01]  /*2b9c0*/  FADD.FTZ R161, -R175.reuse, R179 ;  /* 0x000000b3afa17221 */ /* 0x040fe20000010100 */
[----:B------:R-:W3:Y:S01]  /*2b9d0*/  LDL R197, [R1+0x48] ;  /* 0x0000480001c57983 */ /* 0x000ee20000100800 */
[C---:B------:R-:W-:Y:S01]  /*2b9e0*/  FADD.FTZ R154, -R175.reuse, R173 ;  /* 0x000000adaf9a7221 */ /* 0x040fe20000010100 */
[----:B------:R-:W-:-:S02]  /*2b9f0*/  FADD.FTZ R155, -R175, R176 ;  /* 0x000000b0af9b7221 */ /* 0x000fc40000010100 */
[----:B------:R-:W3:Y:S01]  /*2ba00*/  LDL R179, [R1+0x4c] ;  /* 0x00004c0001b37983 */ /* 0x000ee20000100800 */
        /* <DEDUP_REMOVED lines=8> */
[----:B------:R-:W3:Y:S01]  /*2ba90*/  LDL R176, [R1+0x20] ;  /* 0x0000200001b07983 */ /* 0x000ee20000100800 */
        /* <DEDUP_REMOVED lines=8> */
[----:B------:R-:W3:Y:S01]  /*2bb20*/  LDL R175, [R1+0x28] ;  /* 0x0000280001af7983 */ /* 0x000ee20000100800 */
[----:B0-----:R-:W-:-:S03]  /*2bb30*/  IMAD.WIDE.U32 R148, R147, 0x10, R170 ;  /* 0x0000001093947825 */ /* 0x001fc600078e00aa */
[----:B------:R-:W3:Y:S04]  /*2bb40*/  LDL R173, [R1+0x24] ;  /* 0x0000240001ad7983 */ /* 0x000ee80000100800 */
[----:B------:R-:W3:Y:S04]  /*2bb50*/  LDL R178, [R1+0x30] ;  /* 0x0000300001b27983 */ /* 0x000ee80000100800 */
[----:B------:R-:W3:Y:S04]  /*2bb60*/  LDL R177, [R1+0x38] ;  /* 0x0000380001b17983 */ /* 0x000ee80000100800 */
[----:B------:R-:W3:Y:S04]  /*2bb70*/  LDL R172, [R1+0x3c] ;  /* 0x00003c0001ac7983 */ /* 0x000ee80000100800 */
[----:B------:R-:W3:Y:S01]  /*2bb80*/  LDL R161, [R1+0x10] ;  /* 0x0000100001a17983 */ /* 0x000ee20000100800 */
[----:B----4-:R-:W-:Y:S01]  /*2bb90*/  FFMA.FTZ R21, R158, R21, R81 ;  /* 0x000000159e157223 */ /* 0x010fe20000010051 */
[----:B-----5:R-:W-:Y:S01]  /*2bba0*/  FFMA.FTZ R19, R159, R19, R84 ;  /* 0x000000139f137223 */ /* 0x020fe20000010054 */
[----:B--2---:R-:W-:Y:S01]  /*2bbb0*/  FFMA.FTZ R26, R26, R28, R80 ;  /* 0x0000001c1a1a7223 */ /* 0x004fe20000010050 */
[----:B---3--:R-:W-:Y:S01]  /*2bbc0*/  FFMA.FTZ R27, R27, R38, R82 ;  /* 0x000000261b1b7223 */ /* 0x008fe20000010052 */
[----:B------:R-:W-:-:S03]  /*2bbd0*/  FFMA.FTZ R24, R24, R132, R83 ;  /* 0x0000008418187223 */ /* 0x000fc60000010053 */
[----:B------:R-:W-:Y:S01]  /*2bbe0*/  F2FP.BF16.F32.PACK_AB R26, R21, R26 ;  /* 0x0000001a151a723e */ /* 0x000fe200000010ff */
[C---:B------:R-:W-:Y:S01]  /*2bbf0*/  FMUL.FTZ R132, R174.reuse, R36 ;  /* 0x00000024ae847220 */ /* 0x040fe20000410000 */
[----:B------:R-:W-:Y:S01]  /*2bc00*/  FMUL.FTZ R21, R174, R133 ;  /* 0x00000085ae157220 */ /* 0x000fe20000410000 */
[----:B------:R-:W-:Y:S01]  /*2bc10*/  FFMA.FTZ R25, R25, R37, R86 ;  /* 0x0000002519197223 */ /* 0x000fe20000010056 */
[----:B------:R-:W-:Y:S01]  /*2bc20*/  F2FP.BF16.F32.PACK_AB R27, R24, R27 ;  /* 0x0000001b181b723e */ /* 0x000fe200000010ff */
[----:B------:R-:W-:Y:S01]  /*2bc30*/  FMUL.FTZ R37, R174, R136 ;  /* 0x00000088ae257220 */ /* 0x000fe20000410000 */
[----:B------:R-:W-:Y:S01]  /*2bc40*/  F2FP.BF16.F32.PACK_AB R24, R34, R19 ;  /* 0x000000132218723e */ /* 0x000fe200000010ff */
        /* <DEDUP_REMOVED lines=8> */
[----:B------:R-:W-:-:S04]  /*2bcd0*/  IMAD.WIDE.U32 R140, R30, 0x10, R170 ;  /* 0x000000101e8c7825 */ /* 0x000fc800078e00aa */
[----:B------:R-:W-:Y:S01]  /*2bce0*/  FFMA.FTZ R28, R152, R35, R87 ;  /* 0x00000023981c7223 */ /* 0x000fe20000010057 */
[--C-:B------:R-:W-:Y:S02]  /*2bcf0*/  IMAD.WIDE.U32 R150, R30, 0x10, R198.reuse ;  /* 0x000000101e967825 */ /* 0x100fe400078e00c6 */
[----:B------:R-:W2:Y:S02]  /*2bd00*/  LDL R30, [R1+0x40] ;  /* 0x00004000011e7983 */ /* 0x000ea40000100800 */
[C---:B------:R-:W-:Y:S01]  /*2bd10*/  FMUL.FTZ R35, R174.reuse, R32 ;  /* 0x00000020ae237220 */ /* 0x040fe20000410000 */
[----:B------:R-:W-:Y:S02]  /*2bd20*/  FMUL.FTZ R32, R174, R135 ;  /* 0x00000087ae207220 */ /* 0x000fe40000410000 */
[----:B------:R-:W3:Y:S01]  /*2bd30*/  LDL R135, [R1+0x44] ;  /* 0x0000440001877983 */ /* 0x000ee20000100800 */
[----:B------:R-:W-:Y:S01]  /*2bd40*/  F2FP.BF16.F32.PACK_AB R25, R28, R25 ;  /* 0x000000191c19723e */ /* 0x000fe200000010ff */
[C---:B------:R-:W-:Y:S01]  /*2bd50*/  FMUL.FTZ R38, R174.reuse, R137 ;  /* 0x00000089ae267220 */ /* 0x040fe20000410000 */
[C---:B------:R-:W-:Y:S01]  /*2bd60*/  FMUL.FTZ R28, R174.reuse, R22 ;  /* 0x00000016ae1c7220 */ /* 0x040fe20000410000 */
[----:B------:R-:W-:Y:S01]  /*2bd70*/  FMUL.FTZ R137, R174, R154 ;  /* 0x0000009aae897220 */ /* 0x000fe20000410000 */
[----:B------:R-:W-:-:S04]  /*2bd80*/  IMAD.WIDE.U32 R18, R18, 0x10, R198 ;  /* 0x0000001012127825 */ /* 0x000fc800078e00c6 */
[C---:B------:R-:W-:Y:S01]  /*2bd90*/  FMUL.FTZ R152, R174.reuse, R144 ;  /* 0x00000090ae987220 */ /* 0x040fe20000410000 */
[C---:B------:R-:W-:Y:S01]  /*2bda0*/  FMUL.FTZ R158, R174.reuse, R145 ;  /* 0x00000091ae9e7220 */ /* 0x040fe20000410000 */
[C---:B------:R-:W-:Y:S01]  /*2bdb0*/  FMUL.FTZ R159, R174.reuse, R146 ;  /* 0x00000092ae9f7220 */ /* 0x040fe20000410000 */
[C---:B------:R-:W-:Y:S01]  /*2bdc0*/  FMUL.FTZ R22, R174.reuse, R156 ;  /* 0x0000009cae167220 */ /* 0x040fe20000410000 */
[----:B------:R-:W-:Y:S01]  /*2bdd0*/  FMUL.FTZ R154, R174, R157 ;  /* 0x0000009dae9a7220 */ /* 0x000fe20000410000 */
[----:B------:R-:W-:Y:S01]  /*2bde0*/  IMAD.WIDE.U32 R144, R160, 0x10, R170 ;  /* 0x00000010a0907825 */ /* 0x000fe200078e00aa */
[----:B------:R-:W4:Y:S04]  /*2bdf0*/  LDL R174, [R1+0x2c] ;  /* 0x00002c0001ae7983 */ /* 0x000f280000100800 */
[----:B------:R-:W5:Y:S04]  /*2be00*/  LDL R171, [R1+0x34] ;  /* 0x0000340001ab7983 */ /* 0x000f680000100800 */
[----:B------:R0:W-:Y:S04]  /*2be10*/  STG.E.128 desc[UR4][R18.64], R24 ;  /* 0x0000001812007986 */ /* 0x0001e8000c101d04 */
[----:B------:R-:W5:Y:S04]  /*2be20*/  LDL R170, [R1+0x18] ;  /* 0x0000180001aa7983 */ /* 0x000f680000100800 */
[----:B------:R-:W5:Y:S04]  /*2be30*/  LDL R156, [R1+0x1c] ;  /* 0x00001c00019c7983 */ /* 0x000f680000100800 */
[----:B------:R-:W5:Y:S01]  /*2be40*/  LDL R157, [R1+0x14] ;  /* 0x00001400019d7983 */ /* 0x000f620000100800 */
[----:B0-----:R-:W-:Y:S01]  /*2be50*/  FFMA.FTZ R25, R166, R29, R122 ;  /* 0x0000001da6197223 */ /* 0x001fe2000001007a */
[----:B------:R-:W-:Y:S01]  /*2be60*/  FFMA.FTZ R26, R165, R31, R123 ;  /* 0x0000001fa51a7223 */ /* 0x000fe2000001007b */
[----:B------:R-:W-:Y:S01]  /*2be70*/  FFMA.FTZ R24, R168, R28, R120 ;  /* 0x0000001ca8187223 */ /* 0x000fe20000010078 */
[----:B------:R-:W-:Y:S01]  /*2be80*/  FFMA.FTZ R27, R167, R34, R121 ;  /* 0x00000022a71b7223 */ /* 0x000fe20000010079 */
[----:B------:R-:W5:Y:S04]  /*2be90*/  LDL R166, [R1+0x8] ;  /* 0x0000080001a67983 */ /* 0x000f680000100800 */
[----:B------:R-:W5:Y:S04]  /*2bea0*/  LDL R165, [R1+0xc] ;  /* 0x00000c0001a57983 */ /* 0x000f680000100800 */
[----:B------:R-:W5:Y:S04]  /*2beb0*/  LDL R168, [R1] ;  /* 0x0000000001a87983 */ /* 0x000f680000100800 */
[----:B------:R-:W5:Y:S01]  /*2bec0*/  LDL R167, [R1+0x4] ;  /* 0x0000040001a77983 */ /* 0x000f620000100800 */
[----:B------:R-:W-:-:S02]  /*2bed0*/  F2FP.BF16.F32.PACK_AB R25, R26, R25 ;  /* 0x000000191a19723e */ /* 0x000fc400000010ff */
[----:B------:R-:W-:Y:S01]  /*2bee0*/  F2FP.BF16.F32.PACK_AB R24, R27, R24 ;  /* 0x000000181b18723e */ /* 0x000fe200000010ff */
[----:B------:R-:W-:Y:S01]  /*2bef0*/  FFMA.FTZ R27, R197, R132, R118 ;  /* 0x00000084c51b7223 */ /* 0x000fe20000010076 */
[----:B------:R-:W-:Y:S01]  /*2bf00*/  FFMA.FTZ R28, R178, R28, R76 ;  /* 0x0000001cb21c7223 */ /* 0x000fe2000001004c */
[----:B------:R-:W-:Y:S01]  /*2bf10*/  FFMA.FTZ R29, R177, R29, R78 ;  /* 0x0000001db11d7223 */ /* 0x000fe2000001004e */
[----:B------:R-:W-:-:S04]  /*2bf20*/  IMAD.WIDE.U32 R146, R147, 0x10, R198 ;  /* 0x0000001093927825 */ /* 0x000fc800078e00c6 */
[----:B------:R-:W-:-:S04]  /*2bf30*/  IMAD.WIDE.U32 R18, R160, 0x10, R198 ;  /* 0x00000010a0127825 */ /* 0x000fc800078e00c6 */
[----:B------:R-:W-:Y:S02]  /*2bf40*/  VIADD R2, R2, UR22 ;  /* 0x0000001602027c36 */ /* 0x000fe40008000000 */
[----:B--2---:R-:W-:Y:S01]  /*2bf50*/  FFMA.FTZ R26, R30, R33, R116 ;  /* 0x000000211e1a7223 */ /* 0x004fe20000010074 */
[----:B------:R-:W-:Y:S01]  /*2bf60*/  FFMA.FTZ R30, R179, R164, R119 ;  /* 0x000000a4b31e7223 */ /* 0x000fe20000010077 */
[----:B---3--:R-:W-:-:S04]  /*2bf70*/  FFMA.FTZ R135, R135, R35, R117 ;  /* 0x0000002387877223 */ /* 0x008fc80000010075 */
[----:B------:R-:W-:Y:S01]  /*2bf80*/  F2FP.BF16.F32.PACK_AB R27, R30, R27 ;  /* 0x0000001b1e1b723e */ /* 0x000fe200000010ff */
[----:B------:R-:W-:Y:S01]  /*2bf90*/  FFMA.FTZ R30, R176, R33, R72 ;  /* 0x00000021b01e7223 */ /* 0x000fe20000010048 */
[----:B------:R-:W-:Y:S01]  /*2bfa0*/  FFMA.FTZ R33, R175, R132, R74 ;  /* 0x00000084af217223 */ /* 0x000fe2000001004a */
[----:B------:R-:W-:Y:S01]  /*2bfb0*/  F2FP.BF16.F32.PACK_AB R26, R135, R26 ;  /* 0x0000001a871a723e */ /* 0x000fe200000010ff */
[----:B------:R-:W-:Y:S01]  /*2bfc0*/  FFMA.FTZ R35, R173, R35, R73 ;  /* 0x00000023ad237223 */ /* 0x000fe20000010049 */
[----:B------:R-:W-:Y:S01]  /*2bfd0*/  FFMA.FTZ R135, R172, R31, R79 ;  /* 0x0000001fac877223 */ /* 0x000fe2000001004f */
[----:B----4-:R-:W-:Y:S01]  /*2bfe0*/  FFMA.FTZ R132, R174, R164, R75 ;  /* 0x000000a4ae847223 */ /* 0x010fe2000001004b */
[----:B-----5:R-:W-:-:S04]  /*2bff0*/  FFMA.FTZ R34, R171, R34, R77 ;  /* 0x00000022ab227223 */ /* 0x020fc8000001004d */
[----:B------:R-:W-:Y:S02]  /*2c000*/  F2FP.BF16.F32.PACK_AB R31, R132, R33 ;  /* 0x00000021841f723e */ /* 0x000fe400000010ff */
[----:B------:R-:W-:Y:S02]  /*2c010*/  F2FP.BF16.F32.PACK_AB R30, R35, R30 ;  /* 0x0000001e231e723e */ /* 0x000fe400000010ff */
[----:B------:R-:W-:Y:S02]  /*2c020*/  F2FP.BF16.F32.PACK_AB R29, R135, R29 ;  /* 0x0000001d871d723e */ /* 0x000fe400000010ff */
[----:B------:R-:W-:Y:S01]  /*2c030*/  F2FP.BF16.F32.PACK_AB R28, R34, R28 ;  /* 0x0000001c221c723e */ /* 0x000fe200000010ff */
[----:B------:R-:W-:Y:S01]  /*2c040*/  FFMA.FTZ R33, R170, R32, R114 ;  /* 0x00000020aa217223 */ /* 0x000fe20000010072 */
[-C--:B------:R-:W-:Y:S01]  /*2c050*/  FFMA.FTZ R156, R156, R37.reuse, R115 ;  /* 0x000000259c9c7223 */ /* 0x080fe20000010073 */
[----:B------:R-:W-:Y:S01]  /*2c060*/  FFMA.FTZ R37, R251, R37, R71 ;  /* 0x00000025fb257223 */ /* 0x000fe20000010047 */
[----:B------:R-:W-:Y:S01]  /*2c070*/  FFMA.FTZ R35, R166, R133, R110 ;  /* 0x00000085a6237223 */ /* 0x000fe2000001006e */
[----:B------:R-:W-:Y:S01]  /*2c080*/  FFMA.FTZ R132, R165, R134, R111 ;  /* 0x00000086a5847223 */ /* 0x000fe2000001006f */
[----:B------:R-:W-:Y:S01]  /*2c090*/  FFMA.FTZ R34, R168, R38, R108 ;  /* 0x00000026a8227223 */ /* 0x000fe2000001006c */
[----:B------:R-:W-:-:S03]  /*2c0a0*/  FFMA.FTZ R135, R167, R39, R109 ;  /* 0x00000027a7877223 */ /* 0x000fc6000001006d */
[----:B------:R-:W-:Y:S01]  /*2c0b0*/  F2FP.BF16.F32.PACK_AB R35, R132, R35 ;  /* 0x000000238423723e */ /* 0x000fe200000010ff */
[----:B------:R-:W-:Y:S01]  /*2c0c0*/  FFMA.FTZ R132, R250, R32, R70 ;  /* 0x00000020fa847223 */ /* 0x000fe20000010046 */
[----:B------:R-:W-:Y:S01]  /*2c0d0*/  FFMA.FTZ R133, R246, R133, R66 ;  /* 0x00000085f6857223 */ /* 0x000fe20000010042 */
[----:B------:R-:W-:Y:S01]  /*2c0e0*/  FFMA.FTZ R32, R161, R21, R112 ;  /* 0x00000015a1207223 */ /* 0x000fe20000010070 */
[----:B------:R-:W-:Y:S01]  /*2c0f0*/  F2FP.BF16.F32.PACK_AB R34, R135, R34 ;  /* 0x000000228722723e */ /* 0x000fe200000010ff */
[----:B------:R-:W-:Y:S01]  /*2c100*/  FFMA.FTZ R135, R157, R36, R113 ;  /* 0x000000249d877223 */ /* 0x000fe20000010071 */
[----:B------:R-:W-:Y:S01]  /*2c110*/  FFMA.FTZ R134, R247, R134, R67 ;  /* 0x00000086f7867223 */ /* 0x000fe20000010043 */
[----:B------:R-:W-:Y:S01]  /*2c120*/  F2FP.BF16.F32.PACK_AB R33, R156, R33 ;  /* 0x000000219c21723e */ /* 0x000fe200000010ff */
[----:B------:R-:W-:Y:S01]  /*2c130*/  FFMA.FTZ R156, R245, R39, R65 ;  /* 0x00000027f59c7223 */ /* 0x000fe20000010041 */
[----:B------:R-:W-:Y:S01]  /*2c140*/  F2FP.BF16.F32.PACK_AB R37, R37, R132 ;  /* 0x000000842525723e */ /* 0x000fe200000010ff */
        /* <DEDUP_REMOVED lines=8> */
[----:B------:R0:W-:Y:S01]  /*2c1d0*/  STG.E.128 desc[UR4][R140.64], R24 ;  /* 0x000000188c007986 */ /* 0x0001e2000c101d04 */
[----:B------:R-:W-:-:S02]  /*2c1e0*/  F2FP.BF16.F32.PACK_AB R36, R36, R132 ;  /* 0x000000842424723e */ /* 0x000fc400000010ff */
[----:B------:R-:W-:Y:S01]  /*2c1f0*/  F2FP.BF16.F32.PACK_AB R132, R135, R134 ;  /* 0x000000868784723e */ /* 0x000fe200000010ff */
[----:B------:R1:W-:Y:S01]  /*2c200*/  STG.E.128 desc[UR4][R150.64], R28 ;  /* 0x0000001c96007986 */ /* 0x0003e2000c101d04 */
[----:B------:R-:W-:Y:S01]  /*2c210*/  F2FP.BF16.F32.PACK_AB R133, R133, R21 ;  /* 0x000000158585723e */ /* 0x000fe200000010ff */
[----:B------:R-:W-:Y:S01]  /*2c220*/  FFMA.FTZ R21, R238, R162, R102 ;  /* 0x000000a2ee157223 */ /* 0x000fe20000010066 */
[----:B------:R-:W-:Y:S01]  /*2c230*/  FFMA.FTZ R135, R239, R163, R103 ;  /* 0x000000a3ef877223 */ /* 0x000fe20000010067 */
[----:B------:R2:W-:Y:S01]  /*2c240*/  STG.E.128 desc[UR4][R148.64], R32 ;  /* 0x0000002094007986 */ /* 0x0005e2000c101d04 */
[----:B------:R-:W-:-:S03]  /*2c250*/  FFMA.FTZ R38, R244, R38, R64 ;  /* 0x00000026f4267223 */ /* 0x000fc60000010040 */
[----:B------:R-:W-:Y:S01]  /*2c260*/  F2FP.BF16.F32.PACK_AB R135, R135, R21 ;  /* 0x000000158787723e */ /* 0x000fe200000010ff */
[----:B0-----:R-:W-:Y:S01]  /*2c270*/  FFMA.FTZ R25, R234, R143, R62 ;  /* 0x0000008fea197223 */ /* 0x001fe2000001003e */
[----:B------:R-:W-:Y:S01]  /*2c280*/  FFMA.FTZ R27, R230, R162, R58 ;  /* 0x000000a2e61b7223 */ /* 0x000fe2000001003a */
[----:B-1----:R-:W-:Y:S01]  /*2c290*/  FFMA.FTZ R30, R231, R163, R59 ;  /* 0x000000a3e71e7223 */ /* 0x002fe2000001003b */
[----:B--2---:R-:W-:Y:S01]  /*2c2a0*/  FFMA.FTZ R32, R235, R152, R63 ;  /* 0x00000098eb207223 */ /* 0x004fe2000001003f */
[----:B------:R-:W-:Y:S01]  /*2c2b0*/  FFMA.FTZ R28, R224, R22, R96 ;  /* 0x00000016e01c7223 */ /* 0x000fe20000010060 */
[----:B------:R-:W-:Y:S02]  /*2c2c0*/  FFMA.FTZ R29, R225, R23, R97 ;  /* 0x00000017e11d7223 */ /* 0x000fe40000010061 */
        /* <DEDUP_REMOVED lines=17> */
[-C--:B------:R-:W-:Y:S01]  /*2c3e0*/  FFMA.FTZ R33, R215, R155.reuse, R51 ;  /* 0x0000009bd7217223 */ /* 0x080fe20000010033 */
[----:B------:R-:W-:Y:S01]  /*2c3f0*/  F2FP.BF16.F32.PACK_AB R30, R32, R30 ;  /* 0x0000001e201e723e */ /* 0x000fe200000010ff */
[----:B------:R-:W-:Y:S01]  /*2c400*/  FFMA.FTZ R21, R222, R154, R94 ;  /* 0x0000009ade157223 */ /* 0x000fe2000001005e */
[----:B------:R-:W-:Y:S01]  /*2c410*/  FFMA.FTZ R31, R223, R155, R95 ;  /* 0x0000009bdf1f7223 */ /* 0x000fe2000001005f */
[----:B------:R-:W-:Y:S01]  /*2c420*/  SHF.L.U32 R32, R169, 0x4, RZ ;  /* 0x00000004a9207819 */ /* 0x000fe200000006ff */
[----:B------:R0:W-:Y:S01]  /*2c430*/  STG.E.128 desc[UR4][R146.64], R36 ;  /* 0x0000002492007986 */ /* 0x0001e2000c101d04 */
[----:B------:R-:W-:-:S02]  /*2c440*/  F2FP.BF16.F32.PACK_AB R134, R156, R134 ;  /* 0x000000869c86723e */ /* 0x000fc400000010ff */
[----:B------:R-:W-:Y:S01]  /*2c450*/  F2FP.BF16.F32.PACK_AB R29, R34, R29 ;  /* 0x0000001d221d723e */ /* 0x000fe200000010ff */
[----:B------:R-:W-:Y:S01]  /*2c460*/  FFMA.FTZ R34, R212, R138, R48 ;  /* 0x0000008ad4227223 */ /* 0x000fe20000010030 */
[----:B------:R-:W-:Y:S01]  /*2c470*/  F2FP.BF16.F32.PACK_AB R35, R33, R35 ;  /* 0x000000232123723e */ /* 0x000fe200000010ff */
[----:B------:R-:W-:Y:S01]  /*2c480*/  FFMA.FTZ R33, R218, R136, R54 ;  /* 0x00000088da217223 */ /* 0x000fe20000010036 */
[----:B------:R-:W-:Y:S01]  /*2c490*/  F2FP.BF16.F32.PACK_AB R31, R31, R21 ;  /* 0x000000151f1f723e */ /* 0x000fe200000010ff */
[----:B------:R-:W-:Y:S01]  /*2c4a0*/  FFMA.FTZ R22, R216, R22, R52 ;  /* 0x00000016d8167223 */ /* 0x000fe20000010034 */
[----:B------:R-:W-:Y:S01]  /*2c4b0*/  SHF.R.U32.HI R21, RZ, 0x1c, R169 ;  /* 0x0000001cff157819 */ /* 0x000fe200000116a9 */
[----:B------:R-:W-:Y:S01]  /*2c4c0*/  FFMA.FTZ R23, R217, R23, R53 ;  /* 0x00000017d9177223 */ /* 0x000fe20000010035 */
[----:B------:R-:W-:Y:S01]  /*2c4d0*/  STG.E.128 desc[UR4][R144.64], R132 ;  /* 0x0000008490007986 */ /* 0x000fe2000c101d04 */
[C---:B0-----:R-:W-:Y:S01]  /*2c4e0*/  IADD3 R36, P2, R32.reuse, UR18, RZ ;  /* 0x0000001220247c10 */ /* 0x041fe2000ff5e0ff */
[----:B------:R-:W-:Y:S01]  /*2c4f0*/  FFMA.FTZ R39, R219, R137, R55 ;  /* 0x00000089db277223 */ /* 0x000fe20000010037 */
[----:B------:R-:W-:Y:S01]  /*2c500*/  IADD3 R38, P3, R32, UR20, RZ ;  /* 0x0000001420267c10 */ /* 0x000fe2000ff7e0ff */
[----:B------:R-:W-:Y:S01]  /*2c510*/  FFMA.FTZ R32, R213, R153, R49 ;  /* 0x00000099d5207223 */ /* 0x000fe20000010031 */
[----:B------:R-:W-:Y:S01]  /*2c520*/  IADD3.X R37, R21, UR19, RZ, P2, !PT ;  /* 0x0000001315257c10 */ /* 0x000fe200097fe4ff */
[----:B------:R0:W-:Y:S01]  /*2c530*/  STG.E.128 desc[UR4][R18.64], R24 ;  /* 0x0000001812007986 */ /* 0x0001e2000c101d04 */
[----:B------:R-:W-:-:S02]  /*2c540*/  F2FP.BF16.F32.PACK_AB R33, R39, R33 ;  /* 0x000000212721723e */ /* 0x000fc400000010ff */
[----:B------:R-:W-:Y:S02]  /*2c550*/  F2FP.BF16.F32.PACK_AB R34, R32, R34 ;  /* 0x000000222022723e */ /* 0x000fe400000010ff */
[----:B------:R-:W-:Y:S02]  /*2c560*/  IADD3.X R39, R21, UR21, RZ, P3, !PT ;  /* 0x0000001515277c10 */ /* 0x000fe40009ffe4ff */
[----:B------:R-:W-:Y:S01]  /*2c570*/  F2FP.BF16.F32.PACK_AB R32, R23, R22 ;  /* 0x000000161720723e */ /* 0x000fe200000010ff */
[----:B------:R1:W-:Y:S04]  /*2c580*/  STG.E.128 desc[UR4][R36.64], R28 ;  /* 0x0000001c24007986 */ /* 0x0003e8000c101d04 */
[----:B------:R1:W-:Y:S01]  /*2c590*/  STG.E.128 desc[UR4][R38.64], R32 ;  /* 0x0000002026007986 */ /* 0x0003e2000c101d04 */
[----:B0-----:R-:W-:-:S05]  /*2c5a0*/  SEL R18, RZ, 0x1, P1 ;  /* 0x00000001ff127807 */ /* 0x001fca0000800000 */
[----:B------:R1:W-:Y:S01]  /*2c5b0*/  STL.S16 [R1+0x60], R18 ;  /* 0x0000601201007387 */ /* 0x0003e20000100600 */
[----:B------:R-:W-:-:S13]  /*2c5c0*/  ISETP.GE.AND P2, PT, R2, UR23, PT ;  /* 0x0000001702007c0c */ /* 0x000fda000bf46270 */
[----:B-1----:R-:W-:Y:S05]  /*2c5d0*/  @!P2 BRA `(.L_x_12470) ;  /* 0xfffffd4800e4a947 */ /* 0x002fea000383ffff */
[----:B------:R-:W-:Y:S05]  /*2c5e0*/  EXIT ;  /* 0x000000000000794d */ /* 0x000fea0003800000 */
.L_x_12469:
[----:B------:R-:W-:Y:S01]  /*2c5f0*/  HFMA2.MMA R135, -RZ, RZ, 0, 1.847743988037109375e-06 ;  /* 0x0000001fff877435 */ /* 0x000fe200000001ff */
[----:B------:R-:W-:Y:S01]  /*2c600*/  MOV R198, R132 ;  /* 0x0000008400c67202 */ /* 0x000fe20000000f00 */
[----:B------:R-:W-:Y:S02]  /*2c610*/  IMAD.MOV.U32 R133, RZ, RZ, 0x1 ;  /* 0x00000001ff857424 */ /* 0x000fe400078e00ff */
[----:B------:R-:W-:-:S07]  /*2c620*/  IMAD.MOV.U32 R174, RZ, RZ, -0x1 ;  /* 0xffffffffffae7424 */ /* 0x000fce00078e00ff */
[----:B------:R-:W-:Y:S05]  /*2c630*/  WARPSYNC.COLLECTIVE R174, `(.L_x_12471) ;  /* 0x00000000ae087348 */ /* 0x000fea0003c00000 */
[----:B------:R0:W1:Y:S02]  /*2c640*/  SHFL.BFLY P3, R197, R198, R133, R135 ;  /* 0x0c000085c6c57389 */ /* 0x0000640000060087 */
[----:B01----:R-:W-:Y:S01]  /*2c650*/  ENDCOLLECTIVE ;  /* 0x000000000000791b */ /* 0x003fe20003800000 */
.L_x_12471:
[----:B------:R-:W-:-:S05]  /*2c660*/  MOV R133, R197 ;  /* 0x000000c500857202 */ /* 0x000fca0000000f00 */
[----:B------:R-:W-:Y:S01]  /*2c670*/  FADD.FTZ R132, R132, R133 ;  /* 0x0000008584847221 */ /* 0x000fe20000010000 */
[----:B------:R-:W-:-:S03]  /*2c680*/  HFMA2.MMA R133, -RZ, RZ, 0, 1.1920928955078125e-07 ;  /* 0x00000002ff857435 */ /* 0x000fc600000001ff */
[----:B------:R-:W-:-:S08]  /*2c690*/  IMAD.MOV.U32 R198, RZ, RZ, R132 ;  /* 0x000000ffffc67224 */ /* 0x000fd000078e0084 */
[----:B------:R-:W-:Y:S05]  /*2c6a0*/  WARPSYNC.COLLECTIVE R174, `(.L_x_12472) ;  /* 0x00000000ae087348 */ /* 0x000fea0003c00000 */
[----:B------:R0:W1:Y:S02]  /*2c6b0*/  SHFL.BFLY P3, R197, R198, R133, R135 ;  /* 0x0c000085c6c57389 */ /* 0x0000640000060087 */
[----:B01----:R-:W-:Y:S01]  /*2c6c0*/  ENDCOLLECTIVE ;  /* 0x000000000000791b */ /* 0x003fe20003800000 */
.L_x_12472:
[----:B------:R-:W-:-:S04]  /*2c6d0*/  IMAD.MOV.U32 R133, RZ, RZ, R197 ;  /* 0x000000ffff857224 */ /* 0x000fc800078e00c5 */
[----:B------:R-:W-:Y:S01]  /*2c6e0*/  FADD.FTZ R132, R132, R133 ;  /* 0x0000008584847221 */ /* 0x000fe20000010000 */
[----:B------:R-:W-:-:S04]  /*2c6f0*/  IMAD.MOV.U32 R133, RZ, RZ, 0x4 ;  /* 0x00000004ff857424 */ /* 0x000fc800078e00ff */
[----:B------:R-:W-:-:S07]  /*2c700*/  MOV R198, R132 ;  /* 0x0000008400c67202 */ /* 0x000fce0000000f00 */
[----:B------:R-:W-:Y:S05]  /*2c710*/  WARPSYNC.COLLECTIVE R174, `(.L_x_12473) ;  /* 0x00000000ae087348 */ /* 0x000fea0003c00000 */
[----:B------:R0:W1:Y:S02]  /*2c720*/  SHFL.BFLY P3, R197, R198, R133, R135 ;  /* 0x0c000085c6c57389 */ /* 0x0000640000060087 */
[----:B01----:R-:W-:Y:S01]  /*2c730*/  ENDCOLLECTIVE ;  /* 0x000000000000791b */ /* 0x003fe20003800000 */
.L_x_12473:
[----:B------:R-:W-:-:S05]  /*2c740*/  MOV R133, R197 ;  /* 0x000000c500857202 */ /* 0x000fca0000000f00 */
[----:B------:R-:W-:Y:S01]  /*2c750*/  FADD.FTZ R132, R132, R133 ;  /* 0x0000008584847221 */ /* 0x000fe20000010000 */
[----:B------:R-:W-:-:S03]  /*2c760*/  HFMA2.MMA R133, -RZ, RZ, 0, 4.76837158203125e-07 ;  /* 0x00000008ff857435 */ /* 0x000fc600000001ff */
[----:B------:R-:W-:-:S08]  /*2c770*/  IMAD.MOV.U32 R198, RZ, RZ, R132 ;  /* 0x000000ffffc67224 */ /* 0x000fd000078e0084 */
[----:B------:R-:W-:Y:S05]  /*2c780*/  WARPSYNC.COLLECTIVE R174, `(.L_x_12474) ;  /* 0x00000000ae087348 */ /* 0x000fea0003c00000 */
[----:B------:R0:W1:Y:S02]  /*2c790*/  SHFL.BFLY P3, R197, R198, R133, R135 ;  /* 0x0c000085c6c57389 */ /* 0x0000640000060087 */
[----:B01----:R-:W-:Y:S01]  /*2c7a0*/  ENDCOLLECTIVE ;  /* 0x000000000000791b */ /* 0x003fe20003800000 */
.L_x_12474:
[----:B------:R-:W-:-:S04]  /*2c7b0*/  IMAD.MOV.U32 R133, RZ, RZ, R197 ;  /* 0x000000ffff857224 */ /* 0x000fc800078e00c5 */
[----:B------:R-:W-:Y:S01]  /*2c7c0*/  FADD.FTZ R132, R132, R133 ;  /* 0x0000008584847221 */ /* 0x000fe20000010000 */
[----:B------:R-:W-:-:S04]  /*2c7d0*/  IMAD.MOV.U32 R133, RZ, RZ, 0x10 ;  /* 0x00000010ff857424 */ /* 0x000fc800078e00ff */
[----:B------:R-:W-:-:S07]  /*2c7e0*/  MOV R198, R132 ;  /* 0x0000008400c67202 */ /* 0x000fce0000000f00 */
[----:B------:R-:W-:Y:S05]  /*2c7f0*/  WARPSYNC.COLLECTIVE R174, `(.L_x_12475) ;  /* 0x00000000ae087348 */ /* 0x000fea0003c00000 */
[----:B------:R0:W1:Y:S02]  /*2c800*/  SHFL.BFLY P3, R197, R198, R133, R135 ;  /* 0x0c000085c6c57389 */ /* 0x0000640000060087 */
[----:B01----:R-:W-:Y:S01]  /*2c810*/  ENDCOLLECTIVE ;  /* 0x000000000000791b */ /* 0x003fe20003800000 */
.L_x_12475:
[----:B------:R-:W-:-:S05]  /*2c820*/  MOV R133, R197 ;  /* 0x000000c500857202 */ /* 0x000fca0000000f00 */
        /* <DEDUP_REMOVED lines=120> */
.L_x_12476:
[----:B------:R-:W-:-:S05]  /*2cfb0*/  MOV R133, R197 ;  /* 0x000000c500857202 */ /* 0x000fca0000000f00 */
[----:B------:R-:W-:Y:S01]  /*2cfc0*/  FADD.FTZ R175, R175, R133 ;  /* 0x00000085afaf7221 */ /* 0x000fe20000010000 */
[----:B------:R-:W-:-:S03]  /*2cfd0*/  HFMA2.MMA R133, -RZ, RZ, 0, 1.1920928955078125e-07 ;  /* 0x00000002ff857435 */ /* 0x000fc600000001ff */
[----:B------:R-:W-:-:S08]  /*2cfe0*/  IMAD.MOV.U32 R198, RZ, RZ, R175 ;  /* 0x000000ffffc67224 */ /* 0x000fd000078e00af */
[----:B------:R-:W-:Y:S05]  /*2cff0*/  WARPSYNC.COLLECTIVE R174, `(.L_x_12477) ;  /* 0x00000000ae087348 */ /* 0x000fea0003c00000 */
[----:B------:R0:W1:Y:S02]  /*2d000*/  SHFL.BFLY P3, R197, R198, R133, R135 ;  /* 0x0c000085c6c57389 */ /* 0x0000640000060087 */
[----:B01----:R-:W-:Y:S01]  /*2d010*/  ENDCOLLECTIVE ;  /* 0x000000000000791b */ /* 0x003fe20003800000 */
.L_x_12477:
[----:B------:R-:W-:-:S04]  /*2d020*/  IMAD.MOV.U32 R133, RZ, RZ, R197 ;  /* 0x000000ffff857224 */ /* 0x000fc800078e00c5 */
[----:B------:R-:W-:Y:S01]  /*2d030*/  FADD.FTZ R175, R175, R133 ;  /* 0x00000085afaf7221 */ /* 0x000fe20000010000 */
[----:B------:R-:W-:-:S04]  /*2d040*/  IMAD.MOV.U32 R133, RZ, RZ, 0x4 ;  /* 0x00000004ff857424 */ /* 0x000fc800078e00ff */
[----:B------:R-:W-:-:S07]  /*2d050*/  MOV R198, R175 ;  /* 0x000000af00c67202 */ /* 0x000fce0000000f00 */
[----:B------:R-:W-:Y:S05]  /*2d060*/  WARPSYNC.COLLECTIVE R174, `(.L_x_12478) ;  /* 0x00000000ae087348 */ /* 0x000fea0003c00000 */
[----:B------:R0:W1:Y:S02]  /*2d070*/  SHFL.BFLY P3, R197, R198, R133, R135 ;  /* 0x0c000085c6c57389 */ /* 0x0000640000060087 */
[----:B01----:R-:W-:Y:S01]  /*2d080*/  ENDCOLLECTIVE ;  /* 0x000000000000791b */ /* 0x003fe20003800000 */
.L_x_12478:
[----:B------:R-:W-:-:S05]  /*2d090*/  MOV R133, R197 ;  /* 0x000000c500857202 */ /* 0x000fca0000000f00 */
[----:B------:R-:W-:Y:S01]  /*2d0a0*/  FADD.FTZ R175, R175, R133 ;  /* 0x00000085afaf7221 */ /* 0x000fe20000010000 */
[----:B------:R-:W-:-:S03]  /*2d0b0*/  HFMA2.MMA R133, -RZ, RZ, 0, 4.76837158203125e-07 ;  /* 0x00000008ff857435 */ /* 0x000fc600000001ff */
[----:B------:R-:W-:-:S08]  /*2d0c0*/  IMAD.MOV.U32 R198, RZ, RZ, R175 ;  /* 0x000000ffffc67224 */ /* 0x000fd000078e00af */
[----:B------:R-:W-:Y:S05]  /*2d0d0*/  WARPSYNC.COLLECTIVE R174, `(.L_x_12479) ;  /* 0x00000000ae087348 */ /* 0x000fea0003c00000 */
[----:B------:R0:W1:Y:S02]  /*2d0e0*/  SHFL.BFLY P3, R197, R198, R133, R135 ;  /* 0x0c000085c6c57389 */ /* 0x0000640000060087 */
[----:B01----:R-:W-:Y:S01]  /*2d0f0*/  ENDCOLLECTIVE ;  /* 0x000000000000791b */ /* 0x003fe20003800000 */
.L_x_12479:
[----:B------:R-:W-:-:S04]  /*2d100*/  IMAD.MOV.U32 R133, RZ, RZ, R197 ;  /* 0x000000ffff857224 */ /* 0x000fc800078e00c5 */
[----:B------:R-:W-:Y:S01]  /*2d110*/  FADD.FTZ R175, R175, R133 ;  /* 0x00000085afaf7221 */ /* 0x000fe20000010000 */
[----:B------:R-:W-:-:S04]  /*2d120*/  IMAD.MOV.U32 R133, RZ, RZ, 0x10 ;  /* 0x00000010ff857424 */ /* 0x000fc800078e00ff */
[----:B------:R-:W-:-:S07]  /*2d130*/  MOV R198, R175 ;  /* 0x000000af00c67202 */ /* 0x000fce0000000f00 */
[----:B------:R-:W-:Y:S05]  /*2d140*/  WARPSYNC.COLLECTIVE R174, `(.L_x_12480) ;  /* 0x00000000ae087348 */ /* 0x000fea0003c00000 */
[----:B------:R0:W1:Y:S02]  /*2d150*/  SHFL.BFLY P3, R197, R198, R133, R135 ;  /* 0x0c000085c6c57389 */ /* 0x0000640000060087 */
[----:B01----:R-:W-:Y:S01]  /*2d160*/  ENDCOLLECTIVE ;  /* 0x000000000000791b */ /* 0x003fe20003800000 */
.L_x_12480:
[----:B------:R-:W-:Y:S01]  /*2d170*/  MOV R133, R197 ;  /* 0x000000c500857202 */ /* 0x000fe20000000f00 */
[----:B------:R-:W-:Y:S06]  /*2d180*/  BRA `(.L_x_12481) ;  /* 0xffffffd400c07947 */ /* 0x000fec000383ffff */
.L_x_12482:
        /* <DEDUP_REMOVED lines=15> */
.L_x_41609:


//--------------------- .text._ZN10layer_norm31ln_parallel_residual_fwd_kernelINS_13Kernel_traitsIf13__nv_bfloat16S2_S2_fjLj7168ELj1ELj1ELj4ELj16ENS_18Kernel_traits_baseILj7168EfS2_S2_S2_fjLj128EEEEELb1ELb1ELb0EEEvNS_9FwdParamsE --------------------------
	.section	.text._ZN10layer_norm31ln_parallel_residual_fwd_kernelINS_13Kernel_traitsIf13__nv_bfloat16S2_S2_fjLj7168ELj1ELj1ELj4ELj16ENS_18Kernel_traits_baseILj7168EfS2_S2_S2_fjLj128EEEEELb1ELb1ELb0EEEvNS_9FwdParamsE,"ax",@progbits
	.align	128
        .global         _ZN10layer_norm31ln_parallel_residual_fwd_kernelINS_13Kernel_traitsIf13__nv_bfloat16S2_S2_fjLj7168ELj1ELj1ELj4ELj16ENS_18Kernel_traits_baseILj7168EfS2_S2_S2_fjLj128EEEEELb1ELb1ELb0EEEvNS_9FwdParamsE
        .type           _ZN10layer_norm31ln_parallel_residual_fwd_kernelINS_13Kernel_traitsIf13__nv_bfloat16S2_S2_fjLj7168ELj1ELj1ELj4ELj16ENS_18Kernel_traits_baseILj7168EfS2_S2_S2_fjLj128EEEEELb1ELb1ELb0EEEvNS_9FwdParamsE,@function
        .size           _ZN10layer_norm31ln_parallel_residual_fwd_kernelINS_13Kernel_traitsIf13__nv_bfloat16S2_S2_fjLj7168ELj1ELj1ELj4ELj16ENS_18Kernel_traits_baseILj7168EfS2_S2_S2_fjLj128EEEEELb1ELb1ELb0EEEvNS_9FwdParamsE,(.L_x_41610 - _ZN10layer_norm31ln_parallel_residual_fwd_kernelINS_13Kernel_traitsIf13__nv_bfloat16S2_S2_fjLj7168ELj1ELj1ELj4ELj16ENS_18Kernel_traits_baseILj7168EfS2_S2_S2_fjLj128EEEEELb1ELb1ELb0EEEvNS_9FwdParamsE)
        .other          _ZN10layer_norm31ln_parallel_residual_fwd_kernelINS_13Kernel_traitsIf13__nv_bfloat16S2_S2_fjLj7168ELj1ELj1ELj4ELj16ENS_18Kernel_traits_baseILj7168EfS2_S2_S2_fjLj128EEEEELb1ELb1ELb0EEEvNS_9FwdParamsE,@"STO_CUDA_ENTRY STV_DEFAULT"
_ZN10layer_norm31ln_parallel_residual_fwd_kernelINS_13Kernel_traitsIf13__nv_bfloat16S2_S2_fjLj7168ELj1ELj1ELj4ELj16ENS_18Kernel_traits_baseILj7168EfS2_S2_S2_fjLj128EEEEELb1ELb1ELb0EEEvNS_9FwdParamsE:
.text._ZN10layer_norm31ln_parallel_residual_fwd_kernelINS_13Kernel_traitsIf13__nv_bfloat16S2_S2_fjLj7168ELj1ELj1ELj4ELj16ENS_18Kernel_traits_baseILj7168EfS2_S2_S2_fjLj128EEEEELb1ELb1ELb0EEEvNS_9FwdParamsE:
        /* <DEDUP_REMOVED lines=110> */
.L_x_12484:
[----:B------:R-:W-:Y:S05]  /*06e0*/  BSYNC B0 ;  /* 0x0000000000007941 */ /* 0x000fea0003800000 */
.L_x_12483:
        /* <DEDUP_REMOVED lines=18> */
.L_x_12486:
[----:B------:R-:W-:Y:S05]  /*0810*/  BSYNC B0 ;  /* 0x0000000000007941 */ /* 0x000fea0003800000 */
.L_x_12485:
        /* <DEDUP_REMOVED lines=18> */
.L_x_12488:
[----:B------:R-:W-:Y:S05]  /*0940*/  BSYNC B0 ;  /* 0x0000000000007941 */ /* 0x000fea0003800000 */
.L_x_12487:
        /* <DEDUP_REMOVED lines=18> */
.L_x_12490:
[----:B------:R-:W-:Y:S05]  /*0a70*/  BSYNC B0 ;  /* 0x0000000000007941 */ /* 0x000fea0003800000 */
.L_x_12489:
        /* <DEDUP_REMOVED lines=18> */
.L_x_12492:
[----:B------:R-:W-:Y:S05]  /*0ba0*/  BSYNC B0 ;  /* 0x0000000000007941 */ /* 0x000fea0003800000 */
.L_x_12491:
[----:B------:R-:W-:Y:S01]  /*0bb0*/  ISETP.GE.U32.AND P0, PT, R14, 0x300, PT ;  /* 0x000003000e00780c */ /* 0x000fe20003f06070 */
[----:B------:R-:W-:Y:S01]  /*0bc0*/  IMAD.WIDE.U32 R6, R7, -0x2daee0ad, RZ ;  /* 0xd2511f5307067825 */ /* 0x000fe200078e00ff */
[----:B------:R-:W-:Y:S01]  /*0bd0*/  LOP3.LUT R12, R12, 0xffffff7f, RZ, 0xc0, !PT ;  /* 0xffffff7f0c0c7812 */ /* 0x000fe200078ec0ff */
[----:B------:R-:W-:Y:S02]  /*0be0*/  BSSY B0, `(.L_x_12493) ;  /* 0x0000016000007945 */ /* 0x000fe40003800000 */
[----:B01234-:R-:W-:Y:S01]  /*0bf0*/  IMAD.WIDE.U32 R4, R0, -0x326172a9, RZ ;  /* 0xcd9e8d5700047825 */ /* 0x01ffe200078e00ff */
[----:B------:R-:W-:-:S04]  /*0c00*/  LOP3.LUT R10, R7, UR33, R10, 0x96, !PT ;  /* 0x00000021070a7c12 */ /* 0x000fc8000f8e960a */
[----:B------:R-:W-:-:S03]  /*0c10*/  LOP3.LUT R20, R5, UR32, R20, 0x96, !PT ;  /* 0x0000002005147c12 */ /* 0x000fc6000f8e9614 */
        /* <DEDUP_REMOVED lines=18> */
.L_x_12494:
[----:B------:R-:W-:Y:S05]  /*0d40*/  BSYNC B0 ;  /* 0x0000000000007941 */ /* 0x000fea0003800000 */
.L_x_12493:
[----:B------:R-:W-:Y:S01]  /*0d50*/  ISETP.GE.U32.AND P0, PT, R14, 0x380, PT ;  /* 0x000003800e00780c */ /* 0x000fe20003f06070 */
[----:B0-----:R-:W-:Y:S01]  /*0d60*/  IMAD.HI.U32 R3, R10, -0x326172a9, RZ ;  /* 0xcd9e8d570a037827 */ /* 0x001fe200078e00ff */
[----:B------:R-:W-:Y:S01]  /*0d70*/  LOP3.LUT R12, R12, 0xffffffbf, RZ, 0xc0, !PT ;  /* 0xffffffbf0c0c7812 */ /* 0x000fe200078ec0ff */
[----:B------:R-:W-:Y:S01]  /*0d80*/  UIADD3 UR37, UR7, -0x695add53, URZ ;  /* 0x96a522ad07257890 */ /* 0x000fe2000fffe03f */
[----:B------:R-:W-:Y:S01]  /*0d90*/  BSSY B0, `(.L_x_12495) ;  /* 0x0000014000007945 */ /* 0x000fe20003800000 */
[----:B------:R-:W-:Y:S01]  /*0da0*/  IMAD.HI.U32 R9, R20, -0x2daee0ad, RZ ;  /* 0xd2511f5314097827 */ /* 0x000fe200078e00ff */
[----:B------:R-:W-:-:S07]  /*0db0*/  LOP3.LUT R21, R3, UR34, R4, 0x96, !PT ;  /* 0x0000002203157c12 */ /* 0x000fce000f8e9604 */
        /* <DEDUP_REMOVED lines=17> */
.L_x_12496:
[----:B------:R-:W-:Y:S05]  /*0ed0*/  BSYNC B0 ;  /* 0x0000000000007941 */ /* 0x000fea0003800000 */
.L_x_12495:
[----:B------:R-:W-:Y:S01]  /*0ee0*/  ULDC UR8, c[0x0][0x214] ;  /* 0x0000850000087ab9 */ /* 0x000fe20000000800 */
[----:B------:R-:W-:Y:S02]  /*0ef0*/  LOP3.LUT R6, R9, UR35, R6, 0x96, !PT ;  /* 0x0000002309067c12 */ /* 0x000fe4000f8e9606 */
[----:B------:R-:W-:-:S13]  /*0f00*/  ISETP.GE.AND P0, PT, R13, UR8, PT ;  /* 0x000000080d007c0c */ /* 0x000fda000bf06270 */
[----:B------:R-:W-:Y:S05]  /*0f10*/  @P0 EXIT ;  /* 0x000000000000094d */ /* 0x000fea0003800000 */
[----:B------:R-:W-:Y:S01]  /*0f20*/  SHF.R.S32.HI R22, RZ, 0x3, R22 ;  /* 0x00000003ff167819 */ /* 0x000fe20000011416 */
[----:B------:R-:W-:Y:S01]  /*0f30*/  IMAD R7, R20, -0x2daee0ad, RZ ;  /* 0xd2511f5314077824 */ /* 0x000fe200078e02ff */
[----:B0-----:R-:W-:Y:S01]  /*0f40*/  LOP3.LUT R3, R19, 0x60, RZ, 0xc0, !PT ;  /* 0x0000006013037812 */ /* 0x001fe200078ec0ff */
[----:B------:R-:W-:Y:S01]  /*0f50*/  IMAD.HI.U32 R11, R6, -0x326172a9, RZ ;  /* 0xcd9e8d57060b7827 */ /* 0x000fe200078e00ff */
[----:B------:R-:W-:Y:S01]  /*0f60*/  LOP3.LUT R0, R22, 0x7f, RZ, 0xc0, !PT ;  /* 0x0000007f16007812 */ /* 0x000fe200078ec0ff */
[----:B------:R-:W-:Y:S01]  /*0f70*/  HFMA2.MMA R208, -RZ, RZ, 0, 5.9604644775390625e-08 ;  /* 0x00000001ffd07435 */ /* 0x000fe200000001ff */
[----:B------:R-:W-:Y:S01]  /*0f80*/  SHF.R.U32.HI R22, RZ, 0x2, R22 ;  /* 0x00000002ff167819 */ /* 0x000fe20000011616 */
[----:B------:R-:W-:Y:S01]  /*0f90*/  IMAD R8, R6, -0x326172a9, RZ ;  /* 0xcd9e8d5706087824 */ /* 0x000fe200078e02ff */
[----:B------:R-:W-:Y:S01]  /*0fa0*/  VIADDMNMX R3, R0, -R3, RZ, !PT ;  /* 0x8000000300037246 */ /* 0x000fe200078001ff */
[----:B------:R-:W-:Y:S01]  /*0fb0*/  IMAD R6, R21, -0x2daee0ad, RZ ;  /* 0xd2511f5315067824 */ /* 0x000fe200078e02ff */
[----:B------:R-:W-:Y:S01]  /*0fc0*/  LOP3.LUT R22, R22, 0x3fffffe0, RZ, 0xc0, !PT ;  /* 0x3fffffe016167812 */ /* 0x000fe200078ec0ff */
[----:B------:R-:W-:Y:S01]  /*0fd0*/  ULDC.U8 UR10, c[0x0][0x2a0] ;  /* 0x0000a800000a7ab9 */ /* 0x000fe20000000000 */
[----:B------:R-:W-:Y:S01]  /*0fe0*/  VIMNMX R3, R3, 0x20, PT ;  /* 0x0000002003037848 */ /* 0x000fe20003fe0100 */
[----:B------:R-:W-:Y:S01]  /*0ff0*/  ULDC UR38, c[0x0][0x218] ;  /* 0x0000860000267ab9 */ /* 0x000fe20000000800 */
[----:B------:R-:W-:Y:S01]  /*1000*/  SHF.L.U32 R2, R19, 0x5, RZ ;  /* 0x0000000513027819 */ /* 0x000fe200000006ff */
[----:B------:R-:W-:Y:S01]  /*1010*/  ULDC UR11, c[0x0][0x290] ;  /* 0x0000a400000b7ab9 */ /* 0x000fe20000000800 */
[----:B------:R-:W-:Y:S01]  /*1020*/  LOP3.LUT R9, R24, 0x3, RZ, 0xc0, !PT ;  /* 0x0000000318097812 */ /* 0x000fe200078ec0ff */
[----:B------:R-:W-:Y:S01]  /*1030*/  IMAD.IADD R3, R3, 0x1, R22 ;  /* 0x0000000103037824 */ /* 0x000fe200078e0216 */
[----:B------:R-:W-:Y:S01]  /*1040*/  LOP3.LUT R5, R2, 0x3e0, RZ, 0xc0, !PT ;  /* 0x000003e002057812 */ /* 0x000fe200078ec0ff */
[----:B------:R-:W-:Y:S01]  /*1050*/  ULDC.64 UR8, c[0x0][0x230] ;  /* 0x00008c0000087ab9 */ /* 0x000fe20000000a00 */
[----:B------:R-:W-:Y:S01]  /*1060*/  UISETP.NE.AND UP0, UPT, UR10, URZ, UPT ;  /* 0x0000003f0a00728c */ /* 0x000fe2000bf05270 */
[----:B------:R-:W-:Y:S01]  /*1070*/  IMAD.SHL.U32 R3, R3, 0x8, RZ ;  /* 0x0000000803037824 */ /* 0x000fe200078e00ff */
[----:B------:R-:W-:Y:S01]  /*1080*/  VIADDMNMX R5, R0, -R5, RZ, !PT ;  /* 0x8000000500057246 */ /* 0x000fe200078001ff */
[----:B------:R-:W-:Y:S01]  /*1090*/  IMAD R0, R10, -0x326172a9, RZ ;  /* 0xcd9e8d570a007824 */ /* 0x000fe200078e02ff */
[----:B------:R-:W-:Y:S01]  /*10a0*/  ULDC.64 UR12, c[0x0][0x238] ;  /* 0x00008e00000c7ab9 */ /* 0x000fe20000000a00 */
[----:B------:R-:W-:Y:S01]  /*10b0*/  IMAD.HI.U32 R10, R21, -0x2daee0ad, RZ ;  /* 0xd2511f53150a7827 */ /* 0x000fe200078e00ff */
[----:B------:R-:W-:Y:S01]  /*10c0*/  I2FP.F32.U32 R3, R3 ;  /* 0x0000000300037245 */ /* 0x000fe20000201000 */
[----:B------:R-:W-:Y:S01]  /*10d0*/  ULDC.64 UR14, c[0x0][0x240] ;  /* 0x00009000000e7ab9 */ /* 0x000fe20000000a00 */
[----:B------:R-:W-:Y:S01]  /*10e0*/  VIMNMX R5, R5, 0x20, PT ;  /* 0x0000002005057848 */ /* 0x000fe20003fe0100 */
[----:B------:R-:W-:Y:S01]  /*10f0*/  ULDC.64 UR16, c[0x0][0x248] ;  /* 0x0000920000107ab9 */ /* 0x000fe20000000a00 */
[----:B------:R-:W-:Y:S01]  /*1100*/  LOP3.LUT R10, R10, UR37, R7, 0x96, !PT ;  /* 0x000000250a0a7c12 */ /* 0x000fe2000f8e9607 */
[----:B------:R-:W-:Y:S01]  /*1110*/  ULDC.64 UR18, c[0x0][0x210] ;  /* 0x0000840000127ab9 */ /* 0x000fe20000000a00 */
[----:B------:R0:W1:Y:S01]  /*1120*/  MUFU.RCP R7, R3 ;  /* 0x0000000300077308 */ /* 0x0000620000001000 */
[----:B------:R-:W-:Y:S01]  /*1130*/  IMAD.IADD R4, R22, 0x1, R5 ;  /* 0x0000000116047824 */ /* 0x000fe200078e0205 */
[----:B------:R-:W-:Y:S01]  /*1140*/  LOP3.LUT R11, R11, UR36, R0, 0x96, !PT ;  /* 0x000000240b0b7c12 */ /* 0x000fe2000f8e9600 */
[----:B------:R-:W-:-:S02]  /*1150*/  IMAD.MOV.U32 R5, RZ, RZ, RZ ;  /* 0x000000ffff057224 */ /* 0x000fc400078e00ff */
[----:B------:R-:W-:-:S07]  /*1160*/  IMAD.SHL.U32 R4, R4, 0x8, RZ ;  /* 0x0000000804047824 */ /* 0x000fce00078e00ff */
.L_x_13428:
[----:B-1234-:R-:W-:Y:S01]  /*1170*/  IMAD R152, R13, UR38, RZ ;  /* 0x000000260d987c24 */ /* 0x01efe2000f8e02ff */
[----:B------:R-:W-:Y:S01]  /*1180*/  LOP3.LUT P0, RZ, R12, 0x20, RZ, 0xc0, !PT ;  /* 0x000000200cff7812 */ /* 0x000fe2000780c0ff */
[----:B------:R-:W-:Y:S03]  /*1190*/  BSSY B0, `(.L_x_12497) ;  /* 0x00005d2000007945 */ /* 0x000fe60003800000 */
[----:B------:R-:W-:-:S04]  /*11a0*/  SHF.R.S32.HI R153, RZ, 0x1f, R152 ;  /* 0x0000001fff997819 */ /* 0x000fc80000011498 */
[----:B------:R-:W-:-:S04]  /*11b0*/  LEA.HI R152, R153, R152, RZ, 0x3 ;  /* 0x0000009899987211 */ /* 0x000fc800078f18ff */
[----:B------:R-:W-:-:S05]  /*11c0*/  LEA.HI.SX32 R191, R152, R15, 0x1d ;  /* 0x0000000f98bf7211 */ /* 0x000fca00078feaff */
[----:B------:R-:W-:Y:S01]  /*11d0*/  IMAD.MOV.U32 R209, RZ, RZ, R191 ;  /* 0x000000ffffd17224 */ /* 0x000fe200078e00bf */
[----:B------:R-:W-:Y:S06]  /*11e0*/  @!P0 BRA `(.L_x_12498) ;  /* 0x0000005c00308947 */ /* 0x000fec0003800000 */
[----:B------:R-:W2:Y:S01]  /*11f0*/  LDC.64 R194, c[0x0][0x228] ;  /* 0x00008a00ffc27b82 */ /* 0x000ea20000000a00 */
[----:B------:R-:W-:-:S04]  /*1200*/  ISETP.NE.U32.AND P0, PT, RZ, UR8, PT ;  /* 0x00000008ff007c0c */ /* 0x000fc8000bf05070 */
[----:B------:R-:W-:-:S03]  /*1210*/  ISETP.NE.AND.EX P0, PT, RZ, UR9, PT, P0 ;  /* 0x00000009ff007c0c */ /* 0x000fc6000bf05300 */
[----:B------:R-:W3:Y:S10]  /*1220*/  LDC.64 R152, c[0x0][0x220] ;  /* 0x00008800ff987b82 */ /* 0x000ef40000000a00 */
[----:B------:R-:W-:-:S04]  /*1230*/  @P0 LEA R210, P1, R191, UR8, 0x4 ;  /* 0x00000008bfd20c11 */ /* 0x000fc8000f8220ff */
[----:B------:R-:W-:Y:S02]  /*1240*/  @P0 LEA.HI.X R211, R191, UR9, RZ, 0x4, P1 ;  /* 0x00000009bfd30c11 */ /* 0x000fe400088f24ff */
[----:B--2---:R-:W-:-:S03]  /*1250*/  ISETP.NE.U32.AND P1, PT, R194, RZ, PT ;  /* 0x000000ffc200720c */ /* 0x004fc60003f25070 */
[----:B------:R2:W5:Y:S01]  /*1260*/  @P0 LDG.E.128 R36, desc[UR4][R210.64] ;  /* 0x00000004d2240981 */ /* 0x000562000c1e1d00 */
[----:B------:R-:W-:Y:S01]  /*1270*/  ISETP.NE.AND.EX P1, PT, R195, RZ, PT, P1 ;  /* 0x000000ffc300720c */ /* 0x000fe20003f25310 */
[----:B---3--:R-:W-:-:S06]  /*1280*/  IMAD.WIDE.U32 R152, R191, 0x10, R152 ;  /* 0x00000010bf987825 */ /* 0x008fcc00078e0098 */
[----:B------:R-:W5:Y:S06]  /*1290*/  LDG.E.128 R152, desc[UR4][R152.64] ;  /* 0x0000000498987981 */ /* 0x000f6c000c1e1d00 */
[----:B------:R-:W-:-:S04]  /*12a0*/  @P1 LEA R212, P2, R191, R194, 0x4 ;  /* 0x000000c2bfd41211 */ /* 0x000fc800078420ff */
[----:B------:R-:W-:-:S05]  /*12b0*/  @P1 LEA.HI.X R213, R191, R195, RZ, 0x4, P2 ;  /* 0x000000c3bfd51211 */ /* 0x000fca00010f24ff */
[----:B------:R2:W5:Y:S01]  /*12c0*/  @P1 LDG.E.128 R32, desc[UR4][R212.64] ;  /* 0x00000004d4201981 */ /* 0x000562000c1e1d00 */
        /* <DEDUP_REMOVED lines=12> */
.L_x_12500:
[----:B------:R-:W-:-:S07]  /*1390*/  MOV R25, R8 ;  /* 0x0000000800197202 */ /* 0x000fce0000000f00 */
.L_x_12501:
[----:B------:R-:W-:Y:S05]  /*13a0*/  BSYNC B1 ;  /* 0x0000000000017941 */ /* 0x000fea0003800000 */
.L_x_12499:
        /* <DEDUP_REMOVED lines=16> */
.L_x_12505:
[----:B------:R-:W-:Y:S05]  /*14b0*/  BSYNC B2 ;  /* 0x0000000000027941 */ /* 0x000fea0003800000 */
.L_x_12504:
        /* <DEDUP_REMOVED lines=43> */
.L_x_12503:
[----:B------:R-:W-:Y:S05]  /*1770*/  BSYNC B1 ;  /* 0x0000000000017941 */ /* 0x000fea0003800000 */
.L_x_12502:
[----:B------:R-:W2:Y:S01]  /*1780*/  LDC R210, c[0x0][0x294] ;  /* 0x0000a500ffd27b82 */ /* 0x000ea20000000800 */
[----:B------:R-:W-:Y:S01]  /*1790*/  I2FP.F32.U32 R26, R25 ;  /* 0x00000019001a7245 */ /* 0x000fe20000201000 */
[----:B------:R-:W-:Y:S01]  /*17a0*/  IMAD.MOV.U32 R211, RZ, RZ, 0x2f800000 ;  /* 0x2f800000ffd37424 */ /* 0x000fe200078e00ff */
[----:B------:R-:W-:Y:S01]  /*17b0*/  ISETP.NE.U32.AND P2, PT, R194, RZ, PT ;  /* 0x000000ffc200720c */ /* 0x000fe20003f45070 */
[----:B-----5:R-:W-:Y:S01]  /*17c0*/  IMAD.U32 R174, R152, 0x10000, RZ ;  /* 0x0001000098ae7824 */ /* 0x020fe200078e00ff */
[----:B------:R-:W-:Y:S01]  /*17d0*/  LOP3.LUT R12, R12, 0xffffffef, RZ, 0xc0, !PT ;  /* 0xffffffef0c0c7812 */ /* 0x000fe200078ec0ff */
[----:B------:R-:W-:Y:S01]  /*17e0*/  FFMA.FTZ R9, R26, R211, 1.1641532182693481445e-10 ;  /* 0x2f0000001a097423 */ /* 0x000fe200000100d3 */
[----:B------:R-:W-:Y:S01]  /*17f0*/  ISETP.NE.AND.EX P2, PT, R195, RZ, PT, P2 ;  /* 0x000000ffc300720c */ /* 0x000fe20003f45320 */
[----:B------:R-:W3:Y:S01]  /*1800*/  LDC R209, c[0x0][0x298] ;  /* 0x0000a600ffd17b82 */ /* 0x000ee20000000800 */
[----:B------:R-:W-:Y:S02]  /*1810*/  PRMT R152, R152, 0x7632, R152 ;  /* 0x0000763298987816 */ /* 0x000fe40000000098 */
[----:B--2---:R-:W-:Y:S01]  /*1820*/  FSETP.GTU.FTZ.AND P3, PT, R9, R210, PT ;  /* 0x000000d20900720b */ /* 0x004fe20003f7c000 */
[----:B---3--:R-:W-:-:S12]  /*1830*/  FMUL.FTZ R174, R174, R209 ;  /* 0x000000d1aeae7220 */ /* 0x008fd80000410000 */
        /* <DEDUP_REMOVED lines=9> */
.L_x_12506:
        /* <DEDUP_REMOVED lines=12> */
.L_x_12509:
[----:B0-----:R-:W-:-:S07]  /*1990*/  IMAD.MOV.U32 R3, RZ, RZ, R8 ;  /* 0x000000ffff037224 */ /* 0x001fce00078e0008 */
.L_x_12510:
[----:B------:R-:W-:Y:S05]  /*19a0*/  BSYNC B1 ;  /* 0x0000000000017941 */ /* 0x000fea0003800000 */
.L_x_12508:
        /* <DEDUP_REMOVED lines=10> */
[----:B------:R-:W-:Y:S02]  /*1a50*/  @!P3 VIADD R18, R18, 0x1 ;  /* 0x000000011212b836 */ /* 0x000fe40000000000 */
[----:B------:R-:W-:Y:S02]  /*1a60*/  @!P3 VIADD R8, R5, 0x1 ;  /* 0x000000010508b836 */ /* 0x000fe40000000000 */
[----:B------:R-:W-:Y:S01]  /*1a70*/  @!P3 IMAD.MOV.U32 R16, RZ, RZ, RZ ;  /* 0x000000ffff10b224 */ /* 0x000fe200078e00ff */
[----:B------:R-:W-:-:S13]  /*1a80*/  ISETP.NE.AND P4, PT, R18, RZ, !P3 ;  /* 0x000000ff1200720c */ /* 0x000fda0005f85270 */
[----:B------:R-:W-:-:S05]  /*1a90*/  @P4 IADD3 R8, R5, RZ, RZ ;  /* 0x000000ff05084210 */ /* 0x000fca0007ffe0ff */
[----:B------:R-:W-:-:S07]  /*1aa0*/  @!P3 IMAD.MOV.U32 R5, RZ, RZ, R8 ;  /* 0x000000ffff05b224 */ /* 0x000fce00078e0008 */
.L_x_12514:
[----:B------:R-:W-:Y:S05]  /*1ab0*/  BSYNC B2 ;  /* 0x0000000000027941 */ /* 0x000fea0003800000 */
.L_x_12513:
        /* <DEDUP_REMOVED lines=43> */
.L_x_12512:
[----:B------:R-:W-:Y:S05]  /*1d70*/  BSYNC B1 ;  /* 0x0000000000017941 */ /* 0x000fea0003800000 */
.L_x_12511:
        /* <DEDUP_REMOVED lines=10> */
.L_x_12507:
        /* <DEDUP_REMOVED lines=12> */
.L_x_12516:
[----:B------:R-:W-:-:S07]  /*1ee0*/  IMAD.MOV.U32 R25, RZ, RZ, R8 ;  /* 0x000000ffff197224 */ /* 0x000fce00078e0008 */
.L_x_12517:
[----:B------:R-:W-:Y:S05]  /*1ef0*/  BSYNC B1 ;  /* 0x0000000000017941 */ /* 0x000fea0003800000 */
.L_x_12515:
        /* <DEDUP_REMOVED lines=16> */
.L_x_12521:
[----:B------:R-:W-:Y:S05]  /*2000*/  BSYNC B2 ;  /* 0x0000000000027941 */ /* 0x000fea0003800000 */
.L_x_12520:
        /* <DEDUP_REMOVED lines=43> */
.L_x_12519:
[----:B------:R-:W-:Y:S05]  /*22c0*/  BSYNC B1 ;  /* 0x0000000000017941 */ /* 0x000fea0003800000 */
.L_x_12518:
        /* <DEDUP_REMOVED lines=16> */
.L_x_12522:
        /* <DEDUP_REMOVED lines=12> */
.L_x_12525:
[----:B------:R-:W-:-:S07]  /*2490*/  IMAD.MOV.U32 R2, RZ, RZ, R8 ;  /* 0x000000ffff027224 */ /* 0x000fce00078e0008 */
.L_x_12526:
[----:B------:R-:W-:Y:S05]  /*24a0*/  BSYNC B1 ;  /* 0x0000000000017941 */ /* 0x000fea0003800000 */
.L_x_12524:
        /* <DEDUP_REMOVED lines=16> */
.L_x_12530:
[----:B------:R-:W-:Y:S05]  /*25b0*/  BSYNC B2 ;  /* 0x0000000000027941 */ /* 0x000fea0003800000 */
.L_x_12529:
        /* <DEDUP_REMOVED lines=43> */
.L_x_12528:
[----:B------:R-:W-:Y:S05]  /*2870*/  BSYNC B1 ;  /* 0x0000000000017941 */ /* 0x000fea0003800000 */
.L_x_12527:
        /* <DEDUP_REMOVED lines=12> */
.L_x_12523:
        /* <DEDUP_REMOVED lines=12> */
.L_x_12532:
[----:B------:R-:W-:-:S07]  /*2a00*/  IMAD.MOV.U32 R152, RZ, RZ, R8 ;  /* 0x000000ffff987224 */ /* 0x000fce00078e0008 */
.L_x_12533:
[----:B------:R-:W-:Y:S05]  /*2a10*/  BSYNC B1 ;  /* 0x0000000000017941 */ /* 0x000fea0003800000 */
.L_x_12531:
        /* <DEDUP_REMOVED lines=16> */
.L_x_12537:
[----:B------:R-:W-:Y:S05]  /*2b20*/  BSYNC B2 ;  /* 0x0000000000027941 */ /* 0x000fea0003800000 */
.L_x_12536:
        /* <DEDUP_REMOVED lines=43> */
.L_x_12535:
[----:B------:R-:W-:Y:S05]  /*2de0*/  BSYNC B1 ;  /* 0x0000000000017941 */ /* 0x000fea0003800000 */
.L_x_12534:
        /* <DEDUP_REMOVED lines=16> */
.L_x_12538:
        /* <DEDUP_REMOVED lines=12> */
.L_x_12541:
[----:B------:R-:W-:-:S07]  /*2fb0*/  IMAD.MOV.U32 R0, RZ, RZ, R8 ;  /* 0x000000ffff007224 */ /* 0x000fce00078e0008 */
.L_x_12542:
[----:B------:R-:W-:Y:S05]  /*2fc0*/  BSYNC B1 ;  /* 0x0000000000017941 */ /* 0x000fea0003800000 */
.L_x_12540:
        /* <DEDUP_REMOVED lines=16> */
.L_x_12546:
[----:B------:R-:W-:Y:S05]  /*30d0*/  BSYNC B2 ;  /* 0x0000000000027941 */ /* 0x000fea0003800000 */
.L_x_12545:
        /* <DEDUP_REMOVED lines=43> */
.L_x_12544:
[----:B------:R-:W-:Y:S05]  /*3390*/  BSYNC B1 ;  /* 0x0000000000017941 */ /* 0x000fea0003800000 */
.L_x_12543:
        /* <DEDUP_REMOVED lines=10> */
.L_x_12539:
        /* <DEDUP_REMOVED lines=12> */
.L_x_12548:
[----:B------:R-:W-:-:S07]  /*3500*/  IMAD.MOV.U32 R177, RZ, RZ, R8 ;  /* 0x000000ffffb17224 */ /* 0x000fce00078e0008 */
.L_x_12549:
[----:B------:R-:W-:Y:S05]  /*3510*/  BSYNC B1 ;  /* 0x0000000000017941 */ /* 0x000fea0003800000 */
.L_x_12547:
        /* <DEDUP_REMOVED lines=16> */
.L_x_12553:
[----:B------:R-:W-:Y:S05]  /*3620*/  BSYNC B2 ;  /* 0x0000000000027941 */ /* 0x000fea0003800000 */
.L_x_12552:
        /* <DEDUP_REMOVED lines=43> */
.L_x_12551:
[----:B------:R-:W-:Y:S05]  /*38e0*/  BSYNC B1 ;  /* 0x0000000000017941 */ /* 0x000fea0003800000 */
.L_x_12550:
        /* <DEDUP_REMOVED lines=16> */
.L_x_12554:
        /* <DEDUP_REMOVED lines=12> */
.L_x_12557:
[----:B------:R-:W-:-:S07]  /*3ab0*/  IMAD.MOV.U32 R20, RZ, RZ, R8 ;  /* 0x000000ffff147224 */ /* 0x000fce00078e0008 */
.L_x_12558:
[----:B------:R-:W-:Y:S05]  /*3ac0*/  BSYNC B1 ;  /* 0x0000000000017941 */ /* 0x000fea0003800000 */
.L_x_12556:
        /* <DEDUP_REMOVED lines=16> */
.L_x_12562:
[----:B------:R-:W-:Y:S05]  /*3bd0*/  BSYNC B2 ;  /* 0x0000000000027941 */ /* 0x000fea0003800000 */
.L_x_12561:
        /* <DEDUP_REMOVED lines=43> */
.L_x_12560:
[----:B------:R-:W-:Y:S05]  /*3e90*/  BSYNC B1 ;  /* 0x0000000000017941 */ /* 0x000fea0003800000 */
.L_x_12559:
        /* <DEDUP_REMOVED lines=12> */
.L_x_12555:
        /* <DEDUP_REMOVED lines=12> */
.L_x_12564:
[----:B------:R-:W-:-:S07]  /*4020*/  IMAD.MOV.U32 R177, RZ, RZ, R8 ;  /* 0x000000ffffb17224 */ /* 0x000fce00078e0008 */
.L_x_12565:
[----:B------:R-:W-:Y:S05]  /*4030*/  BSYNC B1 ;  /* 0x0000000000017941 */ /* 0x000fea0003800000 */
.L_x_12563:
        /* <DEDUP_REMOVED lines=16> */
.L_x_12569:
[----:B------:R-:W-:Y:S05]  /*4140*/  BSYNC B2 ;  /* 0x0000000000027941 */ /* 0x000fea0003800000 */
.L_x_12568:
        /* <DEDUP_REMOVED lines=43> */
.L_x_12567:
[----:B------:R-:W-:Y:S05]  /*4400*/  BSYNC B1 ;  /* 0x0000000000017941 */ /* 0x000fea0003800000 */
.L_x_12566:
        /* <DEDUP_REMOVED lines=16> */
.L_x_12570:
        /* <DEDUP_REMOVED lines=12> */
.L_x_12573:
[----:B------:R-:W-:-:S07]  /*45d0*/  IMAD.MOV.U32 R21, RZ, RZ, R8 ;  /* 0x000000ffff157224 */ /* 0x000fce00078e0008 */
.L_x_12574:
[----:B------:R-:W-:Y:S05]  /*45e0*/  BSYNC B1 ;  /* 0x0000000000017941 */ /* 0x000fea0003800000 */
.L_x_12572:
        /* <DEDUP_REMOVED lines=16> */
.L_x_12578:
[----:B------:R-:W-:Y:S05]  /*46f0*/  BSYNC B2 ;  /* 0x0000000000027941 */ /* 0x000fea0003800000 */
.L_x_12577:
        /* <DEDUP_REMOVED lines=43> */
.L_x_12576:
[----:B------:R-:W-:Y:S05]  /*49b0*/  BSYNC B1 ;  /* 0x0000000000017941 */ /* 0x000fea0003800000 */
.L_x_12575:
        /* <DEDUP_REMOVED lines=10> */
.L_x_12571:
        /* <DEDUP_REMOVED lines=12> */
.L_x_12580:
[----:B------:R-:W-:-:S07]  /*4b20*/  IMAD.MOV.U32 R178, RZ, RZ, R8 ;  /* 0x000000ffffb27224 */ /* 0x000fce00078e0008 */
.L_x_12581:
[----:B------:R-:W-:Y:S05]  /*4b30*/  BSYNC B1 ;  /* 0x0000000000017941 */ /* 0x000fea0003800000 */
.L_x_12579:
        /* <DEDUP_REMOVED lines=16> */
.L_x_12585:
[----:B------:R-:W-:Y:S05]  /*4c40*/  BSYNC B2 ;  /* 0x0000000000027941 */ /* 0x000fea0003800000 */
.L_x_12584:
        /* <DEDUP_REMOVED lines=43> */
.L_x_12583:
[----:B------:R-:W-:Y:S05]  /*4f00*/  BSYNC B1 ;  /* 0x0000000000017941 */ /* 0x000fea0003800000 */
.L_x_12582:
        /* <DEDUP_REMOVED lines=14> */
.L_x_12586:
        /* <DEDUP_REMOVED lines=12> */
.L_x_12589:
[----:B------:R-:W-:-:S07]  /*50b0*/  IMAD.MOV.U32 R22, RZ, RZ, R8 ;  /* 0x000000ffff167224 */ /* 0x000fce00078e0008 */
.L_x_12590:
[----:B------:R-:W-:Y:S05]  /*50c0*/  BSYNC B1 ;  /* 0x0000000000017941 */ /* 0x000fea0003800000 */
.L_x_12588:
        /* <DEDUP_REMOVED lines=16> */
.L_x_12594:
[----:B------:R-:W-:Y:S05]  /*51d0*/  BSYNC B2 ;  /* 0x0000000000027941 */ /* 0x000fea0003800000 */
.L_x_12593:
        /* <DEDUP_REMOVED lines=43> */
.L_x_12592:
[----:B------:R-:W-:Y:S05]  /*5490*/  BSYNC B1 ;  /* 0x0000000000017941 */ /* 0x000fea0003800000 */
.L_x_12591:
        /* <DEDUP_REMOVED lines=12> */
.L_x_12587:
        /* <DEDUP_REMOVED lines=12> */
.L_x_12596:
[----:B------:R-:W-:-:S07]  /*5620*/  IMAD.MOV.U32 R154, RZ, RZ, R8 ;  /* 0x000000ffff9a7224 */ /* 0x000fce00078e0008 */
.L_x_12597:
[----:B------:R-:W-:Y:S05]  /*5630*/  BSYNC B1 ;  /* 0x0000000000017941 */ /* 0x000fea0003800000 */
.L_x_12595:
        /* <DEDUP_REMOVED lines=16> */
.L_x_12601:
[----:B------:R-:W-:Y:S05]  /*5740*/  BSYNC B2 ;  /* 0x0000000000027941 */ /* 0x000fea0003800000 */
.L_x_12600:
        /* <DEDUP_REMOVED lines=43> */
.L_x_12599:
[----:B------:R-:W-:Y:S05]  /*5a00*/  BSYNC B1 ;  /* 0x0000000000017941 */ /* 0x000fea0003800000 */
.L_x_12598:
        /* <DEDUP_REMOVED lines=14> */
.L_x_12602:
        /* <DEDUP_REMOVED lines=12> */
.L_x_12605:
[----:B------:R-:W-:-:S07]  /*5bb0*/  IMAD.MOV.U32 R23, RZ, RZ, R8 ;  /* 0x000000ffff177224 */ /* 0x000fce00078e0008 */
.L_x_12606:
[----:B------:R-:W-:Y:S05]  /*5bc0*/  BSYNC B1 ;  /* 0x0000000000017941 */ /* 0x000fea0003800000 */
.L_x_12604:
        /* <DEDUP_REMOVED lines=16> */
.L_x_12610:
[----:B------:R-:W-:Y:S05]  /*5cd0*/  BSYNC B2 ;  /* 0x0000000000027941 */ /* 0x000fea0003800000 */
.L_x_12609:
        /* <DEDUP_REMOVED lines=43> */
.L_x_12608:
[----:B------:R-:W-:Y:S05]  /*5f90*/  BSYNC B1 ;  /* 0x0000000000017941 */ /* 0x000fea0003800000 */
.L_x_12607:
        /* <DEDUP_REMOVED lines=10> */
.L_x_12603:
        /* <DEDUP_REMOVED lines=12> */
.L_x_12612:
[----:B------:R-:W-:-:S07]  /*6100*/  IMAD.MOV.U32 R194, RZ, RZ, R8 ;  /* 0x000000ffffc27224 */ /* 0x000fce00078e0008 */
.L_x_12613:
[----:B------:R-:W-:Y:S05]  /*6110*/  BSYNC B1 ;  /* 0x0000000000017941 */ /* 0x000fea0003800000 */
.L_x_12611:
        /* <DEDUP_REMOVED lines=16> */
.L_x_12617:
[----:B------:R-:W-:Y:S05]  /*6220*/  BSYNC B2 ;  /* 0x0000000000027941 */ /* 0x000fea0003800000 */
.L_x_12616:
        /* <DEDUP_REMOVED lines=43> */
.L_x_12615:
[----:B------:R-:W-:Y:S05]  /*64e0*/  BSYNC B1 ;  /* 0x0000000000017941 */ /* 0x000fea0003800000 */
.L_x_12614:
        /* <DEDUP_REMOVED lines=14> */
.L_x_12618:
        /* <DEDUP_REMOVED lines=12> */
.L_x_12621:
[----:B------:R-:W-:-:S07]  /*6690*/  IMAD.MOV.U32 R24, RZ, RZ, R8 ;  /* 0x000000ffff187224 */ /* 0x000fce00078e0008 */
.L_x_12622:
[----:B------:R-:W-:Y:S05]  /*66a0*/  BSYNC B1 ;  /* 0x0000000000017941 */ /* 0x000fea0003800000 */
.L_x_12620:
        /* <DEDUP_REMOVED lines=16> */
.L_x_12626:
[----:B------:R-:W-:Y:S05]  /*67b0*/  BSYNC B2 ;  /* 0x0000000000027941 */ /* 0x000fea0003800000 */
.L_x_12625:
        /* <DEDUP_REMOVED lines=43> */
.L_x_12624:
[----:B------:R-:W-:Y:S05]  /*6a70*/  BSYNC B1 ;  /* 0x0000000000017941 */ /* 0x000fea0003800000 */
.L_x_12623:
        /* <DEDUP_REMOVED lines=12> */
.L_x_12619:
        /* <DEDUP_REMOVED lines=54> */
.L_x_12627:
[----:B------:R-:W-:-:S07]  /*6ea0*/  VIADD R209, R191, 0x80 ;  /* 0x00000080bfd17836 */ /* 0x000fce0000000000 */
.L_x_12498:
[----:B------:R-:W-:Y:S05]  /*6eb0*/  BSYNC B0 ;  /* 0x0000000000007941 */ /* 0x000fea0003800000 */
.L_x_12497:
[----:B------:R-:W-:Y:S01]  /*6ec0*/  LOP3.LUT P0, RZ, R12, 0x800, RZ, 0xc0, !PT ;  /* 0x000008000cff7812 */ /* 0x000fe2000780c0ff */
[----:B------:R-:W-:-:S12]  /*6ed0*/  BSSY B0, `(.L_x_12628) ;  /* 0x00005ce000007945 */ /* 0x000fd80003800000 */
[----:B------:R-:W-:Y:S05]  /*6ee0*/  @!P0 BRA `(.L_x_12629) ;  /* 0x0000005c00308947 */ /* 0x000fea0003800000 */
[----:B--2---:R-:W2:Y:S01]  /*6ef0*/  LDC.64 R194, c[0x0][0x228] ;  /* 0x00008a00ffc27b82 */ /* 0x004ea20000000a00 */
[----:B------:R-:W-:-:S04]  /*6f00*/  ISETP.NE.U32.AND P0, PT, RZ, UR8, PT ;  /* 0x00000008ff007c0c */ /* 0x000fc8000bf05070 */
[----:B------:R-:W-:-:S03]  /*6f10*/  ISETP.NE.AND.EX P0, PT, RZ, UR9, PT, P0 ;  /* 0x00000009ff007c0c */ /* 0x000fc6000bf05300 */
[----:B---3--:R-:W3:Y:S10]  /*6f20*/  LDC.64 R152, c[0x0][0x220] ;  /* 0x00008800ff987b82 */ /* 0x008ef40000000a00 */
        /* <DEDUP_REMOVED lines=22> */
.L_x_12631:
[----:B------:R-:W-:-:S07]  /*7090*/  MOV R27, R8 ;  /* 0x00000008001b7202 */ /* 0x000fce0000000f00 */
.L_x_12632:
[----:B------:R-:W-:Y:S05]  /*70a0*/  BSYNC B1 ;  /* 0x0000000000017941 */ /* 0x000fea0003800000 */
.L_x_12630:
        /* <DEDUP_REMOVED lines=16> */
.L_x_12636:
[----:B------:R-:W-:Y:S05]  /*71b0*/  BSYNC B2 ;  /* 0x0000000000027941 */ /* 0x000fea0003800000 */
.L_x_12635:
        /* <DEDUP_REMOVED lines=43> */
.L_x_12634:
[----:B------:R-:W-:Y:S05]  /*7470*/  BSYNC B1 ;  /* 0x0000000000017941 */ /* 0x000fea0003800000 */
.L_x_12633:
        /* <DEDUP_REMOVED lines=21> */
.L_x_12637:
        /* <DEDUP_REMOVED lines=12> */
.L_x_12640:
[----:B0-----:R-:W-:-:S07]  /*7690*/  IMAD.MOV.U32 R3, RZ, RZ, R8 ;  /* 0x000000ffff037224 */ /* 0x001fce00078e0008 */
.L_x_12641:
[----:B------:R-:W-:Y:S05]  /*76a0*/  BSYNC B1 ;  /* 0x0000000000017941 */ /* 0x000fea0003800000 */
.L_x_12639:
        /* <DEDUP_REMOVED lines=16> */
.L_x_12645:
[----:B------:R-:W-:Y:S05]  /*77b0*/  BSYNC B2 ;  /* 0x0000000000027941 */ /* 0x000fea0003800000 */
.L_x_12644:
        /* <DEDUP_REMOVED lines=43> */
.L_x_12643:
[----:B------:R-:W-:Y:S05]  /*7a70*/  BSYNC B1 ;  /* 0x0000000000017941 */ /* 0x000fea0003800000 */
.L_x_12642:
        /* <DEDUP_REMOVED lines=10> */
.L_x_12638:
        /* <DEDUP_REMOVED lines=12> */
.L_x_12647:
[----:B------:R-:W-:-:S07]  /*7be0*/  IMAD.MOV.U32 R28, RZ, RZ, R8 ;  /* 0x000000ffff1c7224 */ /* 0x000fce00078e0008 */
.L_x_12648:
[----:B------:R-:W-:Y:S05]  /*7bf0*/  BSYNC B1 ;  /* 0x0000000000017941 */ /* 0x000fea0003800000 */
.L_x_12646:
        /* <DEDUP_REMOVED lines=16> */
.L_x_12652:
[----:B------:R-:W-:Y:S05]  /*7d00*/  BSYNC B2 ;  /* 0x0000000000027941 */ /* 0x000fea0003800000 */
.L_x_12651:
        /* <DEDUP_REMOVED lines=43> */
.L_x_12650:
[----:B------:R-:W-:Y:S05]  /*7fc0*/  BSYNC B1 ;  /* 0x0000000000017941 */ /* 0x000fea0003800000 */
.L_x_12649:
        /* <DEDUP_REMOVED lines=16> */
.L_x_12653:
        /* <DEDUP_REMOVED lines=12> */
.L_x_12656:
[----:B------:R-:W-:-:S07]  /*8190*/  IMAD.MOV.U32 R2, RZ, RZ, R8 ;  /* 0x000000ffff027224 */ /* 0x000fce00078e0008 */
.L_x_12657:
[----:B------:R-:W-:Y:S05]  /*81a0*/  BSYNC B1 ;  /* 0x0000000000017941 */ /* 0x000fea0003800000 */
.L_x_12655:
        /* <DEDUP_REMOVED lines=16> */
.L_x_12661:
[----:B------:R-:W-:Y:S05]  /*82b0*/  BSYNC B2 ;  /* 0x0000000000027941 */ /* 0x000fea0003800000 */
.L_x_12660:
        /* <DEDUP_REMOVED lines=43> */
.L_x_12659:
[----:B------:R-:W-:Y:S05]  /*8570*/  BSYNC B1 ;  /* 0x0000000000017941 */ /* 0x000fea0003800000 */
.L_x_12658:
[----:B------:R-:W-:Y:S02]  /*8580*/  I2FP.F32.U32 R171, R2 ;  /* 0x0000000200ab7245 */ /* 0x000fe40000201000 */
[----:B------:R-:W-:Y:S02]  /*8590*/  PRMT R2, R32, 0x7632, R2 ;  /* 0x0000763220027816 */ /* 0x000fe40000000002 */
[----:B------:R-:W-:-:S03]  /*85a0*/  @P0 PRMT R152, R36, 0x7632, R152 ;  /* 0x0000763224980816 */ /* 0x000fc60000000098 */
[----:B------:R-:W-:Y:S02]  /*85b0*/  IMAD.U32 R179, R2, 0x10000, RZ ;  /* 0x0001000002b37824 */ /* 0x000fe400078e00ff */
[----:B------:R-:W-:Y:S01]  /*85c0*/  FFMA.FTZ R2, R171, R212, 1.1641532182693481445e-10 ;  /* 0x2f000000ab027423 */ /* 0x000fe200000100d4 */
[----:B------:R-:W-:Y:S01]  /*85d0*/  @P0 SHF.L.U32 R171, R152, 0x10, RZ ;  /* 0x0000001098ab0819 */ /* 0x000fe200000006ff */
[----:B------:R-:W-:-:S03]  /*85e0*/  FMUL.FTZ R179, R179, R210 ;  /* 0x000000d2b3b37220 */ /* 0x000fc60000410000 */
[----:B------:R-:W-:-:S04]  /*85f0*/  FSETP.GTU.FTZ.AND P3, PT, R2, R211, PT ;  /* 0x000000d30200720b */ /* 0x000fc80003f7c000 */
[----:B------:R-:W-:Y:S02]  /*8600*/  FSEL R179, R179, RZ, !P3 ;  /* 0x000000ffb3b37208 */ /* 0x000fe40005800000 */
[----:B------:R-:W-:-:S03]  /*8610*/  SEL R2, RZ, 0x1, P3 ;  /* 0x00000001ff027807 */ /* 0x000fc60001800000 */
[----:B------:R-:W-:-:S04]  /*8620*/  FADD.FTZ R28, R179, R28 ;  /* 0x0000001cb31c7221 */ /* 0x000fc80000010000 */
[----:B------:R-:W-:-:S07]  /*8630*/  @P0 FADD.FTZ R28, R171, R28 ;  /* 0x0000001cab1c0221 */ /* 0x000fce0000010000 */
.L_x_12654:
        /* <DEDUP_REMOVED lines=12> */
.L_x_12663:
[----:B------:R-:W-:-:S07]  /*8700*/  IMAD.MOV.U32 R152, RZ, RZ, R8 ;  /* 0x000000ffff987224 */ /* 0x000fce00078e0008 */
.L_x_12664:
[----:B------:R-:W-:Y:S05]  /*8710*/  BSYNC B1 ;  /* 0x0000000000017941 */ /* 0x000fea0003800000 */
.L_x_12662:
        /* <DEDUP_REMOVED lines=16> */
.L_x_12668:
[----:B------:R-:W-:Y:S05]  /*8820*/  BSYNC B2 ;  /* 0x0000000000027941 */ /* 0x000fea0003800000 */
.L_x_12667:
        /* <DEDUP_REMOVED lines=43> */
.L_x_12666:
[----:B------:R-:W-:Y:S05]  /*8ae0*/  BSYNC B1 ;  /* 0x0000000000017941 */ /* 0x000fea0003800000 */
.L_x_12665:
        /* <DEDUP_REMOVED lines=16> */
.L_x_12669:
        /* <DEDUP_REMOVED lines=12> */
.L_x_12672:
[----:B------:R-:W-:-:S07]  /*8cb0*/  IMAD.MOV.U32 R0, RZ, RZ, R8 ;  /* 0x000000ffff007224 */ /* 0x000fce00078e0008 */
.L_x_12673:
[----:B------:R-:W-:Y:S05]  /*8cc0*/  BSYNC B1 ;  /* 0x0000000000017941 */ /* 0x000fea0003800000 */
.L_x_12671:
        /* <DEDUP_REMOVED lines=16> */
.L_x_12677:
[----:B------:R-:W-:Y:S05]  /*8dd0*/  BSYNC B2 ;  /* 0x0000000000027941 */ /* 0x000fea0003800000 */
.L_x_12676:
        /* <DEDUP_REMOVED lines=43> */
.L_x_12675:
[----:B------:R-:W-:Y:S05]  /*9090*/  BSYNC B1 ;  /* 0x0000000000017941 */ /* 0x000fea0003800000 */
.L_x_12674:
        /* <DEDUP_REMOVED lines=10> */
.L_x_12670:
        /* <DEDUP_REMOVED lines=12> */
.L_x_12679:
[----:B------:R-:W-:-:S07]  /*9200*/  IMAD.MOV.U32 R179, RZ, RZ, R8 ;  /* 0x000000ffffb37224 */ /* 0x000fce00078e0008 */
.L_x_12680:
[----:B------:R-:W-:Y:S05]  /*9210*/  BSYNC B1 ;  /* 0x0000000000017941 */ /* 0x000fea0003800000 */
.L_x_12678:
        /* <DEDUP_REMOVED lines=16> */
.L_x_12684:
[----:B------:R-:W-:Y:S05]  /*9320*/  BSYNC B2 ;  /* 0x0000000000027941 */ /* 0x000fea0003800000 */
.L_x_12683:
        /* <DEDUP_REMOVED lines=43> */
.L_x_12682:
[----:B------:R-:W-:Y:S05]  /*95e0*/  BSYNC B1 ;  /* 0x0000000000017941 */ /* 0x000fea0003800000 */
.L_x_12681:
        /* <DEDUP_REMOVED lines=16> */
.L_x_12685:
        /* <DEDUP_REMOVED lines=12> */
.L_x_12688:
[----:B------:R-:W-:-:S07]  /*97b0*/  IMAD.MOV.U32 R20, RZ, RZ, R8 ;  /* 0x000000ffff147224 */ /* 0x000fce00078e0008 */
.L_x_12689:
[----:B------:R-:W-:Y:S05]  /*97c0*/  BSYNC B1 ;  /* 0x0000000000017941 */ /* 0x000fea0003800000 */
.L_x_12687:
        /* <DEDUP_REMOVED lines=16> */
.L_x_12693:
[----:B------:R-:W-:Y:S05]  /*98d0*/  BSYNC B2 ;  /* 0x0000000000027941 */ /* 0x000fea0003800000 */
.L_x_12692:
        /* <DEDUP_REMOVED lines=43> */
.L_x_12691:
[----:B------:R-:W-:Y:S05]  /*9b90*/  BSYNC B1 ;  /* 0x0000000000017941 */ /* 0x000fea0003800000 */
.L_x_12690:
        /* <DEDUP_REMOVED lines=12> */
.L_x_12686:
        /* <DEDUP_REMOVED lines=12> */
.L_x_12695:
[----:B------:R-:W-:-:S07]  /*9d20*/  MOV R179, R8 ;  /* 0x0000000800b37202 */ /* 0x000fce0000000f00 */
.L_x_12696:
[----:B------:R-:W-:Y:S05]  /*9d30*/  BSYNC B1 ;  /* 0x0000000000017941 */ /* 0x000fea0003800000 */
.L_x_12694:
        /* <DEDUP_REMOVED lines=16> */
.L_x_12700:
[----:B------:R-:W-:Y:S05]  /*9e40*/  BSYNC B2 ;  /* 0x0000000000027941 */ /* 0x000fea0003800000 */
.L_x_12699:
        /* <DEDUP_REMOVED lines=43> */
.L_x_12698:
[----:B------:R-:W-:Y:S05]  /*a100*/  BSYNC B1 ;  /* 0x0000000000017941 */ /* 0x000fea0003800000 */
.L_x_12697:
        /* <DEDUP_REMOVED lines=16> */
.L_x_12701:
        /* <DEDUP_REMOVED lines=12> */
.L_x_12704:
[----:B------:R-:W-:-:S07]  /*a2d0*/  MOV R21, R8 ;  /* 0x0000000800157202 */ /* 0x000fce0000000f00 */
.L_x_12705:
[----:B------:R-:W-:Y:S05]  /*a2e0*/  BSYNC B1 ;  /* 0x0000000000017941 */ /* 0x000fea0003800000 */
.L_x_12703:
        /* <DEDUP_REMOVED lines=16> */
.L_x_12709:
[----:B------:R-:W-:Y:S05]  /*a3f0*/  BSYNC B2 ;  /* 0x0000000000027941 */ /* 0x000fea0003800000 */
.L_x_12708:
        /* <DEDUP_REMOVED lines=43> */
.L_x_12707:
[----:B------:R-:W-:Y:S05]  /*a6b0*/  BSYNC B1 ;  /* 0x0000000000017941 */ /* 0x000fea0003800000 */
.L_x_12706:
        /* <DEDUP_REMOVED lines=10> */
.L_x_12702:
        /* <DEDUP_REMOVED lines=12> */
.L_x_12711:
[----:B------:R-:W-:-:S07]  /*a820*/  IMAD.MOV.U32 R180, RZ, RZ, R8 ;  /* 0x000000ffffb47224 */ /* 0x000fce00078e0008 */
.L_x_12712:
[----:B------:R-:W-:Y:S05]  /*a830*/  BSYNC B1 ;  /* 0x0000000000017941 */ /* 0x000fea0003800000 */
.L_x_12710:
        /* <DEDUP_REMOVED lines=16> */
.L_x_12716:
[----:B------:R-:W-:Y:S05]  /*a940*/  BSYNC B2 ;  /* 0x0000000000027941 */ /* 0x000fea0003800000 */
.L_x_12715:
        /* <DEDUP_REMOVED lines=43> */
.L_x_12714:
[----:B------:R-:W-:Y:S05]  /*ac00*/  BSYNC B1 ;  /* 0x0000000000017941 */ /* 0x000fea0003800000 */
.L_x_12713:
        /* <DEDUP_REMOVED lines=14> */
.L_x_12717:
        /* <DEDUP_REMOVED lines=12> */
.L_x_12720:
[----:B------:R-:W-:-:S07]  /*adb0*/  IMAD.MOV.U32 R22, RZ, RZ, R8 ;  /* 0x000000ffff167224 */ /* 0x000fce00078e0008 */
.L_x_12721:
[----:B------:R-:W-:Y:S05]  /*adc0*/  BSYNC B1 ;  /* 0x0000000000017941 */ /* 0x000fea0003800000 */
.L_x_12719:
        /* <DEDUP_REMOVED lines=16> */
.L_x_12725:
[----:B------:R-:W-:Y:S05]  /*aed0*/  BSYNC B2 ;  /* 0x0000000000027941 */ /* 0x000fea0003800000 */
.L_x_12724:
        /* <DEDUP_REMOVED lines=43> */
.L_x_12723:
[----:B------:R-:W-:Y:S05]  /*b190*/  BSYNC B1 ;  /* 0x0000000000017941 */ /* 0x000fea0003800000 */
.L_x_12722:
        /* <DEDUP_REMOVED lines=12> */
.L_x_12718:
        /* <DEDUP_REMOVED lines=12> */
.L_x_12727:
[----:B------:R-:W-:-:S07]  /*b320*/  IMAD.MOV.U32 R154, RZ, RZ, R8 ;  /* 0x000000ffff9a7224 */ /* 0x000fce00078e0008 */
.L_x_12728:
[----:B------:R-:W-:Y:S05]  /*b330*/  BSYNC B1 ;  /* 0x0000000000017941 */ /* 0x000fea0003800000 */
.L_x_12726:
        /* <DEDUP_REMOVED lines=16> */
.L_x_12732:
[----:B------:R-:W-:Y:S05]  /*b440*/  BSYNC B2 ;  /* 0x0000000000027941 */ /* 0x000fea0003800000 */
.L_x_12731:
        /* <DEDUP_REMOVED lines=43> */
.L_x_12730:
[----:B------:R-:W-:Y:S05]  /*b700*/  BSYNC B1 ;  /* 0x0000000000017941 */ /* 0x000fea0003800000 */
.L_x_12729:
        /* <DEDUP_REMOVED lines=14> */
.L_x_12733:
        /* <DEDUP_REMOVED lines=12> */
.L_x_12736:
[----:B------:R-:W-:-:S07]  /*b8b0*/  IMAD.MOV.U32 R23, RZ, RZ, R8 ;  /* 0x000000ffff177224 */ /* 0x000fce00078e0008 */
.L_x_12737:
[----:B------:R-:W-:Y:S05]  /*b8c0*/  BSYNC B1 ;  /* 0x0000000000017941 */ /* 0x000fea0003800000 */
.L_x_12735:
        /* <DEDUP_REMOVED lines=16> */
.L_x_12741:
[----:B------:R-:W-:Y:S05]  /*b9d0*/  BSYNC B2 ;  /* 0x0000000000027941 */ /* 0x000fea0003800000 */
.L_x_12740:
        /* <DEDUP_REMOVED lines=43> */
.L_x_12739:
[----:B------:R-:W-:Y:S05]  /*bc90*/  BSYNC B1 ;  /* 0x0000000000017941 */ /* 0x000fea0003800000 */
.L_x_12738:
        /* <DEDUP_REMOVED lines=10> */
.L_x_12734:
        /* <DEDUP_REMOVED lines=12> */
.L_x_12743:
[----:B------:R-:W-:-:S07]  /*be00*/  MOV R195, R8 ;  /* 0x0000000800c37202 */ /* 0x000fce0000000f00 */
.L_x_12744:
[----:B------:R-:W-:Y:S05]  /*be10*/  BSYNC B1 ;  /* 0x0000000000017941 */ /* 0x000fea0003800000 */
.L_x_12742:
        /* <DEDUP_REMOVED lines=16> */
.L_x_12748:
[----:B------:R-:W-:Y:S05]  /*bf20*/  BSYNC B2 ;  /* 0x0000000000027941 */ /* 0x000fea0003800000 */
.L_x_12747:
        /* <DEDUP_REMOVED lines=43> */
.L_x_12746:
[----:B------:R-:W-:Y:S05]  /*c1e0*/  BSYNC B1 ;  /* 0x0000000000017941 */ /* 0x000fea0003800000 */
.L_x_12745:
        /* <DEDUP_REMOVED lines=14> */
.L_x_12749:
        /* <DEDUP_REMOVED lines=12> */
.L_x_12752:
[----:B------:R-:W-:-:S07]  /*c390*/  MOV R24, R8 ;  /* 0x0000000800187202 */ /* 0x000fce0000000f00 */
.L_x_12753:
[----:B------:R-:W-:Y:S05]  /*c3a0*/  BSYNC B1 ;  /* 0x0000000000017941 */ /* 0x000fea0003800000 */
.L_x_12751:
        /* <DEDUP_REMOVED lines=16> */
.L_x_12757:
[----:B------:R-:W-:Y:S05]  /*c4b0*/  BSYNC B2 ;  /* 0x0000000000027941 */ /* 0x000fea0003800000 */
.L_x_12756:
        /* <DEDUP_REMOVED lines=43> */
.L_x_12755:
[----:B------:R-:W-:Y:S05]  /*c770*/  BSYNC B1 ;  /* 0x0000000000017941 */ /* 0x000fea0003800000 */
.L_x_12754:
        /* <DEDUP_REMOVED lines=12> */
.L_x_12750:
        /* <DEDUP_REMOVED lines=54> */
.L_x_12758:
[----:B------:R-:W-:-:S07]  /*cba0*/  VIADD R209, R209, 0x80 ;  /* 0x00000080d1d17836 */ /* 0x000fce0000000000 */
.L_x_12629:
[----:B------:R-:W-:Y:S05]  /*cbb0*/  BSYNC B0 ;  /* 0x0000000000007941 */ /* 0x000fea0003800000 */
.L_x_12628:
        /* <DEDUP_REMOVED lines=29> */
.L_x_12762:
[----:B------:R-:W-:-:S07]  /*cd90*/  IMAD.MOV.U32 R29, RZ, RZ, R8 ;  /* 0x000000ffff1d7224 */ /* 0x000fce00078e0008 */
.L_x_12763:
[----:B------:R-:W-:Y:S05]  /*cda0*/  BSYNC B1 ;  /* 0x0000000000017941 */ /* 0x000fea0003800000 */
.L_x_12761:
        /* <DEDUP_REMOVED lines=16> */
.L_x_12767:
[----:B------:R-:W-:Y:S05]  /*ceb0*/  BSYNC B2 ;  /* 0x0000000000027941 */ /* 0x000fea0003800000 */
.L_x_12766:
        /* <DEDUP_REMOVED lines=43> */
.L_x_12765:
[----:B------:R-:W-:Y:S05]  /*d170*/  BSYNC B1 ;  /* 0x0000000000017941 */ /* 0x000fea0003800000 */
.L_x_12764:
[----:B------:R-:W2:Y:S01]  /*d180*/  LDC R211, c[0x0][0x294] ;  /* 0x0000a500ffd37b82 */ /* 0x000ea20000000800 */
[----:B------:R-:W-:Y:S01]  /*d190*/  I2FP.F32.U32 R9, R29 ;  /* 0x0000001d00097245 */ /* 0x000fe20000201000 */
[----:B------:R-:W-:Y:S01]  /*d1a0*/  IMAD.MOV.U32 R212, RZ, RZ, 0x2f800000 ;  /* 0x2f800000ffd47424 */ /* 0x000fe200078e00ff */
[----:B------:R-:W-:Y:S02]  /*d1b0*/  ISETP.NE.U32.AND P2, PT, R194, RZ, PT ;  /* 0x000000ffc200720c */ /* 0x000fe40003f45070 */
[----:B-----5:R-:W-:Y:S01]  /*d1c0*/  SHF.L.U32 R29, R152, 0x10, RZ ;  /* 0x00000010981d7819 */ /* 0x020fe200000006ff */
[----:B------:R-:W-:Y:S01]  /*d1d0*/  FFMA.FTZ R170, R9, R212, 1.1641532182693481445e-10 ;  /* 0x2f00000009aa7423 */ /* 0x000fe200000100d4 */
[----:B------:R-:W-:Y:S01]  /*d1e0*/  ISETP.NE.AND.EX P2, PT, R195, RZ, PT, P2 ;  /* 0x000000ffc300720c */ /* 0x000fe20003f45320 */
[----:B------:R-:W3:Y:S01]  /*d1f0*/  LDC R210, c[0x0][0x298] ;  /* 0x0000a600ffd27b82 */ /* 0x000ee20000000800 */
[----:B------:R-:W-:Y:S02]  /*d200*/  LOP3.LUT R12, R12, 0xffffffef, RZ, 0xc0, !PT ;  /* 0xffffffef0c0c7812 */ /* 0x000fe400078ec0ff */
[----:B------:R-:W-:-:S02]  /*d210*/  PRMT R152, R152, 0x7632, R152 ;  /* 0x0000763298987816 */ /* 0x000fc40000000098 */
[----:B--2---:R-:W-:Y:S01]  /*d220*/  FSETP.GTU.FTZ.AND P3, PT, R170, R211, PT ;  /* 0x000000d3aa00720b */ /* 0x004fe20003f7c000 */
[----:B---3--:R-:W-:-:S12]  /*d230*/  FMUL.FTZ R29, R29, R210 ;  /* 0x000000d21d1d7220 */ /* 0x008fd80000410000 */
        /* <DEDUP_REMOVED lines=9> */
.L_x_12768:
        /* <DEDUP_REMOVED lines=12> */
.L_x_12771:
[----:B0-----:R-:W-:-:S07]  /*d390*/  IMAD.MOV.U32 R3, RZ, RZ, R8 ;  /* 0x000000ffff037224 */ /* 0x001fce00078e0008 */
.L_x_12772:
[----:B------:R-:W-:Y:S05]  /*d3a0*/  BSYNC B1 ;  /* 0x0000000000017941 */ /* 0x000fea0003800000 */
.L_x_12770:
        /* <DEDUP_REMOVED lines=16> */
.L_x_12776:
[----:B------:R-:W-:Y:S05]  /*d4b0*/  BSYNC B2 ;  /* 0x0000000000027941 */ /* 0x000fea0003800000 */
.L_x_12775:
        /* <DEDUP_REMOVED lines=43> */
.L_x_12774:
[----:B------:R-:W-:Y:S05]  /*d770*/  BSYNC B1 ;  /* 0x0000000000017941 */ /* 0x000fea0003800000 */
.L_x_12773:
        /* <DEDUP_REMOVED lines=10> */
.L_x_12769:
        /* <DEDUP_REMOVED lines=12> */
.L_x_12778:
[----:B------:R-:W-:-:S07]  /*d8e0*/  MOV R30, R8 ;  /* 0x00000008001e7202 */ /* 0x000fce0000000f00 */
.L_x_12779:
[----:B------:R-:W-:Y:S05]  /*d8f0*/  BSYNC B1 ;  /* 0x0000000000017941 */ /* 0x000fea0003800000 */
.L_x_12777:
        /* <DEDUP_REMOVED lines=16> */
.L_x_12783:
[----:B------:R-:W-:Y:S05]  /*da00*/  BSYNC B2 ;  /* 0x0000000000027941 */ /* 0x000fea0003800000 */
.L_x_12782:
        /* <DEDUP_REMOVED lines=43> */
.L_x_12781:
[----:B------:R-:W-:Y:S05]  /*dcc0*/  BSYNC B1 ;  /* 0x0000000000017941 */ /* 0x000fea0003800000 */
.L_x_12780:
        /* <DEDUP_REMOVED lines=16> */
.L_x_12784:
        /* <DEDUP_REMOVED lines=12> */
.L_x_12787:
[----:B------:R-:W-:-:S07]  /*de90*/  MOV R2, R8 ;  /* 0x0000000800027202 */ /* 0x000fce0000000f00 */
.L_x_12788:
[----:B------:R-:W-:Y:S05]  /*dea0*/  BSYNC B1 ;  /* 0x0000000000017941 */ /* 0x000fea0003800000 */
.L_x_12786:
        /* <DEDUP_REMOVED lines=16> */
.L_x_12792:
[----:B------:R-:W-:Y:S05]  /*dfb0*/  BSYNC B2 ;  /* 0x0000000000027941 */ /* 0x000fea0003800000 */
.L_x_12791:
        /* <DEDUP_REMOVED lines=43> */
.L_x_12790:
[----:B------:R-:W-:Y:S05]  /*e270*/  BSYNC B1 ;  /* 0x0000000000017941 */ /* 0x000fea0003800000 */
.L_x_12789:
[----:B------:R-:W-:Y:S02]  /*e280*/  I2FP.F32.U32 R169, R2 ;  /* 0x0000000200a97245 */ /* 0x000fe40000201000 */
[----:B------:R-:W-:Y:S02]  /*e290*/  PRMT R2, R32, 0x7632, R2 ;  /* 0x0000763220027816 */ /* 0x000fe40000000002 */
[----:B------:R-:W-:-:S03]  /*e2a0*/  @P0 PRMT R152, R36, 0x7632, R152 ;  /* 0x0000763224980816 */ /* 0x000fc60000000098 */
[----:B------:R-:W-:Y:S02]  /*e2b0*/  IMAD.U32 R181, R2, 0x10000, RZ ;  /* 0x0001000002b57824 */ /* 0x000fe400078e00ff */
[----:B------:R-:W-:Y:S01]  /*e2c0*/  FFMA.FTZ R2, R169, R212, 1.1641532182693481445e-10 ;  /* 0x2f000000a9027423 */ /* 0x000fe200000100d4 */
[----:B------:R-:W-:Y:S02]  /*e2d0*/  @P0 IMAD.U32 R169, R152, 0x10000, RZ ;  /* 0x0001000098a90824 */ /* 0x000fe400078e00ff */
[----:B------:R-:W-:Y:S02]  /*e2e0*/  FMUL.FTZ R181, R181, R210 ;  /* 0x000000d2b5b57220 */ /* 0x000fe40000410000 */
[----:B------:R-:W-:-:S04]  /*e2f0*/  FSETP.GTU.FTZ.AND P3, PT, R2, R211, PT ;  /* 0x000000d30200720b */ /* 0x000fc80003f7c000 */
[----:B------:R-:W-:Y:S02]  /*e300*/  FSEL R181, R181, RZ, !P3 ;  /* 0x000000ffb5b57208 */ /* 0x000fe40005800000 */
[----:B------:R-:W-:-:S03]  /*e310*/  SEL R2, RZ, 0x1, P3 ;  /* 0x00000001ff027807 */ /* 0x000fc60001800000 */
[----:B------:R-:W-:-:S04]  /*e320*/  FADD.FTZ R30, R181, R30 ;  /* 0x0000001eb51e7221 */ /* 0x000fc80000010000 */
[----:B------:R-:W-:-:S07]  /*e330*/  @P0 FADD.FTZ R30, R169, R30 ;  /* 0x0000001ea91e0221 */ /* 0x000fce0000010000 */
.L_x_12785:
        /* <DEDUP_REMOVED lines=12> */
.L_x_12794:
[----:B------:R-:W-:-:S07]  /*e400*/  IMAD.MOV.U32 R152, RZ, RZ, R8 ;  /* 0x000000ffff987224 */ /* 0x000fce00078e0008 */
.L_x_12795:
[----:B------:R-:W-:Y:S05]  /*e410*/  BSYNC B1 ;  /* 0x0000000000017941 */ /* 0x000fea0003800000 */
.L_x_12793:
        /* <DEDUP_REMOVED lines=16> */
.L_x_12799:
[----:B------:R-:W-:Y:S05]  /*e520*/  BSYNC B2 ;  /* 0x0000000000027941 */ /* 0x000fea0003800000 */
.L_x_12798:
        /* <DEDUP_REMOVED lines=43> */
.L_x_12797:
[----:B------:R-:W-:Y:S05]  /*e7e0*/  BSYNC B1 ;  /* 0x0000000000017941 */ /* 0x000fea0003800000 */
.L_x_12796:
        /* <DEDUP_REMOVED lines=16> */
.L_x_12800:
        /* <DEDUP_REMOVED lines=12> */
.L_x_12803:
[----:B------:R-:W-:-:S07]  /*e9b0*/  IMAD.MOV.U32 R0, RZ, RZ, R8 ;  /* 0x000000ffff007224 */ /* 0x000fce00078e0008 */
.L_x_12804:
[----:B------:R-:W-:Y:S05]  /*e9c0*/  BSYNC B1 ;  /* 0x0000000000017941 */ /* 0x000fea0003800000 */
.L_x_12802:
        /* <DEDUP_REMOVED lines=16> */
.L_x_12808:
[----:B------:R-:W-:Y:S05]  /*ead0*/  BSYNC B2 ;  /* 0x0000000000027941 */ /* 0x000fea0003800000 */
.L_x_12807:
        /* <DEDUP_REMOVED lines=43> */
.L_x_12806:
[----:B------:R-:W-:Y:S05]  /*ed90*/  BSYNC B1 ;  /* 0x0000000000017941 */ /* 0x000fea0003800000 */
.L_x_12805:
        /* <DEDUP_REMOVED lines=10> */
.L_x_12801:
        /* <DEDUP_REMOVED lines=12> */
.L_x_12810:
[----:B------:R-:W-:-:S07]  /*ef00*/  IMAD.MOV.U32 R181, RZ, RZ, R8 ;  /* 0x000000ffffb57224 */ /* 0x000fce00078e0008 */
.L_x_12811:
[----:B------:R-:W-:Y:S05]  /*ef10*/  BSYNC B1 ;  /* 0x0000000000017941 */ /* 0x000fea0003800000 */
.L_x_12809:
        /* <DEDUP_REMOVED lines=16> */
.L_x_12815:
[----:B------:R-:W-:Y:S05]  /*f020*/  BSYNC B2 ;  /* 0x0000000000027941 */ /* 0x000fea0003800000 */
.L_x_12814:
        /* <DEDUP_REMOVED lines=43> */
.L_x_12813:
[----:B------:R-:W-:Y:S05]  /*f2e0*/  BSYNC B1 ;  /* 0x0000000000017941 */ /* 0x000fea0003800000 */
.L_x_12812:
        /* <DEDUP_REMOVED lines=16> */
.L_x_12816:
        /* <DEDUP_REMOVED lines=12> */
.L_x_12819:
[----:B------:R-:W-:-:S07]  /*f4b0*/  IMAD.MOV.U32 R20, RZ, RZ, R8 ;  /* 0x000000ffff147224 */ /* 0x000fce00078e0008 */
.L_x_12820:
[----:B------:R-:W-:Y:S05]  /*f4c0*/  BSYNC B1 ;  /* 0x0000000000017941 */ /* 0x000fea0003800000 */
.L_x_12818:
        /* <DEDUP_REMOVED lines=16> */
.L_x_12824:
[----:B------:R-:W-:Y:S05]  /*f5d0*/  BSYNC B2 ;  /* 0x0000000000027941 */ /* 0x000fea0003800000 */
.L_x_12823:
        /* <DEDUP_REMOVED lines=43> */
.L_x_12822:
[----:B------:R-:W-:Y:S05]  /*f890*/  BSYNC B1 ;  /* 0x0000000000017941 */ /* 0x000fea0003800000 */
.L_x_12821:
        /* <DEDUP_REMOVED lines=12> */
.L_x_12817:
        /* <DEDUP_REMOVED lines=12> */
.L_x_12826:
[----:B------:R-:W-:-:S07]  /*fa20*/  MOV R181, R8 ;  /* 0x0000000800b57202 */ /* 0x000fce0000000f00 */
.L_x_12827:
[----:B------:R-:W-:Y:S05]  /*fa30*/  BSYNC B1 ;  /* 0x0000000000017941 */ /* 0x000fea0003800000 */
.L_x_12825:
        /* <DEDUP_REMOVED lines=16> */
.L_x_12831:
[----:B------:R-:W-:Y:S05]  /*fb40*/  BSYNC B2 ;  /* 0x0000000000027941 */ /* 0x000fea0003800000 */
.L_x_12830:
        /* <DEDUP_REMOVED lines=43> */
.L_x_12829:
[----:B------:R-:W-:Y:S05]  /*fe00*/  BSYNC B1 ;  /* 0x0000000000017941 */ /* 0x000fea0003800000 */
.L_x_12828:
        /* <DEDUP_REMOVED lines=16> */
.L_x_12832:
        /* <DEDUP_REMOVED lines=12> */
.L_x_12835:
[----:B------:R-:W-:-:S07]  /*ffd0*/  MOV R21, R8 ;  /* 0x0000000800157202 */ /* 0x000fce0000000f00 */
.L_x_12836:
[----:B------:R-:W-:Y:S05]  /*ffe0*/  BSYNC B1 ;  /* 0x0000000000017941 */ /* 0x000fea0003800000 */
.L_x_12834:
        /* <DEDUP_REMOVED lines=16> */
.L_x_12840:
[----:B------:R-:W-:Y:S05]  /*100f0*/  BSYNC B2 ;  /* 0x0000000000027941 */ /* 0x000fea0003800000 */
.L_x_12839:
        /* <DEDUP_REMOVED lines=43> */
.L_x_12838:
[----:B------:R-:W-:Y:S05]  /*103b0*/  BSYNC B1 ;  /* 0x0000000000017941 */ /* 0x000fea0003800000 */
.L_x_12837:
        /* <DEDUP_REMOVED lines=10> */
.L_x_12833:
        /* <DEDUP_REMOVED lines=12> */
.L_x_12842:
[----:B------:R-:W-:-:S07]  /*10520*/  IMAD.MOV.U32 R182, RZ, RZ, R8 ;  /* 0x000000ffffb67224 */ /* 0x000fce00078e0008 */
.L_x_12843:
[----:B------:R-:W-:Y:S05]  /*10530*/  BSYNC B1 ;  /* 0x0000000000017941 */ /* 0x000fea0003800000 */
.L_x_12841:
        /* <DEDUP_REMOVED lines=16> */
.L_x_12847:
[----:B------:R-:W-:Y:S05]  /*10640*/  BSYNC B2 ;  /* 0x0000000000027941 */ /* 0x000fea0003800000 */
.L_x_12846:
        /* <DEDUP_REMOVED lines=43> */
.L_x_12845:
[----:B------:R-:W-:Y:S05]  /*10900*/  BSYNC B1 ;  /* 0x0000000000017941 */ /* 0x000fea0003800000 */
.L_x_12844:
        /* <DEDUP_REMOVED lines=14> */
.L_x_12848:
        /* <DEDUP_REMOVED lines=12> */
.L_x_12851:
[----:B------:R-:W-:-:S07]  /*10ab0*/  IMAD.MOV.U32 R22, RZ, RZ, R8 ;  /* 0x000000ffff167224 */ /* 0x000fce00078e0008 */
.L_x_12852:
[----:B------:R-:W-:Y:S05]  /*10ac0*/  BSYNC B1 ;  /* 0x0000000000017941 */ /* 0x000fea0003800000 */
.L_x_12850:
        /* <DEDUP_REMOVED lines=16> */
.L_x_12856:
[----:B------:R-:W-:Y:S05]  /*10bd0*/  BSYNC B2 ;  /* 0x0000000000027941 */ /* 0x000fea0003800000 */
.L_x_12855:
        /* <DEDUP_REMOVED lines=43> */
.L_x_12854:
[----:B------:R-:W-:Y:S05]  /*10e90*/  BSYNC B1 ;  /* 0x0000000000017941 */ /* 0x000fea0003800000 */
.L_x_12853:
        /* <DEDUP_REMOVED lines=12> */
.L_x_12849:
        /* <DEDUP_REMOVED lines=12> */
.L_x_12858:
[----:B------:R-:W-:-:S07]  /*11020*/  IMAD.MOV.U32 R154, RZ, RZ, R8 ;  /* 0x000000ffff9a7224 */ /* 0x000fce00078e0008 */
.L_x_12859:
[----:B------:R-:W-:Y:S05]  /*11030*/  BSYNC B1 ;  /* 0x0000000000017941 */ /* 0x000fea0003800000 */
.L_x_12857:
        /* <DEDUP_REMOVED lines=16> */
.L_x_12863:
[----:B------:R-:W-:Y:S05]  /*11140*/  BSYNC B2 ;  /* 0x0000000000027941 */ /* 0x000fea0003800000 */
.L_x_12862:
        /* <DEDUP_REMOVED lines=43> */
.L_x_12861:
[----:B------:R-:W-:Y:S05]  /*11400*/  BSYNC B1 ;  /* 0x0000000000017941 */ /* 0x000fea0003800000 */
.L_x_12860:
        /* <DEDUP_REMOVED lines=14> */
.L_x_12864:
        /* <DEDUP_REMOVED lines=12> */
.L_x_12867:
[----:B------:R-:W-:-:S07]  /*115b0*/  IMAD.MOV.U32 R23, RZ, RZ, R8 ;  /* 0x000000ffff177224 */ /* 0x000fce00078e0008 */
.L_x_12868:
[----:B------:R-:W-:Y:S05]  /*115c0*/  BSYNC B1 ;  /* 0x0000000000017941 */ /* 0x000fea0003800000 */
.L_x_12866:
        /* <DEDUP_REMOVED lines=16> */
.L_x_12872:
[----:B------:R-:W-:Y:S05]  /*116d0*/  BSYNC B2 ;  /* 0x0000000000027941 */ /* 0x000fea0003800000 */
.L_x_12871:
        /* <DEDUP_REMOVED lines=43> */
.L_x_12870:
[----:B------:R-:W-:Y:S05]  /*11990*/  BSYNC B1 ;  /* 0x0000000000017941 */ /* 0x000fea0003800000 */
.L_x_12869:
        /* <DEDUP_REMOVED lines=10> */
.L_x_12865:
        /* <DEDUP_REMOVED lines=12> */
.L_x_12874:
[----:B------:R-:W-:-:S07]  /*11b00*/  MOV R195, R8 ;  /* 0x0000000800c37202 */ /* 0x000fce0000000f00 */
.L_x_12875:
[----:B------:R-:W-:Y:S05]  /*11b10*/  BSYNC B1 ;  /* 0x0000000000017941 */ /* 0x000fea0003800000 */
.L_x_12873:
        /* <DEDUP_REMOVED lines=16> */
.L_x_12879:
[----:B------:R-:W-:Y:S05]  /*11c20*/  BSYNC B2 ;  /* 0x0000000000027941 */ /* 0x000fea0003800000 */
.L_x_12878:
        /* <DEDUP_REMOVED lines=43> */
.L_x_12877:
[----:B------:R-:W-:Y:S05]  /*11ee0*/  BSYNC B1 ;  /* 0x0000000000017941 */ /* 0x000fea0003800000 */
.L_x_12876:
        /* <DEDUP_REMOVED lines=14> */
.L_x_12880:
        /* <DEDUP_REMOVED lines=12> */
.L_x_12883:
[----:B------:R-:W-:-:S07]  /*12090*/  MOV R24, R8 ;  /* 0x0000000800187202 */ /* 0x000fce0000000f00 */
.L_x_12884:
[----:B------:R-:W-:Y:S05]  /*120a0*/  BSYNC B1 ;  /* 0x0000000000017941 */ /* 0x000fea0003800000 */
.L_x_12882:
        /* <DEDUP_REMOVED lines=16> */
.L_x_12888:
[----:B------:R-:W-:Y:S05]  /*121b0*/  BSYNC B2 ;  /* 0x0000000000027941 */ /* 0x000fea0003800000 */
.L_x_12887:
        /* <DEDUP_REMOVED lines=43> */
.L_x_12886:
[----:B------:R-:W-:Y:S05]  /*12470*/  BSYNC B1 ;  /* 0x0000000000017941 */ /* 0x000fea0003800000 */
.L_x_12885:
        /* <DEDUP_REMOVED lines=12> */
.L_x_12881:
        /* <DEDUP_REMOVED lines=54> */
.L_x_12889:
[----:B------:R-:W-:-:S07]  /*128a0*/  VIADD R209, R209, 0x80 ;  /* 0x00000080d1d17836 */ /* 0x000fce0000000000 */
.L_x_12760:
[----:B------:R-:W-:Y:S05]  /*128b0*/  BSYNC B0 ;  /* 0x0000000000007941 */ /* 0x000fea0003800000 */
.L_x_12759:
        /* <DEDUP_REMOVED lines=29> */
.L_x_12893:
[----:B------:R-:W-:-:S07]  /*12a90*/  IMAD.MOV.U32 R31, RZ, RZ, R8 ;  /* 0x000000ffff1f7224 */ /* 0x000fce00078e0008 */
.L_x_12894:
[----:B------:R-:W-:Y:S05]  /*12aa0*/  BSYNC B1 ;  /* 0x0000000000017941 */ /* 0x000fea0003800000 */
.L_x_12892:
        /* <DEDUP_REMOVED lines=16> */
.L_x_12898:
[----:B------:R-:W-:Y:S05]  /*12bb0*/  BSYNC B2 ;  /* 0x0000000000027941 */ /* 0x000fea0003800000 */
.L_x_12897:
        /* <DEDUP_REMOVED lines=43> */
.L_x_12896:
[----:B------:R-:W-:Y:S05]  /*12e70*/  BSYNC B1 ;  /* 0x0000000000017941 */ /* 0x000fea0003800000 */
.L_x_12895:
        /* <DEDUP_REMOVED lines=21> */
.L_x_12899:
        /* <DEDUP_REMOVED lines=12> */
.L_x_12902:
[----:B0-----:R-:W-:-:S07]  /*13090*/  IMAD.MOV.U32 R3, RZ, RZ, R8 ;  /* 0x000000ffff037224 */ /* 0x001fce00078e0008 */
.L_x_12903:
[----:B------:R-:W-:Y:S05]  /*130a0*/  BSYNC B1 ;  /* 0x0000000000017941 */ /* 0x000fea0003800000 */
.L_x_12901:
        /* <DEDUP_REMOVED lines=16> */
.L_x_12907:
[----:B------:R-:W-:Y:S05]  /*131b0*/  BSYNC B2 ;  /* 0x0000000000027941 */ /* 0x000fea0003800000 */
.L_x_12906:
        /* <DEDUP_REMOVED lines=43> */
.L_x_12905:
[----:B------:R-:W-:Y:S05]  /*13470*/  BSYNC B1 ;  /* 0x0000000000017941 */ /* 0x000fea0003800000 */
.L_x_12904:
        /* <DEDUP_REMOVED lines=10> */
.L_x_12900:
        /* <DEDUP_REMOVED lines=12> */
.L_x_12909:
[----:B------:R-:W-:-:S07]  /*135e0*/  MOV R156, R8 ;  /* 0x00000008009c7202 */ /* 0x000fce0000000f00 */
.L_x_12910:
[----:B------:R-:W-:Y:S05]  /*135f0*/  BSYNC B1 ;  /* 0x0000000000017941 */ /* 0x000fea0003800000 */
.L_x_12908:
        /* <DEDUP_REMOVED lines=16> */
.L_x_12914:
[----:B------:R-:W-:Y:S05]  /*13700*/  BSYNC B2 ;  /* 0x0000000000027941 */ /* 0x000fea0003800000 */
.L_x_12913:
        /* <DEDUP_REMOVED lines=43> */
.L_x_12912:
[----:B------:R-:W-:Y:S05]  /*139c0*/  BSYNC B1 ;  /* 0x0000000000017941 */ /* 0x000fea0003800000 */
.L_x_12911:
        /* <DEDUP_REMOVED lines=16> */
.L_x_12915:
        /* <DEDUP_REMOVED lines=12> */
.L_x_12918:
[----:B------:R-:W-:-:S07]  /*13b90*/  MOV R2, R8 ;  /* 0x0000000800027202 */ /* 0x000fce0000000f00 */
.L_x_12919:
[----:B------:R-:W-:Y:S05]  /*13ba0*/  BSYNC B1 ;  /* 0x0000000000017941 */ /* 0x000fea0003800000 */
.L_x_12917:
        /* <DEDUP_REMOVED lines=16> */
.L_x_12923:
[----:B------:R-:W-:Y:S05]  /*13cb0*/  BSYNC B2 ;  /* 0x0000000000027941 */ /* 0x000fea0003800000 */
.L_x_12922:
        /* <DEDUP_REMOVED lines=43> */
.L_x_12921:
[----:B------:R-:W-:Y:S05]  /*13f70*/  BSYNC B1 ;  /* 0x0000000000017941 */ /* 0x000fea0003800000 */
.L_x_12920:
        /* <DEDUP_REMOVED lines=12> */
.L_x_12916:
        /* <DEDUP_REMOVED lines=12> */
.L_x_12925:
[----:B------:R-:W-:-:S07]  /*14100*/  IMAD.MOV.U32 R152, RZ, RZ, R8 ;  /* 0x000000ffff987224 */ /* 0x000fce00078e0008 */
.L_x_12926:
[----:B------:R-:W-:Y:S05]  /*14110*/  BSYNC B1 ;  /* 0x0000000000017941 */ /* 0x000fea0003800000 */
.L_x_12924:
        /* <DEDUP_REMOVED lines=16> */
.L_x_12930:
[----:B------:R-:W-:Y:S05]  /*14220*/  BSYNC B2 ;  /* 0x0000000000027941 */ /* 0x000fea0003800000 */
.L_x_12929:
        /* <DEDUP_REMOVED lines=43> */
.L_x_12928:
[----:B------:R-:W-:Y:S05]  /*144e0*/  BSYNC B1 ;  /* 0x0000000000017941 */ /* 0x000fea0003800000 */
.L_x_12927:
        /* <DEDUP_REMOVED lines=16> */
.L_x_12931:
        /* <DEDUP_REMOVED lines=12> */
.L_x_12934:
[----:B------:R-:W-:-:S07]  /*146b0*/  IMAD.MOV.U32 R0, RZ, RZ, R8 ;  /* 0x000000ffff007224 */ /* 0x000fce00078e0008 */
.L_x_12935:
[----:B------:R-:W-:Y:S05]  /*146c0*/  BSYNC B1 ;  /* 0x0000000000017941 */ /* 0x000fea0003800000 */
.L_x_12933:
        /* <DEDUP_REMOVED lines=16> */
.L_x_12939:
[----:B------:R-:W-:Y:S05]  /*147d0*/  BSYNC B2 ;  /* 0x0000000000027941 */ /* 0x000fea0003800000 */
.L_x_12938:
        /* <DEDUP_REMOVED lines=43> */
.L_x_12937:
[----:B------:R-:W-:Y:S05]  /*14a90*/  BSYNC B1 ;  /* 0x0000000000017941 */ /* 0x000fea0003800000 */
.L_x_12936:
        /* <DEDUP_REMOVED lines=10> */
.L_x_12932:
        /* <DEDUP_REMOVED lines=12> */
.L_x_12941:
[----:B------:R-:W-:-:S07]  /*14c00*/  IMAD.MOV.U32 R183, RZ, RZ, R8 ;  /* 0x000000ffffb77224 */ /* 0x000fce00078e0008 */
.L_x_12942:
[----:B------:R-:W-:Y:S05]  /*14c10*/  BSYNC B1 ;  /* 0x0000000000017941 */ /* 0x000fea0003800000 */
.L_x_12940:
        /* <DEDUP_REMOVED lines=16> */
.L_x_12946:
[----:B------:R-:W-:Y:S05]  /*14d20*/  BSYNC B2 ;  /* 0x0000000000027941 */ /* 0x000fea0003800000 */
.L_x_12945:
        /* <DEDUP_REMOVED lines=43> */
.L_x_12944:
[----:B------:R-:W-:Y:S05]  /*14fe0*/  BSYNC B1 ;  /* 0x0000000000017941 */ /* 0x000fea0003800000 */
.L_x_12943:
        /* <DEDUP_REMOVED lines=16> */
.L_x_12947:
        /* <DEDUP_REMOVED lines=12> */
.L_x_12950:
[----:B------:R-:W-:-:S07]  /*151b0*/  IMAD.MOV.U32 R20, RZ, RZ, R8 ;  /* 0x000000ffff147224 */ /* 0x000fce00078e0008 */
.L_x_12951:
[----:B------:R-:W-:Y:S05]  /*151c0*/  BSYNC B1 ;  /* 0x0000000000017941 */ /* 0x000fea0003800000 */
.L_x_12949:
        /* <DEDUP_REMOVED lines=16> */
.L_x_12955:
[----:B------:R-:W-:Y:S05]  /*152d0*/  BSYNC B2 ;  /* 0x0000000000027941 */ /* 0x000fea0003800000 */
.L_x_12954:
        /* <DEDUP_REMOVED lines=43> */
.L_x_12953:
[----:B------:R-:W-:Y:S05]  /*15590*/  BSYNC B1 ;  /* 0x0000000000017941 */ /* 0x000fea0003800000 */
.L_x_12952:
        /* <DEDUP_REMOVED lines=12> */
.L_x_12948:
        /* <DEDUP_REMOVED lines=12> */
.L_x_12957:
[----:B------:R-:W-:-:S07]  /*15720*/  MOV R183, R8 ;  /* 0x0000000800b77202 */ /* 0x000fce0000000f00 */
.L_x_12958:
[----:B------:R-:W-:Y:S05]  /*15730*/  BSYNC B1 ;  /* 0x0000000000017941 */ /* 0x000fea0003800000 */
.L_x_12956:
        /* <DEDUP_REMOVED lines=16> */
.L_x_12962:
[----:B------:R-:W-:Y:S05]  /*15840*/  BSYNC B2 ;  /* 0x0000000000027941 */ /* 0x000fea0003800000 */
.L_x_12961:
        /* <DEDUP_REMOVED lines=43> */
.L_x_12960:
[----:B------:R-:W-:Y:S05]  /*15b00*/  BSYNC B1 ;  /* 0x0000000000017941 */ /* 0x000fea0003800000 */
.L_x_12959:
        /* <DEDUP_REMOVED lines=16> */
.L_x_12963:
        /* <DEDUP_REMOVED lines=12> */
.L_x_12966:
[----:B------:R-:W-:-:S07]  /*15cd0*/  MOV R21, R8 ;  /* 0x0000000800157202 */ /* 0x000fce0000000f00 */
.L_x_12967:
[----:B------:R-:W-:Y:S05]  /*15ce0*/  BSYNC B1 ;  /* 0x0000000000017941 */ /* 0x000fea0003800000 */
.L_x_12965:
        /* <DEDUP_REMOVED lines=16> */
.L_x_12971:
[----:B------:R-:W-:Y:S05]  /*15df0*/  BSYNC B2 ;  /* 0x0000000000027941 */ /* 0x000fea0003800000 */
.L_x_12970:
        /* <DEDUP_REMOVED lines=43> */
.L_x_12969:
[----:B------:R-:W-:Y:S05]  /*160b0*/  BSYNC B1 ;  /* 0x0000000000017941 */ /* 0x000fea0003800000 */
.L_x_12968:
        /* <DEDUP_REMOVED lines=10> */
.L_x_12964:
        /* <DEDUP_REMOVED lines=12> */
.L_x_12973:
[----:B------:R-:W-:-:S07]  /*16220*/  IMAD.MOV.U32 R184, RZ, RZ, R8 ;  /* 0x000000ffffb87224 */ /* 0x000fce00078e0008 */
.L_x_12974:
[----:B------:R-:W-:Y:S05]  /*16230*/  BSYNC B1 ;  /* 0x0000000000017941 */ /* 0x000fea0003800000 */
.L_x_12972:
        /* <DEDUP_REMOVED lines=16> */
.L_x_12978:
[----:B------:R-:W-:Y:S05]  /*16340*/  BSYNC B2 ;  /* 0x0000000000027941 */ /* 0x000fea0003800000 */
.L_x_12977:
        /* <DEDUP_REMOVED lines=43> */
.L_x_12976:
[----:B------:R-:W-:Y:S05]  /*16600*/  BSYNC B1 ;  /* 0x0000000000017941 */ /* 0x000fea0003800000 */
.L_x_12975:
        /* <DEDUP_REMOVED lines=14> */
.L_x_12979:
        /* <DEDUP_REMOVED lines=12> */
.L_x_12982:
[----:B------:R-:W-:-:S07]  /*167b0*/  IMAD.MOV.U32 R22, RZ, RZ, R8 ;  /* 0x000000ffff167224 */ /* 0x000fce00078e0008 */
.L_x_12983:
[----:B------:R-:W-:Y:S05]  /*167c0*/  BSYNC B1 ;  /* 0x0000000000017941 */ /* 0x000fea0003800000 */
.L_x_12981:
        /* <DEDUP_REMOVED lines=16> */
.L_x_12987:
[----:B------:R-:W-:Y:S05]  /*168d0*/  BSYNC B2 ;  /* 0x0000000000027941 */ /* 0x000fea0003800000 */
.L_x_12986:
        /* <DEDUP_REMOVED lines=43> */
.L_x_12985:
[----:B------:R-:W-:Y:S05]  /*16b90*/  BSYNC B1 ;  /* 0x0000000000017941 */ /* 0x000fea0003800000 */
.L_x_12984:
        /* <DEDUP_REMOVED lines=12> */
.L_x_12980:
        /* <DEDUP_REMOVED lines=12> */
.L_x_12989:
[----:B------:R-:W-:-:S07]  /*16d20*/  IMAD.MOV.U32 R154, RZ, RZ, R8 ;  /* 0x000000ffff9a7224 */ /* 0x000fce00078e0008 */
.L_x_12990:
[----:B------:R-:W-:Y:S05]  /*16d30*/  BSYNC B1 ;  /* 0x0000000000017941 */ /* 0x000fea0003800000 */
.L_x_12988:
        /* <DEDUP_REMOVED lines=16> */
.L_x_12994:
[----:B------:R-:W-:Y:S05]  /*16e40*/  BSYNC B2 ;  /* 0x0000000000027941 */ /* 0x000fea0003800000 */
.L_x_12993:
        /* <DEDUP_REMOVED lines=43> */
.L_x_12992:
[----:B------:R-:W-:Y:S05]  /*17100*/  BSYNC B1 ;  /* 0x0000000000017941 */ /* 0x000fea0003800000 */
.L_x_12991:
        /* <DEDUP_REMOVED lines=14> */
.L_x_12995:
        /* <DEDUP_REMOVED lines=12> */
.L_x_12998:
[----:B------:R-:W-:-:S07]  /*172b0*/  IMAD.MOV.U32 R23, RZ, RZ, R8 ;  /* 0x000000ffff177224 */ /* 0x000fce00078e0008 */
.L_x_12999:
[----:B------:R-:W-:Y:S05]  /*172c0*/  BSYNC B1 ;  /* 0x0000000000017941 */ /* 0x000fea0003800000 */
.L_x_12997:
        /* <DEDUP_REMOVED lines=16> */
.L_x_13003:
[----:B------:R-:W-:Y:S05]  /*173d0*/  BSYNC B2 ;  /* 0x0000000000027941 */ /* 0x000fea0003800000 */
.L_x_13002:
        /* <DEDUP_REMOVED lines=43> */
.L_x_13001:
[----:B------:R-:W-:Y:S05]  /*17690*/  BSYNC B1 ;  /* 0x0000000000017941 */ /* 0x000fea0003800000 */
.L_x_13000:
        /* <DEDUP_REMOVED lines=10> */
.L_x_12996:
        /* <DEDUP_REMOVED lines=12> */
.L_x_13005:
[----:B------:R-:W-:-:S07]  /*17800*/  MOV R195, R8 ;  /* 0x0000000800c37202 */ /* 0x000fce0000000f00 */
.L_x_13006:
[----:B------:R-:W-:Y:S05]  /*17810*/  BSYNC B1 ;  /* 0x0000000000017941 */ /* 0x000fea0003800000 */
.L_x_13004:
        /* <DEDUP_REMOVED lines=16> */
.L_x_13010:
[----:B------:R-:W-:Y:S05]  /*17920*/  BSYNC B2 ;  /* 0x0000000000027941 */ /* 0x000fea0003800000 */
.L_x_13009:
        /* <DEDUP_REMOVED lines=43> */
.L_x_13008:
[----:B------:R-:W-:Y:S05]  /*17be0*/  BSYNC B1 ;  /* 0x0000000000017941 */ /* 0x000fea0003800000 */
.L_x_13007:
        /* <DEDUP_REMOVED lines=14> */
.L_x_13011:
        /* <DEDUP_REMOVED lines=12> */
.L_x_13014:
[----:B------:R-:W-:-:S07]  /*17d90*/  MOV R24, R8 ;  /* 0x0000000800187202 */ /* 0x000fce0000000f00 */
.L_x_13015:
[----:B------:R-:W-:Y:S05]  /*17da0*/  BSYNC B1 ;  /* 0x0000000000017941 */ /* 0x000fea0003800000 */
.L_x_13013:
        /* <DEDUP_REMOVED lines=16> */
.L_x_13019:
[----:B------:R-:W-:Y:S05]  /*17eb0*/  BSYNC B2 ;  /* 0x0000000000027941 */ /* 0x000fea0003800000 */
.L_x_13018:
        /* <DEDUP_REMOVED lines=43> */
.L_x_13017:
[----:B------:R-:W-:Y:S05]  /*18170*/  BSYNC B1 ;  /* 0x0000000000017941 */ /* 0x000fea0003800000 */
.L_x_13016:
        /* <DEDUP_REMOVED lines=12> */
.L_x_13012:
        /* <DEDUP_REMOVED lines=54> */
.L_x_13020:
[----:B------:R-:W-:-:S07]  /*185a0*/  VIADD R209, R209, 0x80 ;  /* 0x00000080d1d17836 */ /* 0x000fce0000000000 */
.L_x_12891:
[----:B------:R-:W-:Y:S05]  /*185b0*/  BSYNC B0 ;  /* 0x0000000000007941 */ /* 0x000fea0003800000 */
.L_x_12890:
        /* <DEDUP_REMOVED lines=29> */
.L_x_13024:
[----:B------:R-:W-:-:S07]  /*18790*/  IMAD.MOV.U32 R157, RZ, RZ, R8 ;  /* 0x000000ffff9d7224 */ /* 0x000fce00078e0008 */
.L_x_13025:
[----:B------:R-:W-:Y:S05]  /*187a0*/  BSYNC B1 ;  /* 0x0000000000017941 */ /* 0x000fea0003800000 */
.L_x_13023:
        /* <DEDUP_REMOVED lines=16> */
.L_x_13029:
[----:B------:R-:W-:Y:S05]  /*188b0*/  BSYNC B2 ;  /* 0x0000000000027941 */ /* 0x000fea0003800000 */
.L_x_13028:
        /* <DEDUP_REMOVED lines=43> */
.L_x_13027:
[----:B------:R-:W-:Y:S05]  /*18b70*/  BSYNC B1 ;  /* 0x0000000000017941 */ /* 0x000fea0003800000 */
.L_x_13026:
        /* <DEDUP_REMOVED lines=21> */
.L_x_13030:
        /* <DEDUP_REMOVED lines=12> */
.L_x_13033:
[----:B0-----:R-:W-:-:S07]  /*18d90*/  IMAD.MOV.U32 R3, RZ, RZ, R8 ;  /* 0x000000ffff037224 */ /* 0x001fce00078e0008 */
.L_x_13034:
[----:B------:R-:W-:Y:S05]  /*18da0*/  BSYNC B1 ;  /* 0x0000000000017941 */ /* 0x000fea0003800000 */
.L_x_13032:
        /* <DEDUP_REMOVED lines=16> */
.L_x_13038:
[----:B------:R-:W-:Y:S05]  /*18eb0*/  BSYNC B2 ;  /* 0x0000000000027941 */ /* 0x000fea0003800000 */
.L_x_13037:
        /* <DEDUP_REMOVED lines=43> */
.L_x_13036:
[----:B------:R-:W-:Y:S05]  /*19170*/  BSYNC B1 ;  /* 0x0000000000017941 */ /* 0x000fea0003800000 */
.L_x_13035:
        /* <DEDUP_REMOVED lines=10> */
.L_x_13031:
        /* <DEDUP_REMOVED lines=12> */
.L_x_13040:
[----:B------:R-:W-:-:S07]  /*192e0*/  MOV R158, R8 ;  /* 0x00000008009e7202 */ /* 0x000fce0000000f00 */
.L_x_13041:
[----:B------:R-:W-:Y:S05]  /*192f0*/  BSYNC B1 ;  /* 0x0000000000017941 */ /* 0x000fea0003800000 */
.L_x_13039:
        /* <DEDUP_REMOVED lines=16> */
.L_x_13045:
[----:B------:R-:W-:Y:S05]  /*19400*/  BSYNC B2 ;  /* 0x0000000000027941 */ /* 0x000fea0003800000 */
.L_x_13044:
        /* <DEDUP_REMOVED lines=43> */
.L_x_13043:
[----:B------:R-:W-:Y:S05]  /*196c0*/  BSYNC B1 ;  /* 0x0000000000017941 */ /* 0x000fea0003800000 */
.L_x_13042:
        /* <DEDUP_REMOVED lines=16> */
.L_x_13046:
        /* <DEDUP_REMOVED lines=12> */
.L_x_13049:
[----:B------:R-:W-:-:S07]  /*19890*/  MOV R2, R8 ;  /* 0x0000000800027202 */ /* 0x000fce0000000f00 */
.L_x_13050:
[----:B------:R-:W-:Y:S05]  /*198a0*/  BSYNC B1 ;  /* 0x0000000000017941 */ /* 0x000fea0003800000 */
.L_x_13048:
        /* <DEDUP_REMOVED lines=16> */
.L_x_13054:
[----:B------:R-:W-:Y:S05]  /*199b0*/  BSYNC B2 ;  /* 0x0000000000027941 */ /* 0x000fea0003800000 */
.L_x_13053:
        /* <DEDUP_REMOVED lines=43> */
.L_x_13052:
[----:B------:R-:W-:Y:S05]  /*19c70*/  BSYNC B1 ;  /* 0x0000000000017941 */ /* 0x000fea0003800000 */
.L_x_13051:
        /* <DEDUP_REMOVED lines=12> */
.L_x_13047:
        /* <DEDUP_REMOVED lines=12> */
.L_x_13056:
[----:B------:R-:W-:-:S07]  /*19e00*/  IMAD.MOV.U32 R152, RZ, RZ, R8 ;  /* 0x000000ffff987224 */ /* 0x000fce00078e0008 */
.L_x_13057:
[----:B------:R-:W-:Y:S05]  /*19e10*/  BSYNC B1 ;  /* 0x0000000000017941 */ /* 0x000fea0003800000 */
.L_x_13055:
        /* <DEDUP_REMOVED lines=16> */
.L_x_13061:
[----:B------:R-:W-:Y:S05]  /*19f20*/  BSYNC B2 ;  /* 0x0000000000027941 */ /* 0x000fea0003800000 */
.L_x_13060:
        /* <DEDUP_REMOVED lines=43> */
.L_x_13059:
[----:B------:R-:W-:Y:S05]  /*1a1e0*/  BSYNC B1 ;  /* 0x0000000000017941 */ /* 0x000fea0003800000 */
.L_x_13058:
        /* <DEDUP_REMOVED lines=16> */
.L_x_13062:
        /* <DEDUP_REMOVED lines=12> */
.L_x_13065:
[----:B------:R-:W-:-:S07]  /*1a3b0*/  IMAD.MOV.U32 R0, RZ, RZ, R8 ;  /* 0x000000ffff007224 */ /* 0x000fce00078e0008 */
.L_x_13066:
[----:B------:R-:W-:Y:S05]  /*1a3c0*/  BSYNC B1 ;  /* 0x0000000000017941 */ /* 0x000fea0003800000 */
.L_x_13064:
        /* <DEDUP_REMOVED lines=16> */
.L_x_13070:
[----:B------:R-:W-:Y:S05]  /*1a4d0*/  BSYNC B2 ;  /* 0x0000000000027941 */ /* 0x000fea0003800000 */
.L_x_13069:
        /* <DEDUP_REMOVED lines=43> */
.L_x_13068:
[----:B------:R-:W-:Y:S05]  /*1a790*/  BSYNC B1 ;  /* 0x0000000000017941 */ /* 0x000fea0003800000 */
.L_x_13067:
        /* <DEDUP_REMOVED lines=10> */
.L_x_13063:
        /* <DEDUP_REMOVED lines=12> */
.L_x_13072:
[----:B------:R-:W-:-:S07]  /*1a900*/  IMAD.MOV.U32 R185, RZ, RZ, R8 ;  /* 0x000000ffffb97224 */ /* 0x000fce00078e0008 */
.L_x_13073:
[----:B------:R-:W-:Y:S05]  /*1a910*/  BSYNC B1 ;  /* 0x0000000000017941 */ /* 0x000fea0003800000 */
.L_x_13071:
        /* <DEDUP_REMOVED lines=16> */
.L_x_13077:
[----:B------:R-:W-:Y:S05]  /*1aa20*/  BSYNC B2 ;  /* 0x0000000000027941 */ /* 0x000fea0003800000 */
.L_x_13076:
        /* <DEDUP_REMOVED lines=43> */
.L_x_13075:
[----:B------:R-:W-:Y:S05]  /*1ace0*/  BSYNC B1 ;  /* 0x0000000000017941 */ /* 0x000fea0003800000 */
.L_x_13074:
        /* <DEDUP_REMOVED lines=16> */
.L_x_13078:
        /* <DEDUP_REMOVED lines=12> */
.L_x_13081:
[----:B------:R-:W-:-:S07]  /*1aeb0*/  IMAD.MOV.U32 R20, RZ, RZ, R8 ;  /* 0x000000ffff147224 */ /* 0x000fce00078e0008 */
.L_x_13082:
[----:B------:R-:W-:Y:S05]  /*1aec0*/  BSYNC B1 ;  /* 0x0000000000017941 */ /* 0x000fea0003800000 */
.L_x_13080:
        /* <DEDUP_REMOVED lines=16> */
.L_x_13086:
[----:B------:R-:W-:Y:S05]  /*1afd0*/  BSYNC B2 ;  /* 0x0000000000027941 */ /* 0x000fea0003800000 */
.L_x_13085:
        /* <DEDUP_REMOVED lines=43> */
.L_x_13084:
[----:B------:R-:W-:Y:S05]  /*1b290*/  BSYNC B1 ;  /* 0x0000000000017941 */ /* 0x000fea0003800000 */
.L_x_13083:
        /* <DEDUP_REMOVED lines=12> */
.L_x_13079:
        /* <DEDUP_REMOVED lines=12> */
.L_x_13088:
[----:B------:R-:W-:-:S07]  /*1b420*/  MOV R185, R8 ;  /* 0x0000000800b97202 */ /* 0x000fce0000000f00 */
.L_x_13089:
[----:B------:R-:W-:Y:S05]  /*1b430*/  BSYNC B1 ;  /* 0x0000000000017941 */ /* 0x000fea0003800000 */
.L_x_13087:
        /* <DEDUP_REMOVED lines=16> */
.L_x_13093:
[----:B------:R-:W-:Y:S05]  /*1b540*/  BSYNC B2 ;  /* 0x0000000000027941 */ /* 0x000fea0003800000 */
.L_x_13092:
        /* <DEDUP_REMOVED lines=43> */
.L_x_13091:
[----:B------:R-:W-:Y:S05]  /*1b800*/  BSYNC B1 ;  /* 0x0000000000017941 */ /* 0x000fea0003800000 */
.L_x_13090:
        /* <DEDUP_REMOVED lines=16> */
.L_x_13094:
        /* <DEDUP_REMOVED lines=12> */
.L_x_13097:
[----:B------:R-:W-:-:S07]  /*1b9d0*/  MOV R21, R8 ;  /* 0x0000000800157202 */ /* 0x000fce0000000f00 */
.L_x_13098:
[----:B------:R-:W-:Y:S05]  /*1b9e0*/  BSYNC B1 ;  /* 0x0000000000017941 */ /* 0x000fea0003800000 */
.L_x_13096:
        /* <DEDUP_REMOVED lines=16> */
.L_x_13102:
[----:B------:R-:W-:Y:S05]  /*1baf0*/  BSYNC B2 ;  /* 0x0000000000027941 */ /* 0x000fea0003800000 */
.L_x_13101:
        /* <DEDUP_REMOVED lines=43> */
.L_x_13100:
[----:B------:R-:W-:Y:S05]  /*1bdb0*/  BSYNC B1 ;  /* 0x0000000000017941 */ /* 0x000fea0003800000 */
.L_x_13099:
        /* <DEDUP_REMOVED lines=10> */
.L_x_13095:
        /* <DEDUP_REMOVED lines=12> */
.L_x_13104:
[----:B------:R-:W-:-:S07]  /*1bf20*/  IMAD.MOV.U32 R186, RZ, RZ, R8 ;  /* 0x000000ffffba7224 */ /* 0x000fce00078e0008 */
.L_x_13105:
[----:B------:R-:W-:Y:S05]  /*1bf30*/  BSYNC B1 ;  /* 0x0000000000017941 */ /* 0x000fea0003800000 */
.L_x_13103:
        /* <DEDUP_REMOVED lines=16> */
.L_x_13109:
[----:B------:R-:W-:Y:S05]  /*1c040*/  BSYNC B2 ;  /* 0x0000000000027941 */ /* 0x000fea0003800000 */
.L_x_13108:
        /* <DEDUP_REMOVED lines=43> */
.L_x_13107:
[----:B------:R-:W-:Y:S05]  /*1c300*/  BSYNC B1 ;  /* 0x0000000000017941 */ /* 0x000fea0003800000 */
.L_x_13106:
        /* <DEDUP_REMOVED lines=14> */
.L_x_13110:
        /* <DEDUP_REMOVED lines=12> */
.L_x_13113:
[----:B------:R-:W-:-:S07]  /*1c4b0*/  IMAD.MOV.U32 R22, RZ, RZ, R8 ;  /* 0x000000ffff167224 */ /* 0x000fce00078e0008 */
.L_x_13114:
[----:B------:R-:W-:Y:S05]  /*1c4c0*/  BSYNC B1 ;  /* 0x0000000000017941 */ /* 0x000fea0003800000 */
.L_x_13112:
        /* <DEDUP_REMOVED lines=16> */
.L_x_13118:
[----:B------:R-:W-:Y:S05]  /*1c5d0*/  BSYNC B2 ;  /* 0x0000000000027941 */ /* 0x000fea0003800000 */
.L_x_13117:
        /* <DEDUP_REMOVED lines=43> */
.L_x_13116:
[----:B------:R-:W-:Y:S05]  /*1c890*/  BSYNC B1 ;  /* 0x0000000000017941 */ /* 0x000fea0003800000 */
.L_x_13115:
        /* <DEDUP_REMOVED lines=12> */
.L_x_13111:
        /* <DEDUP_REMOVED lines=12> */
.L_x_13120:
[----:B------:R-:W-:-:S07]  /*1ca20*/  IMAD.MOV.U32 R154, RZ, RZ, R8 ;  /* 0x000000ffff9a7224 */ /* 0x000fce00078e0008 */
.L_x_13121:
[----:B------:R-:W-:Y:S05]  /*1ca30*/  BSYNC B1 ;  /* 0x0000000000017941 */ /* 0x000fea0003800000 */
.L_x_13119:
        /* <DEDUP_REMOVED lines=16> */
.L_x_13125:
[----:B------:R-:W-:Y:S05]  /*1cb40*/  BSYNC B2 ;  /* 0x0000000000027941 */ /* 0x000fea0003800000 */
.L_x_13124:
        /* <DEDUP_REMOVED lines=43> */
.L_x_13123:
[----:B------:R-:W-:Y:S05]  /*1ce00*/  BSYNC B1 ;  /* 0x0000000000017941 */ /* 0x000fea0003800000 */
.L_x_13122:
        /* <DEDUP_REMOVED lines=14> */
.L_x_13126:
        /* <DEDUP_REMOVED lines=12> */
.L_x_13129:
[----:B------:R-:W-:-:S07]  /*1cfb0*/  IMAD.MOV.U32 R23, RZ, RZ, R8 ;  /* 0x000000ffff177224 */ /* 0x000fce00078e0008 */
.L_x_13130:
[----:B------:R-:W-:Y:S05]  /*1cfc0*/  BSYNC B1 ;  /* 0x0000000000017941 */ /* 0x000fea0003800000 */
.L_x_13128:
        /* <DEDUP_REMOVED lines=16> */
.L_x_13134:
[----:B------:R-:W-:Y:S05]  /*1d0d0*/  BSYNC B2 ;  /* 0x0000000000027941 */ /* 0x000fea0003800000 */
.L_x_13133:
        /* <DEDUP_REMOVED lines=43> */
.L_x_13132:
[----:B------:R-:W-:Y:S05]  /*1d390*/  BSYNC B1 ;  /* 0x0000000000017941 */ /* 0x000fea0003800000 */
.L_x_13131:
        /* <DEDUP_REMOVED lines=10> */
.L_x_13127:
        /* <DEDUP_REMOVED lines=12> */
.L_x_13136:
[----:B------:R-:W-:-:S07]  /*1d500*/  MOV R195, R8 ;  /* 0x0000000800c37202 */ /* 0x000fce0000000f00 */
.L_x_13137:
[----:B------:R-:W-:Y:S05]  /*1d510*/  BSYNC B1 ;  /* 0x0000000000017941 */ /* 0x000fea0003800000 */
.L_x_13135:
        /* <DEDUP_REMOVED lines=16> */
.L_x_13141:
[----:B------:R-:W-:Y:S05]  /*1d620*/  BSYNC B2 ;  /* 0x0000000000027941 */ /* 0x000fea0003800000 */
.L_x_13140:
        /* <DEDUP_REMOVED lines=43> */
.L_x_13139:
[----:B------:R-:W-:Y:S05]  /*1d8e0*/  BSYNC B1 ;  /* 0x0000000000017941 */ /* 0x000fea0003800000 */
.L_x_13138:
        /* <DEDUP_REMOVED lines=14> */
.L_x_13142:
        /* <DEDUP_REMOVED lines=12> */
.L_x_13145:
[----:B------:R-:W-:-:S07]  /*1da90*/  MOV R24, R8 ;  /* 0x0000000800187202 */ /* 0x000fce0000000f00 */
.L_x_13146:
[----:B------:R-:W-:Y:S05]  /*1daa0*/  BSYNC B1 ;  /* 0x0000000000017941 */ /* 0x000fea0003800000 */
.L_x_13144:
        /* <DEDUP_REMOVED lines=16> */
.L_x_13150:
[----:B------:R-:W-:Y:S05]  /*1dbb0*/  BSYNC B2 ;  /* 0x0000000000027941 */ /* 0x000fea0003800000 */
.L_x_13149:
        /* <DEDUP_REMOVED lines=43> */
.L_x_13148:
[----:B------:R-:W-:Y:S05]  /*1de70*/  BSYNC B1 ;  /* 0x0000000000017941 */ /* 0x000fea0003800000 */
.L_x_13147:
        /* <DEDUP_REMOVED lines=12> */
.L_x_13143:
        /* <DEDUP_REMOVED lines=54> */
.L_x_13151:
[----:B------:R-:W-:-:S07]  /*1e2a0*/  VIADD R209, R209, 0x80 ;  /* 0x00000080d1d17836 */ /* 0x000fce0000000000 */
.L_x_13022:
[----:B------:R-:W-:Y:S05]  /*1e2b0*/  BSYNC B0 ;  /* 0x0000000000007941 */ /* 0x000fea0003800000 */
.L_x_13021:
        /* <DEDUP_REMOVED lines=29> */
.L_x_13155:
[----:B------:R-:W-:-:S07]  /*1e490*/  IMAD.MOV.U32 R159, RZ, RZ, R8 ;  /* 0x000000ffff9f7224 */ /* 0x000fce00078e0008 */
.L_x_13156:
[----:B------:R-:W-:Y:S05]  /*1e4a0*/  BSYNC B1 ;  /* 0x0000000000017941 */ /* 0x000fea0003800000 */
.L_x_13154:
        /* <DEDUP_REMOVED lines=16> */
.L_x_13160:
[----:B------:R-:W-:Y:S05]  /*1e5b0*/  BSYNC B2 ;  /* 0x0000000000027941 */ /* 0x000fea0003800000 */
.L_x_13159:
        /* <DEDUP_REMOVED lines=43> */
.L_x_13158:
[----:B------:R-:W-:Y:S05]  /*1e870*/  BSYNC B1 ;  /* 0x0000000000017941 */ /* 0x000fea0003800000 */
.L_x_13157:
        /* <DEDUP_REMOVED lines=21> */
.L_x_13161:
        /* <DEDUP_REMOVED lines=12> */
.L_x_13164:
[----:B0-----:R-:W-:-:S07]  /*1ea90*/  IMAD.MOV.U32 R3, RZ, RZ, R8 ;  /* 0x000000ffff037224 */ /* 0x001fce00078e0008 */
.L_x_13165:
[----:B------:R-:W-:Y:S05]  /*1eaa0*/  BSYNC B1 ;  /* 0x0000000000017941 */ /* 0x000fea0003800000 */
.L_x_13163:
        /* <DEDUP_REMOVED lines=16> */
.L_x_13169:
[----:B------:R-:W-:Y:S05]  /*1ebb0*/  BSYNC B2 ;  /* 0x0000000000027941 */ /* 0x000fea0003800000 */
.L_x_13168:
        /* <DEDUP_REMOVED lines=43> */
.L_x_13167:
[----:B------:R-:W-:Y:S05]  /*1ee70*/  BSYNC B1 ;  /* 0x0000000000017941 */ /* 0x000fea0003800000 */
.L_x_13166:
        /* <DEDUP_REMOVED lines=10> */
.L_x_13162:
        /* <DEDUP_REMOVED lines=12> */
.L_x_13171:
[----:B------:R-:W-:-:S07]  /*1efe0*/  MOV R160, R8 ;  /* 0x0000000800a07202 */ /* 0x000fce0000000f00 */
.L_x_13172:
[----:B------:R-:W-:Y:S05]  /*1eff0*/  BSYNC B1 ;  /* 0x0000000000017941 */ /* 0x000fea0003800000 */
.L_x_13170:
        /* <DEDUP_REMOVED lines=16> */
.L_x_13176:
[----:B------:R-:W-:Y:S05]  /*1f100*/  BSYNC B2 ;  /* 0x0000000000027941 */ /* 0x000fea0003800000 */
.L_x_13175:
        /* <DEDUP_REMOVED lines=43> */
.L_x_13174:
[----:B------:R-:W-:Y:S05]  /*1f3c0*/  BSYNC B1 ;  /* 0x0000000000017941 */ /* 0x000fea0003800000 */
.L_x_13173:
        /* <DEDUP_REMOVED lines=16> */
.L_x_13177:
        /* <DEDUP_REMOVED lines=12> */
.L_x_13180:
[----:B------:R-:W-:-:S07]  /*1f590*/  MOV R2, R8 ;  /* 0x0000000800027202 */ /* 0x000fce0000000f00 */
.L_x_13181:
[----:B------:R-:W-:Y:S05]  /*1f5a0*/  BSYNC B1 ;  /* 0x0000000000017941 */ /* 0x000fea0003800000 */
.L_x_13179:
        /* <DEDUP_REMOVED lines=16> */
.L_x_13185:
[----:B------:R-:W-:Y:S05]  /*1f6b0*/  BSYNC B2 ;  /* 0x0000000000027941 */ /* 0x000fea0003800000 */
.L_x_13184:
        /* <DEDUP_REMOVED lines=43> */
.L_x_13183:
[----:B------:R-:W-:Y:S05]  /*1f970*/  BSYNC B1 ;  /* 0x0000000000017941 */ /* 0x000fea0003800000 */
.L_x_13182:
        /* <DEDUP_REMOVED lines=12> */
.L_x_13178:
        /* <DEDUP_REMOVED lines=12> */
.L_x_13187:
[----:B------:R-:W-:-:S07]  /*1fb00*/  IMAD.MOV.U32 R152, RZ, RZ, R8 ;  /* 0x000000ffff987224 */ /* 0x000fce00078e0008 */
.L_x_13188:
[----:B------:R-:W-:Y:S05]  /*1fb10*/  BSYNC B1 ;  /* 0x0000000000017941 */ /* 0x000fea0003800000 */
.L_x_13186:
        /* <DEDUP_REMOVED lines=16> */
.L_x_13192:
[----:B------:R-:W-:Y:S05]  /*1fc20*/  BSYNC B2 ;  /* 0x0000000000027941 */ /* 0x000fea0003800000 */
.L_x_13191:
        /* <DEDUP_REMOVED lines=43> */
.L_x_13190:
[----:B------:R-:W-:Y:S05]  /*1fee0*/  BSYNC B1 ;  /* 0x0000000000017941 */ /* 0x000fea0003800000 */
.L_x_13189:
        /* <DEDUP_REMOVED lines=16> */
.L_x_13193:
        /* <DEDUP_REMOVED lines=12> */
.L_x_13196:
[----:B------:R-:W-:-:S07]  /*200b0*/  IMAD.MOV.U32 R0, RZ, RZ, R8 ;  /* 0x000000ffff007224 */ /* 0x000fce00078e0008 */
.L_x_13197:
[----:B------:R-:W-:Y:S05]  /*200c0*/  BSYNC B1 ;  /* 0x0000000000017941 */ /* 0x000fea0003800000 */
.L_x_13195:
        /* <DEDUP_REMOVED lines=16> */
.L_x_13201:
[----:B------:R-:W-:Y:S05]  /*201d0*/  BSYNC B2 ;  /* 0x0000000000027941 */ /* 0x000fea0003800000 */
.L_x_13200:
        /* <DEDUP_REMOVED lines=43> */
.L_x_13199:
[----:B------:R-:W-:Y:S05]  /*20490*/  BSYNC B1 ;  /* 0x0000000000017941 */ /* 0x000fea0003800000 */
.L_x_13198:
        /* <DEDUP_REMOVED lines=10> */
.L_x_13194:
        /* <DEDUP_REMOVED lines=12> */
.L_x_13203:
[----:B------:R-:W-:-:S07]  /*20600*/  IMAD.MOV.U32 R187, RZ, RZ, R8 ;  /* 0x000000ffffbb7224 */ /* 0x000fce00078e0008 */
.L_x_13204:
[----:B------:R-:W-:Y:S05]  /*20610*/  BSYNC B1 ;  /* 0x0000000000017941 */ /* 0x000fea0003800000 */
.L_x_13202:
        /* <DEDUP_REMOVED lines=16> */
.L_x_13208:
[----:B------:R-:W-:Y:S05]  /*20720*/  BSYNC B2 ;  /* 0x0000000000027941 */ /* 0x000fea0003800000 */
.L_x_13207:
        /* <DEDUP_REMOVED lines=43> */
.L_x_13206:
[----:B------:R-:W-:Y:S05]  /*209e0*/  BSYNC B1 ;  /* 0x0000000000017941 */ /* 0x000fea0003800000 */
.L_x_13205:
        /* <DEDUP_REMOVED lines=16> */
.L_x_13209:
        /* <DEDUP_REMOVED lines=12> */
.L_x_13212:
[----:B------:R-:W-:-:S07]  /*20bb0*/  IMAD.MOV.U32 R20, RZ, RZ, R8 ;  /* 0x000000ffff147224 */ /* 0x000fce00078e0008 */
.L_x_13213:
[----:B------:R-:W-:Y:S05]  /*20bc0*/  BSYNC B1 ;  /* 0x0000000000017941 */ /* 0x000fea0003800000 */
.L_x_13211:
        /* <DEDUP_REMOVED lines=16> */
.L_x_13217:
[----:B------:R-:W-:Y:S05]  /*20cd0*/  BSYNC B2 ;  /* 0x0000000000027941 */ /* 0x000fea0003800000 */
.L_x_13216:
        /* <DEDUP_REMOVED lines=43> */
.L_x_13215:
[----:B------:R-:W-:Y:S05]  /*20f90*/  BSYNC B1 ;  /* 0x0000000000017941 */ /* 0x000fea0003800000 */
.L_x_13214:
        /* <DEDUP_REMOVED lines=12> */
.L_x_13210:
        /* <DEDUP_REMOVED lines=12> */
.L_x_13219:
[----:B------:R-:W-:-:S07]  /*21120*/  MOV R187, R8 ;  /* 0x0000000800bb7202 */ /* 0x000fce0000000f00 */
.L_x_13220:
[----:B------:R-:W-:Y:S05]  /*21130*/  BSYNC B1 ;  /* 0x0000000000017941 */ /* 0x000fea0003800000 */
.L_x_13218:
        /* <DEDUP_REMOVED lines=16> */
.L_x_13224:
[----:B------:R-:W-:Y:S05]  /*21240*/  BSYNC B2 ;  /* 0x0000000000027941 */ /* 0x000fea0003800000 */
.L_x_13223:
        /* <DEDUP_REMOVED lines=43> */
.L_x_13222:
[----:B------:R-:W-:Y:S05]  /*21500*/  BSYNC B1 ;  /* 0x0000000000017941 */ /* 0x000fea0003800000 */
.L_x_13221:
        /* <DEDUP_REMOVED lines=16> */
.L_x_13225:
        /* <DEDUP_REMOVED lines=12> */
.L_x_13228:
[----:B------:R-:W-:-:S07]  /*216d0*/  MOV R21, R8 ;  /* 0x0000000800157202 */ /* 0x000fce0000000f00 */
.L_x_13229:
[----:B------:R-:W-:Y:S05]  /*216e0*/  BSYNC B1 ;  /* 0x0000000000017941 */ /* 0x000fea0003800000 */
.L_x_13227:
        /* <DEDUP_REMOVED lines=16> */
.L_x_13233:
[----:B------:R-:W-:Y:S05]  /*217f0*/  BSYNC B2 ;  /* 0x0000000000027941 */ /* 0x000fea0003800000 */
.L_x_13232:
        /* <DEDUP_REMOVED lines=43> */
.L_x_13231:
[----:B------:R-:W-:Y:S05]  /*21ab0*/  BSYNC B1 ;  /* 0x0000000000017941 */ /* 0x000fea0003800000 */
.L_x_13230:
        /* <DEDUP_REMOVED lines=10> */
.L_x_13226:
        /* <DEDUP_REMOVED lines=12> */
.L_x_13235:
[----:B------:R-:W-:-:S07]  /*21c20*/  IMAD.MOV.U32 R188, RZ, RZ, R8 ;  /* 0x000000ffffbc7224 */ /* 0x000fce00078e0008 */
.L_x_13236:
[----:B------:R-:W-:Y:S05]  /*21c30*/  BSYNC B1 ;  /* 0x0000000000017941 */ /* 0x000fea0003800000 */
.L_x_13234:
        /* <DEDUP_REMOVED lines=16> */
.L_x_13240:
[----:B------:R-:W-:Y:S05]  /*21d40*/  BSYNC B2 ;  /* 0x0000000000027941 */ /* 0x000fea0003800000 */
.L_x_13239:
        /* <DEDUP_REMOVED lines=43> */
.L_x_13238:
[----:B------:R-:W-:Y:S05]  /*22000*/  BSYNC B1 ;  /* 0x0000000000017941 */ /* 0x000fea0003800000 */
.L_x_13237:
        /* <DEDUP_REMOVED lines=14> */
.L_x_13241:
        /* <DEDUP_REMOVED lines=12> */
.L_x_13244:
[----:B------:R-:W-:-:S07]  /*221b0*/  IMAD.MOV.U32 R22, RZ, RZ, R8 ;  /* 0x000000ffff167224 */ /* 0x000fce00078e0008 */
.L_x_13245:
[----:B------:R-:W-:Y:S05]  /*221c0*/  BSYNC B1 ;  /* 0x0000000000017941 */ /* 0x000fea0003800000 */
.L_x_13243:
        /* <DEDUP_REMOVED lines=16> */
.L_x_13249:
[----:B------:R-:W-:Y:S05]  /*222d0*/  BSYNC B2 ;  /* 0x0000000000027941 */ /* 0x000fea0003800000 */
.L_x_13248:
        /* <DEDUP_REMOVED lines=43> */
.L_x_13247:
[----:B------:R-:W-:Y:S05]  /*22590*/  BSYNC B1 ;  /* 0x0000000000017941 */ /* 0x000fea0003800000 */
.L_x_13246:
        /* <DEDUP_REMOVED lines=12> */
.L_x_13242:
        /* <DEDUP_REMOVED lines=12> */
.L_x_13251:
[----:B------:R-:W-:-:S07]  /*22720*/  IMAD.MOV.U32 R154, RZ, RZ, R8 ;  /* 0x000000ffff9a7224 */ /* 0x000fce00078e0008 */
.L_x_13252:
[----:B------:R-:W-:Y:S05]  /*22730*/  BSYNC B1 ;  /* 0x0000000000017941 */ /* 0x000fea0003800000 */
.L_x_13250:
        /* <DEDUP_REMOVED lines=16> */
.L_x_13256:
[----:B------:R-:W-:Y:S05]  /*22840*/  BSYNC B2 ;  /* 0x0000000000027941 */ /* 0x000fea0003800000 */
.L_x_13255:
        /* <DEDUP_REMOVED lines=43> */
.L_x_13254:
[----:B------:R-:W-:Y:S05]  /*22b00*/  BSYNC B1 ;  /* 0x0000000000017941 */ /* 0x000fea0003800000 */
.L_x_13253:
        /* <DEDUP_REMOVED lines=14> */
.L_x_13257:
        /* <DEDUP_REMOVED lines=12> */
.L_x_13260:
[----:B------:R-:W-:-:S07]  /*22cb0*/  IMAD.MOV.U32 R23, RZ, RZ, R8 ;  /* 0x000000ffff177224 */ /* 0x000fce00078e0008 */
.L_x_13261:
[----:B------:R-:W-:Y:S05]  /*22cc0*/  BSYNC B1 ;  /* 0x0000000000017941 */ /* 0x000fea0003800000 */
.L_x_13259:
        /* <DEDUP_REMOVED lines=16> */
.L_x_13265:
[----:B------:R-:W-:Y:S05]  /*22dd0*/  BSYNC B2 ;  /* 0x0000000000027941 */ /* 0x000fea0003800000 */
.L_x_13264:
        /* <DEDUP_REMOVED lines=43> */
.L_x_13263:
[----:B------:R-:W-:Y:S05]  /*23090*/  BSYNC B1 ;  /* 0x0000000000017941 */ /* 0x000fea0003800000 */
.L_x_13262:
        /* <DEDUP_REMOVED lines=10> */
.L_x_13258:
        /* <DEDUP_REMOVED lines=12> */
.L_x_13267:
[----:B------:R-:W-:-:S07]  /*23200*/  MOV R195, R8 ;  /* 0x0000000800c37202 */ /* 0x000fce0000000f00 */
.L_x_13268:
[----:B------:R-:W-:Y:S05]  /*23210*/  BSYNC B1 ;  /* 0x0000000000017941 */ /* 0x000fea0003800000 */
.L_x_13266:
        /* <DEDUP_REMOVED lines=16> */
.L_x_13272:
[----:B------:R-:W-:Y:S05]  /*23320*/  BSYNC B2 ;  /* 0x0000000000027941 */ /* 0x000fea0003800000 */
.L_x_13271:
        /* <DEDUP_REMOVED lines=43> */
.L_x_13270:
[----:B------:R-:W-:Y:S05]  /*235e0*/  BSYNC B1 ;  /* 0x0000000000017941 */ /* 0x000fea0003800000 */
.L_x_13269:
        /* <DEDUP_REMOVED lines=14> */
.L_x_13273:
        /* <DEDUP_REMOVED lines=12> */
.L_x_13276:
[----:B------:R-:W-:-:S07]  /*23790*/  MOV R24, R8 ;  /* 0x0000000800187202 */ /* 0x000fce0000000f00 */
.L_x_13277:
[----:B------:R-:W-:Y:S05]  /*237a0*/  BSYNC B1 ;  /* 0x0000000000017941 */ /* 0x000fea0003800000 */
.L_x_13275:
        /* <DEDUP_REMOVED lines=16> */
.L_x_13281:
[----:B------:R-:W-:Y:S05]  /*238b0*/  BSYNC B2 ;  /* 0x0000000000027941 */ /* 0x000fea0003800000 */
.L_x_13280:
        /* <DEDUP_REMOVED lines=43> */
.L_x_13279:
[----:B------:R-:W-:Y:S05]  /*23b70*/  BSYNC B1 ;  /* 0x0000000000017941 */ /* 0x000fea0003800000 */
.L_x_13278:
        /* <DEDUP_REMOVED lines=12> */
.L_x_13274:
        /* <DEDUP_REMOVED lines=54> */
.L_x_13282:
[----:B------:R-:W-:-:S07]  /*23fa0*/  VIADD R209, R209, 0x80 ;  /* 0x00000080d1d17836 */ /* 0x000fce0000000000 */
.L_x_13153:
[----:B------:R-:W-:Y:S05]  /*23fb0*/  BSYNC B0 ;  /* 0x0000000000007941 */ /* 0x000fea0003800000 */
.L_x_13152:
[----:B------:R-:W-:Y:S01]  /*23fc0*/  LOP3.LUT P0, RZ, R12, 0x40, RZ, 0xc0, !PT ;  /* 0x000000400cff7812 */ /* 0x000fe2000780c0ff */
[----:B------:R-:W-:-:S12]  /*23fd0*/  BSSY B0, `(.L_x_13283) ;  /* 0x00005cd000007945 */ /* 0x000fd80003800000 */
[----:B------:R-:W-:Y:S05]  /*23fe0*/  @!P0 BRA `(.L_x_13284) ;  /* 0x0000005c002c8947 */ /* 0x000fea0003800000 */
[----:B------:R-:W4:Y:S01]  /*23ff0*/  LDC.64 R192, c[0x0][0x228] ;  /* 0x00008a00ffc07b82 */ /* 0x000f220000000a00 */
[----:B------:R-:W-:-:S04]  /*24000*/  ISETP.NE.U32.AND P0, PT, RZ, UR8, PT ;  /* 0x00000008ff007c0c */ /* 0x000fc8000bf05070 */
[----:B------:R-:W-:-:S03]  /*24010*/  ISETP.NE.AND.EX P0, PT, RZ, UR9, PT, P0 ;  /* 0x00000009ff007c0c */ /* 0x000fc6000bf05300 */
[----:B--23--:R-:W2:Y:S10]  /*24020*/  LDC.64 R152, c[0x0][0x220] ;  /* 0x00008800ff987b82 */ /* 0x00ceb40000000a00 */
[----:B------:R-:W-:-:S04]  /*24030*/  @P0 LEA R194, P1, R209, UR8, 0x4 ;  /* 0x00000008d1c20c11 */ /* 0x000fc8000f8220ff */
[----:B------:R-:W-:Y:S02]  /*24040*/  @P0 LEA.HI.X R195, R209, UR9, RZ, 0x4, P1 ;  /* 0x00000009d1c30c11 */ /* 0x000fe400088f24ff */
[----:B----4-:R-:W-:-:S03]  /*24050*/  ISETP.NE.U32.AND P1, PT, R192, RZ, PT ;  /* 0x000000ffc000720c */ /* 0x010fc60003f25070 */
[----:B------:R3:W5:Y:S01]  /*24060*/  @P0 LDG.E.128 R36, desc[UR4][R194.64] ;  /* 0x00000004c2240981 */ /* 0x000762000c1e1d00 */
[----:B------:R-:W-:Y:S01]  /*24070*/  ISETP.NE.AND.EX P1, PT, R193, RZ, PT, P1 ;  /* 0x000000ffc100720c */ /* 0x000fe20003f25310 */
[----:B--2---:R-:W-:-:S06]  /*24080*/  IMAD.WIDE.U32 R152, R209, 0x10, R152 ;  /* 0x00000010d1987825 */ /* 0x004fcc00078e0098 */
[----:B------:R-:W5:Y:S06]  /*24090*/  LDG.E.128 R152, desc[UR4][R152.64] ;  /* 0x0000000498987981 */ /* 0x000f6c000c1e1d00 */
[----:B------:R-:W-:-:S04]  /*240a0*/  @P1 LEA R206, P2, R209, R192, 0x4 ;  /* 0x000000c0d1ce1211 */ /* 0x000fc800078420ff */
[----:B------:R-:W-:-:S05]  /*240b0*/  @P1 LEA.HI.X R207, R209, R193, RZ, 0x4, P2 ;  /* 0x000000c1d1cf1211 */ /* 0x000fca00010f24ff */
[----:B------:R3:W5:Y:S01]  /*240c0*/  @P1 LDG.E.128 R32, desc[UR4][R206.64] ;  /* 0x00000004ce201981 */ /* 0x000762000c1e1d00 */
[C---:B------:R-:W-:Y:S01]  /*240d0*/  ISETP.NE.AND P2, PT, R9.reuse, 0x1, PT ;  /* 0x000000010900780c */ /* 0x040fe20003f45270 */
[----:B------:R-:W-:Y:S01]  /*240e0*/  BSSY B1, `(.L_x_13285) ;  /* 0x000000c000017945 */ /* 0x000fe20003800000 */
[----:B------:R-:W-:-:S11]  /*240f0*/  IADD3 R162, R9, 0x1, RZ ;  /* 0x0000000109a27810 */ /* 0x000fd60007ffe0ff */
[----:B---3--:R-:W-:Y:S05]  /*24100*/  @!P2 BRA `(.L_x_13286) ;  /* 0x000000000020a947 */ /* 0x008fea0003800000 */
        /* <DEDUP_REMOVED lines=8> */
.L_x_13286:
[----:B------:R-:W-:-:S07]  /*24190*/  IMAD.MOV.U32 R161, RZ, RZ, R8 ;  /* 0x000000ffffa17224 */ /* 0x000fce00078e0008 */
.L_x_13287:
[----:B------:R-:W-:Y:S05]  /*241a0*/  BSYNC B1 ;  /* 0x0000000000017941 */ /* 0x000fea0003800000 */
.L_x_13285:
        /* <DEDUP_REMOVED lines=16> */
.L_x_13291:
[----:B------:R-:W-:Y:S05]  /*242b0*/  BSYNC B2 ;  /* 0x0000000000027941 */ /* 0x000fea0003800000 */
.L_x_13290:
        /* <DEDUP_REMOVED lines=43> */
.L_x_13289:
[----:B------:R-:W-:Y:S05]  /*24570*/  BSYNC B1 ;  /* 0x0000000000017941 */ /* 0x000fea0003800000 */
.L_x_13288:
        /* <DEDUP_REMOVED lines=21> */
.L_x_13292:
        /* <DEDUP_REMOVED lines=12> */
.L_x_13295:
[----:B0-----:R-:W-:-:S07]  /*24790*/  IMAD.MOV.U32 R3, RZ, RZ, R8 ;  /* 0x000000ffff037224 */ /* 0x001fce00078e0008 */
.L_x_13296:
[----:B------:R-:W-:Y:S05]  /*247a0*/  BSYNC B1 ;  /* 0x0000000000017941 */ /* 0x000fea0003800000 */
.L_x_13294:
        /* <DEDUP_REMOVED lines=16> */
.L_x_13300:
[----:B------:R-:W-:Y:S05]  /*248b0*/  BSYNC B2 ;  /* 0x0000000000027941 */ /* 0x000fea0003800000 */
.L_x_13299:
        /* <DEDUP_REMOVED lines=43> */
.L_x_13298:
[----:B------:R-:W-:Y:S05]  /*24b70*/  BSYNC B1 ;  /* 0x0000000000017941 */ /* 0x000fea0003800000 */
.L_x_13297:
        /* <DEDUP_REMOVED lines=10> */
.L_x_13293:
        /* <DEDUP_REMOVED lines=12> */
.L_x_13302:
[----:B------:R-:W-:-:S07]  /*24ce0*/  MOV R162, R8 ;  /* 0x0000000800a27202 */ /* 0x000fce0000000f00 */
.L_x_13303:
[----:B------:R-:W-:Y:S05]  /*24cf0*/  BSYNC B1 ;  /* 0x0000000000017941 */ /* 0x000fea0003800000 */
.L_x_13301:
        /* <DEDUP_REMOVED lines=16> */
.L_x_13307:
[----:B------:R-:W-:Y:S05]  /*24e00*/  BSYNC B2 ;  /* 0x0000000000027941 */ /* 0x000fea0003800000 */
.L_x_13306:
        /* <DEDUP_REMOVED lines=43> */
.L_x_13305:
[----:B------:R-:W-:Y:S05]  /*250c0*/  BSYNC B1 ;  /* 0x0000000000017941 */ /* 0x000fea0003800000 */
.L_x_13304:
        /* <DEDUP_REMOVED lines=16> */
.L_x_13308:
        /* <DEDUP_REMOVED lines=12> */
.L_x_13311:
[----:B------:R-:W-:-:S07]  /*25290*/  MOV R2, R8 ;  /* 0x0000000800027202 */ /* 0x000fce0000000f00 */
.L_x_13312:
[----:B------:R-:W-:Y:S05]  /*252a0*/  BSYNC B1 ;  /* 0x0000000000017941 */ /* 0x000fea0003800000 */
.L_x_13310:
        /* <DEDUP_REMOVED lines=16> */
.L_x_13316:
[----:B------:R-:W-:Y:S05]  /*253b0*/  BSYNC B2 ;  /* 0x0000000000027941 */ /* 0x000fea0003800000 */
.L_x_13315:
        /* <DEDUP_REMOVED lines=43> */
.L_x_13314:
[----:B------:R-:W-:Y:S05]  /*25670*/  BSYNC B1 ;  /* 0x0000000000017941 */ /* 0x000fea0003800000 */
.L_x_13313:
        /* <DEDUP_REMOVED lines=12> */
.L_x_13309:
        /* <DEDUP_REMOVED lines=12> */
.L_x_13318:
[----:B------:R-:W-:-:S07]  /*25800*/  IMAD.MOV.U32 R152, RZ, RZ, R8 ;  /* 0x000000ffff987224 */ /* 0x000fce00078e0008 */
.L_x_13319:
[----:B------:R-:W-:Y:S05]  /*25810*/  BSYNC B1 ;  /* 0x0000000000017941 */ /* 0x000fea0003800000 */
.L_x_13317:
        /* <DEDUP_REMOVED lines=16> */
.L_x_13323:
[----:B------:R-:W-:Y:S05]  /*25920*/  BSYNC B2 ;  /* 0x0000000000027941 */ /* 0x000fea0003800000 */
.L_x_13322:
        /* <DEDUP_REMOVED lines=43> */
.L_x_13321:
[----:B------:R-:W-:Y:S05]  /*25be0*/  BSYNC B1 ;  /* 0x0000000000017941 */ /* 0x000fea0003800000 */
.L_x_13320:
        /* <DEDUP_REMOVED lines=16> */
.L_x_13324:
        /* <DEDUP_REMOVED lines=12> */
.L_x_13327:
[----:B------:R-:W-:-:S07]  /*25db0*/  IMAD.MOV.U32 R0, RZ, RZ, R8 ;  /* 0x000000ffff007224 */ /* 0x000fce00078e0008 */
.L_x_13328:
[----:B------:R-:W-:Y:S05]  /*25dc0*/  BSYNC B1 ;  /* 0x0000000000017941 */ /* 0x000fea0003800000 */
.L_x_13326:
        /* <DEDUP_REMOVED lines=16> */
.L_x_13332:
[----:B------:R-:W-:Y:S05]  /*25ed0*/  BSYNC B2 ;  /* 0x0000000000027941 */ /* 0x000fea0003800000 */
.L_x_13331:
        /* <DEDUP_REMOVED lines=43> */
.L_x_13330:
[----:B------:R-:W-:Y:S05]  /*26190*/  BSYNC B1 ;  /* 0x0000000000017941 */ /* 0x000fea0003800000 */
.L_x_13329:
        /* <DEDUP_REMOVED lines=10> */
.L_x_13325:
        /* <DEDUP_REMOVED lines=12> */
.L_x_13334:
[----:B------:R-:W-:-:S07]  /*26300*/  IMAD.MOV.U32 R206, RZ, RZ, R8 ;  /* 0x000000ffffce7224 */ /* 0x000fce00078e0008 */
.L_x_13335:
[----:B------:R-:W-:Y:S05]  /*26310*/  BSYNC B1 ;  /* 0x0000000000017941 */ /* 0x000fea0003800000 */
.L_x_13333:
        /* <DEDUP_REMOVED lines=16> */
.L_x_13339:
[----:B------:R-:W-:Y:S05]  /*26420*/  BSYNC B2 ;  /* 0x0000000000027941 */ /* 0x000fea0003800000 */
.L_x_13338:
        /* <DEDUP_REMOVED lines=43> */
.L_x_13337:
[----:B------:R-:W-:Y:S05]  /*266e0*/  BSYNC B1 ;  /* 0x0000000000017941 */ /* 0x000fea0003800000 */
.L_x_13336:
        /* <DEDUP_REMOVED lines=16> */
.L_x_13340:
        /* <DEDUP_REMOVED lines=12> */
.L_x_13343:
[----:B------:R-:W-:-:S07]  /*268b0*/  IMAD.MOV.U32 R20, RZ, RZ, R8 ;  /* 0x000000ffff147224 */ /* 0x000fce00078e0008 */
.L_x_13344:
[----:B------:R-:W-:Y:S05]  /*268c0*/  BSYNC B1 ;  /* 0x0000000000017941 */ /* 0x000fea0003800000 */
.L_x_13342:
        /* <DEDUP_REMOVED lines=16> */
.L_x_13348:
[----:B------:R-:W-:Y:S05]  /*269d0*/  BSYNC B2 ;  /* 0x0000000000027941 */ /* 0x000fea0003800000 */
.L_x_13347:
        /* <DEDUP_REMOVED lines=43> */
.L_x_13346:
[----:B------:R-:W-:Y:S05]  /*26c90*/  BSYNC B1 ;  /* 0x0000000000017941 */ /* 0x000fea0003800000 */
.L_x_13345:
[----:B------:R-:W-:Y:S02]  /*26ca0*/  I2FP.F32.U32 R153, R20 ;  /* 0x0000001400997245 */ /* 0x000fe40000201000 */
[----:B------:R-:W-:Y:S02]  /*26cb0*/  PRMT R20, R33, 0x7632, R20 ;  /* 0x0000763221147816 */ /* 0x000fe40000000014 */
[----:B------:R-:W-:Y:S02]  /*26cc0*/  @P0 PRMT R152, R37, 0x7632, R152 ;  /* 0x0000763225980816 */ /* 0x000fe40000000098 */
[----:B------:R-:W-:Y:S01]  /*26cd0*/  SHF.L.U32 R193, R20, 0x10, RZ ;  /* 0x0000001014c17819 */ /* 0x000fe200000006ff */
[----:B------:R-:W-:Y:S02]  /*26ce0*/  FFMA.FTZ R20, R153, R210, 1.1641532182693481445e-10 ;  /* 0x2f00000099147423 */ /* 0x000fe400000100d2 */
[----:B------:R-:W-:Y:S02]  /*26cf0*/  @P0 IMAD.U32 R153, R152, 0x10000, RZ ;  /* 0x0001000098990824 */ /* 0x000fe400078e00ff */
[----:B------:R-:W-:Y:S01]  /*26d00*/  FMUL.FTZ R193, R193, R194 ;  /* 0x000000c2c1c17220 */ /* 0x000fe20000410000 */
[----:B------:R-:W-:-:S04]  /*26d10*/  FSETP.GTU.FTZ.AND P3, PT, R20, R195, PT ;  /* 0x000000c31400720b */ /* 0x000fc80003f7c000 */
[----:B------:R-:W-:Y:S02]  /*26d20*/  FSEL R193, R193, RZ, !P3 ;  /* 0x000000ffc1c17208 */ /* 0x000fe40005800000 */
[----:B------:R-:W-:-:S03]  /*26d30*/  SEL R20, RZ, 0x1, P3 ;  /* 0x00000001ff147807 */ /* 0x000fc60001800000 */
[----:B------:R-:W-:-:S04]  /*26d40*/  FADD.FTZ R176, R193, R176 ;  /* 0x000000b0c1b07221 */ /* 0x000fc80000010000 */
[----:B------:R-:W-:-:S07]  /*26d50*/  @P0 FADD.FTZ R176, R153, R176 ;  /* 0x000000b099b00221 */ /* 0x000fce0000010000 */
.L_x_13341:
        /* <DEDUP_REMOVED lines=12> */
.L_x_13350:
[----:B------:R-:W-:-:S07]  /*26e20*/  MOV R206, R8 ;  /* 0x0000000800ce7202 */ /* 0x000fce0000000f00 */
.L_x_13351:
[----:B------:R-:W-:Y:S05]  /*26e30*/  BSYNC B1 ;  /* 0x0000000000017941 */ /* 0x000fea0003800000 */
.L_x_13349:
        /* <DEDUP_REMOVED lines=16> */
.L_x_13355:
[----:B------:R-:W-:Y:S05]  /*26f40*/  BSYNC B2 ;  /* 0x0000000000027941 */ /* 0x000fea0003800000 */
.L_x_13354:
        /* <DEDUP_REMOVED lines=43> */
.L_x_13353:
[----:B------:R-:W-:Y:S05]  /*27200*/  BSYNC B1 ;  /* 0x0000000000017941 */ /* 0x000fea0003800000 */
.L_x_13352:
        /* <DEDUP_REMOVED lines=16> */
.L_x_13356:
        /* <DEDUP_REMOVED lines=12> */
.L_x_13359:
[----:B------:R-:W-:-:S07]  /*273d0*/  MOV R21, R8 ;  /* 0x0000000800157202 */ /* 0x000fce0000000f00 */
.L_x_13360:
[----:B------:R-:W-:Y:S05]  /*273e0*/  BSYNC B1 ;  /* 0x0000000000017941 */ /* 0x000fea0003800000 */
.L_x_13358:
        /* <DEDUP_REMOVED lines=16> */
.L_x_13364:
[----:B------:R-:W-:Y:S05]  /*274f0*/  BSYNC B2 ;  /* 0x0000000000027941 */ /* 0x000fea0003800000 */
.L_x_13363:
        /* <DEDUP_REMOVED lines=43> */
.L_x_13362:
[----:B------:R-:W-:Y:S05]  /*277b0*/  BSYNC B1 ;  /* 0x0000000000017941 */ /* 0x000fea0003800000 */
.L_x_13361:
        /* <DEDUP_REMOVED lines=10> */
.L_x_13357:
        /* <DEDUP_REMOVED lines=12> */
.L_x_13366:
[----:B------:R-:W-:-:S07]  /*27920*/  IMAD.MOV.U32 R193, RZ, RZ, R8 ;  /* 0x000000ffffc17224 */ /* 0x000fce00078e0008 */
.L_x_13367:
[----:B------:R-:W-:Y:S05]  /*27930*/  BSYNC B1 ;  /* 0x0000000000017941 */ /* 0x000fea0003800000 */
.L_x_13365:
        /* <DEDUP_REMOVED lines=16> */
.L_x_13371:
[----:B------:R-:W-:Y:S05]  /*27a40*/  BSYNC B2 ;  /* 0x0000000000027941 */ /* 0x000fea0003800000 */
.L_x_13370:
        /* <DEDUP_REMOVED lines=43> */
.L_x_13369:
[----:B------:R-:W-:Y:S05]  /*27d00*/  BSYNC B1 ;  /* 0x0000000000017941 */ /* 0x000fea0003800000 */
.L_x_13368:
        /* <DEDUP_REMOVED lines=14> */
.L_x_13372:
        /* <DEDUP_REMOVED lines=12> */
.L_x_13375:
[----:B------:R-:W-:-:S07]  /*27eb0*/  IMAD.MOV.U32 R22, RZ, RZ, R8 ;  /* 0x000000ffff167224 */ /* 0x000fce00078e0008 */
.L_x_13376:
[----:B------:R-:W-:Y:S05]  /*27ec0*/  BSYNC B1 ;  /* 0x0000000000017941 */ /* 0x000fea0003800000 */
.L_x_13374:
        /* <DEDUP_REMOVED lines=16> */
.L_x_13380:
[----:B------:R-:W-:Y:S05]  /*27fd0*/  BSYNC B2 ;  /* 0x0000000000027941 */ /* 0x000fea0003800000 */
.L_x_13379:
        /* <DEDUP_REMOVED lines=43> */
.L_x_13378:
[----:B------:R-:W-:Y:S05]  /*28290*/  BSYNC B1 ;  /* 0x0000000000017941 */ /* 0x000fea0003800000 */
.L_x_13377:
        /* <DEDUP_REMOVED lines=12> */
.L_x_13373:
        /* <DEDUP_REMOVED lines=12> */
.L_x_13382:
[----:B------:R-:W-:-:S07]  /*28420*/  IMAD.MOV.U32 R154, RZ, RZ, R8 ;  /* 0x000000ffff9a7224 */ /* 0x000fce00078e0008 */
.L_x_13383:
[----:B------:R-:W-:Y:S05]  /*28430*/  BSYNC B1 ;  /* 0x0000000000017941 */ /* 0x000fea0003800000 */
.L_x_13381:
        /* <DEDUP_REMOVED lines=16> */
.L_x_13387:
[----:B------:R-:W-:Y:S05]  /*28540*/  BSYNC B2 ;  /* 0x0000000000027941 */ /* 0x000fea0003800000 */
.L_x_13386:
        /* <DEDUP_REMOVED lines=43> */
.L_x_13385:
[----:B------:R-:W-:Y:S05]  /*28800*/  BSYNC B1 ;  /* 0x0000000000017941 */ /* 0x000fea0003800000 */
.L_x_13384:
        /* <DEDUP_REMOVED lines=14> */
.L_x_13388:
        /* <DEDUP_REMOVED lines=12> */
.L_x_13391:
[----:B------:R-:W-:-:S07]  /*289b0*/  IMAD.MOV.U32 R23, RZ, RZ, R8 ;  /* 0x000000ffff177224 */ /* 0x000fce00078e0008 */
.L_x_13392:
[----:B------:R-:W-:Y:S05]  /*289c0*/  BSYNC B1 ;  /* 0x0000000000017941 */ /* 0x000fea0003800000 */
.L_x_13390:
        /* <DEDUP_REMOVED lines=16> */
.L_x_13396:
[----:B------:R-:W-:Y:S05]  /*28ad0*/  BSYNC B2 ;  /* 0x0000000000027941 */ /* 0x000fea0003800000 */
.L_x_13395:
        /* <DEDUP_REMOVED lines=43> */
.L_x_13394:
[----:B------:R-:W-:Y:S05]  /*28d90*/  BSYNC B1 ;  /* 0x0000000000017941 */ /* 0x000fea0003800000 */
.L_x_13393:
        /* <DEDUP_REMOVED lines=10> */
.L_x_13389:
        /* <DEDUP_REMOVED lines=12> */
.L_x_13398:
[----:B------:R-:W-:-:S07]  /*28f00*/  MOV R211, R8 ;  /* 0x0000000800d37202 */ /* 0x000fce0000000f00 */
.L_x_13399:
[----:B------:R-:W-:Y:S05]  /*28f10*/  BSYNC B1 ;  /* 0x0000000000017941 */ /* 0x000fea0003800000 */
.L_x_13397:
        /* <DEDUP_REMOVED lines=16> */
.L_x_13403:
[----:B------:R-:W-:Y:S05]  /*29020*/  BSYNC B2 ;  /* 0x0000000000027941 */ /* 0x000fea0003800000 */
.L_x_13402:
        /* <DEDUP_REMOVED lines=43> */
.L_x_13401:
[----:B------:R-:W-:Y:S05]  /*292e0*/  BSYNC B1 ;  /* 0x0000000000017941 */ /* 0x000fea0003800000 */
.L_x_13400:
        /* <DEDUP_REMOVED lines=14> */
.L_x_13404:
        /* <DEDUP_REMOVED lines=12> */
.L_x_13407:
[----:B------:R-:W-:-:S07]  /*29490*/  MOV R24, R8 ;  /* 0x0000000800187202 */ /* 0x000fce0000000f00 */
.L_x_13408:
[----:B------:R-:W-:Y:S05]  /*294a0*/  BSYNC B1 ;  /* 0x0000000000017941 */ /* 0x000fea0003800000 */
.L_x_13406:
        /* <DEDUP_REMOVED lines=16> */
.L_x_13412:
[----:B------:R-:W-:Y:S05]  /*295b0*/  BSYNC B2 ;  /* 0x0000000000027941 */ /* 0x000fea0003800000 */
.L_x_13411:
        /* <DEDUP_REMOVED lines=43> */
.L_x_13410:
[----:B------:R-:W-:Y:S05]  /*29870*/  BSYNC B1 ;  /* 0x0000000000017941 */ /* 0x000fea0003800000 */
.L_x_13409:
        /* <DEDUP_REMOVED lines=12> */
.L_x_13405:
        /* <DEDUP_REMOVED lines=34> */
[----:B----4-:R-:W-:Y:S01]  /*29b60*/  IMAD.U32 R153, R23, 0x10000, RZ ;  /* 0x0001000017997824 */ /* 0x010fe200078e00ff */
        /* <DEDUP_REMOVED lines=19> */
.L_x_13284:
[----:B------:R-:W-:Y:S05]  /*29ca0*/  BSYNC B0 ;  /* 0x0000000000007941 */ /* 0x000fea0003800000 */
.L_x_13283:
[----:B--234-:R-:W-:Y:S01]  /*29cb0*/  FADD.FTZ R152, RZ, R26 ;  /* 0x0000001aff987221 */ /* 0x01cfe20000010000 */
        /* <DEDUP_REMOVED lines=74> */
[----:B------:R-:W2:Y:S01]  /*2a160*/  SHFL.BFLY PT, R153, R194, 0x1, 0x1f ;  /* 0x0c201f00c2997f89 */ /* 0x000ea200000e0000 */
[----:B------:R-:W-:Y:S01]  /*2a170*/  LOP3.LUT P6, RZ, R12, 0x20, RZ, 0xc0, !PT ;  /* 0x000000200cff7812 */ /* 0x000fe200078cc0ff */
[----:B--2---:R-:W-:-:S05]  /*2a180*/  FADD.FTZ R195, R194, R153 ;  /* 0x00000099c2c37221 */ /* 0x004fca0000010000 */
[----:B------:R-:W2:Y:S02]  /*2a190*/  SHFL.BFLY PT, R152, R195, 0x2, 0x1f ;  /* 0x0c401f00c3987f89 */ /* 0x000ea400000e0000 */
[----:B--2---:R-:W-:-:S05]  /*2a1a0*/  FADD.FTZ R208, R195, R152 ;  /* 0x00000098c3d07221 */ /* 0x004fca0000010000 */
[----:B------:R-:W2:Y:S02]  /*2a1b0*/  SHFL.BFLY PT, R153, R208, 0x4, 0x1f ;  /* 0x0c801f00d0997f89 */ /* 0x000ea400000e0000 */
[----:B--2---:R-:W-:-:S05]  /*2a1c0*/  FADD.FTZ R209, R208, R153 ;  /* 0x00000099d0d17221 */ /* 0x004fca0000010000 */
[----:B------:R-:W2:Y:S02]  /*2a1d0*/  SHFL.BFLY PT, R152, R209, 0x8, 0x1f ;  /* 0x0d001f00d1987f89 */ /* 0x000ea400000e0000 */
[----:B--2---:R-:W-:-:S05]  /*2a1e0*/  FADD.FTZ R210, R209, R152 ;  /* 0x00000098d1d27221 */ /* 0x004fca0000010000 */
[----:B------:R-:W2:Y:S02]  /*2a1f0*/  SHFL.BFLY PT, R153, R210, 0x10, 0x1f ;  /* 0x0e001f00d2997f89 */ /* 0x000ea400000e0000 */
[----:B--2---:R-:W-:-:S04]  /*2a200*/  FADD.FTZ R152, R210, R153 ;  /* 0x00000099d2987221 */ /* 0x004fc80000010000 */
[----:B-1----:R-:W-:-:S04]  /*2a210*/  FMUL.FTZ R152, R7, R152 ;  /* 0x0000009807987220 */ /* 0x002fc80000410000 */
        /* <DEDUP_REMOVED lines=113> */
[----:B------:R-:W1:Y:S02]  /*2a930*/  SHFL.BFLY PT, R194, R153, 0x1, 0x1f ;  /* 0x0c201f0099c27f89 */ /* 0x000e6400000e0000 */
[----:B-1----:R-:W-:-:S05]  /*2a940*/  FADD.FTZ R194, R153, R194 ;  /* 0x000000c299c27221 */ /* 0x002fca0000010000 */
[----:B------:R-:W1:Y:S02]  /*2a950*/  SHFL.BFLY PT, R195, R194, 0x2, 0x1f ;  /* 0x0c401f00c2c37f89 */ /* 0x000e6400000e0000 */
[----:B-1----:R-:W-:-:S05]  /*2a960*/  FADD.FTZ R195, R194, R195 ;  /* 0x000000c3c2c37221 */ /* 0x002fca0000010000 */
[----:B------:R-:W1:Y:S02]  /*2a970*/  SHFL.BFLY PT, R208, R195, 0x4, 0x1f ;  /* 0x0c801f00c3d07f89 */ /* 0x000e6400000e0000 */
[----:B-1----:R-:W-:-:S05]  /*2a980*/  FADD.FTZ R208, R195, R208 ;  /* 0x000000d0c3d07221 */ /* 0x002fca0000010000 */
[----:B------:R-:W1:Y:S02]  /*2a990*/  SHFL.BFLY PT, R209, R208, 0x8, 0x1f ;  /* 0x0d001f00d0d17f89 */ /* 0x000e6400000e0000 */
[----:B-1----:R-:W-:-:S05]  /*2a9a0*/  FADD.FTZ R209, R208, R209 ;  /* 0x000000d1d0d17221 */ /* 0x002fca0000010000 */
[----:B------:R1:W2:Y:S02]  /*2a9b0*/  SHFL.BFLY PT, R210, R209, 0x10, 0x1f ;  /* 0x0e001f00d1d27f89 */ /* 0x0002a400000e0000 */
.L_x_13439:
[----:B------:R-:W-:Y:S01]  /*2a9c0*/  LOP3.LUT P0, RZ, R19, 0x1f, RZ, 0xc0, !PT ;  /* 0x0000001f13ff7812 */ /* 0x000fe2000780c0ff */
[----:B------:R-:W-:Y:S05]  /*2a9d0*/  WARPSYNC.ALL ;  /* 0x0000000000007948 */ /* 0x000fea0003800000 */
[----:B------:R-:W-:-:S07]  /*2a9e0*/  LOP3.LUT R155, R155, 0x3, RZ, 0xc0, !PT ;  /* 0x000000039b9b7812 */ /* 0x000fce00078ec0ff */
[----:B------:R-:W3:Y:S01]  /*2a9f0*/  @!P0 S2R R194, SR_CgaCtaId ;  /* 0x0000000000c28919 */ /* 0x000ee20000008800 */
[----:B------:R-:W-:-:S04]  /*2aa00*/  @!P0 MOV R153, 0x400 ;  /* 0x0000040000998802 */ /* 0x000fc80000000f00 */
[----:B---3--:R-:W-:Y:S01]  /*2aa10*/  @!P0 LEA R195, R194, R153, 0x18 ;  /* 0x00000099c2c38211 */ /* 0x008fe200078ec0ff */
[----:B--2---:R-:W-:Y:S01]  /*2aa20*/  FADD.FTZ R153, R209, R210 ;  /* 0x000000d2d1997221 */ /* 0x004fe20000010000 */
[----:B------:R-:W-:-:S05]  /*2aa30*/  @!P0 IADD3 R194, R154, R155, RZ ;  /* 0x0000009b9ac28210 */ /* 0x000fca0007ffe0ff */
[----:B------:R-:W-:Y:S01]  /*2aa40*/  @!P0 IMAD R194, R194, 0x8, R195 ;  /* 0x00000008c2c28824 */ /* 0x000fe200078e02c3 */
[----:B------:R-:W-:-:S04]  /*2aa50*/  LOP3.LUT R195, R19, 0x1f, RZ, 0xc0, !PT ;  /* 0x0000001f13c37812 */ /* 0x000fc800078ec0ff */
[----:B------:R2:W-:Y:S01]  /*2aa60*/  @!P0 STS.64 [R194], R152 ;  /* 0x00000098c2008388 */ /* 0x0005e20000000a00 */
[----:B------:R-:W-:-:S13]  /*2aa70*/  ISETP.GT.U32.AND P0, PT, R195, 0x3, PT ;  /* 0x00000003c300780c */ /* 0x000fda0003f04070 */
[----:B--2---:R-:W2:Y:S01]  /*2aa80*/  @!P0 S2R R153, SR_CgaCtaId ;  /* 0x0000000000998919 */ /* 0x004ea20000008800 */
[----:B------:R-:W-:Y:S01]  /*2aa90*/  @!P0 MOV R152, 0x400 ;  /* 0x0000040000988802 */ /* 0x000fe20000000f00 */
[----:B------:R-:W-:Y:S01]  /*2aaa0*/  @!P0 IMAD.IADD R154, R154, 0x1, R195 ;  /* 0x000000019a9a8824 */ /* 0x000fe200078e02c3 */
[----:B------:R-:W-:Y:S01]  /*2aab0*/  BAR.SYNC.DEFER_BLOCKING 0x0 ;  /* 0x0000000000007b1d */ /* 0x000fe20000010000 */
[----:B------:R-:W-:-:S05]  /*2aac0*/  LOP3.LUT P1, RZ, R12, 0x20, RZ, 0xc0, !PT ;  /* 0x000000200cff7812 */ /* 0x000fca000782c0ff */
[----:B------:R-:W-:Y:S01]  /*2aad0*/  BSSY B0, `(.L_x_13414) ;  /* 0x000005b000007945 */ /* 0x000fe20003800000 */
[----:B--2---:R-:W-:Y:S02]  /*2aae0*/  @!P0 LEA R195, R153, R152, 0x18 ;  /* 0x0000009899c38211 */ /* 0x004fe400078ec0ff */
[----:B------:R-:W-:Y:S02]  /*2aaf0*/  CS2R R152, SRZ ;  /* 0x0000000000987805 */ /* 0x000fe4000001ff00 */
[----:B------:R-:W-:Y:S01]  /*2ab00*/  @!P0 LEA R194, R154, R195, 0x3 ;  /* 0x000000c39ac28211 */ /* 0x000fe200078e18ff */
[----:B------:R-:W-:Y:S02]  /*2ab10*/  IMAD.MOV.U32 R154, RZ, RZ, RZ ;  /* 0x000000ffff9a7224 */ /* 0x000fe400078e00ff */
[----:B------:R-:W-:Y:S02]  /*2ab20*/  @!P0 IMAD.MOV.U32 R154, RZ, RZ, R4 ;  /* 0x000000ffff9a8224 */ /* 0x000fe400078e0004 */
[----:B------:R-:W-:Y:S01]  /*2ab30*/  @!P0 LDS.64 R152, [R194] ;  /* 0x00000000c2988984 */ /* 0x000fe20000000a00 */
[----:B------:R-:W-:-:S03]  /*2ab40*/  PLOP3.LUT P0, PT, PT, PT, UP0, 0x40, 0x0 ;  /* 0x000000000000781c */ /* 0x000fc60003f0e808 */
[----:B------:R-:W2:Y:S02]  /*2ab50*/  SHFL.DOWN PT, R195, R154, 0x2, 0x1f ;  /* 0x08401f009ac37f89 */ /* 0x000ea400000e0000 */
[----:B--2---:R-:W-:Y:S02]  /*2ab60*/  IADD3 R208, R195, R154, RZ ;  /* 0x0000009ac3d07210 */ /* 0x004fe40007ffe0ff */
[----:B------:R-:W-:Y:S02]  /*2ab70*/  I2FP.F32.S32 R212, R195 ;  /* 0x000000c300d47245 */ /* 0x000fe40000201400 */
[----:B------:R-:W-:Y:S01]  /*2ab80*/  I2FP.F32.S32 R210, R208 ;  /* 0x000000d000d27245 */ /* 0x000fe20000201400 */
[----:B------:R-:W2:Y:S01]  /*2ab90*/  SHFL.DOWN PT, R215, R208, 0x1, 0x1f ;  /* 0x08201f00d0d77f89 */ /* 0x000ea200000e0000 */
[----:B------:R-:W-:Y:S02]  /*2aba0*/  I2FP.F32.S32 R195, R154 ;  /* 0x0000009a00c37245 */ /* 0x000fe40000201400 */
[----:B------:R-:W3:Y:S01]  /*2abb0*/  MUFU.RCP R211, R210 ;  /* 0x000000d200d37308 */ /* 0x000ee20000001000 */
[----:B-1----:R-:W1:Y:S01]  /*2abc0*/  SHFL.DOWN PT, R209, R152, 0x2, 0x1f ;  /* 0x08401f0098d17f89 */ /* 0x002e6200000e0000 */
[----:B--2---:R-:W-:Y:S01]  /*2abd0*/  IMAD.IADD R154, R208, 0x1, R215 ;  /* 0x00000001d09a7824 */ /* 0x004fe200078e02d7 */
[----:B------:R-:W-:-:S04]  /*2abe0*/  I2FP.F32.S32 R215, R215 ;  /* 0x000000d700d77245 */ /* 0x000fc80000201400 */
[----:B------:R-:W-:Y:S01]  /*2abf0*/  I2FP.F32.S32 R154, R154 ;  /* 0x0000009a009a7245 */ /* 0x000fe20000201400 */
[----:B-1----:R-:W-:-:S03]  /*2ac00*/  FMUL.FTZ R194, R209, R212 ;  /* 0x000000d4d1c27220 */ /* 0x002fc60000410000 */
[----:B------:R1:W2:Y:S01]  /*2ac10*/  MUFU.RCP R214, R154 ;  /* 0x0000009a00d67308 */ /* 0x0002a20000001000 */
[----:B------:R-:W-:Y:S01]  /*2ac20*/  FFMA.FTZ R194, R195, R152, R194 ;  /* 0x00000098c3c27223 */ /* 0x000fe200000100c2 */
[----:B------:R-:W-:-:S03]  /*2ac30*/  FADD.FTZ R152, -R209, R152 ;  /* 0x00000098d1987221 */ /* 0x000fc60000010100 */
[----:B---3--:R-:W-:Y:S01]  /*2ac40*/  FMUL.FTZ R213, R211, R194 ;  /* 0x000000c2d3d57220 */ /* 0x008fe20000410000 */
[----:B------:R-:W-:Y:S01]  /*2ac50*/  FMUL.FTZ R152, R152, R152 ;  /* 0x0000009898987220 */ /* 0x000fe20000410000 */
[----:B-1----:R-:W1:Y:S03]  /*2ac60*/  SHFL.DOWN PT, R154, R153, 0x2, 0x1f ;  /* 0x08401f00999a7f89 */ /* 0x002e6600000e0000 */
[----:B------:R-:W-:Y:S01]  /*2ac70*/  FMUL.FTZ R152, R152, R195 ;  /* 0x000000c398987220 */ /* 0x000fe20000410000 */
[----:B------:R-:W3:Y:S03]  /*2ac80*/  SHFL.DOWN PT, R194, R213, 0x1, 0x1f ;  /* 0x08201f00d5c27f89 */ /* 0x000ee600000e0000 */
[----:B------:R-:W-:Y:S01]  /*2ac90*/  FMUL.FTZ R152, R152, R212 ;  /* 0x000000d498987220 */ /* 0x000fe20000410000 */
[----:B-1----:R-:W-:-:S04]  /*2aca0*/  FADD.FTZ R154, R154, R153 ;  /* 0x000000999a9a7221 */ /* 0x002fc80000010000 */
[----:B------:R-:W-:Y:S01]  /*2acb0*/  FFMA.FTZ R152, R211, R152, R154 ;  /* 0x00000098d3987223 */ /* 0x000fe2000001009a */
[----:B---3--:R-:W-:Y:S01]  /*2acc0*/  FMUL.FTZ R217, R194, R215 ;  /* 0x000000d7c2d97220 */ /* 0x008fe20000410000 */
[----:B------:R-:W-:-:S03]  /*2acd0*/  FADD.FTZ R194, R213, -R194 ;  /* 0x800000c2d5c27221 */ /* 0x000fc60000010000 */
[----:B------:R-:W-:Y:S01]  /*2ace0*/  FFMA.FTZ R217, R210, R213, R217 ;  /* 0x000000d5d2d97223 */ /* 0x000fe200000100d9 */
[----:B------:R-:W1:Y:S01]  /*2acf0*/  SHFL.DOWN PT, R195, R152, 0x1, 0x1f ;  /* 0x08201f0098c37f89 */ /* 0x000e6200000e0000 */
[----:B------:R-:W-:Y:S02]  /*2ad00*/  FMUL.FTZ R209, R194, R194 ;  /* 0x000000c2c2d17220 */ /* 0x000fe40000410000 */
[----:B--2---:R-:W-:Y:S01]  /*2ad10*/  FMUL.FTZ R217, R214, R217 ;  /* 0x000000d9d6d97220 */ /* 0x004fe20000410000 */
[----:B------:R-:W2:Y:S01]  /*2ad20*/  LDC R194, c[0x0][0x2d8] ;  /* 0x0000b600ffc27b82 */ /* 0x000ea20000000800 */
[----:B------:R-:W-:-:S04]  /*2ad30*/  FMUL.FTZ R209, R210, R209 ;  /* 0x000000d1d2d17220 */ /* 0x000fc80000410000 */
[----:B------:R-:W3:Y:S01]  /*2ad40*/  SHFL.IDX PT, R217, R217, RZ, 0x1f ;  /* 0x00001fffd9d97589 */ /* 0x000ee200000e0000 */
[----:B------:R-:W-:Y:S01]  /*2ad50*/  FMUL.FTZ R209, R209, R215 ;  /* 0x000000d7d1d17220 */ /* 0x000fe20000410000 */
[----:B-1----:R-:W-:-:S04]  /*2ad60*/  FADD.FTZ R195, R152, R195 ;  /* 0x000000c398c37221 */ /* 0x002fc80000010000 */
[----:B------:R-:W-:Y:S01]  /*2ad70*/  FFMA.FTZ R195, R214, R209, R195 ;  /* 0x000000d1d6c37223 */ /* 0x000fe200000100c3 */
[C---:B---3--:R-:W-:Y:S01]  /*2ad80*/  FSEL R208, R217.reuse, RZ, P0 ;  /* 0x000000ffd9d07208 */ /* 0x048fe20000000000 */
[----:B------:R-:W-:-:S04]  /*2ad90*/  FMUL.FTZ R216, R217, R217 ;  /* 0x000000d9d9d87220 */ /* 0x000fc80000410000 */
[----:B------:R-:W2:Y:S01]  /*2ada0*/  SHFL.IDX PT, R195, R195, RZ, 0x1f ;  /* 0x00001fffc3c37589 */ /* 0x000ea200000e0000 */
[----:B------:R-:W-:-:S04]  /*2adb0*/  PLOP3.LUT P0, PT, PT, PT, UP0, 0x40, 0x0 ;  /* 0x000000000000781c */ /* 0x000fc80003f0e808 */
[----:B------:R-:W-:Y:S02]  /*2adc0*/  FSEL R219, R216, RZ, !P0 ;  /* 0x000000ffd8db7208 */ /* 0x000fe40004000000 */
[----:B------:R-:W-:-:S13]  /*2add0*/  LOP3.LUT P0, RZ, R155, 0x1f, R19, 0xf8, !PT ;  /* 0x0000001f9bff7812 */ /* 0x000fda000780f813 */
[----:B------:R-:W1:Y:S01]  /*2ade0*/  @!P0 LDC.64 R154, c[0x0][0x250] ;  /* 0x00009400ff9a8b82 */ /* 0x000e620000000a00 */
[----:B--2---:R-:W-:-:S07]  /*2adf0*/  FFMA.FTZ R194, R195, UR11, R194 ;  /* 0x0000000bc3c27c23 */ /* 0x004fce00080100c2 */
[----:B------:R-:W2:Y:S01]  /*2ae00*/  @!P0 LDC.64 R152, c[0x0][0x258] ;  /* 0x00009600ff988b82 */ /* 0x000ea20000000a00 */
[----:B------:R-:W-:-:S04]  /*2ae10*/  FADD.FTZ R194, R194, R219 ;  /* 0x000000dbc2c27221 */ /* 0x000fc80000010000 */
[----:B------:R-:W3:Y:S01]  /*2ae20*/  MUFU.RSQ R209, R194 ;  /* 0x000000c200d17308 */ /* 0x000ee20000001400 */
[----:B-1----:R-:W-:-:S05]  /*2ae30*/  @!P0 IMAD.WIDE R154, R13, 0x4, R154 ;  /* 0x000000040d9a8825 */ /* 0x002fca00078e029a */
[----:B------:R1:W-:Y:S01]  /*2ae40*/  @!P0 STG.E desc[UR4][R154.64], R217 ;  /* 0x000000d99a008986 */ /* 0x0003e2000c101904 */
[----:B--2---:R-:W-:-:S05]  /*2ae50*/  @!P0 IMAD.WIDE R152, R13, 0x4, R152 ;  /* 0x000000040d988825 */ /* 0x004fca00078e0298 */
[----:B---3--:R1:W-:Y:S01]  /*2ae60*/  @!P0 STG.E desc[UR4][R152.64], R209 ;  /* 0x000000d198008986 */ /* 0x0083e2000c101904 */
[----:B------:R-:W-:Y:S05]  /*2ae70*/  @!P1 BRA `(.L_x_13415) ;  /* 0x0000000000809947 */ /* 0x000fea0003800000 */
[----:B------:R-:W2:Y:S01]  /*2ae80*/  LDC.64 R194, c[0x0][0x2b8] ;  /* 0x0000ae00ffc27b82 */ /* 0x000ea20000000a00 */
[--C-:B-1----:R-:W-:Y:S01]  /*2ae90*/  FADD.FTZ R152, R26, -R208.reuse ;  /* 0x800000d01a987221 */ /* 0x102fe20000010000 */
        /* <DEDUP_REMOVED lines=24> */
[----:B--2---:R-:W-:Y:S01]  /*2b020*/  IMAD.WIDE.U32 R194, R191, 0x10, R194 ;  /* 0x00000010bfc27825 */ /* 0x004fe200078e00c2 */
[----:B------:R-:W-:-:S02]  /*2b030*/  F2FP.BF16.F32.PACK_AB R153, R212, R155 ;  /* 0x0000009bd499723e */ /* 0x000fc400000010ff */
[----:B------:R-:W-:Y:S01]  /*2b040*/  F2FP.BF16.F32.PACK_AB R154, R211, R154 ;  /* 0x0000009ad39a723e */ /* 0x000fe200000010ff */
[----:B------:R-:W-:Y:S01]  /*2b050*/  VIADD R191, R191, 0x80 ;  /* 0x00000080bfbf7836 */ /* 0x000fe20000000000 */
[----:B------:R-:W-:-:S05]  /*2b060*/  F2FP.BF16.F32.PACK_AB R155, R220, R213 ;  /* 0x000000d5dc9b723e */ /* 0x000fca00000010ff */
[----:B------:R2:W-:Y:S02]  /*2b070*/  STG.E.128 desc[UR4][R194.64], R152 ;  /* 0x00000098c2007986 */ /* 0x0005e4000c101d04 */
.L_x_13415:
[----:B------:R-:W-:Y:S05]  /*2b080*/  BSYNC B0 ;  /* 0x0000000000007941 */ /* 0x000fea0003800000 */
.L_x_13414:
[----:B------:R-:W-:Y:S01]  /*2b090*/  LOP3.LUT P0, RZ, R12, 0x800, RZ, 0xc0, !PT ;  /* 0x000008000cff7812 */ /* 0x000fe2000780c0ff */
[----:B------:R-:W-:-:S12]  /*2b0a0*/  BSSY B0, `(.L_x_13416) ;  /* 0x0000022000007945 */ /* 0x000fd80003800000 */
[----:B------:R-:W-:Y:S05]  /*2b0b0*/  @!P0 BRA `(.L_x_13417) ;  /* 0x0000000000808947 */ /* 0x000fea0003800000 */
[----:B--2---:R-:W2:Y:S01]  /*2b0c0*/  LDC.64 R194, c[0x0][0x2b8] ;  /* 0x0000ae00ffc27b82 */ /* 0x004ea20000000a00 */
        /* <DEDUP_REMOVED lines=27> */
[----:B------:R-:W-:Y:S02]  /*2b280*/  F2FP.BF16.F32.PACK_AB R154, R211, R154 ;  /* 0x0000009ad39a723e */ /* 0x000fe400000010ff */
[----:B------:R-:W-:Y:S02]  /*2b290*/  F2FP.BF16.F32.PACK_AB R155, R220, R213 ;  /* 0x000000d5dc9b723e */ /* 0x000fe400000010ff */
[----:B------:R-:W-:-:S03]  /*2b2a0*/  IADD3 R191, R191, 0x80, RZ ;  /* 0x00000080bfbf7810 */ /* 0x000fc60007ffe0ff */
[----:B------:R3:W-:Y:S04]  /*2b2b0*/  STG.E.128 desc[UR4][R194.64], R152 ;  /* 0x00000098c2007986 */ /* 0x0007e8000c101d04 */
.L_x_13417:
[----:B------:R-:W-:Y:S05]  /*2b2c0*/  BSYNC B0 ;  /* 0x0000000000007941 */ /* 0x000fea0003800000 */
.L_x_13416:
[----:B------:R-:W-:Y:S01]  /*2b2d0*/  LOP3.LUT P0, RZ, R12, 0x400, RZ, 0xc0, !PT ;  /* 0x000004000cff7812 */ /* 0x000fe2000780c0ff */
[----:B------:R-:W-:-:S12]  /*2b2e0*/  BSSY B0, `(.L_x_13418) ;  /* 0x0000022000007945 */ /* 0x000fd80003800000 */
[----:B------:R-:W-:Y:S05]  /*2b2f0*/  @!P0 BRA `(.L_x_13419) ;  /* 0x0000000000808947 */ /* 0x000fea0003800000 */
[----:B--23--:R-:W2:Y:S01]  /*2b300*/  LDC.64 R194, c[0x0][0x2b8] ;  /* 0x0000ae00ffc27b82 */ /* 0x00cea20000000a00 */
        /* <DEDUP_REMOVED lines=31> */
.L_x_13419:
[----:B------:R-:W-:Y:S05]  /*2b500*/  BSYNC B0 ;  /* 0x0000000000007941 */ /* 0x000fea0003800000 */
.L_x_13418:
[----:B------:R-:W-:Y:S01]  /*2b510*/  LOP3.LUT P0, RZ, R12, 0x200, RZ, 0xc0, !PT ;  /* 0x000002000cff7812 */ /* 0x000fe2000780c0ff */
[----:B------:R-:W-:-:S12]  /*2b520*/  BSSY B0, `(.L_x_13420) ;  /* 0x0000022000007945 */ /* 0x000fd80003800000 */
[----:B------:R-:W-:Y:S05]  /*2b530*/  @!P0 BRA `(.L_x_13421) ;  /* 0x0000000000808947 */ /* 0x000fea0003800000 */
[----:B--234-:R-:W2:Y:S01]  /*2b540*/  LDC.64 R194, c[0x0][0x2b8] ;  /* 0x0000ae00ffc27b82 */ /* 0x01cea20000000a00 */
        /* <DEDUP_REMOVED lines=31> */
.L_x_13421:
[----:B------:R-:W-:Y:S05]  /*2b740*/  BSYNC B0 ;  /* 0x0000000000007941 */ /* 0x000fea0003800000 */
.L_x_13420:
[----:B------:R-:W-:Y:S01]  /*2b750*/  LOP3.LUT P0, RZ, R12, 0x100, RZ, 0xc0, !PT ;  /* 0x000001000cff7812 */ /* 0x000fe2000780c0ff */
[----:B------:R-:W-:-:S12]  /*2b760*/  BSSY B0, `(.L_x_13422) ;  /* 0x0000022000007945 */ /* 0x000fd80003800000 */
[----:B------:R-:W-:Y:S05]  /*2b770*/  @!P0 BRA `(.L_x_13423) ;  /* 0x0000000000808947 */ /* 0x000fea0003800000 */
[----:B-1234-:R-:W1:Y:S01]  /*2b780*/  LDC.64 R194, c[0x0][0x2b8] ;  /* 0x0000ae00ffc27b82 */ /* 0x01ee620000000a00 */
        /* <DEDUP_REMOVED lines=31> */
.L_x_13423:
[----:B------:R-:W-:Y:S05]  /*2b980*/  BSYNC B0 ;  /* 0x0000000000007941 */ /* 0x000fea0003800000 */
.L_x_13422:
        /* <DEDUP_REMOVED lines=35> */
.L_x_13425:
[----:B------:R-:W-:Y:S05]  /*2bbc0*/  BSYNC B0 ;  /* 0x0000000000007941 */ /* 0x000fea0003800000 */
.L_x_13424:
        /* <DEDUP_REMOVED lines=28> */
[----:B-1----:R-:W-:Y:S01]  /*2bd90*/  IMAD.WIDE.U32 R194, R191, 0x10, R152 ;  /* 0x00000010bfc27825 */ /* 0x002fe200078e0098 */
[----:B------:R-:W-:-:S02]  /*2bda0*/  F2FP.BF16.F32.PACK_AB R155, R214, R155 ;  /* 0x0000009bd69b723e */ /* 0x000fc400000010ff */
[----:B------:R-:W-:Y:S02]  /*2bdb0*/  F2FP.BF16.F32.PACK_AB R154, R213, R154 ;  /* 0x0000009ad59a723e */ /* 0x000fe400000010ff */
[----:B------:R-:W-:Y:S02]  /*2bdc0*/  F2FP.BF16.F32.PACK_AB R153, R211, R210 ;  /* 0x000000d2d399723e */ /* 0x000fe400000010ff */
[----:B------:R-:W-:-:S05]  /*2bdd0*/  F2FP.BF16.F32.PACK_AB R152, R209, R208 ;  /* 0x000000d0d198723e */ /* 0x000fca00000010ff */
[----:B------:R1:W-:Y:S02]  /*2bde0*/  STG.E.128 desc[UR4][R194.64], R152 ;  /* 0x00000098c2007986 */ /* 0x0003e4000c101d04 */
.L_x_13427:
[----:B------:R-:W-:Y:S05]  /*2bdf0*/  BSYNC B0 ;  /* 0x0000000000007941 */ /* 0x000fea0003800000 */
.L_x_13426:
[----:B------:R-:W-:Y:S01]  /*2be00*/  LOP3.LUT P0, RZ, R12, 0x1, RZ, 0xc0, !PT ;  /* 0x000000010cff7812 */ /* 0x000fe2000780c0ff */
[----:B------:R-:W-:-:S03]  /*2be10*/  VIADD R13, R13, UR18 ;  /* 0x000000120d0d7c36 */ /* 0x000fc60008000000 */
[----:B------:R-:W-:Y:S02]  /*2be20*/  SEL R208, RZ, 0x1, P0 ;  /* 0x00000001ffd07807 */ /* 0x000fe40000000000 */
[----:B------:R-:W-:-:S13]  /*2be30*/  ISETP.GE.AND P0, PT, R13, UR19, PT ;  /* 0x000000130d007c0c */ /* 0x000fda000bf06270 */
[----:B------:R-:W-:Y:S05]  /*2be40*/  @!P0 BRA `(.L_x_13428) ;  /* 0xfffffd5000c88947 */ /* 0x000fea000383ffff */
[----:B------:R-:W-:Y:S05]  /*2be50*/  EXIT ;  /* 0x000000000000794d */ /* 0x000fea0003800000 */
.L_x_13413:
[----:B------:R-:W-:Y:S01]  /*2be60*/  MOV R214, R194 ;  /* 0x000000c200d67202 */ /* 0x000fe20000000f00 */
[----:B------:R-:W-:Y:S01]  /*2be70*/  IMAD.MOV.U32 R213, RZ, RZ, 0x1 ;  /* 0x00000001ffd57424 */ /* 0x000fe200078e00ff */
[----:B------:R-:W-:Y:S01]  /*2be80*/  MOV R211, 0xffffffff ;  /* 0xffffffff00d37802 */ /* 0x000fe20000000f00 */
[----:B------:R-:W-:-:S07]  /*2be90*/  IMAD.MOV.U32 R216, RZ, RZ, 0x1f ;  /* 0x0000001fffd87424 */ /* 0x000fce00078e00ff */
[----:B01---5:R-:W-:Y:S05]  /*2bea0*/  WARPSYNC.COLLECTIVE R211, `(.L_x_13429) ;  /* 0x00000000d3087348 */ /* 0x023fea0003c00000 */
[----:B------:R2:W3:Y:S02]  /*2beb0*/  SHFL.BFLY P6, R212, R214, R213, R216 ;  /* 0x0c0000d5d6d47389 */ /* 0x0004e400000c00d8 */
[----:B0123-5:R-:W-:Y:S01]  /*2bec0*/  ENDCOLLECTIVE ;  /* 0x000000000000791b */ /* 0x02ffe20003800000 */
.L_x_13429:
[----:B------:R-:W-:Y:S01]  /*2bed0*/  HFMA2.MMA R213, -RZ, RZ, 0, 1.1920928955078125e-07 ;  /* 0x00000002ffd57435 */ /* 0x000fe200000001ff */
[----:B------:R-:W-:-:S04]  /*2bee0*/  IMAD.MOV.U32 R153, RZ, RZ, R212 ;  /* 0x000000ffff997224 */ /* 0x000fc800078e00d4 */
[----:B------:R-:W-:-:S04]  /*2bef0*/  FADD.FTZ R195, R194, R153 ;  /* 0x00000099c2c37221 */ /* 0x000fc80000010000 */
[----:B------:R-:W-:-:S07]  /*2bf00*/  IMAD.MOV.U32 R214, RZ, RZ, R195 ;  /* 0x000000ffffd67224 */ /* 0x000fce00078e00c3 */
[----:B------:R-:W-:Y:S05]  /*2bf10*/  WARPSYNC.COLLECTIVE R211, `(.L_x_13430) ;  /* 0x00000000d3087348 */ /* 0x000fea0003c00000 */
[----:B------:R0:W1:Y:S02]  /*2bf20*/  SHFL.BFLY P6, R212, R214, R213, R216 ;  /* 0x0c0000d5d6d47389 */ /* 0x00006400000c00d8 */
[----:B01----:R-:W-:Y:S01]  /*2bf30*/  ENDCOLLECTIVE ;  /* 0x000000000000791b */ /* 0x003fe20003800000 */
.L_x_13430:
[----:B------:R-:W-:Y:S01]  /*2bf40*/  MOV R213, 0x4 ;  /* 0x0000000400d57802 */ /* 0x000fe20000000f00 */
[----:B------:R-:W-:-:S04]  /*2bf50*/  IMAD.MOV.U32 R152, RZ, RZ, R212 ;  /* 0x000000ffff987224 */ /* 0x000fc800078e00d4 */
[----:B------:R-:W-:-:S04]  /*2bf60*/  FADD.FTZ R208, R195, R152 ;  /* 0x00000098c3d07221 */ /* 0x000fc80000010000 */
[----:B------:R-:W-:-:S07]  /*2bf70*/  IMAD.MOV.U32 R214, RZ, RZ, R208 ;  /* 0x000000ffffd67224 */ /* 0x000fce00078e00d0 */
[----:B------:R-:W-:Y:S05]  /*2bf80*/  WARPSYNC.COLLECTIVE R211, `(.L_x_13431) ;  /* 0x00000000d3087348 */ /* 0x000fea0003c00000 */
[----:B------:R0:W1:Y:S02]  /*2bf90*/  SHFL.BFLY P6, R212, R214, R213, R216 ;  /* 0x0c0000d5d6d47389 */ /* 0x00006400000c00d8 */
[----:B01----:R-:W-:Y:S01]  /*2bfa0*/  ENDCOLLECTIVE ;  /* 0x000000000000791b */ /* 0x003fe20003800000 */
.L_x_13431:
[----:B------:R-:W-:Y:S01]  /*2bfb0*/  HFMA2.MMA R213, -RZ, RZ, 0, 4.76837158203125e-07 ;  /* 0x00000008ffd57435 */ /* 0x000fe200000001ff */
[----:B------:R-:W-:-:S04]  /*2bfc0*/  IMAD.MOV.U32 R153, RZ, RZ, R212 ;  /* 0x000000ffff997224 */ /* 0x000fc800078e00d4 */
[----:B------:R-:W-:-:S04]  /*2bfd0*/  FADD.FTZ R209, R208, R153 ;  /* 0x00000099d0d17221 */ /* 0x000fc80000010000 */
[----:B------:R-:W-:-:S07]  /*2bfe0*/  IMAD.MOV.U32 R214, RZ, RZ, R209 ;  /* 0x000000ffffd67224 */ /* 0x000fce00078e00d1 */
[----:B------:R-:W-:Y:S05]  /*2bff0*/  WARPSYNC.COLLECTIVE R211, `(.L_x_13432) ;  /* 0x00000000d3087348 */ /* 0x000fea0003c00000 */
[----:B------:R0:W1:Y:S02]  /*2c000*/  SHFL.BFLY P6, R212, R214, R213, R216 ;  /* 0x0c0000d5d6d47389 */ /* 0x00006400000c00d8 */
[----:B01----:R-:W-:Y:S01]  /*2c010*/  ENDCOLLECTIVE ;  /* 0x000000000000791b */ /* 0x003fe20003800000 */
.L_x_13432:
[----:B------:R-:W-:Y:S01]  /*2c020*/  MOV R213, 0x10 ;  /* 0x0000001000d57802 */ /* 0x000fe20000000f00 */
[----:B------:R-:W-:-:S04]  /*2c030*/  IMAD.MOV.U32 R152, RZ, RZ, R212 ;  /* 0x000000ffff987224 */ /* 0x000fc800078e00d4 */
[----:B------:R-:W-:-:S04]  /*2c040*/  FADD.FTZ R210, R209, R152 ;  /* 0x00000098d1d27221 */ /* 0x000fc80000010000 */
[----:B------:R-:W-:-:S07]  /*2c050*/  IMAD.MOV.U32 R214, RZ, RZ, R210 ;  /* 0x000000ffffd67224 */ /* 0x000fce00078e00d2 */
[----:B------:R-:W-:Y:S05]  /*2c060*/  WARPSYNC.COLLECTIVE R211, `(.L_x_13433) ;  /* 0x00000000d3087348 */ /* 0x000fea0003c00000 */
[----:B------:R0:W1:Y:S02]  /*2c070*/  SHFL.BFLY P6, R212, R214, R213, R216 ;  /* 0x0c0000d5d6d47389 */ /* 0x00006400000c00d8 */
[----:B01----:R-:W-:Y:S01]  /*2c080*/  ENDCOLLECTIVE ;  /* 0x000000000000791b */ /* 0x003fe20003800000 */
.L_x_13433:
        /* <DEDUP_REMOVED lines=122> */
.L_x_13434:
[----:B------:R-:W-:Y:S01]  /*2c830*/  MOV R213, 0x2 ;  /* 0x0000000200d57802 */ /* 0x000fe20000000f00 */
[----:B------:R-:W-:-:S04]  /*2c840*/  IMAD.MOV.U32 R194, RZ, RZ, R212 ;  /* 0x000000ffffc27224 */ /* 0x000fc800078e00d4 */
[----:B------:R-:W-:-:S04]  /*2c850*/  FADD.FTZ R194, R153, R194 ;  /* 0x000000c299c27221 */ /* 0x000fc80000010000 */
[----:B------:R-:W-:-:S07]  /*2c860*/  IMAD.MOV.U32 R214, RZ, RZ, R194 ;  /* 0x000000ffffd67224 */ /* 0x000fce00078e00c2 */
[----:B------:R-:W-:Y:S05]  /*2c870*/  WARPSYNC.COLLECTIVE R211, `(.L_x_13435) ;  /* 0x00000000d3087348 */ /* 0x000fea0003c00000 */
[----:B------:R0:W1:Y:S02]  /*2c880*/  SHFL.BFLY P6, R212, R214, R213, R216 ;  /* 0x0c0000d5d6d47389 */ /* 0x00006400000c00d8 */
[----:B01----:R-:W-:Y:S01]  /*2c890*/  ENDCOLLECTIVE ;  /* 0x000000000000791b */ /* 0x003fe20003800000 */
.L_x_13435:
[----:B------:R-:W-:Y:S01]  /*2c8a0*/  HFMA2.MMA R213, -RZ, RZ, 0, 2.384185791015625e-07 ;  /* 0x00000004ffd57435 */ /* 0x000fe200000001ff */
[----:B------:R-:W-:-:S04]  /*2c8b0*/  IMAD.MOV.U32 R195, RZ, RZ, R212 ;  /* 0x000000ffffc37224 */ /* 0x000fc800078e00d4 */
[----:B------:R-:W-:-:S04]  /*2c8c0*/  FADD.FTZ R195, R194, R195 ;  /* 0x000000c3c2c37221 */ /* 0x000fc80000010000 */
[----:B------:R-:W-:-:S07]  /*2c8d0*/  IMAD.MOV.U32 R214, RZ, RZ, R195 ;  /* 0x000000ffffd67224 */ /* 0x000fce00078e00c3 */
[----:B------:R-:W-:Y:S05]  /*2c8e0*/  WARPSYNC.COLLECTIVE R211, `(.L_x_13436) ;  /* 0x00000000d3087348 */ /* 0x000fea0003c00000 */
[----:B------:R0:W1:Y:S02]  /*2c8f0*/  SHFL.BFLY P6, R212, R214, R213, R216 ;  /* 0x0c0000d5d6d47389 */ /* 0x00006400000c00d8 */
[----:B01----:R-:W-:Y:S01]  /*2c900*/  ENDCOLLECTIVE ;  /* 0x000000000000791b */ /* 0x003fe20003800000 */
.L_x_13436:
[----:B------:R-:W-:Y:S01]  /*2c910*/  MOV R213, 0x8 ;  /* 0x0000000800d57802 */ /* 0x000fe20000000f00 */
[----:B------:R-:W-:-:S04]  /*2c920*/  IMAD.MOV.U32 R208, RZ, RZ, R212 ;  /* 0x000000ffffd07224 */ /* 0x000fc800078e00d4 */
[----:B------:R-:W-:-:S04]  /*2c930*/  FADD.FTZ R208, R195, R208 ;  /* 0x000000d0c3d07221 */ /* 0x000fc80000010000 */
[----:B------:R-:W-:-:S07]  /*2c940*/  IMAD.MOV.U32 R214, RZ, RZ, R208 ;  /* 0x000000ffffd67224 */ /* 0x000fce00078e00d0 */
[----:B------:R-:W-:Y:S05]  /*2c950*/  WARPSYNC.COLLECTIVE R211, `(.L_x_13437) ;  /* 0x00000000d3087348 */ /* 0x000fea0003c00000 */
[----:B------:R0:W1:Y:S02]  /*2c960*/  SHFL.BFLY P6, R212, R214, R213, R216 ;  /* 0x0c0000d5d6d47389 */ /* 0x00006400000c00d8 */
[----:B01----:R-:W-:Y:S01]  /*2c970*/  ENDCOLLECTIVE ;  /* 0x000000000000791b */ /* 0x003fe20003800000 */
.L_x_13437:
[----:B------:R-:W-:Y:S01]  /*2c980*/  HFMA2.MMA R213, -RZ, RZ, 0, 9.5367431640625e-07 ;  /* 0x00000010ffd57435 */ /* 0x000fe200000001ff */
[----:B------:R-:W-:-:S04]  /*2c990*/  IMAD.MOV.U32 R209, RZ, RZ, R212 ;  /* 0x000000ffffd17224 */ /* 0x000fc800078e00d4 */
[----:B------:R-:W-:-:S04]  /*2c9a0*/  FADD.FTZ R209, R208, R209 ;  /* 0x000000d1d0d17221 */ /* 0x000fc80000010000 */
[----:B------:R-:W-:-:S07]  /*2c9b0*/  IMAD.MOV.U32 R214, RZ, RZ, R209 ;  /* 0x000000ffffd67224 */ /* 0x000fce00078e00d1 */
[----:B------:R-:W-:Y:S05]  /*2c9c0*/  WARPSYNC.COLLECTIVE R211, `(.L_x_13438) ;  /* 0x00000000d3087348 */ /* 0x000fea0003c00000 */
[----:B------:R0:W1:Y:S02]  /*2c9d0*/  SHFL.BFLY P6, R212, R214, R213, R216 ;  /* 0x0c0000d5d6d47389 */ /* 0x00006400000c00d8 */
[----:B01----:R-:W-:Y:S01]  /*2c9e0*/  ENDCOLLECTIVE ;  /* 0x000000000000791b */ /* 0x003fe20003800000 */
.L_x_13438:
[----:B------:R-:W-:Y:S01]  /*2c9f0*/  IMAD.MOV.U32 R210, RZ, RZ, R212 ;  /* 0x000000ffffd27224 */ /* 0x000fe200078e00d4 */
[----:B------:R-:W-:Y:S06]  /*2ca00*/  BRA `(.L_x_13439) ;  /* 0xffffffdc00ec7947 */ /* 0x000fec000383ffff */
.L_x_13440:
        /* <DEDUP_REMOVED lines=15> */
.L_x_41610:


//--------------------- .text._ZN10layer_norm31ln_parallel_residual_fwd_kernelINS_13Kernel_traitsIf13__nv_bfloat16S2_S2_fjLj7168ELj1ELj1ELj4ELj16ENS_18Kernel_traits_baseILj7168EfS2_S2_S2_fjLj128EEEEELb1ELb1ELb1EEEvNS_9FwdParamsE --------------------------
	.section	.text._ZN10layer_norm31ln_parallel_residual_fwd_kernelINS_13Kernel_traitsIf13__nv_bfloat16S2_S2_fjLj7168ELj1ELj1ELj4ELj16ENS_18Kernel_traits_baseILj7168EfS2_S2_S2_fjLj128EEEEELb1ELb1ELb1EEEvNS_9FwdParamsE,"ax",@progbits
	.align	128
        .global         _ZN10layer_norm31ln_parallel_residual_fwd_kernelINS_13Kernel_traitsIf13__nv_bfloat16S2_S2_fjLj7168ELj1ELj1ELj4ELj16ENS_18Kernel_traits_baseILj7168EfS2_S2_S2_fjLj128EEEEELb1ELb1ELb1EEEvNS_9FwdParamsE
        .type           _ZN10layer_norm31ln_parallel_residual_fwd_kernelINS_13Kernel_traitsIf13__nv_bfloat16S2_S2_fjLj7168ELj1ELj1ELj4ELj16ENS_18Kernel_traits_baseILj7168EfS2_S2_S2_fjLj128EEEEELb1ELb1ELb1EEEvNS_9FwdParamsE,@function
        .size           _ZN10layer_norm31ln_parallel_residual_fwd_kernelINS_13Kernel_traitsIf13__nv_bfloat16S2_S2_fjLj7168ELj1ELj1ELj4ELj16ENS_18Kernel_traits_baseILj7168EfS2_S2_S2_fjLj128EEEEELb1ELb1ELb1EEEvNS_9FwdParamsE,(.L_x_41611 - _ZN10layer_norm31ln_parallel_residual_fwd_kernelINS_13Kernel_traitsIf13__nv_bfloat16S2_S2_fjLj7168ELj1ELj1ELj4ELj16ENS_18Kernel_traits_baseILj7168EfS2_S2_S2_fjLj128EEEEELb1ELb1ELb1EEEvNS_9FwdParamsE)
        .other          _ZN10layer_norm31ln_parallel_residual_fwd_kernelINS_13Kernel_traitsIf13__nv_bfloat16S2_S2_fjLj7168ELj1ELj1ELj4ELj16ENS_18Kernel_traits_baseILj7168EfS2_S2_S2_fjLj128EEEEELb1ELb1ELb1EEEvNS_9FwdParamsE,@"STO_CUDA_ENTRY STV_DEFAULT"
_ZN10layer_norm31ln_parallel_residual_fwd_kernelINS_13Kernel_traitsIf13__nv_bfloat16S2_S2_fjLj7168ELj1ELj1ELj4ELj16ENS_18Kernel_traits_baseILj7168EfS2_S2_S2_fjLj128EEEEELb1ELb1ELb1EEEvNS_9FwdParamsE:
.text._ZN10layer_norm31ln_parallel_residual_fwd_kernelINS_13Kernel_traitsIf13__nv_bfloat16S2_S2_fjLj7168ELj1ELj1ELj4ELj16ENS_18Kernel_traits_baseILj7168EfS2_S2_S2_fjLj128EEEEELb1ELb1ELb1EEEvNS_9FwdParamsE:
[----:B------:R-:W-:Y:S08]  /*0000*/  LDC R1, c[0x0][0x28] ;  /* 0x00000a00ff017b82 */ /* 0x000ff00000000800 */
[----:B------:R-:W0:Y:S01]  /*0010*/  LDC R195, c[0x0][0x2e8] ;  /* 0x0000ba00ffc37b82 */ /* 0x000e220000000800 */
[----:B------:R-:W-:Y:S01]  /*0020*/  ULDC.U8 UR4, c[0x0][0x2f4] ;  /* 0x0000bd0000047ab9 */ /* 0x000fe20000000000 */
[----:B------:R-:W-:Y:S01]  /*0030*/  ULDC.64 UR6, c[0x0][0x2e0] ;  /* 0x0000b80000067ab9 */ /* 0x000fe20000000a00 */
[----:B------:R-:W-:Y:S01]  /*0040*/  ISETP.NE.AND P0, PT, RZ, UR4, PT ;  /* 0x00000004ff007c0c */ /* 0x000fe2000bf05270 */
[----:B------:R-:W-:Y:S01]  /*0050*/  IMAD.U32 R2, RZ, RZ, UR6 ;  /* 0x00000006ff027e24 */ /* 0x000fe2000f8e00ff */
[----:B------:R-:W-:Y:S01]  /*0060*/  ULDC.64 UR4, c[0x0][0x208] ;  /* 0x0000820000047ab9 */ /* 0x000fe20000000a00 */
[----:B------:R-:W-:-:S02]  /*0070*/  IMAD.U32 R3, RZ, RZ, UR7 ;  /* 0x00000007ff037e24 */ /* 0x000fc4000f8e00ff */
[----:B------:R-:W1:Y:S01]  /*0080*/  LDC R24, c[0x0][0x2ec] ;  /* 0x0000bb00ff187b82 */ /* 0x000e620000000800 */
[----:B------:R-:W2:Y:S01]  /*0090*/  S2R R30, SR_TID.X ;  /* 0x00000000001e7919 */ /* 0x000ea20000002100 */
[----:B------:R-:W-:Y:S01]  /*00a0*/  ULDC.64 UR10, c[0x0][0x2c8] ;  /* 0x0000b200000a7ab9 */ /* 0x000fe20000000a00 */
[----:B------:R-:W-:Y:S01]  /*00b0*/  ULDC.64 UR12, c[0x0][0x260] ;  /* 0x00009800000c7ab9 */ /* 0x000fe20000000a00 */
[----:B------:R-:W-:-:S04]  /*00c0*/  ULDC UR9, c[0x0][0x214] ;  /* 0x0000850000097ab9 */ /* 0x000fc80000000800 */
[----:B------:R-:W3:Y:S01]  /*00d0*/  @P0 LDG.E.64 R2, desc[UR4][R2.64] ;  /* 0x0000000402020981 */ /* 0x000ee2000c1e1b00 */
[----:B------:R-:W4:Y:S01]  /*00e0*/  @P0 LDC R9, c[0x0][0x2f0] ;  /* 0x0000bc00ff090b82 */ /* 0x000f220000000800 */
[----:B0-----:R-:W-:Y:S01]  /*00f0*/  @P0 MOV R6, R195 ;  /* 0x000000c300060202 */ /* 0x001fe20000000f00 */
[----:B-1----:R-:W-:-:S05]  /*0100*/  @P0 IMAD.MOV.U32 R7, RZ, RZ, R24 ;  /* 0x000000ffff070224 */ /* 0x002fca00078e0018 */
[----:B------:R-:W4:Y:S01]  /*0110*/  @P0 LDG.E.64 R4, desc[UR4][R6.64] ;  /* 0x0000000406040981 */ /* 0x000f22000c1e1b00 */
[----:B------:R-:W0:Y:S01]  /*0120*/  S2UR UR8, SR_CTAID.X ;  /* 0x00000000000879c3 */ /* 0x000e220000002500 */
[----:B------:R-:W-:Y:S02]  /*0130*/  CS2R R148, SRZ ;  /* 0x0000000000947805 */ /* 0x000fe4000001ff00 */
[----:B------:R-:W-:Y:S02]  /*0140*/  CS2R R150, SRZ ;  /* 0x0000000000967805 */ /* 0x000fe4000001ff00 */
[----:B--2---:R-:W-:Y:S02]  /*0150*/  SHF.L.U32 R0, R30, 0x5, RZ ;  /* 0x000000051e007819 */ /* 0x004fe400000006ff */
[----:B------:R-:W-:Y:S02]  /*0160*/  CS2R R144, SRZ ;  /* 0x0000000000907805 */ /* 0x000fe4000001ff00 */
[----:B------:R-:W-:-:S02]  /*0170*/  CS2R R146, SRZ ;  /* 0x0000000000927805 */ /* 0x000fc4000001ff00 */
[----:B------:R-:W-:Y:S02]  /*0180*/  CS2R R140, SRZ ;  /* 0x00000000008c7805 */ /* 0x000fe4000001ff00 */
[----:B------:R-:W-:Y:S01]  /*0190*/  LOP3.LUT R0, R0, 0xfe0, RZ, 0xc0, !PT ;  /* 0x00000fe000007812 */ /* 0x000fe200078ec0ff */
[----:B------:R-:W0:Y:S01]  /*01a0*/  LDC R25, c[0x0][RZ] ;  /* 0x00000000ff197b82 */ /* 0x000e220000000800 */
        /* <DEDUP_REMOVED lines=22> */
[----:B------:R-:W-:Y:S01]  /*0310*/  CS2R R98, SRZ ;  /* 0x0000000000627805 */ /* 0x000fe2000001ff00 */
[----:B0-----:R-:W-:Y:S01]  /*0320*/  IMAD R25, R25, UR8, R30 ;  /* 0x0000000819197c24 */ /* 0x001fe2000f8e021e */
[----:B------:R-:W-:Y:S02]  /*0330*/  LEA.HI R29, R30, UR8, RZ, 0x19 ;  /* 0x000000081e1d7c11 */ /* 0x000fe4000f8fc8ff */
[----:B---3--:R-:W-:Y:S02]  /*0340*/  @P0 R2UR UR6, R2 ;  /* 0x00000000020602ca */ /* 0x008fe400000e0000 */
[----:B------:R-:W-:-:S11]  /*0350*/  @P0 R2UR UR7, R3 ;  /* 0x00000000030702ca */ /* 0x000fd600000e0000 */
[----:B------:R-:W-:Y:S02]  /*0360*/  UIADD3 UR25, UR6, -0x61c88647, URZ ;  /* 0x9e3779b906197890 */ /* 0x000fe4000fffe03f */
[----:B------:R-:W-:Y:S02]  /*0370*/  UIADD3 UR26, UR7, -0x4498517b, URZ ;  /* 0xbb67ae85071a7890 */ /* 0x000fe4000fffe03f */
[----:B------:R-:W-:Y:S02]  /*0380*/  UIADD3 UR27, UR6, 0x3c6ef372, URZ ;  /* 0x3c6ef372061b7890 */ /* 0x000fe4000fffe03f */
[----:B------:R-:W-:Y:S01]  /*0390*/  UIADD3 UR28, UR7, 0x76cf5d0a, URZ ;  /* 0x76cf5d0a071c7890 */ /* 0x000fe2000fffe03f */
[----:B----4-:R-:W-:Y:S01]  /*03a0*/  @P0 IADD3 R195, P1, R4, R9, RZ ;  /* 0x0000000904c30210 */ /* 0x010fe20007f3e0ff */
[----:B------:R-:W-:Y:S02]  /*03b0*/  UIADD3 UR30, UR7, 0x32370b8f, URZ ;  /* 0x32370b8f071e7890 */ /* 0x000fe4000fffe03f */
[----:B------:R-:W-:-:S02]  /*03c0*/  UIADD3 UR29, UR6, -0x255992d5, URZ ;  /* 0xdaa66d2b061d7890 */ /* 0x000fc4000fffe03f */
[----:B------:R-:W-:Y:S01]  /*03d0*/  @P0 IMAD.X R24, RZ, RZ, R5, P1 ;  /* 0x000000ffff180224 */ /* 0x000fe200008e0605 */
[----:B------:R-:W-:Y:S01]  /*03e0*/  UIADD3 UR31, UR6, 0x78dde6e4, URZ ;  /* 0x78dde6e4061f7890 */ /* 0x000fe2000fffe03f */
[----:B------:R-:W-:Y:S01]  /*03f0*/  IMAD.WIDE.U32 R4, R25, -0x326172a9, RZ ;  /* 0xcd9e8d5719047825 */ /* 0x000fe200078e00ff */
[----:B------:R-:W-:Y:S01]  /*0400*/  UIADD3 UR32, UR7, -0x126145ec, URZ ;  /* 0xed9eba1407207890 */ /* 0x000fe2000fffe03f */
[----:B------:R-:W-:Y:S01]  /*0410*/  ISETP.NE.U32.AND P0, PT, RZ, UR10, PT ;  /* 0x0000000aff007c0c */ /* 0x000fe2000bf05070 */
[----:B------:R-:W-:Y:S01]  /*0420*/  UIADD3 UR34, UR7, -0x56f99767, URZ ;  /* 0xa906689907227890 */ /* 0x000fe2000fffe03f */
[--C-:B------:R-:W-:Y:S01]  /*0430*/  SHF.R.U32.HI R23, RZ, 0x2, R24.reuse ;  /* 0x00000002ff177819 */ /* 0x100fe20000011618 */
[----:B------:R-:W-:Y:S01]  /*0440*/  UIADD3 UR33, UR6, 0x1715609d, URZ ;  /* 0x1715609d06217890 */ /* 0x000fe2000fffe03f */
[----:B------:R-:W-:Y:S01]  /*0450*/  SHF.R.U64 R24, R195, 0x2, R24 ;  /* 0x00000002c3187819 */ /* 0x000fe20000001218 */
[----:B------:R-:W-:Y:S02]  /*0460*/  UIADD3 UR35, UR6, -0x4ab325aa, URZ ;  /* 0xb54cda5606237890 */ /* 0x000fe4000fffe03f */
[----:B------:R-:W-:Y:S01]  /*0470*/  LOP3.LUT R6, R5, UR6, R23, 0x96, !PT ;  /* 0x0000000605067c12 */ /* 0x000fe2000f8e9617 */
[----:B------:R-:W-:Y:S01]  /*0480*/  UIADD3 UR36, UR7, 0x646e171e, URZ ;  /* 0x646e171e07247890 */ /* 0x000fe2000fffe03f */
[----:B------:R-:W-:Y:S01]  /*0490*/  ISETP.NE.AND.EX P0, PT, RZ, UR11, PT, P0 ;  /* 0x0000000bff007c0c */ /* 0x000fe2000bf05300 */
[----:B------:R-:W-:Y:S01]  /*04a0*/  IMAD.WIDE.U32 R2, R24, -0x2daee0ad, RZ ;  /* 0xd2511f5318027825 */ /* 0x000fe200078e00ff */
[----:B------:R-:W-:-:S02]  /*04b0*/  UIADD3 UR38, UR7, 0x1fd5c5a3, URZ ;  /* 0x1fd5c5a307267890 */ /* 0x000fc4000fffe03f */
[----:B------:R-:W-:Y:S01]  /*04c0*/  UIADD3 UR37, UR6, 0x5384540f, URZ ;  /* 0x5384540f06257890 */ /* 0x000fe2000fffe03f */
[----:B------:R-:W-:Y:S01]  /*04d0*/  IMAD.WIDE.U32 R6, R6, -0x2daee0ad, RZ ;  /* 0xd2511f5306067825 */ /* 0x000fe200078e00ff */
[----:B------:R-:W-:Y:S01]  /*04e0*/  LOP3.LUT R3, R3, UR7, RZ, 0x3c, !PT ;  /* 0x0000000703037c12 */ /* 0x000fe2000f8e3cff */
[----:B------:R-:W-:Y:S02]  /*04f0*/  UIADD3 UR39, UR6, -0xe443238, URZ ;  /* 0xf1bbcdc806277890 */ /* 0x000fe4000fffe03f */
[----:B------:R-:W-:Y:S01]  /*0500*/  UIADD3 UR40, UR7, -0x24c28bd8, URZ ;  /* 0xdb3d742807287890 */ /* 0x000fe2000fffe03f */
        /* <DEDUP_REMOVED lines=26> */
[----:B------:R-:W-:Y:S01]  /*06b0*/  IMAD.HI.U32 R5, R8, -0x326172a9, RZ ;  /* 0xcd9e8d5708057827 */ /* 0x000fe200078e00ff */
[----:B------:R-:W-:Y:S02]  /*06c0*/  LOP3.LUT R7, R3, UR37, R4, 0x96, !PT ;  /* 0x0000002503077c12 */ /* 0x000fe4000f8e9604 */
[C---:B------:R-:W-:Y:S02]  /*06d0*/  IADD3 R4, P2, R0.reuse, UR10, RZ ;  /* 0x0000000a00047c10 */ /* 0x040fe4000ff5e0ff */
[----:B------:R-:W-:Y:S01]  /*06e0*/  LOP3.LUT R26, R5, UR39, R2, 0x96, !PT ;  /* 0x00000027051a7c12 */ /* 0x000fe2000f8e9602 */
[----:B------:R-:W-:Y:S01]  /*06f0*/  IMAD.HI.U32 R3, R7, -0x2daee0ad, RZ ;  /* 0xd2511f5307037827 */ /* 0x000fe200078e00ff */
[----:B------:R-:W-:-:S03]  /*0700*/  IADD3 R2, P1, R0, UR12, RZ ;  /* 0x0000000c00027c10 */ /* 0x000fc6000ff3e0ff */
[----:B------:R-:W-:Y:S01]  /*0710*/  IMAD.X R5, RZ, RZ, UR11, P2 ;  /* 0x0000000bff057e24 */ /* 0x000fe200090e06ff */
[----:B------:R-:W-:Y:S01]  /*0720*/  LOP3.LUT R6, R3, UR40, R6, 0x96, !PT ;  /* 0x0000002803067c12 */ /* 0x000fe2000f8e9606 */
[----:B------:R-:W-:Y:S01]  /*0730*/  IMAD.X R3, RZ, RZ, UR13, P1 ;  /* 0x0000000dff037e24 */ /* 0x000fe200088e06ff */
[----:B------:R-:W-:Y:S02]  /*0740*/  ISETP.GE.AND P1, PT, R29, UR9, PT ;  /* 0x000000091d007c0c */ /* 0x000fe4000bf26270 */
        /* <DEDUP_REMOVED lines=29> */
[----:B------:R-:W-:Y:S01]  /*0920*/  UIADD3 UR41, UR6, -0x700cb87f, URZ ;  /* 0x8ff3478106297890 */ /* 0x000fe2000fffe03f */
[----:B0-----:R-:W-:Y:S01]  /*0930*/  IMAD R5, R7, -0x2daee0ad, RZ ;  /* 0xd2511f5307057824 */ /* 0x001fe200078e02ff */
[----:B------:R-:W-:Y:S01]  /*0940*/  UIADD3 UR42, UR7, -0x695add53, URZ ;  /* 0x96a522ad072a7890 */ /* 0x000fe2000fffe03f */
[----:B------:R-:W-:Y:S01]  /*0950*/  IMAD R7, R8, -0x326172a9, RZ ;  /* 0xcd9e8d5708077824 */ /* 0x000fe200078e02ff */
[----:B------:R-:W-:Y:S01]  /*0960*/  ULDC.64 UR8, c[0x0][0x228] ;  /* 0x00008a0000087ab9 */ /* 0x000fe20000000a00 */
[----:B------:R-:W-:Y:S01]  /*0970*/  IMAD.HI.U32 R28, R6, -0x326172a9, RZ ;  /* 0xcd9e8d57061c7827 */ /* 0x000fe200078e00ff */
[----:B------:R-:W-:Y:S01]  /*0980*/  ISETP.NE.U32.AND P0, PT, RZ, UR8, PT ;  /* 0x00000008ff007c0c */ /* 0x000fe2000bf05070 */
[----:B------:R-:W-:Y:S01]  /*0990*/  HFMA2.MMA R20, -RZ, RZ, 0, 5.9604644775390625e-08 ;  /* 0x00000001ff147435 */ /* 0x000fe200000001ff */
[----:B------:R-:W-:Y:S01]  /*09a0*/  LOP3.LUT R195, R195, 0x3, RZ, 0xc0, !PT ;  /* 0x00000003c3c37812 */ /* 0x000fe200078ec0ff */
[----:B------:R-:W-:Y:S01]  /*09b0*/  IMAD.WIDE.U32 R26, R26, -0x2daee0ad, RZ ;  /* 0xd2511f531a1a7825 */ /* 0x000fe200078e00ff */
[----:B------:R-:W-:Y:S01]  /*09c0*/  LOP3.LUT R28, R28, UR41, R7, 0x96, !PT ;  /* 0x000000291c1c7c12 */ /* 0x000fe2000f8e9607 */
[----:B------:R-:W-:Y:S01]  /*09d0*/  ULDC.U8 UR12, c[0x0][0x2a0] ;  /* 0x0000a800000c7ab9 */ /* 0x000fe20000000000 */
[----:B------:R-:W-:Y:S01]  /*09e0*/  LOP3.LUT R158, R30, 0x7f, RZ, 0xc0, !PT ;  /* 0x0000007f1e9e7812 */ /* 0x000fe200078ec0ff */
[----:B------:R-:W-:Y:S01]  /*09f0*/  IMAD R22, R6, -0x326172a9, RZ ;  /* 0xcd9e8d5706167824 */ /* 0x000fe200078e02ff */
[----:B------:R-:W-:Y:S01]  /*0a00*/  LOP3.LUT R27, R27, UR42, R5, 0x96, !PT ;  /* 0x0000002a1b1b7c12 */ /* 0x000fe2000f8e9605 */
[----:B------:R-:W-:Y:S01]  /*0a10*/  IMAD.MOV.U32 R21, RZ, RZ, RZ ;  /* 0x000000ffff157224 */ /* 0x000fe200078e00ff */
[----:B------:R-:W-:Y:S01]  /*0a20*/  ISETP.NE.AND.EX P0, PT, RZ, UR9, PT, P0 ;  /* 0x00000009ff007c0c */ /* 0x000fe2000bf05300 */
[----:B------:R-:W-:Y:S01]  /*0a30*/  UISETP.NE.AND UP0, UPT, UR12, URZ, UPT ;  /* 0x0000003f0c00728c */ /* 0x000fe2000bf05270 */
[----:B------:R-:W-:Y:S01]  /*0a40*/  ULDC UR23, c[0x0][0x218] ;  /* 0x0000860000177ab9 */ /* 0x000fe20000000800 */
[----:B------:R-:W-:Y:S01]  /*0a50*/  ULDC UR24, c[0x0][0x290] ;  /* 0x0000a40000187ab9 */ /* 0x000fe20000000800 */
[----:B------:R-:W-:Y:S01]  /*0a60*/  ULDC.64 UR8, c[0x0][0x228] ;  /* 0x00008a0000087ab9 */ /* 0x000fe20000000a00 */
[----:B------:R-:W-:Y:S01]  /*0a70*/  ULDC.64 UR10, c[0x0][0x230] ;  /* 0x00008c00000a7ab9 */ /* 0x000fe20000000a00 */
[----:B------:R-:W-:Y:S01]  /*0a80*/  ULDC.64 UR12, c[0x0][0x238] ;  /* 0x00008e00000c7ab9 */ /* 0x000fe20000000a00 */
[----:B------:R-:W-:Y:S01]  /*0a90*/  ULDC.64 UR14, c[0x0][0x240] ;  /* 0x00009000000e7ab9 */ /* 0x000fe20000000a00 */
[----:B------:R-:W-:Y:S01]  /*0aa0*/  ULDC.64 UR16, c[0x0][0x248] ;  /* 0x0000920000107ab9 */ /* 0x000fe20000000a00 */
[----:B------:R-:W-:Y:S01]  /*0ab0*/  ULDC.64 UR18, c[0x0][0x2b8] ;  /* 0x0000ae0000127ab9 */ /* 0x000fe20000000a00 */
[----:B-1----:R-:W-:-:S05]  /*0ac0*/  ULDC.64 UR20, c[0x0][0x210] ;  /* 0x0000840000147ab9 */ /* 0x002fca0000000a00 */
.L_x_14345:
        /* <DEDUP_REMOVED lines=28> */
.L_x_13442:
[----:B------:R-:W-:-:S07]  /*0c90*/  MOV R2, R22 ;  /* 0x0000001600027202 */ /* 0x000fce0000000f00 */
.L_x_13443:
[----:B------:R-:W-:Y:S05]  /*0ca0*/  BSYNC B0 ;  /* 0x0000000000007941 */ /* 0x000fea0003800000 */
.L_x_13441:
        /* <DEDUP_REMOVED lines=16> */
.L_x_13447:
[----:B------:R-:W-:Y:S05]  /*0db0*/  BSYNC B1 ;  /* 0x0000000000017941 */ /* 0x000fea0003800000 */
.L_x_13446:
[----:B------:R-:W-:Y:S01]  /*0dc0*/  IMAD.HI.U32 R4, R25, -0x326172a9, RZ ;  /* 0xcd9e8d5719047827 */ /* 0x000fe200078e00ff */
[----:B------:R-:W-:-:S03]  /*0dd0*/  LOP3.LUT R6, R6, UR7, R21, 0x96, !PT ;  /* 0x0000000706067c12 */ /* 0x000fc6000f8e9615 */
[----:B------:R-:W-:Y:S01]  /*0de0*/  IMAD R31, R25, -0x326172a9, RZ ;  /* 0xcd9e8d57191f7824 */ /* 0x000fe200078e02ff */
[----:B------:R-:W-:Y:S01]  /*0df0*/  LOP3.LUT R4, R4, UR6, R23, 0x96, !PT ;  /* 0x0000000604047c12 */ /* 0x000fe2000f8e9617 */
[----:B------:R-:W-:-:S04]  /*0e00*/  IMAD.WIDE.U32 R156, R6, -0x326172a9, RZ ;  /* 0xcd9e8d57069c7825 */ /* 0x000fc800078e00ff */
[----:B------:R-:W-:Y:S01]  /*0e10*/  IMAD R159, R24, -0x2daee0ad, RZ ;  /* 0xd2511f53189f7824 */ /* 0x000fe200078e02ff */
[----:B------:R-:W-:Y:S01]  /*0e20*/  LOP3.LUT R31, R157, UR25, R31, 0x96, !PT ;  /* 0x000000199d1f7c12 */ /* 0x000fe2000f8e961f */
[----:B------:R-:W-:Y:S01]  /*0e30*/  IMAD.WIDE.U32 R26, R4, -0x2daee0ad, RZ ;  /* 0xd2511f53041a7825 */ /* 0x000fe200078e00ff */
[----:B------:R-:W-:-:S04]  /*0e40*/  HFMA2.MMA R4, -RZ, RZ, 0, 0 ;  /* 0x00000000ff047435 */ /* 0x000fc800000001ff */
        /* <DEDUP_REMOVED lines=34> */
.L_x_13445:
[----:B------:R-:W-:Y:S05]  /*1070*/  BSYNC B0 ;  /* 0x0000000000007941 */ /* 0x000fea0003800000 */
.L_x_13444:
        /* <DEDUP_REMOVED lines=20> */
.L_x_13448:
        /* <DEDUP_REMOVED lines=12> */
.L_x_13451:
[----:B------:R-:W-:-:S07]  /*1280*/  IMAD.MOV.U32 R8, RZ, RZ, R22 ;  /* 0x000000ffff087224 */ /* 0x000fce00078e0016 */
.L_x_13452:
[----:B------:R-:W-:Y:S05]  /*1290*/  BSYNC B0 ;  /* 0x0000000000007941 */ /* 0x000fea0003800000 */
.L_x_13450:
        /* <DEDUP_REMOVED lines=16> */
.L_x_13456:
[----:B------:R-:W-:Y:S05]  /*13a0*/  BSYNC B1 ;  /* 0x0000000000017941 */ /* 0x000fea0003800000 */
.L_x_13455:
        /* <DEDUP_REMOVED lines=41> */
[----:B------:R-:W-:Y:S02]  /*1640*/  MOV R22, R16 ;  /* 0x0000001000167202 */ /* 0x000fe40000000f00 */
[----:B------:R-:W-:-:S07]  /*1650*/  LOP3.LUT R27, R27, UR42, R158, 0x96, !PT ;  /* 0x0000002a1b1b7c12 */ /* 0x000fce000f8e969e */
.L_x_13454:
[----:B------:R-:W-:Y:S05]  /*1660*/  BSYNC B0 ;  /* 0x0000000000007941 */ /* 0x000fea0003800000 */
.L_x_13453:
        /* <DEDUP_REMOVED lines=10> */
.L_x_13449:
        /* <DEDUP_REMOVED lines=12> */
.L_x_13458:
[----:B------:R-:W-:-:S07]  /*17d0*/  IMAD.MOV.U32 R8, RZ, RZ, R22 ;  /* 0x000000ffff087224 */ /* 0x000fce00078e0016 */
.L_x_13459:
[----:B------:R-:W-:Y:S05]  /*17e0*/  BSYNC B0 ;  /* 0x0000000000007941 */ /* 0x000fea0003800000 */
.L_x_13457:
        /* <DEDUP_REMOVED lines=16> */
.L_x_13463:
[----:B------:R-:W-:Y:S05]  /*18f0*/  BSYNC B1 ;  /* 0x0000000000017941 */ /* 0x000fea0003800000 */
.L_x_13462:
        /* <DEDUP_REMOVED lines=43> */
.L_x_13461:
[----:B------:R-:W-:Y:S05]  /*1bb0*/  BSYNC B0 ;  /* 0x0000000000007941 */ /* 0x000fea0003800000 */
.L_x_13460:
        /* <DEDUP_REMOVED lines=15> */
.L_x_13464:
        /* <DEDUP_REMOVED lines=12> */
.L_x_13467:
[----:B------:R-:W-:-:S07]  /*1d70*/  IMAD.MOV.U32 R8, RZ, RZ, R22 ;  /* 0x000000ffff087224 */ /* 0x000fce00078e0016 */
.L_x_13468:
[----:B------:R-:W-:Y:S05]  /*1d80*/  BSYNC B0 ;  /* 0x0000000000007941 */ /* 0x000fea0003800000 */
.L_x_13466:
        /* <DEDUP_REMOVED lines=16> */
.L_x_13472:
[----:B------:R-:W-:Y:S05]  /*1e90*/  BSYNC B1 ;  /* 0x0000000000017941 */ /* 0x000fea0003800000 */
.L_x_13471:
        /* <DEDUP_REMOVED lines=43> */
.L_x_13470:
[----:B------:R-:W-:Y:S05]  /*2150*/  BSYNC B0 ;  /* 0x0000000000007941 */ /* 0x000fea0003800000 */
.L_x_13469:
        /* <DEDUP_REMOVED lines=12> */
.L_x_13465:
        /* <DEDUP_REMOVED lines=12> */
.L_x_13474:
[----:B------:R-:W-:-:S07]  /*22e0*/  MOV R8, R22 ;  /* 0x0000001600087202 */ /* 0x000fce0000000f00 */
.L_x_13475:
[----:B------:R-:W-:Y:S05]  /*22f0*/  BSYNC B0 ;  /* 0x0000000000007941 */ /* 0x000fea0003800000 */
.L_x_13473:
        /* <DEDUP_REMOVED lines=16> */
.L_x_13479:
[----:B------:R-:W-:Y:S05]  /*2400*/  BSYNC B1 ;  /* 0x0000000000017941 */ /* 0x000fea0003800000 */
.L_x_13478:
        /* <DEDUP_REMOVED lines=43> */
.L_x_13477:
[----:B------:R-:W-:Y:S05]  /*26c0*/  BSYNC B0 ;  /* 0x0000000000007941 */ /* 0x000fea0003800000 */
.L_x_13476:
        /* <DEDUP_REMOVED lines=15> */
.L_x_13480:
        /* <DEDUP_REMOVED lines=12> */
.L_x_13483:
[----:B------:R-:W-:-:S07]  /*2880*/  MOV R8, R22 ;  /* 0x0000001600087202 */ /* 0x000fce0000000f00 */
.L_x_13484:
[----:B------:R-:W-:Y:S05]  /*2890*/  BSYNC B0 ;  /* 0x0000000000007941 */ /* 0x000fea0003800000 */
.L_x_13482:
        /* <DEDUP_REMOVED lines=16> */
.L_x_13488:
[----:B------:R-:W-:Y:S05]  /*29a0*/  BSYNC B1 ;  /* 0x0000000000017941 */ /* 0x000fea0003800000 */
.L_x_13487:
[----:B------:R-:W-:Y:S01]  /*29b0*/  IMAD.HI.U32 R4, R25, -0x326172a9, RZ ;  /* 0xcd9e8d5719047827 */ /* 0x000fe200078e00ff */
[----:B------:R-:W-:-:S03]  /*29c0*/  LOP3.LUT R6, R6, UR7, R21, 0x96, !PT ;  /* 0x0000000706067c12 */ /* 0x000fc6000f8e9615 */
[----:B------:R-:W-:Y:S01]  /*29d0*/  IMAD R159, R25, -0x326172a9, RZ ;  /* 0xcd9e8d57199f7824 */ /* 0x000fe200078e02ff */
[----:B------:R-:W-:Y:S01]  /*29e0*/  LOP3.LUT R4, R4, UR6, R23, 0x96, !PT ;  /* 0x0000000604047c12 */ /* 0x000fe2000f8e9617 */
[----:B------:R-:W-:Y:S01]  /*29f0*/  IMAD.WIDE.U32 R26, R6, -0x326172a9, RZ ;  /* 0xcd9e8d57061a7825 */ /* 0x000fe200078e00ff */
[----:B------:R-:W-:-:S03]  /*2a00*/  HFMA2.MMA R6, -RZ, RZ, 0, 0 ;  /* 0x00000000ff067435 */ /* 0x000fc600000001ff */
        /* <DEDUP_REMOVED lines=37> */
.L_x_13486:
[----:B------:R-:W-:Y:S05]  /*2c60*/  BSYNC B0 ;  /* 0x0000000000007941 */ /* 0x000fea0003800000 */
.L_x_13485:
        /* <DEDUP_REMOVED lines=10> */
.L_x_13481:
        /* <DEDUP_REMOVED lines=12> */
.L_x_13490:
[----:B------:R-:W-:-:S07]  /*2dd0*/  IMAD.MOV.U32 R8, RZ, RZ, R22 ;  /* 0x000000ffff087224 */ /* 0x000fce00078e0016 */
.L_x_13491:
[----:B------:R-:W-:Y:S05]  /*2de0*/  BSYNC B0 ;  /* 0x0000000000007941 */ /* 0x000fea0003800000 */
.L_x_13489:
        /* <DEDUP_REMOVED lines=16> */
.L_x_13495:
[----:B------:R-:W-:Y:S05]  /*2ef0*/  BSYNC B1 ;  /* 0x0000000000017941 */ /* 0x000fea0003800000 */
.L_x_13494:
        /* <DEDUP_REMOVED lines=43> */
.L_x_13493:
[----:B------:R-:W-:Y:S05]  /*31b0*/  BSYNC B0 ;  /* 0x0000000000007941 */ /* 0x000fea0003800000 */
.L_x_13492:
        /* <DEDUP_REMOVED lines=15> */
.L_x_13496:
        /* <DEDUP_REMOVED lines=12> */
.L_x_13499:
[----:B------:R-:W-:-:S07]  /*3370*/  IMAD.MOV.U32 R8, RZ, RZ, R22 ;  /* 0x000000ffff087224 */ /* 0x000fce00078e0016 */
.L_x_13500:
[----:B------:R-:W-:Y:S05]  /*3380*/  BSYNC B0 ;  /* 0x0000000000007941 */ /* 0x000fea0003800000 */
.L_x_13498:
        /* <DEDUP_REMOVED lines=16> */
.L_x_13504:
[----:B------:R-:W-:Y:S05]  /*3490*/  BSYNC B1 ;  /* 0x0000000000017941 */ /* 0x000fea0003800000 */
.L_x_13503:
        /* <DEDUP_REMOVED lines=43> */
.L_x_13502:
[----:B------:R-:W-:Y:S05]  /*3750*/  BSYNC B0 ;  /* 0x0000000000007941 */ /* 0x000fea0003800000 */
.L_x_13501:
        /* <DEDUP_REMOVED lines=12> */
.L_x_13497:
        /* <DEDUP_REMOVED lines=12> */
.L_x_13506:
[----:B------:R-:W-:-:S07]  /*38e0*/  IMAD.MOV.U32 R8, RZ, RZ, R22 ;  /* 0x000000ffff087224 */ /* 0x000fce00078e0016 */
.L_x_13507:
[----:B------:R-:W-:Y:S05]  /*38f0*/  BSYNC B0 ;  /* 0x0000000000007941 */ /* 0x000fea0003800000 */
.L_x_13505:
        /* <DEDUP_REMOVED lines=16> */
.L_x_13511:
[----:B------:R-:W-:Y:S05]  /*3a00*/  BSYNC B1 ;  /* 0x0000000000017941 */ /* 0x000fea0003800000 */
.L_x_13510:
        /* <DEDUP_REMOVED lines=43> */
.L_x_13509:
[----:B------:R-:W-:Y:S05]  /*3cc0*/  BSYNC B0 ;  /* 0x0000000000007941 */ /* 0x000fea0003800000 */
.L_x_13508:
        /* <DEDUP_REMOVED lines=15> */
.L_x_13512:
        /* <DEDUP_REMOVED lines=12> */
.L_x_13515:
[----:B------:R-:W-:-:S07]  /*3e80*/  IMAD.MOV.U32 R162, RZ, RZ, R22 ;  /* 0x000000ffffa27224 */ /* 0x000fce00078e0016 */
.L_x_13516:
[----:B------:R-:W-:Y:S05]  /*3e90*/  BSYNC B0 ;  /* 0x0000000000007941 */ /* 0x000fea0003800000 */
.L_x_13514:
        /* <DEDUP_REMOVED lines=16> */
.L_x_13520:
[----:B------:R-:W-:Y:S05]  /*3fa0*/  BSYNC B1 ;  /* 0x0000000000017941 */ /* 0x000fea0003800000 */
.L_x_13519:
        /* <DEDUP_REMOVED lines=43> */
.L_x_13518:
[----:B------:R-:W-:Y:S05]  /*4260*/  BSYNC B0 ;  /* 0x0000000000007941 */ /* 0x000fea0003800000 */
.L_x_13517:
        /* <DEDUP_REMOVED lines=10> */
.L_x_13513:
        /* <DEDUP_REMOVED lines=12> */
.L_x_13522:
[----:B------:R-:W-:-:S07]  /*43d0*/  MOV R8, R22 ;  /* 0x0000001600087202 */ /* 0x000fce0000000f00 */
.L_x_13523:
[----:B------:R-:W-:Y:S05]  /*43e0*/  BSYNC B0 ;  /* 0x0000000000007941 */ /* 0x000fea0003800000 */
.L_x_13521:
        /* <DEDUP_REMOVED lines=16> */
.L_x_13527:
[----:B------:R-:W-:Y:S05]  /*44f0*/  BSYNC B1 ;  /* 0x0000000000017941 */ /* 0x000fea0003800000 */
.L_x_13526:
        /* <DEDUP_REMOVED lines=43> */
.L_x_13525:
[----:B------:R-:W-:Y:S05]  /*47b0*/  BSYNC B0 ;  /* 0x0000000000007941 */ /* 0x000fea0003800000 */
.L_x_13524:
        /* <DEDUP_REMOVED lines=14> */
.L_x_13528:
        /* <DEDUP_REMOVED lines=12> */
.L_x_13531:
[----:B------:R-:W-:-:S07]  /*4960*/  MOV R154, R22 ;  /* 0x00000016009a7202 */ /* 0x000fce0000000f00 */
.L_x_13532:
[----:B------:R-:W-:Y:S05]  /*4970*/  BSYNC B0 ;  /* 0x0000000000007941 */ /* 0x000fea0003800000 */
.L_x_13530:
        /* <DEDUP_REMOVED lines=16> */
.L_x_13536:
[----:B------:R-:W-:Y:S05]  /*4a80*/  BSYNC B1 ;  /* 0x0000000000017941 */ /* 0x000fea0003800000 */
.L_x_13535:
        /* <DEDUP_REMOVED lines=43> */
.L_x_13534:
[----:B------:R-:W-:Y:S05]  /*4d40*/  BSYNC B0 ;  /* 0x0000000000007941 */ /* 0x000fea0003800000 */
.L_x_13533:
        /* <DEDUP_REMOVED lines=12> */
.L_x_13529:
        /* <DEDUP_REMOVED lines=12> */
.L_x_13538:
[----:B------:R-:W-:-:S07]  /*4ed0*/  IMAD.MOV.U32 R154, RZ, RZ, R22 ;  /* 0x000000ffff9a7224 */ /* 0x000fce00078e0016 */
.L_x_13539:
[----:B------:R-:W-:Y:S05]  /*4ee0*/  BSYNC B0 ;  /* 0x0000000000007941 */ /* 0x000fea0003800000 */
.L_x_13537:
        /* <DEDUP_REMOVED lines=16> */
.L_x_13543:
[----:B------:R-:W-:Y:S05]  /*4ff0*/  BSYNC B1 ;  /* 0x0000000000017941 */ /* 0x000fea0003800000 */
.L_x_13542:
        /* <DEDUP_REMOVED lines=43> */
.L_x_13541:
[----:B------:R-:W-:Y:S05]  /*52b0*/  BSYNC B0 ;  /* 0x0000000000007941 */ /* 0x000fea0003800000 */
.L_x_13540:
        /* <DEDUP_REMOVED lines=14> */
.L_x_13544:
        /* <DEDUP_REMOVED lines=12> */
.L_x_13547:
[----:B------:R-:W-:-:S07]  /*5460*/  IMAD.MOV.U32 R162, RZ, RZ, R22 ;  /* 0x000000ffffa27224 */ /* 0x000fce00078e0016 */
.L_x_13548:
[----:B------:R-:W-:Y:S05]  /*5470*/  BSYNC B0 ;  /* 0x0000000000007941 */ /* 0x000fea0003800000 */
.L_x_13546:
        /* <DEDUP_REMOVED lines=16> */
.L_x_13552:
[----:B------:R-:W-:Y:S05]  /*5580*/  BSYNC B1 ;  /* 0x0000000000017941 */ /* 0x000fea0003800000 */
.L_x_13551:
        /* <DEDUP_REMOVED lines=43> */
.L_x_13550:
[----:B------:R-:W-:Y:S05]  /*5840*/  BSYNC B0 ;  /* 0x0000000000007941 */ /* 0x000fea0003800000 */
.L_x_13549:
        /* <DEDUP_REMOVED lines=10> */
.L_x_13545:
        /* <DEDUP_REMOVED lines=12> */
.L_x_13554:
[----:B------:R-:W-:-:S07]  /*59b0*/  IMAD.MOV.U32 R4, RZ, RZ, R22 ;  /* 0x000000ffff047224 */ /* 0x000fce00078e0016 */
.L_x_13555:
[----:B------:R-:W-:Y:S05]  /*59c0*/  BSYNC B0 ;  /* 0x0000000000007941 */ /* 0x000fea0003800000 */
.L_x_13553:
        /* <DEDUP_REMOVED lines=16> */
.L_x_13559:
[----:B------:R-:W-:Y:S05]  /*5ad0*/  BSYNC B1 ;  /* 0x0000000000017941 */ /* 0x000fea0003800000 */
.L_x_13558:
        /* <DEDUP_REMOVED lines=43> */
.L_x_13557:
[----:B------:R-:W-:Y:S05]  /*5d90*/  BSYNC B0 ;  /* 0x0000000000007941 */ /* 0x000fea0003800000 */
.L_x_13556:
        /* <DEDUP_REMOVED lines=14> */
.L_x_13560:
        /* <DEDUP_REMOVED lines=12> */
.L_x_13563:
[----:B------:R-:W-:-:S07]  /*5f40*/  IMAD.MOV.U32 R3, RZ, RZ, R22 ;  /* 0x000000ffff037224 */ /* 0x000fce00078e0016 */
.L_x_13564:
[----:B------:R-:W-:Y:S05]  /*5f50*/  BSYNC B0 ;  /* 0x0000000000007941 */ /* 0x000fea0003800000 */
.L_x_13562:
        /* <DEDUP_REMOVED lines=18> */
.L_x_13568:
[----:B------:R-:W-:Y:S05]  /*6080*/  BSYNC B1 ;  /* 0x0000000000017941 */ /* 0x000fea0003800000 */
.L_x_13567:
        /* <DEDUP_REMOVED lines=43> */
.L_x_13566:
[----:B------:R-:W-:Y:S05]  /*6340*/  BSYNC B0 ;  /* 0x0000000000007941 */ /* 0x000fea0003800000 */
.L_x_13565:
        /* <DEDUP_REMOVED lines=12> */
.L_x_13561:
[----:B------:R-:W-:Y:S01]  /*6410*/  P2R R158, PR, RZ, 0x4 ;  /* 0x00000004ff9e7803 */ /* 0x000fe20000000000 */
[----:B------:R-:W-:Y:S01]  /*6420*/  IMAD.SHL.U32 R174, R19, 0x8, RZ ;  /* 0x0000000813ae7824 */ /* 0x000fe200078e00ff */
[----:B------:R-:W-:Y:S01]  /*6430*/  ISETP.NE.AND P6, PT, R2, RZ, PT ;  /* 0x000000ff0200720c */ /* 0x000fe20003fc5270 */
[----:B------:R-:W0:Y:S01]  /*6440*/  @P0 LDC.64 R162, c[0x0][0x228] ;  /* 0x00008a00ffa20b82 */ /* 0x000e220000000a00 */
[----:B------:R-:W-:Y:S02]  /*6450*/  ISETP.NE.AND P2, PT, R165, RZ, PT ;  /* 0x000000ffa500720c */ /* 0x000fe40003f45270 */
[----:B------:R-:W-:Y:S02]  /*6460*/  SEL R2, RZ, 0x100, P3 ;  /* 0x00000100ff027807 */ /* 0x000fe40001800000 */
[----:B------:R-:W-:Y:S02]  /*6470*/  SEL R154, RZ, 0x1000000, P5 ;  /* 0x01000000ff9a7807 */ /* 0x000fe40002800000 */
[----:B------:R-:W-:-:S02]  /*6480*/  SEL R155, RZ, 0x10000, P4 ;  /* 0x00010000ff9b7807 */ /* 0x000fc40002000000 */
[----:B------:R-:W-:Y:S02]  /*6490*/  ISETP.NE.AND P3, PT, R153, RZ, PT ;  /* 0x000000ff9900720c */ /* 0x000fe40003f65270 */
[----:B------:R-:W-:Y:S02]  /*64a0*/  ISETP.NE.AND P5, PT, R152, RZ, PT ;  /* 0x000000ff9800720c */ /* 0x000fe40003fa5270 */
[----:B------:R-:W-:Y:S02]  /*64b0*/  ISETP.NE.AND P4, PT, R164, RZ, PT ;  /* 0x000000ffa400720c */ /* 0x000fe40003f85270 */
[----:B------:R-:W-:Y:S01]  /*64c0*/  SEL R171, RZ, 0x1, P2 ;  /* 0x00000001ffab7807 */ /* 0x000fe20001000000 */
[----:B------:R-:W1:Y:S01]  /*64d0*/  @P1 LDC.64 R164, c[0x0][0x230] ;  /* 0x00008c00ffa41b82 */ /* 0x000e620000000a00 */
[----:B------:R-:W-:Y:S02]  /*64e0*/  ISETP.NE.AND P2, PT, R158, RZ, PT ;  /* 0x000000ff9e00720c */ /* 0x000fe40003f45270 */
[----:B------:R-:W-:-:S02]  /*64f0*/  SEL R152, RZ, 0x1, P3 ;  /* 0x00000001ff987807 */ /* 0x000fc40001800000 */
[----:B------:R-:W-:Y:S02]  /*6500*/  SEL R158, RZ, 0x1, P4 ;  /* 0x00000001ff9e7807 */ /* 0x000fe40002000000 */
[----:B------:R-:W-:Y:S01]  /*6510*/  SEL R160, RZ, 0x1, P5 ;  /* 0x00000001ffa07807 */ /* 0x000fe20002800000 */
[----:B------:R-:W-:Y:S01]  /*6520*/  IMAD.WIDE.U32 R152, R152, 0x1000000, RZ ;  /* 0x0100000098987825 */ /* 0x000fe200078e00ff */
[----:B------:R-:W-:Y:S02]  /*6530*/  LOP3.LUT R2, R2, R154, R155, 0xfe, !PT ;  /* 0x0000009a02027212 */ /* 0x000fe400078efe9b */
[----:B------:R-:W-:Y:S01]  /*6540*/  LEA R168, P3, R19, UR12, 0x4 ;  /* 0x0000000c13a87c11 */ /* 0x000fe2000f8620ff */
[----:B------:R-:W-:Y:S01]  /*6550*/  IMAD.WIDE.U32 R158, R158, 0x10000, RZ ;  /* 0x000100009e9e7825 */ /* 0x000fe200078e00ff */
[----:B------:R-:W-:Y:S02]  /*6560*/  LOP3.LUT R171, R153, R2, R171, 0xfe, !PT ;  /* 0x0000000299ab7212 */ /* 0x000fe400078efeab */
[----:B------:R-:W-:Y:S01]  /*6570*/  LEA.HI.X R169, R19, UR13, RZ, 0x4, P3 ;  /* 0x0000000d13a97c11 */ /* 0x000fe200098f24ff */
[----:B------:R-:W-:Y:S01]  /*6580*/  IMAD.WIDE.U32 R160, R160, 0x100, RZ ;  /* 0x00000100a0a07825 */ /* 0x000fe200078e00ff */
[----:B------:R-:W-:-:S02]  /*6590*/  SEL R173, RZ, 0x1, P6 ;  /* 0x00000001ffad7807 */ /* 0x000fc40003000000 */
[----:B------:R-:W-:Y:S02]  /*65a0*/  SHF.R.U32.HI R175, RZ, 0x1d, R19 ;  /* 0x0000001dffaf7819 */ /* 0x000fe40000011613 */
[----:B------:R-:W-:Y:S02]  /*65b0*/  LOP3.LUT R158, R160, R152, R158, 0xfe, !PT ;  /* 0x00000098a09e7212 */ /* 0x000fe400078efe9e */
[----:B------:R-:W-:Y:S02]  /*65c0*/  IADD3 R170, P3, R174, UR14, RZ ;  /* 0x0000000eaeaa7c10 */ /* 0x000fe4000ff7e0ff */
[----:B------:R-:W-:Y:S02]  /*65d0*/  F2FP.BF16.F32.PACK_AB R155, R4, R6 ;  /* 0x00000006049b723e */ /* 0x000fe400000010ff */
[----:B------:R-:W-:Y:S02]  /*65e0*/  F2FP.BF16.F32.PACK_AB R154, R8, R10 ;  /* 0x0000000a089a723e */ /* 0x000fe400000010ff */
[----:B------:R-:W-:-:S02]  /*65f0*/  F2FP.BF16.F32.PACK_AB R153, R12, R14 ;  /* 0x0000000e0c99723e */ /* 0x000fc400000010ff */
[----:B------:R-:W-:Y:S02]  /*6600*/  F2FP.BF16.F32.PACK_AB R152, R16, R18 ;  /* 0x000000121098723e */ /* 0x000fe400000010ff */
[----:B------:R-:W-:Y:S02]  /*6610*/  LOP3.LUT R159, R161, R171, R159, 0xfe, !PT ;  /* 0x000000aba19f7212 */ /* 0x000fe400078efe9f */
[----:B------:R-:W-:Y:S01]  /*6620*/  IADD3.X R171, R175, UR15, RZ, P3, !PT ;  /* 0x0000000fafab7c10 */ /* 0x000fe20009ffe4ff */
[----:B------:R2:W-:Y:S01]  /*6630*/  STG.E.128 desc[UR4][R168.64], R152 ;  /* 0x00000098a8007986 */ /* 0x0005e2000c101d04 */
[----:B------:R-:W-:Y:S02]  /*6640*/  LOP3.LUT R158, R158, R173, RZ, 0xfc, !PT ;  /* 0x000000ad9e9e7212 */ /* 0x000fe400078efcff */
[----:B------:R-:W-:-:S03]  /*6650*/  IADD3 R2, R19, 0x80, RZ ;  /* 0x0000008013027810 */ /* 0x000fc60007ffe0ff */
[----:B------:R2:W-:Y:S02]  /*6660*/  STG.E.64 desc[UR4][R170.64], R158 ;  /* 0x0000009eaa007986 */ /* 0x0005e4000c101b04 */
[----:B------:R-:W-:-:S04]  /*6670*/  IMAD.WIDE.U32 R160, R2, 0x10, R166 ;  /* 0x0000001002a07825 */ /* 0x000fc800078e00a6 */
[----:B0-----:R-:W-:-:S04]  /*6680*/  @P0 IMAD.WIDE.U32 R162, R2, 0x10, R162 ;  /* 0x0000001002a20825 */ /* 0x001fc800078e00a2 */
[----:B-1----:R-:W-:Y:S01]  /*6690*/  @P1 IMAD.WIDE.U32 R164, R2, 0x10, R164 ;  /* 0x0000001002a41825 */ /* 0x002fe200078e00a4 */
[----:B------:R-:W-:Y:S06]  /*66a0*/  @!P0 BRA `(.L_x_13569) ;  /* 0x0000000000508947 */ /* 0x000fec0003800000 */
        /* <DEDUP_REMOVED lines=10> */
[----:B------:R-:W-:-:S03]  /*6750*/  IMAD.WIDE.U32 R154, R154, 0x10000, RZ ;  /* 0x000100009a9a7825 */ /* 0x000fc600078e00ff */
[----:B------:R-:W-:Y:S01]  /*6760*/  LOP3.LUT R169, R168, 0xff, R9, 0xf8, !PT ;  /* 0x000000ffa8a97812 */ /* 0x000fe200078ef809 */
[----:B------:R-:W-:Y:S01]  /*6770*/  IMAD.WIDE.U32 R158, R158, 0x100, RZ ;  /* 0x000001009e9e7825 */ /* 0x000fe200078e00ff */
[----:B------:R-:W-:Y:S02]  /*6780*/  IADD3 R168, P3, R174, UR16, RZ ;  /* 0x00000010aea87c10 */ /* 0x000fe4000ff7e0ff */
[----:B------:R-:W-:Y:S02]  /*6790*/  LOP3.LUT R153, R155, R169, R153, 0xfe, !PT ;  /* 0x000000a99b997212 */ /* 0x000fe400078efe99 */
[----:B------:R-:W-:Y:S02]  /*67a0*/  LOP3.LUT R152, R158, R152, R154, 0xfe, !PT ;  /* 0x000000989e987212 */ /* 0x000fe400078efe9a */
[----:B------:R-:W-:Y:S02]  /*67b0*/  IADD3.X R169, R175, UR17, RZ, P3, !PT ;  /* 0x00000011afa97c10 */ /* 0x000fe40009ffe4ff */
[----:B------:R-:W-:-:S02]  /*67c0*/  LOP3.LUT R152, R152, 0xff, R17, 0xf8, !PT ;  /* 0x000000ff98987812 */ /* 0x000fc400078ef811 */
[----:B------:R-:W-:-:S05]  /*67d0*/  LOP3.LUT R153, R153, R159, RZ, 0xfc, !PT ;  /* 0x0000009f99997212 */ /* 0x000fca00078efcff */
[----:B------:R0:W-:Y:S02]  /*67e0*/  STG.E.64 desc[UR4][R168.64], R152 ;  /* 0x00000098a8007986 */ /* 0x0001e4000c101b04 */
.L_x_13569:
[----:B------:R1:W5:Y:S04]  /*67f0*/  @P0 LDG.E.128 R32, desc[UR4][R162.64] ;  /* 0x00000004a2200981 */ /* 0x000368000c1e1d00 */
[----:B------:R1:W5:Y:S04]  /*6800*/  @P1 LDG.E.128 R36, desc[UR4][R164.64] ;  /* 0x00000004a4241981 */ /* 0x000368000c1e1d00 */
[----:B0-2---:R1:W5:Y:S01]  /*6810*/  LDG.E.128 R152, desc[UR4][R160.64] ;  /* 0x00000004a0987981 */ /* 0x005362000c1e1d00 */
[----:B------:R-:W-:Y:S01]  /*6820*/  ISETP.NE.AND P3, PT, R172, 0x1, PT ;  /* 0x00000001ac00780c */ /* 0x000fe20003f65270 */
[----:B------:R-:W-:Y:S01]  /*6830*/  BSSY B0, `(.L_x_13570) ;  /* 0x000000d000007945 */ /* 0x000fe20003800000 */
[----:B------:R-:W-:Y:S01]  /*6840*/  LOP3.LUT R158, R30, 0x7f, RZ, 0xc0, !PT ;  /* 0x0000007f1e9e7812 */ /* 0x000fe200078ec0ff */
[----:B------:R-:W-:-:S10]  /*6850*/  VIADD R168, R172, 0x1 ;  /* 0x00000001aca87836 */ /* 0x000fd40000000000 */
        /* <DEDUP_REMOVED lines=9> */
.L_x_13571:
[----:B------:R-:W-:-:S07]  /*68f0*/  MOV R159, R22 ;  /* 0x00000016009f7202 */ /* 0x000fce0000000f00 */
.L_x_13572:
[----:B------:R-:W-:Y:S05]  /*6900*/  BSYNC B0 ;  /* 0x0000000000007941 */ /* 0x000fea0003800000 */
.L_x_13570:
        /* <DEDUP_REMOVED lines=16> */
.L_x_13576:
[----:B------:R-:W-:Y:S05]  /*6a10*/  BSYNC B1 ;  /* 0x0000000000017941 */ /* 0x000fea0003800000 */
.L_x_13575:
        /* <DEDUP_REMOVED lines=43> */
.L_x_13574:
[----:B------:R-:W-:Y:S05]  /*6cd0*/  BSYNC B0 ;  /* 0x0000000000007941 */ /* 0x000fea0003800000 */
.L_x_13573:
[----:B------:R-:W-:Y:S01]  /*6ce0*/  I2FP.F32.U32 R160, R159 ;  /* 0x0000009f00a07245 */ /* 0x000fe20000201000 */
[----:B-----5:R-:W-:Y:S01]  /*6cf0*/  IMAD.U32 R159, R152, 0x10000, RZ ;  /* 0x00010000989f7824 */ /* 0x020fe200078e00ff */
        /* <DEDUP_REMOVED lines=14> */
.L_x_13577:
        /* <DEDUP_REMOVED lines=12> */
.L_x_13580:
[----:B------:R-:W-:-:S07]  /*6ea0*/  MOV R17, R22 ;  /* 0x0000001600117202 */ /* 0x000fce0000000f00 */
.L_x_13581:
[----:B------:R-:W-:Y:S05]  /*6eb0*/  BSYNC B0 ;  /* 0x0000000000007941 */ /* 0x000fea0003800000 */
.L_x_13579:
        /* <DEDUP_REMOVED lines=16> */
.L_x_13585:
[----:B------:R-:W-:Y:S05]  /*6fc0*/  BSYNC B1 ;  /* 0x0000000000017941 */ /* 0x000fea0003800000 */
.L_x_13584:
        /* <DEDUP_REMOVED lines=43> */
.L_x_13583:
[----:B------:R-:W-:Y:S05]  /*7280*/  BSYNC B0 ;  /* 0x0000000000007941 */ /* 0x000fea0003800000 */
.L_x_13582:
        /* <DEDUP_REMOVED lines=10> */
.L_x_13578:
        /* <DEDUP_REMOVED lines=12> */
.L_x_13587:
[----:B------:R-:W-:-:S07]  /*73f0*/  IMAD.MOV.U32 R168, RZ, RZ, R22 ;  /* 0x000000ffffa87224 */ /* 0x000fce00078e0016 */
.L_x_13588:
[----:B------:R-:W-:Y:S05]  /*7400*/  BSYNC B0 ;  /* 0x0000000000007941 */ /* 0x000fea0003800000 */
.L_x_13586:
        /* <DEDUP_REMOVED lines=16> */
.L_x_13592:
[----:B------:R-:W-:Y:S05]  /*7510*/  BSYNC B1 ;  /* 0x0000000000017941 */ /* 0x000fea0003800000 */
.L_x_13591:
        /* <DEDUP_REMOVED lines=43> */
.L_x_13590:
[----:B------:R-:W-:Y:S05]  /*77d0*/  BSYNC B0 ;  /* 0x0000000000007941 */ /* 0x000fea0003800000 */
.L_x_13589:
        /* <DEDUP_REMOVED lines=15> */
.L_x_13593:
        /* <DEDUP_REMOVED lines=12> */
.L_x_13596:
[----:B------:R-:W-:-:S07]  /*7990*/  IMAD.MOV.U32 R15, RZ, RZ, R22 ;  /* 0x000000ffff0f7224 */ /* 0x000fce00078e0016 */
.L_x_13597:
[----:B------:R-:W-:Y:S05]  /*79a0*/  BSYNC B0 ;  /* 0x0000000000007941 */ /* 0x000fea0003800000 */
.L_x_13595:
        /* <DEDUP_REMOVED lines=16> */
.L_x_13601:
[----:B------:R-:W-:Y:S05]  /*7ab0*/  BSYNC B1 ;  /* 0x0000000000017941 */ /* 0x000fea0003800000 */
.L_x_13600:
        /* <DEDUP_REMOVED lines=39> */
[----:B------:R-:W-:Y:S02]  /*7d30*/  MOV R22, R162 ;  /* 0x000000a200167202 */ /* 0x000fe40000000f00 */
[----:B------:R-:W-:Y:S01]  /*7d40*/  LOP3.LUT R28, R163, UR41, R168, 0x96, !PT ;  /* 0x00000029a31c7c12 */ /* 0x000fe2000f8e96a8 */
[----:B------:R-:W-:Y:S01]  /*7d50*/  IMAD.MOV.U32 R162, RZ, RZ, RZ ;  /* 0x000000ffffa27224 */ /* 0x000fe200078e00ff */
[----:B------:R-:W-:-:S07]  /*7d60*/  LOP3.LUT R27, R27, UR42, R164, 0x96, !PT ;  /* 0x0000002a1b1b7c12 */ /* 0x000fce000f8e96a4 */
.L_x_13599:
[----:B------:R-:W-:Y:S05]  /*7d70*/  BSYNC B0 ;  /* 0x0000000000007941 */ /* 0x000fea0003800000 */
.L_x_13598:
        /* <DEDUP_REMOVED lines=12> */
.L_x_13594:
        /* <DEDUP_REMOVED lines=12> */
.L_x_13603:
[----:B------:R-:W-:-:S07]  /*7f00*/  IMAD.MOV.U32 R161, RZ, RZ, R22 ;  /* 0x000000ffffa17224 */ /* 0x000fce00078e0016 */
.L_x_13604:
[----:B------:R-:W-:Y:S05]  /*7f10*/  BSYNC B0 ;  /* 0x0000000000007941 */ /* 0x000fea0003800000 */
.L_x_13602:
        /* <DEDUP_REMOVED lines=16> */
.L_x_13608:
[----:B------:R-:W-:Y:S05]  /*8020*/  BSYNC B1 ;  /* 0x0000000000017941 */ /* 0x000fea0003800000 */
.L_x_13607:
        /* <DEDUP_REMOVED lines=43> */
.L_x_13606:
[----:B------:R-:W-:Y:S05]  /*82e0*/  BSYNC B0 ;  /* 0x0000000000007941 */ /* 0x000fea0003800000 */
.L_x_13605:
        /* <DEDUP_REMOVED lines=15> */
.L_x_13609:
        /* <DEDUP_REMOVED lines=12> */
.L_x_13612:
[----:B------:R-:W-:-:S07]  /*84a0*/  IMAD.MOV.U32 R13, RZ, RZ, R22 ;  /* 0x000000ffff0d7224 */ /* 0x000fce00078e0016 */
.L_x_13613:
[----:B------:R-:W-:Y:S05]  /*84b0*/  BSYNC B0 ;  /* 0x0000000000007941 */ /* 0x000fea0003800000 */
.L_x_13611:
        /* <DEDUP_REMOVED lines=16> */
.L_x_13617:
[----:B------:R-:W-:Y:S05]  /*85c0*/  BSYNC B1 ;  /* 0x0000000000017941 */ /* 0x000fea0003800000 */
.L_x_13616:
        /* <DEDUP_REMOVED lines=43> */
.L_x_13615:
[----:B------:R-:W-:Y:S05]  /*8880*/  BSYNC B0 ;  /* 0x0000000000007941 */ /* 0x000fea0003800000 */
.L_x_13614:
        /* <DEDUP_REMOVED lines=10> */
.L_x_13610:
        /* <DEDUP_REMOVED lines=12> */
.L_x_13619:
[----:B------:R-:W-:-:S07]  /*89f0*/  MOV R170, R22 ;  /* 0x0000001600aa7202 */ /* 0x000fce0000000f00 */
.L_x_13620:
[----:B------:R-:W-:Y:S05]  /*8a00*/  BSYNC B0 ;  /* 0x0000000000007941 */ /* 0x000fea0003800000 */
.L_x_13618:
        /* <DEDUP_REMOVED lines=16> */
.L_x_13624:
[----:B------:R-:W-:Y:S05]  /*8b10*/  BSYNC B1 ;  /* 0x0000000000017941 */ /* 0x000fea0003800000 */
.L_x_13623:
        /* <DEDUP_REMOVED lines=43> */
.L_x_13622:
[----:B------:R-:W-:Y:S05]  /*8dd0*/  BSYNC B0 ;  /* 0x0000000000007941 */ /* 0x000fea0003800000 */
.L_x_13621:
        /* <DEDUP_REMOVED lines=15> */
.L_x_13625:
        /* <DEDUP_REMOVED lines=12> */
.L_x_13628:
[----:B------:R-:W-:-:S07]  /*8f90*/  MOV R11, R22 ;  /* 0x00000016000b7202 */ /* 0x000fce0000000f00 */
.L_x_13629:
[----:B------:R-:W-:Y:S05]  /*8fa0*/  BSYNC B0 ;  /* 0x0000000000007941 */ /* 0x000fea0003800000 */
.L_x_13627:
        /* <DEDUP_REMOVED lines=16> */
.L_x_13633:
[----:B------:R-:W-:Y:S05]  /*90b0*/  BSYNC B1 ;  /* 0x0000000000017941 */ /* 0x000fea0003800000 */
.L_x_13632:
        /* <DEDUP_REMOVED lines=43> */
.L_x_13631:
[----:B------:R-:W-:Y:S05]  /*9370*/  BSYNC B0 ;  /* 0x0000000000007941 */ /* 0x000fea0003800000 */
.L_x_13630:
        /* <DEDUP_REMOVED lines=12> */
.L_x_13626:
        /* <DEDUP_REMOVED lines=12> */
.L_x_13635:
[----:B------:R-:W-:-:S07]  /*9500*/  IMAD.MOV.U32 R163, RZ, RZ, R22 ;  /* 0x000000ffffa37224 */ /* 0x000fce00078e0016 */
.L_x_13636:
[----:B------:R-:W-:Y:S05]  /*9510*/  BSYNC B0 ;  /* 0x0000000000007941 */ /* 0x000fea0003800000 */
.L_x_13634:
        /* <DEDUP_REMOVED lines=16> */
.L_x_13640:
[----:B------:R-:W-:Y:S05]  /*9620*/  BSYNC B1 ;  /* 0x0000000000017941 */ /* 0x000fea0003800000 */
.L_x_13639:
        /* <DEDUP_REMOVED lines=43> */
.L_x_13638:
[----:B------:R-:W-:Y:S05]  /*98e0*/  BSYNC B0 ;  /* 0x0000000000007941 */ /* 0x000fea0003800000 */
.L_x_13637:
        /* <DEDUP_REMOVED lines=16> */
.L_x_13641:
        /* <DEDUP_REMOVED lines=12> */
.L_x_13644:
[----:B------:R-:W-:-:S07]  /*9ab0*/  IMAD.MOV.U32 R9, RZ, RZ, R22 ;  /* 0x000000ffff097224 */ /* 0x000fce00078e0016 */
.L_x_13645:
[----:B------:R-:W-:Y:S05]  /*9ac0*/  BSYNC B0 ;  /* 0x0000000000007941 */ /* 0x000fea0003800000 */
.L_x_13643:
        /* <DEDUP_REMOVED lines=16> */
.L_x_13649:
[----:B------:R-:W-:Y:S05]  /*9bd0*/  BSYNC B1 ;  /* 0x0000000000017941 */ /* 0x000fea0003800000 */
.L_x_13648:
        /* <DEDUP_REMOVED lines=43> */
.L_x_13647:
[----:B------:R-:W-:Y:S05]  /*9e90*/  BSYNC B0 ;  /* 0x0000000000007941 */ /* 0x000fea0003800000 */
.L_x_13646:
        /* <DEDUP_REMOVED lines=10> */
.L_x_13642:
        /* <DEDUP_REMOVED lines=12> */
.L_x_13651:
[----:B------:R-:W-:-:S07]  /*a000*/  IMAD.MOV.U32 R173, RZ, RZ, R22 ;  /* 0x000000ffffad7224 */ /* 0x000fce00078e0016 */
.L_x_13652:
[----:B------:R-:W-:Y:S05]  /*a010*/  BSYNC B0 ;  /* 0x0000000000007941 */ /* 0x000fea0003800000 */
.L_x_13650:
        /* <DEDUP_REMOVED lines=16> */
.L_x_13656:
[----:B------:R-:W-:Y:S05]  /*a120*/  BSYNC B1 ;  /* 0x0000000000017941 */ /* 0x000fea0003800000 */
.L_x_13655:
        /* <DEDUP_REMOVED lines=43> */
.L_x_13654:
[----:B------:R-:W-:Y:S05]  /*a3e0*/  BSYNC B0 ;  /* 0x0000000000007941 */ /* 0x000fea0003800000 */
.L_x_13653:
        /* <DEDUP_REMOVED lines=14> */
.L_x_13657:
        /* <DEDUP_REMOVED lines=12> */
.L_x_13660:
[----:B------:R-:W-:-:S07]  /*a590*/  IMAD.MOV.U32 R7, RZ, RZ, R22 ;  /* 0x000000ffff077224 */ /* 0x000fce00078e0016 */
.L_x_13661:
[----:B------:R-:W-:Y:S05]  /*a5a0*/  BSYNC B0 ;  /* 0x0000000000007941 */ /* 0x000fea0003800000 */
.L_x_13659:
        /* <DEDUP_REMOVED lines=16> */
.L_x_13665:
[----:B------:R-:W-:Y:S05]  /*a6b0*/  BSYNC B1 ;  /* 0x0000000000017941 */ /* 0x000fea0003800000 */
.L_x_13664:
        /* <DEDUP_REMOVED lines=43> */
.L_x_13663:
[----:B------:R-:W-:Y:S05]  /*a970*/  BSYNC B0 ;  /* 0x0000000000007941 */ /* 0x000fea0003800000 */
.L_x_13662:
        /* <DEDUP_REMOVED lines=12> */
.L_x_13658:
        /* <DEDUP_REMOVED lines=12> */
.L_x_13667:
[----:B------:R-:W-:-:S07]  /*ab00*/  MOV R165, R22 ;  /* 0x0000001600a57202 */ /* 0x000fce0000000f00 */
.L_x_13668:
[----:B------:R-:W-:Y:S05]  /*ab10*/  BSYNC B0 ;  /* 0x0000000000007941 */ /* 0x000fea0003800000 */
.L_x_13666:
        /* <DEDUP_REMOVED lines=16> */
.L_x_13672:
[----:B------:R-:W-:Y:S05]  /*ac20*/  BSYNC B1 ;  /* 0x0000000000017941 */ /* 0x000fea0003800000 */
.L_x_13671:
        /* <DEDUP_REMOVED lines=43> */
.L_x_13670:
[----:B------:R-:W-:Y:S05]  /*aee0*/  BSYNC B0 ;  /* 0x0000000000007941 */ /* 0x000fea0003800000 */
.L_x_13669:
        /* <DEDUP_REMOVED lines=14> */
.L_x_13673:
        /* <DEDUP_REMOVED lines=12> */
.L_x_13676:
[----:B------:R-:W-:-:S07]  /*b090*/  MOV R5, R22 ;  /* 0x0000001600057202 */ /* 0x000fce0000000f00 */
.L_x_13677:
[----:B------:R-:W-:Y:S05]  /*b0a0*/  BSYNC B0 ;  /* 0x0000000000007941 */ /* 0x000fea0003800000 */
.L_x_13675:
        /* <DEDUP_REMOVED lines=16> */
.L_x_13681:
[----:B------:R-:W-:Y:S05]  /*b1b0*/  BSYNC B1 ;  /* 0x0000000000017941 */ /* 0x000fea0003800000 */
.L_x_13680:
        /* <DEDUP_REMOVED lines=43> */
.L_x_13679:
[----:B------:R-:W-:Y:S05]  /*b470*/  BSYNC B0 ;  /* 0x0000000000007941 */ /* 0x000fea0003800000 */
.L_x_13678:
        /* <DEDUP_REMOVED lines=10> */
.L_x_13674:
        /* <DEDUP_REMOVED lines=12> */
.L_x_13683:
[----:B------:R-:W-:-:S07]  /*b5e0*/  IMAD.MOV.U32 R173, RZ, RZ, R22 ;  /* 0x000000ffffad7224 */ /* 0x000fce00078e0016 */
.L_x_13684:
[----:B------:R-:W-:Y:S05]  /*b5f0*/  BSYNC B0 ;  /* 0x0000000000007941 */ /* 0x000fea0003800000 */
.L_x_13682:
        /* <DEDUP_REMOVED lines=16> */
.L_x_13688:
[----:B------:R-:W-:Y:S05]  /*b700*/  BSYNC B1 ;  /* 0x0000000000017941 */ /* 0x000fea0003800000 */
.L_x_13687:
        /* <DEDUP_REMOVED lines=43> */
.L_x_13686:
[----:B------:R-:W-:Y:S05]  /*b9c0*/  BSYNC B0 ;  /* 0x0000000000007941 */ /* 0x000fea0003800000 */
.L_x_13685:
        /* <DEDUP_REMOVED lines=14> */
.L_x_13689:
        /* <DEDUP_REMOVED lines=12> */
.L_x_13692:
[----:B------:R-:W-:-:S07]  /*bb70*/  IMAD.MOV.U32 R3, RZ, RZ, R22 ;  /* 0x000000ffff037224 */ /* 0x000fce00078e0016 */
.L_x_13693:
[----:B------:R-:W-:Y:S05]  /*bb80*/  BSYNC B0 ;  /* 0x0000000000007941 */ /* 0x000fea0003800000 */
.L_x_13691:
        /* <DEDUP_REMOVED lines=18> */
.L_x_13697:
[----:B------:R-:W-:Y:S05]  /*bcb0*/  BSYNC B1 ;  /* 0x0000000000017941 */ /* 0x000fea0003800000 */
.L_x_13696:
        /* <DEDUP_REMOVED lines=43> */
.L_x_13695:
[----:B------:R-:W-:Y:S05]  /*bf70*/  BSYNC B0 ;  /* 0x0000000000007941 */ /* 0x000fea0003800000 */
.L_x_13694:
        /* <DEDUP_REMOVED lines=12> */
.L_x_13690:
[----:B------:R-:W-:Y:S01]  /*c040*/  P2R R168, PR, RZ, 0x4 ;  /* 0x00000004ffa87803 */ /* 0x000fe20000000000 */
[----:B------:R-:W0:Y:S01]  /*c050*/  @P0 LDC.64 R176, c[0x0][0x228] ;  /* 0x00008a00ffb00b82 */ /* 0x000e220000000a00 */
[----:B------:R-:W-:Y:S01]  /*c060*/  ISETP.NE.AND P2, PT, R153, RZ, PT ;  /* 0x000000ff9900720c */ /* 0x000fe20003f45270 */
[----:B------:R-:W-:Y:S01]  /*c070*/  VIADD R171, R19, 0x100 ;  /* 0x0000010013ab7836 */ /* 0x000fe20000000000 */
[----:B------:R-:W-:Y:S02]  /*c080*/  SEL R153, RZ, 0x10000, P4 ;  /* 0x00010000ff997807 */ /* 0x000fe40002000000 */
[----:B------:R-:W-:Y:S02]  /*c090*/  ISETP.NE.AND P4, PT, R152, RZ, PT ;  /* 0x000000ff9800720c */ /* 0x000fe40003f85270 */
[----:B------:R-:W-:Y:S01]  /*c0a0*/  SEL R154, RZ, 0x100, P3 ;  /* 0x00000100ff9a7807 */ /* 0x000fe20001800000 */
[----:B------:R-:W1:Y:S01]  /*c0b0*/  @P1 LDC.64 R174, c[0x0][0x230] ;  /* 0x00008c00ffae1b82 */ /* 0x000e620000000a00 */
[----:B------:R-:W-:-:S02]  /*c0c0*/  ISETP.NE.AND P3, PT, R172, RZ, PT ;  /* 0x000000ffac00720c */ /* 0x000fc40003f65270 */
[----:B------:R-:W-:Y:S02]  /*c0d0*/  SEL R152, RZ, 0x1, P2 ;  /* 0x00000001ff987807 */ /* 0x000fe40001000000 */
[----:B------:R-:W-:Y:S02]  /*c0e0*/  ISETP.NE.AND P2, PT, R168, RZ, PT ;  /* 0x000000ffa800720c */ /* 0x000fe40003f45270 */
[----:B------:R-:W-:Y:S01]  /*c0f0*/  SEL R155, RZ, 0x1000000, P5 ;  /* 0x01000000ff9b7807 */ /* 0x000fe20002800000 */
[----:B------:R-:W2:Y:S01]  /*c100*/  LDC.64 R172, c[0x0][0x238] ;  /* 0x00008e00ffac7b82 */ /* 0x000ea20000000a00 */
[----:B------:R-:W-:Y:S02]  /*c110*/  SEL R178, RZ, 0x1, P3 ;  /* 0x00000001ffb27807 */ /* 0x000fe40001800000 */
[----:B------:R-:W-:Y:S02]  /*c120*/  SEL R184, RZ, 0x1, P4 ;  /* 0x00000001ffb87807 */ /* 0x000fe40002000000 */
[----:B------:R-:W-:Y:S01]  /*c130*/  LOP3.LUT P5, RZ, R0, 0x2, RZ, 0xc0, !PT ;  /* 0x0000000200ff7812 */ /* 0x000fe200078ac0ff */
[----:B------:R-:W-:Y:S01]  /*c140*/  IMAD.WIDE.U32 R178, R178, 0x10000, RZ ;  /* 0x00010000b2b27825 */ /* 0x000fe200078e00ff */
[----:B------:R-:W-:Y:S01]  /*c150*/  LOP3.LUT R154, R154, R155, R153, 0xfe, !PT ;  /* 0x0000009b9a9a7212 */ /* 0x000fe200078efe99 */
[----:B------:R-:W3:Y:S01]  /*c160*/  LDC.64 R168, c[0x0][0x240] ;  /* 0x00009000ffa87b82 */ /* 0x000ee20000000a00 */
[----:B------:R-:W-:Y:S01]  /*c170*/  SEL R187, RZ, 0x1, P5 ;  /* 0x00000001ffbb7807 */ /* 0x000fe20002800000 */
[----:B------:R-:W-:Y:S01]  /*c180*/  IMAD.WIDE.U32 R152, R152, 0x1000000, RZ ;  /* 0x0100000098987825 */ /* 0x000fe200078e00ff */
[----:B------:R-:W-:-:S02]  /*c190*/  LOP3.LUT P6, RZ, R0, 0x20, RZ, 0xc0, !PT ;  /* 0x0000002000ff7812 */ /* 0x000fc400078cc0ff */
[----:B------:R-:W-:Y:S01]  /*c1a0*/  F2FP.BF16.F32.PACK_AB R155, R170, R165 ;  /* 0x000000a5aa9b723e */ /* 0x000fe200000010ff */
[----:B------:R-:W-:Y:S01]  /*c1b0*/  IMAD.WIDE.U32 R184, R184, 0x100, RZ ;  /* 0x00000100b8b87825 */ /* 0x000fe200078e00ff */
[----:B------:R-:W-:Y:S02]  /*c1c0*/  LOP3.LUT R187, R153, R154, R187, 0xfe, !PT ;  /* 0x0000009a99bb7212 */ /* 0x000fe400078efebb */
[----:B------:R-:W-:Y:S01]  /*c1d0*/  SEL R181, RZ, 0x1, P6 ;  /* 0x00000001ffb57807 */ /* 0x000fe20003000000 */
[C---:B0-----:R-:W-:Y:S01]  /*c1e0*/  @P0 IMAD.WIDE.U32 R176, R171.reuse, 0x10, R176 ;  /* 0x00000010abb00825 */ /* 0x041fe200078e00b0 */
[----:B------:R-:W-:Y:S02]  /*c1f0*/  LOP3.LUT R178, R184, R152, R178, 0xfe, !PT ;  /* 0x00000098b8b27212 */ /* 0x000fe400078efeb2 */
[----:B------:R-:W-:Y:S01]  /*c200*/  F2FP.BF16.F32.PACK_AB R154, R164, R163 ;  /* 0x000000a3a49a723e */ /* 0x000fe200000010ff */
[----:B-1----:R-:W-:Y:S01]  /*c210*/  @P1 IMAD.WIDE.U32 R174, R171, 0x10, R174 ;  /* 0x00000010abae1825 */ /* 0x002fe200078e00ae */
[----:B------:R-:W-:-:S02]  /*c220*/  F2FP.BF16.F32.PACK_AB R153, R162, R161 ;  /* 0x000000a1a299723e */ /* 0x000fc400000010ff */
[----:B------:R-:W-:Y:S01]  /*c230*/  F2FP.BF16.F32.PACK_AB R152, R160, R159 ;  /* 0x0000009fa098723e */ /* 0x000fe200000010ff */
[----:B--2---:R-:W-:Y:S01]  /*c240*/  IMAD.WIDE.U32 R182, R2, 0x10, R172 ;  /* 0x0000001002b67825 */ /* 0x004fe200078e00ac */
[----:B------:R-:W-:Y:S02]  /*c250*/  LOP3.LUT R187, R185, R187, R179, 0xfe, !PT ;  /* 0x000000bbb9bb7212 */ /* 0x000fe400078efeb3 */
[----:B------:R-:W-:Y:S01]  /*c260*/  LOP3.LUT R186, R178, R181, RZ, 0xfc, !PT ;  /* 0x000000b5b2ba7212 */ /* 0x000fe200078efcff */
[----:B------:R-:W-:Y:S01]  /*c270*/  IMAD.WIDE.U32 R178, R171, 0x10, R166 ;  /* 0x00000010abb27825 */ /* 0x000fe200078e00a6 */
[----:B------:R0:W-:Y:S03]  /*c280*/  STG.E.128 desc[UR4][R182.64], R152 ;  /* 0x00000098b6007986 */ /* 0x0001e6000c101d04 */
[----:B---3--:R-:W-:-:S05]  /*c290*/  IMAD.WIDE.U32 R184, R2, 0x8, R168 ;  /* 0x0000000802b87825 */ /* 0x008fca00078e00a8 */
        /* <DEDUP_REMOVED lines=22> */
.L_x_13698:
        /* <DEDUP_REMOVED lines=15> */
.L_x_13700:
[----:B------:R-:W-:-:S07]  /*c4f0*/  IMAD.MOV.U32 R182, RZ, RZ, R22 ;  /* 0x000000ffffb67224 */ /* 0x000fce00078e0016 */
.L_x_13701:
[----:B------:R-:W-:Y:S05]  /*c500*/  BSYNC B0 ;  /* 0x0000000000007941 */ /* 0x000fea0003800000 */
.L_x_13699:
        /* <DEDUP_REMOVED lines=16> */
.L_x_13705:
[----:B------:R-:W-:Y:S05]  /*c610*/  BSYNC B1 ;  /* 0x0000000000017941 */ /* 0x000fea0003800000 */
.L_x_13704:
        /* <DEDUP_REMOVED lines=43> */
.L_x_13703:
[----:B------:R-:W-:Y:S05]  /*c8d0*/  BSYNC B0 ;  /* 0x0000000000007941 */ /* 0x000fea0003800000 */
.L_x_13702:
        /* <DEDUP_REMOVED lines=16> */
.L_x_13706:
        /* <DEDUP_REMOVED lines=12> */
.L_x_13709:
[----:B------:R-:W-:-:S07]  /*caa0*/  IMAD.MOV.U32 R17, RZ, RZ, R22 ;  /* 0x000000ffff117224 */ /* 0x000fce00078e0016 */
.L_x_13710:
[----:B------:R-:W-:Y:S05]  /*cab0*/  BSYNC B0 ;  /* 0x0000000000007941 */ /* 0x000fea0003800000 */
.L_x_13708:
        /* <DEDUP_REMOVED lines=16> */
.L_x_13714:
[----:B------:R-:W-:Y:S05]  /*cbc0*/  BSYNC B1 ;  /* 0x0000000000017941 */ /* 0x000fea0003800000 */
.L_x_13713:
        /* <DEDUP_REMOVED lines=43> */
.L_x_13712:
[----:B------:R-:W-:Y:S05]  /*ce80*/  BSYNC B0 ;  /* 0x0000000000007941 */ /* 0x000fea0003800000 */
.L_x_13711:
        /* <DEDUP_REMOVED lines=10> */
.L_x_13707:
        /* <DEDUP_REMOVED lines=12> */
.L_x_13716:
[----:B------:R-:W-:-:S07]  /*cff0*/  IMAD.MOV.U32 R182, RZ, RZ, R22 ;  /* 0x000000ffffb67224 */ /* 0x000fce00078e0016 */
.L_x_13717:
[----:B------:R-:W-:Y:S05]  /*d000*/  BSYNC B0 ;  /* 0x0000000000007941 */ /* 0x000fea0003800000 */
.L_x_13715:
        /* <DEDUP_REMOVED lines=16> */
.L_x_13721:
[----:B------:R-:W-:Y:S05]  /*d110*/  BSYNC B1 ;  /* 0x0000000000017941 */ /* 0x000fea0003800000 */
.L_x_13720:
        /* <DEDUP_REMOVED lines=43> */
.L_x_13719:
[----:B------:R-:W-:Y:S05]  /*d3d0*/  BSYNC B0 ;  /* 0x0000000000007941 */ /* 0x000fea0003800000 */
.L_x_13718:
        /* <DEDUP_REMOVED lines=16> */
.L_x_13722:
        /* <DEDUP_REMOVED lines=12> */
.L_x_13725:
[----:B------:R-:W-:-:S07]  /*d5a0*/  IMAD.MOV.U32 R15, RZ, RZ, R22 ;  /* 0x000000ffff0f7224 */ /* 0x000fce00078e0016 */
.L_x_13726:
[----:B------:R-:W-:Y:S05]  /*d5b0*/  BSYNC B0 ;  /* 0x0000000000007941 */ /* 0x000fea0003800000 */
.L_x_13724:
        /* <DEDUP_REMOVED lines=16> */
.L_x_13730:
[----:B------:R-:W-:Y:S05]  /*d6c0*/  BSYNC B1 ;  /* 0x0000000000017941 */ /* 0x000fea0003800000 */
.L_x_13729:
        /* <DEDUP_REMOVED lines=43> */
.L_x_13728:
[----:B------:R-:W-:Y:S05]  /*d980*/  BSYNC B0 ;  /* 0x0000000000007941 */ /* 0x000fea0003800000 */
.L_x_13727:
        /* <DEDUP_REMOVED lines=12> */
.L_x_13723:
        /* <DEDUP_REMOVED lines=12> */
.L_x_13732:
[----:B------:R-:W-:-:S07]  /*db10*/  MOV R182, R22 ;  /* 0x0000001600b67202 */ /* 0x000fce0000000f00 */
.L_x_13733:
[----:B------:R-:W-:Y:S05]  /*db20*/  BSYNC B0 ;  /* 0x0000000000007941 */ /* 0x000fea0003800000 */
.L_x_13731:
        /* <DEDUP_REMOVED lines=16> */
.L_x_13737:
[----:B------:R-:W-:Y:S05]  /*dc30*/  BSYNC B1 ;  /* 0x0000000000017941 */ /* 0x000fea0003800000 */
.L_x_13736:
        /* <DEDUP_REMOVED lines=43> */
.L_x_13735:
[----:B------:R-:W-:Y:S05]  /*def0*/  BSYNC B0 ;  /* 0x0000000000007941 */ /* 0x000fea0003800000 */
.L_x_13734:
        /* <DEDUP_REMOVED lines=16> */
.L_x_13738:
        /* <DEDUP_REMOVED lines=12> */
.L_x_13741:
[----:B------:R-:W-:-:S07]  /*e0c0*/  MOV R13, R22 ;  /* 0x00000016000d7202 */ /* 0x000fce0000000f00 */
.L_x_13742:
[----:B------:R-:W-:Y:S05]  /*e0d0*/  BSYNC B0 ;  /* 0x0000000000007941 */ /* 0x000fea0003800000 */
.L_x_13740:
        /* <DEDUP_REMOVED lines=16> */
.L_x_13746:
[----:B------:R-:W-:Y:S05]  /*e1e0*/  BSYNC B1 ;  /* 0x0000000000017941 */ /* 0x000fea0003800000 */
.L_x_13745:
        /* <DEDUP_REMOVED lines=43> */
.L_x_13744:
[----:B------:R-:W-:Y:S05]  /*e4a0*/  BSYNC B0 ;  /* 0x0000000000007941 */ /* 0x000fea0003800000 */
.L_x_13743:
        /* <DEDUP_REMOVED lines=10> */
.L_x_13739:
        /* <DEDUP_REMOVED lines=12> */
.L_x_13748:
[----:B------:R-:W-:-:S07]  /*e610*/  IMAD.MOV.U32 R177, RZ, RZ, R22 ;  /* 0x000000ffffb17224 */ /* 0x000fce00078e0016 */
.L_x_13749:
[----:B------:R-:W-:Y:S05]  /*e620*/  BSYNC B0 ;  /* 0x0000000000007941 */ /* 0x000fea0003800000 */
.L_x_13747:
        /* <DEDUP_REMOVED lines=16> */
.L_x_13753:
[----:B------:R-:W-:Y:S05]  /*e730*/  BSYNC B1 ;  /* 0x0000000000017941 */ /* 0x000fea0003800000 */
.L_x_13752:
        /* <DEDUP_REMOVED lines=43> */
.L_x_13751:
[----:B------:R-:W-:Y:S05]  /*e9f0*/  BSYNC B0 ;  /* 0x0000000000007941 */ /* 0x000fea0003800000 */
.L_x_13750:
        /* <DEDUP_REMOVED lines=16> */
.L_x_13754:
        /* <DEDUP_REMOVED lines=12> */
.L_x_13757:
[----:B------:R-:W-:-:S07]  /*ebc0*/  IMAD.MOV.U32 R11, RZ, RZ, R22 ;  /* 0x000000ffff0b7224 */ /* 0x000fce00078e0016 */
.L_x_13758:
[----:B------:R-:W-:Y:S05]  /*ebd0*/  BSYNC B0 ;  /* 0x0000000000007941 */ /* 0x000fea0003800000 */
.L_x_13756:
        /* <DEDUP_REMOVED lines=16> */
.L_x_13762:
[----:B------:R-:W-:Y:S05]  /*ece0*/  BSYNC B1 ;  /* 0x0000000000017941 */ /* 0x000fea0003800000 */
.L_x_13761:
        /* <DEDUP_REMOVED lines=43> */
.L_x_13760:
[----:B------:R-:W-:Y:S05]  /*efa0*/  BSYNC B0 ;  /* 0x0000000000007941 */ /* 0x000fea0003800000 */
.L_x_13759:
        /* <DEDUP_REMOVED lines=12> */
.L_x_13755:
        /* <DEDUP_REMOVED lines=12> */
.L_x_13764:
[----:B------:R-:W-:-:S07]  /*f130*/  IMAD.MOV.U32 R182, RZ, RZ, R22 ;  /* 0x000000ffffb67224 */ /* 0x000fce00078e0016 */
.L_x_13765:
[----:B------:R-:W-:Y:S05]  /*f140*/  BSYNC B0 ;  /* 0x0000000000007941 */ /* 0x000fea0003800000 */
.L_x_13763:
        /* <DEDUP_REMOVED lines=16> */
.L_x_13769:
[----:B------:R-:W-:Y:S05]  /*f250*/  BSYNC B1 ;  /* 0x0000000000017941 */ /* 0x000fea0003800000 */
.L_x_13768:
        /* <DEDUP_REMOVED lines=43> */
.L_x_13767:
[----:B------:R-:W-:Y:S05]  /*f510*/  BSYNC B0 ;  /* 0x0000000000007941 */ /* 0x000fea0003800000 */
.L_x_13766:
        /* <DEDUP_REMOVED lines=16> */
.L_x_13770:
        /* <DEDUP_REMOVED lines=12> */
.L_x_13773:
[----:B------:R-:W-:-:S07]  /*f6e0*/  IMAD.MOV.U32 R9, RZ, RZ, R22 ;  /* 0x000000ffff097224 */ /* 0x000fce00078e0016 */
.L_x_13774:
[----:B------:R-:W-:Y:S05]  /*f6f0*/  BSYNC B0 ;  /* 0x0000000000007941 */ /* 0x000fea0003800000 */
.L_x_13772:
        /* <DEDUP_REMOVED lines=16> */
.L_x_13778:
[----:B------:R-:W-:Y:S05]  /*f800*/  BSYNC B1 ;  /* 0x0000000000017941 */ /* 0x000fea0003800000 */
.L_x_13777:
        /* <DEDUP_REMOVED lines=43> */
.L_x_13776:
[----:B------:R-:W-:Y:S05]  /*fac0*/  BSYNC B0 ;  /* 0x0000000000007941 */ /* 0x000fea0003800000 */
.L_x_13775:
        /* <DEDUP_REMOVED lines=10> */
.L_x_13771:
        /* <DEDUP_REMOVED lines=12> */
.L_x_13780:
[----:B------:R-:W-:-:S07]  /*fc30*/  MOV R179, R22 ;  /* 0x0000001600b37202 */ /* 0x000fce0000000f00 */
.L_x_13781:
[----:B------:R-:W-:Y:S05]  /*fc40*/  BSYNC B0 ;  /* 0x0000000000007941 */ /* 0x000fea0003800000 */
.L_x_13779:
        /* <DEDUP_REMOVED lines=16> */
.L_x_13785:
[----:B------:R-:W-:Y:S05]  /*fd50*/  BSYNC B1 ;  /* 0x0000000000017941 */ /* 0x000fea0003800000 */
.L_x_13784:
        /* <DEDUP_REMOVED lines=43> */
.L_x_13783:
[----:B------:R-:W-:Y:S05]  /*10010*/  BSYNC B0 ;  /* 0x0000000000007941 */ /* 0x000fea0003800000 */
.L_x_13782:
        /* <DEDUP_REMOVED lines=14> */
.L_x_13786:
        /* <DEDUP_REMOVED lines=12> */
.L_x_13789:
[----:B------:R-:W-:-:S07]  /*101c0*/  MOV R7, R22 ;  /* 0x0000001600077202 */ /* 0x000fce0000000f00 */
.L_x_13790:
[----:B------:R-:W-:Y:S05]  /*101d0*/  BSYNC B0 ;  /* 0x0000000000007941 */ /* 0x000fea0003800000 */
.L_x_13788:
        /* <DEDUP_REMOVED lines=16> */
.L_x_13794:
[----:B------:R-:W-:Y:S05]  /*102e0*/  BSYNC B1 ;  /* 0x0000000000017941 */ /* 0x000fea0003800000 */
.L_x_13793:
        /* <DEDUP_REMOVED lines=43> */
.L_x_13792:
[----:B------:R-:W-:Y:S05]  /*105a0*/  BSYNC B0 ;  /* 0x0000000000007941 */ /* 0x000fea0003800000 */
.L_x_13791:
        /* <DEDUP_REMOVED lines=12> */
.L_x_13787:
        /* <DEDUP_REMOVED lines=12> */
.L_x_13796:
[----:B------:R-:W-:-:S07]  /*10730*/  IMAD.MOV.U32 R154, RZ, RZ, R22 ;  /* 0x000000ffff9a7224 */ /* 0x000fce00078e0016 */
.L_x_13797:
[----:B------:R-:W-:Y:S05]  /*10740*/  BSYNC B0 ;  /* 0x0000000000007941 */ /* 0x000fea0003800000 */
.L_x_13795:
        /* <DEDUP_REMOVED lines=16> */
.L_x_13801:
[----:B------:R-:W-:Y:S05]  /*10850*/  BSYNC B1 ;  /* 0x0000000000017941 */ /* 0x000fea0003800000 */
.L_x_13800:
        /* <DEDUP_REMOVED lines=43> */
.L_x_13799:
[----:B------:R-:W-:Y:S05]  /*10b10*/  BSYNC B0 ;  /* 0x0000000000007941 */ /* 0x000fea0003800000 */
.L_x_13798:
        /* <DEDUP_REMOVED lines=14> */
.L_x_13802:
        /* <DEDUP_REMOVED lines=12> */
.L_x_13805:
[----:B------:R-:W-:-:S07]  /*10cc0*/  IMAD.MOV.U32 R5, RZ, RZ, R22 ;  /* 0x000000ffff057224 */ /* 0x000fce00078e0016 */
.L_x_13806:
[----:B------:R-:W-:Y:S05]  /*10cd0*/  BSYNC B0 ;  /* 0x0000000000007941 */ /* 0x000fea0003800000 */
.L_x_13804:
        /* <DEDUP_REMOVED lines=16> */
.L_x_13810:
[----:B------:R-:W-:Y:S05]  /*10de0*/  BSYNC B1 ;  /* 0x0000000000017941 */ /* 0x000fea0003800000 */
.L_x_13809:
        /* <DEDUP_REMOVED lines=43> */
.L_x_13808:
[----:B------:R-:W-:Y:S05]  /*110a0*/  BSYNC B0 ;  /* 0x0000000000007941 */ /* 0x000fea0003800000 */
.L_x_13807:
        /* <DEDUP_REMOVED lines=10> */
.L_x_13803:
        /* <DEDUP_REMOVED lines=12> */
.L_x_13812:
[----:B------:R-:W-:-:S07]  /*11210*/  IMAD.MOV.U32 R154, RZ, RZ, R22 ;  /* 0x000000ffff9a7224 */ /* 0x000fce00078e0016 */
.L_x_13813:
[----:B------:R-:W-:Y:S05]  /*11220*/  BSYNC B0 ;  /* 0x0000000000007941 */ /* 0x000fea0003800000 */
.L_x_13811:
        /* <DEDUP_REMOVED lines=16> */
.L_x_13817:
[----:B------:R-:W-:Y:S05]  /*11330*/  BSYNC B1 ;  /* 0x0000000000017941 */ /* 0x000fea0003800000 */
.L_x_13816:
        /* <DEDUP_REMOVED lines=43> */
.L_x_13815:
[----:B------:R-:W-:Y:S05]  /*115f0*/  BSYNC B0 ;  /* 0x0000000000007941 */ /* 0x000fea0003800000 */
.L_x_13814:
        /* <DEDUP_REMOVED lines=14> */
.L_x_13818:
        /* <DEDUP_REMOVED lines=12> */
.L_x_13821:
[----:B------:R-:W-:-:S07]  /*117a0*/  IMAD.MOV.U32 R3, RZ, RZ, R22 ;  /* 0x000000ffff037224 */ /* 0x000fce00078e0016 */
.L_x_13822:
[----:B------:R-:W-:Y:S05]  /*117b0*/  BSYNC B0 ;  /* 0x0000000000007941 */ /* 0x000fea0003800000 */
.L_x_13820:
        /* <DEDUP_REMOVED lines=18> */
.L_x_13826:
[----:B------:R-:W-:Y:S05]  /*118e0*/  BSYNC B1 ;  /* 0x0000000000017941 */ /* 0x000fea0003800000 */
.L_x_13825:
        /* <DEDUP_REMOVED lines=43> */
.L_x_13824:
[----:B------:R-:W-:Y:S05]  /*11ba0*/  BSYNC B0 ;  /* 0x0000000000007941 */ /* 0x000fea0003800000 */
.L_x_13823:
        /* <DEDUP_REMOVED lines=12> */
.L_x_13819:
        /* <DEDUP_REMOVED lines=20> */
[----:B------:R-:W-:Y:S02]  /*11db0*/  LOP3.LUT R197, R193, R195, R197, 0xfe, !PT ;  /* 0x000000c3c1c57212 */ /* 0x000fe400078efec5 */
[----:B------:R-:W-:Y:S01]  /*11dc0*/  LOP3.LUT R192, R186, R192, R182, 0xfe, !PT ;  /* 0x000000c0bac07212 */ /* 0x000fe200078efeb6 */
[----:B------:R-:W-:Y:S01]  /*11dd0*/  VIADD R182, R19, 0x180 ;  /* 0x0000018013b67836 */ /* 0x000fe20000000000 */
[----:B------:R-:W-:Y:S02]  /*11de0*/  SEL R193, RZ, 0x1, P6 ;  /* 0x00000001ffc17807 */ /* 0x000fe40003000000 */
[----:B------:R-:W-:Y:S01]  /*11df0*/  ISETP.NE.AND P2, PT, R154, RZ, PT ;  /* 0x000000ff9a00720c */ /* 0x000fe20003f45270 */
[C---:B0-----:R-:W-:Y:S01]  /*11e00*/  @P0 IMAD.WIDE.U32 R188, R182.reuse, 0x10, R188 ;  /* 0x00000010b6bc0825 */ /* 0x041fe200078e00bc */
[----:B------:R-:W-:Y:S02]  /*11e10*/  F2FP.BF16.F32.PACK_AB R155, R181, R180 ;  /* 0x000000b4b59b723e */ /* 0x000fe400000010ff */
[----:B------:R-:W-:Y:S01]  /*11e20*/  F2FP.BF16.F32.PACK_AB R154, R179, R178 ;  /* 0x000000b2b39a723e */ /* 0x000fe200000010ff */
[----:B-1----:R-:W-:Y:S01]  /*11e30*/  @P1 IMAD.WIDE.U32 R184, R182, 0x10, R184 ;  /* 0x00000010b6b81825 */ /* 0x002fe200078e00b8 */
[----:B------:R-:W-:-:S02]  /*11e40*/  F2FP.BF16.F32.PACK_AB R153, R177, R176 ;  /* 0x000000b0b199723e */ /* 0x000fc400000010ff */
[----:B------:R-:W-:Y:S02]  /*11e50*/  F2FP.BF16.F32.PACK_AB R152, R174, R175 ;  /* 0x000000afae98723e */ /* 0x000fe400000010ff */
[----:B------:R-:W-:Y:S01]  /*11e60*/  LOP3.LUT R196, R192, R193, RZ, 0xfc, !PT ;  /* 0x000000c1c0c47212 */ /* 0x000fe200078efcff */
[----:B------:R-:W-:Y:S01]  /*11e70*/  IMAD.WIDE.U32 R192, R171, 0x8, R168 ;  /* 0x00000008abc07825 */ /* 0x000fe200078e00a8 */
[----:B------:R-:W-:Y:S01]  /*11e80*/  LOP3.LUT R197, R187, R197, R183, 0xfe, !PT ;  /* 0x000000c5bbc57212 */ /* 0x000fe200078efeb7 */
[----:B------:R0:W-:Y:S02]  /*11e90*/  STG.E.128 desc[UR4][R190.64], R152 ;  /* 0x00000098be007986 */ /* 0x0001e4000c101d04 */
        /* <DEDUP_REMOVED lines=23> */
.L_x_13827:
        /* <DEDUP_REMOVED lines=15> */
.L_x_13829:
[----:B------:R-:W-:-:S07]  /*12100*/  IMAD.MOV.U32 R183, RZ, RZ, R22 ;  /* 0x000000ffffb77224 */ /* 0x000fce00078e0016 */
.L_x_13830:
[----:B------:R-:W-:Y:S05]  /*12110*/  BSYNC B0 ;  /* 0x0000000000007941 */ /* 0x000fea0003800000 */
.L_x_13828:
        /* <DEDUP_REMOVED lines=16> */
.L_x_13834:
[----:B------:R-:W-:Y:S05]  /*12220*/  BSYNC B1 ;  /* 0x0000000000017941 */ /* 0x000fea0003800000 */
.L_x_13833:
        /* <DEDUP_REMOVED lines=43> */
.L_x_13832:
[----:B------:R-:W-:Y:S05]  /*124e0*/  BSYNC B0 ;  /* 0x0000000000007941 */ /* 0x000fea0003800000 */
.L_x_13831:
        /* <DEDUP_REMOVED lines=16> */
.L_x_13835:
        /* <DEDUP_REMOVED lines=12> */
.L_x_13838:
[----:B------:R-:W-:-:S07]  /*126b0*/  IMAD.MOV.U32 R17, RZ, RZ, R22 ;  /* 0x000000ffff117224 */ /* 0x000fce00078e0016 */
.L_x_13839:
[----:B------:R-:W-:Y:S05]  /*126c0*/  BSYNC B0 ;  /* 0x0000000000007941 */ /* 0x000fea0003800000 */
.L_x_13837:
        /* <DEDUP_REMOVED lines=16> */
.L_x_13843:
[----:B------:R-:W-:Y:S05]  /*127d0*/  BSYNC B1 ;  /* 0x0000000000017941 */ /* 0x000fea0003800000 */
.L_x_13842:
        /* <DEDUP_REMOVED lines=42> */
[----:B------:R-:W-:Y:S01]  /*12a80*/  IMAD.MOV.U32 R26, RZ, RZ, R184 ;  /* 0x000000ffff1a7224 */ /* 0x000fe200078e00b8 */
[----:B------:R-:W-:-:S11]  /*12a90*/  HFMA2.MMA R184, -RZ, RZ, 0, 0 ;  /* 0x00000000ffb87435 */ /* 0x000fd600000001ff */
.L_x_13841:
[----:B------:R-:W-:Y:S05]  /*12aa0*/  BSYNC B0 ;  /* 0x0000000000007941 */ /* 0x000fea0003800000 */
.L_x_13840:
        /* <DEDUP_REMOVED lines=10> */
.L_x_13836:
        /* <DEDUP_REMOVED lines=12> */
.L_x_13845:
[----:B------:R-:W-:-:S07]  /*12c10*/  IMAD.MOV.U32 R192, RZ, RZ, R22 ;  /* 0x000000ffffc07224 */ /* 0x000fce00078e0016 */
.L_x_13846:
[----:B------:R-:W-:Y:S05]  /*12c20*/  BSYNC B0 ;  /* 0x0000000000007941 */ /* 0x000fea0003800000 */
.L_x_13844:
        /* <DEDUP_REMOVED lines=16> */
.L_x_13850:
[----:B------:R-:W-:Y:S05]  /*12d30*/  BSYNC B1 ;  /* 0x0000000000017941 */ /* 0x000fea0003800000 */
.L_x_13849:
        /* <DEDUP_REMOVED lines=42> */
[----:B------:R-:W-:Y:S01]  /*12fe0*/  LOP3.LUT R27, R187, UR42, R26, 0x96, !PT ;  /* 0x0000002abb1b7c12 */ /* 0x000fe2000f8e961a */
[----:B------:R-:W-:-:S07]  /*12ff0*/  IMAD.MOV.U32 R26, RZ, RZ, R186 ;  /* 0x000000ffff1a7224 */ /* 0x000fce00078e00ba */
.L_x_13848:
[----:B------:R-:W-:Y:S05]  /*13000*/  BSYNC B0 ;  /* 0x0000000000007941 */ /* 0x000fea0003800000 */
.L_x_13847:
        /* <DEDUP_REMOVED lines=16> */
.L_x_13851:
        /* <DEDUP_REMOVED lines=12> */
.L_x_13854:
[----:B------:R-:W-:-:S07]  /*131d0*/  IMAD.MOV.U32 R15, RZ, RZ, R22 ;  /* 0x000000ffff0f7224 */ /* 0x000fce00078e0016 */
.L_x_13855:
[----:B------:R-:W-:Y:S05]  /*131e0*/  BSYNC B0 ;  /* 0x0000000000007941 */ /* 0x000fea0003800000 */
.L_x_13853:
        /* <DEDUP_REMOVED lines=16> */
.L_x_13859:
[----:B------:R-:W-:Y:S05]  /*132f0*/  BSYNC B1 ;  /* 0x0000000000017941 */ /* 0x000fea0003800000 */
.L_x_13858:
        /* <DEDUP_REMOVED lines=44> */
.L_x_13857:
[----:B------:R-:W-:Y:S05]  /*135c0*/  BSYNC B0 ;  /* 0x0000000000007941 */ /* 0x000fea0003800000 */
.L_x_13856:
        /* <DEDUP_REMOVED lines=12> */
.L_x_13852:
        /* <DEDUP_REMOVED lines=12> */
.L_x_13861:
[----:B------:R-:W-:-:S07]  /*13750*/  IMAD.MOV.U32 R194, RZ, RZ, R22 ;  /* 0x000000ffffc27224 */ /* 0x000fce00078e0016 */
.L_x_13862:
[----:B------:R-:W-:Y:S05]  /*13760*/  BSYNC B0 ;  /* 0x0000000000007941 */ /* 0x000fea0003800000 */
.L_x_13860:
        /* <DEDUP_REMOVED lines=16> */
.L_x_13866:
[----:B------:R-:W-:Y:S05]  /*13870*/  BSYNC B1 ;  /* 0x0000000000017941 */ /* 0x000fea0003800000 */
.L_x_13865:
        /* <DEDUP_REMOVED lines=42> */
[----:B------:R-:W-:Y:S01]  /*13b20*/  LOP3.LUT R27, R189, UR42, R26, 0x96, !PT ;  /* 0x0000002abd1b7c12 */ /* 0x000fe2000f8e961a */
[----:B------:R-:W-:-:S07]  /*13b30*/  IMAD.MOV.U32 R26, RZ, RZ, R188 ;  /* 0x000000ffff1a7224 */ /* 0x000fce00078e00bc */
.L_x_13864:
[----:B------:R-:W-:Y:S05]  /*13b40*/  BSYNC B0 ;  /* 0x0000000000007941 */ /* 0x000fea0003800000 */
.L_x_13863:
        /* <DEDUP_REMOVED lines=16> */
.L_x_13867:
        /* <DEDUP_REMOVED lines=12> */
.L_x_13870:
[----:B------:R-:W-:-:S07]  /*13d10*/  IMAD.MOV.U32 R13, RZ, RZ, R22 ;  /* 0x000000ffff0d7224 */ /* 0x000fce00078e0016 */
.L_x_13871:
[----:B------:R-:W-:Y:S05]  /*13d20*/  BSYNC B0 ;  /* 0x0000000000007941 */ /* 0x000fea0003800000 */
.L_x_13869:
        /* <DEDUP_REMOVED lines=16> */
.L_x_13875:
[----:B------:R-:W-:Y:S05]  /*13e30*/  BSYNC B1 ;  /* 0x0000000000017941 */ /* 0x000fea0003800000 */
.L_x_13874:
        /* <DEDUP_REMOVED lines=44> */
.L_x_13873:
[----:B------:R-:W-:Y:S05]  /*14100*/  BSYNC B0 ;  /* 0x0000000000007941 */ /* 0x000fea0003800000 */
.L_x_13872:
        /* <DEDUP_REMOVED lines=10> */
.L_x_13868:
        /* <DEDUP_REMOVED lines=12> */
.L_x_13877:
[----:B------:R-:W-:-:S07]  /*14270*/  IMAD.MOV.U32 R185, RZ, RZ, R22 ;  /* 0x000000ffffb97224 */ /* 0x000fce00078e0016 */
.L_x_13878:
[----:B------:R-:W-:Y:S05]  /*14280*/  BSYNC B0 ;  /* 0x0000000000007941 */ /* 0x000fea0003800000 */
.L_x_13876:
        /* <DEDUP_REMOVED lines=16> */
.L_x_13882:
[----:B------:R-:W-:Y:S05]  /*14390*/  BSYNC B1 ;  /* 0x0000000000017941 */ /* 0x000fea0003800000 */
.L_x_13881:
        /* <DEDUP_REMOVED lines=42> */
[----:B------:R-:W-:-:S07]  /*14640*/  IMAD.MOV.U32 R186, RZ, RZ, RZ ;  /* 0x000000ffffba7224 */ /* 0x000fce00078e00ff */
.L_x_13880:
[----:B------:R-:W-:Y:S05]  /*14650*/  BSYNC B0 ;  /* 0x0000000000007941 */ /* 0x000fea0003800000 */
.L_x_13879:
        /* <DEDUP_REMOVED lines=16> */
.L_x_13883:
        /* <DEDUP_REMOVED lines=12> */
.L_x_13886:
[----:B------:R-:W-:-:S07]  /*14820*/  IMAD.MOV.U32 R11, RZ, RZ, R22 ;  /* 0x000000ffff0b7224 */ /* 0x000fce00078e0016 */
.L_x_13887:
[----:B------:R-:W-:Y:S05]  /*14830*/  BSYNC B0 ;  /* 0x0000000000007941 */ /* 0x000fea0003800000 */
.L_x_13885:
        /* <DEDUP_REMOVED lines=16> */
.L_x_13891:
[----:B------:R-:W-:Y:S05]  /*14940*/  BSYNC B1 ;  /* 0x0000000000017941 */ /* 0x000fea0003800000 */
.L_x_13890:
        /* <DEDUP_REMOVED lines=44> */
.L_x_13889:
[----:B------:R-:W-:Y:S05]  /*14c10*/  BSYNC B0 ;  /* 0x0000000000007941 */ /* 0x000fea0003800000 */
.L_x_13888:
        /* <DEDUP_REMOVED lines=12> */
.L_x_13884:
        /* <DEDUP_REMOVED lines=12> */
.L_x_13893:
[----:B------:R-:W-:-:S07]  /*14da0*/  MOV R190, R22 ;  /* 0x0000001600be7202 */ /* 0x000fce0000000f00 */
.L_x_13894:
[----:B------:R-:W-:Y:S05]  /*14db0*/  BSYNC B0 ;  /* 0x0000000000007941 */ /* 0x000fea0003800000 */
.L_x_13892:
        /* <DEDUP_REMOVED lines=16> */
.L_x_13898:
[----:B------:R-:W-:Y:S05]  /*14ec0*/  BSYNC B1 ;  /* 0x0000000000017941 */ /* 0x000fea0003800000 */
.L_x_13897:
        /* <DEDUP_REMOVED lines=40> */
[----:B------:R-:W-:-:S03]  /*15150*/  LOP3.LUT R28, R187, UR41, R188, 0x96, !PT ;  /* 0x00000029bb1c7c12 */ /* 0x000fc6000f8e96bc */
[----:B------:R-:W-:Y:S01]  /*15160*/  IMAD.MOV.U32 R22, RZ, RZ, R186 ;  /* 0x000000ffff167224 */ /* 0x000fe200078e00ba */
[----:B------:R-:W-:-:S07]  /*15170*/  LOP3.LUT R27, R27, UR42, R152, 0x96, !PT ;  /* 0x0000002a1b1b7c12 */ /* 0x000fce000f8e9698 */
.L_x_13896:
[----:B------:R-:W-:Y:S05]  /*15180*/  BSYNC B0 ;  /* 0x0000000000007941 */ /* 0x000fea0003800000 */
.L_x_13895:
        /* <DEDUP_REMOVED lines=16> */
.L_x_13899:
        /* <DEDUP_REMOVED lines=12> */
.L_x_13902:
[----:B------:R-:W-:-:S07]  /*15350*/  MOV R9, R22 ;  /* 0x0000001600097202 */ /* 0x000fce0000000f00 */
.L_x_13903:
[----:B------:R-:W-:Y:S05]  /*15360*/  BSYNC B0 ;  /* 0x0000000000007941 */ /* 0x000fea0003800000 */
.L_x_13901:
        /* <DEDUP_REMOVED lines=16> */
.L_x_13907:
[----:B------:R-:W-:Y:S05]  /*15470*/  BSYNC B1 ;  /* 0x0000000000017941 */ /* 0x000fea0003800000 */
.L_x_13906:
        /* <DEDUP_REMOVED lines=42> */
[----:B------:R-:W-:Y:S01]  /*15720*/  MOV R26, R152 ;  /* 0x00000098001a7202 */ /* 0x000fe20000000f00 */
[----:B------:R-:W-:-:S07]  /*15730*/  IMAD.MOV.U32 R152, RZ, RZ, RZ ;  /* 0x000000ffff987224 */ /* 0x000fce00078e00ff */
.L_x_13905:
[----:B------:R-:W-:Y:S05]  /*15740*/  BSYNC B0 ;  /* 0x0000000000007941 */ /* 0x000fea0003800000 */
.L_x_13904:
        /* <DEDUP_REMOVED lines=10> */
.L_x_13900:
        /* <DEDUP_REMOVED lines=12> */
.L_x_13909:
[----:B------:R-:W-:-:S07]  /*158b0*/  IMAD.MOV.U32 R192, RZ, RZ, R22 ;  /* 0x000000ffffc07224 */ /* 0x000fce00078e0016 */
.L_x_13910:
[----:B------:R-:W-:Y:S05]  /*158c0*/  BSYNC B0 ;  /* 0x0000000000007941 */ /* 0x000fea0003800000 */
.L_x_13908:
        /* <DEDUP_REMOVED lines=16> */
.L_x_13914:
[----:B------:R-:W-:Y:S05]  /*159d0*/  BSYNC B1 ;  /* 0x0000000000017941 */ /* 0x000fea0003800000 */
.L_x_13913:
        /* <DEDUP_REMOVED lines=44> */
.L_x_13912:
[----:B------:R-:W-:Y:S05]  /*15ca0*/  BSYNC B0 ;  /* 0x0000000000007941 */ /* 0x000fea0003800000 */
.L_x_13911:
        /* <DEDUP_REMOVED lines=14> */
.L_x_13915:
        /* <DEDUP_REMOVED lines=12> */
.L_x_13918:
[----:B------:R-:W-:-:S07]  /*15e50*/  MOV R7, R22 ;  /* 0x0000001600077202 */ /* 0x000fce0000000f00 */
.L_x_13919:
[----:B------:R-:W-:Y:S05]  /*15e60*/  BSYNC B0 ;  /* 0x0000000000007941 */ /* 0x000fea0003800000 */
.L_x_13917:
        /* <DEDUP_REMOVED lines=16> */
.L_x_13923:
[----:B------:R-:W-:Y:S05]  /*15f70*/  BSYNC B1 ;  /* 0x0000000000017941 */ /* 0x000fea0003800000 */
.L_x_13922:
        /* <DEDUP_REMOVED lines=44> */
.L_x_13921:
[----:B------:R-:W-:Y:S05]  /*16240*/  BSYNC B0 ;  /* 0x0000000000007941 */ /* 0x000fea0003800000 */
.L_x_13920:
        /* <DEDUP_REMOVED lines=12> */
.L_x_13916:
        /* <DEDUP_REMOVED lines=12> */
.L_x_13925:
[----:B------:R-:W-:-:S07]  /*163d0*/  IMAD.MOV.U32 R154, RZ, RZ, R22 ;  /* 0x000000ffff9a7224 */ /* 0x000fce00078e0016 */
.L_x_13926:
[----:B------:R-:W-:Y:S05]  /*163e0*/  BSYNC B0 ;  /* 0x0000000000007941 */ /* 0x000fea0003800000 */
.L_x_13924:
        /* <DEDUP_REMOVED lines=16> */
.L_x_13930:
[----:B------:R-:W-:Y:S05]  /*164f0*/  BSYNC B1 ;  /* 0x0000000000017941 */ /* 0x000fea0003800000 */
.L_x_13929:
        /* <DEDUP_REMOVED lines=44> */
.L_x_13928:
[----:B------:R-:W-:Y:S05]  /*167c0*/  BSYNC B0 ;  /* 0x0000000000007941 */ /* 0x000fea0003800000 */
.L_x_13927:
        /* <DEDUP_REMOVED lines=14> */
.L_x_13931:
        /* <DEDUP_REMOVED lines=12> */
.L_x_13934:
[----:B------:R-:W-:-:S07]  /*16970*/  MOV R5, R22 ;  /* 0x0000001600057202 */ /* 0x000fce0000000f00 */
.L_x_13935:
[----:B------:R-:W-:Y:S05]  /*16980*/  BSYNC B0 ;  /* 0x0000000000007941 */ /* 0x000fea0003800000 */
.L_x_13933:
        /* <DEDUP_REMOVED lines=16> */
.L_x_13939:
[----:B------:R-:W-:Y:S05]  /*16a90*/  BSYNC B1 ;  /* 0x0000000000017941 */ /* 0x000fea0003800000 */
.L_x_13938:
        /* <DEDUP_REMOVED lines=44> */
.L_x_13937:
[----:B------:R-:W-:Y:S05]  /*16d60*/  BSYNC B0 ;  /* 0x0000000000007941 */ /* 0x000fea0003800000 */
.L_x_13936:
        /* <DEDUP_REMOVED lines=10> */
.L_x_13932:
        /* <DEDUP_REMOVED lines=12> */
.L_x_13941:
[----:B------:R-:W-:-:S07]  /*16ed0*/  IMAD.MOV.U32 R154, RZ, RZ, R22 ;  /* 0x000000ffff9a7224 */ /* 0x000fce00078e0016 */
.L_x_13942:
[----:B------:R-:W-:Y:S05]  /*16ee0*/  BSYNC B0 ;  /* 0x0000000000007941 */ /* 0x000fea0003800000 */
.L_x_13940:
        /* <DEDUP_REMOVED lines=16> */
.L_x_13946:
[----:B------:R-:W-:Y:S05]  /*16ff0*/  BSYNC B1 ;  /* 0x0000000000017941 */ /* 0x000fea0003800000 */
.L_x_13945:
        /* <DEDUP_REMOVED lines=44> */
.L_x_13944:
[----:B------:R-:W-:Y:S05]  /*172c0*/  BSYNC B0 ;  /* 0x0000000000007941 */ /* 0x000fea0003800000 */
.L_x_13943:
        /* <DEDUP_REMOVED lines=14> */
.L_x_13947:
        /* <DEDUP_REMOVED lines=12> */
.L_x_13950:
[----:B------:R-:W-:-:S07]  /*17470*/  MOV R3, R22 ;  /* 0x0000001600037202 */ /* 0x000fce0000000f00 */
.L_x_13951:
[----:B------:R-:W-:Y:S05]  /*17480*/  BSYNC B0 ;  /* 0x0000000000007941 */ /* 0x000fea0003800000 */
.L_x_13949:
        /* <DEDUP_REMOVED lines=18> */
.L_x_13955:
[----:B------:R-:W-:Y:S05]  /*175b0*/  BSYNC B1 ;  /* 0x0000000000017941 */ /* 0x000fea0003800000 */
.L_x_13954:
        /* <DEDUP_REMOVED lines=44> */
.L_x_13953:
[----:B------:R-:W-:Y:S05]  /*17880*/  BSYNC B0 ;  /* 0x0000000000007941 */ /* 0x000fea0003800000 */
.L_x_13952:
        /* <DEDUP_REMOVED lines=12> */
.L_x_13948:
        /* <DEDUP_REMOVED lines=58> */
.L_x_13956:
        /* <DEDUP_REMOVED lines=15> */
.L_x_13958:
[----:B------:R-:W-:-:S07]  /*17de0*/  IMAD.MOV.U32 R192, RZ, RZ, R22 ;  /* 0x000000ffffc07224 */ /* 0x000fce00078e0016 */
.L_x_13959:
[----:B------:R-:W-:Y:S05]  /*17df0*/  BSYNC B0 ;  /* 0x0000000000007941 */ /* 0x000fea0003800000 */
.L_x_13957:
        /* <DEDUP_REMOVED lines=16> */
.L_x_13963:
[----:B------:R-:W-:Y:S05]  /*17f00*/  BSYNC B1 ;  /* 0x0000000000017941 */ /* 0x000fea0003800000 */
.L_x_13962:
        /* <DEDUP_REMOVED lines=43> */
.L_x_13961:
[----:B------:R-:W-:Y:S05]  /*181c0*/  BSYNC B0 ;  /* 0x0000000000007941 */ /* 0x000fea0003800000 */
.L_x_13960:
        /* <DEDUP_REMOVED lines=16> */
.L_x_13964:
        /* <DEDUP_REMOVED lines=12> */
.L_x_13967:
[----:B------:R-:W-:-:S07]  /*18390*/  IMAD.MOV.U32 R17, RZ, RZ, R22 ;  /* 0x000000ffff117224 */ /* 0x000fce00078e0016 */
.L_x_13968:
[----:B------:R-:W-:Y:S05]  /*183a0*/  BSYNC B0 ;  /* 0x0000000000007941 */ /* 0x000fea0003800000 */
.L_x_13966:
        /* <DEDUP_REMOVED lines=16> */
.L_x_13972:
[----:B------:R-:W-:Y:S05]  /*184b0*/  BSYNC B1 ;  /* 0x0000000000017941 */ /* 0x000fea0003800000 */
.L_x_13971:
        /* <DEDUP_REMOVED lines=40> */
[----:B------:R-:W-:Y:S02]  /*18740*/  LOP3.LUT R28, R189, UR41, R190, 0x96, !PT ;  /* 0x00000029bd1c7c12 */ /* 0x000fe4000f8e96be */
[----:B------:R-:W-:Y:S02]  /*18750*/  MOV R22, R188 ;  /* 0x000000bc00167202 */ /* 0x000fe40000000f00 */
[----:B------:R-:W-:-:S07]  /*18760*/  LOP3.LUT R27, R27, UR42, R186, 0x96, !PT ;  /* 0x0000002a1b1b7c12 */ /* 0x000fce000f8e96ba */
.L_x_13970:
[----:B------:R-:W-:Y:S05]  /*18770*/  BSYNC B0 ;  /* 0x0000000000007941 */ /* 0x000fea0003800000 */
.L_x_13969:
        /* <DEDUP_REMOVED lines=10> */
.L_x_13965:
        /* <DEDUP_REMOVED lines=12> */
.L_x_13974:
[----:B------:R-:W-:-:S07]  /*188e0*/  IMAD.MOV.U32 R192, RZ, RZ, R22 ;  /* 0x000000ffffc07224 */ /* 0x000fce00078e0016 */
.L_x_13975:
[----:B------:R-:W-:Y:S05]  /*188f0*/  BSYNC B0 ;  /* 0x0000000000007941 */ /* 0x000fea0003800000 */
.L_x_13973:
        /* <DEDUP_REMOVED lines=16> */
.L_x_13979:
[----:B------:R-:W-:Y:S05]  /*18a00*/  BSYNC B1 ;  /* 0x0000000000017941 */ /* 0x000fea0003800000 */
.L_x_13978:
        /* <DEDUP_REMOVED lines=43> */
.L_x_13977:
[----:B------:R-:W-:Y:S05]  /*18cc0*/  BSYNC B0 ;  /* 0x0000000000007941 */ /* 0x000fea0003800000 */
.L_x_13976:
        /* <DEDUP_REMOVED lines=16> */
.L_x_13980:
        /* <DEDUP_REMOVED lines=12> */
.L_x_13983:
[----:B------:R-:W-:-:S07]  /*18e90*/  IMAD.MOV.U32 R15, RZ, RZ, R22 ;  /* 0x000000ffff0f7224 */ /* 0x000fce00078e0016 */
.L_x_13984:
[----:B------:R-:W-:Y:S05]  /*18ea0*/  BSYNC B0 ;  /* 0x0000000000007941 */ /* 0x000fea0003800000 */
.L_x_13982:
        /* <DEDUP_REMOVED lines=16> */
.L_x_13988:
[----:B------:R-:W-:Y:S05]  /*18fb0*/  BSYNC B1 ;  /* 0x0000000000017941 */ /* 0x000fea0003800000 */
.L_x_13987:
        /* <DEDUP_REMOVED lines=40> */
[----:B------:R-:W-:-:S03]  /*19240*/  LOP3.LUT R28, R189, UR41, R190, 0x96, !PT ;  /* 0x00000029bd1c7c12 */ /* 0x000fc6000f8e96be */
[----:B------:R-:W-:Y:S01]  /*19250*/  IMAD.MOV.U32 R22, RZ, RZ, R188 ;  /* 0x000000ffff167224 */ /* 0x000fe200078e00bc */
[----:B------:R-:W-:-:S07]  /*19260*/  LOP3.LUT R27, R27, UR42, R186, 0x96, !PT ;  /* 0x0000002a1b1b7c12 */ /* 0x000fce000f8e96ba */
.L_x_13986:
[----:B------:R-:W-:Y:S05]  /*19270*/  BSYNC B0 ;  /* 0x0000000000007941 */ /* 0x000fea0003800000 */
.L_x_13985:
        /* <DEDUP_REMOVED lines=12> */
.L_x_13981:
        /* <DEDUP_REMOVED lines=12> */
.L_x_13990:
[----:B------:R-:W-:-:S07]  /*19400*/  MOV R152, R22 ;  /* 0x0000001600987202 */ /* 0x000fce0000000f00 */
.L_x_13991:
[----:B------:R-:W-:Y:S05]  /*19410*/  BSYNC B0 ;  /* 0x0000000000007941 */ /* 0x000fea0003800000 */
.L_x_13989:
        /* <DEDUP_REMOVED lines=16> */
.L_x_13995:
[----:B------:R-:W-:Y:S05]  /*19520*/  BSYNC B1 ;  /* 0x0000000000017941 */ /* 0x000fea0003800000 */
.L_x_13994:
        /* <DEDUP_REMOVED lines=43> */
.L_x_13993:
[----:B------:R-:W-:Y:S05]  /*197e0*/  BSYNC B0 ;  /* 0x0000000000007941 */ /* 0x000fea0003800000 */
.L_x_13992:
        /* <DEDUP_REMOVED lines=16> */
.L_x_13996:
        /* <DEDUP_REMOVED lines=12> */
.L_x_13999:
[----:B------:R-:W-:-:S07]  /*199b0*/  MOV R13, R22 ;  /* 0x00000016000d7202 */ /* 0x000fce0000000f00 */
.L_x_14000:
[----:B------:R-:W-:Y:S05]  /*199c0*/  BSYNC B0 ;  /* 0x0000000000007941 */ /* 0x000fea0003800000 */
.L_x_13998:
        /* <DEDUP_REMOVED lines=16> */
.L_x_14004:
[----:B------:R-:W-:Y:S05]  /*19ad0*/  BSYNC B1 ;  /* 0x0000000000017941 */ /* 0x000fea0003800000 */
.L_x_14003:
        /* <DEDUP_REMOVED lines=43> */
.L_x_14002:
[----:B------:R-:W-:Y:S05]  /*19d90*/  BSYNC B0 ;  /* 0x0000000000007941 */ /* 0x000fea0003800000 */
.L_x_14001:
        /* <DEDUP_REMOVED lines=10> */
.L_x_13997:
        /* <DEDUP_REMOVED lines=12> */
.L_x_14006:
[----:B------:R-:W-:-:S07]  /*19f00*/  IMAD.MOV.U32 R191, RZ, RZ, R22 ;  /* 0x000000ffffbf7224 */ /* 0x000fce00078e0016 */
.L_x_14007:
[----:B------:R-:W-:Y:S05]  /*19f10*/  BSYNC B0 ;  /* 0x0000000000007941 */ /* 0x000fea0003800000 */
.L_x_14005:
        /* <DEDUP_REMOVED lines=16> */
.L_x_14011:
[----:B------:R-:W-:Y:S05]  /*1a020*/  BSYNC B1 ;  /* 0x0000000000017941 */ /* 0x000fea0003800000 */
.L_x_14010:
        /* <DEDUP_REMOVED lines=43> */
.L_x_14009:
[----:B------:R-:W-:Y:S05]  /*1a2e0*/  BSYNC B0 ;  /* 0x0000000000007941 */ /* 0x000fea0003800000 */
.L_x_14008:
        /* <DEDUP_REMOVED lines=16> */
.L_x_14012:
        /* <DEDUP_REMOVED lines=12> */
.L_x_14015:
[----:B------:R-:W-:-:S07]  /*1a4b0*/  IMAD.MOV.U32 R11, RZ, RZ, R22 ;  /* 0x000000ffff0b7224 */ /* 0x000fce00078e0016 */
.L_x_14016:
[----:B------:R-:W-:Y:S05]  /*1a4c0*/  BSYNC B0 ;  /* 0x0000000000007941 */ /* 0x000fea0003800000 */
.L_x_14014:
        /* <DEDUP_REMOVED lines=16> */
.L_x_14020:
[----:B------:R-:W-:Y:S05]  /*1a5d0*/  BSYNC B1 ;  /* 0x0000000000017941 */ /* 0x000fea0003800000 */
.L_x_14019:
        /* <DEDUP_REMOVED lines=43> */
.L_x_14018:
[----:B------:R-:W-:Y:S05]  /*1a890*/  BSYNC B0 ;  /* 0x0000000000007941 */ /* 0x000fea0003800000 */
.L_x_14017:
        /* <DEDUP_REMOVED lines=12> */
.L_x_14013:
        /* <DEDUP_REMOVED lines=12> */
.L_x_14022:
[----:B------:R-:W-:-:S07]  /*1aa20*/  IMAD.MOV.U32 R190, RZ, RZ, R22 ;  /* 0x000000ffffbe7224 */ /* 0x000fce00078e0016 */
.L_x_14023:
[----:B------:R-:W-:Y:S05]  /*1aa30*/  BSYNC B0 ;  /* 0x0000000000007941 */ /* 0x000fea0003800000 */
.L_x_14021:
        /* <DEDUP_REMOVED lines=16> */
.L_x_14027:
[----:B------:R-:W-:Y:S05]  /*1ab40*/  BSYNC B1 ;  /* 0x0000000000017941 */ /* 0x000fea0003800000 */
.L_x_14026:
        /* <DEDUP_REMOVED lines=43> */
.L_x_14025:
[----:B------:R-:W-:Y:S05]  /*1ae00*/  BSYNC B0 ;  /* 0x0000000000007941 */ /* 0x000fea0003800000 */
.L_x_14024:
        /* <DEDUP_REMOVED lines=16> */
.L_x_14028:
        /* <DEDUP_REMOVED lines=12> */
.L_x_14031:
[----:B------:R-:W-:-:S07]  /*1afd0*/  IMAD.MOV.U32 R9, RZ, RZ, R22 ;  /* 0x000000ffff097224 */ /* 0x000fce00078e0016 */
.L_x_14032:
[----:B------:R-:W-:Y:S05]  /*1afe0*/  BSYNC B0 ;  /* 0x0000000000007941 */ /* 0x000fea0003800000 */
.L_x_14030:
        /* <DEDUP_REMOVED lines=16> */
.L_x_14036:
[----:B------:R-:W-:Y:S05]  /*1b0f0*/  BSYNC B1 ;  /* 0x0000000000017941 */ /* 0x000fea0003800000 */
.L_x_14035:
        /* <DEDUP_REMOVED lines=43> */
.L_x_14034:
[----:B------:R-:W-:Y:S05]  /*1b3b0*/  BSYNC B0 ;  /* 0x0000000000007941 */ /* 0x000fea0003800000 */
.L_x_14033:
        /* <DEDUP_REMOVED lines=10> */
.L_x_14029:
        /* <DEDUP_REMOVED lines=12> */
.L_x_14038:
[----:B------:R-:W-:-:S07]  /*1b520*/  MOV R190, R22 ;  /* 0x0000001600be7202 */ /* 0x000fce0000000f00 */
.L_x_14039:
[----:B------:R-:W-:Y:S05]  /*1b530*/  BSYNC B0 ;  /* 0x0000000000007941 */ /* 0x000fea0003800000 */
.L_x_14037:
        /* <DEDUP_REMOVED lines=16> */
.L_x_14043:
[----:B------:R-:W-:Y:S05]  /*1b640*/  BSYNC B1 ;  /* 0x0000000000017941 */ /* 0x000fea0003800000 */
.L_x_14042:
        /* <DEDUP_REMOVED lines=43> */
.L_x_14041:
[----:B------:R-:W-:Y:S05]  /*1b900*/  BSYNC B0 ;  /* 0x0000000000007941 */ /* 0x000fea0003800000 */
.L_x_14040:
        /* <DEDUP_REMOVED lines=14> */
.L_x_14044:
        /* <DEDUP_REMOVED lines=12> */
.L_x_14047:
[----:B------:R-:W-:-:S07]  /*1bab0*/  MOV R7, R22 ;  /* 0x0000001600077202 */ /* 0x000fce0000000f00 */
.L_x_14048:
[----:B------:R-:W-:Y:S05]  /*1bac0*/  BSYNC B0 ;  /* 0x0000000000007941 */ /* 0x000fea0003800000 */
.L_x_14046:
        /* <DEDUP_REMOVED lines=16> */
.L_x_14052:
[----:B------:R-:W-:Y:S05]  /*1bbd0*/  BSYNC B1 ;  /* 0x0000000000017941 */ /* 0x000fea0003800000 */
.L_x_14051:
        /* <DEDUP_REMOVED lines=43> */
.L_x_14050:
[----:B------:R-:W-:Y:S05]  /*1be90*/  BSYNC B0 ;  /* 0x0000000000007941 */ /* 0x000fea0003800000 */
.L_x_14049:
        /* <DEDUP_REMOVED lines=12> */
.L_x_14045:
        /* <DEDUP_REMOVED lines=12> */
.L_x_14054:
[----:B------:R-:W-:-:S07]  /*1c020*/  IMAD.MOV.U32 R154, RZ, RZ, R22 ;  /* 0x000000ffff9a7224 */ /* 0x000fce00078e0016 */
.L_x_14055:
[----:B------:R-:W-:Y:S05]  /*1c030*/  BSYNC B0 ;  /* 0x0000000000007941 */ /* 0x000fea0003800000 */
.L_x_14053:
        /* <DEDUP_REMOVED lines=16> */
.L_x_14059:
[----:B------:R-:W-:Y:S05]  /*1c140*/  BSYNC B1 ;  /* 0x0000000000017941 */ /* 0x000fea0003800000 */
.L_x_14058:
        /* <DEDUP_REMOVED lines=43> */
.L_x_14057:
[----:B------:R-:W-:Y:S05]  /*1c400*/  BSYNC B0 ;  /* 0x0000000000007941 */ /* 0x000fea0003800000 */
.L_x_14056:
        /* <DEDUP_REMOVED lines=14> */
.L_x_14060:
        /* <DEDUP_REMOVED lines=12> */
.L_x_14063:
[----:B------:R-:W-:-:S07]  /*1c5b0*/  IMAD.MOV.U32 R5, RZ, RZ, R22 ;  /* 0x000000ffff057224 */ /* 0x000fce00078e0016 */
.L_x_14064:
[----:B------:R-:W-:Y:S05]  /*1c5c0*/  BSYNC B0 ;  /* 0x0000000000007941 */ /* 0x000fea0003800000 */
.L_x_14062:
        /* <DEDUP_REMOVED lines=16> */
.L_x_14068:
[----:B------:R-:W-:Y:S05]  /*1c6d0*/  BSYNC B1 ;  /* 0x0000000000017941 */ /* 0x000fea0003800000 */
.L_x_14067:
        /* <DEDUP_REMOVED lines=43> */
.L_x_14066:
[----:B------:R-:W-:Y:S05]  /*1c990*/  BSYNC B0 ;  /* 0x0000000000007941 */ /* 0x000fea0003800000 */
.L_x_14065:
        /* <DEDUP_REMOVED lines=10> */
.L_x_14061:
        /* <DEDUP_REMOVED lines=12> */
.L_x_14070:
[----:B------:R-:W-:-:S07]  /*1cb00*/  IMAD.MOV.U32 R189, RZ, RZ, R22 ;  /* 0x000000ffffbd7224 */ /* 0x000fce00078e0016 */
.L_x_14071:
[----:B------:R-:W-:Y:S05]  /*1cb10*/  BSYNC B0 ;  /* 0x0000000000007941 */ /* 0x000fea0003800000 */
.L_x_14069:
        /* <DEDUP_REMOVED lines=16> */
.L_x_14075:
[----:B------:R-:W-:Y:S05]  /*1cc20*/  BSYNC B1 ;  /* 0x0000000000017941 */ /* 0x000fea0003800000 */
.L_x_14074:
        /* <DEDUP_REMOVED lines=43> */
.L_x_14073:
[----:B------:R-:W-:Y:S05]  /*1cee0*/  BSYNC B0 ;  /* 0x0000000000007941 */ /* 0x000fea0003800000 */
.L_x_14072:
        /* <DEDUP_REMOVED lines=14> */
.L_x_14076:
        /* <DEDUP_REMOVED lines=12> */
.L_x_14079:
[----:B------:R-:W-:-:S07]  /*1d090*/  IMAD.MOV.U32 R3, RZ, RZ, R22 ;  /* 0x000000ffff037224 */ /* 0x000fce00078e0016 */
.L_x_14080:
[----:B------:R-:W-:Y:S05]  /*1d0a0*/  BSYNC B0 ;  /* 0x0000000000007941 */ /* 0x000fea0003800000 */
.L_x_14078:
        /* <DEDUP_REMOVED lines=18> */
.L_x_14084:
[----:B------:R-:W-:Y:S05]  /*1d1d0*/  BSYNC B1 ;  /* 0x0000000000017941 */ /* 0x000fea0003800000 */
.L_x_14083:
        /* <DEDUP_REMOVED lines=43> */
.L_x_14082:
[----:B------:R-:W-:Y:S05]  /*1d490*/  BSYNC B0 ;  /* 0x0000000000007941 */ /* 0x000fea0003800000 */
.L_x_14081:
        /* <DEDUP_REMOVED lines=12> */
.L_x_14077:
        /* <DEDUP_REMOVED lines=58> */
.L_x_14085:
        /* <DEDUP_REMOVED lines=15> */
.L_x_14087:
[----:B------:R-:W-:-:S07]  /*1d9f0*/  IMAD.MOV.U32 R192, RZ, RZ, R22 ;  /* 0x000000ffffc07224 */ /* 0x000fce00078e0016 */
.L_x_14088:
[----:B------:R-:W-:Y:S05]  /*1da00*/  BSYNC B0 ;  /* 0x0000000000007941 */ /* 0x000fea0003800000 */
.L_x_14086:
        /* <DEDUP_REMOVED lines=16> */
.L_x_14092:
[----:B------:R-:W-:Y:S05]  /*1db10*/  BSYNC B1 ;  /* 0x0000000000017941 */ /* 0x000fea0003800000 */
.L_x_14091:
        /* <DEDUP_REMOVED lines=43> */
.L_x_14090:
[----:B------:R-:W-:Y:S05]  /*1ddd0*/  BSYNC B0 ;  /* 0x0000000000007941 */ /* 0x000fea0003800000 */
.L_x_14089:
        /* <DEDUP_REMOVED lines=16> */
.L_x_14093:
        /* <DEDUP_REMOVED lines=12> */
.L_x_14096:
[----:B------:R-:W-:-:S07]  /*1dfa0*/  IMAD.MOV.U32 R17, RZ, RZ, R22 ;  /* 0x000000ffff117224 */ /* 0x000fce00078e0016 */
.L_x_14097:
[----:B------:R-:W-:Y:S05]  /*1dfb0*/  BSYNC B0 ;  /* 0x0000000000007941 */ /* 0x000fea0003800000 */
.L_x_14095:
        /* <DEDUP_REMOVED lines=16> */
.L_x_14101:
[----:B------:R-:W-:Y:S05]  /*1e0c0*/  BSYNC B1 ;  /* 0x0000000000017941 */ /* 0x000fea0003800000 */
.L_x_14100:
        /* <DEDUP_REMOVED lines=43> */
.L_x_14099:
[----:B------:R-:W-:Y:S05]  /*1e380*/  BSYNC B0 ;  /* 0x0000000000007941 */ /* 0x000fea0003800000 */
.L_x_14098:
        /* <DEDUP_REMOVED lines=10> */
.L_x_14094:
        /* <DEDUP_REMOVED lines=12> */
.L_x_14103:
[----:B------:R-:W-:-:S07]  /*1e4f0*/  MOV R192, R22 ;  /* 0x0000001600c07202 */ /* 0x000fce0000000f00 */
.L_x_14104:
[----:B------:R-:W-:Y:S05]  /*1e500*/  BSYNC B0 ;  /* 0x0000000000007941 */ /* 0x000fea0003800000 */
.L_x_14102:
        /* <DEDUP_REMOVED lines=16> */
.L_x_14108:
[----:B------:R-:W-:Y:S05]  /*1e610*/  BSYNC B1 ;  /* 0x0000000000017941 */ /* 0x000fea0003800000 */
.L_x_14107:
        /* <DEDUP_REMOVED lines=43> */
.L_x_14106:
[----:B------:R-:W-:Y:S05]  /*1e8d0*/  BSYNC B0 ;  /* 0x0000000000007941 */ /* 0x000fea0003800000 */
.L_x_14105:
        /* <DEDUP_REMOVED lines=16> */
.L_x_14109:
        /* <DEDUP_REMOVED lines=12> */
.L_x_14112:
[----:B------:R-:W-:-:S07]  /*1eaa0*/  MOV R15, R22 ;  /* 0x00000016000f7202 */ /* 0x000fce0000000f00 */
.L_x_14113:
[----:B------:R-:W-:Y:S05]  /*1eab0*/  BSYNC B0 ;  /* 0x0000000000007941 */ /* 0x000fea0003800000 */
.L_x_14111:
        /* <DEDUP_REMOVED lines=16> */
.L_x_14117:
[----:B------:R-:W-:Y:S05]  /*1ebc0*/  BSYNC B1 ;  /* 0x0000000000017941 */ /* 0x000fea0003800000 */
.L_x_14116:
        /* <DEDUP_REMOVED lines=43> */
.L_x_14115:
[----:B------:R-:W-:Y:S05]  /*1ee80*/  BSYNC B0 ;  /* 0x0000000000007941 */ /* 0x000fea0003800000 */
.L_x_14114:
        /* <DEDUP_REMOVED lines=12> */
.L_x_14110:
        /* <DEDUP_REMOVED lines=12> */
.L_x_14119:
[----:B------:R-:W-:-:S07]  /*1f010*/  IMAD.MOV.U32 R152, RZ, RZ, R22 ;  /* 0x000000ffff987224 */ /* 0x000fce00078e0016 */
.L_x_14120:
[----:B------:R-:W-:Y:S05]  /*1f020*/  BSYNC B0 ;  /* 0x0000000000007941 */ /* 0x000fea0003800000 */
.L_x_14118:
        /* <DEDUP_REMOVED lines=16> */
.L_x_14124:
[----:B------:R-:W-:Y:S05]  /*1f130*/  BSYNC B1 ;  /* 0x0000000000017941 */ /* 0x000fea0003800000 */
.L_x_14123:
        /* <DEDUP_REMOVED lines=43> */
.L_x_14122:
[----:B------:R-:W-:Y:S05]  /*1f3f0*/  BSYNC B0 ;  /* 0x0000000000007941 */ /* 0x000fea0003800000 */
.L_x_14121:
        /* <DEDUP_REMOVED lines=16> */
.L_x_14125:
        /* <DEDUP_REMOVED lines=12> */
.L_x_14128:
[----:B------:R-:W-:-:S07]  /*1f5c0*/  IMAD.MOV.U32 R13, RZ, RZ, R22 ;  /* 0x000000ffff0d7224 */ /* 0x000fce00078e0016 */
.L_x_14129:
[----:B------:R-:W-:Y:S05]  /*1f5d0*/  BSYNC B0 ;  /* 0x0000000000007941 */ /* 0x000fea0003800000 */
.L_x_14127:
        /* <DEDUP_REMOVED lines=16> */
.L_x_14133:
[----:B------:R-:W-:Y:S05]  /*1f6e0*/  BSYNC B1 ;  /* 0x0000000000017941 */ /* 0x000fea0003800000 */
.L_x_14132:
        /* <DEDUP_REMOVED lines=43> */
.L_x_14131:
[----:B------:R-:W-:Y:S05]  /*1f9a0*/  BSYNC B0 ;  /* 0x0000000000007941 */ /* 0x000fea0003800000 */
.L_x_14130:
        /* <DEDUP_REMOVED lines=10> */
.L_x_14126:
        /* <DEDUP_REMOVED lines=12> */
.L_x_14135:
[----:B------:R-:W-:-:S07]  /*1fb10*/  IMAD.MOV.U32 R191, RZ, RZ, R22 ;  /* 0x000000ffffbf7224 */ /* 0x000fce00078e0016 */
.L_x_14136:
[----:B------:R-:W-:Y:S05]  /*1fb20*/  BSYNC B0 ;  /* 0x0000000000007941 */ /* 0x000fea0003800000 */
.L_x_14134:
        /* <DEDUP_REMOVED lines=16> */
.L_x_14140:
[----:B------:R-:W-:Y:S05]  /*1fc30*/  BSYNC B1 ;  /* 0x0000000000017941 */ /* 0x000fea0003800000 */
.L_x_14139:
        /* <DEDUP_REMOVED lines=43> */
.L_x_14138:
[----:B------:R-:W-:Y:S05]  /*1fef0*/  BSYNC B0 ;  /* 0x0000000000007941 */ /* 0x000fea0003800000 */
.L_x_14137:
        /* <DEDUP_REMOVED lines=16> */
.L_x_14141:
        /* <DEDUP_REMOVED lines=12> */
.L_x_14144:
[----:B------:R-:W-:-:S07]  /*200c0*/  IMAD.MOV.U32 R11, RZ, RZ, R22 ;  /* 0x000000ffff0b7224 */ /* 0x000fce00078e0016 */
.L_x_14145:
[----:B------:R-:W-:Y:S05]  /*200d0*/  BSYNC B0 ;  /* 0x0000000000007941 */ /* 0x000fea0003800000 */
.L_x_14143:
        /* <DEDUP_REMOVED lines=16> */
.L_x_14149:
[----:B------:R-:W-:Y:S05]  /*201e0*/  BSYNC B1 ;  /* 0x0000000000017941 */ /* 0x000fea0003800000 */
.L_x_14148:
        /* <DEDUP_REMOVED lines=43> */
.L_x_14147:
[----:B------:R-:W-:Y:S05]  /*204a0*/  BSYNC B0 ;  /* 0x0000000000007941 */ /* 0x000fea0003800000 */
.L_x_14146:
        /* <DEDUP_REMOVED lines=12> */
.L_x_14142:
        /* <DEDUP_REMOVED lines=12> */
.L_x_14151:
[----:B------:R-:W-:-:S07]  /*20630*/  MOV R190, R22 ;  /* 0x0000001600be7202 */ /* 0x000fce0000000f00 */
.L_x_14152:
[----:B------:R-:W-:Y:S05]  /*20640*/  BSYNC B0 ;  /* 0x0000000000007941 */ /* 0x000fea0003800000 */
.L_x_14150:
        /* <DEDUP_REMOVED lines=16> */
.L_x_14156:
[----:B------:R-:W-:Y:S05]  /*20750*/  BSYNC B1 ;  /* 0x0000000000017941 */ /* 0x000fea0003800000 */
.L_x_14155:
        /* <DEDUP_REMOVED lines=43> */
.L_x_14154:
[----:B------:R-:W-:Y:S05]  /*20a10*/  BSYNC B0 ;  /* 0x0000000000007941 */ /* 0x000fea0003800000 */
.L_x_14153:
        /* <DEDUP_REMOVED lines=16> */
.L_x_14157:
        /* <DEDUP_REMOVED lines=12> */
.L_x_14160:
[----:B------:R-:W-:-:S07]  /*20be0*/  MOV R9, R22 ;  /* 0x0000001600097202 */ /* 0x000fce0000000f00 */
.L_x_14161:
[----:B------:R-:W-:Y:S05]  /*20bf0*/  BSYNC B0 ;  /* 0x0000000000007941 */ /* 0x000fea0003800000 */
.L_x_14159:
        /* <DEDUP_REMOVED lines=16> */
.L_x_14165:
[----:B------:R-:W-:Y:S05]  /*20d00*/  BSYNC B1 ;  /* 0x0000000000017941 */ /* 0x000fea0003800000 */
.L_x_14164:
        /* <DEDUP_REMOVED lines=43> */
.L_x_14163:
[----:B------:R-:W-:Y:S05]  /*20fc0*/  BSYNC B0 ;  /* 0x0000000000007941 */ /* 0x000fea0003800000 */
.L_x_14162:
        /* <DEDUP_REMOVED lines=10> */
.L_x_14158:
        /* <DEDUP_REMOVED lines=12> */
.L_x_14167:
[----:B------:R-:W-:-:S07]  /*21130*/  IMAD.MOV.U32 R190, RZ, RZ, R22 ;  /* 0x000000ffffbe7224 */ /* 0x000fce00078e0016 */
.L_x_14168:
[----:B------:R-:W-:Y:S05]  /*21140*/  BSYNC B0 ;  /* 0x0000000000007941 */ /* 0x000fea0003800000 */
.L_x_14166:
        /* <DEDUP_REMOVED lines=16> */
.L_x_14172:
[----:B------:R-:W-:Y:S05]  /*21250*/  BSYNC B1 ;  /* 0x0000000000017941 */ /* 0x000fea0003800000 */
.L_x_14171:
        /* <DEDUP_REMOVED lines=43> */
.L_x_14170:
[----:B------:R-:W-:Y:S05]  /*21510*/  BSYNC B0 ;  /* 0x0000000000007941 */ /* 0x000fea0003800000 */
.L_x_14169:
        /* <DEDUP_REMOVED lines=14> */
.L_x_14173:
        /* <DEDUP_REMOVED lines=12> */
.L_x_14176:
[----:B------:R-:W-:-:S07]  /*216c0*/  IMAD.MOV.U32 R7, RZ, RZ, R22 ;  /* 0x000000ffff077224 */ /* 0x000fce00078e0016 */
.L_x_14177:
[----:B------:R-:W-:Y:S05]  /*216d0*/  BSYNC B0 ;  /* 0x0000000000007941 */ /* 0x000fea0003800000 */
.L_x_14175:
        /* <DEDUP_REMOVED lines=16> */
.L_x_14181:
[----:B------:R-:W-:Y:S05]  /*217e0*/  BSYNC B1 ;  /* 0x0000000000017941 */ /* 0x000fea0003800000 */
.L_x_14180:
        /* <DEDUP_REMOVED lines=43> */
.L_x_14179:
[----:B------:R-:W-:Y:S05]  /*21aa0*/  BSYNC B0 ;  /* 0x0000000000007941 */ /* 0x000fea0003800000 */
.L_x_14178:
        /* <DEDUP_REMOVED lines=12> */
.L_x_14174:
        /* <DEDUP_REMOVED lines=12> */
.L_x_14183:
[----:B------:R-:W-:-:S07]  /*21c30*/  IMAD.MOV.U32 R154, RZ, RZ, R22 ;  /* 0x000000ffff9a7224 */ /* 0x000fce00078e0016 */
.L_x_14184:
[----:B------:R-:W-:Y:S05]  /*21c40*/  BSYNC B0 ;  /* 0x0000000000007941 */ /* 0x000fea0003800000 */
.L_x_14182:
        /* <DEDUP_REMOVED lines=16> */
.L_x_14188:
[----:B------:R-:W-:Y:S05]  /*21d50*/  BSYNC B1 ;  /* 0x0000000000017941 */ /* 0x000fea0003800000 */
.L_x_14187:
        /* <DEDUP_REMOVED lines=43> */
.L_x_14186:
[----:B------:R-:W-:Y:S05]  /*22010*/  BSYNC B0 ;  /* 0x0000000000007941 */ /* 0x000fea0003800000 */
.L_x_14185:
        /* <DEDUP_REMOVED lines=14> */
.L_x_14189:
        /* <DEDUP_REMOVED lines=12> */
.L_x_14192:
[----:B------:R-:W-:-:S07]  /*221c0*/  MOV R5, R22 ;  /* 0x0000001600057202 */ /* 0x000fce0000000f00 */
.L_x_14193:
[----:B------:R-:W-:Y:S05]  /*221d0*/  BSYNC B0 ;  /* 0x0000000000007941 */ /* 0x000fea0003800000 */
.L_x_14191:
        /* <DEDUP_REMOVED lines=16> */
.L_x_14197:
[----:B------:R-:W-:Y:S05]  /*222e0*/  BSYNC B1 ;  /* 0x0000000000017941 */ /* 0x000fea0003800000 */
.L_x_14196:
        /* <DEDUP_REMOVED lines=43> */
.L_x_14195:
[----:B------:R-:W-:Y:S05]  /*225a0*/  BSYNC B0 ;  /* 0x0000000000007941 */ /* 0x000fea0003800000 */
.L_x_14194:
        /* <DEDUP_REMOVED lines=10> */
.L_x_14190:
        /* <DEDUP_REMOVED lines=12> */
.L_x_14199:
[----:B------:R-:W-:-:S07]  /*22710*/  MOV R189, R22 ;  /* 0x0000001600bd7202 */ /* 0x000fce0000000f00 */
.L_x_14200:
[----:B------:R-:W-:Y:S05]  /*22720*/  BSYNC B0 ;  /* 0x0000000000007941 */ /* 0x000fea0003800000 */
.L_x_14198:
        /* <DEDUP_REMOVED lines=16> */
.L_x_14204:
[----:B------:R-:W-:Y:S05]  /*22830*/  BSYNC B1 ;  /* 0x0000000000017941 */ /* 0x000fea0003800000 */
.L_x_14203:
        /* <DEDUP_REMOVED lines=43> */
.L_x_14202:
[----:B------:R-:W-:Y:S05]  /*22af0*/  BSYNC B0 ;  /* 0x0000000000007941 */ /* 0x000fea0003800000 */
.L_x_14201:
        /* <DEDUP_REMOVED lines=14> */
.L_x_14205:
        /* <DEDUP_REMOVED lines=12> */
.L_x_14208:
[----:B------:R-:W-:-:S07]  /*22ca0*/  MOV R3, R22 ;  /* 0x0000001600037202 */ /* 0x000fce0000000f00 */
.L_x_14209:
[----:B------:R-:W-:Y:S05]  /*22cb0*/  BSYNC B0 ;  /* 0x0000000000007941 */ /* 0x000fea0003800000 */
.L_x_14207:
        /* <DEDUP_REMOVED lines=18> */
.L_x_14213:
[----:B------:R-:W-:Y:S05]  /*22de0*/  BSYNC B1 ;  /* 0x0000000000017941 */ /* 0x000fea0003800000 */
.L_x_14212:
        /* <DEDUP_REMOVED lines=43> */
.L_x_14211:
[----:B------:R-:W-:Y:S05]  /*230a0*/  BSYNC B0 ;  /* 0x0000000000007941 */ /* 0x000fea0003800000 */
.L_x_14210:
        /* <DEDUP_REMOVED lines=12> */
.L_x_14206:
        /* <DEDUP_REMOVED lines=58> */
.L_x_14214:
        /* <DEDUP_REMOVED lines=15> */
.L_x_14216:
[----:B------:R-:W-:-:S07]  /*23600*/  MOV R190, R22 ;  /* 0x0000001600be7202 */ /* 0x000fce0000000f00 */
.L_x_14217:
[----:B------:R-:W-:Y:S05]  /*23610*/  BSYNC B0 ;  /* 0x0000000000007941 */ /* 0x000fea0003800000 */
.L_x_14215:
        /* <DEDUP_REMOVED lines=16> */
.L_x_14221:
[----:B------:R-:W-:Y:S05]  /*23720*/  BSYNC B1 ;  /* 0x0000000000017941 */ /* 0x000fea0003800000 */
.L_x_14220:
        /* <DEDUP_REMOVED lines=43> */
.L_x_14219:
[----:B------:R-:W-:Y:S05]  /*239e0*/  BSYNC B0 ;  /* 0x0000000000007941 */ /* 0x000fea0003800000 */
.L_x_14218:
        /* <DEDUP_REMOVED lines=16> */
.L_x_14222:
        /* <DEDUP_REMOVED lines=12> */
.L_x_14225:
[----:B------:R-:W-:-:S07]  /*23bb0*/  MOV R17, R22 ;  /* 0x0000001600117202 */ /* 0x000fce0000000f00 */
.L_x_14226:
[----:B------:R-:W-:Y:S05]  /*23bc0*/  BSYNC B0 ;  /* 0x0000000000007941 */ /* 0x000fea0003800000 */
.L_x_14224:
        /* <DEDUP_REMOVED lines=16> */
.L_x_14230:
[----:B------:R-:W-:Y:S05]  /*23cd0*/  BSYNC B1 ;  /* 0x0000000000017941 */ /* 0x000fea0003800000 */
.L_x_14229:
        /* <DEDUP_REMOVED lines=43> */
.L_x_14228:
[----:B------:R-:W-:Y:S05]  /*23f90*/  BSYNC B0 ;  /* 0x0000000000007941 */ /* 0x000fea0003800000 */
.L_x_14227:
        /* <DEDUP_REMOVED lines=10> */
.L_x_14223:
        /* <DEDUP_REMOVED lines=12> */
.L_x_14232:
[----:B------:R-:W-:-:S07]  /*24100*/  MOV R186, R22 ;  /* 0x0000001600ba7202 */ /* 0x000fce0000000f00 */
.L_x_14233:
[----:B------:R-:W-:Y:S05]  /*24110*/  BSYNC B0 ;  /* 0x0000000000007941 */ /* 0x000fea0003800000 */
.L_x_14231:
        /* <DEDUP_REMOVED lines=16> */
.L_x_14237:
[----:B------:R-:W-:Y:S05]  /*24220*/  BSYNC B1 ;  /* 0x0000000000017941 */ /* 0x000fea0003800000 */
.L_x_14236:
        /* <DEDUP_REMOVED lines=43> */
.L_x_14235:
[----:B------:R-:W-:Y:S05]  /*244e0*/  BSYNC B0 ;  /* 0x0000000000007941 */ /* 0x000fea0003800000 */
.L_x_14234:
        /* <DEDUP_REMOVED lines=16> */
.L_x_14238:
        /* <DEDUP_REMOVED lines=12> */
.L_x_14241:
[----:B------:R-:W-:-:S07]  /*246b0*/  MOV R15, R22 ;  /* 0x00000016000f7202 */ /* 0x000fce0000000f00 */
.L_x_14242:
[----:B------:R-:W-:Y:S05]  /*246c0*/  BSYNC B0 ;  /* 0x0000000000007941 */ /* 0x000fea0003800000 */
.L_x_14240:
        /* <DEDUP_REMOVED lines=16> */
.L_x_14246:
[----:B------:R-:W-:Y:S05]  /*247d0*/  BSYNC B1 ;  /* 0x0000000000017941 */ /* 0x000fea0003800000 */
.L_x_14245:
        /* <DEDUP_REMOVED lines=43> */
.L_x_14244:
[----:B------:R-:W-:Y:S05]  /*24a90*/  BSYNC B0 ;  /* 0x0000000000007941 */ /* 0x000fea0003800000 */
.L_x_14243:
        /* <DEDUP_REMOVED lines=12> */
.L_x_14239:
        /* <DEDUP_REMOVED lines=12> */
.L_x_14248:
[----:B------:R-:W-:-:S07]  /*24c20*/  MOV R152, R22 ;  /* 0x0000001600987202 */ /* 0x000fce0000000f00 */
.L_x_14249:
[----:B------:R-:W-:Y:S05]  /*24c30*/  BSYNC B0 ;  /* 0x0000000000007941 */ /* 0x000fea0003800000 */
.L_x_14247:
        /* <DEDUP_REMOVED lines=16> */
.L_x_14253:
[----:B------:R-:W-:Y:S05]  /*24d40*/  BSYNC B1 ;  /* 0x0000000000017941 */ /* 0x000fea0003800000 */
.L_x_14252:
        /* <DEDUP_REMOVED lines=43> */
.L_x_14251:
[----:B------:R-:W-:Y:S05]  /*25000*/  BSYNC B0 ;  /* 0x0000000000007941 */ /* 0x000fea0003800000 */
.L_x_14250:
        /* <DEDUP_REMOVED lines=16> */
.L_x_14254:
        /* <DEDUP_REMOVED lines=12> */
.L_x_14257:
[----:B------:R-:W-:-:S07]  /*251d0*/  MOV R13, R22 ;  /* 0x00000016000d7202 */ /* 0x000fce0000000f00 */
.L_x_14258:
[----:B------:R-:W-:Y:S05]  /*251e0*/  BSYNC B0 ;  /* 0x0000000000007941 */ /* 0x000fea0003800000 */
.L_x_14256:
        /* <DEDUP_REMOVED lines=16> */
.L_x_14262:
[----:B------:R-:W-:Y:S05]  /*252f0*/  BSYNC B1 ;  /* 0x0000000000017941 */ /* 0x000fea0003800000 */
.L_x_14261:
        /* <DEDUP_REMOVED lines=43> */
.L_x_14260:
[----:B------:R-:W-:Y:S05]  /*255b0*/  BSYNC B0 ;  /* 0x0000000000007941 */ /* 0x000fea0003800000 */
.L_x_14259:
        /* <DEDUP_REMOVED lines=10> */
.L_x_14255:
        /* <DEDUP_REMOVED lines=12> */
.L_x_14264:
[----:B------:R-:W-:-:S07]  /*25720*/  MOV R193, R22 ;  /* 0x0000001600c17202 */ /* 0x000fce0000000f00 */
.L_x_14265:
[----:B------:R-:W-:Y:S05]  /*25730*/  BSYNC B0 ;  /* 0x0000000000007941 */ /* 0x000fea0003800000 */
.L_x_14263:
        /* <DEDUP_REMOVED lines=16> */
.L_x_14269:
[----:B------:R-:W-:Y:S05]  /*25840*/  BSYNC B1 ;  /* 0x0000000000017941 */ /* 0x000fea0003800000 */
.L_x_14268:
        /* <DEDUP_REMOVED lines=43> */
.L_x_14267:
[----:B------:R-:W-:Y:S05]  /*25b00*/  BSYNC B0 ;  /* 0x0000000000007941 */ /* 0x000fea0003800000 */
.L_x_14266:
        /* <DEDUP_REMOVED lines=16> */
.L_x_14270:
        /* <DEDUP_REMOVED lines=12> */
.L_x_14273:
[----:B------:R-:W-:-:S07]  /*25cd0*/  MOV R11, R22 ;  /* 0x00000016000b7202 */ /* 0x000fce0000000f00 */
.L_x_14274:
[----:B------:R-:W-:Y:S05]  /*25ce0*/  BSYNC B0 ;  /* 0x0000000000007941 */ /* 0x000fea0003800000 */
.L_x_14272:
        /* <DEDUP_REMOVED lines=16> */
.L_x_14278:
[----:B------:R-:W-:Y:S05]  /*25df0*/  BSYNC B1 ;  /* 0x0000000000017941 */ /* 0x000fea0003800000 */
.L_x_14277:
        /* <DEDUP_REMOVED lines=43> */
.L_x_14276:
[----:B------:R-:W-:Y:S05]  /*260b0*/  BSYNC B0 ;  /* 0x0000000000007941 */ /* 0x000fea0003800000 */
.L_x_14275:
        /* <DEDUP_REMOVED lines=12> */
.L_x_14271:
        /* <DEDUP_REMOVED lines=12> */
.L_x_14280:
[----:B------:R-:W-:-:S07]  /*26240*/  MOV R193, R22 ;  /* 0x0000001600c17202 */ /* 0x000fce0000000f00 */
.L_x_14281:
[----:B------:R-:W-:Y:S05]  /*26250*/  BSYNC B0 ;  /* 0x0000000000007941 */ /* 0x000fea0003800000 */
.L_x_14279:
        /* <DEDUP_REMOVED lines=16> */
.L_x_14285:
[----:B------:R-:W-:Y:S05]  /*26360*/  BSYNC B1 ;  /* 0x0000000000017941 */ /* 0x000fea0003800000 */
.L_x_14284:
        /* <DEDUP_REMOVED lines=43> */
.L_x_14283:
[----:B------:R-:W-:Y:S05]  /*26620*/  BSYNC B0 ;  /* 0x0000000000007941 */ /* 0x000fea0003800000 */
.L_x_14282:
        /* <DEDUP_REMOVED lines=16> */
.L_x_14286:
        /* <DEDUP_REMOVED lines=12> */
.L_x_14289:
[----:B------:R-:W-:-:S07]  /*267f0*/  MOV R9, R22 ;  /* 0x0000001600097202 */ /* 0x000fce0000000f00 */
.L_x_14290:
[----:B------:R-:W-:Y:S05]  /*26800*/  BSYNC B0 ;  /* 0x0000000000007941 */ /* 0x000fea0003800000 */
.L_x_14288:
        /* <DEDUP_REMOVED lines=16> */
.L_x_14294:
[----:B------:R-:W-:Y:S05]  /*26910*/  BSYNC B1 ;  /* 0x0000000000017941 */ /* 0x000fea0003800000 */
.L_x_14293:
        /* <DEDUP_REMOVED lines=43> */
.L_x_14292:
[----:B------:R-:W-:Y:S05]  /*26bd0*/  BSYNC B0 ;  /* 0x0000000000007941 */ /* 0x000fea0003800000 */
.L_x_14291:
        /* <DEDUP_REMOVED lines=10> */
.L_x_14287:
        /* <DEDUP_REMOVED lines=12> */
.L_x_14296:
[----:B------:R-:W-:-:S07]  /*26d40*/  MOV R191, R22 ;  /* 0x0000001600bf7202 */ /* 0x000fce0000000f00 */
.L_x_14297:
[----:B------:R-:W-:Y:S05]  /*26d50*/  BSYNC B0 ;  /* 0x0000000000007941 */ /* 0x000fea0003800000 */
.L_x_14295:
        /* <DEDUP_REMOVED lines=16> */
.L_x_14301:
[----:B------:R-:W-:Y:S05]  /*26e60*/  BSYNC B1 ;  /* 0x0000000000017941 */ /* 0x000fea0003800000 */
.L_x_14300:
        /* <DEDUP_REMOVED lines=43> */
.L_x_14299:
[----:B------:R-:W-:Y:S05]  /*27120*/  BSYNC B0 ;  /* 0x0000000000007941 */ /* 0x000fea0003800000 */
.L_x_14298:
        /* <DEDUP_REMOVED lines=14> */
.L_x_14302:
        /* <DEDUP_REMOVED lines=12> */
.L_x_14305:
[----:B------:R-:W-:-:S07]  /*272d0*/  MOV R7, R22 ;  /* 0x0000001600077202 */ /* 0x000fce0000000f00 */
.L_x_14306:
[----:B------:R-:W-:Y:S05]  /*272e0*/  BSYNC B0 ;  /* 0x0000000000007941 */ /* 0x000fea0003800000 */
.L_x_14304:
        /* <DEDUP_REMOVED lines=16> */
.L_x_14310:
[----:B------:R-:W-:Y:S05]  /*273f0*/  BSYNC B1 ;  /* 0x0000000000017941 */ /* 0x000fea0003800000 */
.L_x_14309:
        /* <DEDUP_REMOVED lines=43> */
.L_x_14308:
[----:B------:R-:W-:Y:S05]  /*276b0*/  BSYNC B0 ;  /* 0x0000000000007941 */ /* 0x000fea0003800000 */
.L_x_14307:
        /* <DEDUP_REMOVED lines=12> */
.L_x_14303:
        /* <DEDUP_REMOVED lines=12> */
.L_x_14312:
[----:B------:R-:W-:-:S07]  /*27840*/  MOV R154, R22 ;  /* 0x00000016009a7202 */ /* 0x000fce0000000f00 */
.L_x_14313:
[----:B------:R-:W-:Y:S05]  /*27850*/  BSYNC B0 ;  /* 0x0000000000007941 */ /* 0x000fea0003800000 */
.L_x_14311:
        /* <DEDUP_REMOVED lines=16> */
.L_x_14317:
[----:B------:R-:W-:Y:S05]  /*27960*/  BSYNC B1 ;  /* 0x0000000000017941 */ /* 0x000fea0003800000 */
.L_x_14316:
        /* <DEDUP_REMOVED lines=43> */
.L_x_14315:
[----:B------:R-:W-:Y:S05]  /*27c20*/  BSYNC B0 ;  /* 0x0000000000007941 */ /* 0x000fea0003800000 */
.L_x_14314:
        /* <DEDUP_REMOVED lines=14> */
.L_x_14318:
        /* <DEDUP_REMOVED lines=12> */
.L_x_14321:
[----:B------:R-:W-:-:S07]  /*27dd0*/  MOV R5, R22 ;  /* 0x0000001600057202 */ /* 0x000fce0000000f00 */
.L_x_14322:
[----:B------:R-:W-:Y:S05]  /*27de0*/  BSYNC B0 ;  /* 0x0000000000007941 */ /* 0x000fea0003800000 */
.L_x_14320:
        /* <DEDUP_REMOVED lines=16> */
.L_x_14326:
[----:B------:R-:W-:Y:S05]  /*27ef0*/  BSYNC B1 ;  /* 0x0000000000017941 */ /* 0x000fea0003800000 */
.L_x_14325:
        /* <DEDUP_REMOVED lines=43> */
.L_x_14324:
[----:B------:R-:W-:Y:S05]  /*281b0*/  BSYNC B0 ;  /* 0x0000000000007941 */ /* 0x000fea0003800000 */
.L_x_14323:
        /* <DEDUP_REMOVED lines=10> */
.L_x_14319:
        /* <DEDUP_REMOVED lines=12> */
.L_x_14328:
[----:B------:R-:W-:-:S07]  /*28320*/  MOV R195, R22 ;  /* 0x0000001600c37202 */ /* 0x000fce0000000f00 */
.L_x_14329:
[----:B------:R-:W-:Y:S05]  /*28330*/  BSYNC B0 ;  /* 0x0000000000007941 */ /* 0x000fea0003800000 */
.L_x_14327:
        /* <DEDUP_REMOVED lines=16> */
.L_x_14333:
[----:B------:R-:W-:Y:S05]  /*28440*/  BSYNC B1 ;  /* 0x0000000000017941 */ /* 0x000fea0003800000 */
.L_x_14332:
        /* <DEDUP_REMOVED lines=43> */
.L_x_14331:
[----:B------:R-:W-:Y:S05]  /*28700*/  BSYNC B0 ;  /* 0x0000000000007941 */ /* 0x000fea0003800000 */
.L_x_14330:
        /* <DEDUP_REMOVED lines=14> */
.L_x_14334:
        /* <DEDUP_REMOVED lines=12> */
.L_x_14337:
[----:B------:R-:W-:-:S07]  /*288b0*/  MOV R3, R22 ;  /* 0x0000001600037202 */ /* 0x000fce0000000f00 */
.L_x_14338:
[----:B------:R-:W-:Y:S05]  /*288c0*/  BSYNC B0 ;  /* 0x0000000000007941 */ /* 0x000fea0003800000 */
.L_x_14336:
        /* <DEDUP_REMOVED lines=16> */
.L_x_14342:
[----:B------:R-:W-:Y:S05]  /*289d0*/  BSYNC B1 ;  /* 0x0000000000017941 */ /* 0x000fea0003800000 */
.L_x_14341:
        /* <DEDUP_REMOVED lines=43> */
.L_x_14340:
[----:B------:R-:W-:Y:S05]  /*28c90*/  BSYNC B0 ;  /* 0x0000000000007941 */ /* 0x000fea0003800000 */
.L_x_14339:
        /* <DEDUP_REMOVED lines=12> */
.L_x_14335:
        /* <DEDUP_REMOVED lines=12> */
[----:B------:R-:W-:Y:S02]  /*28e20*/  LOP3.LUT P2, RZ, R0, 0x1, RZ, 0xc0, !PT ;  /* 0x0000000100ff7812 */ /* 0x000fe4000784c0ff */
[----:B------:R-:W-:Y:S01]  /*28e30*/  LOP3.LUT R196, R196, R31, R152, 0xfe, !PT ;  /* 0x0000001fc4c47212 */ /* 0x000fe200078efe98 */
[----:B------:R-:W-:Y:S01]  /*28e40*/  FADD.FTZ R153, R153, R10 ;  /* 0x0000000a99997221 */ /* 0x000fe20000010000 */
[----:B------:R-:W-:Y:S02]  /*28e50*/  SEL R156, RZ, 0x1, P5 ;  /* 0x00000001ff9c7807 */ /* 0x000fe40002800000 */
[----:B------:R-:W-:Y:S01]  /*28e60*/  SEL R167, RZ, 0x1, P2 ;  /* 0x00000001ffa77807 */ /* 0x000fe20001000000 */
[----:B------:R-:W-:Y:S01]  /*28e70*/  FADD.FTZ R153, R153, R8 ;  /* 0x0000000899997221 */ /* 0x000fe20000010000 */
[----:B------:R-:W-:Y:S01]  /*28e80*/  LOP3.LUT P1, RZ, R0, 0x10, RZ, 0xc0, !PT ;  /* 0x0000001000ff7812 */ /* 0x000fe2000782c0ff */
[----:B------:R-:W-:Y:S01]  /*28e90*/  IMAD.WIDE.U32 R156, R156, 0x10000, RZ ;  /* 0x000100009c9c7825 */ /* 0x000fe200078e00ff */
        /* <DEDUP_REMOVED lines=39> */
[----:B------:R-:W-:Y:S01]  /*29110*/  FADD.FTZ R155, R154, R215 ;  /* 0x000000d79a9b7221 */ /* 0x000fe20000010000 */
[----:B------:R-:W-:Y:S01]  /*29120*/  SEL R154, RZ, 0x1, P6 ;  /* 0x00000001ff9a7807 */ /* 0x000fe20003000000 */
[----:B------:R-:W-:-:S04]  /*29130*/  IMAD.WIDE.U32 R152, R153, 0x1000000, RZ ;  /* 0x0100000099987825 */ /* 0x000fc800078e00ff */
[----:B------:R-:W-:Y:S01]  /*29140*/  FADD.FTZ R166, R155, R218 ;  /* 0x000000da9ba67221 */ /* 0x000fe20000010000 */
[----:B------:R-:W-:-:S04]  /*29150*/  IMAD.WIDE.U32 R154, R154, 0x100, RZ ;  /* 0x000001009a9a7825 */ /* 0x000fc800078e00ff */
[----:B------:R-:W-:-:S04]  /*29160*/  FADD.FTZ R31, R166, R217 ;  /* 0x000000d9a61f7221 */ /* 0x000fc80000010000 */
[----:B------:R-:W-:Y:S01]  /*29170*/  FADD.FTZ R166, R31, R220 ;  /* 0x000000dc1fa67221 */ /* 0x000fe20000010000 */
[----:B------:R-:W-:Y:S02]  /*29180*/  LOP3.LUT R31, R153, R196, R167, 0xfe, !PT ;  /* 0x000000c4991f7212 */ /* 0x000fe400078efea7 */
[----:B------:R-:W-:Y:S01]  /*29190*/  LOP3.LUT R167, R154, R152, R156, 0xfe, !PT ;  /* 0x000000989aa77212 */ /* 0x000fe200078efe9c */
[----:B------:R-:W-:Y:S01]  /*291a0*/  FADD.FTZ R166, R166, R219 ;  /* 0x000000dba6a67221 */ /* 0x000fe20000010000 */
[----:B------:R-:W-:Y:S02]  /*291b0*/  LOP3.LUT R157, R155, R31, R157, 0xfe, !PT ;  /* 0x0000001f9b9d7212 */ /* 0x000fe400078efe9d */
[----:B------:R-:W-:Y:S01]  /*291c0*/  F2FP.BF16.F32.PACK_AB R155, R193, R194 ;  /* 0x000000c2c19b723e */ /* 0x000fe200000010ff */
[----:B------:R-:W-:Y:S01]  /*291d0*/  FADD.FTZ R31, R166, R187 ;  /* 0x000000bba61f7221 */ /* 0x000fe20000010000 */
[----:B------:R-:W-:Y:S02]  /*291e0*/  SEL R166, RZ, 0x1, P1 ;  /* 0x00000001ffa67807 */ /* 0x000fe40000800000 */
[----:B------:R-:W-:Y:S01]  /*291f0*/  F2FP.BF16.F32.PACK_AB R154, R191, R190 ;  /* 0x000000bebf9a723e */ /* 0x000fe200000010ff */
[----:B------:R-:W-:Y:S01]  /*29200*/  FADD.FTZ R156, R31, R186 ;  /* 0x000000ba1f9c7221 */ /* 0x000fe20000010000 */
[----:B------:R-:W-:-:S02]  /*29210*/  F2FP.BF16.F32.PACK_AB R153, R188, R189 ;  /* 0x000000bdbc99723e */ /* 0x000fc400000010ff */
[----:B------:R-:W-:Y:S01]  /*29220*/  F2FP.BF16.F32.PACK_AB R152, R186, R187 ;  /* 0x000000bbba98723e */ /* 0x000fe200000010ff */
[----:B------:R-:W-:Y:S01]  /*29230*/  FADD.FTZ R31, R156, R189 ;  /* 0x000000bd9c1f7221 */ /* 0x000fe20000010000 */
[----:B------:R-:W-:Y:S02]  /*29240*/  LOP3.LUT R156, R167, R166, RZ, 0xfc, !PT ;  /* 0x000000a6a79c7212 */ /* 0x000fe400078efcff */
[----:B------:R-:W-:Y:S01]  /*29250*/  SHF.R.U32.HI R196, RZ, 0x5, R30 ;  /* 0x00000005ffc47819 */ /* 0x000fe2000001161e */
[----:B------:R0:W-:Y:S01]  /*29260*/  STG.E.128 desc[UR4][R172.64], R152 ;  /* 0x00000098ac007986 */ /* 0x0001e2000c101d04 */
[----:B------:R-:W-:Y:S01]  /*29270*/  FADD.FTZ R31, R31, R188 ;  /* 0x000000bc1f1f7221 */ /* 0x000fe20000010000 */
[----:B------:R-:W-:Y:S02]  /*29280*/  LOP3.LUT P1, RZ, R20, 0xff, RZ, 0xc0, !PT ;  /* 0x000000ff14ff7812 */ /* 0x000fe4000782c0ff */
[----:B------:R0:W-:Y:S01]  /*29290*/  STG.E.64 desc[UR4][R168.64], R156 ;  /* 0x0000009ca8007986 */ /* 0x0001e2000c101b04 */
[----:B------:R-:W-:Y:S01]  /*292a0*/  FADD.FTZ R166, R31, R190 ;  /* 0x000000be1fa67221 */ /* 0x000fe20000010000 */
[----:B------:R-:W-:-:S03]  /*292b0*/  LOP3.LUT R31, R196, 0x7fffffc, RZ, 0xc0, !PT ;  /* 0x07fffffcc41f7812 */ /* 0x000fc600078ec0ff */
[----:B------:R-:W-:-:S04]  /*292c0*/  FADD.FTZ R167, R166, R191 ;  /* 0x000000bfa6a77221 */ /* 0x000fc80000010000 */
[----:B------:R-:W-:Y:S01]  /*292d0*/  FADD.FTZ R20, R167, R194 ;  /* 0x000000c2a7147221 */ /* 0x000fe20000010000 */
[----:B------:R-:W-:Y:S06]  /*292e0*/  @!P0 BRA `(.L_x_14343) ;  /* 0x0000000000508947 */ /* 0x000fec0003800000 */
        /* <DEDUP_REMOVED lines=20> */
.L_x_14343:
[----:B------:R-:W-:Y:S01]  /*29430*/  UMOV UR22, 0xffffffff ;  /* 0xffffffff00167882 */ /* 0x000fe20000000000 */
[----:B------:R-:W-:Y:S02]  /*29440*/  @!P1 VIADD R31, R31, 0x4 ;  /* 0x000000041f1f9836 */ /* 0x000fe40000000000 */
        /* <DEDUP_REMOVED lines=134> */
.L_x_14356:
[----:B------:R-:W2:Y:S01]  /*29cb0*/  @!P2 S2R R153, SR_CgaCtaId ;  /* 0x000000000099a919 */ /* 0x000ea20000008800 */
[----:B------:R-:W-:Y:S01]  /*29cc0*/  LOP3.LUT R154, R30, 0x1f, RZ, 0xc0, !PT ;  /* 0x0000001f1e9a7812 */ /* 0x000fe200078ec0ff */
[----:B------:R-:W-:Y:S05]  /*29cd0*/  WARPSYNC.ALL ;  /* 0x0000000000007948 */ /* 0x000fea0003800000 */
[----:B------:R-:W-:Y:S02]  /*29ce0*/  ISETP.GT.U32.AND P3, PT, R154, 0x3, PT ;  /* 0x000000039a00780c */ /* 0x000fe40003f64070 */
[----:B------:R-:W-:Y:S02]  /*29cf0*/  @!P2 MOV R20, 0x400 ;  /* 0x000004000014a802 */ /* 0x000fe40000000f00 */
[----:B------:R-:W-:-:S02]  /*29d00*/  LOP3.LUT R196, R196, 0x3, RZ, 0xc0, !PT ;  /* 0x00000003c4c47812 */ /* 0x000fc400078ec0ff */
[----:B------:R-:W-:-:S07]  /*29d10*/  PLOP3.LUT P4, PT, PT, PT, UP0, 0x40, 0x0 ;  /* 0x000000000000781c */ /* 0x000fce0003f8e808 */
[----:B------:R-:W3:Y:S01]  /*29d20*/  @!P3 S2R R166, SR_CgaCtaId ;  /* 0x0000000000a6b919 */ /* 0x000ee20000008800 */
[----:B------:R-:W-:Y:S02]  /*29d30*/  @!P3 MOV R155, 0x400 ;  /* 0x00000400009bb802 */ /* 0x000fe40000000f00 */
[----:B--2---:R-:W-:Y:S02]  /*29d40*/  @!P2 LEA R153, R153, R20, 0x18 ;  /* 0x000000149999a211 */ /* 0x004fe400078ec0ff */
[C---:B------:R-:W-:Y:S02]  /*29d50*/  @!P2 IADD3 R20, R31.reuse, R196, RZ ;  /* 0x000000c41f14a210 */ /* 0x040fe40007ffe0ff */
[----:B------:R-:W-:-:S03]  /*29d60*/  @!P3 IADD3 R31, R31, R154, RZ ;  /* 0x0000009a1f1fb210 */ /* 0x000fc60007ffe0ff */
[----:B------:R-:W-:Y:S02]  /*29d70*/  @!P2 IMAD R20, R20, 0x8, R153 ;  /* 0x000000081414a824 */ /* 0x000fe400078e0299 */
[----:B-1----:R-:W-:-:S05]  /*29d80*/  FADD.FTZ R153, R156, R157 ;  /* 0x0000009d9c997221 */ /* 0x002fca0000010000 */
[----:B------:R1:W-:Y:S01]  /*29d90*/  @!P2 STS.64 [R20], R152 ;  /* 0x000000981400a388 */ /* 0x0003e20000000a00 */
[----:B------:R-:W-:Y:S01]  /*29da0*/  BAR.SYNC.DEFER_BLOCKING 0x0 ;  /* 0x0000000000007b1d */ /* 0x000fe20000010000 */
[----:B------:R-:W-:Y:S02]  /*29db0*/  LOP3.LUT P2, RZ, R196, 0x1f, R30, 0xf8, !PT ;  /* 0x0000001fc4ff7812 */ /* 0x000fe4000784f81e */
[----:B---3--:R-:W-:Y:S02]  /*29dc0*/  @!P3 LEA R154, R166, R155, 0x18 ;  /* 0x0000009ba69ab211 */ /* 0x008fe400078ec0ff */
[----:B-1----:R-:W-:-:S03]  /*29dd0*/  CS2R R152, SRZ ;  /* 0x0000000000987805 */ /* 0x002fc6000001ff00 */
[----:B------:R-:W-:Y:S01]  /*29de0*/  @!P3 IMAD R154, R31, 0x8, R154 ;  /* 0x000000081f9ab824 */ /* 0x000fe200078e029a */
[----:B------:R-:W-:-:S06]  /*29df0*/  HFMA2.MMA R31, -RZ, RZ, 0, 0 ;  /* 0x00000000ff1f7435 */ /* 0x000fcc00000001ff */
[----:B------:R-:W-:-:S05]  /*29e00*/  @!P3 IMAD.MOV.U32 R31, RZ, RZ, 0x700 ;  /* 0x00000700ff1fb424 */ /* 0x000fca00078e00ff */
[----:B0-----:R-:W0:Y:S04]  /*29e10*/  SHFL.DOWN PT, R156, R31, 0x2, 0x1f ;  /* 0x08401f001f9c7f89 */ /* 0x001e2800000e0000 */
[----:B------:R1:W2:Y:S01]  /*29e20*/  @!P3 LDS.64 R152, [R154] ;  /* 0x000000009a98b984 */ /* 0x0002a20000000a00 */
[----:B------:R-:W-:Y:S02]  /*29e30*/  PLOP3.LUT P3, PT, PT, PT, UP0, 0x40, 0x0 ;  /* 0x000000000000781c */ /* 0x000fe40003f6e808 */
[-C--:B-1----:R-:W-:Y:S02]  /*29e40*/  I2FP.F32.S32 R154, R31.reuse ;  /* 0x0000001f009a7245 */ /* 0x082fe40000201400 */
[----:B0-----:R-:W-:Y:S02]  /*29e50*/  IADD3 R157, R156, R31, RZ ;  /* 0x0000001f9c9d7210 */ /* 0x001fe40007ffe0ff */
[----:B------:R-:W-:-:S02]  /*29e60*/  I2FP.F32.S32 R156, R156 ;  /* 0x0000009c009c7245 */ /* 0x000fc40000201400 */
[----:B------:R-:W-:Y:S01]  /*29e70*/  I2FP.F32.S32 R166, R157 ;  /* 0x0000009d00a67245 */ /* 0x000fe20000201400 */
[----:B------:R-:W0:Y:S03]  /*29e80*/  SHFL.DOWN PT, R172, R157, 0x1, 0x1f ;  /* 0x08201f009dac7f89 */ /* 0x000e2600000e0000 */
[----:B------:R-:W1:Y:S01]  /*29e90*/  MUFU.RCP R167, R166 ;  /* 0x000000a600a77308 */ /* 0x000e620000001000 */
[----:B--2---:R-:W2:Y:S04]  /*29ea0*/  SHFL.DOWN PT, R155, R152, 0x2, 0x1f ;  /* 0x08401f00989b7f89 */ /* 0x004ea800000e0000 */
[----:B------:R-:W3:Y:S01]  /*29eb0*/  SHFL.DOWN PT, R20, R153, 0x2, 0x1f ;  /* 0x08401f0099147f89 */ /* 0x000ee200000e0000 */
[----:B0-----:R-:W-:Y:S01]  /*29ec0*/  IMAD.IADD R157, R157, 0x1, R172 ;  /* 0x000000019d9d7824 */ /* 0x001fe200078e02ac */
[----:B------:R-:W-:-:S04]  /*29ed0*/  I2FP.F32.S32 R172, R172 ;  /* 0x000000ac00ac7245 */ /* 0x000fc80000201400 */
[----:B------:R-:W-:-:S06]  /*29ee0*/  I2FP.F32.S32 R157, R157 ;  /* 0x0000009d009d7245 */ /* 0x000fcc0000201400 */
[----:B------:R-:W0:Y:S01]  /*29ef0*/  MUFU.RCP R157, R157 ;  /* 0x0000009d009d7308 */ /* 0x000e220000001000 */
[C---:B--2---:R-:W-:Y:S01]  /*29f00*/  FMUL.FTZ R169, R155.reuse, R156 ;  /* 0x0000009c9ba97220 */ /* 0x044fe20000410000 */
[----:B------:R-:W-:-:S03]  /*29f10*/  FADD.FTZ R155, -R155, R152 ;  /* 0x000000989b9b7221 */ /* 0x000fc60000010100 */
[----:B------:R-:W-:Y:S01]  /*29f20*/  FFMA.FTZ R168, R154, R152, R169 ;  /* 0x000000989aa87223 */ /* 0x000fe200000100a9 */
[----:B------:R-:W-:Y:S01]  /*29f30*/  FMUL.FTZ R155, R155, R155 ;  /* 0x0000009b9b9b7220 */ /* 0x000fe20000410000 */
[----:B---3--:R-:W-:Y:S02]  /*29f40*/  FADD.FTZ R20, R20, R153 ;  /* 0x0000009914147221 */ /* 0x008fe40000010000 */
[----:B-1----:R-:W-:Y:S01]  /*29f50*/  FMUL.FTZ R31, R167, R168 ;  /* 0x000000a8a71f7220 */ /* 0x002fe20000410000 */
[----:B------:R-:W-:-:S04]  /*29f60*/  FMUL.FTZ R155, R155, R154 ;  /* 0x0000009a9b9b7220 */ /* 0x000fc80000410000 */
[----:B------:R-:W1:Y:S01]  /*29f70*/  SHFL.DOWN PT, R152, R31, 0x1, 0x1f ;  /* 0x08201f001f987f89 */ /* 0x000e6200000e0000 */
[----:B------:R-:W-:-:S04]  /*29f80*/  FMUL.FTZ R155, R155, R156 ;  /* 0x0000009c9b9b7220 */ /* 0x000fc80000410000 */
[----:B------:R-:W-:-:S05]  /*29f90*/  FFMA.FTZ R20, R167, R155, R20 ;  /* 0x0000009ba7147223 */ /* 0x000fca0000010014 */
[----:B------:R-:W2:Y:S01]  /*29fa0*/  SHFL.DOWN PT, R153, R20, 0x1, 0x1f ;  /* 0x08201f0014997f89 */ /* 0x000ea200000e0000 */
[----:B-1----:R-:W-:Y:S01]  /*29fb0*/  FADD.FTZ R154, R31, -R152 ;  /* 0x800000981f9a7221 */ /* 0x002fe20000010000 */
[----:B------:R-:W-:-:S03]  /*29fc0*/  FMUL.FTZ R167, R152, R172 ;  /* 0x000000ac98a77220 */ /* 0x000fc60000410000 */
[----:B------:R-:W-:Y:S01]  /*29fd0*/  FMUL.FTZ R155, R154, R154 ;  /* 0x0000009a9a9b7220 */ /* 0x000fe20000410000 */
[----:B------:R-:W-:-:S03]  /*29fe0*/  FFMA.FTZ R152, R166, R31, R167 ;  /* 0x0000001fa6987223 */ /* 0x000fc600000100a7 */
[----:B------:R-:W-:Y:S01]  /*29ff0*/  FMUL.FTZ R155, R166, R155 ;  /* 0x0000009ba69b7220 */ /* 0x000fe20000410000 */
[----:B0-----:R-:W-:Y:S01]  /*2a000*/  FMUL.FTZ R31, R157, R152 ;  /* 0x000000989d1f7220 */ /* 0x001fe20000410000 */
[----:B--2---:R-:W-:Y:S02]  /*2a010*/  FADD.FTZ R152, R20, R153 ;  /* 0x0000009914987221 */ /* 0x004fe40000010000 */
[----:B------:R-:W-:-:S03]  /*2a020*/  FMUL.FTZ R155, R155, R172 ;  /* 0x000000ac9b9b7220 */ /* 0x000fc60000410000 */
[----:B------:R-:W0:Y:S01]  /*2a030*/  SHFL.IDX PT, R31, R31, RZ, 0x1f ;  /* 0x00001fff1f1f7589 */ /* 0x000e2200000e0000 */
[----:B------:R-:W-:Y:S02]  /*2a040*/  FFMA.FTZ R156, R157, R155, R152 ;  /* 0x0000009b9d9c7223 */ /* 0x000fe40000010098 */
[----:B------:R-:W1:Y:S03]  /*2a050*/  LDC R152, c[0x0][0x2d8] ;  /* 0x0000b600ff987b82 */ /* 0x000e660000000800 */
[----:B------:R-:W1:Y:S05]  /*2a060*/  SHFL.IDX PT, R157, R156, RZ, 0x1f ;  /* 0x00001fff9c9d7589 */ /* 0x000e6a00000e0000 */
[----:B------:R-:W2:Y:S01]  /*2a070*/  @!P2 LDC.64 R154, c[0x0][0x250] ;  /* 0x00009400ff9aab82 */ /* 0x000ea20000000a00 */
[----:B0-----:R-:W-:-:S05]  /*2a080*/  FMUL.FTZ R20, R31, R31 ;  /* 0x0000001f1f147220 */ /* 0x001fca0000410000 */
[----:B------:R-:W-:Y:S01]  /*2a090*/  FSEL R153, R20, RZ, !P3 ;  /* 0x000000ff14997208 */ /* 0x000fe20005800000 */
[----:B-1----:R-:W-:Y:S01]  /*2a0a0*/  FFMA.FTZ R20, R157, UR24, R152 ;  /* 0x000000189d147c23 */ /* 0x002fe20008010098 */
[----:B------:R-:W-:-:S03]  /*2a0b0*/  FSEL R157, R31, RZ, P4 ;  /* 0x000000ff1f9d7208 */ /* 0x000fc60002000000 */
[----:B------:R-:W-:Y:S01]  /*2a0c0*/  FADD.FTZ R20, R20, R153 ;  /* 0x0000009914147221 */ /* 0x000fe20000010000 */
[----:B--2---:R-:W-:Y:S01]  /*2a0d0*/  @!P2 IMAD.WIDE R154, R29, 0x4, R154 ;  /* 0x000000041d9aa825 */ /* 0x004fe200078e029a */
[----:B------:R-:W0:Y:S03]  /*2a0e0*/  @!P2 LDC.64 R152, c[0x0][0x258] ;  /* 0x00009600ff98ab82 */ /* 0x000e260000000a00 */
[C---:B------:R-:W-:Y:S01]  /*2a0f0*/  FADD.FTZ R18, -R157.reuse, R18 ;  /* 0x000000129d127221 */ /* 0x040fe20000010100 */
[----:B------:R1:W2:Y:S01]  /*2a100*/  MUFU.RSQ R167, R20 ;  /* 0x0000001400a77308 */ /* 0x0002a20000001400 */
        /* <DEDUP_REMOVED lines=52> */
[C---:B-1----:R-:W-:Y:S01]  /*2a450*/  FADD.FTZ R20, -R157.reuse, R191 ;  /* 0x000000bf9d147221 */ /* 0x042fe20000010100 */
[C---:B------:R-:W-:Y:S01]  /*2a460*/  FADD.FTZ R194, -R157.reuse, R194 ;  /* 0x000000c29dc27221 */ /* 0x040fe20000010100 */
[----:B------:R-:W-:Y:S01]  /*2a470*/  FADD.FTZ R222, -R157, R193 ;  /* 0x000000c19dde7221 */ /* 0x000fe20000010100 */
[C---:B--2---:R-:W-:Y:S01]  /*2a480*/  FMUL.FTZ R157, R167.reuse, R18 ;  /* 0x00000012a79d7220 */ /* 0x044fe20000410000 */
[----:B------:R-:W-:Y:S01]  /*2a490*/  FMUL.FTZ R16, R167, R16 ;  /* 0x00000010a7107220 */ /* 0x000fe20000410000 */
[----:B0-----:R-:W-:Y:S01]  /*2a4a0*/  @!P2 IMAD.WIDE R152, R29, 0x4, R152 ;  /* 0x000000041d98a825 */ /* 0x001fe200078e0298 */
[----:B------:R0:W-:Y:S03]  /*2a4b0*/  @!P2 STG.E desc[UR4][R154.64], R31 ;  /* 0x0000001f9a00a986 */ /* 0x0001e6000c101904 */
[----:B------:R-:W-:Y:S01]  /*2a4c0*/  FFMA.FTZ R157, R92, R157, R148 ;  /* 0x0000009d5c9d7223 */ /* 0x000fe20000010094 */
[----:B------:R-:W-:Y:S01]  /*2a4d0*/  FFMA.FTZ R16, R93, R16, R149 ;  /* 0x000000105d107223 */ /* 0x000fe20000010095 */
[C---:B------:R-:W-:Y:S01]  /*2a4e0*/  FMUL.FTZ R197, R167.reuse, R178 ;  /* 0x000000b2a7c57220 */ /* 0x040fe20000410000 */
[----:B------:R1:W-:Y:S01]  /*2a4f0*/  @!P2 STG.E desc[UR4][R152.64], R167 ;  /* 0x000000a79800a986 */ /* 0x0003e2000c101904 */
[C---:B------:R-:W-:Y:S01]  /*2a500*/  FMUL.FTZ R178, R167.reuse, R156 ;  /* 0x0000009ca7b27220 */ /* 0x040fe20000410000 */
[C---:B------:R-:W-:Y:S01]  /*2a510*/  FMUL.FTZ R173, R167.reuse, R14 ;  /* 0x0000000ea7ad7220 */ /* 0x040fe20000410000 */
[C---:B------:R-:W-:Y:S01]  /*2a520*/  FMUL.FTZ R187, R167.reuse, R10 ;  /* 0x0000000aa7bb7220 */ /* 0x040fe20000410000 */
[C---:B------:R-:W-:Y:S01]  /*2a530*/  FMUL.FTZ R12, R167.reuse, R12 ;  /* 0x0000000ca70c7220 */ /* 0x040fe20000410000 */
[C---:B------:R-:W-:Y:S01]  /*2a540*/  FMUL.FTZ R10, R167.reuse, R8 ;  /* 0x00000008a70a7220 */ /* 0x040fe20000410000 */
[C---:B------:R-:W-:Y:S01]  /*2a550*/  FMUL.FTZ R191, R167.reuse, R6 ;  /* 0x00000006a7bf7220 */ /* 0x040fe20000410000 */
[----:B------:R-:W-:Y:S01]  /*2a560*/  FMUL.FTZ R14, R167, R4 ;  /* 0x00000004a70e7220 */ /* 0x000fe20000410000 */
[----:B0-----:R-:W-:Y:S01]  /*2a570*/  FFMA.FTZ R154, R88, R187, R144 ;  /* 0x000000bb589a7223 */ /* 0x001fe20000010090 */
[----:B------:R-:W-:Y:S01]  /*2a580*/  FFMA.FTZ R187, R89, R10, R145 ;  /* 0x0000000a59bb7223 */ /* 0x000fe20000010091 */
[----:B------:R-:W-:Y:S01]  /*2a590*/  FFMA.FTZ R155, R90, R191, R146 ;  /* 0x000000bf5a9b7223 */ /* 0x000fe20000010092 */
[----:B------:R-:W-:Y:S01]  /*2a5a0*/  FFMA.FTZ R14, R91, R14, R147 ;  /* 0x0000000e5b0e7223 */ /* 0x000fe20000010093 */
[----:B-1----:R-:W-:Y:S01]  /*2a5b0*/  F2FP.BF16.F32.PACK_AB R152, R16, R157 ;  /* 0x0000009d1098723e */ /* 0x002fe200000010ff */
[----:B------:R-:W-:Y:S01]  /*2a5c0*/  FFMA.FTZ R173, R94, R173, R150 ;  /* 0x000000ad5ead7223 */ /* 0x000fe20000010096 */
[----:B------:R-:W0:Y:S01]  /*2a5d0*/  LDC.64 R156, c[0x0][0x2b8] ;  /* 0x0000ae00ff9c7b82 */ /* 0x000e220000000a00 */
[----:B------:R-:W-:Y:S01]  /*2a5e0*/  FFMA.FTZ R12, R95, R12, R151 ;  /* 0x0000000c5f0c7223 */ /* 0x000fe20000010097 */
[----:B------:R-:W-:Y:S01]  /*2a5f0*/  LEA R18, P2, R19, UR18, 0x4 ;  /* 0x0000001213127c11 */ /* 0x000fe2000f8420ff */
[C---:B------:R-:W-:Y:S01]  /*2a600*/  FMUL.FTZ R163, R167.reuse, R163 ;  /* 0x000000a3a7a37220 */ /* 0x040fe20000410000 */
[----:B------:R-:W-:Y:S01]  /*2a610*/  F2FP.BF16.F32.PACK_AB R155, R14, R155 ;  /* 0x0000009b0e9b723e */ /* 0x000fe200000010ff */
[----:B------:R-:W-:Y:S01]  /*2a620*/  FMUL.FTZ R159, R167, R159 ;  /* 0x0000009fa79f7220 */ /* 0x000fe20000410000 */
[----:B------:R-:W-:Y:S01]  /*2a630*/  F2FP.BF16.F32.PACK_AB R154, R187, R154 ;  /* 0x0000009abb9a723e */ /* 0x000fe200000010ff */
[C---:B------:R-:W-:Y:S01]  /*2a640*/  FMUL.FTZ R160, R167.reuse, R160 ;  /* 0x000000a0a7a07220 */ /* 0x040fe20000410000 */
[----:B------:R-:W-:Y:S01]  /*2a650*/  F2FP.BF16.F32.PACK_AB R153, R12, R173 ;  /* 0x000000ad0c99723e */ /* 0x000fe200000010ff */
[----:B------:R-:W-:Y:S01]  /*2a660*/  FMUL.FTZ R161, R167, R161 ;  /* 0x000000a1a7a17220 */ /* 0x000fe20000410000 */
[----:B------:R-:W-:Y:S01]  /*2a670*/  LEA.HI.X R19, R19, UR19, RZ, 0x4, P2 ;  /* 0x0000001313137c11 */ /* 0x000fe200090f24ff */
        /* <DEDUP_REMOVED lines=43> */
[----:B------:R1:W-:Y:S01]  /*2a930*/  STG.E.128 desc[UR4][R18.64], R152 ;  /* 0x0000009812007986 */ /* 0x0003e2000c101d04 */
        /* <DEDUP_REMOVED lines=15> */
[----:B------:R-:W-:-:S03]  /*2aa30*/  F2FP.BF16.F32.PACK_AB R162, R167, R12 ;  /* 0x0000000ca7a2723e */ /* 0x000fc600000010ff */
[----:B------:R-:W-:Y:S01]  /*2aa40*/  FFMA.FTZ R165, R64, R165, R120 ;  /* 0x000000a540a57223 */ /* 0x000fe20000010078 */
[----:B-1----:R-:W-:Y:S01]  /*2aa50*/  FFMA.FTZ R152, R77, R174, R133 ;  /* 0x000000ae4d987223 */ /* 0x002fe20000010085 */
[----:B------:R-:W-:Y:S01]  /*2aa60*/  FFMA.FTZ R154, R73, R226, R129 ;  /* 0x000000e2499a7223 */ /* 0x000fe20000010081 */
[----:B------:R-:W-:Y:S01]  /*2aa70*/  F2FP.BF16.F32.PACK_AB R161, R10, R161 ;  /* 0x000000a10aa1723e */ /* 0x000fe200000010ff */
[----:B------:R-:W-:Y:S01]  /*2aa80*/  FFMA.FTZ R8, R65, R8, R121 ;  /* 0x0000000841087223 */ /* 0x000fe20000010079 */
[----:B------:R-:W-:Y:S01]  /*2aa90*/  F2FP.BF16.F32.PACK_AB R160, R160, R159 ;  /* 0x0000009fa0a0723e */ /* 0x000fe200000010ff */
[----:B------:R-:W-:Y:S01]  /*2aaa0*/  FFMA.FTZ R164, R68, R183, R124 ;  /* 0x000000b744a47223 */ /* 0x000fe2000001007c */
[----:B------:R-:W-:Y:S01]  /*2aab0*/  F2FP.BF16.F32.PACK_AB R152, R152, R175 ;  /* 0x000000af9898723e */ /* 0x000fe200000010ff */
[----:B------:R-:W-:Y:S01]  /*2aac0*/  IMAD.WIDE.U32 R174, R171, 0x10, R156 ;  /* 0x00000010abae7825 */ /* 0x000fe200078e009c */
[----:B------:R-:W-:-:S03]  /*2aad0*/  F2FP.BF16.F32.PACK_AB R155, R228, R215 ;  /* 0x000000d7e49b723e */ /* 0x000fc600000010ff */
[----:B------:R-:W-:Y:S01]  /*2aae0*/  FFMA.FTZ R159, R69, R184, R125 ;  /* 0x000000b8459f7223 */ /* 0x000fe2000001007d */
[----:B------:R-:W-:Y:S01]  /*2aaf0*/  F2FP.BF16.F32.PACK_AB R154, R154, R197 ;  /* 0x000000c59a9a723e */ /* 0x000fe200000010ff */
[----:B------:R-:W-:Y:S01]  /*2ab00*/  FFMA.FTZ R31, R70, R31, R126 ;  /* 0x0000001f461f7223 */ /* 0x000fe2000001007e */
[----:B------:R-:W-:Y:S01]  /*2ab10*/  F2FP.BF16.F32.PACK_AB R153, R224, R193 ;  /* 0x000000c1e099723e */ /* 0x000fe200000010ff */
[----:B------:R-:W-:Y:S01]  /*2ab20*/  FFMA.FTZ R4, R71, R4, R127 ;  /* 0x0000000447047223 */ /* 0x000fe2000001007f */
[----:B------:R0:W-:Y:S01]  /*2ab30*/  STG.E.128 desc[UR4][R172.64], R160 ;  /* 0x000000a0ac007986 */ /* 0x0001e2000c101d04 */
[----:B------:R-:W-:Y:S01]  /*2ab40*/  F2FP.BF16.F32.PACK_AB R166, R8, R165 ;  /* 0x000000a508a6723e */ /* 0x000fe200000010ff */
[----:B------:R-:W-:Y:S01]  /*2ab50*/  FFMA.FTZ R168, R51, R168, R107 ;  /* 0x000000a833a87223 */ /* 0x000fe2000001006b */
[----:B------:R-:W-:Y:S01]  /*2ab60*/  F2FP.BF16.F32.PACK_AB R164, R159, R164 ;  /* 0x000000a49fa4723e */ /* 0x000fe200000010ff */
[----:B------:R1:W-:Y:S01]  /*2ab70*/  STG.E.128 desc[UR4][R174.64], R152 ;  /* 0x00000098ae007986 */ /* 0x0003e2000c101d04 */
        /* <DEDUP_REMOVED lines=13> */
[----:B0-----:R-:W-:Y:S01]  /*2ac50*/  FFMA.FTZ R160, R52, R177, R108 ;  /* 0x000000b134a07223 */ /* 0x001fe2000001006c */
[----:B------:R-:W-:Y:S01]  /*2ac60*/  FFMA.FTZ R163, R50, R213, R106 ;  /* 0x000000d532a37223 */ /* 0x000fe2000001006a */
[----:B------:R-:W-:Y:S01]  /*2ac70*/  FFMA.FTZ R161, R54, R179, R110 ;  /* 0x000000b336a17223 */ /* 0x000fe2000001006e */
[----:B------:R-:W-:Y:S01]  /*2ac80*/  FFMA.FTZ R162, R48, R205, R104 ;  /* 0x000000cd30a27223 */ /* 0x000fe20000010068 */
[----:B-1----:R-:W-:Y:S01]  /*2ac90*/  FFMA.FTZ R152, R60, R169, R116 ;  /* 0x000000a93c987223 */ /* 0x002fe20000010074 */
        /* <DEDUP_REMOVED lines=11> */
[----:B------:R-:W-:Y:S01]  /*2ad50*/  LEA R168, P2, R192, UR18, 0x4 ;  /* 0x00000012c0a87c11 */ /* 0x000fe2000f8420ff */
[----:B------:R-:W-:Y:S01]  /*2ad60*/  IMAD.WIDE.U32 R18, R182, 0x10, R156 ;  /* 0x00000010b6127825 */ /* 0x000fe200078e009c */
[----:B------:R-:W-:-:S02]  /*2ad70*/  F2FP.BF16.F32.PACK_AB R167, R202, R167 ;  /* 0x000000a7caa7723e */ /* 0x000fc400000010ff */
[----:B------:R-:W-:Y:S01]  /*2ad80*/  F2FP.BF16.F32.PACK_AB R155, R180, R199 ;  /* 0x000000c7b49b723e */ /* 0x000fe200000010ff */
[--C-:B------:R-:W-:Y:S01]  /*2ad90*/  IMAD.WIDE.U32 R170, R201, 0x10, R156.reuse ;  /* 0x00000010c9aa7825 */ /* 0x100fe200078e009c */
[----:B------:R-:W-:Y:S01]  /*2ada0*/  F2FP.BF16.F32.PACK_AB R154, R154, R209 ;  /* 0x000000d19a9a723e */ /* 0x000fe200000010ff */
[----:B------:R0:W-:Y:S01]  /*2adb0*/  STG.E.128 desc[UR4][R18.64], R164 ;  /* 0x000000a412007986 */ /* 0x0001e2000c101d04 */
[----:B------:R-:W-:Y:S01]  /*2adc0*/  F2FP.BF16.F32.PACK_AB R153, R206, R207 ;  /* 0x000000cfce99723e */ /* 0x000fe200000010ff */
[----:B------:R-:W-:Y:S01]  /*2add0*/  IMAD.WIDE.U32 R156, R210, 0x10, R156 ;  /* 0x00000010d29c7825 */ /* 0x000fe200078e009c */
[----:B------:R-:W-:Y:S02]  /*2ade0*/  F2FP.BF16.F32.PACK_AB R162, R169, R162 ;  /* 0x000000a2a9a2723e */ /* 0x000fe400000010ff */
[----:B------:R-:W-:Y:S01]  /*2adf0*/  F2FP.BF16.F32.PACK_AB R161, R178, R161 ;  /* 0x000000a1b2a1723e */ /* 0x000fe200000010ff */
[----:B------:R0:W-:Y:S01]  /*2ae00*/  STG.E.128 desc[UR4][R170.64], R152 ;  /* 0x00000098aa007986 */ /* 0x0001e2000c101d04 */
[----:B------:R-:W-:-:S02]  /*2ae10*/  F2FP.BF16.F32.PACK_AB R175, R222, R175 ;  /* 0x000000afdeaf723e */ /* 0x000fc400000010ff */
[----:B------:R-:W-:Y:S01]  /*2ae20*/  F2FP.BF16.F32.PACK_AB R174, R159, R174 ;  /* 0x000000ae9fae723e */ /* 0x000fe200000010ff */
[----:B------:R0:W-:Y:S01]  /*2ae30*/  STG.E.128 desc[UR4][R156.64], R160 ;  /* 0x000000a09c007986 */ /* 0x0001e2000c101d04 */
[----:B------:R-:W-:Y:S02]  /*2ae40*/  F2FP.BF16.F32.PACK_AB R173, R188, R173 ;  /* 0x000000adbcad723e */ /* 0x000fe400000010ff */
[----:B------:R-:W-:Y:S02]  /*2ae50*/  LEA.HI.X R169, R192, UR19, RZ, 0x4, P2 ;  /* 0x00000013c0a97c11 */ /* 0x000fe400090f24ff */
[----:B------:R-:W-:Y:S02]  /*2ae60*/  F2FP.BF16.F32.PACK_AB R172, R31, R172 ;  /* 0x000000ac1fac723e */ /* 0x000fe400000010ff */
[----:B------:R-:W-:Y:S02]  /*2ae70*/  IADD3 R29, R29, UR20, RZ ;  /* 0x000000141d1d7c10 */ /* 0x000fe4000fffe0ff */
[----:B------:R-:W-:Y:S01]  /*2ae80*/  SEL R20, RZ, 0x1, P1 ;  /* 0x00000001ff147807 */ /* 0x000fe20000800000 */
[----:B------:R0:W-:Y:S01]  /*2ae90*/  STG.E.128 desc[UR4][R168.64], R172 ;  /* 0x000000aca8007986 */ /* 0x0001e2000c101d04 */
[----:B------:R-:W-:-:S13]  /*2aea0*/  ISETP.GE.AND P2, PT, R29, UR21, PT ;  /* 0x000000151d007c0c */ /* 0x000fda000bf46270 */
[----:B------:R-:W-:Y:S05]  /*2aeb0*/  @!P2 BRA `(.L_x_14345) ;  /* 0xfffffd5c0004a947 */ /* 0x000fea000383ffff */
[----:B------:R-:W-:Y:S05]  /*2aec0*/  EXIT ;  /* 0x000000000000794d */ /* 0x000fea0003800000 */
.L_x_14344:
[----:B------:R-:W-:Y:S01]  /*2aed0*/  IMAD.MOV.U32 R167, RZ, RZ, R20 ;  /* 0x000000ffffa77224 */ /* 0x000fe200078e0014 */
[----:B0-----:R-:W-:Y:S01]  /*2aee0*/  MOV R168, 0x1 ;  /* 0x0000000100a87802 */ /* 0x001fe20000000f00 */
[----:B------:R-:W-:Y:S01]  /*2aef0*/  IMAD.MOV.U32 R169, RZ, RZ, 0x1f ;  /* 0x0000001fffa97424 */ /* 0x000fe200078e00ff */
[----:B------:R-:W-:-:S07]  /*2af00*/  MOV R166, 0xffffffff ;  /* 0xffffffff00a67802 */ /* 0x000fce0000000f00 */
[----:B-1----:R-:W-:Y:S05]  /*2af10*/  WARPSYNC.COLLECTIVE R166, `(.L_x_14346) ;  /* 0x00000000a6087348 */ /* 0x002fea0003c00000 */
[----:B------:R0:W2:Y:S02]  /*2af20*/  SHFL.BFLY P3, R157, R167, R168, R169 ;  /* 0x0c0000a8a79d7389 */ /* 0x0000a400000600a9 */
[----:B012---:R-:W-:Y:S01]  /*2af30*/  ENDCOLLECTIVE ;  /* 0x000000000000791b */ /* 0x007fe20003800000 */
.L_x_14346:
[----:B------:R-:W-:Y:S02]  /*2af40*/  IMAD.MOV.U32 R168, RZ, RZ, 0x2 ;  /* 0x00000002ffa87424 */ /* 0x000fe400078e00ff */
[----:B------:R-:W-:-:S04]  /*2af50*/  IMAD.MOV.U32 R153, RZ, RZ, R157 ;  /* 0x000000ffff997224 */ /* 0x000fc800078e009d */
[----:B------:R-:W-:-:S05]  /*2af60*/  FADD.FTZ R153, R20, R153 ;  /* 0x0000009914997221 */ /* 0x000fca0000010000 */
[----:B------:R-:W-:-:S07]  /*2af70*/  MOV R167, R153 ;  /* 0x0000009900a77202 */ /* 0x000fce0000000f00 */
[----:B------:R-:W-:Y:S05]  /*2af80*/  WARPSYNC.COLLECTIVE R166, `(.L_x_14347) ;  /* 0x00000000a6087348 */ /* 0x000fea0003c00000 */
[----:B------:R0:W1:Y:S02]  /*2af90*/  SHFL.BFLY P3, R157, R167, R168, R169 ;  /* 0x0c0000a8a79d7389 */ /* 0x00006400000600a9 */
[----:B01----:R-:W-:Y:S01]  /*2afa0*/  ENDCOLLECTIVE ;  /* 0x000000000000791b */ /* 0x003fe20003800000 */
.L_x_14347:
[----:B------:R-:W-:Y:S01]  /*2afb0*/  HFMA2.MMA R168, -RZ, RZ, 0, 2.384185791015625e-07 ;  /* 0x00000004ffa87435 */ /* 0x000fe200000001ff */
[----:B------:R-:W-:-:S05]  /*2afc0*/  MOV R152, R157 ;  /* 0x0000009d00987202 */ /* 0x000fca0000000f00 */
[----:B------:R-:W-:-:S04]  /*2afd0*/  FADD.FTZ R154, R153, R152 ;  /* 0x00000098999a7221 */ /* 0x000fc80000010000 */
[----:B------:R-:W-:-:S07]  /*2afe0*/  IMAD.MOV.U32 R167, RZ, RZ, R154 ;  /* 0x000000ffffa77224 */ /* 0x000fce00078e009a */
[----:B------:R-:W-:Y:S05]  /*2aff0*/  WARPSYNC.COLLECTIVE R166, `(.L_x_14348) ;  /* 0x00000000a6087348 */ /* 0x000fea0003c00000 */
[----:B------:R0:W1:Y:S02]  /*2b000*/  SHFL.BFLY P3, R157, R167, R168, R169 ;  /* 0x0c0000a8a79d7389 */ /* 0x00006400000600a9 */
[----:B01----:R-:W-:Y:S01]  /*2b010*/  ENDCOLLECTIVE ;  /* 0x000000000000791b */ /* 0x003fe20003800000 */
.L_x_14348:
[----:B------:R-:W-:Y:S02]  /*2b020*/  IMAD.MOV.U32 R168, RZ, RZ, 0x8 ;  /* 0x00000008ffa87424 */ /* 0x000fe400078e00ff */
[----:B------:R-:W-:-:S04]  /*2b030*/  IMAD.MOV.U32 R155, RZ, RZ, R157 ;  /* 0x000000ffff9b7224 */ /* 0x000fc800078e009d */
[----:B------:R-:W-:-:S05]  /*2b040*/  FADD.FTZ R155, R154, R155 ;  /* 0x0000009b9a9b7221 */ /* 0x000fca0000010000 */
[----:B------:R-:W-:-:S07]  /*2b050*/  MOV R167, R155 ;  /* 0x0000009b00a77202 */ /* 0x000fce0000000f00 */
[----:B------:R-:W-:Y:S05]  /*2b060*/  WARPSYNC.COLLECTIVE R166, `(.L_x_14349) ;  /* 0x00000000a6087348 */ /* 0x000fea0003c00000 */
[----:B------:R0:W1:Y:S02]  /*2b070*/  SHFL.BFLY P3, R157, R167, R168, R169 ;  /* 0x0c0000a8a79d7389 */ /* 0x00006400000600a9 */
[----:B01----:R-:W-:Y:S01]  /*2b080*/  ENDCOLLECTIVE ;  /* 0x000000000000791b */ /* 0x003fe20003800000 */
.L_x_14349:
[----:B------:R-:W-:Y:S01]  /*2b090*/  HFMA2.MMA R168, -RZ, RZ, 0, 9.5367431640625e-07 ;  /* 0x00000010ffa87435 */ /* 0x000fe200000001ff */
[----:B------:R-:W-:-:S05]  /*2b0a0*/  MOV R152, R157 ;  /* 0x0000009d00987202 */ /* 0x000fca0000000f00 */
[----:B------:R-:W-:-:S04]  /*2b0b0*/  FADD.FTZ R156, R155, R152 ;  /* 0x000000989b9c7221 */ /* 0x000fc80000010000 */
[----:B------:R-:W-:-:S07]  /*2b0c0*/  IMAD.MOV.U32 R167, RZ, RZ, R156 ;  /* 0x000000ffffa77224 */ /* 0x000fce00078e009c */
[----:B------:R-:W-:Y:S05]  /*2b0d0*/  WARPSYNC.COLLECTIVE R166, `(.L_x_14350) ;  /* 0x00000000a6087348 */ /* 0x000fea0003c00000 */
[----:B------:R0:W1:Y:S02]  /*2b0e0*/  SHFL.BFLY P3, R157, R167, R168, R169 ;  /* 0x0c0000a8a79d7389 */ /* 0x00006400000600a9 */
[----:B01----:R-:W-:Y:S01]  /*2b0f0*/  ENDCOLLECTIVE ;  /* 0x000000000000791b */ /* 0x003fe20003800000 */
.L_x_14350:
[----:B------:R-:W-:Y:S01]  /*2b100*/  MOV R168, 0x1 ;  /* 0x0000000100a87802 */ /* 0x000fe20000000f00 */
        /* <DEDUP_REMOVED lines=118> */
.L_x_14351:
[----:B------:R-:W-:Y:S02]  /*2b870*/  IMAD.MOV.U32 R168, RZ, RZ, 0x2 ;  /* 0x00000002ffa87424 */ /* 0x000fe400078e00ff */
[----:B------:R-:W-:-:S04]  /*2b880*/  IMAD.MOV.U32 R153, RZ, RZ, R157 ;  /* 0x000000ffff997224 */ /* 0x000fc800078e009d */
[----:B------:R-:W-:-:S05]  /*2b890*/  FADD.FTZ R153, R20, R153 ;  /* 0x0000009914997221 */ /* 0x000fca0000010000 */
[----:B------:R-:W-:-:S07]  /*2b8a0*/  MOV R167, R153 ;  /* 0x0000009900a77202 */ /* 0x000fce0000000f00 */
[----:B------:R-:W-:Y:S05]  /*2b8b0*/  WARPSYNC.COLLECTIVE R166, `(.L_x_14352) ;  /* 0x00000000a6087348 */ /* 0x000fea0003c00000 */
[----:B------:R0:W1:Y:S02]  /*2b8c0*/  SHFL.BFLY P3, R157, R167, R168, R169 ;  /* 0x0c0000a8a79d7389 */ /* 0x00006400000600a9 */
[----:B01----:R-:W-:Y:S01]  /*2b8d0*/  ENDCOLLECTIVE ;  /* 0x000000000000791b */ /* 0x003fe20003800000 */
.L_x_14352:
[----:B------:R-:W-:Y:S01]  /*2b8e0*/  HFMA2.MMA R168, -RZ, RZ, 0, 2.384185791015625e-07 ;  /* 0x00000004ffa87435 */ /* 0x000fe200000001ff */
[----:B------:R-:W-:-:S05]  /*2b8f0*/  MOV R154, R157 ;  /* 0x0000009d009a7202 */ /* 0x000fca0000000f00 */
[----:B------:R-:W-:-:S04]  /*2b900*/  FADD.FTZ R154, R153, R154 ;  /* 0x0000009a999a7221 */ /* 0x000fc80000010000 */
[----:B------:R-:W-:-:S07]  /*2b910*/  IMAD.MOV.U32 R167, RZ, RZ, R154 ;  /* 0x000000ffffa77224 */ /* 0x000fce00078e009a */
[----:B------:R-:W-:Y:S05]  /*2b920*/  WARPSYNC.COLLECTIVE R166, `(.L_x_14353) ;  /* 0x00000000a6087348 */ /* 0x000fea0003c00000 */
[----:B------:R0:W1:Y:S02]  /*2b930*/  SHFL.BFLY P3, R157, R167, R168, R169 ;  /* 0x0c0000a8a79d7389 */ /* 0x00006400000600a9 */
[----:B01----:R-:W-:Y:S01]  /*2b940*/  ENDCOLLECTIVE ;  /* 0x000000000000791b */ /* 0x003fe20003800000 */
.L_x_14353:
[----:B------:R-:W-:Y:S02]  /*2b950*/  IMAD.MOV.U32 R168, RZ, RZ, 0x8 ;  /* 0x00000008ffa87424 */ /* 0x000fe400078e00ff */
[----:B------:R-:W-:-:S04]  /*2b960*/  IMAD.MOV.U32 R155, RZ, RZ, R157 ;  /* 0x000000ffff9b7224 */ /* 0x000fc800078e009d */
[----:B------:R-:W-:-:S05]  /*2b970*/  FADD.FTZ R155, R154, R155 ;  /* 0x0000009b9a9b7221 */ /* 0x000fca0000010000 */
[----:B------:R-:W-:-:S07]  /*2b980*/  MOV R167, R155 ;  /* 0x0000009b00a77202 */ /* 0x000fce0000000f00 */
[----:B------:R-:W-:Y:S05]  /*2b990*/  WARPSYNC.COLLECTIVE R166, `(.L_x_14354) ;  /* 0x00000000a6087348 */ /* 0x000fea0003c00000 */
[----:B------:R0:W1:Y:S02]  /*2b9a0*/  SHFL.BFLY P3, R157, R167, R168, R169 ;  /* 0x0c0000a8a79d7389 */ /* 0x00006400000600a9 */
[----:B01----:R-:W-:Y:S01]  /*2b9b0*/  ENDCOLLECTIVE ;  /* 0x000000000000791b */ /* 0x003fe20003800000 */
.L_x_14354:
[----:B------:R-:W-:Y:S01]  /*2b9c0*/  HFMA2.MMA R168, -RZ, RZ, 0, 9.5367431640625e-07 ;  /* 0x00000010ffa87435 */ /* 0x000fe200000001ff */
[----:B------:R-:W-:-:S05]  /*2b9d0*/  MOV R156, R157 ;  /* 0x0000009d009c7202 */ /* 0x000fca0000000f00 */
[----:B------:R-:W-:-:S04]  /*2b9e0*/  FADD.FTZ R156, R155, R156 ;  /* 0x0000009c9b9c7221 */ /* 0x000fc80000010000 */
[----:B------:R-:W-:-:S07]  /*2b9f0*/  IMAD.MOV.U32 R167, RZ, RZ, R156 ;  /* 0x000000ffffa77224 */ /* 0x000fce00078e009c */
[----:B------:R-:W-:Y:S05]  /*2ba00*/  WARPSYNC.COLLECTIVE R166, `(.L_x_14355) ;  /* 0x00000000a6087348 */ /* 0x000fea0003c00000 */
[----:B------:R0:W1:Y:S02]  /*2ba10*/  SHFL.BFLY P3, R157, R167, R168, R169 ;  /* 0x0c0000a8a79d7389 */ /* 0x00006400000600a9 */
[----:B01----:R-:W-:Y:S01]  /*2ba20*/  ENDCOLLECTIVE ;  /* 0x000000000000791b */ /* 0x003fe20003800000 */
.L_x_14355:
[----:B------:R-:W-:Y:S05]  /*2ba30*/  BRA `(.L_x_14356) ;  /* 0xffffffe0009c7947 */ /* 0x000fea000383ffff */
.L_x_14357:
        /* <DEDUP_REMOVED lines=12> */
.L_x_41611:


//--------------------- .text._ZN10layer_norm31ln_parallel_residual_fwd_kernelINS_13Kernel_traitsI13__nv_bfloat16S2_fS2_fjLj7168ELj1ELj1ELj4ELj16ENS_18Kernel_traits_baseILj7168ES2_S2_fS2_fjLj128EEEEELb0ELb0ELb0EEEvNS_9FwdParamsE --------------------------
	.section	.text._ZN10layer_norm31ln_parallel_residual_fwd_kernelINS_13Kernel_traitsI13__nv_bfloat16S2_fS2_fjLj7168ELj1ELj1ELj4ELj16ENS_18Kernel_traits_baseILj7168ES2_S2_fS2_fjLj128EEEEELb0ELb0ELb0EEEvNS_9FwdParamsE,"ax",@progbits
	.align	128
        .global         _ZN10layer_norm31ln_parallel_residual_fwd_kernelINS_13Kernel_traitsI13__nv_bfloat16S2_fS2_fjLj7168ELj1ELj1ELj4ELj16ENS_18Kernel_traits_baseILj7168ES2_S2_fS2_fjLj128EEEEELb0ELb0ELb0EEEvNS_9FwdParamsE
        .type           _ZN10layer_norm31ln_parallel_residual_fwd_kernelINS_13Kernel_traitsI13__nv_bfloat16S2_fS2_fjLj7168ELj1ELj1ELj4ELj16ENS_18Kernel_traits_baseILj7168ES2_S2_fS2_fjLj128EEEEELb0ELb0ELb0EEEvNS_9FwdParamsE,@function
        .size           _ZN10layer_norm31ln_parallel_residual_fwd_kernelINS_13Kernel_traitsI13__nv_bfloat16S2_fS2_fjLj7168ELj1ELj1ELj4ELj16ENS_18Kernel_traits_baseILj7168ES2_S2_fS2_fjLj128EEEEELb0ELb0ELb0EEEvNS_9FwdParamsE,(.L_x_41612 - _ZN10layer_norm31ln_parallel_residual_fwd_kernelINS_13Kernel_traitsI13__nv_bfloat16S2_fS2_fjLj7168ELj1ELj1ELj4ELj16ENS_18Kernel_traits_baseILj7168ES2_S2_fS2_fjLj128EEEEELb0ELb0ELb0EEEvNS_9FwdParamsE)
        .other          _ZN10layer_norm31ln_parallel_residual_fwd_kernelINS_13Kernel_traitsI13__nv_bfloat16S2_fS2_fjLj7168ELj1ELj1ELj4ELj16ENS_18Kernel_traits_baseILj7168ES2_S2_fS2_fjLj128EEEEELb0ELb0ELb0EEEvNS_9FwdParamsE,@"STO_CUDA_ENTRY STV_DEFAULT"
_ZN10layer_norm31ln_parallel_residual_fwd_kernelINS_13Kernel_traitsI13__nv_bfloat16S2_fS2_fjLj7168ELj1ELj1ELj4ELj16ENS_18Kernel_traits_baseILj7168ES2_S2_fS2_fjLj128EEEEELb0ELb0ELb0EEEvNS_9FwdParamsE:
.text._ZN10layer_norm31ln_parallel_residual_fwd_kernelINS_13Kernel_traitsI13__nv_bfloat16S2_fS2_fjLj7168ELj1ELj1ELj4ELj16ENS_18Kernel_traits_baseILj7168ES2_S2_fS2_fjLj128EEEEELb0ELb0ELb0EEEvNS_9FwdParamsE:
        /* <DEDUP_REMOVED lines=57> */
.L_x_14359:
[----:B------:R-:W-:Y:S05]  /*0390*/  BSYNC B0 ;  /* 0x0000000000007941 */ /* 0x000fea0003800000 */
.L_x_14358:
        /* <DEDUP_REMOVED lines=36> */
.L_x_14361:
[----:B------:R-:W-:Y:S05]  /*05e0*/  BSYNC B0 ;  /* 0x0000000000007941 */ /* 0x000fea0003800000 */
.L_x_14360:
        /* <DEDUP_REMOVED lines=36> */
.L_x_14363:
[----:B------:R-:W-:Y:S05]  /*0830*/  BSYNC B0 ;  /* 0x0000000000007941 */ /* 0x000fea0003800000 */
.L_x_14362:
        /* <DEDUP_REMOVED lines=36> */
.L_x_14365:
[----:B------:R-:W-:Y:S05]  /*0a80*/  BSYNC B0 ;  /* 0x0000000000007941 */ /* 0x000fea0003800000 */
.L_x_14364:
        /* <DEDUP_REMOVED lines=8> */
[----:B------:R-:W-:Y:S02]  /*0b10*/  ISETP.NE.U32.AND P1, PT, RZ, UR8, PT ;  /* 0x00000008ff007c0c */ /* 0x000fe4000bf25070 */
        /* <DEDUP_REMOVED lines=17> */
[----:B------:R-:W-:Y:S02]  /*0c30*/  IADD3 R39, R39, 0x80, RZ ;  /* 0x0000008027277810 */ /* 0x000fe40007ffe0ff */
        /* <DEDUP_REMOVED lines=12> */
.L_x_14367:
[----:B------:R-:W-:Y:S05]  /*0d00*/  BSYNC B0 ;  /* 0x0000000000007941 */ /* 0x000fea0003800000 */
.L_x_14366:
[----:B------:R-:W-:Y:S01]  /*0d10*/  ISETP.GE.U32.AND P1, PT, R2, 0x300, PT ;  /* 0x000003000200780c */ /* 0x000fe20003f26070 */
[----:B------:R-:W-:Y:S01]  /*0d20*/  BSSY B0, `(.L_x_14368) ;  /* 0x0000026000007945 */ /* 0x000fe20003800000 */
[----:B------:R-:W-:-:S11]  /*0d30*/  LOP3.LUT R3, R3, 0xffffffef, RZ, 0xc0, !PT ;  /* 0xffffffef03037812 */ /* 0x000fd600078ec0ff */
        /* <DEDUP_REMOVED lines=10> */
[----:B------:R-:W2:-:S12]  /*0de0*/  LDG.E.128 R12, desc[UR4][R12.64] ;  /* 0x000000040c0c7981 */ /* 0x000e98000c1e1d00 */
        /* <DEDUP_REMOVED lines=10> */
[----:B-1----:R-:W-:-:S06]  /*0e90*/  IMAD.WIDE.U32 R8, R39, 0x10, R8 ;  /* 0x0000001027087825 */ /* 0x002fcc00078e0008 */
[----:B------:R-:W3:Y:S01]  /*0ea0*/  LDG.E.128 R8, desc[UR4][R8.64] ;  /* 0x0000000408087981 */ /* 0x000ee2000c1e1d00 */
[----:B------:R-:W-:Y:S02]  /*0eb0*/  IADD3 R39, R39, 0x80, RZ ;  /* 0x0000008027277810 */ /* 0x000fe40007ffe0ff */
[----:B--2---:R-:W-:Y:S02]  /*0ec0*/  PRMT R127, R12, 0x7632, R127 ;  /* 0x000076320c7f7816 */ /* 0x004fe4000000007f */
[----:B------:R-:W-:Y:S02]  /*0ed0*/  PRMT R129, R13, 0x7632, R129 ;  /* 0x000076320d817816 */ /* 0x000fe40000000081 */
[----:B------:R-:W-:Y:S02]  /*0ee0*/  PRMT R131, R14, 0x7632, R131 ;  /* 0x000076320e837816 */ /* 0x000fe40000000083 */
[----:B------:R-:W-:Y:S02]  /*0ef0*/  PRMT R133, R15, 0x7632, R133 ;  /* 0x000076320f857816 */ /* 0x000fe40000000085 */
[----:B------:R-:W-:-:S02]  /*0f00*/  @!P1 CS2R R20, SRZ ;  /* 0x0000000000149805 */ /* 0x000fc4000001ff00 */
[----:B------:R-:W-:Y:S02]  /*0f10*/  @!P1 CS2R R22, SRZ ;  /* 0x0000000000169805 */ /* 0x000fe4000001ff00 */
[----:B------:R-:W-:Y:S02]  /*0f20*/  @!P2 CS2R R24, SRZ ;  /* 0x000000000018a805 */ /* 0x000fe4000001ff00 */
[----:B------:R-:W-:Y:S02]  /*0f30*/  @!P2 CS2R R26, SRZ ;  /* 0x00000000001aa805 */ /* 0x000fe4000001ff00 */
[----:B---3--:R-:W-:Y:S02]  /*0f40*/  PRMT R126, R8, 0x7632, R126 ;  /* 0x00007632087e7816 */ /* 0x008fe4000000007e */
[----:B------:R-:W-:Y:S02]  /*0f50*/  PRMT R128, R9, 0x7632, R128 ;  /* 0x0000763209807816 */ /* 0x000fe40000000080 */
[----:B------:R-:W-:-:S02]  /*0f60*/  PRMT R130, R10, 0x7632, R130 ;  /* 0x000076320a827816 */ /* 0x000fc40000000082 */
[----:B0-----:R-:W-:-:S07]  /*0f70*/  PRMT R132, R11, 0x7632, R132 ;  /* 0x000076320b847816 */ /* 0x001fce0000000084 */
.L_x_14369:
[----:B------:R-:W-:Y:S05]  /*0f80*/  BSYNC B0 ;  /* 0x0000000000007941 */ /* 0x000fea0003800000 */
.L_x_14368:
        /* <DEDUP_REMOVED lines=30> */
.L_x_14371:
[----:B------:R-:W-:Y:S05]  /*1170*/  BSYNC B0 ;  /* 0x0000000000007941 */ /* 0x000fea0003800000 */
.L_x_14370:
[----:B------:R-:W0:Y:S02]  /*1180*/  S2UR UR6, SR_CTAID.X ;  /* 0x00000000000679c3 */ /* 0x000e240000002500 */
[----:B0-----:R-:W-:Y:S01]  /*1190*/  LEA.HI R120, R0, UR6, RZ, 0x19 ;  /* 0x0000000600787c11 */ /* 0x001fe2000f8fc8ff */
[----:B------:R-:W-:-:S03]  /*11a0*/  ULDC UR6, c[0x0][0x214] ;  /* 0x0000850000067ab9 */ /* 0x000fc60000000800 */
[----:B------:R-:W-:-:S13]  /*11b0*/  ISETP.GE.AND P1, PT, R120, UR6, PT ;  /* 0x0000000678007c0c */ /* 0x000fda000bf26270 */
[----:B------:R-:W-:Y:S05]  /*11c0*/  @P1 EXIT ;  /* 0x000000000000194d */ /* 0x000fea0003800000 */
[----:B------:R-:W-:Y:S01]  /*11d0*/  SHF.L.U32 R108, R108, 0x10, RZ ;  /* 0x000000106c6c7819 */ /* 0x000fe200000006ff */
[----:B------:R-:W-:Y:S01]  /*11e0*/  IMAD.U32 R95, R109, 0x10000, RZ ;  /* 0x000100006d5f7824 */ /* 0x000fe200078e00ff */
[----:B------:R-:W-:Y:S01]  /*11f0*/  SHF.L.U32 R109, R110, 0x10, RZ ;  /* 0x000000106e6d7819 */ /* 0x000fe200000006ff */
[----:B------:R-:W-:Y:S01]  /*1200*/  IMAD.U32 R105, R105, 0x10000, RZ ;  /* 0x0001000069697824 */ /* 0x000fe200078e00ff */
[----:B------:R-:W-:Y:S01]  /*1210*/  SHF.L.U32 R100, R100, 0x10, RZ ;  /* 0x0000001064647819 */ /* 0x000fe200000006ff */
[----:B------:R0:W-:Y:S01]  /*1220*/  STL [R1+0xf0], R108 ;  /* 0x0000f06c01007387 */ /* 0x0001e20000100800 */
[----:B------:R-:W-:Y:S01]  /*1230*/  IMAD.U32 R101, R101, 0x10000, RZ ;  /* 0x0001000065657824 */ /* 0x000fe200078e00ff */
[----:B------:R-:W-:Y:S01]  /*1240*/  SHF.L.U32 R96, R96, 0x10, RZ ;  /* 0x0000001060607819 */ /* 0x000fe200000006ff */
[----:B------:R-:W-:Y:S01]  /*1250*/  IMAD.U32 R85, R85, 0x10000, RZ ;  /* 0x0001000055557824 */ /* 0x000fe200078e00ff */
[----:B------:R1:W-:Y:S01]  /*1260*/  STL [R1+0xe8], R95 ;  /* 0x0000e85f01007387 */ /* 0x0003e20000100800 */
[----:B------:R-:W-:Y:S01]  /*1270*/  SHF.L.U32 R90, R90, 0x10, RZ ;  /* 0x000000105a5a7819 */ /* 0x000fe200000006ff */
[----:B------:R-:W-:Y:S01]  /*1280*/  IMAD.U32 R170, R77, 0x10000, RZ ;  /* 0x000100004daa7824 */ /* 0x000fe200078e00ff */
[----:B------:R-:W-:Y:S01]  /*1290*/  SHF.L.U32 R4, R4, 0x10, RZ ;  /* 0x0000001004047819 */ /* 0x000fe200000006ff */
[----:B------:R-:W-:Y:S01]  /*12a0*/  STL [R1+0xe0], R109 ;  /* 0x0000e06d01007387 */ /* 0x000fe20000100800 */
[C---:B-----5:R-:W-:Y:S01]  /*12b0*/  PRMT R77, R73.reuse, 0x7632, R77 ;  /* 0x00007632494d7816 */ /* 0x060fe2000000004d */
[----:B------:R-:W-:Y:S01]  /*12c0*/  IMAD.U32 R73, R73, 0x10000, RZ ;  /* 0x0001000049497824 */ /* 0x000fe200078e00ff */
[----:B0-----:R-:W-:Y:S01]  /*12d0*/  SHF.L.U32 R108, R111, 0x10, RZ ;  /* 0x000000106f6c7819 */ /* 0x001fe200000006ff */
[----:B------:R-:W-:Y:S01]  /*12e0*/  IMAD.U32 R171, R17, 0x10000, RZ ;  /* 0x0001000011ab7824 */ /* 0x000fe200078e00ff */
[----:B------:R-:W-:Y:S01]  /*12f0*/  SHF.L.U32 R178, R76, 0x10, RZ ;  /* 0x000000104cb27819 */ /* 0x000fe200000006ff */
[----:B------:R-:W-:Y:S01]  /*1300*/  IMAD.U32 R169, R45, 0x10000, RZ ;  /* 0x000100002da97824 */ /* 0x000fe200078e00ff */
[----:B-1----:R-:W-:Y:S01]  /*1310*/  SHF.L.U32 R95, R104, 0x10, RZ ;  /* 0x00000010685f7819 */ /* 0x002fe200000006ff */
[----:B------:R-:W-:Y:S01]  /*1320*/  STL [R1+0xd8], R108 ;  /* 0x0000d86c01007387 */ /* 0x000fe20000100800 */
[----:B------:R-:W-:Y:S01]  /*1330*/  SHF.L.U32 R104, R106, 0x10, RZ ;  /* 0x000000106a687819 */ /* 0x000fe200000006ff */
[----:B------:R-:W-:Y:S01]  /*1340*/  IMAD.U32 R205, R49, 0x10000, RZ ;  /* 0x0001000031cd7824 */ /* 0x000fe200078e00ff */
[----:B------:R-:W-:Y:S01]  /*1350*/  PRMT R248, R74, 0x7632, R248 ;  /* 0x000076324af87816 */ /* 0x000fe200000000f8 */
[----:B------:R0:W-:Y:S01]  /*1360*/  STL [R1+0xec], R95 ;  /* 0x0000ec5f01007387 */ /* 0x0001e20000100800 */
[----:B------:R-:W-:Y:S01]  /*1370*/  PRMT R76, R72, 0x7632, R76 ;  /* 0x00007632484c7816 */ /* 0x000fe2000000004c */
[----:B------:R-:W-:Y:S01]  /*1380*/  ULDC.U8 UR6, c[0x0][0x2a0] ;  /* 0x0000a80000067ab9 */ /* 0x000fe20000000000 */
[----:B------:R-:W-:Y:S01]  /*1390*/  SHF.L.U32 R74, R74, 0x10, RZ ;  /* 0x000000104a4a7819 */ /* 0x000fe200000006ff */
[----:B------:R-:W-:Y:S01]  /*13a0*/  STL [R1+0xe4], R105 ;  /* 0x0000e46901007387 */ /* 0x000fe20000100800 */
[C---:B------:R-:W-:Y:S01]  /*13b0*/  PRMT R250, R69.reuse, 0x7632, R250 ;  /* 0x0000763245fa7816 */ /* 0x040fe200000000fa */
[----:B------:R-:W-:Y:S01]  /*13c0*/  IMAD.U32 R69, R69, 0x10000, RZ ;  /* 0x0001000045457824 */ /* 0x000fe200078e00ff */
[----:B------:R-:W-:Y:S01]  /*13d0*/  PRMT R240, R64, 0x7632, R240 ;  /* 0x0000763240f07816 */ /* 0x000fe200000000f0 */
[----:B------:R-:W-:Y:S01]  /*13e0*/  STL [R1+0xdc], R104 ;  /* 0x0000dc6801007387 */ /* 0x000fe20000100800 */
[----:B------:R-:W-:Y:S01]  /*13f0*/  PRMT R236, R65, 0x7632, R236 ;  /* 0x0000763241ec7816 */ /* 0x000fe200000000ec */
[----:B------:R-:W-:Y:S01]  /*1400*/  IMAD.U32 R172, R181, 0x10000, RZ ;  /* 0x00010000b5ac7824 */ /* 0x000fe200078e00ff */
[----:B0-----:R-:W-:Y:S01]  /*1410*/  SHF.L.U32 R95, R107, 0x10, RZ ;  /* 0x000000106b5f7819 */ /* 0x001fe200000006ff */
[----:B------:R-:W-:Y:S01]  /*1420*/  HFMA2.MMA R114, -RZ, RZ, 0, 5.9604644775390625e-08 ;  /* 0x00000001ff727435 */ /* 0x000fe200000001ff */
[C---:B------:R-:W-:Y:S01]  /*1430*/  PRMT R238, R60.reuse, 0x7632, R238 ;  /* 0x000076323cee7816 */ /* 0x040fe200000000ee */
[----:B------:R-:W-:Y:S01]  /*1440*/  IMAD.U32 R204, R5, 0x10000, RZ ;  /* 0x0001000005cc7824 */ /* 0x000fe200078e00ff */
[----:B------:R-:W-:Y:S01]  /*1450*/  SHF.L.U32 R60, R60, 0x10, RZ ;  /* 0x000000103c3c7819 */ /* 0x000fe200000006ff */
[----:B------:R0:W-:Y:S01]  /*1460*/  STL [R1+0xd4], R95 ;  /* 0x0000d45f01007387 */ /* 0x0001e20000100800 */
[C---:B------:R-:W-:Y:S01]  /*1470*/  PRMT R234, R61.reuse, 0x7632, R234 ;  /* 0x000076323dea7816 */ /* 0x040fe200000000ea */
[----:B------:R-:W-:Y:S01]  /*1480*/  IMAD.U32 R61, R61, 0x10000, RZ ;  /* 0x000100003d3d7824 */ /* 0x000fe200078e00ff */
[----:B------:R-:W-:Y:S01]  /*1490*/  PRMT R224, R56, 0x7632, R224 ;  /* 0x0000763238e07816 */ /* 0x000fe200000000e0 */
[----:B------:R1:W-:Y:S01]  /*14a0*/  STL [R1+0xb0], R100 ;  /* 0x0000b06401007387 */ /* 0x0003e20000100800 */
[C---:B------:R-:W-:Y:S01]  /*14b0*/  PRMT R175, R16.reuse, 0x7632, R175 ;  /* 0x0000763210af7816 */ /* 0x040fe200000000af */
[----:B------:R-:W-:Y:S01]  /*14c0*/  IMAD.U32 R203, R185, 0x10000, RZ ;  /* 0x00010000b9cb7824 */ /* 0x000fe200078e00ff */
[----:B------:R-:W-:Y:S01]  /*14d0*/  SHF.L.U32 R179, R16, 0x10, RZ ;  /* 0x0000001010b37819 */ /* 0x000fe200000006ff */
[----:B------:R-:W-:Y:S01]  /*14e0*/  STL [R1+0xa0], R101 ;  /* 0x0000a06501007387 */ /* 0x000fe20000100800 */
[----:B------:R-:W-:Y:S01]  /*14f0*/  PRMT R135, R18, 0x7632, R135 ;  /* 0x0000763212877816 */ /* 0x000fe20000000087 */
[----:B------:R-:W-:Y:S01]  /*1500*/  IMAD.U32 R9, R9, 0x10000, RZ ;  /* 0x0001000009097824 */ /* 0x000fe200078e00ff */
[----:B0-----:R-:W-:Y:S01]  /*1510*/  SHF.L.U32 R95, R102, 0x10, RZ ;  /* 0x00000010665f7819 */ /* 0x001fe200000006ff */
[----:B------:R-:W-:Y:S01]  /*1520*/  IMAD.U32 R13, R13, 0x10000, RZ ;  /* 0x000100000d0d7824 */ /* 0x000fe200078e00ff */
[----:B------:R-:W-:Y:S01]  /*1530*/  SHF.L.U32 R16, R18, 0x10, RZ ;  /* 0x0000001012107819 */ /* 0x000fe200000006ff */
[----:B------:R-:W-:Y:S01]  /*1540*/  IMAD.U32 R245, R245, 0x10000, RZ ;  /* 0x00010000f5f57824 */ /* 0x000fe200078e00ff */
[----:B-1----:R-:W-:Y:S01]  /*1550*/  SHF.L.U32 R100, R103, 0x10, RZ ;  /* 0x0000001067647819 */ /* 0x002fe200000006ff */
[----:B------:R0:W-:Y:S01]  /*1560*/  STL [R1+0x90], R95 ;  /* 0x0000905f01007387 */ /* 0x0001e20000100800 */
[----:B------:R-:W-:Y:S01]  /*1570*/  PRMT R220, R57, 0x7632, R220 ;  /* 0x0000763239dc7816 */ /* 0x000fe200000000dc */
[----:B------:R-:W-:Y:S01]  /*1580*/  IMAD.U32 R237, R237, 0x10000, RZ ;  /* 0x00010000eded7824 */ /* 0x000fe200078e00ff */
[C---:B------:R-:W-:Y:S01]  /*1590*/  PRMT R136, R46.reuse, 0x7632, R136 ;  /* 0x000076322e887816 */ /* 0x040fe20000000088 */
[----:B------:R-:W-:Y:S01]  /*15a0*/  STL [R1+0x80], R100 ;  /* 0x0000806401007387 */ /* 0x000fe20000100800 */
[----:B------:R-:W-:Y:S01]  /*15b0*/  SHF.L.U32 R18, R46, 0x10, RZ ;  /* 0x000000102e127819 */ /* 0x000fe200000006ff */
[----:B------:R-:W-:Y:S01]  /*15c0*/  IMAD.U32 R229, R229, 0x10000, RZ ;  /* 0x00010000e5e57824 */ /* 0x000fe200078e00ff */
[----:B------:R-:W-:Y:S01]  /*15d0*/  SHF.R.S32.HI R92, RZ, 0x3, R92 ;  /* 0x00000003ff5c7819 */ /* 0x000fe2000001145c */
[----:B------:R1:W-:Y:S01]  /*15e0*/  STL [R1+0xa8], R96 ;  /* 0x0000a86001007387 */ /* 0x0003e20000100800 */
[----:B------:R-:W-:Y:S01]  /*15f0*/  SHF.L.U32 R46, R0, 0x5, RZ ;  /* 0x00000005002e7819 */ /* 0x000fe200000006ff */
[----:B0-----:R-:W-:Y:S01]  /*1600*/  IMAD.U32 R95, R97, 0x10000, RZ ;  /* 0x00010000615f7824 */ /* 0x001fe200078e00ff */
[----:B------:R-:W-:Y:S01]  /*1610*/  SHF.L.U32 R97, R98, 0x10, RZ ;  /* 0x0000001062617819 */ /* 0x000fe200000006ff */
[----:B------:R-:W-:Y:S01]  /*1620*/  IMAD.U32 R221, R221, 0x10000, RZ ;  /* 0x00010000dddd7824 */ /* 0x000fe200078e00ff */
[----:B------:R-:W-:Y:S01]  /*1630*/  PRMT R222, R52, 0x7632, R222 ;  /* 0x0000763234de7816 */ /* 0x000fe200000000de */
[----:B------:R-:W-:Y:S01]  /*1640*/  IMAD.U32 R213, R213, 0x10000, RZ ;  /* 0x00010000d5d57824 */ /* 0x000fe200078e00ff */
[----:B------:R0:W-:Y:S01]  /*1650*/  STL [R1+0x98], R95 ;  /* 0x0000985f01007387 */ /* 0x0001e20000100800 */
[----:B------:R-:W-:Y:S01]  /*1660*/  PRMT R167, R17, 0x7632, R167 ;  /* 0x0000763211a77816 */ /* 0x000fe200000000a7 */
[----:B------:R-:W-:Y:S01]  /*1670*/  IMAD.U32 R202, R202, 0x10000, RZ ;  /* 0x00010000caca7824 */ /* 0x000fe200078e00ff */
[----:B-1----:R-:W-:Y:S01]  /*1680*/  SHF.L.U32 R96, R99, 0x10, RZ ;  /* 0x0000001063607819 */ /* 0x002fe200000006ff */
[----:B------:R-:W-:Y:S01]  /*1690*/  STL [R1+0x88], R97 ;  /* 0x0000886101007387 */ /* 0x000fe20000100800 */
[----:B------:R-:W-:Y:S01]  /*16a0*/  SHF.L.U32 R52, R52, 0x10, RZ ;  /* 0x0000001034347819 */ /* 0x000fe200000006ff */
[----:B------:R-:W-:Y:S01]  /*16b0*/  IMAD.U32 R168, R168, 0x10000, RZ ;  /* 0x00010000a8a87824 */ /* 0x000fe200078e00ff */
[C---:B------:R-:W-:Y:S01]  /*16c0*/  PRMT R137, R19.reuse, 0x7632, R137 ;  /* 0x0000763213897816 */ /* 0x040fe20000000089 */
[----:B------:R-:W-:Y:S01]  /*16d0*/  STL [R1+0x78], R96 ;  /* 0x0000786001007387 */ /* 0x000fe20000100800 */
[----:B------:R-:W-:Y:S01]  /*16e0*/  SHF.L.U32 R17, R19, 0x10, RZ ;  /* 0x0000001013117819 */ /* 0x000fe200000006ff */
[----:B------:R-:W-:Y:S01]  /*16f0*/  IMAD.U32 R125, R125, 0x10000, RZ ;  /* 0x000100007d7d7824 */ /* 0x000fe200078e00ff */
[----:B0-----:R-:W-:Y:S01]  /*1700*/  SHF.L.U32 R95, R88, 0x10, RZ ;  /* 0x00000010585f7819 */ /* 0x001fe200000006ff */
[----:B------:R-:W-:Y:S01]  /*1710*/  IMAD.U32 R88, R89, 0x10000, RZ ;  /* 0x0001000059587824 */ /* 0x000fe200078e00ff */
[----:B------:R-:W-:Y:S01]  /*1720*/  SHF.L.U32 R89, R91, 0x10, RZ ;  /* 0x000000105b597819 */ /* 0x000fe200000006ff */
[----:B------:R-:W-:Y:S01]  /*1730*/  IMAD.U32 R130, R130, 0x10000, RZ ;  /* 0x0001000082827824 */ /* 0x000fe200078e00ff */
[C---:B------:R-:W-:Y:S01]  /*1740*/  PRMT R173, R44.reuse, 0x7632, R173 ;  /* 0x000076322cad7816 */ /* 0x040fe200000000ad */
[----:B------:R-:W-:Y:S01]  /*1750*/  STL [R1+0x70], R95 ;  /* 0x0000705f01007387 */ /* 0x000fe20000100800 */
[----:B------:R-:W-:Y:S01]  /*1760*/  SHF.L.U32 R177, R44, 0x10, RZ ;  /* 0x000000102cb17819 */ /* 0x000fe200000006ff */
[----:B------:R-:W-:Y:S01]  /*1770*/  IMAD.U32 R236, R236, 0x10000, RZ ;  /* 0x00010000ecec7824 */ /* 0x000fe200078e00ff */
[----:B------:R-:W-:Y:S01]  /*1780*/  PRMT R134, R45, 0x7632, R134 ;  /* 0x000076322d867816 */ /* 0x000fe20000000086 */
[----:B------:R0:W-:Y:S01]  /*1790*/  STL [R1+0x60], R88 ;  /* 0x0000605801007387 */ /* 0x0001e20000100800 */
[C---:B------:R-:W-:Y:S01]  /*17a0*/  PRMT R138, R47.reuse, 0x7632, R138 ;  /* 0x000076322f8a7816 */ /* 0x040fe2000000008a */
[----:B------:R-:W-:Y:S01]  /*17b0*/  ULDC UR16, c[0x0][0x218] ;  /* 0x0000860000107ab9 */ /* 0x000fe20000000800 */
[----:B------:R-:W-:Y:S01]  /*17c0*/  SHF.L.U32 R19, R47, 0x10, RZ ;  /* 0x000000102f137819 */ /* 0x000fe200000006ff */
[----:B------:R-:W-:Y:S01]  /*17d0*/  STL [R1+0x50], R90 ;  /* 0x0000505a01007387 */ /* 0x000fe20000100800 */
[----:B------:R-:W-:Y:S01]  /*17e0*/  LOP3.LUT R45, R0, 0x60, RZ, 0xc0, !PT ;  /* 0x00000060002d7812 */ /* 0x000fe200078ec0ff */
[----:B------:R-:W-:Y:S01]  /*17f0*/  IMAD.U32 R134, R134, 0x10000, RZ ;  /* 0x0001000086867824 */ /* 0x000fe200078e00ff */
[----:B------:R-:W-:Y:S01]  /*1800*/  LOP3.LUT R44, R92, 0x7f, RZ, 0xc0, !PT ;  /* 0x0000007f5c2c7812 */ /* 0x000fe200078ec0ff */
[----:B------:R-:W-:Y:S01]  /*1810*/  STL [R1+0x40], R89 ;  /* 0x0000405901007387 */ /* 0x000fe20000100800 */
[----:B------:R-:W-:Y:S01]  /*1820*/  LOP3.LUT R47, R46, 0x3e0, RZ, 0xc0, !PT ;  /* 0x000003e02e2f7812 */ /* 0x000fe200078ec0ff */
[----:B------:R-:W-:Y:S01]  /*1830*/  ULDC UR7, c[0x0][0x290] ;  /* 0x0000a40000077ab9 */ /* 0x000fe20000000800 */
[----:B0-----:R-:W-:Y:S01]  /*1840*/  SHF.L.U32 R88, R84, 0x10, RZ ;  /* 0x0000001054587819 */ /* 0x001fe200000006ff */
[----:B------:R-:W-:Y:S01]  /*1850*/  ULDC.64 UR8, c[0x0][0x228] ;  /* 0x00008a0000087ab9 */ /* 0x000fe20000000a00 */
[----:B------:R-:W-:Y:S01]  /*1860*/  SHF.L.U32 R84, R86, 0x10, RZ ;  /* 0x0000001056547819 */ /* 0x000fe200000006ff */
[----:B------:R-:W-:Y:S01]  /*1870*/  ULDC.64 UR10, c[0x0][0x230] ;  /* 0x00008c00000a7ab9 */ /* 0x000fe20000000a00 */
[----:B------:R-:W-:Y:S01]  /*1880*/  SHF.L.U32 R86, R87, 0x10, RZ ;  /* 0x0000001057567819 */ /* 0x000fe200000006ff */
[----:B------:R-:W-:Y:S01]  /*1890*/  STL [R1+0x68], R88 ;  /* 0x0000685801007387 */ /* 0x000fe20000100800 */
[C---:B------:R-:W-:Y:S01]  /*18a0*/  PRMT R218, R53.reuse, 0x7632, R218 ;  /* 0x0000763235da7816 */ /* 0x040fe200000000da */
[----:B------:R-:W-:Y:S01]  /*18b0*/  IMAD.U32 R53, R53, 0x10000, RZ ;  /* 0x0001000035357824 */ /* 0x000fe200078e00ff */
[C---:B------:R-:W-:Y:S01]  /*18c0*/  VIADDMNMX R45, R44.reuse, -R45, RZ, !PT ;  /* 0x8000002d2c2d7246 */ /* 0x040fe200078001ff */
[----:B------:R0:W-:Y:S01]  /*18d0*/  STL [R1+0x58], R85 ;  /* 0x0000585501007387 */ /* 0x0001e20000100800 */
[----:B------:R-:W-:Y:S01]  /*18e0*/  SHF.R.U32.HI R92, RZ, 0x2, R92 ;  /* 0x00000002ff5c7819 */ /* 0x000fe2000001165c */
[----:B------:R-:W-:Y:S01]  /*18f0*/  ULDC.64 UR12, c[0x0][0x238] ;  /* 0x00008e00000c7ab9 */ /* 0x000fe20000000a00 */
[----:B------:R-:W-:Y:S01]  /*1900*/  VIADDMNMX R46, R44, -R47, RZ, !PT ;  /* 0x8000002f2c2e7246 */ /* 0x000fe200078001ff */
[----:B------:R1:W-:Y:S01]  /*1910*/  STL [R1+0x48], R84 ;  /* 0x0000485401007387 */ /* 0x0003e20000100800 */
[----:B------:R-:W-:Y:S01]  /*1920*/  LOP3.LUT R47, R92, 0x3fffffe0, RZ, 0xc0, !PT ;  /* 0x3fffffe05c2f7812 */ /* 0x000fe200078ec0ff */
[----:B------:R-:W-:Y:S01]  /*1930*/  ULDC.64 UR14, c[0x0][0x210] ;  /* 0x00008400000e7ab9 */ /* 0x000fe20000000a00 */
[----:B------:R-:W-:Y:S01]  /*1940*/  VIMNMX R44, R45, 0x20, PT ;  /* 0x000000202d2c7848 */ /* 0x000fe20003fe0100 */
[----:B------:R-:W-:Y:S01]  /*1950*/  STL [R1+0x38], R86 ;  /* 0x0000385601007387 */ /* 0x000fe20000100800 */
[----:B------:R-:W-:-:S02]  /*1960*/  VIMNMX R46, R46, 0x20, PT ;  /* 0x000000202e2e7848 */ /* 0x000fc40003fe0100 */
[----:B0-----:R-:W-:Y:S01]  /*1970*/  SHF.L.U32 R85, R196, 0x10, RZ ;  /* 0x00000010c4557819 */ /* 0x001fe200000006ff */
[----:B------:R-:W-:Y:S01]  /*1980*/  IMAD.IADD R44, R44, 0x1, R47 ;  /* 0x000000012c2c7824 */ /* 0x000fe200078e022f */
[----:B------:R-:W-:Y:S01]  /*1990*/  SHF.L.U32 R196, R6, 0x10, RZ ;  /* 0x0000001006c47819 */ /* 0x000fe200000006ff */
[----:B-1----:R-:W-:Y:S01]  /*19a0*/  IMAD.U32 R84, R197, 0x10000, RZ ;  /* 0x00010000c5547824 */ /* 0x002fe200078e00ff */
[----:B------:R-:W-:Y:S01]  /*19b0*/  SHF.L.U32 R6, R78, 0x10, RZ ;  /* 0x000000104e067819 */ /* 0x000fe200000006ff */
[----:B------:R-:W-:Y:S01]  /*19c0*/  STL [R1+0x30], R85 ;  /* 0x0000305501007387 */ /* 0x000fe20000100800 */
[----:B------:R-:W-:Y:S02]  /*19d0*/  SHF.L.U32 R78, R72, 0x10, RZ ;  /* 0x00000010484e7819 */ /* 0x000fe400000006ff */
[C---:B------:R-:W-:Y:S01]  /*19e0*/  PRMT R72, R68.reuse, 0x7632, R72 ;  /* 0x0000763244487816 */ /* 0x040fe20000000048 */
[----:B------:R-:W-:Y:S01]  /*19f0*/  STL [R1+0x20], R84 ;  /* 0x0000205401007387 */ /* 0x000fe20000100800 */
[----:B------:R-:W-:-:S02]  /*1a00*/  SHF.L.U32 R68, R68, 0x10, RZ ;  /* 0x0000001044447819 */ /* 0x000fc400000006ff */
[----:B------:R-:W-:Y:S01]  /*1a10*/  PRMT R201, R49, 0x7632, R201 ;  /* 0x0000763231c97816 */ /* 0x000fe200000000c9 */
[----:B------:R-:W-:Y:S01]  /*1a20*/  STL [R1+0x28], R4 ;  /* 0x0000280401007387 */ /* 0x000fe20000100800 */
[----:B------:R-:W-:Y:S02]  /*1a30*/  SHF.L.U32 R49, R184, 0x10, RZ ;  /* 0x00000010b8317819 */ /* 0x000fe400000006ff */
[----:B------:R-:W-:Y:S01]  /*1a40*/  IADD3 R45, R47, R46, RZ ;  /* 0x0000002e2f2d7210 */ /* 0x000fe20007ffe0ff */
[----:B------:R-:W-:Y:S01]  /*1a50*/  STL [R1+0xd0], R78 ;  /* 0x0000d04e01007387 */ /* 0x000fe20000100800 */
[----:B------:R-:W-:Y:S01]  /*1a60*/  SHF.L.U32 R46, R83, 0x10, RZ ;  /* 0x00000010532e7819 */ /* 0x000fe200000006ff */
[----:B------:R-:W-:Y:S01]  /*1a70*/  IMAD.U32 R47, R81, 0x10000, RZ ;  /* 0x00010000512f7824 */ /* 0x000fe200078e00ff */
[----:B------:R-:W-:Y:S01]  /*1a80*/  SHF.L.U32 R44, R44, 0x3, RZ ;  /* 0x000000032c2c7819 */ /* 0x000fe200000006ff */
[----:B------:R0:W-:Y:S01]  /*1a90*/  STL [R1+0xcc], R73 ;  /* 0x0000cc4901007387 */ /* 0x0001e20000100800 */
[----:B------:R-:W-:-:S02]  /*1aa0*/  ISETP.NE.AND P1, PT, RZ, UR6, PT ;  /* 0x00000006ff007c0c */ /* 0x000fc4000bf25270 */
[----:B------:R-:W-:Y:S01]  /*1ab0*/  I2FP.F32.U32 R44, R44 ;  /* 0x0000002c002c7245 */ /* 0x000fe20000201000 */
[----:B------:R-:W-:Y:S01]  /*1ac0*/  STL [R1+0xc8], R74 ;  /* 0x0000c84a01007387 */ /* 0x000fe20000100800 */
[----:B------:R-:W-:Y:S02]  /*1ad0*/  PRMT R208, R48, 0x7632, R208 ;  /* 0x0000763230d07816 */ /* 0x000fe400000000d0 */
[----:B------:R1:W2:Y:S01]  /*1ae0*/  MUFU.RCP R162, R44 ;  /* 0x0000002c00a27308 */ /* 0x0002a20000001000 */
[----:B------:R-:W-:Y:S02]  /*1af0*/  SHF.L.U32 R190, R199, 0x10, RZ ;  /* 0x00000010c7be7819 */ /* 0x000fe400000006ff */
[----:B0-----:R-:W-:Y:S02]  /*1b00*/  SHF.L.U32 R73, R75, 0x10, RZ ;  /* 0x000000104b497819 */ /* 0x001fe400000006ff */
[----:B------:R-:W-:Y:S02]  /*1b10*/  PRMT R246, R70, 0x7632, R246 ;  /* 0x0000763246f67816 */ /* 0x000fe400000000f6 */
[----:B------:R-:W-:Y:S01]  /*1b20*/  PRMT R226, R63, 0x7632, R226 ;  /* 0x000076323fe27816 */ /* 0x000fe200000000e2 */
[----:B------:R-:W-:Y:S01]  /*1b30*/  STL [R1+0xb8], R73 ;  /* 0x0000b84901007387 */ /* 0x000fe20000100800 */
[----:B-1----:R-:W-:Y:S01]  /*1b40*/  IMAD.SHL.U32 R44, R45, 0x8, RZ ;  /* 0x000000082d2c7824 */ /* 0x002fe200078e00ff */
[----:B------:R-:W-:Y:S01]  /*1b50*/  PRMT R216, R58, 0x7632, R216 ;  /* 0x000076323ad87816 */ /* 0x000fe200000000d8 */
[----:B------:R-:W-:Y:S01]  /*1b60*/  IMAD.U32 R246, R246, 0x10000, RZ ;  /* 0x00010000f6f67824 */ /* 0x000fe200078e00ff */
[----:B------:R0:W-:Y:S01]  /*1b70*/  STL [R1+0xc4], R68 ;  /* 0x0000c44401007387 */ /* 0x0001e20000100800 */
[----:B------:R-:W-:Y:S01]  /*1b80*/  PRMT R206, R184, 0x7632, R206 ;  /* 0x00007632b8ce7816 */ /* 0x000fe200000000ce */
[----:B------:R-:W-:Y:S01]  /*1b90*/  IMAD.U32 R226, R226, 0x10000, RZ ;  /* 0x00010000e2e27824 */ /* 0x000fe200078e00ff */
[----:B------:R-:W-:Y:S01]  /*1ba0*/  PRMT R139, R20, 0x7632, R139 ;  /* 0x00007632148b7816 */ /* 0x000fe2000000008b */
[----:B------:R1:W-:Y:S01]  /*1bb0*/  STL [R1+0xc0], R69 ;  /* 0x0000c04501007387 */ /* 0x0003e20000100800 */
[----:B------:R-:W-:Y:S01]  /*1bc0*/  PRMT R144, R26, 0x7632, R144 ;  /* 0x000076321a907816 */ /* 0x000fe20000000090 */
[----:B------:R-:W-:Y:S01]  /*1bd0*/  IMAD.U32 R216, R216, 0x10000, RZ ;  /* 0x00010000d8d87824 */ /* 0x000fe200078e00ff */
[----:B------:R-:W-:Y:S01]  /*1be0*/  PRMT R149, R36, 0x7632, R149 ;  /* 0x0000763224957816 */ /* 0x000fe20000000095 */
[----:B------:R-:W-:Y:S01]  /*1bf0*/  IMAD.U32 R206, R206, 0x10000, RZ ;  /* 0x00010000cece7824 */ /* 0x000fe200078e00ff */
[----:B------:R-:W-:Y:S01]  /*1c00*/  PRMT R154, R41, 0x7632, R154 ;  /* 0x00007632299a7816 */ /* 0x000fe2000000009a */
[----:B------:R-:W-:Y:S01]  /*1c10*/  IMAD.U32 R139, R139, 0x10000, RZ ;  /* 0x000100008b8b7824 */ /* 0x000fe200078e00ff */
[----:B0-----:R-:W-:Y:S01]  /*1c20*/  SHF.L.U32 R68, R70, 0x10, RZ ;  /* 0x0000001046447819 */ /* 0x001fe200000006ff */
        /* <DEDUP_REMOVED lines=9> */
[----:B------:R-:W-:Y:S01]  /*1cc0*/  PRMT R232, R66, 0x7632, R232 ;  /* 0x0000763242e87816 */ /* 0x000fe200000000e8 */
[----:B------:R-:W-:Y:S01]  /*1cd0*/  IMAD.U32 R158, R158, 0x10000, RZ ;  /* 0x000100009e9e7824 */ /* 0x000fe200078e00ff */
[----:B------:R-:W-:-:S02]  /*1ce0*/  PRMT R228, R67, 0x7632, R228 ;  /* 0x0000763243e47816 */ /* 0x000fc400000000e4 */
[----:B------:R-:W-:Y:S02]  /*1cf0*/  PRMT R230, R62, 0x7632, R230 ;  /* 0x000076323ee67816 */ /* 0x000fe400000000e6 */
[----:B0-----:R-:W-:Y:S01]  /*1d00*/  SHF.L.U32 R68, R64, 0x10, RZ ;  /* 0x0000001040447819 */ /* 0x001fe200000006ff */
[----:B------:R-:W-:Y:S01]  /*1d10*/  IMAD.U32 R64, R65, 0x10000, RZ ;  /* 0x0001000041407824 */ /* 0x000fe200078e00ff */
[----:B------:R-:W-:Y:S02]  /*1d20*/  SHF.L.U32 R65, R66, 0x10, RZ ;  /* 0x0000001042417819 */ /* 0x000fe400000006ff */
[----:B------:R-:W-:Y:S01]  /*1d30*/  PRMT R212, R59, 0x7632, R212 ;  /* 0x000076323bd47816 */ /* 0x000fe200000000d4 */
[----:B------:R-:W-:Y:S01]  /*1d40*/  STL [R1+0xac], R68 ;  /* 0x0000ac4401007387 */ /* 0x000fe20000100800 */
[----:B------:R-:W-:Y:S02]  /*1d50*/  PRMT R214, R54, 0x7632, R214 ;  /* 0x0000763236d67816 */ /* 0x000fe400000000d6 */
[----:B------:R-:W-:Y:S01]  /*1d60*/  PRMT R210, R55, 0x7632, R210 ;  /* 0x0000763237d27816 */ /* 0x000fe200000000d2 */
[----:B------:R0:W-:Y:S01]  /*1d70*/  STL [R1+0x9c], R64 ;  /* 0x00009c4001007387 */ /* 0x0001e20000100800 */
[----:B------:R-:W-:-:S02]  /*1d80*/  PRMT R193, R50, 0x7632, R193 ;  /* 0x0000763232c17816 */ /* 0x000fc400000000c1 */
[----:B------:R-:W-:Y:S01]  /*1d90*/  PRMT R199, R185, 0x7632, R199 ;  /* 0x00007632b9c77816 */ /* 0x000fe200000000c7 */
[----:B------:R-:W-:Y:S01]  /*1da0*/  STL [R1+0x8c], R65 ;  /* 0x00008c4101007387 */ /* 0x000fe20000100800 */
[----:B------:R-:W-:Y:S02]  /*1db0*/  PRMT R191, R186, 0x7632, R191 ;  /* 0x00007632babf7816 */ /* 0x000fe400000000bf */
[----:B------:R-:W-:Y:S02]  /*1dc0*/  PRMT R181, R187, 0x7632, R181 ;  /* 0x00007632bbb57816 */ /* 0x000fe400000000b5 */
[C---:B------:R-:W-:Y:S01]  /*1dd0*/  PRMT R141, R21.reuse, 0x7632, R141 ;  /* 0x00007632158d7816 */ /* 0x040fe2000000008d */
[----:B------:R-:W-:Y:S01]  /*1de0*/  IMAD.U32 R21, R21, 0x10000, RZ ;  /* 0x0001000015157824 */ /* 0x000fe200078e00ff */
[----:B0-----:R-:W-:Y:S02]  /*1df0*/  SHF.L.U32 R64, R67, 0x10, RZ ;  /* 0x0000001043407819 */ /* 0x001fe400000006ff */
[----:B------:R-:W-:-:S02]  /*1e00*/  PRMT R143, R22, 0x7632, R143 ;  /* 0x00007632168f7816 */ /* 0x000fc4000000008f */
[----:B------:R-:W-:Y:S01]  /*1e10*/  PRMT R145, R23, 0x7632, R145 ;  /* 0x0000763217917816 */ /* 0x000fe20000000091 */
[----:B------:R-:W-:Y:S01]  /*1e20*/  STL [R1+0x7c], R64 ;  /* 0x00007c4001007387 */ /* 0x000fe20000100800 */
[----:B------:R-:W-:Y:S02]  /*1e30*/  PRMT R140, R24, 0x7632, R140 ;  /* 0x00007632188c7816 */ /* 0x000fe4000000008c */
[----:B------:R-:W-:Y:S01]  /*1e40*/  PRMT R142, R25, 0x7632, R142 ;  /* 0x00007632198e7816 */ /* 0x000fe2000000008e */
[----:B------:R0:W-:Y:S01]  /*1e50*/  STL [R1+0xa4], R60 ;  /* 0x0000a43c01007387 */ /* 0x0001e20000100800 */
[----:B------:R-:W-:Y:S01]  /*1e60*/  PRMT R146, R27, 0x7632, R146 ;  /* 0x000076321b927816 */ /* 0x000fe20000000092 */
[----:B------:R-:W-:Y:S01]  /*1e70*/  IMAD.U32 R25, R25, 0x10000, RZ ;  /* 0x0001000019197824 */ /* 0x000fe200078e00ff */
[----:B------:R-:W-:Y:S01]  /*1e80*/  PRMT R147, R28, 0x7632, R147 ;  /* 0x000076321c937816 */ /* 0x000fe20000000093 */
[----:B------:R1:W-:Y:S01]  /*1e90*/  STL [R1+0x94], R61 ;  /* 0x0000943d01007387 */ /* 0x0003e20000100800 */
[C---:B------:R-:W-:Y:S01]  /*1ea0*/  PRMT R151, R29.reuse, 0x7632, R151 ;  /* 0x000076321d977816 */ /* 0x040fe20000000097 */
[----:B------:R-:W-:Y:S01]  /*1eb0*/  IMAD.U32 R29, R29, 0x10000, RZ ;  /* 0x000100001d1d7824 */ /* 0x000fe200078e00ff */
[----:B------:R-:W-:-:S02]  /*1ec0*/  PRMT R155, R30, 0x7632, R155 ;  /* 0x000076321e9b7816 */ /* 0x000fc4000000009b */
[----:B------:R-:W-:Y:S02]  /*1ed0*/  PRMT R159, R31, 0x7632, R159 ;  /* 0x000076321f9f7816 */ /* 0x000fe4000000009f */
[----:B0-----:R-:W-:Y:S02]  /*1ee0*/  SHF.L.U32 R60, R62, 0x10, RZ ;  /* 0x000000103e3c7819 */ /* 0x001fe400000006ff */
[----:B------:R-:W-:Y:S02]  /*1ef0*/  PRMT R148, R32, 0x7632, R148 ;  /* 0x0000763220947816 */ /* 0x000fe40000000094 */
[----:B-1----:R-:W-:Y:S01]  /*1f00*/  SHF.L.U32 R61, R63, 0x10, RZ ;  /* 0x000000103f3d7819 */ /* 0x002fe200000006ff */
[----:B------:R0:W-:Y:S01]  /*1f10*/  STL [R1+0x84], R60 ;  /* 0x0000843c01007387 */ /* 0x0001e20000100800 */
[C---:B------:R-:W-:Y:S01]  /*1f20*/  PRMT R152, R33.reuse, 0x7632, R152 ;  /* 0x0000763221987816 */ /* 0x040fe20000000098 */
[----:B------:R-:W-:Y:S01]  /*1f30*/  IMAD.U32 R33, R33, 0x10000, RZ ;  /* 0x0001000021217824 */ /* 0x000fe200078e00ff */
[----:B------:R-:W-:Y:S01]  /*1f40*/  PRMT R156, R34, 0x7632, R156 ;  /* 0x00007632229c7816 */ /* 0x000fe2000000009c */
[----:B------:R-:W-:Y:S01]  /*1f50*/  STL [R1+0x74], R61 ;  /* 0x0000743d01007387 */ /* 0x000fe20000100800 */
[----:B------:R-:W-:-:S02]  /*1f60*/  PRMT R160, R35, 0x7632, R160 ;  /* 0x0000763223a07816 */ /* 0x000fc400000000a0 */
[C---:B------:R-:W-:Y:S01]  /*1f70*/  PRMT R153, R37.reuse, 0x7632, R153 ;  /* 0x0000763225997816 */ /* 0x040fe20000000099 */
[----:B------:R-:W-:Y:S01]  /*1f80*/  IMAD.U32 R37, R37, 0x10000, RZ ;  /* 0x0001000025257824 */ /* 0x000fe200078e00ff */
[----:B------:R-:W-:Y:S02]  /*1f90*/  PRMT R157, R38, 0x7632, R157 ;  /* 0x00007632269d7816 */ /* 0x000fe4000000009d */
[----:B0-----:R-:W-:Y:S01]  /*1fa0*/  SHF.L.U32 R60, R56, 0x10, RZ ;  /* 0x00000010383c7819 */ /* 0x001fe200000006ff */
[----:B------:R-:W-:Y:S01]  /*1fb0*/  IMAD.U32 R56, R57, 0x10000, RZ ;  /* 0x0001000039387824 */ /* 0x000fe200078e00ff */
[----:B------:R-:W-:Y:S02]  /*1fc0*/  SHF.L.U32 R57, R58, 0x10, RZ ;  /* 0x000000103a397819 */ /* 0x000fe400000006ff */
[----:B------:R-:W-:Y:S01]  /*1fd0*/  PRMT R161, R39, 0x7632, R161 ;  /* 0x0000763227a17816 */ /* 0x000fe200000000a1 */
[----:B------:R-:W-:Y:S01]  /*1fe0*/  STL [R1+0x6c], R60 ;  /* 0x00006c3c01007387 */ /* 0x000fe20000100800 */
[C---:B------:R-:W-:Y:S01]  /*1ff0*/  PRMT R150, R40.reuse, 0x7632, R150 ;  /* 0x0000763228967816 */ /* 0x040fe20000000096 */
[----:B------:R-:W-:Y:S01]  /*2000*/  IMAD.U32 R40, R40, 0x10000, RZ ;  /* 0x0001000028287824 */ /* 0x000fe200078e00ff */
[----:B------:R-:W-:Y:S01]  /*2010*/  PRMT R163, R43, 0x7632, R163 ;  /* 0x000076322ba37816 */ /* 0x000fe200000000a3 */
[----:B------:R0:W-:Y:S01]  /*2020*/  STL [R1+0x5c], R56 ;  /* 0x00005c3801007387 */ /* 0x0001e20000100800 */
[----:B------:R-:W-:-:S02]  /*2030*/  LOP3.LUT R3, R3, 0xfffffffb, RZ, 0xc0, !PT ;  /* 0xfffffffb03037812 */ /* 0x000fc400078ec0ff */
[----:B------:R-:W-:Y:S01]  /*2040*/  SHF.L.U32 R188, R7, 0x10, RZ ;  /* 0x0000001007bc7819 */ /* 0x000fe200000006ff */
[----:B------:R-:W-:Y:S01]  /*2050*/  STL [R1+0x4c], R57 ;  /* 0x00004c3901007387 */ /* 0x000fe20000100800 */
[----:B------:R-:W-:Y:S01]  /*2060*/  SHF.L.U32 R195, R186, 0x10, RZ ;  /* 0x00000010bac37819 */ /* 0x000fe200000006ff */
[----:B------:R-:W-:Y:S01]  /*2070*/  IMAD.U32 R186, R93, 0x10000, RZ ;  /* 0x000100005dba7824 */ /* 0x000fe200078e00ff */
[----:B------:R-:W-:Y:S02]  /*2080*/  SHF.L.U32 R198, R198, 0x10, RZ ;  /* 0x00000010c6c67819 */ /* 0x000fe400000006ff */
[----:B------:R-:W-:Y:S02]  /*2090*/  SHF.L.U32 R180, R180, 0x10, RZ ;  /* 0x00000010b4b47819 */ /* 0x000fe400000006ff */
[----:B0-----:R-:W-:Y:S02]  /*20a0*/  SHF.L.U32 R56, R59, 0x10, RZ ;  /* 0x000000103b387819 */ /* 0x001fe400000006ff */
[----:B------:R-:W-:-:S02]  /*20b0*/  SHF.L.U32 R4, R182, 0x10, RZ ;  /* 0x00000010b6047819 */ /* 0x000fc400000006ff */
[----:B------:R-:W-:Y:S01]  /*20c0*/  SHF.L.U32 R5, R183, 0x10, RZ ;  /* 0x00000010b7057819 */ /* 0x000fe200000006ff */
[----:B------:R-:W-:Y:S01]  /*20d0*/  STL [R1+0x3c], R56 ;  /* 0x00003c3801007387 */ /* 0x000fe20000100800 */
[----:B------:R-:W-:Y:S02]  /*20e0*/  SHF.L.U32 R7, R79, 0x10, RZ ;  /* 0x000000104f077819 */ /* 0x000fe400000006ff */
[----:B------:R-:W-:Y:S01]  /*20f0*/  SHF.L.U32 R8, R8, 0x10, RZ ;  /* 0x0000001008087819 */ /* 0x000fe200000006ff */
[----:B------:R0:W-:Y:S01]  /*2100*/  STL [R1+0x64], R52 ;  /* 0x0000643401007387 */ /* 0x0001e20000100800 */
[----:B------:R-:W-:Y:S02]  /*2110*/  SHF.L.U32 R10, R10, 0x10, RZ ;  /* 0x000000100a0a7819 */ /* 0x000fe400000006ff */
[----:B------:R-:W-:Y:S01]  /*2120*/  SHF.L.U32 R11, R11, 0x10, RZ ;  /* 0x000000100b0b7819 */ /* 0x000fe200000006ff */
[----:B------:R1:W-:Y:S01]  /*2130*/  STL [R1+0x54], R53 ;  /* 0x0000543501007387 */ /* 0x0003e20000100800 */
[----:B------:R-:W-:-:S02]  /*2140*/  SHF.L.U32 R12, R12, 0x10, RZ ;  /* 0x000000100c0c7819 */ /* 0x000fc400000006ff */
[----:B------:R-:W-:Y:S02]  /*2150*/  SHF.L.U32 R14, R14, 0x10, RZ ;  /* 0x000000100e0e7819 */ /* 0x000fe400000006ff */
[----:B------:R-:W-:Y:S02]  /*2160*/  SHF.L.U32 R15, R15, 0x10, RZ ;  /* 0x000000100f0f7819 */ /* 0x000fe400000006ff */
[----:B0-----:R-:W-:Y:S02]  /*2170*/  SHF.L.U32 R52, R54, 0x10, RZ ;  /* 0x0000001036347819 */ /* 0x001fe400000006ff */
[----:B------:R-:W-:Y:S02]  /*2180*/  SHF.L.U32 R197, R50, 0x10, RZ ;  /* 0x0000001032c57819 */ /* 0x000fe400000006ff */
[----:B-1----:R-:W-:Y:S01]  /*2190*/  SHF.L.U32 R53, R55, 0x10, RZ ;  /* 0x0000001037357819 */ /* 0x002fe200000006ff */
[----:B------:R0:W-:Y:S01]  /*21a0*/  STL [R1+0x44], R52 ;  /* 0x0000443401007387 */ /* 0x0001e20000100800 */
[----:B------:R-:W-:-:S02]  /*21b0*/  SHF.L.U32 R189, R51, 0x10, RZ ;  /* 0x0000001033bd7819 */ /* 0x000fc400000006ff */
[----:B------:R-:W-:Y:S01]  /*21c0*/  SHF.L.U32 R187, R187, 0x10, RZ ;  /* 0x00000010bbbb7819 */ /* 0x000fe200000006ff */
[----:B------:R-:W-:Y:S01]  /*21d0*/  STL [R1+0x34], R53 ;  /* 0x0000343501007387 */ /* 0x000fe20000100800 */
[----:B------:R-:W-:Y:S02]  /*21e0*/  SHF.L.U32 R20, R20, 0x10, RZ ;  /* 0x0000001014147819 */ /* 0x000fe400000006ff */
[----:B------:R-:W-:Y:S02]  /*21f0*/  SHF.L.U32 R22, R22, 0x10, RZ ;  /* 0x0000001016167819 */ /* 0x000fe400000006ff */
[----:B------:R-:W-:Y:S02]  /*2200*/  SHF.L.U32 R23, R23, 0x10, RZ ;  /* 0x0000001017177819 */ /* 0x000fe400000006ff */
[----:B0-----:R-:W-:Y:S02]  /*2210*/  SHF.L.U32 R52, R48, 0x10, RZ ;  /* 0x0000001030347819 */ /* 0x001fe400000006ff */
[----:B------:R-:W-:-:S02]  /*2220*/  PRMT R48, R51, 0x7632, R48 ;  /* 0x0000763233307816 */ /* 0x000fc40000000030 */
[----:B------:R-:W-:Y:S01]  /*2230*/  SHF.L.U32 R24, R24, 0x10, RZ ;  /* 0x0000001018187819 */ /* 0x000fe200000006ff */
[----:B------:R-:W-:Y:S01]  /*2240*/  STL [R1+0x2c], R52 ;  /* 0x00002c3401007387 */ /* 0x000fe20000100800 */
[----:B------:R-:W-:Y:S01]  /*2250*/  SHF.L.U32 R26, R26, 0x10, RZ ;  /* 0x000000101a1a7819 */ /* 0x000fe200000006ff */
[----:B------:R-:W-:Y:S01]  /*2260*/  IMAD.U32 R185, R48, 0x10000, RZ ;  /* 0x0001000030b97824 */ /* 0x000fe200078e00ff */
        /* <DEDUP_REMOVED lines=14> */
[----:B------:R1:W-:Y:S01]  /*2350*/  STL [R1+0x8], R47 ;  /* 0x0000082f01007387 */ /* 0x0003e20000100800 */
[----:B------:R-:W-:Y:S02]  /*2360*/  SHF.L.U32 R39, R39, 0x10, RZ ;  /* 0x0000001027277819 */ /* 0x000fe400000006ff */
[----:B------:R-:W-:Y:S01]  /*2370*/  SHF.L.U32 R41, R41, 0x10, RZ ;  /* 0x0000001029297819 */ /* 0x000fe200000006ff */
[----:B------:R3:W-:Y:S01]  /*2380*/  STL [R1], R46 ;  /* 0x0000002e01007387 */ /* 0x0007e20000100800 */
[----:B------:R-:W-:Y:S01]  /*2390*/  SHF.L.U32 R42, R42, 0x10, RZ ;  /* 0x000000102a2a7819 */ /* 0x000fe200000006ff */
[----:B0-----:R-:W-:Y:S01]  /*23a0*/  IMAD.U32 R49, R76, 0x10000, RZ ;  /* 0x000100004c317824 */ /* 0x001fe200078e00ff */
[----:B------:R-:W-:Y:S02]  /*23b0*/  SHF.L.U32 R43, R43, 0x10, RZ ;  /* 0x000000102b2b7819 */ /* 0x000fe400000006ff */
[----:B------:R-:W-:-:S02]  /*23c0*/  SHF.L.U32 R249, R249, 0x10, RZ ;  /* 0x00000010f9f97819 */ /* 0x000fc400000006ff */
[----:B-1----:R-:W-:Y:S01]  /*23d0*/  SHF.L.U32 R47, R72, 0x10, RZ ;  /* 0x00000010482f7819 */ /* 0x002fe200000006ff */
[----:B------:R0:W-:Y:S01]  /*23e0*/  STL [R1+0x14], R49 ;  /* 0x0000143101007387 */ /* 0x0001e20000100800 */
[----:B------:R-:W-:Y:S02]  /*23f0*/  SHF.L.U32 R247, R247, 0x10, RZ ;  /* 0x00000010f7f77819 */ /* 0x000fe400000006ff */
[----:B---3--:R-:W-:Y:S01]  /*2400*/  SHF.L.U32 R46, R77, 0x10, RZ ;  /* 0x000000104d2e7819 */ /* 0x008fe200000006ff */
[----:B------:R0:W-:Y:S01]  /*2410*/  STL [R1+0xc], R47 ;  /* 0x00000c2f01007387 */ /* 0x0001e20000100800 */
[----:B------:R-:W-:Y:S02]  /*2420*/  SHF.L.U32 R243, R243, 0x10, RZ ;  /* 0x00000010f3f37819 */ /* 0x000fe400000006ff */
[----:B------:R-:W-:Y:S01]  /*2430*/  SHF.L.U32 R241, R241, 0x10, RZ ;  /* 0x00000010f1f17819 */ /* 0x000fe200000006ff */
[----:B------:R0:W-:Y:S01]  /*2440*/  STL [R1+0x4], R46 ;  /* 0x0000042e01007387 */ /* 0x0001e20000100800 */
[----:B------:R-:W-:-:S02]  /*2450*/  SHF.L.U32 R239, R239, 0x10, RZ ;  /* 0x00000010efef7819 */ /* 0x000fc400000006ff */
[----:B------:R-:W-:Y:S01]  /*2460*/  SHF.L.U32 R235, R235, 0x10, RZ ;  /* 0x00000010ebeb7819 */ /* 0x000fe200000006ff */
[----:B------:R0:W-:Y:S01]  /*2470*/  STL [R1+0x1c], R44 ;  /* 0x00001c2c01007387 */ /* 0x0001e20000100800 */
        /* <DEDUP_REMOVED lines=77> */
[----:B0-2---:R-:W-:-:S07]  /*2950*/  @P1 LOP3.LUT R3, R3, 0x4, RZ, 0xfc, !PT ;  /* 0x0000000403031812 */ /* 0x005fce00078efcff */
.L_x_14513:
[----:B-1234-:R-:W-:Y:S01]  /*2960*/  IMAD R112, R120, UR16, RZ ;  /* 0x0000001078707c24 */ /* 0x01efe2000f8e02ff */
[----:B------:R-:W-:Y:S01]  /*2970*/  LOP3.LUT R115, R0, 0x7f, RZ, 0xc0, !PT ;  /* 0x0000007f00737812 */ /* 0x000fe200078ec0ff */
[----:B------:R-:W-:Y:S03]  /*2980*/  BSSY B0, `(.L_x_14372) ;  /* 0x0000063000007945 */ /* 0x000fe60003800000 */
[----:B------:R-:W-:-:S04]  /*2990*/  SHF.R.S32.HI R113, RZ, 0x1f, R112 ;  /* 0x0000001fff717819 */ /* 0x000fc80000011470 */
[----:B------:R-:W-:-:S04]  /*29a0*/  LEA.HI R113, R113, R112, RZ, 0x3 ;  /* 0x0000007071717211 */ /* 0x000fc800078f18ff */
[----:B------:R-:W-:-:S04]  /*29b0*/  LEA.HI.SX32 R166, R113, R115, 0x1d ;  /* 0x0000007371a67211 */ /* 0x000fc800078feaff */
[----:B------:R-:W-:Y:S01]  /*29c0*/  MOV R115, R166 ;  /* 0x000000a600737202 */ /* 0x000fe20000000f00 */
[----:B------:R-:W-:Y:S06]  /*29d0*/  @!P0 BRA `(.L_x_14373) ;  /* 0x0000000400748947 */ /* 0x000fec0003800000 */
[----:B------:R-:W0:Y:S01]  /*29e0*/  LDC.64 R60, c[0x0][0x220] ;  /* 0x00008800ff3c7b82 */ /* 0x000e220000000a00 */
[----:B------:R-:W-:-:S04]  /*29f0*/  ISETP.NE.U32.AND P1, PT, RZ, UR8, PT ;  /* 0x00000008ff007c0c */ /* 0x000fc8000bf25070 */
[----:B------:R-:W-:-:S13]  /*2a00*/  ISETP.NE.AND.EX P1, PT, RZ, UR9, PT, P1 ;  /* 0x00000009ff007c0c */ /* 0x000fda000bf25310 */
[----:B------:R-:W-:-:S04]  /*2a10*/  @P1 LEA R56, P2, R166, UR8, 0x4 ;  /* 0x00000008a6381c11 */ /* 0x000fc8000f8420ff */
[C---:B------:R-:W-:Y:S01]  /*2a20*/  @P1 LEA.HI.X R57, R166.reuse, UR9, RZ, 0x4, P2 ;  /* 0x00000009a6391c11 */ /* 0x040fe200090f24ff */
[----:B0-----:R-:W-:-:S04]  /*2a30*/  IMAD.WIDE.U32 R60, R166, 0x10, R60 ;  /* 0x00000010a63c7825 */ /* 0x001fc800078e003c */
[----:B------:R0:W5:Y:S01]  /*2a40*/  @P1 LDG.E.128 R44, desc[UR4][R56.64] ;  /* 0x00000004382c1981 */ /* 0x000162000c1e1d00 */
[----:B------:R-:W-:-:S03]  /*2a50*/  ISETP.NE.U32.AND P1, PT, RZ, UR10, PT ;  /* 0x0000000aff007c0c */ /* 0x000fc6000bf25070 */
[----:B------:R-:W2:Y:S01]  /*2a60*/  LDG.E.128 R60, desc[UR4][R60.64] ;  /* 0x000000043c3c7981 */ /* 0x000ea2000c1e1d00 */
[----:B------:R-:W-:-:S13]  /*2a70*/  ISETP.NE.AND.EX P1, PT, RZ, UR11, PT, P1 ;  /* 0x0000000bff007c0c */ /* 0x000fda000bf25310 */
[----:B0-----:R-:W-:-:S04]  /*2a80*/  @P1 LEA R56, P2, R166, UR10, 0x5 ;  /* 0x0000000aa6381c11 */ /* 0x001fc8000f8428ff */
[----:B------:R-:W-:Y:S02]  /*2a90*/  @P1 LEA.HI.X R57, R166, UR11, RZ, 0x5, P2 ;  /* 0x0000000ba6391c11 */ /* 0x000fe400090f2cff */
[----:B------:R-:W-:-:S03]  /*2aa0*/  ISETP.NE.U32.AND P2, PT, RZ, UR8, PT ;  /* 0x00000008ff007c0c */ /* 0x000fc6000bf45070 */
[----:B------:R-:W5:Y:S01]  /*2ab0*/  @P1 LDG.E.128 R48, desc[UR4][R56.64] ;  /* 0x0000000438301981 */ /* 0x000f62000c1e1d00 */
[----:B------:R-:W-:-:S03]  /*2ac0*/  ISETP.NE.AND.EX P2, PT, RZ, UR9, PT, P2 ;  /* 0x00000009ff007c0c */ /* 0x000fc6000bf45320 */
[----:B------:R2:W5:Y:S02]  /*2ad0*/  @P1 LDG.E.128 R52, desc[UR4][R56.64+0x10] ;  /* 0x0000100438341981 */ /* 0x000564000c1e1d00 */
[C---:B--2---:R-:W-:Y:S02]  /*2ae0*/  PRMT R57, R60.reuse, 0x7632, R57 ;  /* 0x000076323c397816 */ /* 0x044fe40000000039 */
[----:B------:R-:W-:-:S06]  /*2af0*/  SHF.L.U32 R56, R60, 0x10, RZ ;  /* 0x000000103c387819 */ /* 0x000fcc00000006ff */
[----:B------:R-:W-:Y:S05]  /*2b00*/  @P2 BRA `(.L_x_14374) ;  /* 0x00000000000c2947 */ /* 0x000fea0003800000 */
[----:B------:R-:W-:Y:S05]  /*2b10*/  @!P1 BRA `(.L_x_14375) ;  /* 0x0000000000149947 */ /* 0x000fea0003800000 */
[----:B-----5:R-:W-:Y:S01]  /*2b20*/  FADD.FTZ R56, R48, R56 ;  /* 0x0000003830387221 */ /* 0x020fe20000010000 */
[----:B------:R-:W-:Y:S06]  /*2b30*/  BRA `(.L_x_14375) ;  /* 0x00000000000c7947 */ /* 0x000fec0003800000 */
.L_x_14374:
[----:B-----5:R-:W-:-:S05]  /*2b40*/  SHF.L.U32 R58, R44, 0x10, RZ ;  /* 0x000000102c3a7819 */ /* 0x020fca00000006ff */
[----:B------:R-:W-:-:S04]  /*2b50*/  FADD.FTZ R56, R58, R56 ;  /* 0x000000383a387221 */ /* 0x000fc80000010000 */
[----:B------:R-:W-:-:S07]  /*2b60*/  @P1 FADD.FTZ R56, R48, R56 ;  /* 0x0000003830381221 */ /* 0x000fce0000010000 */
.L_x_14375:
[----:B------:R-:W-:Y:S01]  /*2b70*/  SHF.L.U32 R57, R57, 0x10, RZ ;  /* 0x0000001039397819 */ /* 0x000fe200000006ff */
[----:B------:R-:W-:Y:S06]  /*2b80*/  @P2 BRA `(.L_x_14376) ;  /* 0x00000000000c2947 */ /* 0x000fec0003800000 */
[----:B------:R-:W-:Y:S05]  /*2b90*/  @!P1 BRA `(.L_x_14377) ;  /* 0x0000000000189947 */ /* 0x000fea0003800000 */
[----:B-----5:R-:W-:Y:S01]  /*2ba0*/  FADD.FTZ R57, R49, R57 ;  /* 0x0000003931397221 */ /* 0x020fe20000010000 */
[----:B------:R-:W-:Y:S06]  /*2bb0*/  BRA `(.L_x_14377) ;  /* 0x0000000000107947 */ /* 0x000fec0003800000 */
.L_x_14376:
[----:B-----5:R-:W-:-:S05]  /*2bc0*/  PRMT R58, R44, 0x7632, R58 ;  /* 0x000076322c3a7816 */ /* 0x020fca000000003a */
[----:B------:R-:W-:-:S04]  /*2bd0*/  IMAD.U32 R58, R58, 0x10000, RZ ;  /* 0x000100003a3a7824 */ /* 0x000fc800078e00ff */
[----:B------:R-:W-:-:S04]  /*2be0*/  FADD.FTZ R57, R58, R57 ;  /* 0x000000393a397221 */ /* 0x000fc80000010000 */
[----:B------:R-:W-:-:S07]  /*2bf0*/  @P1 FADD.FTZ R57, R49, R57 ;  /* 0x0000003931391221 */ /* 0x000fce0000010000 */
.L_x_14377:
[C---:B------:R-:W-:Y:S02]  /*2c00*/  PRMT R59, R61.reuse, 0x7632, R59 ;  /* 0x000076323d3b7816 */ /* 0x040fe4000000003b */
[----:B------:R-:W-:Y:S01]  /*2c10*/  SHF.L.U32 R58, R61, 0x10, RZ ;  /* 0x000000103d3a7819 */ /* 0x000fe200000006ff */
[----:B------:R-:W-:Y:S06]  /*2c20*/  @P2 BRA `(.L_x_14378) ;  /* 0x00000000000c2947 */ /* 0x000fec0003800000 */
[----:B------:R-:W-:Y:S05]  /*2c30*/  @!P1 BRA `(.L_x_14379) ;  /* 0x0000000000149947 */ /* 0x000fea0003800000 */
[----:B-----5:R-:W-:Y:S01]  /*2c40*/  FADD.FTZ R58, R50, R58 ;  /* 0x0000003a323a7221 */ /* 0x020fe20000010000 */
[----:B------:R-:W-:Y:S06]  /*2c50*/  BRA `(.L_x_14379) ;  /* 0x00000000000c7947 */ /* 0x000fec0003800000 */
.L_x_14378:
[----:B-----5:R-:W-:-:S05]  /*2c60*/  SHF.L.U32 R60, R45, 0x10, RZ ;  /* 0x000000102d3c7819 */ /* 0x020fca00000006ff */
[----:B------:R-:W-:-:S04]  /*2c70*/  FADD.FTZ R58, R60, R58 ;  /* 0x0000003a3c3a7221 */ /* 0x000fc80000010000 */
[----:B------:R-:W-:-:S07]  /*2c80*/  @P1 FADD.FTZ R58, R50, R58 ;  /* 0x0000003a323a1221 */ /* 0x000fce0000010000 */
.L_x_14379:
[----:B------:R-:W-:Y:S01]  /*2c90*/  SHF.L.U32 R59, R59, 0x10, RZ ;  /* 0x000000103b3b7819 */ /* 0x000fe200000006ff */
[----:B------:R-:W-:Y:S06]  /*2ca0*/  @P2 BRA `(.L_x_14380) ;  /* 0x00000000000c2947 */ /* 0x000fec0003800000 */
[----:B------:R-:W-:Y:S05]  /*2cb0*/  @!P1 BRA `(.L_x_14381) ;  /* 0x0000000000189947 */ /* 0x000fea0003800000 */
[----:B-----5:R-:W-:Y:S01]  /*2cc0*/  FADD.FTZ R59, R51, R59 ;  /* 0x0000003b333b7221 */ /* 0x020fe20000010000 */
[----:B------:R-:W-:Y:S06]  /*2cd0*/  BRA `(.L_x_14381) ;  /* 0x0000000000107947 */ /* 0x000fec0003800000 */
.L_x_14380:
[----:B-----5:R-:W-:-:S04]  /*2ce0*/  PRMT R60, R45, 0x7632, R60 ;  /* 0x000076322d3c7816 */ /* 0x020fc8000000003c */
[----:B------:R-:W-:-:S05]  /*2cf0*/  SHF.L.U32 R60, R60, 0x10, RZ ;  /* 0x000000103c3c7819 */ /* 0x000fca00000006ff */
[----:B------:R-:W-:-:S04]  /*2d00*/  FADD.FTZ R59, R60, R59 ;  /* 0x0000003b3c3b7221 */ /* 0x000fc80000010000 */
[----:B------:R-:W-:-:S07]  /*2d10*/  @P1 FADD.FTZ R59, R51, R59 ;  /* 0x0000003b333b1221 */ /* 0x000fce0000010000 */
.L_x_14381:
[C---:B------:R-:W-:Y:S01]  /*2d20*/  PRMT R61, R62.reuse, 0x7632, R61 ;  /* 0x000076323e3d7816 */ /* 0x040fe2000000003d */
[----:B------:R-:W-:Y:S01]  /*2d30*/  IMAD.U32 R60, R62, 0x10000, RZ ;  /* 0x000100003e3c7824 */ /* 0x000fe200078e00ff */
[----:B------:R-:W-:Y:S06]  /*2d40*/  @P2 BRA `(.L_x_14382) ;  /* 0x00000000000c2947 */ /* 0x000fec0003800000 */
[----:B------:R-:W-:Y:S05]  /*2d50*/  @!P1 BRA `(.L_x_14383) ;  /* 0x0000000000149947 */ /* 0x000fea0003800000 */
[----:B-----5:R-:W-:Y:S01]  /*2d60*/  FADD.FTZ R60, R52, R60 ;  /* 0x0000003c343c7221 */ /* 0x020fe20000010000 */
[----:B------:R-:W-:Y:S06]  /*2d70*/  BRA `(.L_x_14383) ;  /* 0x00000000000c7947 */ /* 0x000fec0003800000 */
.L_x_14382:
[----:B-----5:R-:W-:-:S05]  /*2d80*/  SHF.L.U32 R62, R46, 0x10, RZ ;  /* 0x000000102e3e7819 */ /* 0x020fca00000006ff */
[----:B------:R-:W-:-:S04]  /*2d90*/  FADD.FTZ R60, R62, R60 ;  /* 0x0000003c3e3c7221 */ /* 0x000fc80000010000 */
[----:B------:R-:W-:-:S07]  /*2da0*/  @P1 FADD.FTZ R60, R52, R60 ;  /* 0x0000003c343c1221 */ /* 0x000fce0000010000 */
.L_x_14383:
[----:B------:R-:W-:Y:S01]  /*2db0*/  SHF.L.U32 R61, R61, 0x10, RZ ;  /* 0x000000103d3d7819 */ /* 0x000fe200000006ff */
[----:B------:R-:W-:Y:S06]  /*2dc0*/  @P2 BRA `(.L_x_14384) ;  /* 0x00000000000c2947 */ /* 0x000fec0003800000 */
[----:B------:R-:W-:Y:S05]  /*2dd0*/  @!P1 BRA `(.L_x_14385) ;  /* 0x0000000000189947 */ /* 0x000fea0003800000 */
[----:B-----5:R-:W-:Y:S01]  /*2de0*/  FADD.FTZ R61, R53, R61 ;  /* 0x0000003d353d7221 */ /* 0x020fe20000010000 */
[----:B------:R-:W-:Y:S06]  /*2df0*/  BRA `(.L_x_14385) ;  /* 0x0000000000107947 */ /* 0x000fec0003800000 */
.L_x_14384:
[----:B-----5:R-:W-:-:S04]  /*2e00*/  PRMT R62, R46, 0x7632, R62 ;  /* 0x000076322e3e7816 */ /* 0x020fc8000000003e */
[----:B------:R-:W-:-:S05]  /*2e10*/  SHF.L.U32 R62, R62, 0x10, RZ ;  /* 0x000000103e3e7819 */ /* 0x000fca00000006ff */
[----:B------:R-:W-:-:S04]  /*2e20*/  FADD.FTZ R61, R62, R61 ;  /* 0x0000003d3e3d7221 */ /* 0x000fc80000010000 */
[----:B------:R-:W-:-:S07]  /*2e30*/  @P1 FADD.FTZ R61, R53, R61 ;  /* 0x0000003d353d1221 */ /* 0x000fce0000010000 */
.L_x_14385:
[C---:B------:R-:W-:Y:S02]  /*2e40*/  PRMT R112, R63.reuse, 0x7632, R112 ;  /* 0x000076323f707816 */ /* 0x040fe40000000070 */
[----:B------:R-:W-:Y:S01]  /*2e50*/  SHF.L.U32 R62, R63, 0x10, RZ ;  /* 0x000000103f3e7819 */ /* 0x000fe200000006ff */
[----:B------:R-:W-:Y:S06]  /*2e60*/  @P2 BRA `(.L_x_14386) ;  /* 0x00000000000c2947 */ /* 0x000fec0003800000 */
[----:B------:R-:W-:Y:S05]  /*2e70*/  @!P1 BRA `(.L_x_14387) ;  /* 0x0000000000149947 */ /* 0x000fea0003800000 */
[----:B-----5:R-:W-:Y:S01]  /*2e80*/  FADD.FTZ R62, R54, R62 ;  /* 0x0000003e363e7221 */ /* 0x020fe20000010000 */
[----:B------:R-:W-:Y:S06]  /*2e90*/  BRA `(.L_x_14387) ;  /* 0x00000000000c7947 */ /* 0x000fec0003800000 */
.L_x_14386:
[----:B-----5:R-:W-:-:S04]  /*2ea0*/  IMAD.U32 R63, R47, 0x10000, RZ ;  /* 0x000100002f3f7824 */ /* 0x020fc800078e00ff */
[----:B------:R-:W-:-:S04]  /*2eb0*/  FADD.FTZ R62, R63, R62 ;  /* 0x0000003e3f3e7221 */ /* 0x000fc80000010000 */
[----:B------:R-:W-:-:S07]  /*2ec0*/  @P1 FADD.FTZ R62, R54, R62 ;  /* 0x0000003e363e1221 */ /* 0x000fce0000010000 */
.L_x_14387:
[----:B------:R-:W-:Y:S01]  /*2ed0*/  SHF.L.U32 R63, R112, 0x10, RZ ;  /* 0x00000010703f7819 */ /* 0x000fe200000006ff */
[----:B------:R-:W-:Y:S06]  /*2ee0*/  @P2 BRA `(.L_x_14388) ;  /* 0x00000000000c2947 */ /* 0x000fec0003800000 */
[----:B------:R-:W-:Y:S05]  /*2ef0*/  @!P1 BRA `(.L_x_14389) ;  /* 0x0000000000189947 */ /* 0x000fea0003800000 */
[----:B-----5:R-:W-:Y:S01]  /*2f00*/  FADD.FTZ R63, R55, R63 ;  /* 0x0000003f373f7221 */ /* 0x020fe20000010000 */
[----:B------:R-:W-:Y:S06]  /*2f10*/  BRA `(.L_x_14389) ;  /* 0x0000000000107947 */ /* 0x000fec0003800000 */
.L_x_14388:
[----:B-----5:R-:W-:-:S04]  /*2f20*/  PRMT R112, R47, 0x7632, R112 ;  /* 0x000076322f707816 */ /* 0x020fc80000000070 */
[----:B------:R-:W-:-:S05]  /*2f30*/  SHF.L.U32 R112, R112, 0x10, RZ ;  /* 0x0000001070707819 */ /* 0x000fca00000006ff */
[----:B------:R-:W-:-:S04]  /*2f40*/  FADD.FTZ R63, R112, R63 ;  /* 0x0000003f703f7221 */ /* 0x000fc80000010000 */
[----:B------:R-:W-:-:S07]  /*2f50*/  @P1 FADD.FTZ R63, R55, R63 ;  /* 0x0000003f373f1221 */ /* 0x000fce0000010000 */
.L_x_14389:
[C---:B------:R-:W-:Y:S02]  /*2f60*/  LEA R112, P1, R166.reuse, UR12, 0x5 ;  /* 0x0000000ca6707c11 */ /* 0x040fe4000f8228ff */
[C---:B------:R-:W-:Y:S02]  /*2f70*/  IADD3 R115, R166.reuse, 0x80, RZ ;  /* 0x00000080a6737810 */ /* 0x040fe40007ffe0ff */
[----:B------:R-:W-:-:S05]  /*2f80*/  LEA.HI.X R113, R166, UR13, RZ, 0x5, P1 ;  /* 0x0000000da6717c11 */ /* 0x000fca00088f2cff */
[----:B------:R0:W-:Y:S04]  /*2f90*/  STG.E.128 desc[UR4][R112.64], R56 ;  /* 0x0000003870007986 */ /* 0x0001e8000c101d04 */
[----:B------:R0:W-:Y:S02]  /*2fa0*/  STG.E.128 desc[UR4][R112.64+0x10], R60 ;  /* 0x0000103c70007986 */ /* 0x0001e4000c101d04 */
.L_x_14373:
[----:B------:R-:W-:Y:S05]  /*2fb0*/  BSYNC B0 ;  /* 0x0000000000007941 */ /* 0x000fea0003800000 */
.L_x_14372:
[----:B------:R-:W-:Y:S01]  /*2fc0*/  ISETP.GE.U32.AND P1, PT, R2, 0x100, PT ;  /* 0x000001000200780c */ /* 0x000fe20003f26070 */
[----:B------:R-:W-:-:S12]  /*2fd0*/  BSSY B0, `(.L_x_14390) ;  /* 0x000005f000007945 */ /* 0x000fd80003800000 */
[----:B------:R-:W-:Y:S05]  /*2fe0*/  @!P1 BRA `(.L_x_14391) ;  /* 0x0000000400749947 */ /* 0x000fea0003800000 */
[----:B------:R-:W1:Y:S01]  /*2ff0*/  LDC.64 R68, c[0x0][0x220] ;  /* 0x00008800ff447b82 */ /* 0x000e620000000a00 */
[----:B------:R-:W-:-:S04]  /*3000*/  ISETP.NE.U32.AND P1, PT, RZ, UR8, PT ;  /* 0x00000008ff007c0c */ /* 0x000fc8000bf25070 */
[----:B------:R-:W-:-:S13]  /*3010*/  ISETP.NE.AND.EX P1, PT, RZ, UR9, PT, P1 ;  /* 0x00000009ff007c0c */ /* 0x000fda000bf25310 */
[----:B------:R-:W-:-:S04]  /*3020*/  @P1 LEA R64, P2, R115, UR8, 0x4 ;  /* 0x0000000873401c11 */ /* 0x000fc8000f8420ff */
[C---:B------:R-:W-:Y:S01]  /*3030*/  @P1 LEA.HI.X R65, R115.reuse, UR9, RZ, 0x4, P2 ;  /* 0x0000000973411c11 */ /* 0x040fe200090f24ff */
[----:B-1----:R-:W-:-:S04]  /*3040*/  IMAD.WIDE.U32 R68, R115, 0x10, R68 ;  /* 0x0000001073447825 */ /* 0x002fc800078e0044 */
[----:B-----5:R1:W5:Y:S01]  /*3050*/  @P1 LDG.E.128 R44, desc[UR4][R64.64] ;  /* 0x00000004402c1981 */ /* 0x020362000c1e1d00 */
[----:B------:R-:W-:-:S03]  /*3060*/  ISETP.NE.U32.AND P1, PT, RZ, UR10, PT ;  /* 0x0000000aff007c0c */ /* 0x000fc6000bf25070 */
[----:B------:R-:W2:Y:S01]  /*3070*/  LDG.E.128 R68, desc[UR4][R68.64] ;  /* 0x0000000444447981 */ /* 0x000ea2000c1e1d00 */
[----:B------:R-:W-:-:S13]  /*3080*/  ISETP.NE.AND.EX P1, PT, RZ, UR11, PT, P1 ;  /* 0x0000000bff007c0c */ /* 0x000fda000bf25310 */
[----:B-1----:R-:W-:-:S04]  /*3090*/  @P1 LEA R64, P2, R115, UR10, 0x5 ;  /* 0x0000000a73401c11 */ /* 0x002fc8000f8428ff */
        /* <DEDUP_REMOVED lines=11> */
.L_x_14392:
[----:B-----5:R-:W-:-:S04]  /*3150*/  IMAD.U32 R66, R44, 0x10000, RZ ;  /* 0x000100002c427824 */ /* 0x020fc800078e00ff */
[----:B------:R-:W-:-:S04]  /*3160*/  FADD.FTZ R64, R66, R64 ;  /* 0x0000004042407221 */ /* 0x000fc80000010000 */
[----:B------:R-:W-:-:S07]  /*3170*/  @P1 FADD.FTZ R64, R48, R64 ;  /* 0x0000004030401221 */ /* 0x000fce0000010000 */
.L_x_14393:
[----:B------:R-:W-:Y:S01]  /*3180*/  SHF.L.U32 R65, R65, 0x10, RZ ;  /* 0x0000001041417819 */ /* 0x000fe200000006ff */
[----:B------:R-:W-:Y:S06]  /*3190*/  @P2 BRA `(.L_x_14394) ;  /* 0x00000000000c2947 */ /* 0x000fec0003800000 */
[----:B------:R-:W-:Y:S05]  /*31a0*/  @!P1 BRA `(.L_x_14395) ;  /* 0x0000000000189947 */ /* 0x000fea0003800000 */
[----:B-----5:R-:W-:Y:S01]  /*31b0*/  FADD.FTZ R65, R49, R65 ;  /* 0x0000004131417221 */ /* 0x020fe20000010000 */
[----:B------:R-:W-:Y:S06]  /*31c0*/  BRA `(.L_x_14395) ;  /* 0x0000000000107947 */ /* 0x000fec0003800000 */
.L_x_14394:
[----:B-----5:R-:W-:-:S04]  /*31d0*/  PRMT R66, R44, 0x7632, R66 ;  /* 0x000076322c427816 */ /* 0x020fc80000000042 */
[----:B------:R-:W-:-:S05]  /*31e0*/  SHF.L.U32 R66, R66, 0x10, RZ ;  /* 0x0000001042427819 */ /* 0x000fca00000006ff */
[----:B------:R-:W-:-:S04]  /*31f0*/  FADD.FTZ R65, R66, R65 ;  /* 0x0000004142417221 */ /* 0x000fc80000010000 */
[----:B------:R-:W-:-:S07]  /*3200*/  @P1 FADD.FTZ R65, R49, R65 ;  /* 0x0000004131411221 */ /* 0x000fce0000010000 */
.L_x_14395:
[C---:B------:R-:W-:Y:S02]  /*3210*/  PRMT R67, R69.reuse, 0x7632, R67 ;  /* 0x0000763245437816 */ /* 0x040fe40000000043 */
[----:B------:R-:W-:Y:S01]  /*3220*/  SHF.L.U32 R66, R69, 0x10, RZ ;  /* 0x0000001045427819 */ /* 0x000fe200000006ff */
[----:B------:R-:W-:Y:S06]  /*3230*/  @P2 BRA `(.L_x_14396) ;  /* 0x00000000000c2947 */ /* 0x000fec0003800000 */
[----:B------:R-:W-:Y:S05]  /*3240*/  @!P1 BRA `(.L_x_14397) ;  /* 0x0000000000149947 */ /* 0x000fea0003800000 */
[----:B-----5:R-:W-:Y:S01]  /*3250*/  FADD.FTZ R66, R50, R66 ;  /* 0x0000004232427221 */ /* 0x020fe20000010000 */
[----:B------:R-:W-:Y:S06]  /*3260*/  BRA `(.L_x_14397) ;  /* 0x00000000000c7947 */ /* 0x000fec0003800000 */
.L_x_14396:
[----:B-----5:R-:W-:-:S05]  /*3270*/  SHF.L.U32 R68, R45, 0x10, RZ ;  /* 0x000000102d447819 */ /* 0x020fca00000006ff */
[----:B------:R-:W-:-:S04]  /*3280*/  FADD.FTZ R66, R68, R66 ;  /* 0x0000004244427221 */ /* 0x000fc80000010000 */
[----:B------:R-:W-:-:S07]  /*3290*/  @P1 FADD.FTZ R66, R50, R66 ;  /* 0x0000004232421221 */ /* 0x000fce0000010000 */
.L_x_14397:
[----:B------:R-:W-:Y:S01]  /*32a0*/  IMAD.U32 R67, R67, 0x10000, RZ ;  /* 0x0001000043437824 */ /* 0x000fe200078e00ff */
[----:B------:R-:W-:Y:S06]  /*32b0*/  @P2 BRA `(.L_x_14398) ;  /* 0x00000000000c2947 */ /* 0x000fec0003800000 */
[----:B------:R-:W-:Y:S05]  /*32c0*/  @!P1 BRA `(.L_x_14399) ;  /* 0x0000000000189947 */ /* 0x000fea0003800000 */
[----:B-----5:R-:W-:Y:S01]  /*32d0*/  FADD.FTZ R67, R51, R67 ;  /* 0x0000004333437221 */ /* 0x020fe20000010000 */
[----:B------:R-:W-:Y:S06]  /*32e0*/  BRA `(.L_x_14399) ;  /* 0x0000000000107947 */ /* 0x000fec0003800000 */
.L_x_14398:
[----:B-----5:R-:W-:-:S04]  /*32f0*/  PRMT R68, R45, 0x7632, R68 ;  /* 0x000076322d447816 */ /* 0x020fc80000000044 */
[----:B------:R-:W-:-:S05]  /*3300*/  SHF.L.U32 R68, R68, 0x10, RZ ;  /* 0x0000001044447819 */ /* 0x000fca00000006ff */
[----:B------:R-:W-:-:S04]  /*3310*/  FADD.FTZ R67, R68, R67 ;  /* 0x0000004344437221 */ /* 0x000fc80000010000 */
[----:B------:R-:W-:-:S07]  /*3320*/  @P1 FADD.FTZ R67, R51, R67 ;  /* 0x0000004333431221 */ /* 0x000fce0000010000 */
.L_x_14399:
[C---:B------:R-:W-:Y:S02]  /*3330*/  PRMT R69, R70.reuse, 0x7632, R69 ;  /* 0x0000763246457816 */ /* 0x040fe40000000045 */
[----:B------:R-:W-:Y:S01]  /*3340*/  SHF.L.U32 R68, R70, 0x10, RZ ;  /* 0x0000001046447819 */ /* 0x000fe200000006ff */
[----:B------:R-:W-:Y:S06]  /*3350*/  @P2 BRA `(.L_x_14400) ;  /* 0x00000000000c2947 */ /* 0x000fec0003800000 */
[----:B------:R-:W-:Y:S05]  /*3360*/  @!P1 BRA `(.L_x_14401) ;  /* 0x0000000000149947 */ /* 0x000fea0003800000 */
[----:B-----5:R-:W-:Y:S01]  /*3370*/  FADD.FTZ R68, R52, R68 ;  /* 0x0000004434447221 */ /* 0x020fe20000010000 */
[----:B------:R-:W-:Y:S06]  /*3380*/  BRA `(.L_x_14401) ;  /* 0x00000000000c7947 */ /* 0x000fec0003800000 */
.L_x_14400:
[----:B-----5:R-:W-:-:S05]  /*3390*/  SHF.L.U32 R70, R46, 0x10, RZ ;  /* 0x000000102e467819 */ /* 0x020fca00000006ff */
[----:B------:R-:W-:-:S04]  /*33a0*/  FADD.FTZ R68, R70, R68 ;  /* 0x0000004446447221 */ /* 0x000fc80000010000 */
[----:B------:R-:W-:-:S07]  /*33b0*/  @P1 FADD.FTZ R68, R52, R68 ;  /* 0x0000004434441221 */ /* 0x000fce0000010000 */
.L_x_14401:
[----:B------:R-:W-:Y:S01]  /*33c0*/  SHF.L.U32 R69, R69, 0x10, RZ ;  /* 0x0000001045457819 */ /* 0x000fe200000006ff */
[----:B------:R-:W-:Y:S06]  /*33d0*/  @P2 BRA `(.L_x_14402) ;  /* 0x00000000000c2947 */ /* 0x000fec0003800000 */
[----:B------:R-:W-:Y:S05]  /*33e0*/  @!P1 BRA `(.L_x_14403) ;  /* 0x0000000000189947 */ /* 0x000fea0003800000 */
[----:B-----5:R-:W-:Y:S01]  /*33f0*/  FADD.FTZ R69, R53, R69 ;  /* 0x0000004535457221 */ /* 0x020fe20000010000 */
[----:B------:R-:W-:Y:S06]  /*3400*/  BRA `(.L_x_14403) ;  /* 0x0000000000107947 */ /* 0x000fec0003800000 */
.L_x_14402:
[----:B-----5:R-:W-:-:S05]  /*3410*/  PRMT R70, R46, 0x7632, R70 ;  /* 0x000076322e467816 */ /* 0x020fca0000000046 */
[----:B------:R-:W-:-:S04]  /*3420*/  IMAD.U32 R70, R70, 0x10000, RZ ;  /* 0x0001000046467824 */ /* 0x000fc800078e00ff */
[----:B------:R-:W-:-:S04]  /*3430*/  FADD.FTZ R69, R70, R69 ;  /* 0x0000004546457221 */ /* 0x000fc80000010000 */
[----:B------:R-:W-:-:S07]  /*3440*/  @P1 FADD.FTZ R69, R53, R69 ;  /* 0x0000004535451221 */ /* 0x000fce0000010000 */
.L_x_14403:
[C---:B0-----:R-:W-:Y:S02]  /*3450*/  PRMT R112, R71.reuse, 0x7632, R112 ;  /* 0x0000763247707816 */ /* 0x041fe40000000070 */
[----:B------:R-:W-:Y:S01]  /*3460*/  SHF.L.U32 R70, R71, 0x10, RZ ;  /* 0x0000001047467819 */ /* 0x000fe200000006ff */
[----:B------:R-:W-:Y:S06]  /*3470*/  @P2 BRA `(.L_x_14404) ;  /* 0x00000000000c2947 */ /* 0x000fec0003800000 */
[----:B------:R-:W-:Y:S05]  /*3480*/  @!P1 BRA `(.L_x_14405) ;  /* 0x0000000000149947 */ /* 0x000fea0003800000 */
[----:B-----5:R-:W-:Y:S01]  /*3490*/  FADD.FTZ R70, R54, R70 ;  /* 0x0000004636467221 */ /* 0x020fe20000010000 */
[----:B------:R-:W-:Y:S06]  /*34a0*/  BRA `(.L_x_14405) ;  /* 0x00000000000c7947 */ /* 0x000fec0003800000 */
.L_x_14404:
[----:B-----5:R-:W-:-:S05]  /*34b0*/  SHF.L.U32 R71, R47, 0x10, RZ ;  /* 0x000000102f477819 */ /* 0x020fca00000006ff */
[----:B------:R-:W-:-:S04]  /*34c0*/  FADD.FTZ R70, R71, R70 ;  /* 0x0000004647467221 */ /* 0x000fc80000010000 */
[----:B------:R-:W-:-:S07]  /*34d0*/  @P1 FADD.FTZ R70, R54, R70 ;  /* 0x0000004636461221 */ /* 0x000fce0000010000 */
.L_x_14405:
[----:B------:R-:W-:Y:S01]  /*34e0*/  SHF.L.U32 R71, R112, 0x10, RZ ;  /* 0x0000001070477819 */ /* 0x000fe200000006ff */
[----:B------:R-:W-:Y:S06]  /*34f0*/  @P2 BRA `(.L_x_14406) ;  /* 0x00000000000c2947 */ /* 0x000fec0003800000 */
[----:B------:R-:W-:Y:S05]  /*3500*/  @!P1 BRA `(.L_x_14407) ;  /* 0x0000000000189947 */ /* 0x000fea0003800000 */
[----:B-----5:R-:W-:Y:S01]  /*3510*/  FADD.FTZ R71, R55, R71 ;  /* 0x0000004737477221 */ /* 0x020fe20000010000 */
[----:B------:R-:W-:Y:S06]  /*3520*/  BRA `(.L_x_14407) ;  /* 0x0000000000107947 */ /* 0x000fec0003800000 */
.L_x_14406:
[----:B-----5:R-:W-:-:S04]  /*3530*/  PRMT R112, R47, 0x7632, R112 ;  /* 0x000076322f707816 */ /* 0x020fc80000000070 */
[----:B------:R-:W-:-:S05]  /*3540*/  SHF.L.U32 R112, R112, 0x10, RZ ;  /* 0x0000001070707819 */ /* 0x000fca00000006ff */
[----:B------:R-:W-:-:S04]  /*3550*/  FADD.FTZ R71, R112, R71 ;  /* 0x0000004770477221 */ /* 0x000fc80000010000 */
[----:B------:R-:W-:-:S07]  /*3560*/  @P1 FADD.FTZ R71, R55, R71 ;  /* 0x0000004737471221 */ /* 0x000fce0000010000 */
.L_x_14407:
[----:B------:R-:W-:-:S04]  /*3570*/  LEA R112, P1, R115, UR12, 0x5 ;  /* 0x0000000c73707c11 */ /* 0x000fc8000f8228ff */
[C---:B------:R-:W-:Y:S01]  /*3580*/  LEA.HI.X R113, R115.reuse, UR13, RZ, 0x5, P1 ;  /* 0x0000000d73717c11 */ /* 0x040fe200088f2cff */
[----:B------:R-:W-:-:S04]  /*3590*/  VIADD R115, R115, 0x80 ;  /* 0x0000008073737836 */ /* 0x000fc80000000000 */
[----:B------:R1:W-:Y:S04]  /*35a0*/  STG.E.128 desc[UR4][R112.64], R64 ;  /* 0x0000004070007986 */ /* 0x0003e8000c101d04 */
[----:B------:R1:W-:Y:S02]  /*35b0*/  STG.E.128 desc[UR4][R112.64+0x10], R68 ;  /* 0x0000104470007986 */ /* 0x0003e4000c101d04 */
.L_x_14391:
[----:B------:R-:W-:Y:S05]  /*35c0*/  BSYNC B0 ;  /* 0x0000000000007941 */ /* 0x000fea0003800000 */
.L_x_14390:
[----:B------:R-:W-:Y:S01]  /*35d0*/  ISETP.GE.U32.AND P1, PT, R2, 0x180, PT ;  /* 0x000001800200780c */ /* 0x000fe20003f26070 */
[----:B------:R-:W-:-:S12]  /*35e0*/  BSSY B0, `(.L_x_14408) ;  /* 0x000005f000007945 */ /* 0x000fd80003800000 */
[----:B------:R-:W-:Y:S05]  /*35f0*/  @!P1 BRA `(.L_x_14409) ;  /* 0x0000000400749947 */ /* 0x000fea0003800000 */
[----:B------:R-:W2:Y:S01]  /*3600*/  LDC.64 R76, c[0x0][0x220] ;  /* 0x00008800ff4c7b82 */ /* 0x000ea20000000a00 */
[----:B------:R-:W-:-:S04]  /*3610*/  ISETP.NE.U32.AND P1, PT, RZ, UR8, PT ;  /* 0x00000008ff007c0c */ /* 0x000fc8000bf25070 */
[----:B------:R-:W-:-:S13]  /*3620*/  ISETP.NE.AND.EX P1, PT, RZ, UR9, PT, P1 ;  /* 0x00000009ff007c0c */ /* 0x000fda000bf25310 */
[----:B------:R-:W-:-:S04]  /*3630*/  @P1 LEA R72, P2, R115, UR8, 0x4 ;  /* 0x0000000873481c11 */ /* 0x000fc8000f8420ff */
[C---:B------:R-:W-:Y:S01]  /*3640*/  @P1 LEA.HI.X R73, R115.reuse, UR9, RZ, 0x4, P2 ;  /* 0x0000000973491c11 */ /* 0x040fe200090f24ff */
[----:B--2---:R-:W-:-:S04]  /*3650*/  IMAD.WIDE.U32 R76, R115, 0x10, R76 ;  /* 0x00000010734c7825 */ /* 0x004fc800078e004c */
[----:B-----5:R2:W5:Y:S01]  /*3660*/  @P1 LDG.E.128 R44, desc[UR4][R72.64] ;  /* 0x00000004482c1981 */ /* 0x020562000c1e1d00 */
[----:B------:R-:W-:-:S03]  /*3670*/  ISETP.NE.U32.AND P1, PT, RZ, UR10, PT ;  /* 0x0000000aff007c0c */ /* 0x000fc6000bf25070 */
[----:B------:R-:W3:Y:S01]  /*3680*/  LDG.E.128 R76, desc[UR4][R76.64] ;  /* 0x000000044c4c7981 */ /* 0x000ee2000c1e1d00 */
[----:B------:R-:W-:-:S13]  /*3690*/  ISETP.NE.AND.EX P1, PT, RZ, UR11, PT, P1 ;  /* 0x0000000bff007c0c */ /* 0x000fda000bf25310 */
[----:B--2---:R-:W-:-:S04]  /*36a0*/  @P1 LEA R72, P2, R115, UR10, 0x5 ;  /* 0x0000000a73481c11 */ /* 0x004fc8000f8428ff */
[----:B------:R-:W-:Y:S02]  /*36b0*/  @P1 LEA.HI.X R73, R115, UR11, RZ, 0x5, P2 ;  /* 0x0000000b73491c11 */ /* 0x000fe400090f2cff */
[----:B------:R-:W-:-:S03]  /*36c0*/  ISETP.NE.U32.AND P2, PT, RZ, UR8, PT ;  /* 0x00000008ff007c0c */ /* 0x000fc6000bf45070 */
[----:B------:R-:W5:Y:S01]  /*36d0*/  @P1 LDG.E.128 R48, desc[UR4][R72.64] ;  /* 0x0000000448301981 */ /* 0x000f62000c1e1d00 */
[----:B------:R-:W-:-:S03]  /*36e0*/  ISETP.NE.AND.EX P2, PT, RZ, UR9, PT, P2 ;  /* 0x00000009ff007c0c */ /* 0x000fc6000bf45320 */
[----:B------:R3:W5:Y:S02]  /*36f0*/  @P1 LDG.E.128 R52, desc[UR4][R72.64+0x10] ;  /* 0x0000100448341981 */ /* 0x000764000c1e1d00 */
[C---:B---3--:R-:W-:Y:S02]  /*3700*/  PRMT R73, R76.reuse, 0x7632, R73 ;  /* 0x000076324c497816 */ /* 0x048fe40000000049 */
[----:B------:R-:W-:-:S06]  /*3710*/  SHF.L.U32 R72, R76, 0x10, RZ ;  /* 0x000000104c487819 */ /* 0x000fcc00000006ff */
[----:B------:R-:W-:Y:S05]  /*3720*/  @P2 BRA `(.L_x_14410) ;  /* 0x00000000000c2947 */ /* 0x000fea0003800000 */
[----:B------:R-:W-:Y:S05]  /*3730*/  @!P1 BRA `(.L_x_14411) ;  /* 0x0000000000149947 */ /* 0x000fea0003800000 */
[----:B-----5:R-:W-:Y:S01]  /*3740*/  FADD.FTZ R72, R48, R72 ;  /* 0x0000004830487221 */ /* 0x020fe20000010000 */
[----:B------:R-:W-:Y:S06]  /*3750*/  BRA `(.L_x_14411) ;  /* 0x00000000000c7947 */ /* 0x000fec0003800000 */
.L_x_14410:
[----:B-----5:R-:W-:-:S05]  /*3760*/  SHF.L.U32 R74, R44, 0x10, RZ ;  /* 0x000000102c4a7819 */ /* 0x020fca00000006ff */
[----:B------:R-:W-:-:S04]  /*3770*/  FADD.FTZ R72, R74, R72 ;  /* 0x000000484a487221 */ /* 0x000fc80000010000 */
[----:B------:R-:W-:-:S07]  /*3780*/  @P1 FADD.FTZ R72, R48, R72 ;  /* 0x0000004830481221 */ /* 0x000fce0000010000 */
.L_x_14411:
[----:B------:R-:W-:Y:S01]  /*3790*/  SHF.L.U32 R73, R73, 0x10, RZ ;  /* 0x0000001049497819 */ /* 0x000fe200000006ff */
[----:B------:R-:W-:Y:S06]  /*37a0*/  @P2 BRA `(.L_x_14412) ;  /* 0x00000000000c2947 */ /* 0x000fec0003800000 */
[----:B------:R-:W-:Y:S05]  /*37b0*/  @!P1 BRA `(.L_x_14413) ;  /* 0x0000000000189947 */ /* 0x000fea0003800000 */
[----:B-----5:R-:W-:Y:S01]  /*37c0*/  FADD.FTZ R73, R49, R73 ;  /* 0x0000004931497221 */ /* 0x020fe20000010000 */
[----:B------:R-:W-:Y:S06]  /*37d0*/  BRA `(.L_x_14413) ;  /* 0x0000000000107947 */ /* 0x000fec0003800000 */
.L_x_14412:
[----:B-----5:R-:W-:-:S04]  /*37e0*/  PRMT R74, R44, 0x7632, R74 ;  /* 0x000076322c4a7816 */ /* 0x020fc8000000004a */
[----:B------:R-:W-:-:S05]  /*37f0*/  SHF.L.U32 R74, R74, 0x10, RZ ;  /* 0x000000104a4a7819 */ /* 0x000fca00000006ff */
[----:B------:R-:W-:-:S04]  /*3800*/  FADD.FTZ R73, R74, R73 ;  /* 0x000000494a497221 */ /* 0x000fc80000010000 */
[----:B------:R-:W-:-:S07]  /*3810*/  @P1 FADD.FTZ R73, R49, R73 ;  /* 0x0000004931491221 */ /* 0x000fce0000010000 */
.L_x_14413:
[C---:B------:R-:W-:Y:S01]  /*3820*/  PRMT R75, R77.reuse, 0x7632, R75 ;  /* 0x000076324d4b7816 */ /* 0x040fe2000000004b */
[----:B------:R-:W-:Y:S01]  /*3830*/  IMAD.U32 R74, R77, 0x10000, RZ ;  /* 0x000100004d4a7824 */ /* 0x000fe200078e00ff */
[----:B------:R-:W-:Y:S06]  /*3840*/  @P2 BRA `(.L_x_14414) ;  /* 0x00000000000c2947 */ /* 0x000fec0003800000 */
[----:B------:R-:W-:Y:S05]  /*3850*/  @!P1 BRA `(.L_x_14415) ;  /* 0x0000000000149947 */ /* 0x000fea0003800000 */
[----:B-----5:R-:W-:Y:S01]  /*3860*/  FADD.FTZ R74, R50, R74 ;  /* 0x0000004a324a7221 */ /* 0x020fe20000010000 */
[----:B------:R-:W-:Y:S06]  /*3870*/  BRA `(.L_x_14415) ;  /* 0x00000000000c7947 */ /* 0x000fec0003800000 */
.L_x_14414:
[----:B-----5:R-:W-:-:S05]  /*3880*/  SHF.L.U32 R76, R45, 0x10, RZ ;  /* 0x000000102d4c7819 */ /* 0x020fca00000006ff */
[----:B------:R-:W-:-:S04]  /*3890*/  FADD.FTZ R74, R76, R74 ;  /* 0x0000004a4c4a7221 */ /* 0x000fc80000010000 */
[----:B------:R-:W-:-:S07]  /*38a0*/  @P1 FADD.FTZ R74, R50, R74 ;  /* 0x0000004a324a1221 */ /* 0x000fce0000010000 */
.L_x_14415:
[----:B------:R-:W-:Y:S01]  /*38b0*/  SHF.L.U32 R75, R75, 0x10, RZ ;  /* 0x000000104b4b7819 */ /* 0x000fe200000006ff */
[----:B------:R-:W-:Y:S06]  /*38c0*/  @P2 BRA `(.L_x_14416) ;  /* 0x00000000000c2947 */ /* 0x000fec0003800000 */
[----:B------:R-:W-:Y:S05]  /*38d0*/  @!P1 BRA `(.L_x_14417) ;  /* 0x0000000000189947 */ /* 0x000fea0003800000 */
[----:B-----5:R-:W-:Y:S01]  /*38e0*/  FADD.FTZ R75, R51, R75 ;  /* 0x0000004b334b7221 */ /* 0x020fe20000010000 */
[----:B------:R-:W-:Y:S06]  /*38f0*/  BRA `(.L_x_14417) ;  /* 0x0000000000107947 */ /* 0x000fec0003800000 */
.L_x_14416:
[----:B-----5:R-:W-:-:S04]  /*3900*/  PRMT R76, R45, 0x7632, R76 ;  /* 0x000076322d4c7816 */ /* 0x020fc8000000004c */
[----:B------:R-:W-:-:S05]  /*3910*/  SHF.L.U32 R76, R76, 0x10, RZ ;  /* 0x000000104c4c7819 */ /* 0x000fca00000006ff */
[----:B------:R-:W-:-:S04]  /*3920*/  FADD.FTZ R75, R76, R75 ;  /* 0x0000004b4c4b7221 */ /* 0x000fc80000010000 */
[----:B------:R-:W-:-:S07]  /*3930*/  @P1 FADD.FTZ R75, R51, R75 ;  /* 0x0000004b334b1221 */ /* 0x000fce0000010000 */
.L_x_14417:
[C---:B------:R-:W-:Y:S02]  /*3940*/  PRMT R77, R78.reuse, 0x7632, R77 ;  /* 0x000076324e4d7816 */ /* 0x040fe4000000004d */
[----:B------:R-:W-:Y:S01]  /*3950*/  SHF.L.U32 R76, R78, 0x10, RZ ;  /* 0x000000104e4c7819 */ /* 0x000fe200000006ff */
[----:B------:R-:W-:Y:S06]  /*3960*/  @P2 BRA `(.L_x_14418) ;  /* 0x00000000000c2947 */ /* 0x000fec0003800000 */
[----:B------:R-:W-:Y:S05]  /*3970*/  @!P1 BRA `(.L_x_14419) ;  /* 0x0000000000149947 */ /* 0x000fea0003800000 */
[----:B-----5:R-:W-:Y:S01]  /*3980*/  FADD.FTZ R76, R52, R76 ;  /* 0x0000004c344c7221 */ /* 0x020fe20000010000 */
[----:B------:R-:W-:Y:S06]  /*3990*/  BRA `(.L_x_14419) ;  /* 0x00000000000c7947 */ /* 0x000fec0003800000 */
.L_x_14418:
[----:B-----5:R-:W-:-:S04]  /*39a0*/  IMAD.U32 R78, R46, 0x10000, RZ ;  /* 0x000100002e4e7824 */ /* 0x020fc800078e00ff */
[----:B------:R-:W-:-:S04]  /*39b0*/  FADD.FTZ R76, R78, R76 ;  /* 0x0000004c4e4c7221 */ /* 0x000fc80000010000 */
[----:B------:R-:W-:-:S07]  /*39c0*/  @P1 FADD.FTZ R76, R52, R76 ;  /* 0x0000004c344c1221 */ /* 0x000fce0000010000 */
.L_x_14419:
[----:B------:R-:W-:Y:S01]  /*39d0*/  SHF.L.U32 R77, R77, 0x10, RZ ;  /* 0x000000104d4d7819 */ /* 0x000fe200000006ff */
[----:B------:R-:W-:Y:S06]  /*39e0*/  @P2 BRA `(.L_x_14420) ;  /* 0x00000000000c2947 */ /* 0x000fec0003800000 */
[----:B------:R-:W-:Y:S05]  /*39f0*/  @!P1 BRA `(.L_x_14421) ;  /* 0x0000000000189947 */ /* 0x000fea0003800000 */
[----:B-----5:R-:W-:Y:S01]  /*3a00*/  FADD.FTZ R77, R53, R77 ;  /* 0x0000004d354d7221 */ /* 0x020fe20000010000 */
[----:B------:R-:W-:Y:S06]  /*3a10*/  BRA `(.L_x_14421) ;  /* 0x0000000000107947 */ /* 0x000fec0003800000 */
.L_x_14420:
[----:B-----5:R-:W-:-:S04]  /*3a20*/  PRMT R78, R46, 0x7632, R78 ;  /* 0x000076322e4e7816 */ /* 0x020fc8000000004e */
[----:B------:R-:W-:-:S05]  /*3a30*/  SHF.L.U32 R78, R78, 0x10, RZ ;  /* 0x000000104e4e7819 */ /* 0x000fca00000006ff */
[----:B------:R-:W-:-:S04]  /*3a40*/  FADD.FTZ R77, R78, R77 ;  /* 0x0000004d4e4d7221 */ /* 0x000fc80000010000 */
[----:B------:R-:W-:-:S07]  /*3a50*/  @P1 FADD.FTZ R77, R53, R77 ;  /* 0x0000004d354d1221 */ /* 0x000fce0000010000 */
.L_x_14421:
[C---:B01----:R-:W-:Y:S02]  /*3a60*/  PRMT R112, R79.reuse, 0x7632, R112 ;  /* 0x000076324f707816 */ /* 0x043fe40000000070 */
[----:B------:R-:W-:Y:S01]  /*3a70*/  SHF.L.U32 R78, R79, 0x10, RZ ;  /* 0x000000104f4e7819 */ /* 0x000fe200000006ff */
[----:B------:R-:W-:Y:S06]  /*3a80*/  @P2 BRA `(.L_x_14422) ;  /* 0x00000000000c2947 */ /* 0x000fec0003800000 */
[----:B------:R-:W-:Y:S05]  /*3a90*/  @!P1 BRA `(.L_x_14423) ;  /* 0x0000000000149947 */ /* 0x000fea0003800000 */
[----:B-----5:R-:W-:Y:S01]  /*3aa0*/  FADD.FTZ R78, R54, R78 ;  /* 0x0000004e364e7221 */ /* 0x020fe20000010000 */
[----:B------:R-:W-:Y:S06]  /*3ab0*/  BRA `(.L_x_14423) ;  /* 0x00000000000c7947 */ /* 0x000fec0003800000 */
.L_x_14422:
[----:B-----5:R-:W-:-:S05]  /*3ac0*/  SHF.L.U32 R79, R47, 0x10, RZ ;  /* 0x000000102f4f7819 */ /* 0x020fca00000006ff */
[----:B------:R-:W-:-:S04]  /*3ad0*/  FADD.FTZ R78, R79, R78 ;  /* 0x0000004e4f4e7221 */ /* 0x000fc80000010000 */
[----:B------:R-:W-:-:S07]  /*3ae0*/  @P1 FADD.FTZ R78, R54, R78 ;  /* 0x0000004e364e1221 */ /* 0x000fce0000010000 */
.L_x_14423:
[----:B------:R-:W-:Y:S01]  /*3af0*/  IMAD.U32 R79, R112, 0x10000, RZ ;  /* 0x00010000704f7824 */ /* 0x000fe200078e00ff */
[----:B------:R-:W-:Y:S06]  /*3b00*/  @P2 BRA `(.L_x_14424) ;  /* 0x00000000000c2947 */ /* 0x000fec0003800000 */
[----:B------:R-:W-:Y:S05]  /*3b10*/  @!P1 BRA `(.L_x_14425) ;  /* 0x0000000000189947 */ /* 0x000fea0003800000 */
[----:B-----5:R-:W-:Y:S01]  /*3b20*/  FADD.FTZ R79, R55, R79 ;  /* 0x0000004f374f7221 */ /* 0x020fe20000010000 */
[----:B------:R-:W-:Y:S06]  /*3b30*/  BRA `(.L_x_14425) ;  /* 0x0000000000107947 */ /* 0x000fec0003800000 */
.L_x_14424:
[----:B-----5:R-:W-:-:S04]  /*3b40*/  PRMT R112, R47, 0x7632, R112 ;  /* 0x000076322f707816 */ /* 0x020fc80000000070 */
[----:B------:R-:W-:-:S05]  /*3b50*/  SHF.L.U32 R112, R112, 0x10, RZ ;  /* 0x0000001070707819 */ /* 0x000fca00000006ff */
[----:B------:R-:W-:-:S04]  /*3b60*/  FADD.FTZ R79, R112, R79 ;  /* 0x0000004f704f7221 */ /* 0x000fc80000010000 */
[----:B------:R-:W-:-:S07]  /*3b70*/  @P1 FADD.FTZ R79, R55, R79 ;  /* 0x0000004f374f1221 */ /* 0x000fce0000010000 */
.L_x_14425:
[----:B------:R-:W-:-:S04]  /*3b80*/  LEA R112, P1, R115, UR12, 0x5 ;  /* 0x0000000c73707c11 */ /* 0x000fc8000f8228ff */
[C---:B------:R-:W-:Y:S02]  /*3b90*/  LEA.HI.X R113, R115.reuse, UR13, RZ, 0x5, P1 ;  /* 0x0000000d73717c11 */ /* 0x040fe400088f2cff */
[----:B------:R-:W-:-:S03]  /*3ba0*/  IADD3 R115, R115, 0x80, RZ ;  /* 0x0000008073737810 */ /* 0x000fc60007ffe0ff */
[----:B------:R2:W-:Y:S04]  /*3bb0*/  STG.E.128 desc[UR4][R112.64], R72 ;  /* 0x0000004870007986 */ /* 0x0005e8000c101d04 */
[----:B------:R2:W-:Y:S02]  /*3bc0*/  STG.E.128 desc[UR4][R112.64+0x10], R76 ;  /* 0x0000104c70007986 */ /* 0x0005e4000c101d04 */
.L_x_14409:
[----:B------:R-:W-:Y:S05]  /*3bd0*/  BSYNC B0 ;  /* 0x0000000000007941 */ /* 0x000fea0003800000 */
.L_x_14408:
[----:B------:R-:W-:Y:S01]  /*3be0*/  ISETP.GE.U32.AND P1, PT, R2, 0x200, PT ;  /* 0x000002000200780c */ /* 0x000fe20003f26070 */
[----:B------:R-:W-:-:S12]  /*3bf0*/  BSSY B0, `(.L_x_14426) ;  /* 0x000005f000007945 */ /* 0x000fd80003800000 */
[----:B------:R-:W-:Y:S05]  /*3c00*/  @!P1 BRA `(.L_x_14427) ;  /* 0x0000000400749947 */ /* 0x000fea0003800000 */
[----:B------:R-:W3:Y:S01]  /*3c10*/  LDC.64 R84, c[0x0][0x220] ;  /* 0x00008800ff547b82 */ /* 0x000ee20000000a00 */
[----:B------:R-:W-:-:S04]  /*3c20*/  ISETP.NE.U32.AND P1, PT, RZ, UR8, PT ;  /* 0x00000008ff007c0c */ /* 0x000fc8000bf25070 */
[----:B------:R-:W-:-:S13]  /*3c30*/  ISETP.NE.AND.EX P1, PT, RZ, UR9, PT, P1 ;  /* 0x00000009ff007c0c */ /* 0x000fda000bf25310 */
[----:B------:R-:W-:-:S04]  /*3c40*/  @P1 LEA R80, P2, R115, UR8, 0x4 ;  /* 0x0000000873501c11 */ /* 0x000fc8000f8420ff */
[C---:B------:R-:W-:Y:S01]  /*3c50*/  @P1 LEA.HI.X R81, R115.reuse, UR9, RZ, 0x4, P2 ;  /* 0x0000000973511c11 */ /* 0x040fe200090f24ff */
[----:B---3--:R-:W-:-:S04]  /*3c60*/  IMAD.WIDE.U32 R84, R115, 0x10, R84 ;  /* 0x0000001073547825 */ /* 0x008fc800078e0054 */
[----:B-----5:R3:W5:Y:S01]  /*3c70*/  @P1 LDG.E.128 R44, desc[UR4][R80.64] ;  /* 0x00000004502c1981 */ /* 0x020762000c1e1d00 */
[----:B------:R-:W-:-:S03]  /*3c80*/  ISETP.NE.U32.AND P1, PT, RZ, UR10, PT ;  /* 0x0000000aff007c0c */ /* 0x000fc6000bf25070 */
[----:B------:R-:W4:Y:S01]  /*3c90*/  LDG.E.128 R84, desc[UR4][R84.64] ;  /* 0x0000000454547981 */ /* 0x000f22000c1e1d00 */
[----:B------:R-:W-:-:S13]  /*3ca0*/  ISETP.NE.AND.EX P1, PT, RZ, UR11, PT, P1 ;  /* 0x0000000bff007c0c */ /* 0x000fda000bf25310 */
[----:B---3--:R-:W-:-:S04]  /*3cb0*/  @P1 LEA R80, P2, R115, UR10, 0x5 ;  /* 0x0000000a73501c11 */ /* 0x008fc8000f8428ff */
[----:B------:R-:W-:Y:S02]  /*3cc0*/  @P1 LEA.HI.X R81, R115, UR11, RZ, 0x5, P2 ;  /* 0x0000000b73511c11 */ /* 0x000fe400090f2cff */
[----:B------:R-:W-:-:S03]  /*3cd0*/  ISETP.NE.U32.AND P2, PT, RZ, UR8, PT ;  /* 0x00000008ff007c0c */ /* 0x000fc6000bf45070 */
[----:B------:R-:W5:Y:S01]  /*3ce0*/  @P1 LDG.E.128 R48, desc[UR4][R80.64] ;  /* 0x0000000450301981 */ /* 0x000f62000c1e1d00 */
[----:B------:R-:W-:-:S03]  /*3cf0*/  ISETP.NE.AND.EX P2, PT, RZ, UR9, PT, P2 ;  /* 0x00000009ff007c0c */ /* 0x000fc6000bf45320 */
[----:B------:R4:W5:Y:S02]  /*3d00*/  @P1 LDG.E.128 R52, desc[UR4][R80.64+0x10] ;  /* 0x0000100450341981 */ /* 0x000964000c1e1d00 */
[C---:B----4-:R-:W-:Y:S02]  /*3d10*/  PRMT R81, R84.reuse, 0x7632, R81 ;  /* 0x0000763254517816 */ /* 0x050fe40000000051 */
[----:B------:R-:W-:-:S06]  /*3d20*/  SHF.L.U32 R80, R84, 0x10, RZ ;  /* 0x0000001054507819 */ /* 0x000fcc00000006ff */
[----:B------:R-:W-:Y:S05]  /*3d30*/  @P2 BRA `(.L_x_14428) ;  /* 0x00000000000c2947 */ /* 0x000fea0003800000 */
[----:B------:R-:W-:Y:S05]  /*3d40*/  @!P1 BRA `(.L_x_14429) ;  /* 0x0000000000149947 */ /* 0x000fea0003800000 */
[----:B-----5:R-:W-:Y:S01]  /*3d50*/  FADD.FTZ R80, R48, R80 ;  /* 0x0000005030507221 */ /* 0x020fe20000010000 */
[----:B------:R-:W-:Y:S06]  /*3d60*/  BRA `(.L_x_14429) ;  /* 0x00000000000c7947 */ /* 0x000fec0003800000 */
.L_x_14428:
[----:B-----5:R-:W-:-:S05]  /*3d70*/  SHF.L.U32 R82, R44, 0x10, RZ ;  /* 0x000000102c527819 */ /* 0x020fca00000006ff */
[----:B------:R-:W-:-:S04]  /*3d80*/  FADD.FTZ R80, R82, R80 ;  /* 0x0000005052507221 */ /* 0x000fc80000010000 */
[----:B------:R-:W-:-:S07]  /*3d90*/  @P1 FADD.FTZ R80, R48, R80 ;  /* 0x0000005030501221 */ /* 0x000fce0000010000 */
.L_x_14429:
[----:B------:R-:W-:Y:S01]  /*3da0*/  IMAD.U32 R81, R81, 0x10000, RZ ;  /* 0x0001000051517824 */ /* 0x000fe200078e00ff */
[----:B------:R-:W-:Y:S06]  /*3db0*/  @P2 BRA `(.L_x_14430) ;  /* 0x00000000000c2947 */ /* 0x000fec0003800000 */
[----:B------:R-:W-:Y:S05]  /*3dc0*/  @!P1 BRA `(.L_x_14431) ;  /* 0x0000000000189947 */ /* 0x000fea0003800000 */
[----:B-----5:R-:W-:Y:S01]  /*3dd0*/  FADD.FTZ R81, R49, R81 ;  /* 0x0000005131517221 */ /* 0x020fe20000010000 */
[----:B------:R-:W-:Y:S06]  /*3de0*/  BRA `(.L_x_14431) ;  /* 0x0000000000107947 */ /* 0x000fec0003800000 */
.L_x_14430:
[----:B-----5:R-:W-:-:S04]  /*3df0*/  PRMT R82, R44, 0x7632, R82 ;  /* 0x000076322c527816 */ /* 0x020fc80000000052 */
[----:B------:R-:W-:-:S05]  /*3e00*/  SHF.L.U32 R82, R82, 0x10, RZ ;  /* 0x0000001052527819 */ /* 0x000fca00000006ff */
[----:B------:R-:W-:-:S04]  /*3e10*/  FADD.FTZ R81, R82, R81 ;  /* 0x0000005152517221 */ /* 0x000fc80000010000 */
[----:B------:R-:W-:-:S07]  /*3e20*/  @P1 FADD.FTZ R81, R49, R81 ;  /* 0x0000005131511221 */ /* 0x000fce0000010000 */
.L_x_14431:
[C---:B------:R-:W-:Y:S02]  /*3e30*/  PRMT R83, R85.reuse, 0x7632, R83 ;  /* 0x0000763255537816 */ /* 0x040fe40000000053 */
[----:B------:R-:W-:Y:S01]  /*3e40*/  SHF.L.U32 R82, R85, 0x10, RZ ;  /* 0x0000001055527819 */ /* 0x000fe200000006ff */
[----:B------:R-:W-:Y:S06]  /*3e50*/  @P2 BRA `(.L_x_14432) ;  /* 0x00000000000c2947 */ /* 0x000fec0003800000 */
[----:B------:R-:W-:Y:S05]  /*3e60*/  @!P1 BRA `(.L_x_14433) ;  /* 0x0000000000149947 */ /* 0x000fea0003800000 */
[----:B-----5:R-:W-:Y:S01]  /*3e70*/  FADD.FTZ R82, R50, R82 ;  /* 0x0000005232527221 */ /* 0x020fe20000010000 */
[----:B------:R-:W-:Y:S06]  /*3e80*/  BRA `(.L_x_14433) ;  /* 0x00000000000c7947 */ /* 0x000fec0003800000 */
.L_x_14432:
[----:B-----5:R-:W-:-:S05]  /*3e90*/  SHF.L.U32 R84, R45, 0x10, RZ ;  /* 0x000000102d547819 */ /* 0x020fca00000006ff */
[----:B------:R-:W-:-:S04]  /*3ea0*/  FADD.FTZ R82, R84, R82 ;  /* 0x0000005254527221 */ /* 0x000fc80000010000 */
[----:B------:R-:W-:-:S07]  /*3eb0*/  @P1 FADD.FTZ R82, R50, R82 ;  /* 0x0000005232521221 */ /* 0x000fce0000010000 */
.L_x_14433:
[----:B------:R-:W-:Y:S01]  /*3ec0*/  SHF.L.U32 R83, R83, 0x10, RZ ;  /* 0x0000001053537819 */ /* 0x000fe200000006ff */
[----:B------:R-:W-:Y:S06]  /*3ed0*/  @P2 BRA `(.L_x_14434) ;  /* 0x00000000000c2947 */ /* 0x000fec0003800000 */
[----:B------:R-:W-:Y:S05]  /*3ee0*/  @!P1 BRA `(.L_x_14435) ;  /* 0x0000000000189947 */ /* 0x000fea0003800000 */
[----:B-----5:R-:W-:Y:S01]  /*3ef0*/  FADD.FTZ R83, R51, R83 ;  /* 0x0000005333537221 */ /* 0x020fe20000010000 */
[----:B------:R-:W-:Y:S06]  /*3f00*/  BRA `(.L_x_14435) ;  /* 0x0000000000107947 */ /* 0x000fec0003800000 */
.L_x_14434:
[----:B-----5:R-:W-:-:S05]  /*3f10*/  PRMT R84, R45, 0x7632, R84 ;  /* 0x000076322d547816 */ /* 0x020fca0000000054 */
[----:B------:R-:W-:-:S04]  /*3f20*/  IMAD.U32 R84, R84, 0x10000, RZ ;  /* 0x0001000054547824 */ /* 0x000fc800078e00ff */
[----:B------:R-:W-:-:S04]  /*3f30*/  FADD.FTZ R83, R84, R83 ;  /* 0x0000005354537221 */ /* 0x000fc80000010000 */
[----:B------:R-:W-:-:S07]  /*3f40*/  @P1 FADD.FTZ R83, R51, R83 ;  /* 0x0000005333531221 */ /* 0x000fce0000010000 */
.L_x_14435:
[C---:B------:R-:W-:Y:S02]  /*3f50*/  PRMT R85, R86.reuse, 0x7632, R85 ;  /* 0x0000763256557816 */ /* 0x040fe40000000055 */
[----:B------:R-:W-:Y:S01]  /*3f60*/  SHF.L.U32 R84, R86, 0x10, RZ ;  /* 0x0000001056547819 */ /* 0x000fe200000006ff */
[----:B------:R-:W-:Y:S06]  /*3f70*/  @P2 BRA `(.L_x_14436) ;  /* 0x00000000000c2947 */ /* 0x000fec0003800000 */
[----:B------:R-:W-:Y:S05]  /*3f80*/  @!P1 BRA `(.L_x_14437) ;  /* 0x0000000000149947 */ /* 0x000fea0003800000 */
[----:B-----5:R-:W-:Y:S01]  /*3f90*/  FADD.FTZ R84, R52, R84 ;  /* 0x0000005434547221 */ /* 0x020fe20000010000 */
[----:B------:R-:W-:Y:S06]  /*3fa0*/  BRA `(.L_x_14437) ;  /* 0x00000000000c7947 */ /* 0x000fec0003800000 */
.L_x_14436:
[----:B-----5:R-:W-:-:S05]  /*3fb0*/  SHF.L.U32 R86, R46, 0x10, RZ ;  /* 0x000000102e567819 */ /* 0x020fca00000006ff */
[----:B------:R-:W-:-:S04]  /*3fc0*/  FADD.FTZ R84, R86, R84 ;  /* 0x0000005456547221 */ /* 0x000fc80000010000 */
[----:B------:R-:W-:-:S07]  /*3fd0*/  @P1 FADD.FTZ R84, R52, R84 ;  /* 0x0000005434541221 */ /* 0x000fce0000010000 */
.L_x_14437:
[----:B------:R-:W-:Y:S01]  /*3fe0*/  SHF.L.U32 R85, R85, 0x10, RZ ;  /* 0x0000001055557819 */ /* 0x000fe200000006ff */
[----:B------:R-:W-:Y:S06]  /*3ff0*/  @P2 BRA `(.L_x_14438) ;  /* 0x00000000000c2947 */ /* 0x000fec0003800000 */
[----:B------:R-:W-:Y:S05]  /*4000*/  @!P1 BRA `(.L_x_14439) ;  /* 0x0000000000189947 */ /* 0x000fea0003800000 */
[----:B-----5:R-:W-:Y:S01]  /*4010*/  FADD.FTZ R85, R53, R85 ;  /* 0x0000005535557221 */ /* 0x020fe20000010000 */
[----:B------:R-:W-:Y:S06]  /*4020*/  BRA `(.L_x_14439) ;  /* 0x0000000000107947 */ /* 0x000fec0003800000 */
.L_x_14438:
[----:B-----5:R-:W-:-:S04]  /*4030*/  PRMT R86, R46, 0x7632, R86 ;  /* 0x000076322e567816 */ /* 0x020fc80000000056 */
[----:B------:R-:W-:-:S05]  /*4040*/  SHF.L.U32 R86, R86, 0x10, RZ ;  /* 0x0000001056567819 */ /* 0x000fca00000006ff */
[----:B------:R-:W-:-:S04]  /*4050*/  FADD.FTZ R85, R86, R85 ;  /* 0x0000005556557221 */ /* 0x000fc80000010000 */
[----:B------:R-:W-:-:S07]  /*4060*/  @P1 FADD.FTZ R85, R53, R85 ;  /* 0x0000005535551221 */ /* 0x000fce0000010000 */
.L_x_14439:
[C---:B012---:R-:W-:Y:S01]  /*4070*/  PRMT R112, R87.reuse, 0x7632, R112 ;  /* 0x0000763257707816 */ /* 0x047fe20000000070 */
[----:B------:R-:W-:Y:S01]  /*4080*/  IMAD.U32 R86, R87, 0x10000, RZ ;  /* 0x0001000057567824 */ /* 0x000fe200078e00ff */
[----:B------:R-:W-:Y:S06]  /*4090*/  @P2 BRA `(.L_x_14440) ;  /* 0x00000000000c2947 */ /* 0x000fec0003800000 */
[----:B------:R-:W-:Y:S05]  /*40a0*/  @!P1 BRA `(.L_x_14441) ;  /* 0x0000000000149947 */ /* 0x000fea0003800000 */
[----:B-----5:R-:W-:Y:S01]  /*40b0*/  FADD.FTZ R86, R54, R86 ;  /* 0x0000005636567221 */ /* 0x020fe20000010000 */
[----:B------:R-:W-:Y:S06]  /*40c0*/  BRA `(.L_x_14441) ;  /* 0x00000000000c7947 */ /* 0x000fec0003800000 */
.L_x_14440:
[----:B-----5:R-:W-:-:S05]  /*40d0*/  SHF.L.U32 R87, R47, 0x10, RZ ;  /* 0x000000102f577819 */ /* 0x020fca00000006ff */
[----:B------:R-:W-:-:S04]  /*40e0*/  FADD.FTZ R86, R87, R86 ;  /* 0x0000005657567221 */ /* 0x000fc80000010000 */
[----:B------:R-:W-:-:S07]  /*40f0*/  @P1 FADD.FTZ R86, R54, R86 ;  /* 0x0000005636561221 */ /* 0x000fce0000010000 */
.L_x_14441:
[----:B------:R-:W-:Y:S01]  /*4100*/  SHF.L.U32 R87, R112, 0x10, RZ ;  /* 0x0000001070577819 */ /* 0x000fe200000006ff */
[----:B------:R-:W-:Y:S06]  /*4110*/  @P2 BRA `(.L_x_14442) ;  /* 0x00000000000c2947 */ /* 0x000fec0003800000 */
[----:B------:R-:W-:Y:S05]  /*4120*/  @!P1 BRA `(.L_x_14443) ;  /* 0x0000000000189947 */ /* 0x000fea0003800000 */
[----:B-----5:R-:W-:Y:S01]  /*4130*/  FADD.FTZ R87, R55, R87 ;  /* 0x0000005737577221 */ /* 0x020fe20000010000 */
[----:B------:R-:W-:Y:S06]  /*4140*/  BRA `(.L_x_14443) ;  /* 0x0000000000107947 */ /* 0x000fec0003800000 */
.L_x_14442:
[----:B-----5:R-:W-:-:S04]  /*4150*/  PRMT R112, R47, 0x7632, R112 ;  /* 0x000076322f707816 */ /* 0x020fc80000000070 */
[----:B------:R-:W-:-:S05]  /*4160*/  SHF.L.U32 R112, R112, 0x10, RZ ;  /* 0x0000001070707819 */ /* 0x000fca00000006ff */
[----:B------:R-:W-:-:S04]  /*4170*/  FADD.FTZ R87, R112, R87 ;  /* 0x0000005770577221 */ /* 0x000fc80000010000 */
[----:B------:R-:W-:-:S07]  /*4180*/  @P1 FADD.FTZ R87, R55, R87 ;  /* 0x0000005737571221 */ /* 0x000fce0000010000 */
.L_x_14443:
[----:B------:R-:W-:-:S04]  /*4190*/  LEA R112, P1, R115, UR12, 0x5 ;  /* 0x0000000c73707c11 */ /* 0x000fc8000f8228ff */
[C---:B------:R-:W-:Y:S02]  /*41a0*/  LEA.HI.X R113, R115.reuse, UR13, RZ, 0x5, P1 ;  /* 0x0000000d73717c11 */ /* 0x040fe400088f2cff */
[----:B------:R-:W-:-:S03]  /*41b0*/  IADD3 R115, R115, 0x80, RZ ;  /* 0x0000008073737810 */ /* 0x000fc60007ffe0ff */
[----:B------:R3:W-:Y:S04]  /*41c0*/  STG.E.128 desc[UR4][R112.64], R80 ;  /* 0x0000005070007986 */ /* 0x0007e8000c101d04 */
[----:B------:R3:W-:Y:S02]  /*41d0*/  STG.E.128 desc[UR4][R112.64+0x10], R84 ;  /* 0x0000105470007986 */ /* 0x0007e4000c101d04 */
.L_x_14427:
[----:B------:R-:W-:Y:S05]  /*41e0*/  BSYNC B0 ;  /* 0x0000000000007941 */ /* 0x000fea0003800000 */
.L_x_14426:
[----:B------:R-:W-:Y:S01]  /*41f0*/  ISETP.GE.U32.AND P1, PT, R2, 0x280, PT ;  /* 0x000002800200780c */ /* 0x000fe20003f26070 */
[----:B------:R-:W-:-:S12]  /*4200*/  BSSY B0, `(.L_x_14444) ;  /* 0x000005f000007945 */ /* 0x000fd80003800000 */
[----:B------:R-:W-:Y:S05]  /*4210*/  @!P1 BRA `(.L_x_14445) ;  /* 0x0000000400749947 */ /* 0x000fea0003800000 */
[----:B------:R-:W4:Y:S01]  /*4220*/  LDC.64 R92, c[0x0][0x220] ;  /* 0x00008800ff5c7b82 */ /* 0x000f220000000a00 */
[----:B------:R-:W-:-:S04]  /*4230*/  ISETP.NE.U32.AND P1, PT, RZ, UR8, PT ;  /* 0x00000008ff007c0c */ /* 0x000fc8000bf25070 */
[----:B------:R-:W-:-:S13]  /*4240*/  ISETP.NE.AND.EX P1, PT, RZ, UR9, PT, P1 ;  /* 0x00000009ff007c0c */ /* 0x000fda000bf25310 */
[----:B------:R-:W-:-:S04]  /*4250*/  @P1 LEA R88, P2, R115, UR8, 0x4 ;  /* 0x0000000873581c11 */ /* 0x000fc8000f8420ff */
[C---:B------:R-:W-:Y:S01]  /*4260*/  @P1 LEA.HI.X R89, R115.reuse, UR9, RZ, 0x4, P2 ;  /* 0x0000000973591c11 */ /* 0x040fe200090f24ff */
[----:B----4-:R-:W-:-:S04]  /*4270*/  IMAD.WIDE.U32 R92, R115, 0x10, R92 ;  /* 0x00000010735c7825 */ /* 0x010fc800078e005c */
[----:B-----5:R4:W5:Y:S01]  /*4280*/  @P1 LDG.E.128 R44, desc[UR4][R88.64] ;  /* 0x00000004582c1981 */ /* 0x020962000c1e1d00 */
[----:B------:R-:W-:-:S03]  /*4290*/  ISETP.NE.U32.AND P1, PT, RZ, UR10, PT ;  /* 0x0000000aff007c0c */ /* 0x000fc6000bf25070 */
[----:B------:R-:W2:Y:S01]  /*42a0*/  LDG.E.128 R92, desc[UR4][R92.64] ;  /* 0x000000045c5c7981 */ /* 0x000ea2000c1e1d00 */
[----:B------:R-:W-:-:S13]  /*42b0*/  ISETP.NE.AND.EX P1, PT, RZ, UR11, PT, P1 ;  /* 0x0000000bff007c0c */ /* 0x000fda000bf25310 */
[----:B----4-:R-:W-:-:S04]  /*42c0*/  @P1 LEA R88, P2, R115, UR10, 0x5 ;  /* 0x0000000a73581c11 */ /* 0x010fc8000f8428ff */
[----:B------:R-:W-:Y:S02]  /*42d0*/  @P1 LEA.HI.X R89, R115, UR11, RZ, 0x5, P2 ;  /* 0x0000000b73591c11 */ /* 0x000fe400090f2cff */
[----:B------:R-:W-:-:S03]  /*42e0*/  ISETP.NE.U32.AND P2, PT, RZ, UR8, PT ;  /* 0x00000008ff007c0c */ /* 0x000fc6000bf45070 */
[----:B------:R-:W5:Y:S01]  /*42f0*/  @P1 LDG.E.128 R48, desc[UR4][R88.64] ;  /* 0x0000000458301981 */ /* 0x000f62000c1e1d00 */
[----:B------:R-:W-:-:S03]  /*4300*/  ISETP.NE.AND.EX P2, PT, RZ, UR9, PT, P2 ;  /* 0x00000009ff007c0c */ /* 0x000fc6000bf45320 */
[----:B------:R2:W5:Y:S02]  /*4310*/  @P1 LDG.E.128 R52, desc[UR4][R88.64+0x10] ;  /* 0x0000100458341981 */ /* 0x000564000c1e1d00 */
[C---:B--2---:R-:W-:Y:S01]  /*4320*/  PRMT R89, R92.reuse, 0x7632, R89 ;  /* 0x000076325c597816 */ /* 0x044fe20000000059 */
[----:B------:R-:W-:-:S07]  /*4330*/  IMAD.U32 R88, R92, 0x10000, RZ ;  /* 0x000100005c587824 */ /* 0x000fce00078e00ff */
[----:B------:R-:W-:Y:S05]  /*4340*/  @P2 BRA `(.L_x_14446) ;  /* 0x00000000000c2947 */ /* 0x000fea0003800000 */
[----:B------:R-:W-:Y:S05]  /*4350*/  @!P1 BRA `(.L_x_14447) ;  /* 0x0000000000149947 */ /* 0x000fea0003800000 */
[----:B-----5:R-:W-:Y:S01]  /*4360*/  FADD.FTZ R88, R48, R88 ;  /* 0x0000005830587221 */ /* 0x020fe20000010000 */
[----:B------:R-:W-:Y:S06]  /*4370*/  BRA `(.L_x_14447) ;  /* 0x00000000000c7947 */ /* 0x000fec0003800000 */
.L_x_14446:
[----:B-----5:R-:W-:-:S05]  /*4380*/  SHF.L.U32 R90, R44, 0x10, RZ ;  /* 0x000000102c5a7819 */ /* 0x020fca00000006ff */
[----:B------:R-:W-:-:S04]  /*4390*/  FADD.FTZ R88, R90, R88 ;  /* 0x000000585a587221 */ /* 0x000fc80000010000 */
[----:B------:R-:W-:-:S07]  /*43a0*/  @P1 FADD.FTZ R88, R48, R88 ;  /* 0x0000005830581221 */ /* 0x000fce0000010000 */
.L_x_14447:
[----:B------:R-:W-:Y:S01]  /*43b0*/  SHF.L.U32 R89, R89, 0x10, RZ ;  /* 0x0000001059597819 */ /* 0x000fe200000006ff */
[----:B------:R-:W-:Y:S06]  /*43c0*/  @P2 BRA `(.L_x_14448) ;  /* 0x00000000000c2947 */ /* 0x000fec0003800000 */
[----:B------:R-:W-:Y:S05]  /*43d0*/  @!P1 BRA `(.L_x_14449) ;  /* 0x0000000000189947 */ /* 0x000fea0003800000 */
[----:B-----5:R-:W-:Y:S01]  /*43e0*/  FADD.FTZ R89, R49, R89 ;  /* 0x0000005931597221 */ /* 0x020fe20000010000 */
[----:B------:R-:W-:Y:S06]  /*43f0*/  BRA `(.L_x_14449) ;  /* 0x0000000000107947 */ /* 0x000fec0003800000 */
.L_x_14448:
[----:B-----5:R-:W-:-:S04]  /*4400*/  PRMT R90, R44, 0x7632, R90 ;  /* 0x000076322c5a7816 */ /* 0x020fc8000000005a */
[----:B------:R-:W-:-:S05]  /*4410*/  SHF.L.U32 R90, R90, 0x10, RZ ;  /* 0x000000105a5a7819 */ /* 0x000fca00000006ff */
[----:B------:R-:W-:-:S04]  /*4420*/  FADD.FTZ R89, R90, R89 ;  /* 0x000000595a597221 */ /* 0x000fc80000010000 */
[----:B------:R-:W-:-:S07]  /*4430*/  @P1 FADD.FTZ R89, R49, R89 ;  /* 0x0000005931591221 */ /* 0x000fce0000010000 */
.L_x_14449:
[C---:B------:R-:W-:Y:S02]  /*4440*/  PRMT R91, R93.reuse, 0x7632, R91 ;  /* 0x000076325d5b7816 */ /* 0x040fe4000000005b */
[----:B------:R-:W-:Y:S01]  /*4450*/  SHF.L.U32 R90, R93, 0x10, RZ ;  /* 0x000000105d5a7819 */ /* 0x000fe200000006ff */
[----:B------:R-:W-:Y:S06]  /*4460*/  @P2 BRA `(.L_x_14450) ;  /* 0x00000000000c2947 */ /* 0x000fec0003800000 */
[----:B------:R-:W-:Y:S05]  /*4470*/  @!P1 BRA `(.L_x_14451) ;  /* 0x0000000000149947 */ /* 0x000fea0003800000 */
[----:B-----5:R-:W-:Y:S01]  /*4480*/  FADD.FTZ R90, R50, R90 ;  /* 0x0000005a325a7221 */ /* 0x020fe20000010000 */
[----:B------:R-:W-:Y:S06]  /*4490*/  BRA `(.L_x_14451) ;  /* 0x00000000000c7947 */ /* 0x000fec0003800000 */
.L_x_14450:
[----:B-----5:R-:W-:-:S04]  /*44a0*/  IMAD.U32 R92, R45, 0x10000, RZ ;  /* 0x000100002d5c7824 */ /* 0x020fc800078e00ff */
[----:B------:R-:W-:-:S04]  /*44b0*/  FADD.FTZ R90, R92, R90 ;  /* 0x0000005a5c5a7221 */ /* 0x000fc80000010000 */
[----:B------:R-:W-:-:S07]  /*44c0*/  @P1 FADD.FTZ R90, R50, R90 ;  /* 0x0000005a325a1221 */ /* 0x000fce0000010000 */
.L_x_14451:
[----:B------:R-:W-:Y:S01]  /*44d0*/  SHF.L.U32 R91, R91, 0x10, RZ ;  /* 0x000000105b5b7819 */ /* 0x000fe200000006ff */
[----:B------:R-:W-:Y:S06]  /*44e0*/  @P2 BRA `(.L_x_14452) ;  /* 0x00000000000c2947 */ /* 0x000fec0003800000 */
[----:B------:R-:W-:Y:S05]  /*44f0*/  @!P1 BRA `(.L_x_14453) ;  /* 0x0000000000189947 */ /* 0x000fea0003800000 */
[----:B-----5:R-:W-:Y:S01]  /*4500*/  FADD.FTZ R91, R51, R91 ;  /* 0x0000005b335b7221 */ /* 0x020fe20000010000 */
[----:B------:R-:W-:Y:S06]  /*4510*/  BRA `(.L_x_14453) ;  /* 0x0000000000107947 */ /* 0x000fec0003800000 */
.L_x_14452:
[----:B-----5:R-:W-:-:S04]  /*4520*/  PRMT R92, R45, 0x7632, R92 ;  /* 0x000076322d5c7816 */ /* 0x020fc8000000005c */
[----:B------:R-:W-:-:S05]  /*4530*/  SHF.L.U32 R92, R92, 0x10, RZ ;  /* 0x000000105c5c7819 */ /* 0x000fca00000006ff */
[----:B------:R-:W-:-:S04]  /*4540*/  FADD.FTZ R91, R92, R91 ;  /* 0x0000005b5c5b7221 */ /* 0x000fc80000010000 */
[----:B------:R-:W-:-:S07]  /*4550*/  @P1 FADD.FTZ R91, R51, R91 ;  /* 0x0000005b335b1221 */ /* 0x000fce0000010000 */
.L_x_14453:
[C---:B------:R-:W-:Y:S02]  /*4560*/  PRMT R93, R94.reuse, 0x7632, R93 ;  /* 0x000076325e5d7816 */ /* 0x040fe4000000005d */
[----:B------:R-:W-:Y:S01]  /*4570*/  SHF.L.U32 R92, R94, 0x10, RZ ;  /* 0x000000105e5c7819 */ /* 0x000fe200000006ff */
[----:B------:R-:W-:Y:S06]  /*4580*/  @P2 BRA `(.L_x_14454) ;  /* 0x00000000000c2947 */ /* 0x000fec0003800000 */
[----:B------:R-:W-:Y:S05]  /*4590*/  @!P1 BRA `(.L_x_14455) ;  /* 0x0000000000149947 */ /* 0x000fea0003800000 */
[----:B-----5:R-:W-:Y:S01]  /*45a0*/  FADD.FTZ R92, R52, R92 ;  /* 0x0000005c345c7221 */ /* 0x020fe20000010000 */
[----:B------:R-:W-:Y:S06]  /*45b0*/  BRA `(.L_x_14455) ;  /* 0x00000000000c7947 */ /* 0x000fec0003800000 */
.L_x_14454:
[----:B-----5:R-:W-:-:S05]  /*45c0*/  SHF.L.U32 R94, R46, 0x10, RZ ;  /* 0x000000102e5e7819 */ /* 0x020fca00000006ff */
[----:B------:R-:W-:-:S04]  /*45d0*/  FADD.FTZ R92, R94, R92 ;  /* 0x0000005c5e5c7221 */ /* 0x000fc80000010000 */
[----:B------:R-:W-:-:S07]  /*45e0*/  @P1 FADD.FTZ R92, R52, R92 ;  /* 0x0000005c345c1221 */ /* 0x000fce0000010000 */
.L_x_14455:
[----:B------:R-:W-:Y:S01]  /*45f0*/  IMAD.U32 R93, R93, 0x10000, RZ ;  /* 0x000100005d5d7824 */ /* 0x000fe200078e00ff */
[----:B------:R-:W-:Y:S06]  /*4600*/  @P2 BRA `(.L_x_14456) ;  /* 0x00000000000c2947 */ /* 0x000fec0003800000 */
[----:B------:R-:W-:Y:S05]  /*4610*/  @!P1 BRA `(.L_x_14457) ;  /* 0x0000000000189947 */ /* 0x000fea0003800000 */
[----:B-----5:R-:W-:Y:S01]  /*4620*/  FADD.FTZ R93, R53, R93 ;  /* 0x0000005d355d7221 */ /* 0x020fe20000010000 */
[----:B------:R-:W-:Y:S06]  /*4630*/  BRA `(.L_x_14457) ;  /* 0x0000000000107947 */ /* 0x000fec0003800000 */
.L_x_14456:
[----:B-----5:R-:W-:-:S04]  /*4640*/  PRMT R94, R46, 0x7632, R94 ;  /* 0x000076322e5e7816 */ /* 0x020fc8000000005e */
[----:B------:R-:W-:-:S05]  /*4650*/  SHF.L.U32 R94, R94, 0x10, RZ ;  /* 0x000000105e5e7819 */ /* 0x000fca00000006ff */
[----:B------:R-:W-:-:S04]  /*4660*/  FADD.FTZ R93, R94, R93 ;  /* 0x0000005d5e5d7221 */ /* 0x000fc80000010000 */
[----:B------:R-:W-:-:S07]  /*4670*/  @P1 FADD.FTZ R93, R53, R93 ;  /* 0x0000005d355d1221 */ /* 0x000fce0000010000 */
.L_x_14457:
[C---:B01-3--:R-:W-:Y:S02]  /*4680*/  PRMT R112, R95.reuse, 0x7632, R112 ;  /* 0x000076325f707816 */ /* 0x04bfe40000000070 */
[----:B------:R-:W-:Y:S01]  /*4690*/  SHF.L.U32 R94, R95, 0x10, RZ ;  /* 0x000000105f5e7819 */ /* 0x000fe200000006ff */
[----:B------:R-:W-:Y:S06]  /*46a0*/  @P2 BRA `(.L_x_14458) ;  /* 0x00000000000c2947 */ /* 0x000fec0003800000 */
[----:B------:R-:W-:Y:S05]  /*46b0*/  @!P1 BRA `(.L_x_14459) ;  /* 0x0000000000149947 */ /* 0x000fea0003800000 */
[----:B-----5:R-:W-:Y:S01]  /*46c0*/  FADD.FTZ R94, R54, R94 ;  /* 0x0000005e365e7221 */ /* 0x020fe20000010000 */
[----:B------:R-:W-:Y:S06]  /*46d0*/  BRA `(.L_x_14459) ;  /* 0x00000000000c7947 */ /* 0x000fec0003800000 */
.L_x_14458:
[----:B-----5:R-:W-:-:S05]  /*46e0*/  SHF.L.U32 R95, R47, 0x10, RZ ;  /* 0x000000102f5f7819 */ /* 0x020fca00000006ff */
[----:B------:R-:W-:-:S04]  /*46f0*/  FADD.FTZ R94, R95, R94 ;  /* 0x0000005e5f5e7221 */ /* 0x000fc80000010000 */
[----:B------:R-:W-:-:S07]  /*4700*/  @P1 FADD.FTZ R94, R54, R94 ;  /* 0x0000005e365e1221 */ /* 0x000fce0000010000 */
.L_x_14459:
[----:B------:R-:W-:Y:S01]  /*4710*/  SHF.L.U32 R95, R112, 0x10, RZ ;  /* 0x00000010705f7819 */ /* 0x000fe200000006ff */
[----:B------:R-:W-:Y:S06]  /*4720*/  @P2 BRA `(.L_x_14460) ;  /* 0x00000000000c2947 */ /* 0x000fec0003800000 */
[----:B------:R-:W-:Y:S05]  /*4730*/  @!P1 BRA `(.L_x_14461) ;  /* 0x0000000000189947 */ /* 0x000fea0003800000 */
[----:B-----5:R-:W-:Y:S01]  /*4740*/  FADD.FTZ R95, R55, R95 ;  /* 0x0000005f375f7221 */ /* 0x020fe20000010000 */
[----:B------:R-:W-:Y:S06]  /*4750*/  BRA `(.L_x_14461) ;  /* 0x0000000000107947 */ /* 0x000fec0003800000 */
.L_x_14460:
[----:B-----5:R-:W-:-:S05]  /*4760*/  PRMT R112, R47, 0x7632, R112 ;  /* 0x000076322f707816 */ /* 0x020fca0000000070 */
[----:B------:R-:W-:-:S04]  /*4770*/  IMAD.U32 R112, R112, 0x10000, RZ ;  /* 0x0001000070707824 */ /* 0x000fc800078e00ff */
[----:B------:R-:W-:-:S04]  /*4780*/  FADD.FTZ R95, R112, R95 ;  /* 0x0000005f705f7221 */ /* 0x000fc80000010000 */
[----:B------:R-:W-:-:S07]  /*4790*/  @P1 FADD.FTZ R95, R55, R95 ;  /* 0x0000005f375f1221 */ /* 0x000fce0000010000 */
.L_x_14461:
[----:B------:R-:W-:-:S04]  /*47a0*/  LEA R112, P1, R115, UR12, 0x5 ;  /* 0x0000000c73707c11 */ /* 0x000fc8000f8228ff */
[C---:B------:R-:W-:Y:S02]  /*47b0*/  LEA.HI.X R113, R115.reuse, UR13, RZ, 0x5, P1 ;  /* 0x0000000d73717c11 */ /* 0x040fe400088f2cff */
[----:B------:R-:W-:-:S03]  /*47c0*/  IADD3 R115, R115, 0x80, RZ ;  /* 0x0000008073737810 */ /* 0x000fc60007ffe0ff */
[----:B------:R4:W-:Y:S04]  /*47d0*/  STG.E.128 desc[UR4][R112.64], R88 ;  /* 0x0000005870007986 */ /* 0x0009e8000c101d04 */
[----:B------:R4:W-:Y:S02]  /*47e0*/  STG.E.128 desc[UR4][R112.64+0x10], R92 ;  /* 0x0000105c70007986 */ /* 0x0009e4000c101d04 */
.L_x_14445:
[----:B------:R-:W-:Y:S05]  /*47f0*/  BSYNC B0 ;  /* 0x0000000000007941 */ /* 0x000fea0003800000 */
.L_x_14444:
[----:B------:R-:W-:Y:S01]  /*4800*/  ISETP.GE.U32.AND P1, PT, R2, 0x300, PT ;  /* 0x000003000200780c */ /* 0x000fe20003f26070 */
[----:B------:R-:W-:-:S12]  /*4810*/  BSSY B0, `(.L_x_14462) ;  /* 0x000005f000007945 */ /* 0x000fd80003800000 */
[----:B------:R-:W-:Y:S05]  /*4820*/  @!P1 BRA `(.L_x_14463) ;  /* 0x0000000400749947 */ /* 0x000fea0003800000 */
[----:B------:R-:W0:Y:S01]  /*4830*/  LDC.64 R100, c[0x0][0x220] ;  /* 0x00008800ff647b82 */ /* 0x000e220000000a00 */
[----:B------:R-:W-:-:S04]  /*4840*/  ISETP.NE.U32.AND P1, PT, RZ, UR8, PT ;  /* 0x00000008ff007c0c */ /* 0x000fc8000bf25070 */
[----:B------:R-:W-:-:S13]  /*4850*/  ISETP.NE.AND.EX P1, PT, RZ, UR9, PT, P1 ;  /* 0x00000009ff007c0c */ /* 0x000fda000bf25310 */
[----:B------:R-:W-:-:S04]  /*4860*/  @P1 LEA R96, P2, R115, UR8, 0x4 ;  /* 0x0000000873601c11 */ /* 0x000fc8000f8420ff */
[C---:B------:R-:W-:Y:S01]  /*4870*/  @P1 LEA.HI.X R97, R115.reuse, UR9, RZ, 0x4, P2 ;  /* 0x0000000973611c11 */ /* 0x040fe200090f24ff */
[----:B0-----:R-:W-:-:S04]  /*4880*/  IMAD.WIDE.U32 R100, R115, 0x10, R100 ;  /* 0x0000001073647825 */ /* 0x001fc800078e0064 */
[----:B-----5:R0:W5:Y:S01]  /*4890*/  @P1 LDG.E.128 R44, desc[UR4][R96.64] ;  /* 0x00000004602c1981 */ /* 0x020162000c1e1d00 */
        /* <DEDUP_REMOVED lines=15> */
.L_x_14464:
[----:B-----5:R-:W-:-:S05]  /*4990*/  SHF.L.U32 R98, R44, 0x10, RZ ;  /* 0x000000102c627819 */ /* 0x020fca00000006ff */
[----:B------:R-:W-:-:S04]  /*49a0*/  FADD.FTZ R96, R98, R96 ;  /* 0x0000006062607221 */ /* 0x000fc80000010000 */
[----:B------:R-:W-:-:S07]  /*49b0*/  @P1 FADD.FTZ R96, R48, R96 ;  /* 0x0000006030601221 */ /* 0x000fce0000010000 */
.L_x_14465:
[----:B------:R-:W-:Y:S01]  /*49c0*/  SHF.L.U32 R97, R97, 0x10, RZ ;  /* 0x0000001061617819 */ /* 0x000fe200000006ff */
[----:B------:R-:W-:Y:S06]  /*49d0*/  @P2 BRA `(.L_x_14466) ;  /* 0x00000000000c2947 */ /* 0x000fec0003800000 */
[----:B------:R-:W-:Y:S05]  /*49e0*/  @!P1 BRA `(.L_x_14467) ;  /* 0x0000000000189947 */ /* 0x000fea0003800000 */
[----:B-----5:R-:W-:Y:S01]  /*49f0*/  FADD.FTZ R97, R49, R97 ;  /* 0x0000006131617221 */ /* 0x020fe20000010000 */
[----:B------:R-:W-:Y:S06]  /*4a00*/  BRA `(.L_x_14467) ;  /* 0x0000000000107947 */ /* 0x000fec0003800000 */
.L_x_14466:
[----:B-----5:R-:W-:-:S05]  /*4a10*/  PRMT R98, R44, 0x7632, R98 ;  /* 0x000076322c627816 */ /* 0x020fca0000000062 */
[----:B------:R-:W-:-:S04]  /*4a20*/  IMAD.U32 R98, R98, 0x10000, RZ ;  /* 0x0001000062627824 */ /* 0x000fc800078e00ff */
[----:B------:R-:W-:-:S04]  /*4a30*/  FADD.FTZ R97, R98, R97 ;  /* 0x0000006162617221 */ /* 0x000fc80000010000 */
[----:B------:R-:W-:-:S07]  /*4a40*/  @P1 FADD.FTZ R97, R49, R97 ;  /* 0x0000006131611221 */ /* 0x000fce0000010000 */
.L_x_14467:
[C---:B------:R-:W-:Y:S02]  /*4a50*/  PRMT R99, R101.reuse, 0x7632, R99 ;  /* 0x0000763265637816 */ /* 0x040fe40000000063 */
[----:B------:R-:W-:Y:S01]  /*4a60*/  SHF.L.U32 R98, R101, 0x10, RZ ;  /* 0x0000001065627819 */ /* 0x000fe200000006ff */
[----:B------:R-:W-:Y:S06]  /*4a70*/  @P2 BRA `(.L_x_14468) ;  /* 0x00000000000c2947 */ /* 0x000fec0003800000 */
[----:B------:R-:W-:Y:S05]  /*4a80*/  @!P1 BRA `(.L_x_14469) ;  /* 0x0000000000149947 */ /* 0x000fea0003800000 */
[----:B-----5:R-:W-:Y:S01]  /*4a90*/  FADD.FTZ R98, R50, R98 ;  /* 0x0000006232627221 */ /* 0x020fe20000010000 */
[----:B------:R-:W-:Y:S06]  /*4aa0*/  BRA `(.L_x_14469) ;  /* 0x00000000000c7947 */ /* 0x000fec0003800000 */
.L_x_14468:
[----:B-----5:R-:W-:-:S05]  /*4ab0*/  SHF.L.U32 R100, R45, 0x10, RZ ;  /* 0x000000102d647819 */ /* 0x020fca00000006ff */
[----:B------:R-:W-:-:S04]  /*4ac0*/  FADD.FTZ R98, R100, R98 ;  /* 0x0000006264627221 */ /* 0x000fc80000010000 */
[----:B------:R-:W-:-:S07]  /*4ad0*/  @P1 FADD.FTZ R98, R50, R98 ;  /* 0x0000006232621221 */ /* 0x000fce0000010000 */
.L_x_14469:
[----:B------:R-:W-:Y:S01]  /*4ae0*/  SHF.L.U32 R99, R99, 0x10, RZ ;  /* 0x0000001063637819 */ /* 0x000fe200000006ff */
[----:B------:R-:W-:Y:S06]  /*4af0*/  @P2 BRA `(.L_x_14470) ;  /* 0x00000000000c2947 */ /* 0x000fec0003800000 */
[----:B------:R-:W-:Y:S05]  /*4b00*/  @!P1 BRA `(.L_x_14471) ;  /* 0x0000000000189947 */ /* 0x000fea0003800000 */
[----:B-----5:R-:W-:Y:S01]  /*4b10*/  FADD.FTZ R99, R51, R99 ;  /* 0x0000006333637221 */ /* 0x020fe20000010000 */
[----:B------:R-:W-:Y:S06]  /*4b20*/  BRA `(.L_x_14471) ;  /* 0x0000000000107947 */ /* 0x000fec0003800000 */
.L_x_14470:
[----:B-----5:R-:W-:-:S04]  /*4b30*/  PRMT R100, R45, 0x7632, R100 ;  /* 0x000076322d647816 */ /* 0x020fc80000000064 */
[----:B------:R-:W-:-:S05]  /*4b40*/  SHF.L.U32 R100, R100, 0x10, RZ ;  /* 0x0000001064647819 */ /* 0x000fca00000006ff */
[----:B------:R-:W-:-:S04]  /*4b50*/  FADD.FTZ R99, R100, R99 ;  /* 0x0000006364637221 */ /* 0x000fc80000010000 */
[----:B------:R-:W-:-:S07]  /*4b60*/  @P1 FADD.FTZ R99, R51, R99 ;  /* 0x0000006333631221 */ /* 0x000fce0000010000 */
.L_x_14471:
[C---:B------:R-:W-:Y:S01]  /*4b70*/  PRMT R101, R102.reuse, 0x7632, R101 ;  /* 0x0000763266657816 */ /* 0x040fe20000000065 */
[----:B------:R-:W-:Y:S01]  /*4b80*/  IMAD.U32 R100, R102, 0x10000, RZ ;  /* 0x0001000066647824 */ /* 0x000fe200078e00ff */
[----:B------:R-:W-:Y:S06]  /*4b90*/  @P2 BRA `(.L_x_14472) ;  /* 0x00000000000c2947 */ /* 0x000fec0003800000 */
[----:B------:R-:W-:Y:S05]  /*4ba0*/  @!P1 BRA `(.L_x_14473) ;  /* 0x0000000000149947 */ /* 0x000fea0003800000 */
[----:B-----5:R-:W-:Y:S01]  /*4bb0*/  FADD.FTZ R100, R52, R100 ;  /* 0x0000006434647221 */ /* 0x020fe20000010000 */
[----:B------:R-:W-:Y:S06]  /*4bc0*/  BRA `(.L_x_14473) ;  /* 0x00000000000c7947 */ /* 0x000fec0003800000 */
.L_x_14472:
[----:B-----5:R-:W-:-:S05]  /*4bd0*/  SHF.L.U32 R102, R46, 0x10, RZ ;  /* 0x000000102e667819 */ /* 0x020fca00000006ff */
[----:B------:R-:W-:-:S04]  /*4be0*/  FADD.FTZ R100, R102, R100 ;  /* 0x0000006466647221 */ /* 0x000fc80000010000 */
[----:B------:R-:W-:-:S07]  /*4bf0*/  @P1 FADD.FTZ R100, R52, R100 ;  /* 0x0000006434641221 */ /* 0x000fce0000010000 */
.L_x_14473:
[----:B------:R-:W-:Y:S01]  /*4c00*/  SHF.L.U32 R101, R101, 0x10, RZ ;  /* 0x0000001065657819 */ /* 0x000fe200000006ff */
[----:B------:R-:W-:Y:S06]  /*4c10*/  @P2 BRA `(.L_x_14474) ;  /* 0x00000000000c2947 */ /* 0x000fec0003800000 */
[----:B------:R-:W-:Y:S05]  /*4c20*/  @!P1 BRA `(.L_x_14475) ;  /* 0x0000000000189947 */ /* 0x000fea0003800000 */
[----:B-----5:R-:W-:Y:S01]  /*4c30*/  FADD.FTZ R101, R53, R101 ;  /* 0x0000006535657221 */ /* 0x020fe20000010000 */
[----:B------:R-:W-:Y:S06]  /*4c40*/  BRA `(.L_x_14475) ;  /* 0x0000000000107947 */ /* 0x000fec0003800000 */
.L_x_14474:
[----:B-----5:R-:W-:-:S04]  /*4c50*/  PRMT R102, R46, 0x7632, R102 ;  /* 0x000076322e667816 */ /* 0x020fc80000000066 */
[----:B------:R-:W-:-:S05]  /*4c60*/  SHF.L.U32 R102, R102, 0x10, RZ ;  /* 0x0000001066667819 */ /* 0x000fca00000006ff */
[----:B------:R-:W-:-:S04]  /*4c70*/  FADD.FTZ R101, R102, R101 ;  /* 0x0000006566657221 */ /* 0x000fc80000010000 */
[----:B------:R-:W-:-:S07]  /*4c80*/  @P1 FADD.FTZ R101, R53, R101 ;  /* 0x0000006535651221 */ /* 0x000fce0000010000 */
.L_x_14475:
[C---:B-1-34-:R-:W-:Y:S02]  /*4c90*/  PRMT R112, R103.reuse, 0x7632, R112 ;  /* 0x0000763267707816 */ /* 0x05afe40000000070 */
[----:B------:R-:W-:Y:S01]  /*4ca0*/  SHF.L.U32 R102, R103, 0x10, RZ ;  /* 0x0000001067667819 */ /* 0x000fe200000006ff */
[----:B------:R-:W-:Y:S06]  /*4cb0*/  @P2 BRA `(.L_x_14476) ;  /* 0x00000000000c2947 */ /* 0x000fec0003800000 */
[----:B------:R-:W-:Y:S05]  /*4cc0*/  @!P1 BRA `(.L_x_14477) ;  /* 0x0000000000149947 */ /* 0x000fea0003800000 */
[----:B-----5:R-:W-:Y:S01]  /*4cd0*/  FADD.FTZ R102, R54, R102 ;  /* 0x0000006636667221 */ /* 0x020fe20000010000 */
[----:B------:R-:W-:Y:S06]  /*4ce0*/  BRA `(.L_x_14477) ;  /* 0x00000000000c7947 */ /* 0x000fec0003800000 */
.L_x_14476:
[----:B-----5:R-:W-:-:S04]  /*4cf0*/  IMAD.U32 R103, R47, 0x10000, RZ ;  /* 0x000100002f677824 */ /* 0x020fc800078e00ff */
[----:B------:R-:W-:-:S04]  /*4d00*/  FADD.FTZ R102, R103, R102 ;  /* 0x0000006667667221 */ /* 0x000fc80000010000 */
[----:B------:R-:W-:-:S07]  /*4d10*/  @P1 FADD.FTZ R102, R54, R102 ;  /* 0x0000006636661221 */ /* 0x000fce0000010000 */
.L_x_14477:
[----:B------:R-:W-:Y:S01]  /*4d20*/  SHF.L.U32 R103, R112, 0x10, RZ ;  /* 0x0000001070677819 */ /* 0x000fe200000006ff */
[----:B------:R-:W-:Y:S06]  /*4d30*/  @P2 BRA `(.L_x_14478) ;  /* 0x00000000000c2947 */ /* 0x000fec0003800000 */
[----:B------:R-:W-:Y:S05]  /*4d40*/  @!P1 BRA `(.L_x_14479) ;  /* 0x0000000000189947 */ /* 0x000fea0003800000 */
[----:B-----5:R-:W-:Y:S01]  /*4d50*/  FADD.FTZ R103, R55, R103 ;  /* 0x0000006737677221 */ /* 0x020fe20000010000 */
[----:B------:R-:W-:Y:S06]  /*4d60*/  BRA `(.L_x_14479) ;  /* 0x0000000000107947 */ /* 0x000fec0003800000 */
.L_x_14478:
[----:B-----5:R-:W-:-:S04]  /*4d70*/  PRMT R112, R47, 0x7632, R112 ;  /* 0x000076322f707816 */ /* 0x020fc80000000070 */
[----:B------:R-:W-:-:S05]  /*4d80*/  SHF.L.U32 R112, R112, 0x10, RZ ;  /* 0x0000001070707819 */ /* 0x000fca00000006ff */
[----:B------:R-:W-:-:S04]  /*4d90*/  FADD.FTZ R103, R112, R103 ;  /* 0x0000006770677221 */ /* 0x000fc80000010000 */
[----:B------:R-:W-:-:S07]  /*4da0*/  @P1 FADD.FTZ R103, R55, R103 ;  /* 0x0000006737671221 */ /* 0x000fce0000010000 */
.L_x_14479:
[----:B------:R-:W-:-:S04]  /*4db0*/  LEA R112, P1, R115, UR12, 0x5 ;  /* 0x0000000c73707c11 */ /* 0x000fc8000f8228ff */
[C---:B------:R-:W-:Y:S02]  /*4dc0*/  LEA.HI.X R113, R115.reuse, UR13, RZ, 0x5, P1 ;  /* 0x0000000d73717c11 */ /* 0x040fe400088f2cff */
[----:B------:R-:W-:-:S03]  /*4dd0*/  IADD3 R115, R115, 0x80, RZ ;  /* 0x0000008073737810 */ /* 0x000fc60007ffe0ff */
[----:B------:R0:W-:Y:S04]  /*4de0*/  STG.E.128 desc[UR4][R112.64], R96 ;  /* 0x0000006070007986 */ /* 0x0001e8000c101d04 */
[----:B------:R0:W-:Y:S02]  /*4df0*/  STG.E.128 desc[UR4][R112.64+0x10], R100 ;  /* 0x0000106470007986 */ /* 0x0001e4000c101d04 */
.L_x_14463:
[----:B------:R-:W-:Y:S05]  /*4e00*/  BSYNC B0 ;  /* 0x0000000000007941 */ /* 0x000fea0003800000 */
.L_x_14462:
        /* <DEDUP_REMOVED lines=25> */
.L_x_14482:
[----:B-----5:R-:W-:-:S04]  /*4fa0*/  IMAD.U32 R106, R44, 0x10000, RZ ;  /* 0x000100002c6a7824 */ /* 0x020fc800078e00ff */
[----:B------:R-:W-:-:S04]  /*4fb0*/  FADD.FTZ R104, R106, R104 ;  /* 0x000000686a687221 */ /* 0x000fc80000010000 */
[----:B------:R-:W-:-:S07]  /*4fc0*/  @P1 FADD.FTZ R104, R48, R104 ;  /* 0x0000006830681221 */ /* 0x000fce0000010000 */
.L_x_14483:
[----:B------:R-:W-:Y:S01]  /*4fd0*/  SHF.L.U32 R105, R105, 0x10, RZ ;  /* 0x0000001069697819 */ /* 0x000fe200000006ff */
[----:B------:R-:W-:Y:S06]  /*4fe0*/  @P2 BRA `(.L_x_14484) ;  /* 0x00000000000c2947 */ /* 0x000fec0003800000 */
[----:B------:R-:W-:Y:S05]  /*4ff0*/  @!P1 BRA `(.L_x_14485) ;  /* 0x0000000000189947 */ /* 0x000fea0003800000 */
[----:B-----5:R-:W-:Y:S01]  /*5000*/  FADD.FTZ R105, R49, R105 ;  /* 0x0000006931697221 */ /* 0x020fe20000010000 */
[----:B------:R-:W-:Y:S06]  /*5010*/  BRA `(.L_x_14485) ;  /* 0x0000000000107947 */ /* 0x000fec0003800000 */
.L_x_14484:
[----:B-----5:R-:W-:-:S04]  /*5020*/  PRMT R106, R44, 0x7632, R106 ;  /* 0x000076322c6a7816 */ /* 0x020fc8000000006a */
[----:B------:R-:W-:-:S05]  /*5030*/  SHF.L.U32 R106, R106, 0x10, RZ ;  /* 0x000000106a6a7819 */ /* 0x000fca00000006ff */
[----:B------:R-:W-:-:S04]  /*5040*/  FADD.FTZ R105, R106, R105 ;  /* 0x000000696a697221 */ /* 0x000fc80000010000 */
[----:B------:R-:W-:-:S07]  /*5050*/  @P1 FADD.FTZ R105, R49, R105 ;  /* 0x0000006931691221 */ /* 0x000fce0000010000 */
.L_x_14485:
[C---:B------:R-:W-:Y:S02]  /*5060*/  PRMT R107, R109.reuse, 0x7632, R107 ;  /* 0x000076326d6b7816 */ /* 0x040fe4000000006b */
[----:B------:R-:W-:Y:S01]  /*5070*/  SHF.L.U32 R106, R109, 0x10, RZ ;  /* 0x000000106d6a7819 */ /* 0x000fe200000006ff */
[----:B------:R-:W-:Y:S06]  /*5080*/  @P2 BRA `(.L_x_14486) ;  /* 0x00000000000c2947 */ /* 0x000fec0003800000 */
[----:B------:R-:W-:Y:S05]  /*5090*/  @!P1 BRA `(.L_x_14487) ;  /* 0x0000000000149947 */ /* 0x000fea0003800000 */
[----:B-----5:R-:W-:Y:S01]  /*50a0*/  FADD.FTZ R106, R50, R106 ;  /* 0x0000006a326a7221 */ /* 0x020fe20000010000 */
[----:B------:R-:W-:Y:S06]  /*50b0*/  BRA `(.L_x_14487) ;  /* 0x00000000000c7947 */ /* 0x000fec0003800000 */
.L_x_14486:
[----:B-----5:R-:W-:-:S05]  /*50c0*/  SHF.L.U32 R108, R45, 0x10, RZ ;  /* 0x000000102d6c7819 */ /* 0x020fca00000006ff */
[----:B------:R-:W-:-:S04]  /*50d0*/  FADD.FTZ R106, R108, R106 ;  /* 0x0000006a6c6a7221 */ /* 0x000fc80000010000 */
[----:B------:R-:W-:-:S07]  /*50e0*/  @P1 FADD.FTZ R106, R50, R106 ;  /* 0x0000006a326a1221 */ /* 0x000fce0000010000 */
.L_x_14487:
[----:B------:R-:W-:Y:S01]  /*50f0*/  IMAD.U32 R107, R107, 0x10000, RZ ;  /* 0x000100006b6b7824 */ /* 0x000fe200078e00ff */
[----:B------:R-:W-:Y:S06]  /*5100*/  @P2 BRA `(.L_x_14488) ;  /* 0x00000000000c2947 */ /* 0x000fec0003800000 */
[----:B------:R-:W-:Y:S05]  /*5110*/  @!P1 BRA `(.L_x_14489) ;  /* 0x0000000000189947 */ /* 0x000fea0003800000 */
[----:B-----5:R-:W-:Y:S01]  /*5120*/  FADD.FTZ R107, R51, R107 ;  /* 0x0000006b336b7221 */ /* 0x020fe20000010000 */
[----:B------:R-:W-:Y:S06]  /*5130*/  BRA `(.L_x_14489) ;  /* 0x0000000000107947 */ /* 0x000fec0003800000 */
.L_x_14488:
[----:B-----5:R-:W-:-:S04]  /*5140*/  PRMT R108, R45, 0x7632, R108 ;  /* 0x000076322d6c7816 */ /* 0x020fc8000000006c */
[----:B------:R-:W-:-:S05]  /*5150*/  SHF.L.U32 R108, R108, 0x10, RZ ;  /* 0x000000106c6c7819 */ /* 0x000fca00000006ff */
[----:B------:R-:W-:-:S04]  /*5160*/  FADD.FTZ R107, R108, R107 ;  /* 0x0000006b6c6b7221 */ /* 0x000fc80000010000 */
[----:B------:R-:W-:-:S07]  /*5170*/  @P1 FADD.FTZ R107, R51, R107 ;  /* 0x0000006b336b1221 */ /* 0x000fce0000010000 */
.L_x_14489:
[C---:B------:R-:W-:Y:S02]  /*5180*/  PRMT R109, R110.reuse, 0x7632, R109 ;  /* 0x000076326e6d7816 */ /* 0x040fe4000000006d */
[----:B------:R-:W-:Y:S01]  /*5190*/  SHF.L.U32 R108, R110, 0x10, RZ ;  /* 0x000000106e6c7819 */ /* 0x000fe200000006ff */
[----:B------:R-:W-:Y:S06]  /*51a0*/  @P2 BRA `(.L_x_14490) ;  /* 0x00000000000c2947 */ /* 0x000fec0003800000 */
[----:B------:R-:W-:Y:S05]  /*51b0*/  @!P1 BRA `(.L_x_14491) ;  /* 0x0000000000149947 */ /* 0x000fea0003800000 */
[----:B-----5:R-:W-:Y:S01]  /*51c0*/  FADD.FTZ R108, R52, R108 ;  /* 0x0000006c346c7221 */ /* 0x020fe20000010000 */
[----:B------:R-:W-:Y:S06]  /*51d0*/  BRA `(.L_x_14491) ;  /* 0x00000000000c7947 */ /* 0x000fec0003800000 */
.L_x_14490:
[----:B-----5:R-:W-:-:S05]  /*51e0*/  SHF.L.U32 R110, R46, 0x10, RZ ;  /* 0x000000102e6e7819 */ /* 0x020fca00000006ff */
[----:B------:R-:W-:-:S04]  /*51f0*/  FADD.FTZ R108, R110, R108 ;  /* 0x0000006c6e6c7221 */ /* 0x000fc80000010000 */
[----:B------:R-:W-:-:S07]  /*5200*/  @P1 FADD.FTZ R108, R52, R108 ;  /* 0x0000006c346c1221 */ /* 0x000fce0000010000 */
.L_x_14491:
[----:B------:R-:W-:Y:S01]  /*5210*/  SHF.L.U32 R109, R109, 0x10, RZ ;  /* 0x000000106d6d7819 */ /* 0x000fe200000006ff */
[----:B------:R-:W-:Y:S06]  /*5220*/  @P2 BRA `(.L_x_14492) ;  /* 0x00000000000c2947 */ /* 0x000fec0003800000 */
[----:B------:R-:W-:Y:S05]  /*5230*/  @!P1 BRA `(.L_x_14493) ;  /* 0x0000000000189947 */ /* 0x000fea0003800000 */
[----:B-----5:R-:W-:Y:S01]  /*5240*/  FADD.FTZ R109, R53, R109 ;  /* 0x0000006d356d7221 */ /* 0x020fe20000010000 */
[----:B------:R-:W-:Y:S06]  /*5250*/  BRA `(.L_x_14493) ;  /* 0x0000000000107947 */ /* 0x000fec0003800000 */
.L_x_14492:
[----:B-----5:R-:W-:-:S05]  /*5260*/  PRMT R110, R46, 0x7632, R110 ;  /* 0x000076322e6e7816 */ /* 0x020fca000000006e */
[----:B------:R-:W-:-:S04]  /*5270*/  IMAD.U32 R110, R110, 0x10000, RZ ;  /* 0x000100006e6e7824 */ /* 0x000fc800078e00ff */
[----:B------:R-:W-:-:S04]  /*5280*/  FADD.FTZ R109, R110, R109 ;  /* 0x0000006d6e6d7221 */ /* 0x000fc80000010000 */
[----:B------:R-:W-:-:S07]  /*5290*/  @P1 FADD.FTZ R109, R53, R109 ;  /* 0x0000006d356d1221 */ /* 0x000fce0000010000 */
.L_x_14493:
[C---:B-1-34-:R-:W-:Y:S02]  /*52a0*/  PRMT R112, R111.reuse, 0x7632, R112 ;  /* 0x000076326f707816 */ /* 0x05afe40000000070 */
[----:B------:R-:W-:Y:S01]  /*52b0*/  SHF.L.U32 R110, R111, 0x10, RZ ;  /* 0x000000106f6e7819 */ /* 0x000fe200000006ff */
[----:B------:R-:W-:Y:S06]  /*52c0*/  @P2 BRA `(.L_x_14494) ;  /* 0x00000000000c2947 */ /* 0x000fec0003800000 */
[----:B------:R-:W-:Y:S05]  /*52d0*/  @!P1 BRA `(.L_x_14495) ;  /* 0x0000000000149947 */ /* 0x000fea0003800000 */
[----:B-----5:R-:W-:Y:S01]  /*52e0*/  FADD.FTZ R110, R54, R110 ;  /* 0x0000006e366e7221 */ /* 0x020fe20000010000 */
[----:B------:R-:W-:Y:S06]  /*52f0*/  BRA `(.L_x_14495) ;  /* 0x00000000000c7947 */ /* 0x000fec0003800000 */
.L_x_14494:
[----:B-----5:R-:W-:-:S05]  /*5300*/  SHF.L.U32 R111, R47, 0x10, RZ ;  /* 0x000000102f6f7819 */ /* 0x020fca00000006ff */
[----:B------:R-:W-:-:S04]  /*5310*/  FADD.FTZ R110, R111, R110 ;  /* 0x0000006e6f6e7221 */ /* 0x000fc80000010000 */
[----:B------:R-:W-:-:S07]  /*5320*/  @P1 FADD.FTZ R110, R54, R110 ;  /* 0x0000006e366e1221 */ /* 0x000fce0000010000 */
.L_x_14495:
[----:B------:R-:W-:Y:S01]  /*5330*/  SHF.L.U32 R111, R112, 0x10, RZ ;  /* 0x00000010706f7819 */ /* 0x000fe200000006ff */
[----:B------:R-:W-:Y:S06]  /*5340*/  @P2 BRA `(.L_x_14496) ;  /* 0x00000000000c2947 */ /* 0x000fec0003800000 */
[----:B------:R-:W-:Y:S05]  /*5350*/  @!P1 BRA `(.L_x_14497) ;  /* 0x0000000000189947 */ /* 0x000fea0003800000 */
[----:B-----5:R-:W-:Y:S01]  /*5360*/  FADD.FTZ R111, R55, R111 ;  /* 0x0000006f376f7221 */ /* 0x020fe20000010000 */
[----:B------:R-:W-:Y:S06]  /*5370*/  BRA `(.L_x_14497) ;  /* 0x0000000000107947 */ /* 0x000fec0003800000 */
.L_x_14496:
[----:B-----5:R-:W-:-:S04]  /*5380*/  PRMT R112, R47, 0x7632, R112 ;  /* 0x000076322f707816 */ /* 0x020fc80000000070 */
[----:B------:R-:W-:-:S05]  /*5390*/  SHF.L.U32 R112, R112, 0x10, RZ ;  /* 0x0000001070707819 */ /* 0x000fca00000006ff */
[----:B------:R-:W-:-:S04]  /*53a0*/  FADD.FTZ R111, R112, R111 ;  /* 0x0000006f706f7221 */ /* 0x000fc80000010000 */
[----:B------:R-:W-:-:S07]  /*53b0*/  @P1 FADD.FTZ R111, R55, R111 ;  /* 0x0000006f376f1221 */ /* 0x000fce0000010000 */
.L_x_14497:
[----:B------:R-:W-:-:S04]  /*53c0*/  LEA R112, P1, R115, UR12, 0x5 ;  /* 0x0000000c73707c11 */ /* 0x000fc8000f8228ff */
[----:B------:R-:W-:-:S05]  /*53d0*/  LEA.HI.X R113, R115, UR13, RZ, 0x5, P1 ;  /* 0x0000000d73717c11 */ /* 0x000fca00088f2cff */
[----:B------:R0:W-:Y:S04]  /*53e0*/  STG.E.128 desc[UR4][R112.64], R104 ;  /* 0x0000006870007986 */ /* 0x0001e8000c101d04 */
[----:B------:R0:W-:Y:S02]  /*53f0*/  STG.E.128 desc[UR4][R112.64+0x10], R108 ;  /* 0x0000106c70007986 */ /* 0x0001e4000c101d04 */
.L_x_14481:
[----:B------:R-:W-:Y:S05]  /*5400*/  BSYNC B0 ;  /* 0x0000000000007941 */ /* 0x000fea0003800000 */
.L_x_14480:
        /* <DEDUP_REMOVED lines=9> */
[----:B------:R-:W-:Y:S01]  /*54a0*/  ISETP.GT.U32.AND P4, PT, R2, 0x2ff, PT ;  /* 0x000002ff0200780c */ /* 0x000fe20003f84070 */
[----:B------:R-:W-:Y:S01]  /*54b0*/  FADD.FTZ R112, R59, R112 ;  /* 0x000000703b707221 */ /* 0x000fe20000010000 */
[----:B------:R-:W-:-:S02]  /*54c0*/  SHF.R.U32.HI R164, RZ, 0x5, R0 ;  /* 0x00000005ffa47819 */ /* 0x000fc40000011600 */
[----:B------:R-:W-:Y:S01]  /*54d0*/  ISETP.GT.U32.AND P5, PT, R2, 0x37f, PT ;  /* 0x0000037f0200780c */ /* 0x000fe20003fa4070 */
[----:B------:R-:W-:Y:S01]  /*54e0*/  FADD.FTZ R112, R60, R112 ;  /* 0x000000703c707221 */ /* 0x000fe20000010000 */
[----:B------:R-:W-:Y:S02]  /*54f0*/  @P6 LOP3.LUT R3, R3, 0x2, RZ, 0xfc, !PT ;  /* 0x0000000203036812 */ /* 0x000fe400078efcff */
[----:B------:R-:W-:Y:S01]  /*5500*/  LOP3.LUT R115, R164, 0x7fffffc, RZ, 0xc0, !PT ;  /* 0x07fffffca4737812 */ /* 0x000fe200078ec0ff */
[----:B------:R-:W-:Y:S01]  /*5510*/  FADD.FTZ R112, R61, R112 ;  /* 0x000000703d707221 */ /* 0x000fe20000010000 */
[----:B------:R-:W-:-:S03]  /*5520*/  LOP3.LUT R3, R3, 0xfffffffe, RZ, 0xc0, !PT ;  /* 0xfffffffe03037812 */ /* 0x000fc600078ec0ff */
[----:B------:R-:W-:Y:S01]  /*5530*/  FADD.FTZ R112, R62, R112 ;  /* 0x000000703e707221 */ /* 0x000fe20000010000 */
[----:B------:R-:W-:Y:S01]  /*5540*/  @P1 LOP3.LUT R3, R3, 0x1, RZ, 0xfc, !PT ;  /* 0x0000000103031812 */ /* 0x000fe200078efcff */
[----:B------:R-:W-:Y:S01]  /*5550*/  @!P6 VIADD R115, R115, 0x4 ;  /* 0x000000047373e836 */ /* 0x000fe20000000000 */
[----:B------:R-:W-:Y:S01]  /*5560*/  LOP3.LUT P6, RZ, R0, 0x1f, RZ, 0xc0, !PT ;  /* 0x0000001f00ff7812 */ /* 0x000fe200078cc0ff */
[----:B------:R-:W-:Y:S01]  /*5570*/  FADD.FTZ R112, R63, R112 ;  /* 0x000000703f707221 */ /* 0x000fe20000010000 */
[----:B------:R-:W-:-:S04]  /*5580*/  LOP3.LUT R3, R3, 0xffffffdf, RZ, 0xc0, !PT ;  /* 0xffffffdf03037812 */ /* 0x000fc800078ec0ff */
[----:B------:R-:W-:-:S05]  /*5590*/  FSEL R112, R112, RZ, P0 ;  /* 0x000000ff70707208 */ /* 0x000fca0000000000 */
[----:B------:R-:W-:Y:S02]  /*55a0*/  FADD.FTZ R113, R64, R112 ;  /* 0x0000007040717221 */ /* 0x000fe40000010000 */
[----:B------:R-:W-:Y:S02]  /*55b0*/  @P6 LOP3.LUT R3, R3, 0x20, RZ, 0xfc, !PT ;  /* 0x0000002003036812 */ /* 0x000fe400078efcff */
        /* <DEDUP_REMOVED lines=183> */
.L_x_14524:
        /* <DEDUP_REMOVED lines=11> */
[----:B------:R-:W-:Y:S01]  /*61e0*/  ISETP.GT.U32.AND P1, PT, R113, 0x3, PT ;  /* 0x000000037100780c */ /* 0x000fe20003f24070 */
[----:B------:R-:W2:-:S12]  /*61f0*/  LDL R119, [R1+0x1c] ;  /* 0x00001c0001777983 */ /* 0x000e980000100800 */
[----:B------:R-:W-:Y:S01]  /*6200*/  @!P1 IADD3 R115, R115, R113, RZ ;  /* 0x0000007173739210 */ /* 0x000fe20007ffe0ff */
[----:B------:R-:W-:Y:S01]  /*6210*/  IMAD.MOV.U32 R118, RZ, RZ, RZ ;  /* 0x000000ffff767224 */ /* 0x000fe200078e00ff */
[----:B------:R-:W-:Y:S01]  /*6220*/  @!P1 MOV R113, 0x400 ;  /* 0x0000040000719802 */ /* 0x000fe20000000f00 */
[----:B------:R-:W0:Y:S01]  /*6230*/  @!P1 S2R R112, SR_CgaCtaId ;  /* 0x0000000000709919 */ /* 0x000e220000008800 */
[----:B------:R-:W1:Y:S08]  /*6240*/  LDC R183, c[0x0][0x2d8] ;  /* 0x0000b600ffb77b82 */ /* 0x000e700000000800 */
[----:B------:R-:W-:Y:S01]  /*6250*/  BAR.SYNC.DEFER_BLOCKING 0x0 ;  /* 0x0000000000007b1d */ /* 0x000fe20000010000 */
[----:B------:R-:W-:-:S05]  /*6260*/  LOP3.LUT P2, RZ, R3, 0x4, RZ, 0xc0, !PT ;  /* 0x0000000403ff7812 */ /* 0x000fca000784c0ff */
[----:B------:R-:W-:Y:S01]  /*6270*/  BSSY B0, `(.L_x_14499) ;  /* 0x000008a000007945 */ /* 0x000fe20003800000 */
[----:B0-----:R-:W-:-:S04]  /*6280*/  @!P1 LEA R112, R112, R113, 0x18 ;  /* 0x0000007170709211 */ /* 0x001fc800078ec0ff */
[----:B------:R-:W-:Y:S02]  /*6290*/  @!P1 LEA R115, R115, R112, 0x3 ;  /* 0x0000007073739211 */ /* 0x000fe400078e18ff */
[----:B------:R-:W-:-:S06]  /*62a0*/  CS2R R112, SRZ ;  /* 0x0000000000707805 */ /* 0x000fcc000001ff00 */
[----:B------:R-:W0:Y:S04]  /*62b0*/  @!P1 LDS.64 R112, [R115] ;  /* 0x0000000073709984 */ /* 0x000e280000000a00 */
[----:B0-----:R-:W0:Y:S02]  /*62c0*/  SHFL.DOWN PT, R117, R112, 0x2, 0x1f ;  /* 0x08401f0070757f89 */ /* 0x001e2400000e0000 */
[----:B0-----:R-:W-:-:S04]  /*62d0*/  FADD.FTZ R115, -R117, R112 ;  /* 0x0000007075737221 */ /* 0x001fc80000010100 */
[----:B------:R-:W-:Y:S01]  /*62e0*/  FMUL.FTZ R115, R115, R115 ;  /* 0x0000007373737220 */ /* 0x000fe20000410000 */
[----:B--2---:R-:W-:Y:S02]  /*62f0*/  @!P1 MOV R118, R119 ;  /* 0x0000007700769202 */ /* 0x004fe40000000f00 */
[----:B------:R-:W-:Y:S02]  /*6300*/  LOP3.LUT P1, RZ, R114, 0x1f, R0, 0xf8, !PT ;  /* 0x0000001f72ff7812 */ /* 0x000fe4000782f800 */
[----:B------:R-:W-:Y:S01]  /*6310*/  I2FP.F32.S32 R116, R118 ;  /* 0x0000007600747245 */ /* 0x000fe20000201400 */
[----:B------:R-:W0:Y:S04]  /*6320*/  SHFL.DOWN PT, R119, R118, 0x2, 0x1f ;  /* 0x08401f0076777f89 */ /* 0x000e2800000e0000 */
[----:B------:R-:W-:Y:S01]  /*6330*/  FMUL.FTZ R115, R115, R116 ;  /* 0x0000007473737220 */ /* 0x000fe20000410000 */
[----:B0-----:R-:W-:-:S02]  /*6340*/  IADD3 R118, R119, R118, RZ ;  /* 0x0000007677767210 */ /* 0x001fc40007ffe0ff */
        /* <DEDUP_REMOVED lines=50> */
[----:B-1----:R-:W3:Y:S04]  /*6670*/  LDL R7, [R1+0xc4] ;  /* 0x0000c40001077983 */ /* 0x002ee80000100800 */
[----:B------:R1:W-:Y:S04]  /*6680*/  STL [R1+0x104], R6 ;  /* 0x0001040601007387 */ /* 0x0003e80000100800 */
[----:B-1----:R-:W3:Y:S04]  /*6690*/  LDL R6, [R1+0xec] ;  /* 0x0000ec0001067983 */ /* 0x002ee80000100800 */
[----:B------:R1:W-:Y:S04]  /*66a0*/  STL [R1+0x100], R5 ;  /* 0x0001000501007387 */ /* 0x0003e80000100800 */
[----:B------:R-:W4:Y:S04]  /*66b0*/  LDL R0, [R1+0xcc] ;  /* 0x0000cc0001007983 */ /* 0x000f280000100800 */
[----:B------:R-:W4:Y:S04]  /*66c0*/  LDL R251, [R1+0xe8] ;  /* 0x0000e80001fb7983 */ /* 0x000f280000100800 */
[----:B-1----:R-:W4:Y:S04]  /*66d0*/  LDL R5, [R1+0xc] ;  /* 0x00000c0001057983 */ /* 0x002f280000100800 */
[----:B------:R1:W-:Y:S04]  /*66e0*/  STL [R1+0xfc], R4 ;  /* 0x0000fc0401007387 */ /* 0x0003e80000100800 */
[----:B-1----:R-:W4:Y:S04]  /*66f0*/  LDL R4, [R1+0xc0] ;  /* 0x0000c00001047983 */ /* 0x002f280000100800 */
[----:B------:R1:W-:Y:S04]  /*6700*/  STL [R1+0xf8], R3 ;  /* 0x0000f80301007387 */ /* 0x0003e80000100800 */
[----:B-1----:R-:W4:Y:S04]  /*6710*/  LDL R3, [R1+0xe4] ;  /* 0x0000e40001037983 */ /* 0x002f280000100800 */
[----:B------:R1:W-:Y:S04]  /*6720*/  STL [R1+0xf4], R2 ;  /* 0x0000f40201007387 */ /* 0x0003e80000100800 */
[----:B------:R-:W4:Y:S04]  /*6730*/  LDL R118, [R1+0x8] ;  /* 0x0000080001767983 */ /* 0x000f280000100800 */
[----:B------:R-:W4:Y:S04]  /*6740*/  LDL R165, [R1] ;  /* 0x0000000001a57983 */ /* 0x000f280000100800 */
[----:B-1----:R-:W4:Y:S01]  /*6750*/  LDL R2, [R1+0x4] ;  /* 0x0000040001027983 */ /* 0x002f220000100800 */
        /* <DEDUP_REMOVED lines=10> */
[----:B---3--:R-:W-:Y:S02]  /*6800*/  FFMA.FTZ R116, R6, R116, R7 ;  /* 0x0000007406747223 */ /* 0x008fe40000010007 */
[----:B------:R1:W5:Y:S04]  /*6810*/  LDL.LU R7, [R1+0x108] ;  /* 0x0001080001077983 */ /* 0x0003680000300800 */
[----:B------:R1:W5:Y:S01]  /*6820*/  LDL.LU R6, [R1+0x104] ;  /* 0x0001040001067983 */ /* 0x0003620000300800 */
[-C--:B----4-:R-:W-:Y:S01]  /*6830*/  FFMA.FTZ R118, R118, R114.reuse, R2 ;  /* 0x0000007276767223 */ /* 0x090fe20000010002 */
        /* <DEDUP_REMOVED lines=45> */
.L_x_14500:
[----:B------:R-:W-:Y:S05]  /*6b10*/  BSYNC B0 ;  /* 0x0000000000007941 */ /* 0x000fea0003800000 */
.L_x_14499:
        /* <DEDUP_REMOVED lines=9> */
[----:B------:R-:W3:Y:S02]  /*6bb0*/  LDL R0, [R1+0x9c] ;  /* 0x00009c0001007983 */ /* 0x000ee40000100800 */
[C---:B------:R-:W-:Y:S01]  /*6bc0*/  FMUL.FTZ R116, R183.reuse, R116 ;  /* 0x00000074b7747220 */ /* 0x040fe20000410000 */
[----:B------:R-:W-:Y:S01]  /*6bd0*/  FMUL.FTZ R119, R183, R119 ;  /* 0x00000077b7777220 */ /* 0x000fe20000410000 */
[----:B------:R-:W3:Y:S04]  /*6be0*/  LDL R251, [R1+0xa0] ;  /* 0x0000a00001fb7983 */ /* 0x000ee80000100800 */
[----:B0-----:R-:W4:Y:S04]  /*6bf0*/  LDL R2, [R1+0xa4] ;  /* 0x0000a40001027983 */ /* 0x001f280000100800 */
[----:B------:R-:W3:Y:S04]  /*6c00*/  LDL R165, [R1+0x94] ;  /* 0x0000940001a57983 */ /* 0x000ee80000100800 */
[----:B------:R-:W3:Y:S04]  /*6c10*/  LDL R118, [R1+0x98] ;  /* 0x0000980001767983 */ /* 0x000ee80000100800 */
[----:B------:R-:W3:Y:S04]  /*6c20*/  LDL R252, [R1+0x8c] ;  /* 0x00008c0001fc7983 */ /* 0x000ee80000100800 */
[----:B------:R-:W3:Y:S01]  /*6c30*/  LDL R164, [R1+0x90] ;  /* 0x0000900001a47983 */ /* 0x000ee20000100800 */
[----:B--2---:R-:W-:Y:S01]  /*6c40*/  FFMA.FTZ R112, R112, R116, R113 ;  /* 0x0000007470707223 */ /* 0x004fe20000010071 */
[----:B------:R-:W-:-:S05]  /*6c50*/  FFMA.FTZ R113, R241, R119, R240 ;  /* 0x00000077f1717223 */ /* 0x000fca00000100f0 */
[----:B------:R-:W-:Y:S02]  /*6c60*/  F2FP.BF16.F32.PACK_AB R112, R113, R112 ;  /* 0x000000707170723e */ /* 0x000fe400000010ff */
[----:B------:R-:W4:Y:S01]  /*6c70*/  LDL R113, [R1+0xa8] ;  /* 0x0000a80001717983 */ /* 0x000f220000100800 */
[--C-:B------:R-:W-:Y:S01]  /*6c80*/  FADD.FTZ R117, R66, -R115.reuse ;  /* 0x8000007342757221 */ /* 0x100fe20000010000 */
[----:B------:R-:W-:-:S03]  /*6c90*/  FADD.FTZ R114, R67, -R115 ;  /* 0x8000007343727221 */ /* 0x000fc60000010000 */
[C---:B------:R-:W-:Y:S01]  /*6ca0*/  FMUL.FTZ R117, R183.reuse, R117 ;  /* 0x00000075b7757220 */ /* 0x040fe20000410000 */
[----:B------:R-:W-:Y:S01]  /*6cb0*/  FMUL.FTZ R114, R183, R114 ;  /* 0x00000072b7727220 */ /* 0x000fe20000410000 */
[----:B------:R-:W-:Y:S01]  /*6cc0*/  FFMA.FTZ R119, R239, R119, R238 ;  /* 0x00000077ef777223 */ /* 0x000fe200000100ee */
[----:B----4-:R-:W-:Y:S01]  /*6cd0*/  FFMA.FTZ R116, R113, R116, R2 ;  /* 0x0000007471747223 */ /* 0x010fe20000010002 */
[-C--:B---3--:R-:W-:Y:S01]  /*6ce0*/  FFMA.FTZ R113, R251, R117.reuse, R0 ;  /* 0x00000075fb717223 */ /* 0x088fe20000010000 */
        /* <DEDUP_REMOVED lines=35> */
[----:B------:R-:W3:Y:S01]  /*6f20*/  S2R R0, SR_TID.X ;  /* 0x0000000000007919 */ /* 0x000ee20000002100 */
[----:B0-----:R-:W-:-:S04]  /*6f30*/  IMAD.WIDE.U32 R112, R166, 0x10, R112 ;  /* 0x00000010a6707825 */ /* 0x001fc800078e0070 */
[----:B------:R-:W-:Y:S02]  /*6f40*/  VIADD R166, R166, 0x80 ;  /* 0x00000080a6a67836 */ /* 0x000fe40000000000 */
[----:B--2---:R-:W-:-:S05]  /*6f50*/  FFMA.FTZ R119, R252, R119, R165 ;  /* 0x00000077fc777223 */ /* 0x004fca00000100a5 */
[----:B------:R-:W-:-:S05]  /*6f60*/  F2FP.BF16.F32.PACK_AB R119, R251, R119 ;  /* 0x00000077fb77723e */ /* 0x000fca00000010ff */
[----:B---3--:R2:W-:Y:S02]  /*6f70*/  STG.E.128 desc[UR4][R112.64], R116 ;  /* 0x0000007470007986 */ /* 0x0085e4000c101d04 */
.L_x_14502:
[----:B------:R-:W-:Y:S05]  /*6f80*/  BSYNC B0 ;  /* 0x0000000000007941 */ /* 0x000fea0003800000 */
.L_x_14501:
        /* <DEDUP_REMOVED lines=42> */
[----:B------:R-:W4:Y:S01]  /*7230*/  LDL R165, [R1+0x40] ;  /* 0x0000400001a57983 */ /* 0x000f220000100800 */
[----:B------:R-:W-:Y:S01]  /*7240*/  FFMA.FTZ R114, R164, R118, R252 ;  /* 0x00000076a4727223 */ /* 0x000fe200000100fc */
[----:B------:R-:W-:Y:S02]  /*7250*/  FFMA.FTZ R164, R217, R119, R216 ;  /* 0x00000077d9a47223 */ /* 0x000fe400000100d8 */
[----:B------:R-:W3:Y:S03]  /*7260*/  LDL R252, [R1+0x38] ;  /* 0x0000380001fc7983 */ /* 0x000ee60000100800 */
[----:B------:R-:W-:-:S02]  /*7270*/  F2FP.BF16.F32.PACK_AB R114, R164, R114 ;  /* 0x00000072a472723e */ /* 0x000fc400000010ff */
[----:B------:R-:W4:Y:S01]  /*7280*/  LDL R164, [R1+0x3c] ;  /* 0x00003c0001a47983 */ /* 0x000f220000100800 */
[----:B------:R-:W-:Y:S01]  /*7290*/  FFMA.FTZ R119, R215, R119, R214 ;  /* 0x00000077d7777223 */ /* 0x000fe200000100d6 */
[----:B--2---:R-:W-:Y:S01]  /*72a0*/  FFMA.FTZ R118, R251, R118, R0 ;  /* 0x00000076fb767223 */ /* 0x004fe20000010000 */
        /* <DEDUP_REMOVED lines=11> */
[----:B0-----:R-:W3:Y:S01]  /*7360*/  LDL R165, [R1+0x34] ;  /* 0x0000340001a57983 */ /* 0x001ee20000100800 */
[----:B------:R-:W0:Y:S01]  /*7370*/  LDC.64 R112, c[0x0][0x2c0] ;  /* 0x0000b000ff707b82 */ /* 0x000e220000000a00 */
[----:B------:R-:W-:Y:S01]  /*7380*/  FFMA.FTZ R251, R211, R251, R210 ;  /* 0x000000fbd3fb7223 */ /* 0x000fe200000100d2 */
[----:B------:R-:W4:Y:S01]  /*7390*/  S2R R0, SR_TID.X ;  /* 0x0000000000007919 */ /* 0x000f220000002100 */
[C---:B0-----:R-:W-:Y:S01]  /*73a0*/  IMAD.WIDE.U32 R112, R166.reuse, 0x10, R112 ;  /* 0x00000010a6707825 */ /* 0x041fe200078e0070 */
[----:B------:R-:W-:-:S03]  /*73b0*/  IADD3 R166, R166, 0x80, RZ ;  /* 0x00000080a6a67810 */ /* 0x000fc60007ffe0ff */
[----:B---3--:R-:W-:-:S05]  /*73c0*/  FFMA.FTZ R119, R252, R119, R165 ;  /* 0x00000077fc777223 */ /* 0x008fca00000100a5 */
[----:B------:R-:W-:-:S05]  /*73d0*/  F2FP.BF16.F32.PACK_AB R119, R251, R119 ;  /* 0x00000077fb77723e */ /* 0x000fca00000010ff */
[----:B----4-:R3:W-:Y:S02]  /*73e0*/  STG.E.128 desc[UR4][R112.64], R116 ;  /* 0x0000007470007986 */ /* 0x0107e4000c101d04 */
.L_x_14504:
[----:B------:R-:W-:Y:S05]  /*73f0*/  BSYNC B0 ;  /* 0x0000000000007941 */ /* 0x000fea0003800000 */
.L_x_14503:
[----:B-----5:R-:W-:Y:S01]  /*7400*/  ISETP.GE.U32.AND P1, PT, R2, 0x200, PT ;  /* 0x000002000200780c */ /* 0x020fe20003f26070 */
[----:B------:R-:W-:-:S12]  /*7410*/  BSSY B0, `(.L_x_14505) ;  /* 0x0000037000007945 */ /* 0x000fd80003800000 */
[----:B------:R-:W-:Y:S05]  /*7420*/  @!P1 BRA `(.L_x_14506) ;  /* 0x0000000000d49947 */ /* 0x000fea0003800000 */
[----:B0123--:R-:W2:Y:S04]  /*7430*/  LDL R113, [R1+0x2c] ;  /* 0x00002c0001717983 */ /* 0x00fea80000100800 */
[----:B------:R-:W2:Y:S04]  /*7440*/  LDL R112, [R1+0x30] ;  /* 0x0000300001707983 */ /* 0x000ea80000100800 */
[----:B------:R-:W3:Y:S04]  /*7450*/  LDL R118, [R1+0x20] ;  /* 0x0000200001767983 */ /* 0x000ee80000100800 */
[----:B------:R-:W4:Y:S04]  /*7460*/  LDL R165, [R1+0x24] ;  /* 0x0000240001a57983 */ /* 0x000f280000100800 */
[----:B------:R-:W4:Y:S01]  /*7470*/  LDL R164, [R1+0x28] ;  /* 0x0000280001a47983 */ /* 0x000f220000100800 */
        /* <DEDUP_REMOVED lines=15> */
[----:B---3--:R-:W-:Y:S01]  /*7570*/  FFMA.FTZ R113, R118, R117, R205 ;  /* 0x0000007576717223 */ /* 0x008fe200000100cd */
[----:B------:R-:W-:Y:S01]  /*7580*/  FFMA.FTZ R118, R202, R114, R201 ;  /* 0x00000072ca767223 */ /* 0x000fe200000100c9 */
[----:B----4-:R-:W-:-:S04]  /*7590*/  FFMA.FTZ R116, R164, R116, R165 ;  /* 0x00000074a4747223 */ /* 0x010fc800000100a5 */
        /* <DEDUP_REMOVED lines=29> */
[----:B------:R-:W-:-:S07]  /*7770*/  IADD3 R166, R166, 0x80, RZ ;  /* 0x00000080a6a67810 */ /* 0x000fce0007ffe0ff */
.L_x_14506:
[----:B------:R-:W-:Y:S05]  /*7780*/  BSYNC B0 ;  /* 0x0000000000007941 */ /* 0x000fea0003800000 */
.L_x_14505:
[----:B------:R-:W-:Y:S01]  /*7790*/  ISETP.GE.U32.AND P1, PT, R2, 0x280, PT ;  /* 0x000002800200780c */ /* 0x000fe20003f26070 */
[----:B------:R-:W-:-:S12]  /*77a0*/  BSSY B0, `(.L_x_14507) ;  /* 0x0000032000007945 */ /* 0x000fd80003800000 */
[----:B------:R-:W-:Y:S05]  /*77b0*/  @!P1 BRA `(.L_x_14508) ;  /* 0x0000000000c09947 */ /* 0x000fea0003800000 */
[----:B------:R-:W-:-:S05]  /*77c0*/  FSEL R115, R182, RZ, !P2 ;  /* 0x000000ffb6737208 */ /* 0x000fca0005000000 */
[--C-:B-1234-:R-:W-:Y:S01]  /*77d0*/  FADD.FTZ R116, R88, -R115.reuse ;  /* 0x8000007358747221 */ /* 0x11efe20000010000 */
[--C-:B------:R-:W-:Y:S01]  /*77e0*/  FADD.FTZ R119, R89, -R115.reuse ;  /* 0x8000007359777221 */ /* 0x100fe20000010000 */
[--C-:B------:R-:W-:Y:S01]  /*77f0*/  FADD.FTZ R117, R90, -R115.reuse ;  /* 0x800000735a757221 */ /* 0x100fe20000010000 */
[----:B------:R-:W-:Y:S01]  /*7800*/  FADD.FTZ R114, R91, -R115 ;  /* 0x800000735b727221 */ /* 0x000fe20000010000 */
[C---:B------:R-:W-:Y:S01]  /*7810*/  FMUL.FTZ R116, R183.reuse, R116 ;  /* 0x00000074b7747220 */ /* 0x040fe20000410000 */
[C---:B------:R-:W-:Y:S01]  /*7820*/  FMUL.FTZ R119, R183.reuse, R119 ;  /* 0x00000077b7777220 */ /* 0x040fe20000410000 */
[C---:B------:R-:W-:Y:S01]  /*7830*/  FMUL.FTZ R117, R183.reuse, R117 ;  /* 0x00000075b7757220 */ /* 0x040fe20000410000 */
[----:B------:R-:W-:Y:S01]  /*7840*/  FMUL.FTZ R114, R183, R114 ;  /* 0x00000072b7727220 */ /* 0x000fe20000410000 */
[-C--:B0-----:R-:W-:Y:S01]  /*7850*/  FFMA.FTZ R112, R180, R116.reuse, R179 ;  /* 0x00000074b4707223 */ /* 0x081fe200000100b3 */
        /* <DEDUP_REMOVED lines=38> */
.L_x_14508:
[----:B------:R-:W-:Y:S05]  /*7ac0*/  BSYNC B0 ;  /* 0x0000000000007941 */ /* 0x000fea0003800000 */
.L_x_14507:
[----:B------:R-:W-:Y:S01]  /*7ad0*/  ISETP.GE.U32.AND P1, PT, R2, 0x300, PT ;  /* 0x000003000200780c */ /* 0x000fe20003f26070 */
[----:B------:R-:W-:-:S12]  /*7ae0*/  BSSY B0, `(.L_x_14509) ;  /* 0x0000032000007945 */ /* 0x000fd80003800000 */
[----:B------:R-:W-:Y:S05]  /*7af0*/  @!P1 BRA `(.L_x_14510) ;  /* 0x0000000000c09947 */ /* 0x000fea0003800000 */
        /* <DEDUP_REMOVED lines=48> */
.L_x_14510:
[----:B------:R-:W-:Y:S05]  /*7e00*/  BSYNC B0 ;  /* 0x0000000000007941 */ /* 0x000fea0003800000 */
.L_x_14509:
        /* <DEDUP_REMOVED lines=8> */
[--C-:B------:R-:W-:Y:S01]  /*7e90*/  FADD.FTZ R118, R107, -R115.reuse ;  /* 0x800000736b767221 */ /* 0x100fe20000010000 */
        /* <DEDUP_REMOVED lines=42> */
.L_x_14512:
[----:B------:R-:W-:Y:S05]  /*8140*/  BSYNC B0 ;  /* 0x0000000000007941 */ /* 0x000fea0003800000 */
.L_x_14511:
[----:B------:R-:W-:Y:S01]  /*8150*/  LOP3.LUT P1, RZ, R3, 0x2, RZ, 0xc0, !PT ;  /* 0x0000000203ff7812 */ /* 0x000fe2000782c0ff */
[----:B------:R-:W-:-:S03]  /*8160*/  VIADD R120, R120, UR14 ;  /* 0x0000000e78787c36 */ /* 0x000fc60008000000 */
[----:B0-----:R-:W-:Y:S02]  /*8170*/  SEL R114, RZ, 0x1, P1 ;  /* 0x00000001ff727807 */ /* 0x001fe40000800000 */
[----:B------:R-:W-:-:S13]  /*8180*/  ISETP.GE.AND P1, PT, R120, UR15, PT ;  /* 0x0000000f78007c0c */ /* 0x000fda000bf26270 */
[----:B------:R-:W-:Y:S05]  /*8190*/  @!P1 BRA `(.L_x_14513) ;  /* 0xffffffa400f09947 */ /* 0x000fea000383ffff */
[----:B------:R-:W-:Y:S05]  /*81a0*/  EXIT ;  /* 0x000000000000794d */ /* 0x000fea0003800000 */
.L_x_14498:
[----:B------:R-:W-:Y:S01]  /*81b0*/  HFMA2.MMA R113, -RZ, RZ, 0, 5.9604644775390625e-08 ;  /* 0x00000001ff717435 */ /* 0x000fe200000001ff */
[----:B------:R-:W-:Y:S02]  /*81c0*/  MOV R119, R112 ;  /* 0x0000007000777202 */ /* 0x000fe40000000f00 */
[----:B------:R-:W-:Y:S02]  /*81d0*/  MOV R114, 0x1f ;  /* 0x0000001f00727802 */ /* 0x000fe40000000f00 */
[----:B------:R-:W-:-:S07]  /*81e0*/  MOV R116, 0xffffffff ;  /* 0xffffffff00747802 */ /* 0x000fce0000000f00 */
[----:B-----5:R-:W-:Y:S05]  /*81f0*/  WARPSYNC.COLLECTIVE R116, `(.L_x_14514) ;  /* 0x0000000074087348 */ /* 0x020fea0003c00000 */
[----:B------:R0:W1:Y:S02]  /*8200*/  SHFL.BFLY P6, R118, R119, R113, R114 ;  /* 0x0c00007177767389 */ /* 0x00006400000c0072 */
[----:B01---5:R-:W-:Y:S01]  /*8210*/  ENDCOLLECTIVE ;  /* 0x000000000000791b */ /* 0x023fe20003800000 */
.L_x_14514:
[----:B------:R-:W-:Y:S01]  /*8220*/  HFMA2.MMA R113, -RZ, RZ, 0, 1.1920928955078125e-07 ;  /* 0x00000002ff717435 */ /* 0x000fe200000001ff */
[----:B------:R-:W-:-:S04]  /*8230*/  FADD.FTZ R112, R112, R118 ;  /* 0x0000007670707221 */ /* 0x000fc80000010000 */
[----:B------:R-:W-:-:S07]  /*8240*/  IMAD.MOV.U32 R119, RZ, RZ, R112 ;  /* 0x000000ffff777224 */ /* 0x000fce00078e0070 */
[----:B------:R-:W-:Y:S05]  /*8250*/  WARPSYNC.COLLECTIVE R116, `(.L_x_14515) ;  /* 0x0000000074087348 */ /* 0x000fea0003c00000 */
[----:B------:R0:W1:Y:S02]  /*8260*/  SHFL.BFLY P6, R118, R119, R113, R114 ;  /* 0x0c00007177767389 */ /* 0x00006400000c0072 */
[----:B01----:R-:W-:Y:S01]  /*8270*/  ENDCOLLECTIVE ;  /* 0x000000000000791b */ /* 0x003fe20003800000 */
.L_x_14515:
[----:B------:R-:W-:Y:S01]  /*8280*/  HFMA2.MMA R113, -RZ, RZ, 0, 2.384185791015625e-07 ;  /* 0x00000004ff717435 */ /* 0x000fe200000001ff */
[----:B------:R-:W-:-:S05]  /*8290*/  FADD.FTZ R112, R112, R118 ;  /* 0x0000007670707221 */ /* 0x000fca0000010000 */
[----:B------:R-:W-:-:S07]  /*82a0*/  MOV R119, R112 ;  /* 0x0000007000777202 */ /* 0x000fce0000000f00 */
[----:B------:R-:W-:Y:S05]  /*82b0*/  WARPSYNC.COLLECTIVE R116, `(.L_x_14516) ;  /* 0x0000000074087348 */ /* 0x000fea0003c00000 */
[----:B------:R0:W1:Y:S02]  /*82c0*/  SHFL.BFLY P6, R118, R119, R113, R114 ;  /* 0x0c00007177767389 */ /* 0x00006400000c0072 */
[----:B01----:R-:W-:Y:S01]  /*82d0*/  ENDCOLLECTIVE ;  /* 0x000000000000791b */ /* 0x003fe20003800000 */
.L_x_14516:
[----:B------:R-:W-:Y:S02]  /*82e0*/  IMAD.MOV.U32 R113, RZ, RZ, 0x8 ;  /* 0x00000008ff717424 */ /* 0x000fe400078e00ff */
[----:B------:R-:W-:-:S05]  /*82f0*/  FADD.FTZ R112, R112, R118 ;  /* 0x0000007670707221 */ /* 0x000fca0000010000 */
[----:B------:R-:W-:-:S07]  /*8300*/  MOV R119, R112 ;  /* 0x0000007000777202 */ /* 0x000fce0000000f00 */
[----:B------:R-:W-:Y:S05]  /*8310*/  WARPSYNC.COLLECTIVE R116, `(.L_x_14517) ;  /* 0x0000000074087348 */ /* 0x000fea0003c00000 */
[----:B------:R0:W1:Y:S02]  /*8320*/  SHFL.BFLY P6, R118, R119, R113, R114 ;  /* 0x0c00007177767389 */ /* 0x00006400000c0072 */
[----:B01----:R-:W-:Y:S01]  /*8330*/  ENDCOLLECTIVE ;  /* 0x000000000000791b */ /* 0x003fe20003800000 */
.L_x_14517:
[----:B------:R-:W-:Y:S01]  /*8340*/  HFMA2.MMA R113, -RZ, RZ, 0, 9.5367431640625e-07 ;  /* 0x00000010ff717435 */ /* 0x000fe200000001ff */
[----:B------:R-:W-:-:S05]  /*8350*/  FADD.FTZ R112, R112, R118 ;  /* 0x0000007670707221 */ /* 0x000fca0000010000 */
[----:B------:R-:W-:-:S07]  /*8360*/  MOV R119, R112 ;  /* 0x0000007000777202 */ /* 0x000fce0000000f00 */
[----:B------:R-:W-:Y:S05]  /*8370*/  WARPSYNC.COLLECTIVE R116, `(.L_x_14518) ;  /* 0x0000000074087348 */ /* 0x000fea0003c00000 */
[----:B------:R0:W1:Y:S02]  /*8380*/  SHFL.BFLY P6, R118, R119, R113, R114 ;  /* 0x0c00007177767389 */ /* 0x00006400000c0072 */
[----:B01----:R-:W-:Y:S01]  /*8390*/  ENDCOLLECTIVE ;  /* 0x000000000000791b */ /* 0x003fe20003800000 */
.L_x_14518:
        /* <DEDUP_REMOVED lines=117> */
[----:B------:R-:W-:-:S03]  /*8af0*/  IMAD.MOV.U32 R114, RZ, RZ, 0x1f ;  /* 0x0000001fff727424 */ /* 0x000fc600078e00ff */
[----:B------:R-:W-:-:S07]  /*8b00*/  MOV R119, R117 ;  /* 0x0000007500777202 */ /* 0x000fce0000000f00 */
[----:B------:R-:W-:Y:S05]  /*8b10*/  WARPSYNC.COLLECTIVE R116, `(.L_x_14519) ;  /* 0x0000000074087348 */ /* 0x000fea0003c00000 */
[----:B------:R0:W1:Y:S02]  /*8b20*/  SHFL.BFLY P6, R118, R119, R113, R114 ;  /* 0x0c00007177767389 */ /* 0x00006400000c0072 */
[----:B01----:R-:W-:Y:S01]  /*8b30*/  ENDCOLLECTIVE ;  /* 0x000000000000791b */ /* 0x003fe20003800000 */
.L_x_14519:
[----:B------:R-:W-:Y:S01]  /*8b40*/  HFMA2.MMA R113, -RZ, RZ, 0, 1.1920928955078125e-07 ;  /* 0x00000002ff717435 */ /* 0x000fe200000001ff */
[----:B------:R-:W-:-:S05]  /*8b50*/  FADD.FTZ R117, R117, R118 ;  /* 0x0000007675757221 */ /* 0x000fca0000010000 */
[----:B------:R-:W-:-:S07]  /*8b60*/  MOV R119, R117 ;  /* 0x0000007500777202 */ /* 0x000fce0000000f00 */
[----:B------:R-:W-:Y:S05]  /*8b70*/  WARPSYNC.COLLECTIVE R116, `(.L_x_14520) ;  /* 0x0000000074087348 */ /* 0x000fea0003c00000 */
[----:B------:R0:W1:Y:S02]  /*8b80*/  SHFL.BFLY P6, R118, R119, R113, R114 ;  /* 0x0c00007177767389 */ /* 0x00006400000c0072 */
[----:B01----:R-:W-:Y:S01]  /*8b90*/  ENDCOLLECTIVE ;  /* 0x000000000000791b */ /* 0x003fe20003800000 */
.L_x_14520:
[----:B------:R-:W-:Y:S01]  /*8ba0*/  HFMA2.MMA R113, -RZ, RZ, 0, 2.384185791015625e-07 ;  /* 0x00000004ff717435 */ /* 0x000fe200000001ff */
[----:B------:R-:W-:-:S05]  /*8bb0*/  FADD.FTZ R117, R117, R118 ;  /* 0x0000007675757221 */ /* 0x000fca0000010000 */
[----:B------:R-:W-:-:S07]  /*8bc0*/  MOV R119, R117 ;  /* 0x0000007500777202 */ /* 0x000fce0000000f00 */
[----:B------:R-:W-:Y:S05]  /*8bd0*/  WARPSYNC.COLLECTIVE R116, `(.L_x_14521) ;  /* 0x0000000074087348 */ /* 0x000fea0003c00000 */
[----:B------:R0:W1:Y:S02]  /*8be0*/  SHFL.BFLY P6, R118, R119, R113, R114 ;  /* 0x0c00007177767389 */ /* 0x00006400000c0072 */
[----:B01----:R-:W-:Y:S01]  /*8bf0*/  ENDCOLLECTIVE ;  /* 0x000000000000791b */ /* 0x003fe20003800000 */
.L_x_14521:
[----:B------:R-:W-:Y:S01]  /*8c00*/  MOV R113, 0x8 ;  /* 0x0000000800717802 */ /* 0x000fe20000000f00 */
[----:B------:R-:W-:-:S04]  /*8c10*/  FADD.FTZ R117, R117, R118 ;  /* 0x0000007675757221 */ /* 0x000fc80000010000 */
[----:B------:R-:W-:-:S07]  /*8c20*/  IMAD.MOV.U32 R119, RZ, RZ, R117 ;  /* 0x000000ffff777224 */ /* 0x000fce00078e0075 */
[----:B------:R-:W-:Y:S05]  /*8c30*/  WARPSYNC.COLLECTIVE R116, `(.L_x_14522) ;  /* 0x0000000074087348 */ /* 0x000fea0003c00000 */
[----:B------:R0:W1:Y:S02]  /*8c40*/  SHFL.BFLY P6, R118, R119, R113, R114 ;  /* 0x0c00007177767389 */ /* 0x00006400000c0072 */
[----:B01----:R-:W-:Y:S01]  /*8c50*/  ENDCOLLECTIVE ;  /* 0x000000000000791b */ /* 0x003fe20003800000 */
.L_x_14522:
[----:B------:R-:W-:Y:S01]  /*8c60*/  HFMA2.MMA R113, -RZ, RZ, 0, 9.5367431640625e-07 ;  /* 0x00000010ff717435 */ /* 0x000fe200000001ff */
[----:B------:R-:W-:-:S05]  /*8c70*/  FADD.FTZ R117, R117, R118 ;  /* 0x0000007675757221 */ /* 0x000fca0000010000 */
[----:B------:R-:W-:-:S07]  /*8c80*/  MOV R119, R117 ;  /* 0x0000007500777202 */ /* 0x000fce0000000f00 */
[----:B------:R-:W-:Y:S05]  /*8c90*/  WARPSYNC.COLLECTIVE R116, `(.L_x_14523) ;  /* 0x0000000074087348 */ /* 0x000fea0003c00000 */
[----:B------:R0:W1:Y:S02]  /*8ca0*/  SHFL.BFLY P6, R118, R119, R113, R114 ;  /* 0x0c00007177767389 */ /* 0x00006400000c0072 */
[----:B01----:R-:W-:Y:S01]  /*8cb0*/  ENDCOLLECTIVE ;  /* 0x000000000000791b */ /* 0x003fe20003800000 */
.L_x_14523:
[----:B------:R-:W-:Y:S01]  /*8cc0*/  MOV R113, R118 ;  /* 0x0000007600717202 */ /* 0x000fe20000000f00 */
[----:B------:R-:W-:Y:S06]  /*8cd0*/  BRA `(.L_x_14524) ;  /* 0xffffffd400147947 */ /* 0x000fec000383ffff */
.L_x_14525:
        /* <DEDUP_REMOVED lines=10> */
.L_x_41612:


//--------------------- .text._ZN10layer_norm31ln_parallel_residual_fwd_kernelINS_13Kernel_traitsI13__nv_bfloat16S2_fS2_fjLj7168ELj1ELj1ELj4ELj16ENS_18Kernel_traits_baseILj7168ES2_S2_fS2_fjLj128EEEEELb0ELb0ELb1EEEvNS_9FwdParamsE --------------------------
	.section	.text._ZN10layer_norm31ln_parallel_residual_fwd_kernelINS_13Kernel_traitsI13__nv_bfloat16S2_fS2_fjLj7168ELj1ELj1ELj4ELj16ENS_18Kernel_traits_baseILj7168ES2_S2_fS2_fjLj128EEEEELb0ELb0ELb1EEEvNS_9FwdParamsE,"ax",@progbits
	.align	128
        .global         _ZN10layer_norm31ln_parallel_residual_fwd_kernelINS_13Kernel_traitsI13__nv_bfloat16S2_fS2_fjLj7168ELj1ELj1ELj4ELj16ENS_18Kernel_traits_baseILj7168ES2_S2_fS2_fjLj128EEEEELb0ELb0ELb1EEEvNS_9FwdParamsE
        .type           _ZN10layer_norm31ln_parallel_residual_fwd_kernelINS_13Kernel_traitsI13__nv_bfloat16S2_fS2_fjLj7168ELj1ELj1ELj4ELj16ENS_18Kernel_traits_baseILj7168ES2_S2_fS2_fjLj128EEEEELb0ELb0ELb1EEEvNS_9FwdParamsE,@function
        .size           _ZN10layer_norm31ln_parallel_residual_fwd_kernelINS_13Kernel_traitsI13__nv_bfloat16S2_fS2_fjLj7168ELj1ELj1ELj4ELj16ENS_18Kernel_traits_baseILj7168ES2_S2_fS2_fjLj128EEEEELb0ELb0ELb1EEEvNS_9FwdParamsE,(.L_x_41613 - _ZN10layer_norm31ln_parallel_residual_fwd_kernelINS_13Kernel_traitsI13__nv_bfloat16S2_fS2_fjLj7168ELj1ELj1ELj4ELj16ENS_18Kernel_traits_baseILj7168ES2_S2_fS2_fjLj128EEEEELb0ELb0ELb1EEEvNS_9FwdParamsE)
        .other          _ZN10layer_norm31ln_parallel_residual_fwd_kernelINS_13Kernel_traitsI13__nv_bfloat16S2_fS2_fjLj7168ELj1ELj1ELj4ELj16ENS_18Kernel_traits_baseILj7168ES2_S2_fS2_fjLj128EEEEELb0ELb0ELb1EEEvNS_9FwdParamsE,@"STO_CUDA_ENTRY STV_DEFAULT"
_ZN10layer_norm31ln_parallel_residual_fwd_kernelINS_13Kernel_traitsI13__nv_bfloat16S2_fS2_fjLj7168ELj1ELj1ELj4ELj16ENS_18Kernel_traits_baseILj7168ES2_S2_fS2_fjLj128EEEEELb0ELb0ELb1EEEvNS_9FwdParamsE:
.text._ZN10layer_norm31ln_parallel_residual_fwd_kernelINS_13Kernel_traitsI13__nv_bfloat16S2_fS2_fjLj7168ELj1ELj1ELj4ELj16ENS_18Kernel_traits_baseILj7168ES2_S2_fS2_fjLj128EEEEELb0ELb0ELb1EEEvNS_9FwdParamsE:
[----:B------:R-:W-:Y:S01]  /*0000*/  LDC R1, c[0x0][0x28] ;  /* 0x00000a00ff017b82 */ /* 0x000fe20000000800 */
[----:B------:R-:W0:Y:S01]  /*0010*/  S2R R242, SR_TID.X ;  /* 0x0000000000f27919 */ /* 0x000e220000002100 */
[----:B------:R-:W-:Y:S01]  /*0020*/  ULDC.64 UR6, c[0x0][0x2c8] ;  /* 0x0000b20000067ab9 */ /* 0x000fe20000000a00 */
[----:B------:R-:W-:Y:S01]  /*0030*/  ULDC.64 UR8, c[0x0][0x2d0] ;  /* 0x0000b40000087ab9 */ /* 0x000fe20000000a00 */
[----:B------:R-:W-:Y:S01]  /*0040*/  ISETP.NE.U32.AND P0, PT, RZ, UR6, PT ;  /* 0x00000006ff007c0c */ /* 0x000fe2000bf05070 */
[----:B------:R-:W-:-:S03]  /*0050*/  ULDC.64 UR4, c[0x0][0x208] ;  /* 0x0000820000047ab9 */ /* 0x000fc60000000a00 */
[----:B------:R-:W1:Y:S01]  /*0060*/  LDC.64 R84, c[0x0][0x260] ;  /* 0x00009800ff547b82 */ /* 0x000e620000000a00 */
[----:B------:R-:W-:Y:S02]  /*0070*/  ISETP.NE.AND.EX P0, PT, RZ, UR7, PT, P0 ;  /* 0x00000007ff007c0c */ /* 0x000fe4000bf05300 */
[----:B0-----:R-:W-:-:S11]  /*0080*/  LOP3.LUT R173, R242, 0x7f, RZ, 0xc0, !PT ;  /* 0x0000007ff2ad7812 */ /* 0x001fd600078ec0ff */
[C---:B------:R-:W-:Y:S02]  /*0090*/  @P0 LEA R100, P1, R173.reuse, UR6, 0x4 ;  /* 0x00000006ad640c11 */ /* 0x040fe4000f8220ff */
[----:B------:R-:W-:Y:S02]  /*00a0*/  LOP3.LUT R45, R173, 0x80, RZ, 0xfc, !PT ;  /* 0x00000080ad2d7812 */ /* 0x000fe400078efcff */
[----:B------:R-:W-:Y:S02]  /*00b0*/  @P0 IADD3.X R101, RZ, UR7, RZ, P1, !PT ;  /* 0x00000007ff650c10 */ /* 0x000fe40008ffe4ff */
[----:B------:R-:W-:Y:S02]  /*00c0*/  @P0 LEA R4, P1, R45, UR6, 0x4 ;  /* 0x000000062d040c11 */ /* 0x000fe4000f8220ff */
[----:B------:R-:W-:Y:S02]  /*00d0*/  LOP3.LUT R53, R173, 0x100, RZ, 0xfc, !PT ;  /* 0x00000100ad357812 */ /* 0x000fe400078efcff */
[----:B------:R-:W-:Y:S01]  /*00e0*/  @P0 LEA.HI.X R5, R45, UR7, RZ, 0x4, P1 ;  /* 0x000000072d050c11 */ /* 0x000fe200088f24ff */
[----:B------:R-:W5:Y:S01]  /*00f0*/  @P0 LDG.E.128 R100, desc[UR4][R100.64] ;  /* 0x0000000464640981 */ /* 0x000f62000c1e1d00 */
[----:B------:R-:W-:-:S02]  /*0100*/  @P0 LEA R8, P1, R53, UR6, 0x4 ;  /* 0x0000000635080c11 */ /* 0x000fc4000f8220ff */
[----:B------:R-:W-:Y:S02]  /*0110*/  LOP3.LUT R61, R173, 0x180, RZ, 0xfc, !PT ;  /* 0x00000180ad3d7812 */ /* 0x000fe400078efcff */
[----:B------:R-:W-:Y:S01]  /*0120*/  @P0 LEA.HI.X R9, R53, UR7, RZ, 0x4, P1 ;  /* 0x0000000735090c11 */ /* 0x000fe200088f24ff */
[----:B------:R-:W5:Y:S01]  /*0130*/  @P0 LDG.E.128 R4, desc[UR4][R4.64] ;  /* 0x0000000404040981 */ /* 0x000f62000c1e1d00 */
        /* <DEDUP_REMOVED lines=8> */
[----:B------:R-:W-:-:S04]  /*01c0*/  @P0 LEA R20, P1, R77, UR6, 0x4 ;  /* 0x000000064d140c11 */ /* 0x000fc8000f8220ff */
[----:B------:R-:W-:Y:S01]  /*01d0*/  @P0 LEA.HI.X R21, R77, UR7, RZ, 0x4, P1 ;  /* 0x000000074d150c11 */ /* 0x000fe200088f24ff */
[----:B------:R-:W5:Y:S01]  /*01e0*/  @P0 LDG.E.128 R16, desc[UR4][R16.64] ;  /* 0x0000000410100981 */ /* 0x000f62000c1e1d00 */
[----:B------:R-:W-:Y:S02]  /*01f0*/  ISETP.NE.U32.AND P1, PT, RZ, UR8, PT ;  /* 0x00000008ff007c0c */ /* 0x000fe4000bf25070 */
[----:B------:R-:W-:Y:S02]  /*0200*/  LOP3.LUT R3, R173, 0x300, RZ, 0xfc, !PT ;  /* 0x00000300ad037812 */ /* 0x000fe400078efcff */
[----:B------:R-:W-:Y:S01]  /*0210*/  ISETP.NE.AND.EX P1, PT, RZ, UR9, PT, P1 ;  /* 0x00000009ff007c0c */ /* 0x000fe2000bf25310 */
[----:B------:R-:W5:Y:S01]  /*0220*/  @P0 LDG.E.128 R20, desc[UR4][R20.64] ;  /* 0x0000000414140981 */ /* 0x000f62000c1e1d00 */
[----:B------:R-:W-:Y:S02]  /*0230*/  @P0 LEA R24, P2, R3, UR6, 0x4 ;  /* 0x0000000603180c11 */ /* 0x000fe4000f8420ff */
[----:B------:R-:W-:-:S02]  /*0240*/  SHF.L.U32 R40, R173, 0x4, RZ ;  /* 0x00000004ad287819 */ /* 0x000fc400000006ff */
[----:B------:R-:W-:Y:S02]  /*0250*/  @P0 LEA.HI.X R25, R3, UR7, RZ, 0x4, P2 ;  /* 0x0000000703190c11 */ /* 0x000fe400090f24ff */
[----:B------:R-:W-:Y:S02]  /*0260*/  SHF.L.U32 R48, R45, 0x4, RZ ;  /* 0x000000042d307819 */ /* 0x000fe400000006ff */
[----:B------:R-:W-:Y:S02]  /*0270*/  SHF.R.U32.HI R2, RZ, 0x1c, R45 ;  /* 0x0000001cff027819 */ /* 0x000fe4000001162d */
[----:B------:R-:W-:Y:S01]  /*0280*/  SHF.L.U32 R56, R53, 0x4, RZ ;  /* 0x0000000435387819 */ /* 0x000fe200000006ff */
[----:B------:R-:W5:Y:S01]  /*0290*/  @P0 LDG.E.128 R24, desc[UR4][R24.64] ;  /* 0x0000000418180981 */ /* 0x000f62000c1e1d00 */
[----:B------:R-:W-:Y:S02]  /*02a0*/  @P1 IADD3 R28, P2, R40, UR8, RZ ;  /* 0x00000008281c1c10 */ /* 0x000fe4000ff5e0ff */
[----:B------:R-:W-:-:S02]  /*02b0*/  SHF.R.U32.HI R38, RZ, 0x1c, R53 ;  /* 0x0000001cff267819 */ /* 0x000fc40000011635 */
[----:B------:R-:W-:Y:S02]  /*02c0*/  SHF.L.U32 R64, R61, 0x4, RZ ;  /* 0x000000043d407819 */ /* 0x000fe400000006ff */
[----:B------:R-:W-:Y:S02]  /*02d0*/  SHF.R.U32.HI R39, RZ, 0x1c, R61 ;  /* 0x0000001cff277819 */ /* 0x000fe4000001163d */
[----:B------:R-:W-:Y:S02]  /*02e0*/  SHF.L.U32 R72, R69, 0x4, RZ ;  /* 0x0000000445487819 */ /* 0x000fe400000006ff */
[----:B------:R-:W-:Y:S02]  /*02f0*/  SHF.R.U32.HI R42, RZ, 0x1c, R69 ;  /* 0x0000001cff2a7819 */ /* 0x000fe40000011645 */
[----:B------:R-:W-:Y:S02]  /*0300*/  SHF.L.U32 R80, R77, 0x4, RZ ;  /* 0x000000044d507819 */ /* 0x000fe400000006ff */
[----:B------:R-:W-:-:S02]  /*0310*/  SHF.R.U32.HI R43, RZ, 0x1c, R77 ;  /* 0x0000001cff2b7819 */ /* 0x000fc4000001164d */
[----:B------:R-:W-:Y:S02]  /*0320*/  SHF.L.U32 R88, R3, 0x4, RZ ;  /* 0x0000000403587819 */ /* 0x000fe400000006ff */
[----:B------:R-:W-:Y:S01]  /*0330*/  SHF.R.U32.HI R46, RZ, 0x1c, R3 ;  /* 0x0000001cff2e7819 */ /* 0x000fe20000011603 */
[----:B------:R-:W0:Y:S01]  /*0340*/  S2UR UR6, SR_CTAID.X ;  /* 0x00000000000679c3 */ /* 0x000e220000002500 */
[----:B------:R-:W-:Y:S01]  /*0350*/  @P1 IADD3.X R29, RZ, UR9, RZ, P2, !PT ;  /* 0x00000009ff1d1c10 */ /* 0x000fe200097fe4ff */
[----:B------:R-:W-:Y:S01]  /*0360*/  ULDC UR7, c[0x0][0x214] ;  /* 0x0000850000077ab9 */ /* 0x000fe20000000800 */
[----:B------:R-:W-:-:S04]  /*0370*/  @P1 IADD3 R156, P2, R48, UR8, RZ ;  /* 0x00000008309c1c10 */ /* 0x000fc8000ff5e0ff */
        /* <DEDUP_REMOVED lines=17> */
[----:B------:R-:W-:Y:S01]  /*0490*/  SHF.L.U32 R0, R242, 0x4, RZ ;  /* 0x00000004f2007819 */ /* 0x000fe200000006ff */
[----:B------:R-:W-:-:S03]  /*04a0*/  ULDC.64 UR8, c[0x0][0x260] ;  /* 0x0000980000087ab9 */ /* 0x000fc60000000a00 */
[----:B------:R-:W5:Y:S01]  /*04b0*/  @P1 LDG.E.128 R32, desc[UR4][R32.64] ;  /* 0x0000000420201981 */ /* 0x000f62000c1e1d00 */
[----:B------:R-:W-:Y:S01]  /*04c0*/  LOP3.LUT R0, R0, 0x7f0, RZ, 0xc0, !PT ;  /* 0x000007f000007812 */ /* 0x000fe200078ec0ff */
[--C-:B-1----:R-:W-:Y:S01]  /*04d0*/  IMAD.WIDE.U32 R44, R45, 0x10, R84.reuse ;  /* 0x000000102d2c7825 */ /* 0x102fe200078e0054 */
[----:B0-----:R-:W-:Y:S02]  /*04e0*/  LEA.HI R242, R242, UR6, RZ, 0x19 ;  /* 0x00000006f2f27c11 */ /* 0x001fe4000f8fc8ff */
[----:B------:R-:W-:Y:S01]  /*04f0*/  IADD3 R36, P2, R0, UR8, RZ ;  /* 0x0000000800247c10 */ /* 0x000fe2000ff5e0ff */
[----:B------:R-:W-:-:S03]  /*0500*/  IMAD.WIDE.U32 R52, R53, 0x10, R84 ;  /* 0x0000001035347825 */ /* 0x000fc600078e0054 */
[----:B------:R-:W-:Y:S01]  /*0510*/  IADD3.X R37, RZ, UR9, RZ, P2, !PT ;  /* 0x00000009ff257c10 */ /* 0x000fe200097fe4ff */
[----:B------:R-:W-:Y:S01]  /*0520*/  ULDC.64 UR8, c[0x0][0x268] ;  /* 0x00009a0000087ab9 */ /* 0x000fe20000000a00 */
[--C-:B------:R-:W-:Y:S01]  /*0530*/  IMAD.WIDE.U32 R60, R61, 0x10, R84.reuse ;  /* 0x000000103d3c7825 */ /* 0x100fe200078e0054 */
[----:B------:R-:W-:Y:S02]  /*0540*/  IADD3 R64, P2, R64, UR8, RZ ;  /* 0x0000000840407c10 */ /* 0x000fe4000ff5e0ff */
[----:B------:R-:W-:Y:S01]  /*0550*/  IADD3 R40, P3, R40, UR8, RZ ;  /* 0x0000000828287c10 */ /* 0x000fe2000ff7e0ff */
[--C-:B------:R-:W-:Y:S01]  /*0560*/  IMAD.WIDE.U32 R68, R69, 0x10, R84.reuse ;  /* 0x0000001045447825 */ /* 0x100fe200078e0054 */
[----:B------:R-:W-:Y:S02]  /*0570*/  IADD3.X R65, R39, UR9, RZ, P2, !PT ;  /* 0x0000000927417c10 */ /* 0x000fe400097fe4ff */
[----:B------:R-:W-:Y:S01]  /*0580*/  ISETP.GE.AND P2, PT, R242, UR7, PT ;  /* 0x00000007f2007c0c */ /* 0x000fe2000bf46270 */
[----:B------:R-:W-:Y:S01]  /*0590*/  IMAD.WIDE.U32 R76, R77, 0x10, R84 ;  /* 0x000000104d4c7825 */ /* 0x000fe200078e0054 */
[----:B------:R-:W-:-:S02]  /*05a0*/  IADD3 R48, P5, R48, UR8, RZ ;  /* 0x0000000830307c10 */ /* 0x000fc4000ffbe0ff */
[----:B------:R-:W-:Y:S01]  /*05b0*/  IADD3 R56, P4, R56, UR8, RZ ;  /* 0x0000000838387c10 */ /* 0x000fe2000ff9e0ff */
[----:B------:R-:W-:Y:S01]  /*05c0*/  IMAD.WIDE.U32 R84, R3, 0x10, R84 ;  /* 0x0000001003547825 */ /* 0x000fe200078e0054 */
[----:B------:R-:W-:Y:S02]  /*05d0*/  IADD3.X R41, RZ, UR9, RZ, P3, !PT ;  /* 0x00000009ff297c10 */ /* 0x000fe40009ffe4ff */
[----:B------:R-:W-:Y:S02]  /*05e0*/  IADD3.X R49, R2, UR9, RZ, P5, !PT ;  /* 0x0000000902317c10 */ /* 0x000fe4000affe4ff */
[----:B------:R-:W-:Y:S02]  /*05f0*/  IADD3.X R57, R38, UR9, RZ, P4, !PT ;  /* 0x0000000926397c10 */ /* 0x000fe4000a7fe4ff */
[----:B------:R-:W-:Y:S02]  /*0600*/  IADD3 R72, P3, R72, UR8, RZ ;  /* 0x0000000848487c10 */ /* 0x000fe4000ff7e0ff */
[----:B------:R-:W-:-:S02]  /*0610*/  IADD3 R80, P5, R80, UR8, RZ ;  /* 0x0000000850507c10 */ /* 0x000fc4000ffbe0ff */
[----:B------:R-:W-:Y:S02]  /*0620*/  IADD3 R88, P4, R88, UR8, RZ ;  /* 0x0000000858587c10 */ /* 0x000fe4000ff9e0ff */
[----:B------:R-:W-:Y:S02]  /*0630*/  IADD3.X R73, R42, UR9, RZ, P3, !PT ;  /* 0x000000092a497c10 */ /* 0x000fe40009ffe4ff */
[----:B------:R-:W-:Y:S02]  /*0640*/  IADD3.X R81, R43, UR9, RZ, P5, !PT ;  /* 0x000000092b517c10 */ /* 0x000fe4000affe4ff */
[----:B------:R-:W-:Y:S01]  /*0650*/  IADD3.X R89, R46, UR9, RZ, P4, !PT ;  /* 0x000000092e597c10 */ /* 0x000fe2000a7fe4ff */
        /* <DEDUP_REMOVED lines=42> */
[----:B------:R-:W-:Y:S01]  /*0900*/  @!P1 CS2R R34, SRZ ;  /* 0x0000000000229805 */ /* 0x000fe2000001ff00 */
[----:B------:R-:W-:Y:S01]  /*0910*/  ULDC.64 UR6, c[0x0][0x228] ;  /* 0x00008a0000067ab9 */ /* 0x000fe20000000a00 */
[----:B------:R-:W-:Y:S01]  /*0920*/  PRMT R241, R100, 0x7632, R241 ;  /* 0x0000763264f17816 */ /* 0x000fe200000000f1 */
[----:B------:R-:W-:Y:S01]  /*0930*/  HFMA2.MMA R188, -RZ, RZ, 0, 5.9604644775390625e-08 ;  /* 0x00000001ffbc7435 */ /* 0x000fe200000001ff */
        /* <DEDUP_REMOVED lines=59> */
[----:B------:R-:W-:Y:S01]  /*0cf0*/  ISETP.NE.U32.AND P0, PT, RZ, UR6, PT ;  /* 0x00000006ff007c0c */ /* 0x000fe2000bf05070 */
[----:B------:R-:W-:Y:S01]  /*0d00*/  ULDC.U8 UR6, c[0x0][0x2a0] ;  /* 0x0000a80000067ab9 */ /* 0x000fe20000000000 */
        /* <DEDUP_REMOVED lines=113> */
[----:B------:R-:W-:Y:S01]  /*1420*/  ISETP.NE.AND.EX P0, PT, RZ, UR7, PT, P0 ;  /* 0x00000007ff007c0c */ /* 0x000fe2000bf05300 */
[----:B------:R-:W-:-:S12]  /*1430*/  ULDC UR7, c[0x0][0x218] ;  /* 0x0000860000077ab9 */ /* 0x000fd80000000800 */
.L_x_14639:
[----:B------:R-:W-:Y:S01]  /*1440*/  ISETP.NE.U32.AND P2, PT, RZ, UR8, PT ;  /* 0x00000008ff007c0c */ /* 0x000fe2000bf45070 */
[----:B0-----:R-:W0:Y:S01]  /*1450*/  LDC.64 R152, c[0x0][0x220] ;  /* 0x00008800ff987b82 */ /* 0x001e220000000a00 */
[----:B------:R-:W-:Y:S02]  /*1460*/  IMAD R32, R242, UR7, RZ ;  /* 0x00000007f2207c24 */ /* 0x000fe4000f8e02ff */
[----:B------:R-:W-:-:S03]  /*1470*/  ISETP.NE.AND.EX P2, PT, RZ, UR9, PT, P2 ;  /* 0x00000009ff007c0c */ /* 0x000fc6000bf45320 */
[----:B------:R-:W-:Y:S02]  /*1480*/  SHF.R.S32.HI R33, RZ, 0x1f, R32 ;  /* 0x0000001fff217819 */ /* 0x000fe40000011420 */
[----:B------:R-:W1:Y:S02]  /*1490*/  @P0 LDC.64 R106, c[0x0][0x228] ;  /* 0x00008a00ff6a0b82 */ /* 0x000e640000000a00 */
[----:B------:R-:W-:-:S04]  /*14a0*/  LEA.HI R32, R33, R32, RZ, 0x3 ;  /* 0x0000002021207211 */ /* 0x000fc800078f18ff */
[----:B------:R-:W-:Y:S02]  /*14b0*/  LEA.HI.SX32 R243, R32, R173, 0x1d ;  /* 0x000000ad20f37211 */ /* 0x000fe400078feaff */
[----:B------:R-:W2:Y:S03]  /*14c0*/  @P2 LDC.64 R104, c[0x0][0x230] ;  /* 0x00008c00ff682b82 */ /* 0x000ea60000000a00 */
[----:B0-----:R-:W-:-:S06]  /*14d0*/  IMAD.WIDE.U32 R32, R243, 0x10, R152 ;  /* 0x00000010f3207825 */ /* 0x001fcc00078e0098 */
[----:B------:R-:W3:Y:S01]  /*14e0*/  LDG.E.128 R32, desc[UR4][R32.64] ;  /* 0x0000000420207981 */ /* 0x000ee2000c1e1d00 */
[----:B-1----:R-:W-:-:S05]  /*14f0*/  @P0 IMAD.WIDE.U32 R106, R243, 0x10, R106 ;  /* 0x00000010f36a0825 */ /* 0x002fca00078e006a */
[----:B-----5:R0:W5:Y:S01]  /*1500*/  @P0 LDG.E.128 R92, desc[UR4][R106.64] ;  /* 0x000000046a5c0981 */ /* 0x020162000c1e1d00 */
[----:B--2---:R-:W-:-:S05]  /*1510*/  @P2 IMAD.WIDE.U32 R108, R243, 0x20, R104 ;  /* 0x00000020f36c2825 */ /* 0x004fca00078e0068 */
[----:B------:R0:W5:Y:S04]  /*1520*/  @P2 LDG.E.128 R96, desc[UR4][R108.64] ;  /* 0x000000046c602981 */ /* 0x000168000c1e1d00 */
[----:B------:R0:W5:Y:S01]  /*1530*/  @P2 LDG.E.128 R100, desc[UR4][R108.64+0x10] ;  /* 0x000010046c642981 */ /* 0x000162000c1e1d00 */
[----:B------:R-:W-:-:S04]  /*1540*/  ISETP.NE.U32.AND P1, PT, RZ, UR14, PT ;  /* 0x0000000eff007c0c */ /* 0x000fc8000bf25070 */
[----:B------:R-:W-:Y:S02]  /*1550*/  ISETP.NE.AND.EX P1, PT, RZ, UR15, PT, P1 ;  /* 0x0000000fff007c0c */ /* 0x000fe4000bf25310 */
[C---:B---3--:R-:W-:Y:S02]  /*1560*/  PRMT R105, R32.reuse, 0x7632, R105 ;  /* 0x0000763220697816 */ /* 0x048fe40000000069 */
[----:B------:R-:W-:-:S09]  /*1570*/  SHF.L.U32 R104, R32, 0x10, RZ ;  /* 0x0000001020687819 */ /* 0x000fd200000006ff */
[----:B0-----:R-:W-:Y:S05]  /*1580*/  @P1 BRA `(.L_x_14526) ;  /* 0x00000000000c1947 */ /* 0x001fea0003800000 */
[----:B------:R-:W-:Y:S05]  /*1590*/  @!P2 BRA `(.L_x_14527) ;  /* 0x000000000014a947 */ /* 0x000fea0003800000 */
[----:B-----5:R-:W-:Y:S01]  /*15a0*/  FADD.FTZ R104, R96, R104 ;  /* 0x0000006860687221 */ /* 0x020fe20000010000 */
[----:B------:R-:W-:Y:S06]  /*15b0*/  BRA `(.L_x_14527) ;  /* 0x00000000000c7947 */ /* 0x000fec0003800000 */
.L_x_14526:
[----:B-----5:R-:W-:-:S05]  /*15c0*/  SHF.L.U32 R107, R92, 0x10, RZ ;  /* 0x000000105c6b7819 */ /* 0x020fca00000006ff */
[----:B------:R-:W-:-:S04]  /*15d0*/  FADD.FTZ R104, R104, R107 ;  /* 0x0000006b68687221 */ /* 0x000fc80000010000 */
[----:B------:R-:W-:-:S07]  /*15e0*/  @P2 FADD.FTZ R104, R96, R104 ;  /* 0x0000006860682221 */ /* 0x000fce0000010000 */
.L_x_14527:
[----:B------:R-:W-:Y:S01]  /*15f0*/  SHF.L.U32 R105, R105, 0x10, RZ ;  /* 0x0000001069697819 */ /* 0x000fe200000006ff */
[----:B------:R-:W-:Y:S06]  /*1600*/  @P1 BRA `(.L_x_14528) ;  /* 0x00000000000c1947 */ /* 0x000fec0003800000 */
[----:B------:R-:W-:Y:S05]  /*1610*/  @!P2 BRA `(.L_x_14529) ;  /* 0x000000000018a947 */ /* 0x000fea0003800000 */
[----:B-----5:R-:W-:Y:S01]  /*1620*/  FADD.FTZ R105, R97, R105 ;  /* 0x0000006961697221 */ /* 0x020fe20000010000 */
[----:B------:R-:W-:Y:S06]  /*1630*/  BRA `(.L_x_14529) ;  /* 0x0000000000107947 */ /* 0x000fec0003800000 */
.L_x_14528:
[----:B-----5:R-:W-:-:S04]  /*1640*/  PRMT R32, R92, 0x7632, R32 ;  /* 0x000076325c207816 */ /* 0x020fc80000000020 */
[----:B------:R-:W-:-:S05]  /*1650*/  SHF.L.U32 R32, R32, 0x10, RZ ;  /* 0x0000001020207819 */ /* 0x000fca00000006ff */
[----:B------:R-:W-:-:S04]  /*1660*/  FADD.FTZ R105, R105, R32 ;  /* 0x0000002069697221 */ /* 0x000fc80000010000 */
[----:B------:R-:W-:-:S07]  /*1670*/  @P2 FADD.FTZ R105, R97, R105 ;  /* 0x0000006961692221 */ /* 0x000fce0000010000 */
.L_x_14529:
[C---:B------:R-:W-:Y:S02]  /*1680*/  PRMT R107, R33.reuse, 0x7632, R107 ;  /* 0x00007632216b7816 */ /* 0x040fe4000000006b */
[----:B------:R-:W-:Y:S01]  /*1690*/  SHF.L.U32 R106, R33, 0x10, RZ ;  /* 0x00000010216a7819 */ /* 0x000fe200000006ff */
[----:B------:R-:W-:Y:S06]  /*16a0*/  @P1 BRA `(.L_x_14530) ;  /* 0x00000000000c1947 */ /* 0x000fec0003800000 */
[----:B------:R-:W-:Y:S05]  /*16b0*/  @!P2 BRA `(.L_x_14531) ;  /* 0x000000000014a947 */ /* 0x000fea0003800000 */
[----:B-----5:R-:W-:Y:S01]  /*16c0*/  FADD.FTZ R106, R98, R106 ;  /* 0x0000006a626a7221 */ /* 0x020fe20000010000 */
[----:B------:R-:W-:Y:S06]  /*16d0*/  BRA `(.L_x_14531) ;  /* 0x00000000000c7947 */ /* 0x000fec0003800000 */
.L_x_14530:
[----:B-----5:R-:W-:-:S05]  /*16e0*/  SHF.L.U32 R33, R93, 0x10, RZ ;  /* 0x000000105d217819 */ /* 0x020fca00000006ff */
[----:B------:R-:W-:-:S04]  /*16f0*/  FADD.FTZ R106, R106, R33 ;  /* 0x000000216a6a7221 */ /* 0x000fc80000010000 */
[----:B------:R-:W-:-:S07]  /*1700*/  @P2 FADD.FTZ R106, R98, R106 ;  /* 0x0000006a626a2221 */ /* 0x000fce0000010000 */
.L_x_14531:
[----:B------:R-:W-:Y:S01]  /*1710*/  SHF.L.U32 R107, R107, 0x10, RZ ;  /* 0x000000106b6b7819 */ /* 0x000fe200000006ff */
[----:B------:R-:W-:Y:S06]  /*1720*/  @P1 BRA `(.L_x_14532) ;  /* 0x00000000000c1947 */ /* 0x000fec0003800000 */
[----:B------:R-:W-:Y:S05]  /*1730*/  @!P2 BRA `(.L_x_14533) ;  /* 0x000000000018a947 */ /* 0x000fea0003800000 */
[----:B-----5:R-:W-:Y:S01]  /*1740*/  FADD.FTZ R107, R99, R107 ;  /* 0x0000006b636b7221 */ /* 0x020fe20000010000 */
[----:B------:R-:W-:Y:S06]  /*1750*/  BRA `(.L_x_14533) ;  /* 0x0000000000107947 */ /* 0x000fec0003800000 */
.L_x_14532:
[----:B-----5:R-:W-:-:S04]  /*1760*/  PRMT R32, R93, 0x7632, R32 ;  /* 0x000076325d207816 */ /* 0x020fc80000000020 */
[----:B------:R-:W-:-:S05]  /*1770*/  SHF.L.U32 R32, R32, 0x10, RZ ;  /* 0x0000001020207819 */ /* 0x000fca00000006ff */
[----:B------:R-:W-:-:S04]  /*1780*/  FADD.FTZ R107, R107, R32 ;  /* 0x000000206b6b7221 */ /* 0x000fc80000010000 */
[----:B------:R-:W-:-:S07]  /*1790*/  @P2 FADD.FTZ R107, R99, R107 ;  /* 0x0000006b636b2221 */ /* 0x000fce0000010000 */
.L_x_14533:
[C---:B------:R-:W-:Y:S02]  /*17a0*/  PRMT R109, R34.reuse, 0x7632, R109 ;  /* 0x00007632226d7816 */ /* 0x040fe4000000006d */
[----:B------:R-:W-:Y:S01]  /*17b0*/  SHF.L.U32 R108, R34, 0x10, RZ ;  /* 0x00000010226c7819 */ /* 0x000fe200000006ff */
[----:B------:R-:W-:Y:S06]  /*17c0*/  @P1 BRA `(.L_x_14534) ;  /* 0x00000000000c1947 */ /* 0x000fec0003800000 */
[----:B------:R-:W-:Y:S05]  /*17d0*/  @!P2 BRA `(.L_x_14535) ;  /* 0x000000000014a947 */ /* 0x000fea0003800000 */
[----:B-----5:R-:W-:Y:S01]  /*17e0*/  FADD.FTZ R108, R100, R108 ;  /* 0x0000006c646c7221 */ /* 0x020fe20000010000 */
[----:B------:R-:W-:Y:S06]  /*17f0*/  BRA `(.L_x_14535) ;  /* 0x00000000000c7947 */ /* 0x000fec0003800000 */
.L_x_14534:
[----:B-----5:R-:W-:-:S05]  /*1800*/  SHF.L.U32 R33, R94, 0x10, RZ ;  /* 0x000000105e217819 */ /* 0x020fca00000006ff */
[----:B------:R-:W-:-:S04]  /*1810*/  FADD.FTZ R108, R108, R33 ;  /* 0x000000216c6c7221 */ /* 0x000fc80000010000 */
[----:B------:R-:W-:-:S07]  /*1820*/  @P2 FADD.FTZ R108, R100, R108 ;  /* 0x0000006c646c2221 */ /* 0x000fce0000010000 */
.L_x_14535:
[----:B------:R-:W-:Y:S01]  /*1830*/  SHF.L.U32 R109, R109, 0x10, RZ ;  /* 0x000000106d6d7819 */ /* 0x000fe200000006ff */
[----:B------:R-:W-:Y:S06]  /*1840*/  @P1 BRA `(.L_x_14536) ;  /* 0x00000000000c1947 */ /* 0x000fec0003800000 */
[----:B------:R-:W-:Y:S05]  /*1850*/  @!P2 BRA `(.L_x_14537) ;  /* 0x000000000018a947 */ /* 0x000fea0003800000 */
[----:B-----5:R-:W-:Y:S01]  /*1860*/  FADD.FTZ R109, R101, R109 ;  /* 0x0000006d656d7221 */ /* 0x020fe20000010000 */
[----:B------:R-:W-:Y:S06]  /*1870*/  BRA `(.L_x_14537) ;  /* 0x0000000000107947 */ /* 0x000fec0003800000 */
.L_x_14536:
[----:B-----5:R-:W-:-:S04]  /*1880*/  PRMT R32, R94, 0x7632, R32 ;  /* 0x000076325e207816 */ /* 0x020fc80000000020 */
[----:B------:R-:W-:-:S05]  /*1890*/  SHF.L.U32 R32, R32, 0x10, RZ ;  /* 0x0000001020207819 */ /* 0x000fca00000006ff */
[----:B------:R-:W-:-:S04]  /*18a0*/  FADD.FTZ R109, R109, R32 ;  /* 0x000000206d6d7221 */ /* 0x000fc80000010000 */
[----:B------:R-:W-:-:S07]  /*18b0*/  @P2 FADD.FTZ R109, R101, R109 ;  /* 0x0000006d656d2221 */ /* 0x000fce0000010000 */
.L_x_14537:
[C---:B------:R-:W-:Y:S02]  /*18c0*/  PRMT R111, R35.reuse, 0x7632, R111 ;  /* 0x00007632236f7816 */ /* 0x040fe4000000006f */
[----:B------:R-:W-:Y:S01]  /*18d0*/  SHF.L.U32 R110, R35, 0x10, RZ ;  /* 0x00000010236e7819 */ /* 0x000fe200000006ff */
[----:B------:R-:W-:Y:S06]  /*18e0*/  @P1 BRA `(.L_x_14538) ;  /* 0x00000000000c1947 */ /* 0x000fec0003800000 */
[----:B------:R-:W-:Y:S05]  /*18f0*/  @!P2 BRA `(.L_x_14539) ;  /* 0x000000000014a947 */ /* 0x000fea0003800000 */
[----:B-----5:R-:W-:Y:S01]  /*1900*/  FADD.FTZ R110, R102, R110 ;  /* 0x0000006e666e7221 */ /* 0x020fe20000010000 */
[----:B------:R-:W-:Y:S06]  /*1910*/  BRA `(.L_x_14539) ;  /* 0x00000000000c7947 */ /* 0x000fec0003800000 */
.L_x_14538:
[----:B-----5:R-:W-:-:S05]  /*1920*/  SHF.L.U32 R33, R95, 0x10, RZ ;  /* 0x000000105f217819 */ /* 0x020fca00000006ff */
[----:B------:R-:W-:-:S04]  /*1930*/  FADD.FTZ R110, R110, R33 ;  /* 0x000000216e6e7221 */ /* 0x000fc80000010000 */
[----:B------:R-:W-:-:S07]  /*1940*/  @P2 FADD.FTZ R110, R102, R110 ;  /* 0x0000006e666e2221 */ /* 0x000fce0000010000 */
.L_x_14539:
[----:B------:R-:W-:Y:S01]  /*1950*/  SHF.L.U32 R111, R111, 0x10, RZ ;  /* 0x000000106f6f7819 */ /* 0x000fe200000006ff */
[----:B------:R-:W-:Y:S06]  /*1960*/  @P1 BRA `(.L_x_14540) ;  /* 0x00000000000c1947 */ /* 0x000fec0003800000 */
[----:B------:R-:W-:Y:S05]  /*1970*/  @!P2 BRA `(.L_x_14541) ;  /* 0x000000000018a947 */ /* 0x000fea0003800000 */
[----:B-----5:R-:W-:Y:S01]  /*1980*/  FADD.FTZ R111, R103, R111 ;  /* 0x0000006f676f7221 */ /* 0x020fe20000010000 */
[----:B------:R-:W-:Y:S06]  /*1990*/  BRA `(.L_x_14541) ;  /* 0x0000000000107947 */ /* 0x000fec0003800000 */
.L_x_14540:
[----:B-----5:R-:W-:-:S04]  /*19a0*/  PRMT R32, R95, 0x7632, R32 ;  /* 0x000076325f207816 */ /* 0x020fc80000000020 */
[----:B------:R-:W-:-:S05]  /*19b0*/  SHF.L.U32 R32, R32, 0x10, RZ ;  /* 0x0000001020207819 */ /* 0x000fca00000006ff */
[----:B------:R-:W-:-:S04]  /*19c0*/  FADD.FTZ R111, R111, R32 ;  /* 0x000000206f6f7221 */ /* 0x000fc80000010000 */
[----:B------:R-:W-:-:S07]  /*19d0*/  @P2 FADD.FTZ R111, R103, R111 ;  /* 0x0000006f676f2221 */ /* 0x000fce0000010000 */
.L_x_14541:
[----:B------:R-:W0:Y:S01]  /*19e0*/  LDC.64 R190, c[0x0][0x238] ;  /* 0x00008e00ffbe7b82 */ /* 0x000e220000000a00 */
[----:B------:R-:W-:-:S05]  /*19f0*/  IADD3 R127, R243, 0x80, RZ ;  /* 0x00000080f37f7810 */ /* 0x000fca0007ffe0ff */
[----:B------:R-:W-:Y:S02]  /*1a00*/  IMAD.WIDE.U32 R32, R127, 0x10, R152 ;  /* 0x000000107f207825 */ /* 0x000fe400078e0098 */
[----:B------:R-:W1:Y:S08]  /*1a10*/  @P0 LDC.64 R114, c[0x0][0x228] ;  /* 0x00008a00ff720b82 */ /* 0x000e700000000a00 */
[----:B------:R-:W2:Y:S01]  /*1a20*/  @P2 LDC.64 R112, c[0x0][0x230] ;  /* 0x00008c00ff702b82 */ /* 0x000ea20000000a00 */
[----:B0-----:R-:W-:-:S05]  /*1a30*/  IMAD.WIDE.U32 R118, R243, 0x20, R190 ;  /* 0x00000020f3767825 */ /* 0x001fca00078e00be */
[----:B------:R0:W-:Y:S01]  /*1a40*/  STG.E.128 desc[UR4][R118.64], R104 ;  /* 0x0000006876007986 */ /* 0x0001e2000c101d04 */
[----:B-1----:R-:W-:-:S03]  /*1a50*/  @P0 IMAD.WIDE.U32 R114, R127, 0x10, R114 ;  /* 0x000000107f720825 */ /* 0x002fc600078e0072 */
[----:B------:R0:W-:Y:S04]  /*1a60*/  STG.E.128 desc[UR4][R118.64+0x10], R108 ;  /* 0x0000106c76007986 */ /* 0x0001e8000c101d04 */
[----:B------:R-:W3:Y:S01]  /*1a70*/  LDG.E.128 R32, desc[UR4][R32.64] ;  /* 0x0000000420207981 */ /* 0x000ee2000c1e1d00 */
[----:B--2---:R-:W-:-:S03]  /*1a80*/  @P2 IMAD.WIDE.U32 R116, R127, 0x20, R112 ;  /* 0x000000207f742825 */ /* 0x004fc600078e0070 */
[----:B-----5:R0:W5:Y:S04]  /*1a90*/  @P0 LDG.E.128 R92, desc[UR4][R114.64] ;  /* 0x00000004725c0981 */ /* 0x020168000c1e1d00 */
[----:B------:R0:W5:Y:S04]  /*1aa0*/  @P2 LDG.E.128 R96, desc[UR4][R116.64] ;  /* 0x0000000474602981 */ /* 0x000168000c1e1d00 */
[----:B------:R0:W5:Y:S01]  /*1ab0*/  @P2 LDG.E.128 R100, desc[UR4][R116.64+0x10] ;  /* 0x0000100474642981 */ /* 0x000162000c1e1d00 */
[----:B------:R-:W1:Y:S02]  /*1ac0*/  S2R R244, SR_TID.X ;  /* 0x0000000000f47919 */ /* 0x000e640000002100 */
[----:B-1----:R-:W-:-:S02]  /*1ad0*/  LOP3.LUT R173, R244, 0x7f, RZ, 0xc0, !PT ;  /* 0x0000007ff4ad7812 */ /* 0x002fc400078ec0ff */
[C---:B---3--:R-:W-:Y:S02]  /*1ae0*/  PRMT R113, R32.reuse, 0x7632, R113 ;  /* 0x0000763220717816 */ /* 0x048fe40000000071 */
[----:B------:R-:W-:Y:S01]  /*1af0*/  SHF.L.U32 R112, R32, 0x10, RZ ;  /* 0x0000001020707819 */ /* 0x000fe200000006ff */
[----:B0-----:R-:W-:Y:S06]  /*1b00*/  @P1 BRA `(.L_x_14542) ;  /* 0x00000000000c1947 */ /* 0x001fec0003800000 */
[----:B------:R-:W-:Y:S05]  /*1b10*/  @!P2 BRA `(.L_x_14543) ;  /* 0x000000000014a947 */ /* 0x000fea0003800000 */
[----:B-----5:R-:W-:Y:S01]  /*1b20*/  FADD.FTZ R112, R96, R112 ;  /* 0x0000007060707221 */ /* 0x020fe20000010000 */
[----:B------:R-:W-:Y:S06]  /*1b30*/  BRA `(.L_x_14543) ;  /* 0x00000000000c7947 */ /* 0x000fec0003800000 */
.L_x_14542:
[----:B-----5:R-:W-:-:S05]  /*1b40*/  SHF.L.U32 R115, R92, 0x10, RZ ;  /* 0x000000105c737819 */ /* 0x020fca00000006ff */
[----:B------:R-:W-:-:S04]  /*1b50*/  FADD.FTZ R112, R115, R112 ;  /* 0x0000007073707221 */ /* 0x000fc80000010000 */
[----:B------:R-:W-:-:S07]  /*1b60*/  @P2 FADD.FTZ R112, R96, R112 ;  /* 0x0000007060702221 */ /* 0x000fce0000010000 */
.L_x_14543:
[----:B------:R-:W-:Y:S01]  /*1b70*/  SHF.L.U32 R113, R113, 0x10, RZ ;  /* 0x0000001071717819 */ /* 0x000fe200000006ff */
[----:B------:R-:W-:Y:S06]  /*1b80*/  @P1 BRA `(.L_x_14544) ;  /* 0x00000000000c1947 */ /* 0x000fec0003800000 */
[----:B------:R-:W-:Y:S05]  /*1b90*/  @!P2 BRA `(.L_x_14545) ;  /* 0x000000000018a947 */ /* 0x000fea0003800000 */
[----:B-----5:R-:W-:Y:S01]  /*1ba0*/  FADD.FTZ R113, R97, R113 ;  /* 0x0000007161717221 */ /* 0x020fe20000010000 */
[----:B------:R-:W-:Y:S06]  /*1bb0*/  BRA `(.L_x_14545) ;  /* 0x0000000000107947 */ /* 0x000fec0003800000 */
.L_x_14544:
[----:B-----5:R-:W-:-:S04]  /*1bc0*/  PRMT R32, R92, 0x7632, R32 ;  /* 0x000076325c207816 */ /* 0x020fc80000000020 */
[----:B------:R-:W-:-:S05]  /*1bd0*/  SHF.L.U32 R32, R32, 0x10, RZ ;  /* 0x0000001020207819 */ /* 0x000fca00000006ff */
[----:B------:R-:W-:-:S04]  /*1be0*/  FADD.FTZ R113, R113, R32 ;  /* 0x0000002071717221 */ /* 0x000fc80000010000 */
[----:B------:R-:W-:-:S07]  /*1bf0*/  @P2 FADD.FTZ R113, R97, R113 ;  /* 0x0000007161712221 */ /* 0x000fce0000010000 */
.L_x_14545:
[C---:B------:R-:W-:Y:S02]  /*1c00*/  PRMT R115, R33.reuse, 0x7632, R115 ;  /* 0x0000763221737816 */ /* 0x040fe40000000073 */
[----:B------:R-:W-:Y:S01]  /*1c10*/  SHF.L.U32 R114, R33, 0x10, RZ ;  /* 0x0000001021727819 */ /* 0x000fe200000006ff */
[----:B------:R-:W-:Y:S06]  /*1c20*/  @P1 BRA `(.L_x_14546) ;  /* 0x00000000000c1947 */ /* 0x000fec0003800000 */
[----:B------:R-:W-:Y:S05]  /*1c30*/  @!P2 BRA `(.L_x_14547) ;  /* 0x000000000014a947 */ /* 0x000fea0003800000 */
[----:B-----5:R-:W-:Y:S01]  /*1c40*/  FADD.FTZ R114, R98, R114 ;  /* 0x0000007262727221 */ /* 0x020fe20000010000 */
[----:B------:R-:W-:Y:S06]  /*1c50*/  BRA `(.L_x_14547) ;  /* 0x00000000000c7947 */ /* 0x000fec0003800000 */
.L_x_14546:
[----:B-----5:R-:W-:-:S05]  /*1c60*/  SHF.L.U32 R33, R93, 0x10, RZ ;  /* 0x000000105d217819 */ /* 0x020fca00000006ff */
[----:B------:R-:W-:-:S04]  /*1c70*/  FADD.FTZ R114, R33, R114 ;  /* 0x0000007221727221 */ /* 0x000fc80000010000 */
[----:B------:R-:W-:-:S07]  /*1c80*/  @P2 FADD.FTZ R114, R98, R114 ;  /* 0x0000007262722221 */ /* 0x000fce0000010000 */
.L_x_14547:
[----:B------:R-:W-:Y:S01]  /*1c90*/  SHF.L.U32 R115, R115, 0x10, RZ ;  /* 0x0000001073737819 */ /* 0x000fe200000006ff */
[----:B------:R-:W-:Y:S06]  /*1ca0*/  @P1 BRA `(.L_x_14548) ;  /* 0x00000000000c1947 */ /* 0x000fec0003800000 */
[----:B------:R-:W-:Y:S05]  /*1cb0*/  @!P2 BRA `(.L_x_14549) ;  /* 0x000000000018a947 */ /* 0x000fea0003800000 */
[----:B-----5:R-:W-:Y:S01]  /*1cc0*/  FADD.FTZ R115, R99, R115 ;  /* 0x0000007363737221 */ /* 0x020fe20000010000 */
[----:B------:R-:W-:Y:S06]  /*1cd0*/  BRA `(.L_x_14549) ;  /* 0x0000000000107947 */ /* 0x000fec0003800000 */
.L_x_14548:
[----:B-----5:R-:W-:-:S04]  /*1ce0*/  PRMT R32, R93, 0x7632, R32 ;  /* 0x000076325d207816 */ /* 0x020fc80000000020 */
[----:B------:R-:W-:-:S05]  /*1cf0*/  SHF.L.U32 R32, R32, 0x10, RZ ;  /* 0x0000001020207819 */ /* 0x000fca00000006ff */
[----:B------:R-:W-:-:S04]  /*1d00*/  FADD.FTZ R115, R115, R32 ;  /* 0x0000002073737221 */ /* 0x000fc80000010000 */
[----:B------:R-:W-:-:S07]  /*1d10*/  @P2 FADD.FTZ R115, R99, R115 ;  /* 0x0000007363732221 */ /* 0x000fce0000010000 */
.L_x_14549:
[C---:B------:R-:W-:Y:S02]  /*1d20*/  PRMT R117, R34.reuse, 0x7632, R117 ;  /* 0x0000763222757816 */ /* 0x040fe40000000075 */
[----:B------:R-:W-:Y:S01]  /*1d30*/  SHF.L.U32 R116, R34, 0x10, RZ ;  /* 0x0000001022747819 */ /* 0x000fe200000006ff */
[----:B------:R-:W-:Y:S06]  /*1d40*/  @P1 BRA `(.L_x_14550) ;  /* 0x00000000000c1947 */ /* 0x000fec0003800000 */
[----:B------:R-:W-:Y:S05]  /*1d50*/  @!P2 BRA `(.L_x_14551) ;  /* 0x000000000014a947 */ /* 0x000fea0003800000 */
[----:B-----5:R-:W-:Y:S01]  /*1d60*/  FADD.FTZ R116, R100, R116 ;  /* 0x0000007464747221 */ /* 0x020fe20000010000 */
[----:B------:R-:W-:Y:S06]  /*1d70*/  BRA `(.L_x_14551) ;  /* 0x00000000000c7947 */ /* 0x000fec0003800000 */
.L_x_14550:
[----:B-----5:R-:W-:-:S05]  /*1d80*/  SHF.L.U32 R33, R94, 0x10, RZ ;  /* 0x000000105e217819 */ /* 0x020fca00000006ff */
[----:B------:R-:W-:-:S04]  /*1d90*/  FADD.FTZ R116, R33, R116 ;  /* 0x0000007421747221 */ /* 0x000fc80000010000 */
[----:B------:R-:W-:-:S07]  /*1da0*/  @P2 FADD.FTZ R116, R100, R116 ;  /* 0x0000007464742221 */ /* 0x000fce0000010000 */
.L_x_14551:
[----:B------:R-:W-:Y:S01]  /*1db0*/  SHF.L.U32 R117, R117, 0x10, RZ ;  /* 0x0000001075757819 */ /* 0x000fe200000006ff */
[----:B------:R-:W-:Y:S06]  /*1dc0*/  @P1 BRA `(.L_x_14552) ;  /* 0x00000000000c1947 */ /* 0x000fec0003800000 */
[----:B------:R-:W-:Y:S05]  /*1dd0*/  @!P2 BRA `(.L_x_14553) ;  /* 0x000000000018a947 */ /* 0x000fea0003800000 */
[----:B-----5:R-:W-:Y:S01]  /*1de0*/  FADD.FTZ R117, R101, R117 ;  /* 0x0000007565757221 */ /* 0x020fe20000010000 */
[----:B------:R-:W-:Y:S06]  /*1df0*/  BRA `(.L_x_14553) ;  /* 0x0000000000107947 */ /* 0x000fec0003800000 */
.L_x_14552:
[----:B-----5:R-:W-:-:S04]  /*1e00*/  PRMT R32, R94, 0x7632, R32 ;  /* 0x000076325e207816 */ /* 0x020fc80000000020 */
[----:B------:R-:W-:-:S05]  /*1e10*/  SHF.L.U32 R32, R32, 0x10, RZ ;  /* 0x0000001020207819 */ /* 0x000fca00000006ff */
[----:B------:R-:W-:-:S04]  /*1e20*/  FADD.FTZ R117, R117, R32 ;  /* 0x0000002075757221 */ /* 0x000fc80000010000 */
[----:B------:R-:W-:-:S07]  /*1e30*/  @P2 FADD.FTZ R117, R101, R117 ;  /* 0x0000007565752221 */ /* 0x000fce0000010000 */
.L_x_14553:
[C---:B------:R-:W-:Y:S02]  /*1e40*/  PRMT R119, R35.reuse, 0x7632, R119 ;  /* 0x0000763223777816 */ /* 0x040fe40000000077 */
[----:B------:R-:W-:Y:S01]  /*1e50*/  SHF.L.U32 R118, R35, 0x10, RZ ;  /* 0x0000001023767819 */ /* 0x000fe200000006ff */
[----:B------:R-:W-:Y:S06]  /*1e60*/  @P1 BRA `(.L_x_14554) ;  /* 0x00000000000c1947 */ /* 0x000fec0003800000 */
[----:B------:R-:W-:Y:S05]  /*1e70*/  @!P2 BRA `(.L_x_14555) ;  /* 0x000000000014a947 */ /* 0x000fea0003800000 */
[----:B-----5:R-:W-:Y:S01]  /*1e80*/  FADD.FTZ R118, R102, R118 ;  /* 0x0000007666767221 */ /* 0x020fe20000010000 */
[----:B------:R-:W-:Y:S06]  /*1e90*/  BRA `(.L_x_14555) ;  /* 0x00000000000c7947 */ /* 0x000fec0003800000 */
.L_x_14554:
[----:B-----5:R-:W-:-:S05]  /*1ea0*/  SHF.L.U32 R33, R95, 0x10, RZ ;  /* 0x000000105f217819 */ /* 0x020fca00000006ff */
[----:B------:R-:W-:-:S04]  /*1eb0*/  FADD.FTZ R118, R33, R118 ;  /* 0x0000007621767221 */ /* 0x000fc80000010000 */
[----:B------:R-:W-:-:S07]  /*1ec0*/  @P2 FADD.FTZ R118, R102, R118 ;  /* 0x0000007666762221 */ /* 0x000fce0000010000 */
.L_x_14555:
[----:B------:R-:W-:Y:S01]  /*1ed0*/  SHF.L.U32 R119, R119, 0x10, RZ ;  /* 0x0000001077777819 */ /* 0x000fe200000006ff */
[----:B------:R-:W-:Y:S06]  /*1ee0*/  @P1 BRA `(.L_x_14556) ;  /* 0x00000000000c1947 */ /* 0x000fec0003800000 */
[----:B------:R-:W-:Y:S05]  /*1ef0*/  @!P2 BRA `(.L_x_14557) ;  /* 0x000000000018a947 */ /* 0x000fea0003800000 */
[----:B-----5:R-:W-:Y:S01]  /*1f00*/  FADD.FTZ R119, R103, R119 ;  /* 0x0000007767777221 */ /* 0x020fe20000010000 */
[----:B------:R-:W-:Y:S06]  /*1f10*/  BRA `(.L_x_14557) ;  /* 0x0000000000107947 */ /* 0x000fec0003800000 */
.L_x_14556:
[----:B-----5:R-:W-:-:S04]  /*1f20*/  PRMT R32, R95, 0x7632, R32 ;  /* 0x000076325f207816 */ /* 0x020fc80000000020 */
[----:B------:R-:W-:-:S05]  /*1f30*/  SHF.L.U32 R32, R32, 0x10, RZ ;  /* 0x0000001020207819 */ /* 0x000fca00000006ff */
[----:B------:R-:W-:-:S04]  /*1f40*/  FADD.FTZ R119, R119, R32 ;  /* 0x0000002077777221 */ /* 0x000fc80000010000 */
[----:B------:R-:W-:-:S07]  /*1f50*/  @P2 FADD.FTZ R119, R103, R119 ;  /* 0x0000007767772221 */ /* 0x000fce0000010000 */
.L_x_14557:
[----:B------:R-:W0:Y:S01]  /*1f60*/  @P0 LDC.64 R122, c[0x0][0x228] ;  /* 0x00008a00ff7a0b82 */ /* 0x000e220000000a00 */
[----:B------:R-:W-:Y:S01]  /*1f70*/  IADD3 R125, R243, 0x100, RZ ;  /* 0x00000100f37d7810 */ /* 0x000fe20007ffe0ff */
[----:B------:R-:W-:-:S04]  /*1f80*/  IMAD.WIDE.U32 R126, R127, 0x20, R190 ;  /* 0x000000207f7e7825 */ /* 0x000fc800078e00be */
[C---:B------:R-:W-:Y:S01]  /*1f90*/  IMAD.WIDE.U32 R32, R125.reuse, 0x10, R152 ;  /* 0x000000107d207825 */ /* 0x040fe200078e0098 */
[----:B------:R1:W-:Y:S01]  /*1fa0*/  STG.E.128 desc[UR4][R126.64], R112 ;  /* 0x000000707e007986 */ /* 0x0003e2000c101d04 */
[----:B------:R-:W2:Y:S03]  /*1fb0*/  @P2 LDC.64 R120, c[0x0][0x230] ;  /* 0x00008c00ff782b82 */ /* 0x000ea60000000a00 */
[----:B------:R1:W-:Y:S04]  /*1fc0*/  STG.E.128 desc[UR4][R126.64+0x10], R116 ;  /* 0x000010747e007986 */ /* 0x0003e8000c101d04 */
[----:B------:R-:W3:Y:S01]  /*1fd0*/  LDG.E.128 R32, desc[UR4][R32.64] ;  /* 0x0000000420207981 */ /* 0x000ee2000c1e1d00 */
[----:B0-----:R-:W-:-:S05]  /*1fe0*/  @P0 IMAD.WIDE.U32 R122, R125, 0x10, R122 ;  /* 0x000000107d7a0825 */ /* 0x001fca00078e007a */
[----:B-----5:R1:W5:Y:S01]  /*1ff0*/  @P0 LDG.E.128 R92, desc[UR4][R122.64] ;  /* 0x000000047a5c0981 */ /* 0x020362000c1e1d00 */
[----:B--2---:R-:W-:-:S05]  /*2000*/  @P2 IMAD.WIDE.U32 R124, R125, 0x20, R120 ;  /* 0x000000207d7c2825 */ /* 0x004fca00078e0078 */
[----:B------:R1:W5:Y:S04]  /*2010*/  @P2 LDG.E.128 R96, desc[UR4][R124.64] ;  /* 0x000000047c602981 */ /* 0x000368000c1e1d00 */
[----:B------:R1:W5:Y:S01]  /*2020*/  @P2 LDG.E.128 R100, desc[UR4][R124.64+0x10] ;  /* 0x000010047c642981 */ /* 0x000362000c1e1d00 */
[C---:B---3--:R-:W-:Y:S02]  /*2030*/  PRMT R121, R32.reuse, 0x7632, R121 ;  /* 0x0000763220797816 */ /* 0x048fe40000000079 */
[----:B------:R-:W-:Y:S01]  /*2040*/  SHF.L.U32 R120, R32, 0x10, RZ ;  /* 0x0000001020787819 */ /* 0x000fe200000006ff */
[----:B-1----:R-:W-:Y:S06]  /*2050*/  @P1 BRA `(.L_x_14558) ;  /* 0x00000000000c1947 */ /* 0x002fec0003800000 */
[----:B------:R-:W-:Y:S05]  /*2060*/  @!P2 BRA `(.L_x_14559) ;  /* 0x000000000014a947 */ /* 0x000fea0003800000 */
[----:B-----5:R-:W-:Y:S01]  /*2070*/  FADD.FTZ R120, R96, R120 ;  /* 0x0000007860787221 */ /* 0x020fe20000010000 */
[----:B------:R-:W-:Y:S06]  /*2080*/  BRA `(.L_x_14559) ;  /* 0x00000000000c7947 */ /* 0x000fec0003800000 */
.L_x_14558:
[----:B-----5:R-:W-:-:S05]  /*2090*/  SHF.L.U32 R123, R92, 0x10, RZ ;  /* 0x000000105c7b7819 */ /* 0x020fca00000006ff */
[----:B------:R-:W-:-:S04]  /*20a0*/  FADD.FTZ R120, R123, R120 ;  /* 0x000000787b787221 */ /* 0x000fc80000010000 */
[----:B------:R-:W-:-:S07]  /*20b0*/  @P2 FADD.FTZ R120, R96, R120 ;  /* 0x0000007860782221 */ /* 0x000fce0000010000 */
.L_x_14559:
[----:B------:R-:W-:Y:S01]  /*20c0*/  SHF.L.U32 R121, R121, 0x10, RZ ;  /* 0x0000001079797819 */ /* 0x000fe200000006ff */
[----:B------:R-:W-:Y:S06]  /*20d0*/  @P1 BRA `(.L_x_14560) ;  /* 0x00000000000c1947 */ /* 0x000fec0003800000 */
[----:B------:R-:W-:Y:S05]  /*20e0*/  @!P2 BRA `(.L_x_14561) ;  /* 0x000000000018a947 */ /* 0x000fea0003800000 */
[----:B-----5:R-:W-:Y:S01]  /*20f0*/  FADD.FTZ R121, R97, R121 ;  /* 0x0000007961797221 */ /* 0x020fe20000010000 */
[----:B------:R-:W-:Y:S06]  /*2100*/  BRA `(.L_x_14561) ;  /* 0x0000000000107947 */ /* 0x000fec0003800000 */
.L_x_14560:
[----:B-----5:R-:W-:-:S04]  /*2110*/  PRMT R32, R92, 0x7632, R32 ;  /* 0x000076325c207816 */ /* 0x020fc80000000020 */
[----:B------:R-:W-:-:S05]  /*2120*/  SHF.L.U32 R32, R32, 0x10, RZ ;  /* 0x0000001020207819 */ /* 0x000fca00000006ff */
[----:B------:R-:W-:-:S04]  /*2130*/  FADD.FTZ R121, R121, R32 ;  /* 0x0000002079797221 */ /* 0x000fc80000010000 */
[----:B------:R-:W-:-:S07]  /*2140*/  @P2 FADD.FTZ R121, R97, R121 ;  /* 0x0000007961792221 */ /* 0x000fce0000010000 */
.L_x_14561:
[C---:B------:R-:W-:Y:S02]  /*2150*/  PRMT R123, R33.reuse, 0x7632, R123 ;  /* 0x00007632217b7816 */ /* 0x040fe4000000007b */
[----:B------:R-:W-:Y:S01]  /*2160*/  SHF.L.U32 R122, R33, 0x10, RZ ;  /* 0x00000010217a7819 */ /* 0x000fe200000006ff */
[----:B------:R-:W-:Y:S06]  /*2170*/  @P1 BRA `(.L_x_14562) ;  /* 0x00000000000c1947 */ /* 0x000fec0003800000 */
[----:B------:R-:W-:Y:S05]  /*2180*/  @!P2 BRA `(.L_x_14563) ;  /* 0x000000000014a947 */ /* 0x000fea0003800000 */
[----:B-----5:R-:W-:Y:S01]  /*2190*/  FADD.FTZ R122, R98, R122 ;  /* 0x0000007a627a7221 */ /* 0x020fe20000010000 */
[----:B------:R-:W-:Y:S06]  /*21a0*/  BRA `(.L_x_14563) ;  /* 0x00000000000c7947 */ /* 0x000fec0003800000 */
.L_x_14562:
[----:B-----5:R-:W-:-:S05]  /*21b0*/  SHF.L.U32 R33, R93, 0x10, RZ ;  /* 0x000000105d217819 */ /* 0x020fca00000006ff */
[----:B------:R-:W-:-:S04]  /*21c0*/  FADD.FTZ R122, R33, R122 ;  /* 0x0000007a217a7221 */ /* 0x000fc80000010000 */
[----:B------:R-:W-:-:S07]  /*21d0*/  @P2 FADD.FTZ R122, R98, R122 ;  /* 0x0000007a627a2221 */ /* 0x000fce0000010000 */
.L_x_14563:
[----:B------:R-:W-:Y:S01]  /*21e0*/  SHF.L.U32 R123, R123, 0x10, RZ ;  /* 0x000000107b7b7819 */ /* 0x000fe200000006ff */
[----:B------:R-:W-:Y:S06]  /*21f0*/  @P1 BRA `(.L_x_14564) ;  /* 0x00000000000c1947 */ /* 0x000fec0003800000 */
[----:B------:R-:W-:Y:S05]  /*2200*/  @!P2 BRA `(.L_x_14565) ;  /* 0x000000000018a947 */ /* 0x000fea0003800000 */
[----:B-----5:R-:W-:Y:S01]  /*2210*/  FADD.FTZ R123, R99, R123 ;  /* 0x0000007b637b7221 */ /* 0x020fe20000010000 */
[----:B------:R-:W-:Y:S06]  /*2220*/  BRA `(.L_x_14565) ;  /* 0x0000000000107947 */ /* 0x000fec0003800000 */
.L_x_14564:
[----:B-----5:R-:W-:-:S04]  /*2230*/  PRMT R32, R93, 0x7632, R32 ;  /* 0x000076325d207816 */ /* 0x020fc80000000020 */
[----:B------:R-:W-:-:S05]  /*2240*/  SHF.L.U32 R32, R32, 0x10, RZ ;  /* 0x0000001020207819 */ /* 0x000fca00000006ff */
[----:B------:R-:W-:-:S04]  /*2250*/  FADD.FTZ R123, R123, R32 ;  /* 0x000000207b7b7221 */ /* 0x000fc80000010000 */
[----:B------:R-:W-:-:S07]  /*2260*/  @P2 FADD.FTZ R123, R99, R123 ;  /* 0x0000007b637b2221 */ /* 0x000fce0000010000 */
.L_x_14565:
[C---:B------:R-:W-:Y:S02]  /*2270*/  PRMT R125, R34.reuse, 0x7632, R125 ;  /* 0x00007632227d7816 */ /* 0x040fe4000000007d */
[----:B------:R-:W-:Y:S01]  /*2280*/  SHF.L.U32 R124, R34, 0x10, RZ ;  /* 0x00000010227c7819 */ /* 0x000fe200000006ff */
[----:B------:R-:W-:Y:S06]  /*2290*/  @P1 BRA `(.L_x_14566) ;  /* 0x00000000000c1947 */ /* 0x000fec0003800000 */
[----:B------:R-:W-:Y:S05]  /*22a0*/  @!P2 BRA `(.L_x_14567) ;  /* 0x000000000014a947 */ /* 0x000fea0003800000 */
[----:B-----5:R-:W-:Y:S01]  /*22b0*/  FADD.FTZ R124, R100, R124 ;  /* 0x0000007c647c7221 */ /* 0x020fe20000010000 */
[----:B------:R-:W-:Y:S06]  /*22c0*/  BRA `(.L_x_14567) ;  /* 0x00000000000c7947 */ /* 0x000fec0003800000 */
.L_x_14566:
[----:B-----5:R-:W-:-:S05]  /*22d0*/  SHF.L.U32 R33, R94, 0x10, RZ ;  /* 0x000000105e217819 */ /* 0x020fca00000006ff */
[----:B------:R-:W-:-:S04]  /*22e0*/  FADD.FTZ R124, R33, R124 ;  /* 0x0000007c217c7221 */ /* 0x000fc80000010000 */
[----:B------:R-:W-:-:S07]  /*22f0*/  @P2 FADD.FTZ R124, R100, R124 ;  /* 0x0000007c647c2221 */ /* 0x000fce0000010000 */
.L_x_14567:
[----:B------:R-:W-:Y:S01]  /*2300*/  SHF.L.U32 R125, R125, 0x10, RZ ;  /* 0x000000107d7d7819 */ /* 0x000fe200000006ff */
[----:B------:R-:W-:Y:S06]  /*2310*/  @P1 BRA `(.L_x_14568) ;  /* 0x00000000000c1947 */ /* 0x000fec0003800000 */
[----:B------:R-:W-:Y:S05]  /*2320*/  @!P2 BRA `(.L_x_14569) ;  /* 0x000000000018a947 */ /* 0x000fea0003800000 */
[----:B-----5:R-:W-:Y:S01]  /*2330*/  FADD.FTZ R125, R101, R125 ;  /* 0x0000007d657d7221 */ /* 0x020fe20000010000 */
[----:B------:R-:W-:Y:S06]  /*2340*/  BRA `(.L_x_14569) ;  /* 0x0000000000107947 */ /* 0x000fec0003800000 */
.L_x_14568:
[----:B-----5:R-:W-:-:S04]  /*2350*/  PRMT R32, R94, 0x7632, R32 ;  /* 0x000076325e207816 */ /* 0x020fc80000000020 */
[----:B------:R-:W-:-:S05]  /*2360*/  SHF.L.U32 R32, R32, 0x10, RZ ;  /* 0x0000001020207819 */ /* 0x000fca00000006ff */
[----:B------:R-:W-:-:S04]  /*2370*/  FADD.FTZ R125, R125, R32 ;  /* 0x000000207d7d7221 */ /* 0x000fc80000010000 */
[----:B------:R-:W-:-:S07]  /*2380*/  @P2 FADD.FTZ R125, R101, R125 ;  /* 0x0000007d657d2221 */ /* 0x000fce0000010000 */
.L_x_14569:
[C---:B------:R-:W-:Y:S02]  /*2390*/  PRMT R127, R35.reuse, 0x7632, R127 ;  /* 0x00007632237f7816 */ /* 0x040fe4000000007f */
[----:B------:R-:W-:Y:S01]  /*23a0*/  SHF.L.U32 R126, R35, 0x10, RZ ;  /* 0x00000010237e7819 */ /* 0x000fe200000006ff */
[----:B------:R-:W-:Y:S06]  /*23b0*/  @P1 BRA `(.L_x_14570) ;  /* 0x00000000000c1947 */ /* 0x000fec0003800000 */
[----:B------:R-:W-:Y:S05]  /*23c0*/  @!P2 BRA `(.L_x_14571) ;  /* 0x000000000014a947 */ /* 0x000fea0003800000 */
[----:B-----5:R-:W-:Y:S01]  /*23d0*/  FADD.FTZ R126, R102, R126 ;  /* 0x0000007e667e7221 */ /* 0x020fe20000010000 */
[----:B------:R-:W-:Y:S06]  /*23e0*/  BRA `(.L_x_14571) ;  /* 0x00000000000c7947 */ /* 0x000fec0003800000 */
.L_x_14570:
[----:B-----5:R-:W-:-:S05]  /*23f0*/  SHF.L.U32 R33, R95, 0x10, RZ ;  /* 0x000000105f217819 */ /* 0x020fca00000006ff */
[----:B------:R-:W-:-:S04]  /*2400*/  FADD.FTZ R126, R33, R126 ;  /* 0x0000007e217e7221 */ /* 0x000fc80000010000 */
[----:B------:R-:W-:-:S07]  /*2410*/  @P2 FADD.FTZ R126, R102, R126 ;  /* 0x0000007e667e2221 */ /* 0x000fce0000010000 */
.L_x_14571:
[----:B------:R-:W-:Y:S01]  /*2420*/  SHF.L.U32 R127, R127, 0x10, RZ ;  /* 0x000000107f7f7819 */ /* 0x000fe200000006ff */
[----:B------:R-:W-:Y:S06]  /*2430*/  @P1 BRA `(.L_x_14572) ;  /* 0x00000000000c1947 */ /* 0x000fec0003800000 */
[----:B------:R-:W-:Y:S05]  /*2440*/  @!P2 BRA `(.L_x_14573) ;  /* 0x000000000018a947 */ /* 0x000fea0003800000 */
[----:B-----5:R-:W-:Y:S01]  /*2450*/  FADD.FTZ R127, R103, R127 ;  /* 0x0000007f677f7221 */ /* 0x020fe20000010000 */
[----:B------:R-:W-:Y:S06]  /*2460*/  BRA `(.L_x_14573) ;  /* 0x0000000000107947 */ /* 0x000fec0003800000 */
.L_x_14572:
[----:B-----5:R-:W-:-:S04]  /*2470*/  PRMT R32, R95, 0x7632, R32 ;  /* 0x000076325f207816 */ /* 0x020fc80000000020 */
[----:B------:R-:W-:-:S05]  /*2480*/  SHF.L.U32 R32, R32, 0x10, RZ ;  /* 0x0000001020207819 */ /* 0x000fca00000006ff */
[----:B------:R-:W-:-:S04]  /*2490*/  FADD.FTZ R127, R127, R32 ;  /* 0x000000207f7f7221 */ /* 0x000fc80000010000 */
[----:B------:R-:W-:-:S07]  /*24a0*/  @P2 FADD.FTZ R127, R103, R127 ;  /* 0x0000007f677f2221 */ /* 0x000fce0000010000 */
.L_x_14573:
[----:B------:R-:W0:Y:S01]  /*24b0*/  @P0 LDC.64 R130, c[0x0][0x228] ;  /* 0x00008a00ff820b82 */ /* 0x000e220000000a00 */
[C---:B------:R-:W-:Y:S02]  /*24c0*/  IADD3 R135, R243.reuse, 0x100, RZ ;  /* 0x00000100f3877810 */ /* 0x040fe40007ffe0ff */
[----:B------:R-:W-:-:S03]  /*24d0*/  IADD3 R133, R243, 0x180, RZ ;  /* 0x00000180f3857810 */ /* 0x000fc60007ffe0ff */
[----:B------:R-:W-:Y:S02]  /*24e0*/  IMAD.WIDE.U32 R134, R135, 0x20, R190 ;  /* 0x0000002087867825 */ /* 0x000fe400078e00be */
[----:B------:R-:W1:Y:S02]  /*24f0*/  @P2 LDC.64 R128, c[0x0][0x230] ;  /* 0x00008c00ff802b82 */ /* 0x000e640000000a00 */
[C---:B------:R-:W-:Y:S01]  /*2500*/  IMAD.WIDE.U32 R32, R133.reuse, 0x10, R152 ;  /* 0x0000001085207825 */ /* 0x040fe200078e0098 */
[----:B------:R2:W-:Y:S04]  /*2510*/  STG.E.128 desc[UR4][R134.64], R120 ;  /* 0x0000007886007986 */ /* 0x0005e8000c101d04 */
[----:B------:R2:W-:Y:S04]  /*2520*/  STG.E.128 desc[UR4][R134.64+0x10], R124 ;  /* 0x0000107c86007986 */ /* 0x0005e8000c101d04 */
[----:B------:R-:W3:Y:S01]  /*2530*/  LDG.E.128 R32, desc[UR4][R32.64] ;  /* 0x0000000420207981 */ /* 0x000ee2000c1e1d00 */
[----:B0-----:R-:W-:-:S05]  /*2540*/  @P0 IMAD.WIDE.U32 R130, R133, 0x10, R130 ;  /* 0x0000001085820825 */ /* 0x001fca00078e0082 */
[----:B-----5:R2:W5:Y:S01]  /*2550*/  @P0 LDG.E.128 R92, desc[UR4][R130.64] ;  /* 0x00000004825c0981 */ /* 0x020562000c1e1d00 */
[----:B-1----:R-:W-:-:S05]  /*2560*/  @P2 IMAD.WIDE.U32 R132, R133, 0x20, R128 ;  /* 0x0000002085842825 */ /* 0x002fca00078e0080 */
[----:B------:R2:W5:Y:S04]  /*2570*/  @P2 LDG.E.128 R96, desc[UR4][R132.64] ;  /* 0x0000000484602981 */ /* 0x000568000c1e1d00 */
[----:B------:R2:W5:Y:S01]  /*2580*/  @P2 LDG.E.128 R100, desc[UR4][R132.64+0x10] ;  /* 0x0000100484642981 */ /* 0x000562000c1e1d00 */
[C---:B---3--:R-:W-:Y:S02]  /*2590*/  PRMT R129, R32.reuse, 0x7632, R129 ;  /* 0x0000763220817816 */ /* 0x048fe40000000081 */
[----:B------:R-:W-:Y:S01]  /*25a0*/  SHF.L.U32 R128, R32, 0x10, RZ ;  /* 0x0000001020807819 */ /* 0x000fe200000006ff */
[----:B--2---:R-:W-:Y:S06]  /*25b0*/  @P1 BRA `(.L_x_14574) ;  /* 0x00000000000c1947 */ /* 0x004fec0003800000 */
[----:B------:R-:W-:Y:S05]  /*25c0*/  @!P2 BRA `(.L_x_14575) ;  /* 0x000000000014a947 */ /* 0x000fea0003800000 */
[----:B-----5:R-:W-:Y:S01]  /*25d0*/  FADD.FTZ R128, R96, R128 ;  /* 0x0000008060807221 */ /* 0x020fe20000010000 */
[----:B------:R-:W-:Y:S06]  /*25e0*/  BRA `(.L_x_14575) ;  /* 0x00000000000c7947 */ /* 0x000fec0003800000 */
.L_x_14574:
[----:B-----5:R-:W-:-:S05]  /*25f0*/  SHF.L.U32 R131, R92, 0x10, RZ ;  /* 0x000000105c837819 */ /* 0x020fca00000006ff */
[----:B------:R-:W-:-:S04]  /*2600*/  FADD.FTZ R128, R131, R128 ;  /* 0x0000008083807221 */ /* 0x000fc80000010000 */
[----:B------:R-:W-:-:S07]  /*2610*/  @P2 FADD.FTZ R128, R96, R128 ;  /* 0x0000008060802221 */ /* 0x000fce0000010000 */
.L_x_14575:
[----:B------:R-:W-:Y:S01]  /*2620*/  SHF.L.U32 R129, R129, 0x10, RZ ;  /* 0x0000001081817819 */ /* 0x000fe200000006ff */
[----:B------:R-:W-:Y:S06]  /*2630*/  @P1 BRA `(.L_x_14576) ;  /* 0x00000000000c1947 */ /* 0x000fec0003800000 */
[----:B------:R-:W-:Y:S05]  /*2640*/  @!P2 BRA `(.L_x_14577) ;  /* 0x000000000018a947 */ /* 0x000fea0003800000 */
[----:B-----5:R-:W-:Y:S01]  /*2650*/  FADD.FTZ R129, R97, R129 ;  /* 0x0000008161817221 */ /* 0x020fe20000010000 */
[----:B------:R-:W-:Y:S06]  /*2660*/  BRA `(.L_x_14577) ;  /* 0x0000000000107947 */ /* 0x000fec0003800000 */
.L_x_14576:
[----:B-----5:R-:W-:-:S04]  /*2670*/  PRMT R32, R92, 0x7632, R32 ;  /* 0x000076325c207816 */ /* 0x020fc80000000020 */
[----:B------:R-:W-:-:S05]  /*2680*/  SHF.L.U32 R32, R32, 0x10, RZ ;  /* 0x0000001020207819 */ /* 0x000fca00000006ff */
[----:B------:R-:W-:-:S04]  /*2690*/  FADD.FTZ R129, R129, R32 ;  /* 0x0000002081817221 */ /* 0x000fc80000010000 */
[----:B------:R-:W-:-:S07]  /*26a0*/  @P2 FADD.FTZ R129, R97, R129 ;  /* 0x0000008161812221 */ /* 0x000fce0000010000 */
.L_x_14577:
[C---:B------:R-:W-:Y:S02]  /*26b0*/  PRMT R131, R33.reuse, 0x7632, R131 ;  /* 0x0000763221837816 */ /* 0x040fe40000000083 */
[----:B------:R-:W-:Y:S01]  /*26c0*/  SHF.L.U32 R130, R33, 0x10, RZ ;  /* 0x0000001021827819 */ /* 0x000fe200000006ff */
[----:B------:R-:W-:Y:S06]  /*26d0*/  @P1 BRA `(.L_x_14578) ;  /* 0x00000000000c1947 */ /* 0x000fec0003800000 */
[----:B------:R-:W-:Y:S05]  /*26e0*/  @!P2 BRA `(.L_x_14579) ;  /* 0x000000000014a947 */ /* 0x000fea0003800000 */
[----:B-----5:R-:W-:Y:S01]  /*26f0*/  FADD.FTZ R130, R98, R130 ;  /* 0x0000008262827221 */ /* 0x020fe20000010000 */
[----:B------:R-:W-:Y:S06]  /*2700*/  BRA `(.L_x_14579) ;  /* 0x00000000000c7947 */ /* 0x000fec0003800000 */
.L_x_14578:
[----:B-----5:R-:W-:-:S05]  /*2710*/  SHF.L.U32 R33, R93, 0x10, RZ ;  /* 0x000000105d217819 */ /* 0x020fca00000006ff */
[----:B------:R-:W-:-:S04]  /*2720*/  FADD.FTZ R130, R33, R130 ;  /* 0x0000008221827221 */ /* 0x000fc80000010000 */
[----:B------:R-:W-:-:S07]  /*2730*/  @P2 FADD.FTZ R130, R98, R130 ;  /* 0x0000008262822221 */ /* 0x000fce0000010000 */
.L_x_14579:
[----:B------:R-:W-:Y:S01]  /*2740*/  SHF.L.U32 R131, R131, 0x10, RZ ;  /* 0x0000001083837819 */ /* 0x000fe200000006ff */
[----:B------:R-:W-:Y:S06]  /*2750*/  @P1 BRA `(.L_x_14580) ;  /* 0x00000000000c1947 */ /* 0x000fec0003800000 */
[----:B------:R-:W-:Y:S05]  /*2760*/  @!P2 BRA `(.L_x_14581) ;  /* 0x000000000018a947 */ /* 0x000fea0003800000 */
[----:B-----5:R-:W-:Y:S01]  /*2770*/  FADD.FTZ R131, R99, R131 ;  /* 0x0000008363837221 */ /* 0x020fe20000010000 */
[----:B------:R-:W-:Y:S06]  /*2780*/  BRA `(.L_x_14581) ;  /* 0x0000000000107947 */ /* 0x000fec0003800000 */
.L_x_14580:
[----:B-----5:R-:W-:-:S04]  /*2790*/  PRMT R32, R93, 0x7632, R32 ;  /* 0x000076325d207816 */ /* 0x020fc80000000020 */
[----:B------:R-:W-:-:S05]  /*27a0*/  SHF.L.U32 R32, R32, 0x10, RZ ;  /* 0x0000001020207819 */ /* 0x000fca00000006ff */
[----:B------:R-:W-:-:S04]  /*27b0*/  FADD.FTZ R131, R131, R32 ;  /* 0x0000002083837221 */ /* 0x000fc80000010000 */
[----:B------:R-:W-:-:S07]  /*27c0*/  @P2 FADD.FTZ R131, R99, R131 ;  /* 0x0000008363832221 */ /* 0x000fce0000010000 */
.L_x_14581:
[C---:B------:R-:W-:Y:S02]  /*27d0*/  PRMT R133, R34.reuse, 0x7632, R133 ;  /* 0x0000763222857816 */ /* 0x040fe40000000085 */
[----:B------:R-:W-:Y:S01]  /*27e0*/  SHF.L.U32 R132, R34, 0x10, RZ ;  /* 0x0000001022847819 */ /* 0x000fe200000006ff */
[----:B------:R-:W-:Y:S06]  /*27f0*/  @P1 BRA `(.L_x_14582) ;  /* 0x00000000000c1947 */ /* 0x000fec0003800000 */
[----:B------:R-:W-:Y:S05]  /*2800*/  @!P2 BRA `(.L_x_14583) ;  /* 0x000000000014a947 */ /* 0x000fea0003800000 */
[----:B-----5:R-:W-:Y:S01]  /*2810*/  FADD.FTZ R132, R100, R132 ;  /* 0x0000008464847221 */ /* 0x020fe20000010000 */
[----:B------:R-:W-:Y:S06]  /*2820*/  BRA `(.L_x_14583) ;  /* 0x00000000000c7947 */ /* 0x000fec0003800000 */
.L_x_14582:
[----:B-----5:R-:W-:-:S05]  /*2830*/  SHF.L.U32 R33, R94, 0x10, RZ ;  /* 0x000000105e217819 */ /* 0x020fca00000006ff */
[----:B------:R-:W-:-:S04]  /*2840*/  FADD.FTZ R132, R33, R132 ;  /* 0x0000008421847221 */ /* 0x000fc80000010000 */
[----:B------:R-:W-:-:S07]  /*2850*/  @P2 FADD.FTZ R132, R100, R132 ;  /* 0x0000008464842221 */ /* 0x000fce0000010000 */
.L_x_14583:
[----:B------:R-:W-:Y:S01]  /*2860*/  SHF.L.U32 R133, R133, 0x10, RZ ;  /* 0x0000001085857819 */ /* 0x000fe200000006ff */
[----:B------:R-:W-:Y:S06]  /*2870*/  @P1 BRA `(.L_x_14584) ;  /* 0x00000000000c1947 */ /* 0x000fec0003800000 */
[----:B------:R-:W-:Y:S05]  /*2880*/  @!P2 BRA `(.L_x_14585) ;  /* 0x000000000018a947 */ /* 0x000fea0003800000 */
[----:B-----5:R-:W-:Y:S01]  /*2890*/  FADD.FTZ R133, R101, R133 ;  /* 0x0000008565857221 */ /* 0x020fe20000010000 */
[----:B------:R-:W-:Y:S06]  /*28a0*/  BRA `(.L_x_14585) ;  /* 0x0000000000107947 */ /* 0x000fec0003800000 */
.L_x_14584:
[----:B-----5:R-:W-:-:S04]  /*28b0*/  PRMT R32, R94, 0x7632, R32 ;  /* 0x000076325e207816 */ /* 0x020fc80000000020 */
[----:B------:R-:W-:-:S05]  /*28c0*/  SHF.L.U32 R32, R32, 0x10, RZ ;  /* 0x0000001020207819 */ /* 0x000fca00000006ff */
[----:B------:R-:W-:-:S04]  /*28d0*/  FADD.FTZ R133, R133, R32 ;  /* 0x0000002085857221 */ /* 0x000fc80000010000 */
[----:B------:R-:W-:-:S07]  /*28e0*/  @P2 FADD.FTZ R133, R101, R133 ;  /* 0x0000008565852221 */ /* 0x000fce0000010000 */
.L_x_14585:
[C---:B------:R-:W-:Y:S02]  /*28f0*/  PRMT R135, R35.reuse, 0x7632, R135 ;  /* 0x0000763223877816 */ /* 0x040fe40000000087 */
[----:B------:R-:W-:Y:S01]  /*2900*/  SHF.L.U32 R134, R35, 0x10, RZ ;  /* 0x0000001023867819 */ /* 0x000fe200000006ff */
[----:B------:R-:W-:Y:S06]  /*2910*/  @P1 BRA `(.L_x_14586) ;  /* 0x00000000000c1947 */ /* 0x000fec0003800000 */
[----:B------:R-:W-:Y:S05]  /*2920*/  @!P2 BRA `(.L_x_14587) ;  /* 0x000000000014a947 */ /* 0x000fea0003800000 */
[----:B-----5:R-:W-:Y:S01]  /*2930*/  FADD.FTZ R134, R102, R134 ;  /* 0x0000008666867221 */ /* 0x020fe20000010000 */
[----:B------:R-:W-:Y:S06]  /*2940*/  BRA `(.L_x_14587) ;  /* 0x00000000000c7947 */ /* 0x000fec0003800000 */
.L_x_14586:
[----:B-----5:R-:W-:-:S05]  /*2950*/  SHF.L.U32 R33, R95, 0x10, RZ ;  /* 0x000000105f217819 */ /* 0x020fca00000006ff */
[----:B------:R-:W-:-:S04]  /*2960*/  FADD.FTZ R134, R33, R134 ;  /* 0x0000008621867221 */ /* 0x000fc80000010000 */
[----:B------:R-:W-:-:S07]  /*2970*/  @P2 FADD.FTZ R134, R102, R134 ;  /* 0x0000008666862221 */ /* 0x000fce0000010000 */
.L_x_14587:
[----:B------:R-:W-:Y:S01]  /*2980*/  SHF.L.U32 R135, R135, 0x10, RZ ;  /* 0x0000001087877819 */ /* 0x000fe200000006ff */
[----:B------:R-:W-:Y:S06]  /*2990*/  @P1 BRA `(.L_x_14588) ;  /* 0x00000000000c1947 */ /* 0x000fec0003800000 */
[----:B------:R-:W-:Y:S05]  /*29a0*/  @!P2 BRA `(.L_x_14589) ;  /* 0x000000000018a947 */ /* 0x000fea0003800000 */
[----:B-----5:R-:W-:Y:S01]  /*29b0*/  FADD.FTZ R135, R103, R135 ;  /* 0x0000008767877221 */ /* 0x020fe20000010000 */
[----:B------:R-:W-:Y:S06]  /*29c0*/  BRA `(.L_x_14589) ;  /* 0x0000000000107947 */ /* 0x000fec0003800000 */
.L_x_14588:
[----:B-----5:R-:W-:-:S04]  /*29d0*/  PRMT R32, R95, 0x7632, R32 ;  /* 0x000076325f207816 */ /* 0x020fc80000000020 */
[----:B------:R-:W-:-:S05]  /*29e0*/  SHF.L.U32 R32, R32, 0x10, RZ ;  /* 0x0000001020207819 */ /* 0x000fca00000006ff */
[----:B------:R-:W-:-:S04]  /*29f0*/  FADD.FTZ R135, R135, R32 ;  /* 0x0000002087877221 */ /* 0x000fc80000010000 */
[----:B------:R-:W-:-:S07]  /*2a00*/  @P2 FADD.FTZ R135, R103, R135 ;  /* 0x0000008767872221 */ /* 0x000fce0000010000 */
.L_x_14589:
        /* <DEDUP_REMOVED lines=20> */
.L_x_14590:
[----:B-----5:R-:W-:-:S05]  /*2b50*/  SHF.L.U32 R139, R92, 0x10, RZ ;  /* 0x000000105c8b7819 */ /* 0x020fca00000006ff */
[----:B------:R-:W-:-:S04]  /*2b60*/  FADD.FTZ R136, R139, R136 ;  /* 0x000000888b887221 */ /* 0x000fc80000010000 */
[----:B------:R-:W-:-:S07]  /*2b70*/  @P2 FADD.FTZ R136, R96, R136 ;  /* 0x0000008860882221 */ /* 0x000fce0000010000 */
.L_x_14591:
[----:B------:R-:W-:Y:S01]  /*2b80*/  SHF.L.U32 R137, R137, 0x10, RZ ;  /* 0x0000001089897819 */ /* 0x000fe200000006ff */
[----:B------:R-:W-:Y:S06]  /*2b90*/  @P1 BRA `(.L_x_14592) ;  /* 0x00000000000c1947 */ /* 0x000fec0003800000 */
[----:B------:R-:W-:Y:S05]  /*2ba0*/  @!P2 BRA `(.L_x_14593) ;  /* 0x000000000018a947 */ /* 0x000fea0003800000 */
[----:B-----5:R-:W-:Y:S01]  /*2bb0*/  FADD.FTZ R137, R97, R137 ;  /* 0x0000008961897221 */ /* 0x020fe20000010000 */
[----:B------:R-:W-:Y:S06]  /*2bc0*/  BRA `(.L_x_14593) ;  /* 0x0000000000107947 */ /* 0x000fec0003800000 */
.L_x_14592:
[----:B-----5:R-:W-:-:S04]  /*2bd0*/  PRMT R32, R92, 0x7632, R32 ;  /* 0x000076325c207816 */ /* 0x020fc80000000020 */
[----:B------:R-:W-:-:S05]  /*2be0*/  SHF.L.U32 R32, R32, 0x10, RZ ;  /* 0x0000001020207819 */ /* 0x000fca00000006ff */
[----:B------:R-:W-:-:S04]  /*2bf0*/  FADD.FTZ R137, R137, R32 ;  /* 0x0000002089897221 */ /* 0x000fc80000010000 */
[----:B------:R-:W-:-:S07]  /*2c00*/  @P2 FADD.FTZ R137, R97, R137 ;  /* 0x0000008961892221 */ /* 0x000fce0000010000 */
.L_x_14593:
[C---:B------:R-:W-:Y:S02]  /*2c10*/  PRMT R139, R33.reuse, 0x7632, R139 ;  /* 0x00007632218b7816 */ /* 0x040fe4000000008b */
[----:B------:R-:W-:Y:S01]  /*2c20*/  SHF.L.U32 R138, R33, 0x10, RZ ;  /* 0x00000010218a7819 */ /* 0x000fe200000006ff */
[----:B------:R-:W-:Y:S06]  /*2c30*/  @P1 BRA `(.L_x_14594) ;  /* 0x00000000000c1947 */ /* 0x000fec0003800000 */
[----:B------:R-:W-:Y:S05]  /*2c40*/  @!P2 BRA `(.L_x_14595) ;  /* 0x000000000014a947 */ /* 0x000fea0003800000 */
[----:B-----5:R-:W-:Y:S01]  /*2c50*/  FADD.FTZ R138, R98, R138 ;  /* 0x0000008a628a7221 */ /* 0x020fe20000010000 */
[----:B------:R-:W-:Y:S06]  /*2c60*/  BRA `(.L_x_14595) ;  /* 0x00000000000c7947 */ /* 0x000fec0003800000 */
.L_x_14594:
[----:B-----5:R-:W-:-:S05]  /*2c70*/  SHF.L.U32 R33, R93, 0x10, RZ ;  /* 0x000000105d217819 */ /* 0x020fca00000006ff */
[----:B------:R-:W-:-:S04]  /*2c80*/  FADD.FTZ R138, R33, R138 ;  /* 0x0000008a218a7221 */ /* 0x000fc80000010000 */
[----:B------:R-:W-:-:S07]  /*2c90*/  @P2 FADD.FTZ R138, R98, R138 ;  /* 0x0000008a628a2221 */ /* 0x000fce0000010000 */
.L_x_14595:
[----:B------:R-:W-:Y:S01]  /*2ca0*/  SHF.L.U32 R139, R139, 0x10, RZ ;  /* 0x000000108b8b7819 */ /* 0x000fe200000006ff */
[----:B------:R-:W-:Y:S06]  /*2cb0*/  @P1 BRA `(.L_x_14596) ;  /* 0x00000000000c1947 */ /* 0x000fec0003800000 */
[----:B------:R-:W-:Y:S05]  /*2cc0*/  @!P2 BRA `(.L_x_14597) ;  /* 0x000000000018a947 */ /* 0x000fea0003800000 */
[----:B-----5:R-:W-:Y:S01]  /*2cd0*/  FADD.FTZ R139, R99, R139 ;  /* 0x0000008b638b7221 */ /* 0x020fe20000010000 */
[----:B------:R-:W-:Y:S06]  /*2ce0*/  BRA `(.L_x_14597) ;  /* 0x0000000000107947 */ /* 0x000fec0003800000 */
.L_x_14596:
[----:B-----5:R-:W-:-:S04]  /*2cf0*/  PRMT R32, R93, 0x7632, R32 ;  /* 0x000076325d207816 */ /* 0x020fc80000000020 */
[----:B------:R-:W-:-:S05]  /*2d00*/  SHF.L.U32 R32, R32, 0x10, RZ ;  /* 0x0000001020207819 */ /* 0x000fca00000006ff */
[----:B------:R-:W-:-:S04]  /*2d10*/  FADD.FTZ R139, R139, R32 ;  /* 0x000000208b8b7221 */ /* 0x000fc80000010000 */
[----:B------:R-:W-:-:S07]  /*2d20*/  @P2 FADD.FTZ R139, R99, R139 ;  /* 0x0000008b638b2221 */ /* 0x000fce0000010000 */
.L_x_14597:
[C---:B------:R-:W-:Y:S02]  /*2d30*/  PRMT R141, R34.reuse, 0x7632, R141 ;  /* 0x00007632228d7816 */ /* 0x040fe4000000008d */
[----:B------:R-:W-:Y:S01]  /*2d40*/  SHF.L.U32 R140, R34, 0x10, RZ ;  /* 0x00000010228c7819 */ /* 0x000fe200000006ff */
[----:B------:R-:W-:Y:S06]  /*2d50*/  @P1 BRA `(.L_x_14598) ;  /* 0x00000000000c1947 */ /* 0x000fec0003800000 */
[----:B------:R-:W-:Y:S05]  /*2d60*/  @!P2 BRA `(.L_x_14599) ;  /* 0x000000000014a947 */ /* 0x000fea0003800000 */
[----:B-----5:R-:W-:Y:S01]  /*2d70*/  FADD.FTZ R140, R100, R140 ;  /* 0x0000008c648c7221 */ /* 0x020fe20000010000 */
[----:B------:R-:W-:Y:S06]  /*2d80*/  BRA `(.L_x_14599) ;  /* 0x00000000000c7947 */ /* 0x000fec0003800000 */
.L_x_14598:
[----:B-----5:R-:W-:-:S05]  /*2d90*/  SHF.L.U32 R33, R94, 0x10, RZ ;  /* 0x000000105e217819 */ /* 0x020fca00000006ff */
[----:B------:R-:W-:-:S04]  /*2da0*/  FADD.FTZ R140, R33, R140 ;  /* 0x0000008c218c7221 */ /* 0x000fc80000010000 */
[----:B------:R-:W-:-:S07]  /*2db0*/  @P2 FADD.FTZ R140, R100, R140 ;  /* 0x0000008c648c2221 */ /* 0x000fce0000010000 */
.L_x_14599:
[----:B------:R-:W-:Y:S01]  /*2dc0*/  SHF.L.U32 R141, R141, 0x10, RZ ;  /* 0x000000108d8d7819 */ /* 0x000fe200000006ff */
[----:B------:R-:W-:Y:S06]  /*2dd0*/  @P1 BRA `(.L_x_14600) ;  /* 0x00000000000c1947 */ /* 0x000fec0003800000 */
[----:B------:R-:W-:Y:S05]  /*2de0*/  @!P2 BRA `(.L_x_14601) ;  /* 0x000000000018a947 */ /* 0x000fea0003800000 */
[----:B-----5:R-:W-:Y:S01]  /*2df0*/  FADD.FTZ R141, R101, R141 ;  /* 0x0000008d658d7221 */ /* 0x020fe20000010000 */
[----:B------:R-:W-:Y:S06]  /*2e00*/  BRA `(.L_x_14601) ;  /* 0x0000000000107947 */ /* 0x000fec0003800000 */
.L_x_14600:
[----:B-----5:R-:W-:-:S04]  /*2e10*/  PRMT R32, R94, 0x7632, R32 ;  /* 0x000076325e207816 */ /* 0x020fc80000000020 */
[----:B------:R-:W-:-:S05]  /*2e20*/  SHF.L.U32 R32, R32, 0x10, RZ ;  /* 0x0000001020207819 */ /* 0x000fca00000006ff */
[----:B------:R-:W-:-:S04]  /*2e30*/  FADD.FTZ R141, R141, R32 ;  /* 0x000000208d8d7221 */ /* 0x000fc80000010000 */
[----:B------:R-:W-:-:S07]  /*2e40*/  @P2 FADD.FTZ R141, R101, R141 ;  /* 0x0000008d658d2221 */ /* 0x000fce0000010000 */
.L_x_14601:
[C---:B------:R-:W-:Y:S02]  /*2e50*/  PRMT R143, R35.reuse, 0x7632, R143 ;  /* 0x00007632238f7816 */ /* 0x040fe4000000008f */
[----:B------:R-:W-:Y:S01]  /*2e60*/  SHF.L.U32 R142, R35, 0x10, RZ ;  /* 0x00000010238e7819 */ /* 0x000fe200000006ff */
[----:B------:R-:W-:Y:S06]  /*2e70*/  @P1 BRA `(.L_x_14602) ;  /* 0x00000000000c1947 */ /* 0x000fec0003800000 */
[----:B------:R-:W-:Y:S05]  /*2e80*/  @!P2 BRA `(.L_x_14603) ;  /* 0x000000000014a947 */ /* 0x000fea0003800000 */
[----:B-----5:R-:W-:Y:S01]  /*2e90*/  FADD.FTZ R142, R102, R142 ;  /* 0x0000008e668e7221 */ /* 0x020fe20000010000 */
[----:B------:R-:W-:Y:S06]  /*2ea0*/  BRA `(.L_x_14603) ;  /* 0x00000000000c7947 */ /* 0x000fec0003800000 */
.L_x_14602:
[----:B-----5:R-:W-:-:S05]  /*2eb0*/  SHF.L.U32 R33, R95, 0x10, RZ ;  /* 0x000000105f217819 */ /* 0x020fca00000006ff */
[----:B------:R-:W-:-:S04]  /*2ec0*/  FADD.FTZ R142, R33, R142 ;  /* 0x0000008e218e7221 */ /* 0x000fc80000010000 */
[----:B------:R-:W-:-:S07]  /*2ed0*/  @P2 FADD.FTZ R142, R102, R142 ;  /* 0x0000008e668e2221 */ /* 0x000fce0000010000 */
.L_x_14603:
[----:B------:R-:W-:Y:S01]  /*2ee0*/  SHF.L.U32 R143, R143, 0x10, RZ ;  /* 0x000000108f8f7819 */ /* 0x000fe200000006ff */
[----:B------:R-:W-:Y:S06]  /*2ef0*/  @P1 BRA `(.L_x_14604) ;  /* 0x00000000000c1947 */ /* 0x000fec0003800000 */
[----:B------:R-:W-:Y:S05]  /*2f00*/  @!P2 BRA `(.L_x_14605) ;  /* 0x000000000018a947 */ /* 0x000fea0003800000 */
[----:B-----5:R-:W-:Y:S01]  /*2f10*/  FADD.FTZ R143, R103, R143 ;  /* 0x0000008f678f7221 */ /* 0x020fe20000010000 */
[----:B------:R-:W-:Y:S06]  /*2f20*/  BRA `(.L_x_14605) ;  /* 0x0000000000107947 */ /* 0x000fec0003800000 */
.L_x_14604:
[----:B-----5:R-:W-:-:S04]  /*2f30*/  PRMT R32, R95, 0x7632, R32 ;  /* 0x000076325f207816 */ /* 0x020fc80000000020 */
[----:B------:R-:W-:-:S05]  /*2f40*/  SHF.L.U32 R32, R32, 0x10, RZ ;  /* 0x0000001020207819 */ /* 0x000fca00000006ff */
[----:B------:R-:W-:-:S04]  /*2f50*/  FADD.FTZ R143, R143, R32 ;  /* 0x000000208f8f7221 */ /* 0x000fc80000010000 */
[----:B------:R-:W-:-:S07]  /*2f60*/  @P2 FADD.FTZ R143, R103, R143 ;  /* 0x0000008f678f2221 */ /* 0x000fce0000010000 */
.L_x_14605:
[----:B------:R-:W0:Y:S01]  /*2f70*/  @P0 LDC.64 R32, c[0x0][0x228] ;  /* 0x00008a00ff200b82 */ /* 0x000e220000000a00 */
[C---:B------:R-:W-:Y:S02]  /*2f80*/  IADD3 R35, R243.reuse, 0x280, RZ ;  /* 0x00000280f3237810 */ /* 0x040fe40007ffe0ff */
[----:B------:R-:W-:-:S05]  /*2f90*/  IADD3 R149, R243, 0x200, RZ ;  /* 0x00000200f3957810 */ /* 0x000fca0007ffe0ff */
[----:B------:R-:W1:Y:S01]  /*2fa0*/  @P2 LDC.64 R146, c[0x0][0x230] ;  /* 0x00008c00ff922b82 */ /* 0x000e620000000a00 */
[----:B------:R-:W-:-:S05]  /*2fb0*/  IMAD.WIDE.U32 R148, R149, 0x20, R190 ;  /* 0x0000002095947825 */ /* 0x000fca00078e00be */
[----:B------:R2:W-:Y:S04]  /*2fc0*/  STG.E.128 desc[UR4][R148.64], R136 ;  /* 0x0000008894007986 */ /* 0x0005e8000c101d04 */
[----:B------:R2:W-:Y:S01]  /*2fd0*/  STG.E.128 desc[UR4][R148.64+0x10], R140 ;  /* 0x0000108c94007986 */ /* 0x0005e2000c101d04 */
[----:B0-----:R-:W-:-:S04]  /*2fe0*/  @P0 IMAD.WIDE.U32 R150, R35, 0x10, R32 ;  /* 0x0000001023960825 */ /* 0x001fc800078e0020 */
[C---:B------:R-:W-:Y:S01]  /*2ff0*/  IMAD.WIDE.U32 R32, R35.reuse, 0x10, R152 ;  /* 0x0000001023207825 */ /* 0x040fe200078e0098 */
[----:B-----5:R2:W5:Y:S03]  /*3000*/  @P0 LDG.E.128 R92, desc[UR4][R150.64] ;  /* 0x00000004965c0981 */ /* 0x020566000c1e1d00 */
[----:B-1----:R-:W-:Y:S02]  /*3010*/  @P2 IMAD.WIDE.U32 R146, R35, 0x20, R146 ;  /* 0x0000002023922825 */ /* 0x002fe400078e0092 */
[----:B------:R-:W3:Y:S04]  /*3020*/  LDG.E.128 R32, desc[UR4][R32.64] ;  /* 0x0000000420207981 */ /* 0x000ee8000c1e1d00 */
[----:B------:R2:W5:Y:S04]  /*3030*/  @P2 LDG.E.128 R96, desc[UR4][R146.64] ;  /* 0x0000000492602981 */ /* 0x000568000c1e1d00 */
[----:B------:R2:W5:Y:S01]  /*3040*/  @P2 LDG.E.128 R100, desc[UR4][R146.64+0x10] ;  /* 0x0000100492642981 */ /* 0x000562000c1e1d00 */
[----:B---3--:R-:W-:-:S02]  /*3050*/  PRMT R145, R32, 0x7632, R145 ;  /* 0x0000763220917816 */ /* 0x008fc40000000091 */
[----:B------:R-:W-:Y:S01]  /*3060*/  SHF.L.U32 R144, R32, 0x10, RZ ;  /* 0x0000001020907819 */ /* 0x000fe200000006ff */
[----:B--2---:R-:W-:Y:S06]  /*3070*/  @P1 BRA `(.L_x_14606) ;  /* 0x00000000000c1947 */ /* 0x004fec0003800000 */
[----:B------:R-:W-:Y:S05]  /*3080*/  @!P2 BRA `(.L_x_14607) ;  /* 0x000000000014a947 */ /* 0x000fea0003800000 */
[----:B-----5:R-:W-:Y:S01]  /*3090*/  FADD.FTZ R144, R96, R144 ;  /* 0x0000009060907221 */ /* 0x020fe20000010000 */
[----:B------:R-:W-:Y:S06]  /*30a0*/  BRA `(.L_x_14607) ;  /* 0x00000000000c7947 */ /* 0x000fec0003800000 */
.L_x_14606:
[----:B-----5:R-:W-:-:S05]  /*30b0*/  SHF.L.U32 R147, R92, 0x10, RZ ;  /* 0x000000105c937819 */ /* 0x020fca00000006ff */
[----:B------:R-:W-:-:S04]  /*30c0*/  FADD.FTZ R144, R147, R144 ;  /* 0x0000009093907221 */ /* 0x000fc80000010000 */
[----:B------:R-:W-:-:S07]  /*30d0*/  @P2 FADD.FTZ R144, R96, R144 ;  /* 0x0000009060902221 */ /* 0x000fce0000010000 */
.L_x_14607:
[----:B------:R-:W-:Y:S01]  /*30e0*/  SHF.L.U32 R145, R145, 0x10, RZ ;  /* 0x0000001091917819 */ /* 0x000fe200000006ff */
[----:B------:R-:W-:Y:S06]  /*30f0*/  @P1 BRA `(.L_x_14608) ;  /* 0x00000000000c1947 */ /* 0x000fec0003800000 */
[----:B------:R-:W-:Y:S05]  /*3100*/  @!P2 BRA `(.L_x_14609) ;  /* 0x000000000018a947 */ /* 0x000fea0003800000 */
[----:B-----5:R-:W-:Y:S01]  /*3110*/  FADD.FTZ R145, R97, R145 ;  /* 0x0000009161917221 */ /* 0x020fe20000010000 */
[----:B------:R-:W-:Y:S06]  /*3120*/  BRA `(.L_x_14609) ;  /* 0x0000000000107947 */ /* 0x000fec0003800000 */
.L_x_14608:
[----:B-----5:R-:W-:-:S04]  /*3130*/  PRMT R32, R92, 0x7632, R32 ;  /* 0x000076325c207816 */ /* 0x020fc80000000020 */
[----:B------:R-:W-:-:S05]  /*3140*/  SHF.L.U32 R32, R32, 0x10, RZ ;  /* 0x0000001020207819 */ /* 0x000fca00000006ff */
[----:B------:R-:W-:-:S04]  /*3150*/  FADD.FTZ R145, R145, R32 ;  /* 0x0000002091917221 */ /* 0x000fc80000010000 */
[----:B------:R-:W-:-:S07]  /*3160*/  @P2 FADD.FTZ R145, R97, R145 ;  /* 0x0000009161912221 */ /* 0x000fce0000010000 */
.L_x_14609:
[C---:B------:R-:W-:Y:S02]  /*3170*/  PRMT R147, R33.reuse, 0x7632, R147 ;  /* 0x0000763221937816 */ /* 0x040fe40000000093 */
[----:B------:R-:W-:Y:S01]  /*3180*/  SHF.L.U32 R146, R33, 0x10, RZ ;  /* 0x0000001021927819 */ /* 0x000fe200000006ff */
[----:B------:R-:W-:Y:S06]  /*3190*/  @P1 BRA `(.L_x_14610) ;  /* 0x00000000000c1947 */ /* 0x000fec0003800000 */
[----:B------:R-:W-:Y:S05]  /*31a0*/  @!P2 BRA `(.L_x_14611) ;  /* 0x000000000014a947 */ /* 0x000fea0003800000 */
[----:B-----5:R-:W-:Y:S01]  /*31b0*/  FADD.FTZ R146, R98, R146 ;  /* 0x0000009262927221 */ /* 0x020fe20000010000 */
[----:B------:R-:W-:Y:S06]  /*31c0*/  BRA `(.L_x_14611) ;  /* 0x00000000000c7947 */ /* 0x000fec0003800000 */
.L_x_14610:
[----:B-----5:R-:W-:-:S05]  /*31d0*/  SHF.L.U32 R33, R93, 0x10, RZ ;  /* 0x000000105d217819 */ /* 0x020fca00000006ff */
[----:B------:R-:W-:-:S04]  /*31e0*/  FADD.FTZ R146, R33, R146 ;  /* 0x0000009221927221 */ /* 0x000fc80000010000 */
[----:B------:R-:W-:-:S07]  /*31f0*/  @P2 FADD.FTZ R146, R98, R146 ;  /* 0x0000009262922221 */ /* 0x000fce0000010000 */
.L_x_14611:
[----:B------:R-:W-:Y:S01]  /*3200*/  SHF.L.U32 R147, R147, 0x10, RZ ;  /* 0x0000001093937819 */ /* 0x000fe200000006ff */
[----:B------:R-:W-:Y:S06]  /*3210*/  @P1 BRA `(.L_x_14612) ;  /* 0x00000000000c1947 */ /* 0x000fec0003800000 */
[----:B------:R-:W-:Y:S05]  /*3220*/  @!P2 BRA `(.L_x_14613) ;  /* 0x000000000018a947 */ /* 0x000fea0003800000 */
[----:B-----5:R-:W-:Y:S01]  /*3230*/  FADD.FTZ R147, R99, R147 ;  /* 0x0000009363937221 */ /* 0x020fe20000010000 */
[----:B------:R-:W-:Y:S06]  /*3240*/  BRA `(.L_x_14613) ;  /* 0x0000000000107947 */ /* 0x000fec0003800000 */
.L_x_14612:
[----:B-----5:R-:W-:-:S04]  /*3250*/  PRMT R32, R93, 0x7632, R32 ;  /* 0x000076325d207816 */ /* 0x020fc80000000020 */
[----:B------:R-:W-:-:S05]  /*3260*/  SHF.L.U32 R32, R32, 0x10, RZ ;  /* 0x0000001020207819 */ /* 0x000fca00000006ff */
[----:B------:R-:W-:-:S04]  /*3270*/  FADD.FTZ R147, R147, R32 ;  /* 0x0000002093937221 */ /* 0x000fc80000010000 */
[----:B------:R-:W-:-:S07]  /*3280*/  @P2 FADD.FTZ R147, R99, R147 ;  /* 0x0000009363932221 */ /* 0x000fce0000010000 */
.L_x_14613:
[C---:B------:R-:W-:Y:S02]  /*3290*/  PRMT R149, R34.reuse, 0x7632, R149 ;  /* 0x0000763222957816 */ /* 0x040fe40000000095 */
[----:B------:R-:W-:Y:S01]  /*32a0*/  SHF.L.U32 R148, R34, 0x10, RZ ;  /* 0x0000001022947819 */ /* 0x000fe200000006ff */
[----:B------:R-:W-:Y:S06]  /*32b0*/  @P1 BRA `(.L_x_14614) ;  /* 0x00000000000c1947 */ /* 0x000fec0003800000 */
[----:B------:R-:W-:Y:S05]  /*32c0*/  @!P2 BRA `(.L_x_14615) ;  /* 0x000000000014a947 */ /* 0x000fea0003800000 */
[----:B-----5:R-:W-:Y:S01]  /*32d0*/  FADD.FTZ R148, R100, R148 ;  /* 0x0000009464947221 */ /* 0x020fe20000010000 */
[----:B------:R-:W-:Y:S06]  /*32e0*/  BRA `(.L_x_14615) ;  /* 0x00000000000c7947 */ /* 0x000fec0003800000 */
.L_x_14614:
[----:B-----5:R-:W-:-:S05]  /*32f0*/  SHF.L.U32 R33, R94, 0x10, RZ ;  /* 0x000000105e217819 */ /* 0x020fca00000006ff */
[----:B------:R-:W-:-:S04]  /*3300*/  FADD.FTZ R148, R33, R148 ;  /* 0x0000009421947221 */ /* 0x000fc80000010000 */
[----:B------:R-:W-:-:S07]  /*3310*/  @P2 FADD.FTZ R148, R100, R148 ;  /* 0x0000009464942221 */ /* 0x000fce0000010000 */
.L_x_14615:
[----:B------:R-:W-:Y:S01]  /*3320*/  SHF.L.U32 R149, R149, 0x10, RZ ;  /* 0x0000001095957819 */ /* 0x000fe200000006ff */
[----:B------:R-:W-:Y:S06]  /*3330*/  @P1 BRA `(.L_x_14616) ;  /* 0x00000000000c1947 */ /* 0x000fec0003800000 */
[----:B------:R-:W-:Y:S05]  /*3340*/  @!P2 BRA `(.L_x_14617) ;  /* 0x000000000018a947 */ /* 0x000fea0003800000 */
[----:B-----5:R-:W-:Y:S01]  /*3350*/  FADD.FTZ R149, R101, R149 ;  /* 0x0000009565957221 */ /* 0x020fe20000010000 */
[----:B------:R-:W-:Y:S06]  /*3360*/  BRA `(.L_x_14617) ;  /* 0x0000000000107947 */ /* 0x000fec0003800000 */
.L_x_14616:
[----:B-----5:R-:W-:-:S04]  /*3370*/  PRMT R32, R94, 0x7632, R32 ;  /* 0x000076325e207816 */ /* 0x020fc80000000020 */
[----:B------:R-:W-:-:S05]  /*3380*/  SHF.L.U32 R32, R32, 0x10, RZ ;  /* 0x0000001020207819 */ /* 0x000fca00000006ff */
[----:B------:R-:W-:-:S04]  /*3390*/  FADD.FTZ R149, R149, R32 ;  /* 0x0000002095957221 */ /* 0x000fc80000010000 */
[----:B------:R-:W-:-:S07]  /*33a0*/  @P2 FADD.FTZ R149, R101, R149 ;  /* 0x0000009565952221 */ /* 0x000fce0000010000 */
.L_x_14617:
[C---:B------:R-:W-:Y:S02]  /*33b0*/  PRMT R151, R35.reuse, 0x7632, R151 ;  /* 0x0000763223977816 */ /* 0x040fe40000000097 */
[----:B------:R-:W-:Y:S01]  /*33c0*/  SHF.L.U32 R150, R35, 0x10, RZ ;  /* 0x0000001023967819 */ /* 0x000fe200000006ff */
[----:B------:R-:W-:Y:S06]  /*33d0*/  @P1 BRA `(.L_x_14618) ;  /* 0x00000000000c1947 */ /* 0x000fec0003800000 */
[----:B------:R-:W-:Y:S05]  /*33e0*/  @!P2 BRA `(.L_x_14619) ;  /* 0x000000000014a947 */ /* 0x000fea0003800000 */
[----:B-----5:R-:W-:Y:S01]  /*33f0*/  FADD.FTZ R150, R102, R150 ;  /* 0x0000009666967221 */ /* 0x020fe20000010000 */
[----:B------:R-:W-:Y:S06]  /*3400*/  BRA `(.L_x_14619) ;  /* 0x00000000000c7947 */ /* 0x000fec0003800000 */
.L_x_14618:
[----:B-----5:R-:W-:-:S05]  /*3410*/  SHF.L.U32 R33, R95, 0x10, RZ ;  /* 0x000000105f217819 */ /* 0x020fca00000006ff */
[----:B------:R-:W-:-:S04]  /*3420*/  FADD.FTZ R150, R33, R150 ;  /* 0x0000009621967221 */ /* 0x000fc80000010000 */
[----:B------:R-:W-:-:S07]  /*3430*/  @P2 FADD.FTZ R150, R102, R150 ;  /* 0x0000009666962221 */ /* 0x000fce0000010000 */
.L_x_14619:
[----:B------:R-:W-:Y:S01]  /*3440*/  SHF.L.U32 R151, R151, 0x10, RZ ;  /* 0x0000001097977819 */ /* 0x000fe200000006ff */
[----:B------:R-:W-:Y:S06]  /*3450*/  @P1 BRA `(.L_x_14620) ;  /* 0x00000000000c1947 */ /* 0x000fec0003800000 */
[----:B------:R-:W-:Y:S05]  /*3460*/  @!P2 BRA `(.L_x_14621) ;  /* 0x000000000018a947 */ /* 0x000fea0003800000 */
[----:B-----5:R-:W-:Y:S01]  /*3470*/  FADD.FTZ R151, R103, R151 ;  /* 0x0000009767977221 */ /* 0x020fe20000010000 */
[----:B------:R-:W-:Y:S06]  /*3480*/  BRA `(.L_x_14621) ;  /* 0x0000000000107947 */ /* 0x000fec0003800000 */
.L_x_14620:
[----:B-----5:R-:W-:-:S04]  /*3490*/  PRMT R32, R95, 0x7632, R32 ;  /* 0x000076325f207816 */ /* 0x020fc80000000020 */
[----:B------:R-:W-:-:S05]  /*34a0*/  SHF.L.U32 R32, R32, 0x10, RZ ;  /* 0x0000001020207819 */ /* 0x000fca00000006ff */
[----:B------:R-:W-:-:S04]  /*34b0*/  FADD.FTZ R151, R151, R32 ;  /* 0x0000002097977221 */ /* 0x000fc80000010000 */
[----:B------:R-:W-:-:S07]  /*34c0*/  @P2 FADD.FTZ R151, R103, R151 ;  /* 0x0000009767972221 */ /* 0x000fce0000010000 */
.L_x_14621:
[----:B------:R-:W0:Y:S01]  /*34d0*/  @P0 LDC.64 R34, c[0x0][0x228] ;  /* 0x00008a00ff220b82 */ /* 0x000e220000000a00 */
[C---:B------:R-:W-:Y:S02]  /*34e0*/  IADD3 R247, R243.reuse, 0x280, RZ ;  /* 0x00000280f3f77810 */ /* 0x040fe40007ffe0ff */
[----:B------:R-:W-:-:S03]  /*34f0*/  IADD3 R155, R243, 0x300, RZ ;  /* 0x00000300f39b7810 */ /* 0x000fc60007ffe0ff */
[----:B------:R-:W-:Y:S02]  /*3500*/  IMAD.WIDE.U32 R246, R247, 0x20, R190 ;  /* 0x00000020f7f67825 */ /* 0x000fe400078e00be */
[----:B------:R-:W1:Y:S02]  /*3510*/  @P2 LDC.64 R32, c[0x0][0x230] ;  /* 0x00008c00ff202b82 */ /* 0x000e640000000a00 */
[C---:B------:R-:W-:Y:S01]  /*3520*/  IMAD.WIDE.U32 R152, R155.reuse, 0x10, R152 ;  /* 0x000000109b987825 */ /* 0x040fe200078e0098 */
[----:B------:R2:W-:Y:S04]  /*3530*/  STG.E.128 desc[UR4][R246.64], R144 ;  /* 0x00000090f6007986 */ /* 0x0005e8000c101d04 */
[----:B------:R2:W-:Y:S01]  /*3540*/  STG.E.128 desc[UR4][R246.64+0x10], R148 ;  /* 0x00001094f6007986 */ /* 0x0005e2000c101d04 */
[----:B0-----:R-:W-:-:S05]  /*3550*/  @P0 IMAD.WIDE.U32 R34, R155, 0x10, R34 ;  /* 0x000000109b220825 */ /* 0x001fca00078e0022 */
[----:B-----5:R2:W5:Y:S01]  /*3560*/  @P0 LDG.E.128 R92, desc[UR4][R34.64] ;  /* 0x00000004225c0981 */ /* 0x020562000c1e1d00 */
[----:B-1----:R-:W-:-:S03]  /*3570*/  @P2 IMAD.WIDE.U32 R248, R155, 0x20, R32 ;  /* 0x000000209bf82825 */ /* 0x002fc600078e0020 */
[----:B------:R-:W3:Y:S04]  /*3580*/  LDG.E.128 R152, desc[UR4][R152.64] ;  /* 0x0000000498987981 */ /* 0x000ee8000c1e1d00 */
        /* <DEDUP_REMOVED lines=8> */
.L_x_14622:
[----:B-----5:R-:W-:-:S05]  /*3610*/  SHF.L.U32 R35, R92, 0x10, RZ ;  /* 0x000000105c237819 */ /* 0x020fca00000006ff */
[----:B------:R-:W-:-:S04]  /*3620*/  FADD.FTZ R32, R35, R32 ;  /* 0x0000002023207221 */ /* 0x000fc80000010000 */
[----:B------:R-:W-:-:S07]  /*3630*/  @P2 FADD.FTZ R32, R96, R32 ;  /* 0x0000002060202221 */ /* 0x000fce0000010000 */
.L_x_14623:
[----:B------:R-:W-:Y:S01]  /*3640*/  SHF.L.U32 R33, R33, 0x10, RZ ;  /* 0x0000001021217819 */ /* 0x000fe200000006ff */
[----:B------:R-:W-:Y:S06]  /*3650*/  @P1 BRA `(.L_x_14624) ;  /* 0x00000000000c1947 */ /* 0x000fec0003800000 */
[----:B------:R-:W-:Y:S05]  /*3660*/  @!P2 BRA `(.L_x_14625) ;  /* 0x000000000018a947 */ /* 0x000fea0003800000 */
[----:B-----5:R-:W-:Y:S01]  /*3670*/  FADD.FTZ R33, R97, R33 ;  /* 0x0000002161217221 */ /* 0x020fe20000010000 */
[----:B------:R-:W-:Y:S06]  /*3680*/  BRA `(.L_x_14625) ;  /* 0x0000000000107947 */ /* 0x000fec0003800000 */
.L_x_14624:
[----:B-----5:R-:W-:-:S04]  /*3690*/  PRMT R34, R92, 0x7632, R34 ;  /* 0x000076325c227816 */ /* 0x020fc80000000022 */
[----:B------:R-:W-:-:S05]  /*36a0*/  SHF.L.U32 R34, R34, 0x10, RZ ;  /* 0x0000001022227819 */ /* 0x000fca00000006ff */
[----:B------:R-:W-:-:S04]  /*36b0*/  FADD.FTZ R33, R33, R34 ;  /* 0x0000002221217221 */ /* 0x000fc80000010000 */
[----:B------:R-:W-:-:S07]  /*36c0*/  @P2 FADD.FTZ R33, R97, R33 ;  /* 0x0000002161212221 */ /* 0x000fce0000010000 */
.L_x_14625:
[C---:B------:R-:W-:Y:S02]  /*36d0*/  PRMT R35, R153.reuse, 0x7632, R35 ;  /* 0x0000763299237816 */ /* 0x040fe40000000023 */
[----:B------:R-:W-:Y:S01]  /*36e0*/  SHF.L.U32 R34, R153, 0x10, RZ ;  /* 0x0000001099227819 */ /* 0x000fe200000006ff */
[----:B------:R-:W-:Y:S06]  /*36f0*/  @P1 BRA `(.L_x_14626) ;  /* 0x00000000000c1947 */ /* 0x000fec0003800000 */
[----:B------:R-:W-:Y:S05]  /*3700*/  @!P2 BRA `(.L_x_14627) ;  /* 0x000000000014a947 */ /* 0x000fea0003800000 */
[----:B-----5:R-:W-:Y:S01]  /*3710*/  FADD.FTZ R34, R98, R34 ;  /* 0x0000002262227221 */ /* 0x020fe20000010000 */
[----:B------:R-:W-:Y:S06]  /*3720*/  BRA `(.L_x_14627) ;  /* 0x00000000000c7947 */ /* 0x000fec0003800000 */
.L_x_14626:
[----:B-----5:R-:W-:-:S05]  /*3730*/  SHF.L.U32 R153, R93, 0x10, RZ ;  /* 0x000000105d997819 */ /* 0x020fca00000006ff */
[----:B------:R-:W-:-:S04]  /*3740*/  FADD.FTZ R34, R153, R34 ;  /* 0x0000002299227221 */ /* 0x000fc80000010000 */
[----:B------:R-:W-:-:S07]  /*3750*/  @P2 FADD.FTZ R34, R98, R34 ;  /* 0x0000002262222221 */ /* 0x000fce0000010000 */
.L_x_14627:
[----:B------:R-:W-:Y:S01]  /*3760*/  SHF.L.U32 R35, R35, 0x10, RZ ;  /* 0x0000001023237819 */ /* 0x000fe200000006ff */
[----:B------:R-:W-:Y:S06]  /*3770*/  @P1 BRA `(.L_x_14628) ;  /* 0x00000000000c1947 */ /* 0x000fec0003800000 */
[----:B------:R-:W-:Y:S05]  /*3780*/  @!P2 BRA `(.L_x_14629) ;  /* 0x000000000018a947 */ /* 0x000fea0003800000 */
[----:B-----5:R-:W-:Y:S01]  /*3790*/  FADD.FTZ R35, R99, R35 ;  /* 0x0000002363237221 */ /* 0x020fe20000010000 */
[----:B------:R-:W-:Y:S06]  /*37a0*/  BRA `(.L_x_14629) ;  /* 0x0000000000107947 */ /* 0x000fec0003800000 */
.L_x_14628:
[----:B-----5:R-:W-:-:S04]  /*37b0*/  PRMT R152, R93, 0x7632, R152 ;  /* 0x000076325d987816 */ /* 0x020fc80000000098 */
[----:B------:R-:W-:-:S05]  /*37c0*/  SHF.L.U32 R152, R152, 0x10, RZ ;  /* 0x0000001098987819 */ /* 0x000fca00000006ff */
[----:B------:R-:W-:-:S04]  /*37d0*/  FADD.FTZ R35, R35, R152 ;  /* 0x0000009823237221 */ /* 0x000fc80000010000 */
[----:B------:R-:W-:-:S07]  /*37e0*/  @P2 FADD.FTZ R35, R99, R35 ;  /* 0x0000002363232221 */ /* 0x000fce0000010000 */
.L_x_14629:
[C---:B------:R-:W-:Y:S02]  /*37f0*/  PRMT R153, R154.reuse, 0x7632, R153 ;  /* 0x000076329a997816 */ /* 0x040fe40000000099 */
[----:B------:R-:W-:Y:S01]  /*3800*/  SHF.L.U32 R152, R154, 0x10, RZ ;  /* 0x000000109a987819 */ /* 0x000fe200000006ff */
[----:B------:R-:W-:Y:S06]  /*3810*/  @P1 BRA `(.L_x_14630) ;  /* 0x00000000000c1947 */ /* 0x000fec0003800000 */
[----:B------:R-:W-:Y:S05]  /*3820*/  @!P2 BRA `(.L_x_14631) ;  /* 0x000000000014a947 */ /* 0x000fea0003800000 */
[----:B-----5:R-:W-:Y:S01]  /*3830*/  FADD.FTZ R152, R100, R152 ;  /* 0x0000009864987221 */ /* 0x020fe20000010000 */
[----:B------:R-:W-:Y:S06]  /*3840*/  BRA `(.L_x_14631) ;  /* 0x00000000000c7947 */ /* 0x000fec0003800000 */
.L_x_14630:
[----:B-----5:R-:W-:-:S05]  /*3850*/  SHF.L.U32 R189, R94, 0x10, RZ ;  /* 0x000000105ebd7819 */ /* 0x020fca00000006ff */
[----:B------:R-:W-:-:S04]  /*3860*/  FADD.FTZ R152, R189, R152 ;  /* 0x00000098bd987221 */ /* 0x000fc80000010000 */
[----:B------:R-:W-:-:S07]  /*3870*/  @P2 FADD.FTZ R152, R100, R152 ;  /* 0x0000009864982221 */ /* 0x000fce0000010000 */
.L_x_14631:
[----:B------:R-:W-:Y:S01]  /*3880*/  SHF.L.U32 R153, R153, 0x10, RZ ;  /* 0x0000001099997819 */ /* 0x000fe200000006ff */
[----:B------:R-:W-:Y:S06]  /*3890*/  @P1 BRA `(.L_x_14632) ;  /* 0x00000000000c1947 */ /* 0x000fec0003800000 */
[----:B------:R-:W-:Y:S05]  /*38a0*/  @!P2 BRA `(.L_x_14633) ;  /* 0x000000000018a947 */ /* 0x000fea0003800000 */
[----:B-----5:R-:W-:Y:S01]  /*38b0*/  FADD.FTZ R153, R101, R153 ;  /* 0x0000009965997221 */ /* 0x020fe20000010000 */
[----:B------:R-:W-:Y:S06]  /*38c0*/  BRA `(.L_x_14633) ;  /* 0x0000000000107947 */ /* 0x000fec0003800000 */
.L_x_14632:
[----:B-----5:R-:W-:-:S04]  /*38d0*/  PRMT R154, R94, 0x7632, R154 ;  /* 0x000076325e9a7816 */ /* 0x020fc8000000009a */
[----:B------:R-:W-:-:S05]  /*38e0*/  SHF.L.U32 R154, R154, 0x10, RZ ;  /* 0x000000109a9a7819 */ /* 0x000fca00000006ff */
[----:B------:R-:W-:-:S04]  /*38f0*/  FADD.FTZ R153, R153, R154 ;  /* 0x0000009a99997221 */ /* 0x000fc80000010000 */
[----:B------:R-:W-:-:S07]  /*3900*/  @P2 FADD.FTZ R153, R101, R153 ;  /* 0x0000009965992221 */ /* 0x000fce0000010000 */
.L_x_14633:
[C---:B------:R-:W-:Y:S02]  /*3910*/  PRMT R189, R155.reuse, 0x7632, R189 ;  /* 0x000076329bbd7816 */ /* 0x040fe400000000bd */
[----:B------:R-:W-:Y:S01]  /*3920*/  SHF.L.U32 R154, R155, 0x10, RZ ;  /* 0x000000109b9a7819 */ /* 0x000fe200000006ff */
[----:B------:R-:W-:Y:S06]  /*3930*/  @P1 BRA `(.L_x_14634) ;  /* 0x00000000000c1947 */ /* 0x000fec0003800000 */
[----:B------:R-:W-:Y:S05]  /*3940*/  @!P2 BRA `(.L_x_14635) ;  /* 0x000000000014a947 */ /* 0x000fea0003800000 */
[----:B-----5:R-:W-:Y:S01]  /*3950*/  FADD.FTZ R154, R102, R154 ;  /* 0x0000009a669a7221 */ /* 0x020fe20000010000 */
[----:B------:R-:W-:Y:S06]  /*3960*/  BRA `(.L_x_14635) ;  /* 0x00000000000c7947 */ /* 0x000fec0003800000 */
.L_x_14634:
[----:B-----5:R-:W-:-:S05]  /*3970*/  SHF.L.U32 R155, R95, 0x10, RZ ;  /* 0x000000105f9b7819 */ /* 0x020fca00000006ff */
[----:B------:R-:W-:-:S04]  /*3980*/  FADD.FTZ R154, R155, R154 ;  /* 0x0000009a9b9a7221 */ /* 0x000fc80000010000 */
[----:B------:R-:W-:-:S07]  /*3990*/  @P2 FADD.FTZ R154, R102, R154 ;  /* 0x0000009a669a2221 */ /* 0x000fce0000010000 */
.L_x_14635:
[----:B------:R-:W-:Y:S01]  /*39a0*/  SHF.L.U32 R155, R189, 0x10, RZ ;  /* 0x00000010bd9b7819 */ /* 0x000fe200000006ff */
[----:B------:R-:W-:Y:S06]  /*39b0*/  @P1 BRA `(.L_x_14636) ;  /* 0x00000000000c1947 */ /* 0x000fec0003800000 */
[----:B------:R-:W-:Y:S05]  /*39c0*/  @!P2 BRA `(.L_x_14637) ;  /* 0x000000000018a947 */ /* 0x000fea0003800000 */
[----:B-----5:R-:W-:Y:S01]  /*39d0*/  FADD.FTZ R155, R103, R155 ;  /* 0x0000009b679b7221 */ /* 0x020fe20000010000 */
[----:B------:R-:W-:Y:S06]  /*39e0*/  BRA `(.L_x_14637) ;  /* 0x0000000000107947 */ /* 0x000fec0003800000 */
.L_x_14636:
[----:B-----5:R-:W-:-:S04]  /*39f0*/  PRMT R189, R95, 0x7632, R189 ;  /* 0x000076325fbd7816 */ /* 0x020fc800000000bd */
[----:B------:R-:W-:-:S05]  /*3a00*/  SHF.L.U32 R246, R189, 0x10, RZ ;  /* 0x00000010bdf67819 */ /* 0x000fca00000006ff */
[----:B------:R-:W-:-:S04]  /*3a10*/  FADD.FTZ R155, R155, R246 ;  /* 0x000000f69b9b7221 */ /* 0x000fc80000010000 */
[----:B------:R-:W-:-:S07]  /*3a20*/  @P2 FADD.FTZ R155, R103, R155 ;  /* 0x0000009b679b2221 */ /* 0x000fce0000010000 */
.L_x_14637:
[----:B------:R-:W-:Y:S01]  /*3a30*/  IADD3 R189, R243, 0x300, RZ ;  /* 0x00000300f3bd7810 */ /* 0x000fe20007ffe0ff */
[----:B------:R-:W-:Y:S01]  /*3a40*/  FADD.FTZ R246, RZ, R104 ;  /* 0x00000068fff67221 */ /* 0x000fe20000010000 */
[----:B------:R-:W-:Y:S01]  /*3a50*/  LOP3.LUT P1, RZ, R188, 0xff, RZ, 0xc0, !PT ;  /* 0x000000ffbcff7812 */ /* 0x000fe2000782c0ff */
[----:B------:R-:W-:Y:S01]  /*3a60*/  UMOV UR6, 0xffffffff ;  /* 0xffffffff00067882 */ /* 0x000fe20000000000 */
[----:B------:R-:W-:Y:S01]  /*3a70*/  SHF.R.U32.HI R245, RZ, 0x5, R244 ;  /* 0x00000005fff57819 */ /* 0x000fe200000116f4 */
[----:B------:R-:W-:-:S04]  /*3a80*/  IMAD.WIDE.U32 R190, R189, 0x20, R190 ;  /* 0x00000020bdbe7825 */ /* 0x000fc800078e00be */
[----:B------:R-:W-:Y:S01]  /*3a90*/  FADD.FTZ R189, R246, R105 ;  /* 0x00000069f6bd7221 */ /* 0x000fe20000010000 */
[----:B------:R-:W-:-:S03]  /*3aa0*/  LOP3.LUT P2, RZ, R244, 0x1f, RZ, 0xc0, !PT ;  /* 0x0000001ff4ff7812 */ /* 0x000fc6000784c0ff */
[----:B------:R-:W-:Y:S01]  /*3ab0*/  FADD.FTZ R246, R189, R106 ;  /* 0x0000006abdf67221 */ /* 0x000fe20000010000 */
[----:B------:R-:W-:Y:S03]  /*3ac0*/  STG.E.128 desc[UR4][R190.64], R32 ;  /* 0x00000020be007986 */ /* 0x000fe6000c101d04 */
[----:B------:R-:W-:Y:S01]  /*3ad0*/  FADD.FTZ R189, R246, R107 ;  /* 0x0000006bf6bd7221 */ /* 0x000fe20000010000 */
[----:B------:R0:W-:Y:S03]  /*3ae0*/  STG.E.128 desc[UR4][R190.64+0x10], R152 ;  /* 0x00001098be007986 */ /* 0x0001e6000c101d04 */
[----:B------:R-:W-:-:S04]  /*3af0*/  FADD.FTZ R246, R189, R108 ;  /* 0x0000006cbdf67221 */ /* 0x000fc80000010000 */
[----:B------:R-:W-:-:S04]  /*3b00*/  FADD.FTZ R189, R246, R109 ;  /* 0x0000006df6bd7221 */ /* 0x000fc80000010000 */
[----:B------:R-:W-:-:S04]  /*3b10*/  FADD.FTZ R246, R189, R110 ;  /* 0x0000006ebdf67221 */ /* 0x000fc80000010000 */
[----:B------:R-:W-:-:S04]  /*3b20*/  FADD.FTZ R189, R246, R111 ;  /* 0x0000006ff6bd7221 */ /* 0x000fc80000010000 */
[----:B------:R-:W-:-:S04]  /*3b30*/  FADD.FTZ R246, R189, R112 ;  /* 0x00000070bdf67221 */ /* 0x000fc80000010000 */
[----:B------:R-:W-:-:S04]  /*3b40*/  FADD.FTZ R189, R246, R113 ;  /* 0x00000071f6bd7221 */ /* 0x000fc80000010000 */
[----:B0-----:R-:W-:-:S04]  /*3b50*/  FADD.FTZ R190, R189, R114 ;  /* 0x00000072bdbe7221 */ /* 0x001fc80000010000 */
        /* <DEDUP_REMOVED lines=41> */
[----:B------:R-:W-:-:S03]  /*3df0*/  LOP3.LUT R190, R245, 0x7fffffc, RZ, 0xc0, !PT ;  /* 0x07fffffcf5be7812 */ /* 0x000fc600078ec0ff */
[----:B------:R-:W-:Y:S01]  /*3e00*/  FADD.FTZ R188, R189, R152 ;  /* 0x00000098bdbc7221 */ /* 0x000fe20000010000 */
[----:B------:R-:W-:-:S03]  /*3e10*/  @!P1 IADD3 R190, R190, 0x4, RZ ;  /* 0x00000004bebe9810 */ /* 0x000fc60007ffe0ff */
        /* <DEDUP_REMOVED lines=136> */
.L_x_14650:
[----:B------:R-:W2:Y:S01]  /*46a0*/  @!P2 S2R R249, SR_CgaCtaId ;  /* 0x0000000000f9a919 */ /* 0x000ea20000008800 */
[----:B------:R-:W-:Y:S01]  /*46b0*/  LOP3.LUT R247, R244, 0x1f, RZ, 0xc0, !PT ;  /* 0x0000001ff4f77812 */ /* 0x000fe200078ec0ff */
[----:B-1----:R-:W-:Y:S01]  /*46c0*/  FADD.FTZ R189, R252, R189 ;  /* 0x000000bdfcbd7221 */ /* 0x002fe20000010000 */
[----:B------:R-:W-:Y:S01]  /*46d0*/  @!P2 MOV R246, 0x400 ;  /* 0x0000040000f6a802 */ /* 0x000fe20000000f00 */
[----:B------:R-:W-:Y:S05]  /*46e0*/  WARPSYNC.ALL ;  /* 0x0000000000007948 */ /* 0x000fea0003800000 */
[----:B------:R-:W-:Y:S02]  /*46f0*/  ISETP.GT.U32.AND P4, PT, R247, 0x3, PT ;  /* 0x00000003f700780c */ /* 0x000fe40003f84070 */
[----:B------:R-:W-:-:S11]  /*4700*/  LOP3.LUT R245, R245, 0x3, RZ, 0xc0, !PT ;  /* 0x00000003f5f57812 */ /* 0x000fd600078ec0ff */
[----:B------:R-:W1:Y:S01]  /*4710*/  @!P4 S2R R191, SR_CgaCtaId ;  /* 0x0000000000bfc919 */ /* 0x000e620000008800 */
[----:B------:R-:W-:Y:S02]  /*4720*/  @!P4 MOV R248, 0x400 ;  /* 0x0000040000f8c802 */ /* 0x000fe40000000f00 */
[----:B--2---:R-:W-:Y:S02]  /*4730*/  @!P2 LEA R249, R249, R246, 0x18 ;  /* 0x000000f6f9f9a211 */ /* 0x004fe400078ec0ff */
[C---:B------:R-:W-:Y:S02]  /*4740*/  @!P2 IADD3 R246, R190.reuse, R245, RZ ;  /* 0x000000f5bef6a210 */ /* 0x040fe40007ffe0ff */
[----:B------:R-:W-:Y:S01]  /*4750*/  @!P4 IADD3 R190, R190, R247, RZ ;  /* 0x000000f7bebec210 */ /* 0x000fe20007ffe0ff */
[----:B------:R-:W-:Y:S01]  /*4760*/  HFMA2.MMA R247, -RZ, RZ, 0, 0 ;  /* 0x00000000fff77435 */ /* 0x000fe200000001ff */
[----:B------:R-:W-:-:S05]  /*4770*/  @!P2 LEA R246, R246, R249, 0x3 ;  /* 0x000000f9f6f6a211 */ /* 0x000fca00078e18ff */
[----:B------:R-:W-:Y:S01]  /*4780*/  @!P2 STS.64 [R246], R188 ;  /* 0x000000bcf600a388 */ /* 0x000fe20000000a00 */
[----:B------:R-:W-:Y:S01]  /*4790*/  @!P4 MOV R247, 0x700 ;  /* 0x0000070000f7c802 */ /* 0x000fe20000000f00 */
[----:B------:R-:W-:Y:S03]  /*47a0*/  BAR.SYNC.DEFER_BLOCKING 0x0 ;  /* 0x0000000000007b1d */ /* 0x000fe60000010000 */
[----:B------:R-:W-:Y:S02]  /*47b0*/  I2FP.F32.S32 R250, R247 ;  /* 0x000000f700fa7245 */ /* 0x000fe40000201400 */
[----:B------:R-:W-:Y:S02]  /*47c0*/  LOP3.LUT P2, RZ, R245, 0x1f, R244, 0xf8, !PT ;  /* 0x0000001ff5ff7812 */ /* 0x000fe4000784f8f4 */
[----:B-1----:R-:W-:Y:S01]  /*47d0*/  @!P4 LEA R191, R191, R248, 0x18 ;  /* 0x000000f8bfbfc211 */ /* 0x002fe200078ec0ff */
[----:B------:R-:W1:Y:S03]  /*47e0*/  SHFL.DOWN PT, R188, R247, 0x2, 0x1f ;  /* 0x08401f00f7bc7f89 */ /* 0x000e6600000e0000 */
[----:B------:R-:W-:-:S02]  /*47f0*/  @!P4 LEA R248, R190, R191, 0x3 ;  /* 0x000000bfbef8c211 */ /* 0x000fc400078e18ff */
[----:B------:R-:W-:-:S05]  /*4800*/  CS2R R190, SRZ ;  /* 0x0000000000be7805 */ /* 0x000fca000001ff00 */
[----:B------:R-:W2:Y:S01]  /*4810*/  @!P2 LDC.64 R244, c[0x0][0x250] ;  /* 0x00009400fff4ab82 */ /* 0x000ea20000000a00 */
[----:B------:R-:W3:Y:S01]  /*4820*/  @!P4 LDS.64 R190, [R248] ;  /* 0x00000000f8bec984 */ /* 0x000ee20000000a00 */
[----:B-1----:R-:W-:Y:S02]  /*4830*/  I2FP.F32.S32 R246, R188 ;  /* 0x000000bc00f67245 */ /* 0x002fe40000201400 */
[----:B------:R-:W-:-:S05]  /*4840*/  IADD3 R188, R188, R247, RZ ;  /* 0x000000f7bcbc7210 */ /* 0x000fca0007ffe0ff */
[----:B------:R-:W-:Y:S01]  /*4850*/  SHFL.DOWN PT, R247, R188, 0x1, 0x1f ;  /* 0x08201f00bcf77f89 */ /* 0x000fe200000e0000 */
[----:B--2---:R-:W-:-:S03]  /*4860*/  @!P2 IMAD.WIDE R244, R242, 0x4, R244 ;  /* 0x00000004f2f4a825 */ /* 0x004fc600078e02f4 */
[----:B---3--:R-:W1:Y:S02]  /*4870*/  SHFL.DOWN PT, R189, R190, 0x2, 0x1f ;  /* 0x08401f00bebd7f89 */ /* 0x008e6400000e0000 */
[C---:B-1----:R-:W-:Y:S01]  /*4880*/  FADD.FTZ R249, -R189.reuse, R190 ;  /* 0x000000bebdf97221 */ /* 0x042fe20000010100 */
[----:B------:R-:W-:-:S03]  /*4890*/  FMUL.FTZ R251, R189, R246 ;  /* 0x000000f6bdfb7220 */ /* 0x000fc60000410000 */
[----:B------:R-:W-:Y:S01]  /*48a0*/  FMUL.FTZ R189, R249, R249 ;  /* 0x000000f9f9bd7220 */ /* 0x000fe20000410000 */
[----:B------:R-:W-:-:S03]  /*48b0*/  FFMA.FTZ R249, R250, R190, R251 ;  /* 0x000000befaf97223 */ /* 0x000fc600000100fb */
[----:B------:R-:W-:Y:S01]  /*48c0*/  FMUL.FTZ R251, R189, R250 ;  /* 0x000000fabdfb7220 */ /* 0x000fe20000410000 */
[----:B------:R-:W-:Y:S01]  /*48d0*/  I2FP.F32.S32 R189, R188 ;  /* 0x000000bc00bd7245 */ /* 0x000fe20000201400 */
[----:B------:R-:W1:Y:S02]  /*48e0*/  SHFL.DOWN PT, R250, R191, 0x2, 0x1f ;  /* 0x08401f00bffa7f89 */ /* 0x000e6400000e0000 */
[----:B------:R-:W-:Y:S01]  /*48f0*/  FMUL.FTZ R246, R251, R246 ;  /* 0x000000f6fbf67220 */ /* 0x000fe20000410000 */
[----:B------:R-:W2:Y:S02]  /*4900*/  MUFU.RCP R248, R189 ;  /* 0x000000bd00f87308 */ /* 0x000ea40000001000 */
[----:B--2---:R-:W-:Y:S01]  /*4910*/  FMUL.FTZ R190, R248, R249 ;  /* 0x000000f9f8be7220 */ /* 0x004fe20000410000 */
[----:B-1----:R-:W-:-:S04]  /*4920*/  FADD.FTZ R251, R250, R191 ;  /* 0x000000bffafb7221 */ /* 0x002fc80000010000 */
[----:B------:R-:W0:Y:S01]  /*4930*/  SHFL.DOWN PT, R249, R190, 0x1, 0x1f ;  /* 0x08201f00bef97f89 */ /* 0x000e2200000e0000 */
[----:B------:R-:W-:Y:S01]  /*4940*/  FFMA.FTZ R251, R248, R246, R251 ;  /* 0x000000f6f8fb7223 */ /* 0x000fe200000100fb */
[----:B------:R-:W-:-:S04]  /*4950*/  IADD3 R248, R188, R247, RZ ;  /* 0x000000f7bcf87210 */ /* 0x000fc80007ffe0ff */
[----:B------:R-:W1:Y:S01]  /*4960*/  SHFL.DOWN PT, R246, R251, 0x1, 0x1f ;  /* 0x08201f00fbf67f89 */ /* 0x000e6200000e0000 */
[----:B------:R-:W-:Y:S02]  /*4970*/  I2FP.F32.S32 R250, R248 ;  /* 0x000000f800fa7245 */ /* 0x000fe40000201400 */
[----:B------:R-:W-:Y:S02]  /*4980*/  I2FP.F32.S32 R248, R247 ;  /* 0x000000f700f87245 */ /* 0x000fe40000201400 */
[----:B------:R-:W2:Y:S01]  /*4990*/  MUFU.RCP R191, R250 ;  /* 0x000000fa00bf7308 */ /* 0x000ea20000001000 */
[----:B0-----:R-:W-:Y:S02]  /*49a0*/  FADD.FTZ R252, R190, -R249 ;  /* 0x800000f9befc7221 */ /* 0x001fe40000010000 */
[----:B------:R-:W-:Y:S02]  /*49b0*/  FMUL.FTZ R188, R249, R248 ;  /* 0x000000f8f9bc7220 */ /* 0x000fe40000410000 */
[----:B------:R-:W-:-:S02]  /*49c0*/  FMUL.FTZ R252, R252, R252 ;  /* 0x000000fcfcfc7220 */ /* 0x000fc40000410000 */
[C---:B------:R-:W-:Y:S02]  /*49d0*/  FFMA.FTZ R188, R189.reuse, R190, R188 ;  /* 0x000000bebdbc7223 */ /* 0x040fe400000100bc */
[----:B------:R-:W-:Y:S01]  /*49e0*/  FMUL.FTZ R247, R189, R252 ;  /* 0x000000fcbdf77220 */ /* 0x000fe20000410000 */
[----:B-1----:R-:W-:Y:S01]  /*49f0*/  FADD.FTZ R246, R251, R246 ;  /* 0x000000f6fbf67221 */ /* 0x002fe20000010000 */
[----:B------:R-:W-:Y:S02]  /*4a00*/  PRMT R252, R42, 0x7632, R252 ;  /* 0x000076322afc7816 */ /* 0x000fe400000000fc */
[----:B------:R-:W-:Y:S02]  /*4a10*/  FMUL.FTZ R247, R247, R248 ;  /* 0x000000f8f7f77220 */ /* 0x000fe40000410000 */
[----:B------:R-:W-:Y:S02]  /*4a20*/  SHF.L.U32 R252, R252, 0x10, RZ ;  /* 0x00000010fcfc7819 */ /* 0x000fe400000006ff */
[C---:B--2---:R-:W-:Y:S01]  /*4a30*/  FFMA.FTZ R246, R191.reuse, R247, R246 ;  /* 0x000000f7bff67223 */ /* 0x044fe200000100f6 */
[----:B------:R-:W-:-:S02]  /*4a40*/  FMUL.FTZ R247, R191, R188 ;  /* 0x000000bcbff77220 */ /* 0x000fc40000410000 */
[----:B------:R-:W0:Y:S02]  /*4a50*/  LDC R188, c[0x0][0x2d8] ;  /* 0x0000b600ffbc7b82 */ /* 0x000e240000000800 */
[----:B------:R1:W0:Y:S04]  /*4a60*/  SHFL.IDX PT, R189, R246, RZ, 0x1f ;  /* 0x00001ffff6bd7589 */ /* 0x00022800000e0000 */
[----:B------:R-:W2:Y:S02]  /*4a70*/  SHFL.IDX PT, R247, R247, RZ, 0x1f ;  /* 0x00001ffff7f77589 */ /* 0x000ea400000e0000 */
[----:B------:R-:W3:Y:S01]  /*4a80*/  @!P2 LDC.64 R190, c[0x0][0x258] ;  /* 0x00009600ffbeab82 */ /* 0x000ee20000000a00 */
[----:B-1----:R-:W-:-:S04]  /*4a90*/  PRMT R246, R37, 0x7632, R246 ;  /* 0x0000763225f67816 */ /* 0x002fc800000000f6 */
[----:B------:R-:W-:Y:S01]  /*4aa0*/  SHF.L.U32 R248, R246, 0x10, RZ ;  /* 0x00000010f6f87819 */ /* 0x000fe200000006ff */
[----:B0-----:R-:W-:Y:S01]  /*4ab0*/  FFMA.FTZ R188, R189, UR10, R188 ;  /* 0x0000000abdbc7c23 */ /* 0x001fe200080100bc */
[----:B--2---:R-:W-:Y:S01]  /*4ac0*/  FMUL.FTZ R189, R247, R247 ;  /* 0x000000f7f7bd7220 */ /* 0x004fe20000410000 */
[----:B------:R0:W-:Y:S01]  /*4ad0*/  @!P2 STG.E desc[UR4][R244.64], R247 ;  /* 0x000000f7f400a986 */ /* 0x0001e2000c101904 */
[C---:B---3--:R-:W-:Y:S01]  /*4ae0*/  @!P2 IMAD.WIDE R190, R242.reuse, 0x4, R190 ;  /* 0x00000004f2bea825 */ /* 0x048fe200078e02be */
[----:B------:R-:W-:Y:S02]  /*4af0*/  IADD3 R242, R242, UR12, RZ ;  /* 0x0000000cf2f27c10 */ /* 0x000fe4000fffe0ff */
[----:B------:R-:W-:-:S05]  /*4b00*/  FSEL R189, R189, RZ, P3 ;  /* 0x000000ffbdbd7208 */ /* 0x000fca0001800000 */
[----:B------:R-:W-:Y:S01]  /*4b10*/  FADD.FTZ R188, R188, R189 ;  /* 0x000000bdbcbc7221 */ /* 0x000fe20000010000 */
[----:B------:R-:W-:-:S05]  /*4b20*/  FSEL R189, R247, RZ, !P3 ;  /* 0x000000fff7bd7208 */ /* 0x000fca0005800000 */
[----:B------:R-:W0:Y:S01]  /*4b30*/  MUFU.RSQ R188, R188 ;  /* 0x000000bc00bc7308 */ /* 0x000e220000001400 */
[C-C-:B------:R-:W-:Y:S01]  /*4b40*/  FADD.FTZ R249, -R189.reuse, R104.reuse ;  /* 0x00000068bdf97221 */ /* 0x140fe20000010100 */
[----:B------:R-:W-:Y:S01]  /*4b50*/  PRMT R104, R36, 0x7632, R104 ;  /* 0x0000763224687816 */ /* 0x000fe20000000068 */
[C---:B------:R-:W-:Y:S01]  /*4b60*/  FADD.FTZ R107, -R189.reuse, R107 ;  /* 0x0000006bbd6b7221 */ /* 0x040fe20000010100 */
[C---:B------:R-:W-:Y:S01]  /*4b70*/  FADD.FTZ R105, -R189.reuse, R105 ;  /* 0x00000069bd697221 */ /* 0x040fe20000010100 */
[C---:B------:R-:W-:Y:S01]  /*4b80*/  FADD.FTZ R251, -R189.reuse, R106 ;  /* 0x0000006abdfb7221 */ /* 0x040fe20000010100 */
[----:B------:R-:W-:Y:S01]  /*4b90*/  SHF.L.U32 R106, R104, 0x10, RZ ;  /* 0x00000010686a7819 */ /* 0x000fe200000006ff */
[C---:B------:R-:W-:Y:S01]  /*4ba0*/  FADD.FTZ R109, -R189.reuse, R109 ;  /* 0x0000006dbd6d7221 */ /* 0x040fe20000010100 */
[----:B------:R-:W-:Y:S01]  /*4bb0*/  SHF.L.U32 R104, R36, 0x10, RZ ;  /* 0x0000001024687819 */ /* 0x000fe200000006ff */
        /* <DEDUP_REMOVED lines=10> */
[C---:B------:R-:W-:Y:S01]  /*4c60*/  FMUL.FTZ R245, R188.reuse, R105 ;  /* 0x00000069bcf57220 */ /* 0x040fe20000410000 */
[----:B------:R-:W-:Y:S01]  /*4c70*/  SHF.L.U32 R107, R37, 0x10, RZ ;  /* 0x00000010256b7819 */ /* 0x000fe200000006ff */
[----:B------:R-:W-:Y:S01]  /*4c80*/  FMUL.FTZ R246, R188, R251 ;  /* 0x000000fbbcf67220 */ /* 0x000fe20000410000 */
[----:B------:R-:W-:Y:S01]  /*4c90*/  FFMA.FTZ R104, R247, R104, R169 ;  /* 0x00000068f7687223 */ /* 0x000fe200000100a9 */
[----:B------:R-:W-:Y:S01]  /*4ca0*/  FFMA.FTZ R105, R245, R106, R241 ;  /* 0x0000006af5697223 */ /* 0x000fe200000100f1 */
[----:B------:R-:W-:Y:S01]  /*4cb0*/  FFMA.FTZ R248, R244, R248, R239 ;  /* 0x000000f8f4f87223 */ /* 0x000fe200000100ef */
[----:B------:R-:W-:Y:S01]  /*4cc0*/  FFMA.FTZ R107, R246, R107, R0 ;  /* 0x0000006bf66b7223 */ /* 0x000fe20000010000 */
[C---:B------:R-:W-:Y:S01]  /*4cd0*/  FADD.FTZ R249, -R189.reuse, R108 ;  /* 0x0000006cbdf97221 */ /* 0x040fe20000010100 */
[----:B------:R-:W-:Y:S01]  /*4ce0*/  FADD.FTZ R108, -R189, R111 ;  /* 0x0000006fbd6c7221 */ /* 0x000fe20000010100 */
[----:B------:R-:W-:Y:S01]  /*4cf0*/  F2FP.BF16.F32.PACK_AB R104, R105, R104 ;  /* 0x000000686968723e */ /* 0x000fe200000010ff */
[----:B------:R-:W-:Y:S01]  /*4d00*/  FADD.FTZ R251, -R189, R110 ;  /* 0x0000006ebdfb7221 */ /* 0x000fe20000010100 */
[----:B------:R-:W-:Y:S01]  /*4d10*/  F2FP.BF16.F32.PACK_AB R105, R248, R107 ;  /* 0x0000006bf869723e */ /* 0x000fe200000010ff */
[----:B------:R-:W-:Y:S01]  /*4d20*/  FMUL.FTZ R111, R188, R249 ;  /* 0x000000f9bc6f7220 */ /* 0x000fe20000410000 */
[----:B------:R-:W-:Y:S01]  /*4d30*/  PRMT R107, R38, 0x7632, R107 ;  /* 0x00007632266b7816 */ /* 0x000fe2000000006b */
[C---:B------:R-:W-:Y:S01]  /*4d40*/  FMUL.FTZ R249, R188.reuse, R108 ;  /* 0x0000006cbcf97220 */ /* 0x040fe20000410000 */
[----:B------:R-:W-:Y:S01]  /*4d50*/  PRMT R106, R39, 0x7632, R106 ;  /* 0x00007632276a7816 */ /* 0x000fe2000000006a */
[----:B------:R0:W-:Y:S01]  /*4d60*/  @!P2 STG.E desc[UR4][R190.64], R188 ;  /* 0x000000bcbe00a986 */ /* 0x0001e2000c101904 */
[----:B------:R-:W-:Y:S01]  /*4d70*/  SHF.L.U32 R107, R107, 0x10, RZ ;  /* 0x000000106b6b7819 */ /* 0x000fe200000006ff */
[----:B------:R-:W-:Y:S01]  /*4d80*/  FMUL.FTZ R248, R188, R109 ;  /* 0x0000006dbcf87220 */ /* 0x000fe20000410000 */
[----:B------:R-:W-:Y:S01]  /*4d90*/  SHF.L.U32 R108, R38, 0x10, RZ ;  /* 0x00000010266c7819 */ /* 0x000fe200000006ff */
[----:B------:R-:W-:Y:S01]  /*4da0*/  FMUL.FTZ R110, R188, R251 ;  /* 0x000000fbbc6e7220 */ /* 0x000fe20000410000 */
[----:B------:R-:W-:Y:S01]  /*4db0*/  SHF.L.U32 R106, R106, 0x10, RZ ;  /* 0x000000106a6a7819 */ /* 0x000fe200000006ff */
[C---:B------:R-:W-:Y:S01]  /*4dc0*/  FFMA.FTZ R107, R248.reuse, R107, R237 ;  /* 0x0000006bf86b7223 */ /* 0x040fe200000100ed */
[----:B------:R-:W-:Y:S01]  /*4dd0*/  SHF.L.U32 R109, R39, 0x10, RZ ;  /* 0x00000010276d7819 */ /* 0x000fe200000006ff */
[----:B------:R-:W-:Y:S01]  /*4de0*/  FFMA.FTZ R108, R111, R108, R2 ;  /* 0x0000006c6f6c7223 */ /* 0x000fe20000010002 */
[----:B------:R-:W-:Y:S01]  /*4df0*/  PRMT R251, R41, 0x7632, R251 ;  /* 0x0000763229fb7816 */ /* 0x000fe200000000fb */
[----:B------:R-:W-:Y:S01]  /*4e00*/  FFMA.FTZ R250, R249, R106, R235 ;  /* 0x0000006af9fa7223 */ /* 0x000fe200000100eb */
[----:B------:R-:W-:Y:S01]  /*4e10*/  FFMA.FTZ R248, R248, R252, R236 ;  /* 0x000000fcf8f87223 */ /* 0x000fe200000100ec */
[----:B0-----:R-:W0:Y:S01]  /*4e20*/  LDC.64 R190, c[0x0][0x2b8] ;  /* 0x0000ae00ffbe7b82 */ /* 0x001e220000000a00 */
[----:B------:R-:W-:Y:S01]  /*4e30*/  FFMA.FTZ R109, R110, R109, R3 ;  /* 0x0000006d6e6d7223 */ /* 0x000fe20000010003 */
[----:B------:R-:W-:Y:S01]  /*4e40*/  F2FP.BF16.F32.PACK_AB R106, R107, R108 ;  /* 0x0000006c6b6a723e */ /* 0x000fe200000010ff */
[----:B------:R-:W-:Y:S01]  /*4e50*/  FMUL.FTZ R117, R188, R117 ;  /* 0x00000075bc757220 */ /* 0x000fe20000410000 */
[----:B------:R-:W-:Y:S01]  /*4e60*/  SHF.L.U32 R251, R251, 0x10, RZ ;  /* 0x00000010fbfb7819 */ /* 0x000fe200000006ff */
[C---:B------:R-:W-:Y:S01]  /*4e70*/  FADD.FTZ R33, -R189.reuse, R33 ;  /* 0x00000021bd217221 */ /* 0x040fe20000010100 */
[----:B------:R-:W-:Y:S01]  /*4e80*/  F2FP.BF16.F32.PACK_AB R107, R250, R109 ;  /* 0x0000006dfa6b723e */ /* 0x000fe200000010ff */
[----:B------:R-:W-:Y:S01]  /*4e90*/  FADD.FTZ R150, -R189, R150 ;  /* 0x00000096bd967221 */ /* 0x000fe20000010100 */
[----:B------:R-:W-:Y:S01]  /*4ea0*/  PRMT R250, R43, 0x7632, R250 ;  /* 0x000076322bfa7816 */ /* 0x000fe200000000fa */
[C---:B------:R-:W-:Y:S01]  /*4eb0*/  FADD.FTZ R35, -R189.reuse, R35 ;  /* 0x00000023bd237221 */ /* 0x040fe20000010100 */
[C---:B------:R-:W-:Y:S01]  /*4ec0*/  FADD.FTZ R131, -R189.reuse, R131 ;  /* 0x00000083bd837221 */ /* 0x040fe20000010100 */
[C---:B------:R-:W-:Y:S01]  /*4ed0*/  FADD.FTZ R129, -R189.reuse, R129 ;  /* 0x00000081bd817221 */ /* 0x040fe20000010100 */
[----:B------:R-:W-:Y:S01]  /*4ee0*/  SHF.L.U32 R250, R250, 0x10, RZ ;  /* 0x00000010fafa7819 */ /* 0x000fe200000006ff */
[C---:B------:R-:W-:Y:S01]  /*4ef0*/  FADD.FTZ R133, -R189.reuse, R133 ;  /* 0x00000085bd857221 */ /* 0x040fe20000010100 */
[C---:B------:R-:W-:Y:S01]  /*4f00*/  FADD.FTZ R135, -R189.reuse, R135 ;  /* 0x00000087bd877221 */ /* 0x040fe20000010100 */
[C---:B------:R-:W-:Y:S01]  /*4f10*/  FADD.FTZ R143, -R189.reuse, R143 ;  /* 0x0000008fbd8f7221 */ /* 0x040fe20000010100 */
[----:B------:R-:W-:Y:S01]  /*4f20*/  FADD.FTZ R139, -R189, R139 ;  /* 0x0000008bbd8b7221 */ /* 0x000fe20000010100 */
[----:B------:R-:W-:Y:S01]  /*4f30*/  FFMA.FTZ R249, R249, R250, R234 ;  /* 0x000000faf9f97223 */ /* 0x000fe200000100ea */
[----:B------:R-:W-:Y:S01]  /*4f40*/  PRMT R250, R40, 0x7632, R250 ;  /* 0x0000763228fa7816 */ /* 0x000fe200000000fa */
[C---:B------:R-:W-:Y:S01]  /*4f50*/  FADD.FTZ R141, -R189.reuse, R141 ;  /* 0x0000008dbd8d7221 */ /* 0x040fe20000010100 */
[C---:B------:R-:W-:Y:S01]  /*4f60*/  FADD.FTZ R149, -R189.reuse, R149 ;  /* 0x00000095bd957221 */ /* 0x040fe20000010100 */
[C---:B------:R-:W-:Y:S01]  /*4f70*/  FADD.FTZ R151, -R189.reuse, R151 ;  /* 0x00000097bd977221 */ /* 0x040fe20000010100 */
[----:B------:R-:W-:Y:S01]  /*4f80*/  SHF.L.U32 R250, R250, 0x10, RZ ;  /* 0x00000010fafa7819 */ /* 0x000fe200000006ff */
[----:B------:R-:W-:Y:S01]  /*4f90*/  FADD.FTZ R137, -R189, R137 ;  /* 0x00000089bd897221 */ /* 0x000fe20000010100 */
[----:B0-----:R-:W-:-:S04]  /*4fa0*/  IMAD.WIDE.U32 R108, R243, 0x10, R190 ;  /* 0x00000010f36c7825 */ /* 0x001fc800078e00be */
[----:B------:R-:W-:Y:S01]  /*4fb0*/  FMUL.FTZ R252, R188, R151 ;  /* 0x00000097bcfc7220 */ /* 0x000fe20000410000 */
[C---:B------:R-:W-:Y:S01]  /*4fc0*/  FADD.FTZ R152, -R189.reuse, R152 ;  /* 0x00000098bd987221 */ /* 0x040fe20000010100 */
[C---:B------:R-:W-:Y:S01]  /*4fd0*/  FADD.FTZ R145, -R189.reuse, R145 ;  /* 0x00000091bd917221 */ /* 0x040fe20000010100 */
[C---:B------:R-:W-:Y:S01]  /*4fe0*/  FADD.FTZ R153, -R189.reuse, R153 ;  /* 0x00000099bd997221 */ /* 0x040fe20000010100 */
[----:B------:R0:W-:Y:S01]  /*4ff0*/  STG.E.128 desc[UR4][R108.64], R104 ;  /* 0x000000686c007986 */ /* 0x0001e2000c101d04 */
[C---:B------:R-:W-:Y:S01]  /*5000*/  FADD.FTZ R155, -R189.reuse, R155 ;  /* 0x0000009bbd9b7221 */ /* 0x040fe20000010100 */
[C---:B------:R-:W-:Y:S01]  /*5010*/  FADD.FTZ R154, -R189.reuse, R154 ;  /* 0x0000009abd9a7221 */ /* 0x040fe20000010100 */
[----:B------:R-:W-:Y:S01]  /*5020*/  FADD.FTZ R147, -R189, R147 ;  /* 0x00000093bd937221 */ /* 0x000fe20000010100 */
[----:B------:R-:W-:Y:S01]  /*5030*/  ISETP.GE.AND P2, PT, R242, UR13, PT ;  /* 0x0000000df2007c0c */ /* 0x000fe2000bf46270 */
[C---:B------:R-:W-:Y:S01]  /*5040*/  FMUL.FTZ R155, R188.reuse, R155 ;  /* 0x0000009bbc9b7220 */ /* 0x040fe20000410000 */
[----:B------:R-:W-:Y:S01]  /*5050*/  FMUL.FTZ R154, R188, R154 ;  /* 0x0000009abc9a7220 */ /* 0x000fe20000410000 */
[----:B0-----:R-:W-:Y:S01]  /*5060*/  FFMA.FTZ R105, R244, R251, R238 ;  /* 0x000000fbf4697223 */ /* 0x001fe200000100ee */
[----:B------:R-:W-:Y:S01]  /*5070*/  FFMA.FTZ R104, R245, R250, R240 ;  /* 0x000000faf5687223 */ /* 0x000fe200000100f0 */
[----:B------:R-:W-:Y:S01]  /*5080*/  SHF.L.U32 R106, R42, 0x10, RZ ;  /* 0x000000102a6a7819 */ /* 0x000fe200000006ff */
[----:B------:R-:W0:Y:S01]  /*5090*/  LDC.64 R244, c[0x0][0x2c0] ;  /* 0x0000b000fff47b82 */ /* 0x000e220000000a00 */
[----:B------:R-:W-:Y:S01]  /*50a0*/  SHF.L.U32 R107, R43, 0x10, RZ ;  /* 0x000000102b6b7819 */ /* 0x000fe200000006ff */
[----:B------:R-:W-:Y:S01]  /*50b0*/  FADD.FTZ R109, -R189, R112 ;  /* 0x00000070bd6d7221 */ /* 0x000fe20000010100 */
[----:B------:R-:W-:Y:S01]  /*50c0*/  PRMT R108, R44, 0x7632, R108 ;  /* 0x000076322c6c7816 */ /* 0x000fe2000000006c */
[----:B------:R-:W-:Y:S01]  /*50d0*/  FFMA.FTZ R111, R111, R106, R30 ;  /* 0x0000006a6f6f7223 */ /* 0x000fe2000001001e */
[----:B------:R-:W-:Y:S01]  /*50e0*/  SHF.L.U32 R106, R40, 0x10, RZ ;  /* 0x00000010286a7819 */ /* 0x000fe200000006ff */
[----:B------:R-:W-:Y:S01]  /*50f0*/  FFMA.FTZ R110, R110, R107, R31 ;  /* 0x0000006b6e6e7223 */ /* 0x000fe2000001001f */
[----:B------:R-:W-:Y:S01]  /*5100*/  SHF.L.U32 R107, R41, 0x10, RZ ;  /* 0x00000010296b7819 */ /* 0x000fe200000006ff */
[----:B------:R-:W-:Y:S01]  /*5110*/  FADD.FTZ R251, -R189, R148 ;  /* 0x00000094bdfb7221 */ /* 0x000fe20000010100 */
[----:B------:R-:W-:Y:S01]  /*5120*/  FMUL.FTZ R250, R188, R150 ;  /* 0x00000096bcfa7220 */ /* 0x000fe20000410000 */
[----:B------:R-:W-:Y:S01]  /*5130*/  FFMA.FTZ R247, R247, R106, R28 ;  /* 0x0000006af7f77223 */ /* 0x000fe2000001001c */
[----:B------:R-:W-:Y:S01]  /*5140*/  F2FP.BF16.F32.PACK_AB R106, R248, R111 ;  /* 0x0000006ff86a723e */ /* 0x000fe200000010ff */
[----:B------:R-:W-:Y:S01]  /*5150*/  FFMA.FTZ R246, R246, R107, R29 ;  /* 0x0000006bf6f67223 */ /* 0x000fe2000001001d */
[----:B------:R-:W-:Y:S01]  /*5160*/  F2FP.BF16.F32.PACK_AB R107, R249, R110 ;  /* 0x0000006ef96b723e */ /* 0x000fe200000010ff */
[C---:B------:R-:W-:Y:S01]  /*5170*/  FADD.FTZ R249, -R189.reuse, R146 ;  /* 0x00000092bdf97221 */ /* 0x040fe20000010100 */
[----:B------:R-:W-:Y:S01]  /*5180*/  F2FP.BF16.F32.PACK_AB R104, R104, R247 ;  /* 0x000000f76868723e */ /* 0x000fe200000010ff */
[----:B------:R-:W-:Y:S01]  /*5190*/  FADD.FTZ R247, -R189, R113 ;  /* 0x00000071bdf77221 */ /* 0x000fe20000010100 */
[----:B------:R-:W-:Y:S01]  /*51a0*/  F2FP.BF16.F32.PACK_AB R105, R105, R246 ;  /* 0x000000f66969723e */ /* 0x000fe200000010ff */
[----:B------:R-:W-:Y:S01]  /*51b0*/  FMUL.FTZ R113, R188, R109 ;  /* 0x0000006dbc717220 */ /* 0x000fe20000410000 */
[----:B------:R-:W-:Y:S01]  /*51c0*/  SHF.L.U32 R246, R108, 0x10, RZ ;  /* 0x000000106cf67819 */ /* 0x000fe200000006ff */
[----:B------:R-:W-:Y:S01]  /*51d0*/  FMUL.FTZ R112, R188, R247 ;  /* 0x000000f7bc707220 */ /* 0x000fe20000410000 */
[----:B------:R-:W-:Y:S01]  /*51e0*/  SHF.L.U32 R108, R44, 0x10, RZ ;  /* 0x000000102c6c7819 */ /* 0x000fe200000006ff */
[----:B------:R-:W-:Y:S01]  /*51f0*/  FMUL.FTZ R146, R188, R34 ;  /* 0x00000022bc927220 */ /* 0x000fe20000410000 */
[----:B------:R-:W-:Y:S01]  /*5200*/  PRMT R247, R50, 0x7632, R247 ;  /* 0x0000763232f77816 */ /* 0x000fe200000000f7 */
[----:B0-----:R-:W-:-:S04]  /*5210*/  IMAD.WIDE.U32 R110, R243, 0x10, R244 ;  /* 0x00000010f36e7825 */ /* 0x001fc800078e00f4 */
[----:B------:R-:W-:Y:S01]  /*5220*/  FFMA.FTZ R109, R112, R246, R233 ;  /* 0x000000f6706d7223 */ /* 0x000fe200000100e9 */
[----:B------:R-:W-:Y:S01]  /*5230*/  FFMA.FTZ R108, R113, R108, R4 ;  /* 0x0000006c716c7223 */ /* 0x000fe20000010004 */
[----:B------:R-:W-:Y:S01]  /*5240*/  SHF.L.U32 R248, R247, 0x10, RZ ;  /* 0x00000010f7f87819 */ /* 0x000fe200000006ff */
[----:B------:R-:W-:Y:S01]  /*5250*/  FMUL.FTZ R150, R188, R35 ;  /* 0x00000023bc967220 */ /* 0x000fe20000410000 */
[----:B------:R0:W-:Y:S01]  /*5260*/  STG.E.128 desc[UR4][R110.64], R104 ;  /* 0x000000686e007986 */ /* 0x0001e2000c101d04 */
[----:B------:R-:W-:Y:S01]  /*5270*/  PRMT R34, R58, 0x7632, R34 ;  /* 0x000076323a227816 */ /* 0x000fe20000000022 */
[----:B------:R-:W-:Y:S01]  /*5280*/  FMUL.FTZ R251, R188, R251 ;  /* 0x000000fbbcfb7220 */ /* 0x000fe20000410000 */
[----:B------:R-:W-:Y:S02]  /*5290*/  F2FP.BF16.F32.PACK_AB R108, R109, R108 ;  /* 0x0000006c6d6c723e */ /* 0x000fe400000010ff */
[----:B0-----:R-:W-:Y:S01]  /*52a0*/  PRMT R104, R45, 0x7632, R104 ;  /* 0x000076322d687816 */ /* 0x001fe20000000068 */
[C---:B------:R-:W-:Y:S01]  /*52b0*/  FADD.FTZ R107, -R189.reuse, R116 ;  /* 0x00000074bd6b7221 */ /* 0x040fe20000010100 */
[----:B------:R-:W-:Y:S01]  /*52c0*/  PRMT R110, R46, 0x7632, R110 ;  /* 0x000076322e6e7816 */ /* 0x000fe2000000006e */
[----:B------:R-:W-:Y:S01]  /*52d0*/  FMUL.FTZ R116, R188, R115 ;  /* 0x00000073bc747220 */ /* 0x000fe20000410000 */
[----:B------:R-:W-:Y:S01]  /*52e0*/  SHF.L.U32 R109, R104, 0x10, RZ ;  /* 0x00000010686d7819 */ /* 0x000fe200000006ff */
[----:B------:R-:W-:Y:S01]  /*52f0*/  FADD.FTZ R111, -R189, R118 ;  /* 0x00000076bd6f7221 */ /* 0x000fe20000010100 */
[----:B------:R-:W-:Y:S01]  /*5300*/  PRMT R106, R47, 0x7632, R106 ;  /* 0x000076322f6a7816 */ /* 0x000fe2000000006a */
[----:B------:R-:W-:Y:S01]  /*5310*/  FADD.FTZ R105, -R189, R114 ;  /* 0x00000072bd697221 */ /* 0x000fe20000010100 */
[----:B------:R-:W-:Y:S01]  /*5320*/  SHF.L.U32 R110, R110, 0x10, RZ ;  /* 0x000000106e6e7819 */ /* 0x000fe200000006ff */
[----:B------:R-:W-:Y:S01]  /*5330*/  FFMA.FTZ R246, R116, R109, R231 ;  /* 0x0000006d74f67223 */ /* 0x000fe200000100e7 */
[----:B------:R-:W-:Y:S01]  /*5340*/  SHF.L.U32 R109, R46, 0x10, RZ ;  /* 0x000000102e6d7819 */ /* 0x000fe200000006ff */
[----:B------:R-:W-:Y:S01]  /*5350*/  FMUL.FTZ R107, R188, R107 ;  /* 0x0000006bbc6b7220 */ /* 0x000fe20000410000 */
[----:B------:R-:W-:Y:S01]  /*5360*/  SHF.L.U32 R104, R106, 0x10, RZ ;  /* 0x000000106a687819 */ /* 0x000fe200000006ff */
[C---:B------:R-:W-:Y:S01]  /*5370*/  FMUL.FTZ R114, R188.reuse, R111 ;  /* 0x0000006fbc727220 */ /* 0x040fe20000410000 */
[----:B------:R-:W-:Y:S01]  /*5380*/  SHF.L.U32 R115, R47, 0x10, RZ ;  /* 0x000000102f737819 */ /* 0x000fe200000006ff */
[C---:B------:R-:W-:Y:S01]  /*5390*/  FMUL.FTZ R118, R188.reuse, R119 ;  /* 0x00000077bc767220 */ /* 0x040fe20000410000 */
[----:B------:R-:W-:Y:S01]  /*53a0*/  FFMA.FTZ R111, R117, R110, R229 ;  /* 0x0000006e756f7223 */ /* 0x000fe200000100e5 */
[----:B------:R-:W-:Y:S01]  /*53b0*/  FMUL.FTZ R106, R188, R105 ;  /* 0x00000069bc6a7220 */ /* 0x000fe20000410000 */
[----:B------:R-:W-:Y:S01]  /*53c0*/  FFMA.FTZ R110, R107, R109, R6 ;  /* 0x0000006d6b6e7223 */ /* 0x000fe20000010006 */
[----:B------:R-:W-:Y:S01]  /*53d0*/  SHF.L.U32 R105, R45, 0x10, RZ ;  /* 0x000000102d697819 */ /* 0x000fe200000006ff */
[----:B------:R-:W-:Y:S01]  /*53e0*/  FFMA.FTZ R104, R118, R104, R227 ;  /* 0x0000006876687223 */ /* 0x000fe200000100e3 */
[----:B------:R-:W-:Y:S01]  /*53f0*/  FFMA.FTZ R115, R114, R115, R7 ;  /* 0x0000007372737223 */ /* 0x000fe20000010007 */
[----:B------:R-:W-:Y:S01]  /*5400*/  PRMT R119, R51, 0x7632, R119 ;  /* 0x0000763233777816 */ /* 0x000fe20000000077 */
[----:B------:R-:W-:Y:S01]  /*5410*/  FFMA.FTZ R117, R117, R248, R228 ;  /* 0x000000f875757223 */ /* 0x000fe200000100e4 */
[----:B------:R-:W-:Y:S01]  /*5420*/  F2FP.BF16.F32.PACK_AB R110, R111, R110 ;  /* 0x0000006e6f6e723e */ /* 0x000fe200000010ff */
[----:B------:R-:W-:Y:S01]  /*5430*/  FFMA.FTZ R105, R106, R105, R5 ;  /* 0x000000696a697223 */ /* 0x000fe20000010005 */
[----:B------:R-:W-:Y:S01]  /*5440*/  F2FP.BF16.F32.PACK_AB R111, R104, R115 ;  /* 0x00000073686f723e */ /* 0x000fe200000010ff */
[----:B------:R-:W-:Y:S01]  /*5450*/  FMUL.FTZ R248, R188, R149 ;  /* 0x00000095bcf87220 */ /* 0x000fe20000410000 */
[----:B------:R-:W-:-:S02]  /*5460*/  IADD3 R115, R243, 0x80, RZ ;  /* 0x00000080f3737810 */ /* 0x000fc40007ffe0ff */
[----:B------:R-:W-:Y:S02]  /*5470*/  F2FP.BF16.F32.PACK_AB R109, R246, R105 ;  /* 0x00000069f66d723e */ /* 0x000fe400000010ff */
[----:B------:R-:W-:Y:S01]  /*5480*/  SHF.L.U32 R119, R119, 0x10, RZ ;  /* 0x0000001077777819 */ /* 0x000fe200000006ff */
[----:B------:R-:W-:Y:S01]  /*5490*/  IMAD.WIDE.U32 R104, R115, 0x10, R190 ;  /* 0x0000001073687825 */ /* 0x000fe200078e00be */
[----:B------:R-:W-:-:S03]  /*54a0*/  PRMT R246, R49, 0x7632, R246 ;  /* 0x0000763231f67816 */ /* 0x000fc600000000f6 */
[----:B------:R-:W-:Y:S01]  /*54b0*/  FFMA.FTZ R118, R118, R119, R226 ;  /* 0x0000007776767223 */ /* 0x000fe200000100e2 */
[----:B------:R0:W-:Y:S01]  /*54c0*/  STG.E.128 desc[UR4][R104.64], R108 ;  /* 0x0000006c68007986 */ /* 0x0001e2000c101d04 */
[----:B------:R-:W-:Y:S02]  /*54d0*/  PRMT R119, R48, 0x7632, R119 ;  /* 0x0000763230777816 */ /* 0x000fe40000000077 */
[----:B------:R-:W-:Y:S01]  /*54e0*/  SHF.L.U32 R247, R246, 0x10, RZ ;  /* 0x00000010f6f77819 */ /* 0x000fe200000006ff */
[----:B------:R-:W-:Y:S01]  /*54f0*/  FMUL.FTZ R246, R188, R143 ;  /* 0x0000008fbcf67220 */ /* 0x000fe20000410000 */
[----:B------:R-:W-:-:S03]  /*5500*/  SHF.L.U32 R119, R119, 0x10, RZ ;  /* 0x0000001077777819 */ /* 0x000fc600000006ff */
[----:B------:R-:W-:Y:S01]  /*5510*/  FFMA.FTZ R116, R116, R247, R230 ;  /* 0x000000f774747223 */ /* 0x000fe200000100e6 */
[----:B------:R-:W-:Y:S01]  /*5520*/  FADD.FTZ R247, -R189, R144 ;  /* 0x00000090bdf77221 */ /* 0x000fe20000010100 */
[----:B------:R-:W-:Y:S01]  /*5530*/  FFMA.FTZ R119, R112, R119, R232 ;  /* 0x0000007770777223 */ /* 0x000fe200000100e8 */
[----:B------:R-:W-:Y:S01]  /*5540*/  PRMT R112, R53, 0x7632, R112 ;  /* 0x0000763235707816 */ /* 0x000fe20000000070 */
[C---:B------:R-:W-:Y:S01]  /*5550*/  FMUL.FTZ R144, R188.reuse, R141 ;  /* 0x0000008dbc907220 */ /* 0x040fe20000410000 */
[----:B------:R-:W-:Y:S01]  /*5560*/  IADD3 R141, R243, 0x180, RZ ;  /* 0x00000180f38d7810 */ /* 0x000fe20007ffe0ff */
[----:B------:R-:W-:Y:S01]  /*5570*/  FMUL.FTZ R247, R188, R247 ;  /* 0x000000f7bcf77220 */ /* 0x000fe20000410000 */
[----:B0-----:R-:W-:Y:S01]  /*5580*/  SHF.L.U32 R105, R51, 0x10, RZ ;  /* 0x0000001033697819 */ /* 0x001fe200000006ff */
[----:B------:R-:W-:Y:S01]  /*5590*/  FADD.FTZ R111, -R189, R122 ;  /* 0x0000007abd6f7221 */ /* 0x000fe20000010100 */
[----:B------:R-:W-:Y:S02]  /*55a0*/  SHF.L.U32 R104, R50, 0x10, RZ ;  /* 0x0000001032687819 */ /* 0x000fe400000006ff */
[----:B------:R-:W-:Y:S01]  /*55b0*/  PRMT R110, R52, 0x7632, R110 ;  /* 0x00007632346e7816 */ /* 0x000fe2000000006e */
[----:B------:R-:W-:Y:S01]  /*55c0*/  FFMA.FTZ R109, R114, R105, R159 ;  /* 0x00000069726d7223 */ /* 0x000fe2000001009f */
[----:B------:R-:W-:Y:S01]  /*55d0*/  SHF.L.U32 R105, R49, 0x10, RZ ;  /* 0x0000001031697819 */ /* 0x000fe200000006ff */
[----:B------:R-:W-:Y:S01]  /*55e0*/  FFMA.FTZ R108, R107, R104, R158 ;  /* 0x000000686b6c7223 */ /* 0x000fe2000001009e */
[----:B------:R-:W-:-:S02]  /*55f0*/  SHF.L.U32 R104, R48, 0x10, RZ ;  /* 0x0000001030687819 */ /* 0x000fc400000006ff */
[----:B------:R-:W-:Y:S01]  /*5600*/  F2FP.BF16.F32.PACK_AB R107, R118, R109 ;  /* 0x0000006d766b723e */ /* 0x000fe200000010ff */
[----:B------:R-:W-:Y:S01]  /*5610*/  FFMA.FTZ R105, R106, R105, R157 ;  /* 0x000000696a697223 */ /* 0x000fe2000001009d */
[----:B------:R-:W-:Y:S01]  /*5620*/  F2FP.BF16.F32.PACK_AB R106, R117, R108 ;  /* 0x0000006c756a723e */ /* 0x000fe200000010ff */
[----:B------:R-:W-:Y:S01]  /*5630*/  FFMA.FTZ R104, R113, R104, R156 ;  /* 0x0000006871687223 */ /* 0x000fe2000001009c */
[----:B------:R-:W-:Y:S01]  /*5640*/  IMAD.WIDE.U32 R108, R115, 0x10, R244 ;  /* 0x00000010736c7825 */ /* 0x000fe200078e00f4 */
[----:B------:R-:W-:-:S03]  /*5650*/  PRMT R114, R54, 0x7632, R114 ;  /* 0x0000763236727816 */ /* 0x000fc60000000072 */
[----:B------:R-:W-:Y:S01]  /*5660*/  FADD.FTZ R113, -R189, R120 ;  /* 0x00000078bd717221 */ /* 0x000fe20000010100 */
[----:B------:R-:W-:Y:S02]  /*5670*/  F2FP.BF16.F32.PACK_AB R105, R116, R105 ;  /* 0x000000697469723e */ /* 0x000fe400000010ff */
[----:B------:R-:W-:Y:S01]  /*5680*/  F2FP.BF16.F32.PACK_AB R104, R119, R104 ;  /* 0x000000687768723e */ /* 0x000fe200000010ff */
[----:B------:R-:W-:Y:S01]  /*5690*/  FMUL.FTZ R113, R188, R113 ;  /* 0x00000071bc717220 */ /* 0x000fe20000410000 */
[----:B------:R-:W-:Y:S01]  /*56a0*/  SHF.L.U32 R115, R52, 0x10, RZ ;  /* 0x0000001034737819 */ /* 0x000fe200000006ff */
[----:B------:R-:W-:Y:S01]  /*56b0*/  FADD.FTZ R119, -R189, R130 ;  /* 0x00000082bd777221 */ /* 0x000fe20000010100 */
[----:B------:R-:W-:Y:S01]  /*56c0*/  SHF.L.U32 R116, R110, 0x10, RZ ;  /* 0x000000106e747819 */ /* 0x000fe200000006ff */
[----:B------:R0:W-:Y:S01]  /*56d0*/  STG.E.128 desc[UR4][R108.64], R104 ;  /* 0x000000686c007986 */ /* 0x0001e2000c101d04 */
[----:B------:R-:W-:Y:S01]  /*56e0*/  SHF.L.U32 R117, R112, 0x10, RZ ;  /* 0x0000001070757819 */ /* 0x000fe200000006ff */
[C---:B------:R-:W-:Y:S01]  /*56f0*/  FMUL.FTZ R112, R188.reuse, R111 ;  /* 0x0000006fbc707220 */ /* 0x040fe20000410000 */
[C---:B------:R-:W-:Y:S01]  /*5700*/  FMUL.FTZ R110, R188.reuse, R125 ;  /* 0x0000007dbc6e7220 */ /* 0x040fe20000410000 */
[----:B------:R-:W-:Y:S01]  /*5710*/  PRMT R122, R59, 0x7632, R122 ;  /* 0x000076323b7a7816 */ /* 0x000fe2000000007a */
[----:B------:R-:W-:Y:S01]  /*5720*/  FADD.FTZ R125, -R189, R136 ;  /* 0x00000088bd7d7221 */ /* 0x000fe20000010100 */
[----:B------:R-:W-:Y:S01]  /*5730*/  SHF.L.U32 R120, R59, 0x10, RZ ;  /* 0x000000103b787819 */ /* 0x000fe200000006ff */
[----:B------:R-:W-:-:S02]  /*5740*/  FMUL.FTZ R136, R188, R135 ;  /* 0x00000087bc887220 */ /* 0x000fc40000410000 */
[----:B------:R-:W-:Y:S01]  /*5750*/  FMUL.FTZ R125, R188, R125 ;  /* 0x0000007dbc7d7220 */ /* 0x000fe20000410000 */
[----:B0-----:R-:W-:Y:S01]  /*5760*/  FADD.FTZ R105, -R189, R124 ;  /* 0x0000007cbd697221 */ /* 0x001fe20000010100 */
[----:B------:R-:W-:Y:S01]  /*5770*/  SHF.L.U32 R109, R114, 0x10, RZ ;  /* 0x00000010726d7819 */ /* 0x000fe200000006ff */
[C---:B------:R-:W-:Y:S01]  /*5780*/  FMUL.FTZ R114, R188.reuse, R121 ;  /* 0x00000079bc727220 */ /* 0x040fe20000410000 */
[----:B------:R-:W-:Y:S01]  /*5790*/  SHF.L.U32 R106, R53, 0x10, RZ ;  /* 0x00000010356a7819 */ /* 0x000fe200000006ff */
[----:B------:R-:W-:Y:S01]  /*57a0*/  FMUL.FTZ R108, R188, R123 ;  /* 0x0000007bbc6c7220 */ /* 0x000fe20000410000 */
        /* <DEDUP_REMOVED lines=12> */
[----:B------:R-:W-:Y:S01]  /*5870*/  PRMT R109, R55, 0x7632, R109 ;  /* 0x00007632376d7816 */ /* 0x000fe2000000006d */
[----:B------:R-:W-:Y:S01]  /*5880*/  FMUL.FTZ R115, R188, R115 ;  /* 0x00000073bc737220 */ /* 0x000fe20000410000 */
[----:B------:R-:W-:Y:S01]  /*5890*/  F2FP.BF16.F32.PACK_AB R106, R116, R107 ;  /* 0x0000006b746a723e */ /* 0x000fe200000010ff */
[----:B------:R-:W-:Y:S01]  /*58a0*/  FADD.FTZ R107, -R189, R126 ;  /* 0x0000007ebd6b7221 */ /* 0x000fe20000010100 */
[----:B------:R-:W-:Y:S01]  /*58b0*/  SHF.L.U32 R118, R109, 0x10, RZ ;  /* 0x000000106d767819 */ /* 0x000fe200000006ff */
[C---:B------:R-:W-:Y:S01]  /*58c0*/  FMUL.FTZ R134, R188.reuse, R123 ;  /* 0x0000007bbc867220 */ /* 0x040fe20000410000 */
[----:B------:R-:W-:Y:S01]  /*58d0*/  SHF.L.U32 R109, R55, 0x10, RZ ;  /* 0x00000010376d7819 */ /* 0x000fe200000006ff */
[----:B------:R-:W-:Y:S01]  /*58e0*/  FMUL.FTZ R116, R188, R107 ;  /* 0x0000006bbc747220 */ /* 0x000fe20000410000 */
[----:B------:R-:W-:Y:S01]  /*58f0*/  FADD.FTZ R121, -R189, R132 ;  /* 0x00000084bd797221 */ /* 0x000fe20000010100 */
[----:B------:R-:W-:Y:S01]  /*5900*/  FFMA.FTZ R118, R115, R118, R219 ;  /* 0x0000007673767223 */ /* 0x000fe200000100db */
[----:B------:R-:W-:Y:S01]  /*5910*/  FADD.FTZ R117, -R189, R128 ;  /* 0x00000080bd757221 */ /* 0x000fe20000010100 */
[C---:B------:R-:W-:Y:S01]  /*5920*/  FFMA.FTZ R107, R116.reuse, R109, R11 ;  /* 0x0000006d746b7223 */ /* 0x040fe2000001000b */
[----:B------:R-:W-:Y:S01]  /*5930*/  IADD3 R109, R243, 0x100, RZ ;  /* 0x00000100f36d7810 */ /* 0x000fe20007ffe0ff */
[----:B------:R-:W-:Y:S01]  /*5940*/  FFMA.FTZ R35, R116, R120, R163 ;  /* 0x0000007874237223 */ /* 0x000fe200000100a3 */
[----:B------:R-:W-:Y:S01]  /*5950*/  SHF.L.U32 R120, R58, 0x10, RZ ;  /* 0x000000103a787819 */ /* 0x000fe200000006ff */
[----:B------:R-:W-:Y:S01]  /*5960*/  FMUL.FTZ R121, R188, R121 ;  /* 0x00000079bc797220 */ /* 0x000fe20000410000 */
[----:B------:R-:W-:Y:S01]  /*5970*/  F2FP.BF16.F32.PACK_AB R107, R118, R107 ;  /* 0x0000006b766b723e */ /* 0x000fe200000010ff */
[----:B------:R-:W-:Y:S01]  /*5980*/  IMAD.WIDE.U32 R126, R109, 0x10, R190 ;  /* 0x000000106d7e7825 */ /* 0x000fe200078e00be */
[----:B------:R-:W-:-:S03]  /*5990*/  SHF.L.U32 R116, R57, 0x10, RZ ;  /* 0x0000001039747819 */ /* 0x000fc600000006ff */
[C---:B------:R-:W-:Y:S01]  /*59a0*/  FMUL.FTZ R118, R188.reuse, R131 ;  /* 0x00000083bc767220 */ /* 0x040fe20000410000 */
[C---:B------:R-:W-:Y:S01]  /*59b0*/  FMUL.FTZ R117, R188.reuse, R117 ;  /* 0x00000075bc757220 */ /* 0x040fe20000410000 */
[----:B------:R-:W-:Y:S01]  /*59c0*/  FMUL.FTZ R124, R188, R137 ;  /* 0x00000089bc7c7220 */ /* 0x000fe20000410000 */
[----:B------:R0:W-:Y:S01]  /*59d0*/  STG.E.128 desc[UR4][R126.64], R104 ;  /* 0x000000687e007986 */ /* 0x0001e2000c101d04 */
[----:B------:R-:W-:Y:S01]  /*59e0*/  FFMA.FTZ R112, R112, R116, R161 ;  /* 0x0000007470707223 */ /* 0x000fe200000100a1 */
[----:B------:R-:W-:Y:S01]  /*59f0*/  PRMT R116, R67, 0x7632, R116 ;  /* 0x0000763243747816 */ /* 0x000fe20000000074 */
[C---:B------:R-:W-:Y:S01]  /*5a00*/  FMUL.FTZ R132, R188.reuse, R249 ;  /* 0x000000f9bc847220 */ /* 0x040fe20000410000 */
[----:B------:R-:W-:Y:S01]  /*5a10*/  SHF.L.U32 R137, R69, 0x10, RZ ;  /* 0x0000001045897819 */ /* 0x000fe200000006ff */
[C---:B------:R-:W-:Y:S01]  /*5a20*/  FMUL.FTZ R128, R188.reuse, R145 ;  /* 0x00000091bc807220 */ /* 0x040fe20000410000 */
[C---:B0-----:R-:W-:Y:S01]  /*5a30*/  FADD.FTZ R105, -R189.reuse, R138 ;  /* 0x0000008abd697221 */ /* 0x041fe20000010100 */
[----:B------:R-:W-:Y:S01]  /*5a40*/  FADD.FTZ R127, -R189, R142 ;  /* 0x0000008ebd7f7221 */ /* 0x000fe20000010100 */
[C---:B------:R-:W-:Y:S01]  /*5a50*/  FMUL.FTZ R142, R188.reuse, R33 ;  /* 0x00000021bc8e7220 */ /* 0x040fe20000410000 */
[----:B------:R-:W-:Y:S01]  /*5a60*/  PRMT R33, R57, 0x7632, R33 ;  /* 0x0000763239217816 */ /* 0x000fe20000000021 */
[C---:B------:R-:W-:Y:S01]  /*5a70*/  FMUL.FTZ R130, R188.reuse, R105 ;  /* 0x00000069bc827220 */ /* 0x040fe20000410000 */
[----:B------:R-:W-:Y:S01]  /*5a80*/  FMUL.FTZ R105, R188, R32 ;  /* 0x00000020bc697220 */ /* 0x000fe20000410000 */
[----:B------:R-:W-:Y:S01]  /*5a90*/  SHF.L.U32 R32, R122, 0x10, RZ ;  /* 0x000000107a207819 */ /* 0x000fe200000006ff */
[----:B------:R-:W-:Y:S01]  /*5aa0*/  FMUL.FTZ R148, R188, R127 ;  /* 0x0000007fbc947220 */ /* 0x000fe20000410000 */
[----:B------:R-:W-:Y:S01]  /*5ab0*/  SHF.L.U32 R127, R34, 0x10, RZ ;  /* 0x00000010227f7819 */ /* 0x000fe200000006ff */
[----:B------:R-:W-:Y:S01]  /*5ac0*/  FFMA.FTZ R34, R111, R120, R162 ;  /* 0x000000786f227223 */ /* 0x000fe200000100a2 */
[----:B------:R-:W-:Y:S01]  /*5ad0*/  SHF.L.U32 R123, R33, 0x10, RZ ;  /* 0x00000010217b7819 */ /* 0x000fe200000006ff */
[----:B------:R-:W-:Y:S01]  /*5ae0*/  FFMA.FTZ R32, R115, R32, R218 ;  /* 0x0000002073207223 */ /* 0x000fe200000100da */
[----:B------:R-:W-:Y:S01]  /*5af0*/  SHF.L.U32 R115, R56, 0x10, RZ ;  /* 0x0000001038737819 */ /* 0x000fe200000006ff */
[----:B------:R-:W-:Y:S01]  /*5b00*/  FFMA.FTZ R33, R110, R127, R220 ;  /* 0x0000007f6e217223 */ /* 0x000fe200000100dc */
[----:B------:R-:W-:Y:S01]  /*5b10*/  PRMT R110, R56, 0x7632, R110 ;  /* 0x00007632386e7816 */ /* 0x000fe2000000006e */
[----:B------:R-:W-:Y:S01]  /*5b20*/  FFMA.FTZ R111, R108, R123, R222 ;  /* 0x0000007b6c6f7223 */ /* 0x000fe200000100de */
[----:B------:R-:W-:Y:S01]  /*5b30*/  SHF.L.U32 R127, R116, 0x10, RZ ;  /* 0x00000010747f7819 */ /* 0x000fe200000006ff */
[----:B------:R-:W-:Y:S01]  /*5b40*/  FFMA.FTZ R108, R113, R115, R160 ;  /* 0x00000073716c7223 */ /* 0x000fe200000100a0 */
[----:B------:R-:W-:Y:S01]  /*5b50*/  SHF.L.U32 R113, R110, 0x10, RZ ;  /* 0x000000106e717819 */ /* 0x000fe200000006ff */
[----:B------:R-:W-:Y:S01]  /*5b60*/  FMUL.FTZ R104, R188, R129 ;  /* 0x00000081bc687220 */ /* 0x000fe20000410000 */
[----:B------:R-:W-:Y:S01]  /*5b70*/  PRMT R116, R66, 0x7632, R116 ;  /* 0x0000763242747816 */ /* 0x000fe20000000074 */
[----:B------:R-:W-:Y:S01]  /*5b80*/  FMUL.FTZ R126, R188, R133 ;  /* 0x00000085bc7e7220 */ /* 0x000fe20000410000 */
[----:B------:R-:W-:Y:S01]  /*5b90*/  SHF.L.U32 R129, R66, 0x10, RZ ;  /* 0x0000001042817819 */ /* 0x000fe200000006ff */
[----:B------:R-:W-:Y:S01]  /*5ba0*/  FFMA.FTZ R123, R114, R113, R224 ;  /* 0x00000071727b7223 */ /* 0x000fe200000100e0 */
[----:B------:R-:W-:Y:S01]  /*5bb0*/  PRMT R114, R62, 0x7632, R114 ;  /* 0x000076323e727816 */ /* 0x000fe20000000072 */
[----:B------:R-:W-:Y:S01]  /*5bc0*/  FMUL.FTZ R106, R188, R119 ;  /* 0x00000077bc6a7220 */ /* 0x000fe20000410000 */
[----:B------:R-:W-:Y:S01]  /*5bd0*/  SHF.L.U32 R131, R116, 0x10, RZ ;  /* 0x0000001074837819 */ /* 0x000fe200000006ff */
[----:B------:R-:W-:Y:S01]  /*5be0*/  FMUL.FTZ R138, R188, R139 ;  /* 0x0000008bbc8a7220 */ /* 0x000fe20000410000 */
[----:B------:R-:W-:Y:S01]  /*5bf0*/  SHF.L.U32 R122, R114, 0x10, RZ ;  /* 0x00000010727a7819 */ /* 0x000fe200000006ff */
[----:B------:R-:W-:Y:S01]  /*5c00*/  FFMA.FTZ R114, R121, R129, R166 ;  /* 0x0000008179727223 */ /* 0x000fe200000100a6 */
[----:B------:R-:W-:Y:S01]  /*5c10*/  F2FP.BF16.F32.PACK_AB R35, R32, R35 ;  /* 0x000000232023723e */ /* 0x000fe200000010ff */
[C---:B------:R-:W-:Y:S01]  /*5c20*/  FFMA.FTZ R131, R126.reuse, R131, R212 ;  /* 0x000000837e837223 */ /* 0x040fe200000100d4 */
[----:B------:R-:W-:Y:S01]  /*5c30*/  F2FP.BF16.F32.PACK_AB R34, R33, R34 ;  /* 0x000000222122723e */ /* 0x000fe200000010ff */
[----:B------:R-:W-:Y:S01]  /*5c40*/  FFMA.FTZ R122, R126, R122, R213 ;  /* 0x0000007a7e7a7223 */ /* 0x000fe200000100d5 */
[----:B------:R-:W-:Y:S01]  /*5c50*/  F2FP.BF16.F32.PACK_AB R33, R111, R112 ;  /* 0x000000706f21723e */ /* 0x000fe200000010ff */
[----:B------:R-:W-:Y:S01]  /*5c60*/  FADD.FTZ R107, -R189, R140 ;  /* 0x0000008cbd6b7221 */ /* 0x000fe20000010100 */
[----:B------:R-:W-:Y:S01]  /*5c70*/  F2FP.BF16.F32.PACK_AB R32, R123, R108 ;  /* 0x0000006c7b20723e */ /* 0x000fe200000010ff */
[----:B------:R-:W-:Y:S01]  /*5c80*/  FFMA.FTZ R127, R136, R127, R210 ;  /* 0x0000007f887f7223 */ /* 0x000fe200000100d2 */
[----:B------:R-:W-:Y:S01]  /*5c90*/  PRMT R115, R63, 0x7632, R115 ;  /* 0x000076323f737816 */ /* 0x000fe20000000073 */
[----:B------:R-:W-:Y:S01]  /*5ca0*/  FMUL.FTZ R107, R188, R107 ;  /* 0x0000006bbc6b7220 */ /* 0x000fe20000410000 */
[----:B------:R-:W-:Y:S01]  /*5cb0*/  PRMT R108, R61, 0x7632, R108 ;  /* 0x000076323d6c7816 */ /* 0x000fe2000000006c */
[----:B------:R-:W-:Y:S01]  /*5cc0*/  FFMA.FTZ R137, R130, R137, R17 ;  /* 0x0000008982897223 */ /* 0x000fe20000010011 */
[----:B------:R-:W-:Y:S01]  /*5cd0*/  PRMT R111, R65, 0x7632, R111 ;  /* 0x00007632416f7816 */ /* 0x000fe2000000006f */
[C---:B------:R-:W-:Y:S01]  /*5ce0*/  FMUL.FTZ R119, R188.reuse, R152 ;  /* 0x00000098bc777220 */ /* 0x040fe20000410000 */
[----:B------:R-:W-:Y:S01]  /*5cf0*/  SHF.L.U32 R126, R61, 0x10, RZ ;  /* 0x000000103d7e7819 */ /* 0x000fe200000006ff */
[C---:B------:R-:W-:Y:S01]  /*5d00*/  FMUL.FTZ R152, R188.reuse, R153 ;  /* 0x00000099bc987220 */ /* 0x040fe20000410000 */
[----:B------:R-:W-:Y:S01]  /*5d10*/  SHF.L.U32 R116, R65, 0x10, RZ ;  /* 0x0000001041747819 */ /* 0x000fe200000006ff */
[----:B------:R-:W-:Y:S01]  /*5d20*/  FMUL.FTZ R140, R188, R147 ;  /* 0x00000093bc8c7220 */ /* 0x000fe20000410000 */
[----:B------:R-:W-:Y:S01]  /*5d30*/  SHF.L.U32 R110, R63, 0x10, RZ ;  /* 0x000000103f6e7819 */ /* 0x000fe200000006ff */
[C---:B------:R-:W-:Y:S01]  /*5d40*/  FFMA.FTZ R126, R106.reuse, R126, R13 ;  /* 0x0000007e6a7e7223 */ /* 0x040fe2000001000d */
[----:B------:R-:W-:Y:S01]  /*5d50*/  SHF.L.U32 R115, R115, 0x10, RZ ;  /* 0x0000001073737819 */ /* 0x000fe200000006ff */
[----:B------:R-:W-:Y:S01]  /*5d60*/  FFMA.FTZ R116, R106, R116, R165 ;  /* 0x000000746a747223 */ /* 0x000fe200000100a5 */
[----:B------:R-:W-:Y:S01]  /*5d70*/  SHF.L.U32 R129, R108, 0x10, RZ ;  /* 0x000000106c817819 */ /* 0x000fe200000006ff */
[----:B------:R-:W-:Y:S01]  /*5d80*/  IMAD.WIDE.U32 R108, R109, 0x10, R244 ;  /* 0x000000106d6c7825 */ /* 0x000fe200078e00f4 */
[----:B------:R-:W-:-:S03]  /*5d90*/  SHF.L.U32 R111, R111, 0x10, RZ ;  /* 0x000000106f6f7819 */ /* 0x000fc600000006ff */
[----:B------:R-:W-:Y:S01]  /*5da0*/  FFMA.FTZ R110, R134, R110, R15 ;  /* 0x0000006e866e7223 */ /* 0x000fe2000001000f */
[----:B------:R-:W-:Y:S01]  /*5db0*/  SHF.L.U32 R120, R67, 0x10, RZ ;  /* 0x0000001043787819 */ /* 0x000fe200000006ff */
[----:B------:R-:W-:Y:S01]  /*5dc0*/  FFMA.FTZ R113, R136, R115, R211 ;  /* 0x0000007388717223 */ /* 0x000fe200000100d3 */
[C---:B------:R-:W-:Y:S01]  /*5dd0*/  FFMA.FTZ R129, R118.reuse, R129, R215 ;  /* 0x0000008176817223 */ /* 0x040fe200000100d7 */
[----:B------:R-:W-:Y:S01]  /*5de0*/  FFMA.FTZ R133, R118, R111, R214 ;  /* 0x0000006f76857223 */ /* 0x000fe200000100d6 */
[----:B------:R-:W-:Y:S01]  /*5df0*/  PRMT R106, R60, 0x7632, R106 ;  /* 0x000076323c6a7816 */ /* 0x000fe2000000006a */
[----:B------:R-:W-:Y:S01]  /*5e00*/  FFMA.FTZ R134, R134, R120, R167 ;  /* 0x0000007886867223 */ /* 0x000fe200000100a7 */
[----:B------:R-:W-:Y:S01]  /*5e10*/  PRMT R112, R64, 0x7632, R112 ;  /* 0x0000763240707816 */ /* 0x000fe20000000070 */
[----:B------:R0:W-:Y:S01]  /*5e20*/  STG.E.128 desc[UR4][R108.64], R32 ;  /* 0x000000206c007986 */ /* 0x0001e2000c101d04 */
[----:B------:R-:W-:Y:S02]  /*5e30*/  SHF.L.U32 R115, R62, 0x10, RZ ;  /* 0x000000103e737819 */ /* 0x000fe400000006ff */
[----:B------:R-:W-:-:S02]  /*5e40*/  PRMT R118, R71, 0x7632, R118 ;  /* 0x0000763247767816 */ /* 0x000fc40000000076 */
[----:B------:R-:W-:Y:S01]  /*5e50*/  PRMT R120, R75, 0x7632, R120 ;  /* 0x000076324b787816 */ /* 0x000fe20000000078 */
[----:B------:R-:W-:Y:S01]  /*5e60*/  FFMA.FTZ R115, R121, R115, R14 ;  /* 0x0000007379737223 */ /* 0x000fe2000001000e */
[----:B------:R-:W-:Y:S02]  /*5e70*/  SHF.L.U32 R106, R106, 0x10, RZ ;  /* 0x000000106a6a7819 */ /* 0x000fe400000006ff */
[----:B------:R-:W-:Y:S02]  /*5e80*/  SHF.L.U32 R135, R112, 0x10, RZ ;  /* 0x0000001070877819 */ /* 0x000fe400000006ff */
[----:B------:R-:W-:Y:S02]  /*5e90*/  SHF.L.U32 R112, R118, 0x10, RZ ;  /* 0x0000001076707819 */ /* 0x000fe400000006ff */
[----:B------:R-:W-:Y:S01]  /*5ea0*/  SHF.L.U32 R123, R120, 0x10, RZ ;  /* 0x00000010787b7819 */ /* 0x000fe200000006ff */
[----:B------:R-:W-:Y:S01]  /*5eb0*/  FFMA.FTZ R135, R104, R135, R216 ;  /* 0x0000008768877223 */ /* 0x000fe200000100d8 */
[----:B------:R-:W-:-:S02]  /*5ec0*/  SHF.L.U32 R121, R64, 0x10, RZ ;  /* 0x0000001040797819 */ /* 0x000fc400000006ff */
[----:B------:R-:W-:Y:S01]  /*5ed0*/  SHF.L.U32 R111, R60, 0x10, RZ ;  /* 0x000000103c6f7819 */ /* 0x000fe200000006ff */
[----:B0-----:R-:W-:Y:S01]  /*5ee0*/  FFMA.FTZ R33, R104, R106, R217 ;  /* 0x0000006a68217223 */ /* 0x001fe200000100d9 */
[----:B------:R-:W-:Y:S01]  /*5ef0*/  PRMT R34, R69, 0x7632, R34 ;  /* 0x0000763245227816 */ /* 0x000fe20000000022 */
[C---:B------:R-:W-:Y:S01]  /*5f00*/  FFMA.FTZ R104, R246.reuse, R112, R203 ;  /* 0x00000070f6687223 */ /* 0x040fe200000100cb */
[----:B------:R-:W-:Y:S01]  /*5f10*/  PRMT R35, R73, 0x7632, R35 ;  /* 0x0000763249237816 */ /* 0x000fe20000000023 */
[----:B------:R-:W-:Y:S01]  /*5f20*/  FFMA.FTZ R246, R246, R123, R202 ;  /* 0x0000007bf6f67223 */ /* 0x000fe200000100ca */
[----:B------:R-:W-:Y:S01]  /*5f30*/  SHF.L.U32 R34, R34, 0x10, RZ ;  /* 0x0000001022227819 */ /* 0x000fe200000006ff */
[C---:B------:R-:W-:Y:S01]  /*5f40*/  FFMA.FTZ R118, R117.reuse, R121, R164 ;  /* 0x0000007975767223 */ /* 0x040fe200000100a4 */
        /* <DEDUP_REMOVED lines=12> */
[----:B------:R-:W-:Y:S01]  /*6010*/  F2FP.BF16.F32.PACK_AB R32, R33, R32 ;  /* 0x000000202120723e */ /* 0x000fe200000010ff */
[----:B------:R-:W-:Y:S01]  /*6020*/  FFMA.FTZ R107, R107, R34, R171 ;  /* 0x000000226b6b7223 */ /* 0x000fe200000100ab */
[----:B------:R-:W-:Y:S01]  /*6030*/  SHF.L.U32 R106, R106, 0x10, RZ ;  /* 0x000000106a6a7819 */ /* 0x000fe200000006ff */
[----:B------:R-:W-:Y:S01]  /*6040*/  IMAD.WIDE.U32 R148, R141, 0x10, R190 ;  /* 0x000000108d947825 */ /* 0x000fe200078e00be */
[----:B------:R-:W-:-:S02]  /*6050*/  F2FP.BF16.F32.PACK_AB R33, R129, R126 ;  /* 0x0000007e8121723e */ /* 0x000fc400000010ff */
[----:B------:R-:W-:Y:S01]  /*6060*/  F2FP.BF16.F32.PACK_AB R34, R122, R115 ;  /* 0x000000737a22723e */ /* 0x000fe200000010ff */
[----:B------:R-:W-:Y:S01]  /*6070*/  FFMA.FTZ R112, R144, R106, R205 ;  /* 0x0000006a90707223 */ /* 0x000fe200000100cd */
[----:B------:R-:W-:Y:S02]  /*6080*/  F2FP.BF16.F32.PACK_AB R35, R113, R110 ;  /* 0x0000006e7123723e */ /* 0x000fe400000010ff */
[----:B------:R-:W-:Y:S02]  /*6090*/  PRMT R108, R74, 0x7632, R108 ;  /* 0x000076324a6c7816 */ /* 0x000fe4000000006c */
[----:B------:R-:W-:Y:S01]  /*60a0*/  SHF.L.U32 R122, R68, 0x10, RZ ;  /* 0x00000010447a7819 */ /* 0x000fe200000006ff */
[----:B------:R0:W-:Y:S01]  /*60b0*/  STG.E.128 desc[UR4][R148.64], R32 ;  /* 0x0000002094007986 */ /* 0x0001e2000c101d04 */
[----:B------:R-:W-:Y:S02]  /*60c0*/  SHF.L.U32 R113, R72, 0x10, RZ ;  /* 0x0000001048717819 */ /* 0x000fe400000006ff */
[----:B------:R-:W-:Y:S01]  /*60d0*/  PRMT R117, R83, 0x7632, R117 ;  /* 0x0000763253757816 */ /* 0x000fe20000000075 */
[C---:B------:R-:W-:Y:S01]  /*60e0*/  FFMA.FTZ R122, R125.reuse, R122, R16 ;  /* 0x0000007a7d7a7223 */ /* 0x040fe20000010010 */
[----:B------:R-:W-:Y:S01]  /*60f0*/  SHF.L.U32 R111, R108, 0x10, RZ ;  /* 0x000000106c6f7819 */ /* 0x000fe200000006ff */
[----:B------:R-:W-:Y:S01]  /*6100*/  FFMA.FTZ R125, R125, R113, R168 ;  /* 0x000000717d7d7223 */ /* 0x000fe200000100a8 */
[----:B------:R-:W-:-:S02]  /*6110*/  PRMT R106, R68, 0x7632, R106 ;  /* 0x00007632446a7816 */ /* 0x000fc4000000006a */
[----:B------:R-:W-:Y:S01]  /*6120*/  PRMT R108, R72, 0x7632, R108 ;  /* 0x00007632486c7816 */ /* 0x000fe2000000006c */
[----:B------:R-:W-:Y:S01]  /*6130*/  FFMA.FTZ R144, R144, R111, R204 ;  /* 0x0000006f90907223 */ /* 0x000fe200000100cc */
[C---:B------:R-:W-:Y:S02]  /*6140*/  PRMT R110, R79.reuse, 0x7632, R110 ;  /* 0x000076324f6e7816 */ /* 0x040fe4000000006e */
[----:B------:R-:W-:Y:S02]  /*6150*/  SHF.L.U32 R115, R79, 0x10, RZ ;  /* 0x000000104f737819 */ /* 0x000fe400000006ff */
[----:B------:R-:W-:Y:S02]  /*6160*/  SHF.L.U32 R117, R117, 0x10, RZ ;  /* 0x0000001075757819 */ /* 0x000fe400000006ff */
[----:B------:R-:W-:Y:S02]  /*6170*/  SHF.L.U32 R106, R106, 0x10, RZ ;  /* 0x000000106a6a7819 */ /* 0x000fe400000006ff */
[----:B0-----:R-:W-:-:S02]  /*6180*/  PRMT R33, R82, 0x7632, R33 ;  /* 0x0000763252217816 */ /* 0x001fc40000000021 */
[----:B------:R-:W-:Y:S01]  /*6190*/  PRMT R32, R78, 0x7632, R32 ;  /* 0x000076324e207816 */ /* 0x000fe20000000020 */
[----:B------:R-:W-:Y:S01]  /*61a0*/  FFMA.FTZ R139, R124, R106, R209 ;  /* 0x0000006a7c8b7223 */ /* 0x000fe200000100d1 */
        /* <DEDUP_REMOVED lines=13> */
[----:B------:R-:W-:Y:S01]  /*6280*/  F2FP.BF16.F32.PACK_AB R34, R131, R114 ;  /* 0x000000728322723e */ /* 0x000fe200000010ff */
[----:B------:R-:W-:Y:S01]  /*6290*/  FFMA.FTZ R129, R248, R32, R197 ;  /* 0x00000020f8817223 */ /* 0x000fe200000100c5 */
[----:B------:R-:W-:Y:S01]  /*62a0*/  F2FP.BF16.F32.PACK_AB R33, R133, R116 ;  /* 0x000000748521723e */ /* 0x000fe200000010ff */
[----:B------:R-:W-:Y:S01]  /*62b0*/  FFMA.FTZ R111, R130, R111, R170 ;  /* 0x0000006f826f7223 */ /* 0x000fe200000100aa */
[----:B------:R-:W-:Y:S01]  /*62c0*/  PRMT R114, R77, 0x7632, R114 ;  /* 0x000076324d727816 */ /* 0x000fe20000000072 */
[----:B------:R-:W-:Y:S01]  /*62d0*/  FFMA.FTZ R110, R251, R35, R176 ;  /* 0x00000023fb6e7223 */ /* 0x000fe200000100b0 */
[----:B------:R-:W-:Y:S01]  /*62e0*/  SHF.L.U32 R116, R77, 0x10, RZ ;  /* 0x000000104d747819 */ /* 0x000fe200000006ff */
[----:B------:R-:W-:Y:S01]  /*62f0*/  IMAD.WIDE.U32 R130, R141, 0x10, R244 ;  /* 0x000000108d827825 */ /* 0x000fe200078e00f4 */
[----:B------:R-:W-:-:S02]  /*6300*/  F2FP.BF16.F32.PACK_AB R32, R135, R118 ;  /* 0x000000768720723e */ /* 0x000fc400000010ff */
[----:B------:R-:W-:Y:S02]  /*6310*/  SHF.L.U32 R126, R81, 0x10, RZ ;  /* 0x00000010517e7819 */ /* 0x000fe400000006ff */
[----:B------:R-:W-:Y:S02]  /*6320*/  F2FP.BF16.F32.PACK_AB R35, R127, R134 ;  /* 0x000000867f23723e */ /* 0x000fe400000010ff */
[----:B------:R-:W-:Y:S02]  /*6330*/  PRMT R118, R81, 0x7632, R118 ;  /* 0x0000763251767816 */ /* 0x000fe40000000076 */
[----:B------:R-:W-:Y:S01]  /*6340*/  SHF.L.U32 R135, R114, 0x10, RZ ;  /* 0x0000001072877819 */ /* 0x000fe200000006ff */
[----:B------:R-:W-:Y:S01]  /*6350*/  FFMA.FTZ R114, R132, R116, R21 ;  /* 0x0000007484727223 */ /* 0x000fe20000010015 */
[----:B------:R-:W-:Y:S01]  /*6360*/  SHF.L.U32 R127, R118, 0x10, RZ ;  /* 0x00000010767f7819 */ /* 0x000fe200000006ff */
[----:B------:R-:W-:Y:S01]  /*6370*/  FFMA.FTZ R132, R132, R126, R175 ;  /* 0x0000007e84847223 */ /* 0x000fe200000100af */
[----:B------:R0:W-:Y:S01]  /*6380*/  STG.E.128 desc[UR4][R130.64], R32 ;  /* 0x0000002082007986 */ /* 0x0001e2000c101d04 */
[----:B------:R-:W-:Y:S01]  /*6390*/  SHF.L.U32 R118, R76, 0x10, RZ ;  /* 0x000000104c767819 */ /* 0x000fe200000006ff */
[----:B------:R-:W-:Y:S01]  /*63a0*/  FFMA.FTZ R135, R140, R135, R199 ;  /* 0x000000878c877223 */ /* 0x000fe200000100c7 */
[----:B------:R-:W-:Y:S01]  /*63b0*/  PRMT R126, R80, 0x7632, R126 ;  /* 0x00007632507e7816 */ /* 0x000fe2000000007e */
[----:B------:R-:W-:Y:S01]  /*63c0*/  FFMA.FTZ R127, R140, R127, R198 ;  /* 0x0000007f8c7f7223 */ /* 0x000fe200000100c6 */
[----:B------:R-:W-:-:S02]  /*63d0*/  PRMT R116, R76, 0x7632, R116 ;  /* 0x000076324c747816 */ /* 0x000fc40000000074 */
[----:B------:R-:W-:Y:S02]  /*63e0*/  PRMT R134, R87, 0x7632, R134 ;  /* 0x0000763257867816 */ /* 0x000fe40000000086 */
[----:B------:R-:W-:Y:S02]  /*63f0*/  SHF.L.U32 R143, R126, 0x10, RZ ;  /* 0x000000107e8f7819 */ /* 0x000fe400000006ff */
[----:B------:R-:W-:Y:S02]  /*6400*/  SHF.L.U32 R116, R116, 0x10, RZ ;  /* 0x0000001074747819 */ /* 0x000fe400000006ff */
[----:B------:R-:W-:Y:S02]  /*6410*/  SHF.L.U32 R126, R86, 0x10, RZ ;  /* 0x00000010567e7819 */ /* 0x000fe400000006ff */
[----:B------:R-:W-:Y:S01]  /*6420*/  SHF.L.U32 R134, R134, 0x10, RZ ;  /* 0x0000001086867819 */ /* 0x000fe200000006ff */
[----:B------:R-:W-:Y:S01]  /*6430*/  FFMA.FTZ R141, R128, R116, R201 ;  /* 0x00000074808d7223 */ /* 0x000fe200000100c9 */
[----:B------:R-:W-:Y:S01]  /*6440*/  SHF.L.U32 R133, R80, 0x10, RZ ;  /* 0x0000001050857819 */ /* 0x000fe200000006ff */
[----:B0-----:R-:W-:Y:S01]  /*6450*/  FFMA.FTZ R130, R247, R118, R20 ;  /* 0x00000076f7827223 */ /* 0x001fe20000010014 */
[----:B------:R-:W-:Y:S01]  /*6460*/  SHF.L.U32 R35, R90, 0x10, RZ ;  /* 0x000000105a237819 */ /* 0x000fe200000006ff */
[----:B------:R-:W-:Y:S01]  /*6470*/  FFMA.FTZ R126, R119, R126, R26 ;  /* 0x0000007e777e7223 */ /* 0x000fe2000001001a */
[----:B------:R-:W-:Y:S01]  /*6480*/  PRMT R32, R86, 0x7632, R32 ;  /* 0x0000763256207816 */ /* 0x000fe20000000020 */
[----:B------:R-:W-:Y:S01]  /*6490*/  FFMA.FTZ R116, R155, R134, R182 ;  /* 0x000000869b747223 */ /* 0x000fe200000100b6 */
[----:B------:R-:W-:Y:S01]  /*64a0*/  SHF.L.U32 R131, R87, 0x10, RZ ;  /* 0x0000001057837819 */ /* 0x000fe200000006ff */
[----:B------:R-:W-:Y:S01]  /*64b0*/  FFMA.FTZ R118, R119, R35, R180 ;  /* 0x0000002377767223 */ /* 0x000fe200000100b4 */
[----:B------:R-:W-:Y:S01]  /*64c0*/  SHF.L.U32 R32, R32, 0x10, RZ ;  /* 0x0000001020207819 */ /* 0x000fe200000006ff */
[----:B------:R-:W-:Y:S01]  /*64d0*/  FFMA.FTZ R128, R128, R143, R200 ;  /* 0x0000008f80807223 */ /* 0x000fe200000100c8 */
[----:B------:R-:W-:Y:S01]  /*64e0*/  F2FP.BF16.F32.PACK_AB R35, R104, R121 ;  /* 0x000000796823723e */ /* 0x000fe200000010ff */
[----:B------:R-:W-:Y:S01]  /*64f0*/  FFMA.FTZ R131, R154, R131, R27 ;  /* 0x000000839a837223 */ /* 0x000fe2000001001b */
[----:B------:R-:W-:Y:S01]  /*6500*/  PRMT R104, R85, 0x7632, R104 ;  /* 0x0000763255687816 */ /* 0x000fe20000000068 */
[----:B------:R-:W-:Y:S01]  /*6510*/  FFMA.FTZ R119, R152, R32, R185 ;  /* 0x0000002098777223 */ /* 0x000fe200000100b9 */
[----:B------:R-:W-:Y:S01]  /*6520*/  PRMT R33, R90, 0x7632, R33 ;  /* 0x000076325a217816 */ /* 0x000fe20000000021 */
[----:B------:R-:W-:Y:S01]  /*6530*/  FFMA.FTZ R247, R247, R133, R174 ;  /* 0x00000085f7f77223 */ /* 0x000fe200000100ae */
[----:B------:R-:W-:-:S02]  /*6540*/  SHF.L.U32 R34, R91, 0x10, RZ ;  /* 0x000000105b227819 */ /* 0x000fc400000006ff */
[----:B------:R-:W-:Y:S02]  /*6550*/  F2FP.BF16.F32.PACK_AB R32, R139, R122 ;  /* 0x0000007a8b20723e */ /* 0x000fe400000010ff */
[----:B------:R-:W-:Y:S01]  /*6560*/  SHF.L.U32 R134, R85, 0x10, RZ ;  /* 0x0000001055867819 */ /* 0x000fe200000006ff */
[----:B------:R-:W-:Y:S01]  /*6570*/  FFMA.FTZ R154, R154, R34, R183 ;  /* 0x000000229a9a7223 */ /* 0x000fe200000100b7 */
[----:B------:R-:W-:Y:S02]  /*6580*/  SHF.L.U32 R104, R104, 0x10, RZ ;  /* 0x0000001068687819 */ /* 0x000fe400000006ff */
        /* <DEDUP_REMOVED lines=8> */
[----:B------:R-:W-:-:S02]  /*6610*/  PRMT R136, R91, 0x7632, R136 ;  /* 0x000076325b887816 */ /* 0x000fc40000000088 */
[----:B------:R-:W-:Y:S02]  /*6620*/  IADD3 R143, R243, 0x200, RZ ;  /* 0x00000200f38f7810 */ /* 0x000fe40007ffe0ff */
[----:B------:R-:W-:Y:S02]  /*6630*/  PRMT R104, R84, 0x7632, R104 ;  /* 0x0000763254687816 */ /* 0x000fe40000000068 */
[----:B------:R-:W-:Y:S02]  /*6640*/  PRMT R122, R88, 0x7632, R122 ;  /* 0x00007632587a7816 */ /* 0x000fe4000000007a */
[----:B------:R-:W-:Y:S02]  /*6650*/  SHF.L.U32 R106, R78, 0x10, RZ ;  /* 0x000000104e6a7819 */ /* 0x000fe400000006ff */
[----:B------:R-:W-:Y:S01]  /*6660*/  F2FP.BF16.F32.PACK_AB R33, R120, R137 ;  /* 0x000000897821723e */ /* 0x000fe200000010ff */
[----:B------:R-:W-:Y:S01]  /*6670*/  IMAD.WIDE.U32 R120, R143, 0x10, R190 ;  /* 0x000000108f787825 */ /* 0x000fe200078e00be */
[----:B------:R-:W-:-:S03]  /*6680*/  SHF.L.U32 R137, R112, 0x10, RZ ;  /* 0x0000001070897819 */ /* 0x000fc600000006ff */
        /* <DEDUP_REMOVED lines=9> */
[C---:B------:R-:W-:Y:S01]  /*6720*/  FFMA.FTZ R147, R142.reuse, R104, R193 ;  /* 0x000000688e937223 */ /* 0x040fe200000100c1 */
[C---:B------:R-:W-:Y:S01]  /*6730*/  IADD3 R149, R243.reuse, 0x280, RZ ;  /* 0x00000280f3957810 */ /* 0x040fe20007ffe0ff */
[----:B------:R0:W-:Y:S01]  /*6740*/  STG.E.128 desc[UR4][R120.64], R32 ;  /* 0x0000002078007986 */ /* 0x0001e2000c101d04 */
[----:B------:R-:W-:Y:S01]  /*6750*/  IADD3 R243, R243, 0x300, RZ ;  /* 0x00000300f3f37810 */ /* 0x000fe20007ffe0ff */
[----:B------:R-:W-:Y:S01]  /*6760*/  FFMA.FTZ R136, R105, R123, R178 ;  /* 0x0000007b69887223 */ /* 0x000fe200000100b2 */
[----:B------:R-:W-:Y:S01]  /*6770*/  FFMA.FTZ R145, R142, R145, R192 ;  /* 0x000000918e917223 */ /* 0x000fe200000100c0 */
[----:B------:R-:W-:Y:S01]  /*6780*/  IMAD.WIDE.U32 R142, R143, 0x10, R244 ;  /* 0x000000108f8e7825 */ /* 0x000fe200078e00f4 */
[----:B------:R-:W-:-:S02]  /*6790*/  F2FP.BF16.F32.PACK_AB R104, R141, R130 ;  /* 0x000000828d68723e */ /* 0x000fc400000010ff */
[----:B------:R-:W-:Y:S01]  /*67a0*/  F2FP.BF16.F32.PACK_AB R105, R135, R114 ;  /* 0x000000728769723e */ /* 0x000fe200000010ff */
[--C-:B------:R-:W-:Y:S01]  /*67b0*/  IMAD.WIDE.U32 R122, R149, 0x10, R244.reuse ;  /* 0x00000010957a7825 */ /* 0x100fe200078e00f4 */
[----:B------:R-:W-:Y:S02]  /*67c0*/  F2FP.BF16.F32.PACK_AB R106, R129, R106 ;  /* 0x0000006a816a723e */ /* 0x000fe400000010ff */
[----:B------:R-:W-:Y:S01]  /*67d0*/  F2FP.BF16.F32.PACK_AB R110, R117, R110 ;  /* 0x0000006e756e723e */ /* 0x000fe200000010ff */
[----:B------:R-:W-:Y:S01]  /*67e0*/  IMAD.WIDE.U32 R244, R243, 0x10, R244 ;  /* 0x00000010f3f47825 */ /* 0x000fe200078e00f4 */
[----:B------:R-:W-:Y:S02]  /*67f0*/  F2FP.BF16.F32.PACK_AB R112, R147, R112 ;  /* 0x000000709370723e */ /* 0x000fe400000010ff */
[----:B------:R-:W-:Y:S02]  /*6800*/  F2FP.BF16.F32.PACK_AB R114, R119, R126 ;  /* 0x0000007e7772723e */ /* 0x000fe400000010ff */
[----:B------:R-:W-:Y:S01]  /*6810*/  F2FP.BF16.F32.PACK_AB R119, R155, R154 ;  /* 0x0000009a9b77723e */ /* 0x000fe200000010ff */
[----:B0-----:R-:W-:Y:S01]  /*6820*/  IMAD.WIDE.U32 R120, R149, 0x10, R190 ;  /* 0x0000001095787825 */ /* 0x001fe200078e00be */
[----:B------:R-:W-:-:S02]  /*6830*/  F2FP.BF16.F32.PACK_AB R35, R246, R109 ;  /* 0x0000006df623723e */ /* 0x000fc400000010ff */
[----:B------:R-:W-:Y:S01]  /*6840*/  F2FP.BF16.F32.PACK_AB R34, R144, R107 ;  /* 0x0000006b9022723e */ /* 0x000fe200000010ff */
[----:B------:R-:W-:Y:S01]  /*6850*/  IMAD.WIDE.U32 R190, R243, 0x10, R190 ;  /* 0x00000010f3be7825 */ /* 0x000fe200078e00be */
[----:B------:R-:W-:Y:S02]  /*6860*/  F2FP.BF16.F32.PACK_AB R33, R138, R111 ;  /* 0x0000006f8a21723e */ /* 0x000fe400000010ff */
[----:B------:R-:W-:Y:S02]  /*6870*/  F2FP.BF16.F32.PACK_AB R32, R124, R125 ;  /* 0x0000007d7c20723e */ /* 0x000fe400000010ff */
[----:B------:R-:W-:Y:S02]  /*6880*/  F2FP.BF16.F32.PACK_AB R107, R113, R108 ;  /* 0x0000006c716b723e */ /* 0x000fe400000010ff */
[----:B------:R-:W-:Y:S01]  /*6890*/  F2FP.BF16.F32.PACK_AB R111, R115, R250 ;  /* 0x000000fa736f723e */ /* 0x000fe200000010ff */
[----:B------:R0:W-:Y:S01]  /*68a0*/  STG.E.128 desc[UR4][R142.64], R32 ;  /* 0x000000208e007986 */ /* 0x0001e2000c101d04 */
[----:B------:R-:W-:-:S02]  /*68b0*/  F2FP.BF16.F32.PACK_AB R109, R127, R132 ;  /* 0x000000847f6d723e */ /* 0x000fc400000010ff */
[----:B------:R-:W-:Y:S01]  /*68c0*/  F2FP.BF16.F32.PACK_AB R108, R128, R247 ;  /* 0x000000f7806c723e */ /* 0x000fe200000010ff */
[----:B------:R0:W-:Y:S01]  /*68d0*/  STG.E.128 desc[UR4][R120.64], R104 ;  /* 0x0000006878007986 */ /* 0x0001e2000c101d04 */
[----:B------:R-:W-:Y:S02]  /*68e0*/  F2FP.BF16.F32.PACK_AB R113, R139, R134 ;  /* 0x000000868b71723e */ /* 0x000fe400000010ff */
[----:B------:R-:W-:Y:S01]  /*68f0*/  F2FP.BF16.F32.PACK_AB R115, R116, R131 ;  /* 0x000000837473723e */ /* 0x000fe200000010ff */
[----:B------:R0:W-:Y:S01]  /*6900*/  STG.E.128 desc[UR4][R122.64], R108 ;  /* 0x0000006c7a007986 */ /* 0x0001e2000c101d04 */
[----:B------:R-:W-:Y:S02]  /*6910*/  F2FP.BF16.F32.PACK_AB R118, R133, R118 ;  /* 0x000000768576723e */ /* 0x000fe400000010ff */
[----:B------:R-:W-:Y:S01]  /*6920*/  F2FP.BF16.F32.PACK_AB R117, R137, R146 ;  /* 0x000000928975723e */ /* 0x000fe200000010ff */
[----:B------:R0:W-:Y:S01]  /*6930*/  STG.E.128 desc[UR4][R190.64], R112 ;  /* 0x00000070be007986 */ /* 0x0001e2000c101d04 */
[----:B------:R-:W-:-:S02]  /*6940*/  F2FP.BF16.F32.PACK_AB R116, R145, R136 ;  /* 0x000000889174723e */ /* 0x000fc400000010ff */
[----:B------:R-:W-:-:S03]  /*6950*/  SEL R188, RZ, 0x1, P1 ;  /* 0x00000001ffbc7807 */ /* 0x000fc60000800000 */
[----:B------:R0:W-:Y:S01]  /*6960*/  STG.E.128 desc[UR4][R244.64], R116 ;  /* 0x00000074f4007986 */ /* 0x0001e2000c101d04 */
[----:B------:R-:W-:Y:S05]  /*6970*/  @!P2 BRA `(.L_x_14639) ;  /* 0xffffffa800b0a947 */ /* 0x000fea000383ffff */
[----:B------:R-:W-:Y:S05]  /*6980*/  EXIT ;  /* 0x000000000000794d */ /* 0x000fea0003800000 */
.L_x_14638:
[----:B------:R-:W-:Y:S01]  /*6990*/  HFMA2.MMA R247, -RZ, RZ, 0, 5.9604644775390625e-08 ;  /* 0x00000001fff77435 */ /* 0x000fe200000001ff */
[----:B------:R-:W-:Y:S02]  /*69a0*/  MOV R246, 0x1f ;  /* 0x0000001f00f67802 */ /* 0x000fe40000000f00 */
[----:B------:R-:W-:-:S08]  /*69b0*/  MOV R191, 0xffffffff ;  /* 0xffffffff00bf7802 */ /* 0x000fd00000000f00 */
[----:B-----5:R-:W-:Y:S05]  /*69c0*/  WARPSYNC.COLLECTIVE R191, `(.L_x_14640) ;  /* 0x00000000bf087348 */ /* 0x020fea0003c00000 */
[----:B------:R0:W1:Y:S02]  /*69d0*/  SHFL.BFLY P4, R189, R248, R247, R246 ;  /* 0x0c0000f7f8bd7389 */ /* 0x00006400000800f6 */
[----:B01---5:R-:W-:Y:S01]  /*69e0*/  ENDCOLLECTIVE ;  /* 0x000000000000791b */ /* 0x023fe20003800000 */
.L_x_14640:
[----:B------:R-:W-:Y:S01]  /*69f0*/  HFMA2.MMA R247, -RZ, RZ, 0, 1.1920928955078125e-07 ;  /* 0x00000002fff77435 */ /* 0x000fe200000001ff */
[----:B------:R-:W-:-:S05]  /*6a00*/  FADD.FTZ R249, R248, R189 ;  /* 0x000000bdf8f97221 */ /* 0x000fca0000010000 */
[----:B------:R-:W-:-:S07]  /*6a10*/  MOV R248, R249 ;  /* 0x000000f900f87202 */ /* 0x000fce0000000f00 */
[----:B------:R-:W-:Y:S05]  /*6a20*/  WARPSYNC.COLLECTIVE R191, `(.L_x_14641) ;  /* 0x00000000bf087348 */ /* 0x000fea0003c00000 */
[----:B------:R0:W1:Y:S02]  /*6a30*/  SHFL.BFLY P4, R189, R248, R247, R246 ;  /* 0x0c0000f7f8bd7389 */ /* 0x00006400000800f6 */
[----:B01----:R-:W-:Y:S01]  /*6a40*/  ENDCOLLECTIVE ;  /* 0x000000000000791b */ /* 0x003fe20003800000 */
.L_x_14641:
[----:B------:R-:W-:Y:S01]  /*6a50*/  HFMA2.MMA R247, -RZ, RZ, 0, 2.384185791015625e-07 ;  /* 0x00000004fff77435 */ /* 0x000fe200000001ff */
[----:B------:R-:W-:-:S05]  /*6a60*/  FADD.FTZ R250, R249, R189 ;  /* 0x000000bdf9fa7221 */ /* 0x000fca0000010000 */
[----:B------:R-:W-:-:S07]  /*6a70*/  MOV R248, R250 ;  /* 0x000000fa00f87202 */ /* 0x000fce0000000f00 */
[----:B------:R-:W-:Y:S05]  /*6a80*/  WARPSYNC.COLLECTIVE R191, `(.L_x_14642) ;  /* 0x00000000bf087348 */ /* 0x000fea0003c00000 */
[----:B------:R0:W1:Y:S02]  /*6a90*/  SHFL.BFLY P4, R189, R248, R247, R246 ;  /* 0x0c0000f7f8bd7389 */ /* 0x00006400000800f6 */
[----:B01----:R-:W-:Y:S01]  /*6aa0*/  ENDCOLLECTIVE ;  /* 0x000000000000791b */ /* 0x003fe20003800000 */
.L_x_14642:
[----:B------:R-:W-:Y:S01]  /*6ab0*/  HFMA2.MMA R247, -RZ, RZ, 0, 4.76837158203125e-07 ;  /* 0x00000008fff77435 */ /* 0x000fe200000001ff */
[----:B------:R-:W-:-:S05]  /*6ac0*/  FADD.FTZ R251, R250, R189 ;  /* 0x000000bdfafb7221 */ /* 0x000fca0000010000 */
[----:B------:R-:W-:-:S07]  /*6ad0*/  MOV R248, R251 ;  /* 0x000000fb00f87202 */ /* 0x000fce0000000f00 */
[----:B------:R-:W-:Y:S05]  /*6ae0*/  WARPSYNC.COLLECTIVE R191, `(.L_x_14643) ;  /* 0x00000000bf087348 */ /* 0x000fea0003c00000 */
[----:B------:R0:W1:Y:S02]  /*6af0*/  SHFL.BFLY P4, R189, R248, R247, R246 ;  /* 0x0c0000f7f8bd7389 */ /* 0x00006400000800f6 */
[----:B01----:R-:W-:Y:S01]  /*6b00*/  ENDCOLLECTIVE ;  /* 0x000000000000791b */ /* 0x003fe20003800000 */
.L_x_14643:
[----:B------:R-:W-:Y:S01]  /*6b10*/  HFMA2.MMA R247, -RZ, RZ, 0, 9.5367431640625e-07 ;  /* 0x00000010fff77435 */ /* 0x000fe200000001ff */
[----:B------:R-:W-:-:S05]  /*6b20*/  FADD.FTZ R252, R251, R189 ;  /* 0x000000bdfbfc7221 */ /* 0x000fca0000010000 */
[----:B------:R-:W-:-:S07]  /*6b30*/  MOV R248, R252 ;  /* 0x000000fc00f87202 */ /* 0x000fce0000000f00 */
[----:B------:R-:W-:Y:S05]  /*6b40*/  WARPSYNC.COLLECTIVE R191, `(.L_x_14644) ;  /* 0x00000000bf087348 */ /* 0x000fea0003c00000 */
[----:B------:R0:W1:Y:S02]  /*6b50*/  SHFL.BFLY P4, R189, R248, R247, R246 ;  /* 0x0c0000f7f8bd7389 */ /* 0x00006400000800f6 */
[----:B01----:R-:W-:Y:S01]  /*6b60*/  ENDCOLLECTIVE ;  /* 0x000000000000791b */ /* 0x003fe20003800000 */
.L_x_14644:
        /* <DEDUP_REMOVED lines=114> */
[----:B------:R-:W-:-:S03]  /*7290*/  HFMA2.MMA R246, -RZ, RZ, 0, 1.847743988037109375e-06 ;  /* 0x0000001ffff67435 */ /* 0x000fc600000001ff */
[----:B------:R-:W-:-:S08]  /*72a0*/  FFMA.FTZ R248, R248, R248, R189 ;  /* 0x000000f8f8f87223 */ /* 0x000fd000000100bd */
[----:B------:R-:W-:Y:S05]  /*72b0*/  WARPSYNC.COLLECTIVE R191, `(.L_x_14645) ;  /* 0x00000000bf087348 */ /* 0x000fea0003c00000 */
[----:B------:R0:W1:Y:S02]  /*72c0*/  SHFL.BFLY P4, R189, R248, R247, R246 ;  /* 0x0c0000f7f8bd7389 */ /* 0x00006400000800f6 */
[----:B01----:R-:W-:Y:S01]  /*72d0*/  ENDCOLLECTIVE ;  /* 0x000000000000791b */ /* 0x003fe20003800000 */
.L_x_14645:
[----:B------:R-:W-:Y:S01]  /*72e0*/  HFMA2.MMA R247, -RZ, RZ, 0, 1.1920928955078125e-07 ;  /* 0x00000002fff77435 */ /* 0x000fe200000001ff */
[----:B------:R-:W-:-:S05]  /*72f0*/  FADD.FTZ R249, R248, R189 ;  /* 0x000000bdf8f97221 */ /* 0x000fca0000010000 */
[----:B------:R-:W-:-:S07]  /*7300*/  MOV R248, R249 ;  /* 0x000000f900f87202 */ /* 0x000fce0000000f00 */
[----:B------:R-:W-:Y:S05]  /*7310*/  WARPSYNC.COLLECTIVE R191, `(.L_x_14646) ;  /* 0x00000000bf087348 */ /* 0x000fea0003c00000 */
[----:B------:R0:W1:Y:S02]  /*7320*/  SHFL.BFLY P4, R189, R248, R247, R246 ;  /* 0x0c0000f7f8bd7389 */ /* 0x00006400000800f6 */
[----:B01----:R-:W-:Y:S01]  /*7330*/  ENDCOLLECTIVE ;  /* 0x000000000000791b */ /* 0x003fe20003800000 */
.L_x_14646:
[----:B------:R-:W-:Y:S01]  /*7340*/  HFMA2.MMA R247, -RZ, RZ, 0, 2.384185791015625e-07 ;  /* 0x00000004fff77435 */ /* 0x000fe200000001ff */
[----:B------:R-:W-:-:S05]  /*7350*/  FADD.FTZ R250, R249, R189 ;  /* 0x000000bdf9fa7221 */ /* 0x000fca0000010000 */
[----:B------:R-:W-:-:S07]  /*7360*/  MOV R248, R250 ;  /* 0x000000fa00f87202 */ /* 0x000fce0000000f00 */
[----:B------:R-:W-:Y:S05]  /*7370*/  WARPSYNC.COLLECTIVE R191, `(.L_x_14647) ;  /* 0x00000000bf087348 */ /* 0x000fea0003c00000 */
[----:B------:R0:W1:Y:S02]  /*7380*/  SHFL.BFLY P4, R189, R248, R247, R246 ;  /* 0x0c0000f7f8bd7389 */ /* 0x00006400000800f6 */
[----:B01----:R-:W-:Y:S01]  /*7390*/  ENDCOLLECTIVE ;  /* 0x000000000000791b */ /* 0x003fe20003800000 */
.L_x_14647:
[----:B------:R-:W-:Y:S01]  /*73a0*/  HFMA2.MMA R247, -RZ, RZ, 0, 4.76837158203125e-07 ;  /* 0x00000008fff77435 */ /* 0x000fe200000001ff */
[----:B------:R-:W-:-:S05]  /*73b0*/  FADD.FTZ R251, R250, R189 ;  /* 0x000000bdfafb7221 */ /* 0x000fca0000010000 */
[----:B------:R-:W-:-:S07]  /*73c0*/  MOV R248, R251 ;  /* 0x000000fb00f87202 */ /* 0x000fce0000000f00 */
[----:B------:R-:W-:Y:S05]  /*73d0*/  WARPSYNC.COLLECTIVE R191, `(.L_x_14648) ;  /* 0x00000000bf087348 */ /* 0x000fea0003c00000 */
[----:B------:R0:W1:Y:S02]  /*73e0*/  SHFL.BFLY P4, R189, R248, R247, R246 ;  /* 0x0c0000f7f8bd7389 */ /* 0x00006400000800f6 */
[----:B01----:R-:W-:Y:S01]  /*73f0*/  ENDCOLLECTIVE ;  /* 0x000000000000791b */ /* 0x003fe20003800000 */
.L_x_14648:
[----:B------:R-:W-:Y:S01]  /*7400*/  HFMA2.MMA R247, -RZ, RZ, 0, 9.5367431640625e-07 ;  /* 0x00000010fff77435 */ /* 0x000fe200000001ff */
[----:B------:R-:W-:-:S05]  /*7410*/  FADD.FTZ R252, R251, R189 ;  /* 0x000000bdfbfc7221 */ /* 0x000fca0000010000 */
[----:B------:R-:W-:-:S07]  /*7420*/  MOV R248, R252 ;  /* 0x000000fc00f87202 */ /* 0x000fce0000000f00 */
[----:B------:R-:W-:Y:S05]  /*7430*/  WARPSYNC.COLLECTIVE R191, `(.L_x_14649) ;  /* 0x00000000bf087348 */ /* 0x000fea0003c00000 */
[----:B------:R0:W1:Y:S02]  /*7440*/  SHFL.BFLY P4, R189, R248, R247, R246 ;  /* 0x0c0000f7f8bd7389 */ /* 0x00006400000800f6 */
[----:B01----:R-:W-:Y:S01]  /*7450*/  ENDCOLLECTIVE ;  /* 0x000000000000791b */ /* 0x003fe20003800000 */
.L_x_14649:
[----:B------:R-:W-:Y:S05]  /*7460*/  BRA `(.L_x_14650) ;  /* 0xffffffd0008c7947 */ /* 0x000fea000383ffff */
.L_x_14651:
        /* <DEDUP_REMOVED lines=9> */
.L_x_41613:


//--------------------- .text._ZN10layer_norm31ln_parallel_residual_fwd_kernelINS_13Kernel_traitsI13__nv_bfloat16S2_fS2_fjLj7168ELj1ELj1ELj4ELj16ENS_18Kernel_traits_baseILj7168ES2_S2_fS2_fjLj128EEEEELb0ELb1ELb0EEEvNS_9FwdParamsE --------------------------
	.section	.text._ZN10layer_norm31ln_parallel_residual_fwd_kernelINS_13Kernel_traitsI13__nv_bfloat16S2_fS2_fjLj7168ELj1ELj1ELj4ELj16ENS_18Kernel_traits_baseILj7168ES2_S2_fS2_fjLj128EEEEELb0ELb1ELb0EEEvNS_9FwdParamsE,"ax",@progbits
	.align	128
        .global         _ZN10layer_norm31ln_parallel_residual_fwd_kernelINS_13Kernel_traitsI13__nv_bfloat16S2_fS2_fjLj7168ELj1ELj1ELj4ELj16ENS_18Kernel_traits_baseILj7168ES2_S2_fS2_fjLj128EEEEELb0ELb1ELb0EEEvNS_9FwdParamsE
        .type           _ZN10layer_norm31ln_parallel_residual_fwd_kernelINS_13Kernel_traitsI13__nv_bfloat16S2_fS2_fjLj7168ELj1ELj1ELj4ELj16ENS_18Kernel_traits_baseILj7168ES2_S2_fS2_fjLj128EEEEELb0ELb1ELb0EEEvNS_9FwdParamsE,@function
        .size           _ZN10layer_norm31ln_parallel_residual_fwd_kernelINS_13Kernel_traitsI13__nv_bfloat16S2_fS2_fjLj7168ELj1ELj1ELj4ELj16ENS_18Kernel_traits_baseILj7168ES2_S2_fS2_fjLj128EEEEELb0ELb1ELb0EEEvNS_9FwdParamsE,(.L_x_41614 - _ZN10layer_norm31ln_parallel_residual_fwd_kernelINS_13Kernel_traitsI13__nv_bfloat16S2_fS2_fjLj7168ELj1ELj1ELj4ELj16ENS_18Kernel_traits_baseILj7168ES2_S2_fS2_fjLj128EEEEELb0ELb1ELb0EEEvNS_9FwdParamsE)
        .other          _ZN10layer_norm31ln_parallel_residual_fwd_kernelINS_13Kernel_traitsI13__nv_bfloat16S2_fS2_fjLj7168ELj1ELj1ELj4ELj16ENS_18Kernel_traits_baseILj7168ES2_S2_fS2_fjLj128EEEEELb0ELb1ELb0EEEvNS_9FwdParamsE,@"STO_CUDA_ENTRY STV_DEFAULT"
_ZN10layer_norm31ln_parallel_residual_fwd_kernelINS_13Kernel_traitsI13__nv_bfloat16S2_fS2_fjLj7168ELj1ELj1ELj4ELj16ENS_18Kernel_traits_baseILj7168ES2_S2_fS2_fjLj128EEEEELb0ELb1ELb0EEEvNS_9FwdParamsE:
.text._ZN10layer_norm31ln_parallel_residual_fwd_kernelINS_13Kernel_traitsI13__nv_bfloat16S2_fS2_fjLj7168ELj1ELj1ELj4ELj16ENS_18Kernel_traits_baseILj7168ES2_S2_fS2_fjLj128EEEEELb0ELb1ELb0EEEvNS_9FwdParamsE:
        /* <DEDUP_REMOVED lines=8> */
[----:B0-----:R-:W-:-:S04]  /*0080*/  LOP3.LUT R3, R0, 0x7f, RZ, 0xc, !PT ;  /* 0x0000007f00037812 */ /* 0x001fc800078e0cff */
[----:B------:R-:W-:Y:S02]  /*0090*/  LEA.HI.SX32 R2, R64, R3, 0x1d ;  /* 0x0000000340027211 */ /* 0x000fe400078feaff */
[----:B------:R-:W-:Y:S02]  /*00a0*/  LOP3.LUT R3, R0, 0x7f, RZ, 0xc0, !PT ;  /* 0x0000007f00037812 */ /* 0x000fe400078ec0ff */
[C---:B------:R-:W-:Y:S02]  /*00b0*/  ISETP.GE.U32.AND P6, PT, R2.reuse, 0x100, PT ;  /* 0x000001000200780c */ /* 0x040fe40003fc6070 */
[C---:B------:R-:W-:Y:S02]  /*00c0*/  ISETP.GE.U32.AND P5, PT, R2.reuse, 0x180, PT ;  /* 0x000001800200780c */ /* 0x040fe40003fa6070 */
[C---:B------:R-:W-:Y:S02]  /*00d0*/  ISETP.GE.U32.AND P4, PT, R2.reuse, 0x200, PT ;  /* 0x000002000200780c */ /* 0x040fe40003f86070 */
[----:B------:R-:W-:-:S02]  /*00e0*/  LOP3.LUT P0, RZ, R2, 0xffffff80, RZ, 0xc0, !PT ;  /* 0xffffff8002ff7812 */ /* 0x000fc4000780c0ff */
[----:B------:R-:W-:Y:S02]  /*00f0*/  ISETP.GE.U32.AND P3, PT, R2, 0x280, PT ;  /* 0x000002800200780c */ /* 0x000fe40003f66070 */
[----:B------:R-:W-:-:S03]  /*0100*/  MOV R5, R3 ;  /* 0x0000000300057202 */ /* 0x000fc60000000f00 */
        /* <DEDUP_REMOVED lines=24> */
.L_x_14653:
[----:B------:R-:W-:Y:S05]  /*0290*/  BSYNC B0 ;  /* 0x0000000000007941 */ /* 0x000fea0003800000 */
.L_x_14652:
        /* <DEDUP_REMOVED lines=18> */
.L_x_14655:
[----:B------:R-:W-:Y:S05]  /*03c0*/  BSYNC B0 ;  /* 0x0000000000007941 */ /* 0x000fea0003800000 */
.L_x_14654:
        /* <DEDUP_REMOVED lines=18> */
.L_x_14657:
[----:B------:R-:W-:Y:S05]  /*04f0*/  BSYNC B0 ;  /* 0x0000000000007941 */ /* 0x000fea0003800000 */
.L_x_14656:
        /* <DEDUP_REMOVED lines=18> */
.L_x_14659:
[----:B------:R-:W-:Y:S05]  /*0620*/  BSYNC B0 ;  /* 0x0000000000007941 */ /* 0x000fea0003800000 */
.L_x_14658:
        /* <DEDUP_REMOVED lines=18> */
.L_x_14661:
[----:B------:R-:W-:Y:S05]  /*0750*/  BSYNC B0 ;  /* 0x0000000000007941 */ /* 0x000fea0003800000 */
.L_x_14660:
        /* <DEDUP_REMOVED lines=14> */
[----:B------:R-:W-:Y:S02]  /*0840*/  IADD3 R5, R5, 0x80, RZ ;  /* 0x0000008005057810 */ /* 0x000fe40007ffe0ff */
[----:B--2---:R-:W-:Y:S02]  /*0850*/  PRMT R154, R28, 0x7632, R154 ;  /* 0x000076321c9a7816 */ /* 0x004fe4000000009a */
[----:B------:R-:W-:Y:S02]  /*0860*/  PRMT R155, R29, 0x7632, R155 ;  /* 0x000076321d9b7816 */ /* 0x000fe4000000009b */
[----:B------:R-:W-:-:S02]  /*0870*/  PRMT R156, R30, 0x7632, R156 ;  /* 0x000076321e9c7816 */ /* 0x000fc4000000009c */
[----:B------:R-:W-:Y:S02]  /*0880*/  @!P1 CS2R R56, SRZ ;  /* 0x0000000000389805 */ /* 0x000fe4000001ff00 */
[----:B------:R-:W-:Y:S02]  /*0890*/  PRMT R157, R31, 0x7632, R157 ;  /* 0x000076321f9d7816 */ /* 0x000fe4000000009d */
[----:B0-----:R-:W-:-:S07]  /*08a0*/  @!P1 CS2R R58, SRZ ;  /* 0x00000000003a9805 */ /* 0x001fce000001ff00 */
.L_x_14663:
[----:B------:R-:W-:Y:S05]  /*08b0*/  BSYNC B0 ;  /* 0x0000000000007941 */ /* 0x000fea0003800000 */
.L_x_14662:
        /* <DEDUP_REMOVED lines=16> */
.L_x_14665:
[----:B------:R-:W-:Y:S05]  /*09c0*/  BSYNC B0 ;  /* 0x0000000000007941 */ /* 0x000fea0003800000 */
.L_x_14664:
[----:B------:R-:W0:Y:S02]  /*09d0*/  S2UR UR6, SR_CTAID.X ;  /* 0x00000000000679c3 */ /* 0x000e240000002500 */
[----:B0-----:R-:W-:Y:S01]  /*09e0*/  LEA.HI R133, R0, UR6, RZ, 0x19 ;  /* 0x0000000600857c11 */ /* 0x001fe2000f8fc8ff */
[----:B------:R-:W-:-:S03]  /*09f0*/  ULDC UR6, c[0x0][0x214] ;  /* 0x0000850000067ab9 */ /* 0x000fc60000000800 */
[----:B------:R-:W-:-:S13]  /*0a00*/  ISETP.GE.AND P1, PT, R133, UR6, PT ;  /* 0x0000000685007c0c */ /* 0x000fda000bf26270 */
[----:B------:R-:W-:Y:S05]  /*0a10*/  @P1 EXIT ;  /* 0x000000000000194d */ /* 0x000fea0003800000 */
[----:B------:R-:W-:Y:S01]  /*0a20*/  SHF.R.S32.HI R64, RZ, 0x3, R64 ;  /* 0x00000003ff407819 */ /* 0x000fe20000011440 */
[----:B------:R-:W-:Y:S01]  /*0a30*/  ULDC.U8 UR6, c[0x0][0x2a0] ;  /* 0x0000a80000067ab9 */ /* 0x000fe20000000000 */
[C---:B-----5:R-:W-:Y:S01]  /*0a40*/  PRMT R184, R52.reuse, 0x7632, R184 ;  /* 0x0000763234b87816 */ /* 0x060fe200000000b8 */
[----:B------:R-:W-:Y:S01]  /*0a50*/  HFMA2.MMA R118, -RZ, RZ, 0, 5.9604644775390625e-08 ;  /* 0x00000001ff767435 */ /* 0x000fe200000001ff */
[----:B------:R-:W-:Y:S01]  /*0a60*/  SHF.L.U32 R125, R52, 0x10, RZ ;  /* 0x00000010347d7819 */ /* 0x000fe200000006ff */
[----:B------:R-:W-:Y:S01]  /*0a70*/  ULDC UR16, c[0x0][0x218] ;  /* 0x0000860000107ab9 */ /* 0x000fe20000000800 */
[C---:B------:R-:W-:Y:S01]  /*0a80*/  PRMT R186, R53.reuse, 0x7632, R186 ;  /* 0x0000763235ba7816 */ /* 0x040fe200000000ba */
[----:B------:R-:W-:Y:S01]  /*0a90*/  ULDC UR7, c[0x0][0x290] ;  /* 0x0000a40000077ab9 */ /* 0x000fe20000000800 */
[----:B------:R-:W-:Y:S01]  /*0aa0*/  SHF.L.U32 R126, R53, 0x10, RZ ;  /* 0x00000010357e7819 */ /* 0x000fe200000006ff */
[----:B------:R-:W-:Y:S01]  /*0ab0*/  ULDC.64 UR8, c[0x0][0x228] ;  /* 0x00008a0000087ab9 */ /* 0x000fe20000000a00 */
[----:B------:R-:W-:Y:S01]  /*0ac0*/  LOP3.LUT R53, R0, 0x60, RZ, 0xc0, !PT ;  /* 0x0000006000357812 */ /* 0x000fe200078ec0ff */
[----:B------:R-:W-:Y:S01]  /*0ad0*/  ULDC.64 UR10, c[0x0][0x230] ;  /* 0x00008c00000a7ab9 */ /* 0x000fe20000000a00 */
[----:B------:R-:W-:Y:S01]  /*0ae0*/  LOP3.LUT R52, R64, 0x7f, RZ, 0xc0, !PT ;  /* 0x0000007f40347812 */ /* 0x000fe200078ec0ff */
[----:B------:R-:W-:Y:S01]  /*0af0*/  ULDC.64 UR12, c[0x0][0x238] ;  /* 0x00008e00000c7ab9 */ /* 0x000fe20000000a00 */
[----:B------:R-:W-:Y:S01]  /*0b00*/  SHF.R.U32.HI R64, RZ, 0x2, R64 ;  /* 0x00000002ff407819 */ /* 0x000fe20000011640 */
[----:B------:R-:W-:Y:S01]  /*0b10*/  ULDC.64 UR14, c[0x0][0x210] ;  /* 0x00008400000e7ab9 */ /* 0x000fe20000000a00 */
[----:B------:R-:W-:-:S02]  /*0b20*/  VIADDMNMX R53, R52, -R53, RZ, !PT ;  /* 0x8000003534357246 */ /* 0x000fc400078001ff */
[----:B------:R-:W-:Y:S02]  /*0b30*/  LOP3.LUT R64, R64, 0x3fffffe0, RZ, 0xc0, !PT ;  /* 0x3fffffe040407812 */ /* 0x000fe400078ec0ff */
[----:B------:R-:W-:Y:S02]  /*0b40*/  VIMNMX R53, R53, 0x20, PT ;  /* 0x0000002035357848 */ /* 0x000fe40003fe0100 */
[C---:B------:R-:W-:Y:S02]  /*0b50*/  PRMT R181, R56.reuse, 0x7632, R181 ;  /* 0x0000763238b57816 */ /* 0x040fe400000000b5 */
[----:B------:R-:W-:Y:S02]  /*0b60*/  IADD3 R53, R53, R64, RZ ;  /* 0x0000004035357210 */ /* 0x000fe40007ffe0ff */
[----:B------:R-:W-:Y:S02]  /*0b70*/  SHF.L.U32 R122, R56, 0x10, RZ ;  /* 0x00000010387a7819 */ /* 0x000fe400000006ff */
[----:B------:R-:W-:-:S02]  /*0b80*/  SHF.L.U32 R56, R0, 0x5, RZ ;  /* 0x0000000500387819 */ /* 0x000fc400000006ff */
[----:B------:R-:W-:Y:S02]  /*0b90*/  SHF.L.U32 R53, R53, 0x3, RZ ;  /* 0x0000000335357819 */ /* 0x000fe400000006ff */
[C---:B------:R-:W-:Y:S02]  /*0ba0*/  PRMT R180, R57.reuse, 0x7632, R180 ;  /* 0x0000763239b47816 */ /* 0x040fe400000000b4 */
[----:B------:R-:W-:Y:S02]  /*0bb0*/  SHF.L.U32 R121, R57, 0x10, RZ ;  /* 0x0000001039797819 */ /* 0x000fe400000006ff */
[----:B------:R-:W-:Y:S02]  /*0bc0*/  SHF.L.U32 R6, R9, 0x10, RZ ;  /* 0x0000001009067819 */ /* 0x000fe400000006ff */
[----:B------:R-:W-:Y:S02]  /*0bd0*/  LOP3.LUT R57, R56, 0x3e0, RZ, 0xc0, !PT ;  /* 0x000003e038397812 */ /* 0x000fe400078ec0ff */
[----:B------:R-:W-:-:S02]  /*0be0*/  I2FP.F32.U32 R53, R53 ;  /* 0x0000003500357245 */ /* 0x000fc40000201000 */
[----:B------:R-:W-:Y:S02]  /*0bf0*/  SHF.L.U32 R9, R12, 0x10, RZ ;  /* 0x000000100c097819 */ /* 0x000fe400000006ff */
[----:B------:R-:W-:Y:S01]  /*0c00*/  SHF.L.U32 R12, R15, 0x10, RZ ;  /* 0x000000100f0c7819 */ /* 0x000fe200000006ff */
[----:B------:R0:W1:Y:S01]  /*0c10*/  MUFU.RCP R191, R53 ;  /* 0x0000003500bf7308 */ /* 0x0000620000001000 */
[----:B------:R-:W-:Y:S02]  /*0c20*/  SHF.L.U32 R15, R18, 0x10, RZ ;  /* 0x00000010120f7819 */ /* 0x000fe400000006ff */
[----:B------:R-:W-:Y:S02]  /*0c30*/  ISETP.NE.AND P1, PT, RZ, UR6, PT ;  /* 0x00000006ff007c0c */ /* 0x000fe4000bf25270 */
[----:B------:R-:W-:Y:S02]  /*0c40*/  SHF.L.U32 R5, R8, 0x10, RZ ;  /* 0x0000001008057819 */ /* 0x000fe400000006ff */
[----:B------:R-:W-:-:S02]  /*0c50*/  SHF.L.U32 R7, R10, 0x10, RZ ;  /* 0x000000100a077819 */ /* 0x000fc400000006ff */
[----:B------:R-:W-:Y:S02]  /*0c60*/  SHF.L.U32 R18, R21, 0x10, RZ ;  /* 0x0000001015127819 */ /* 0x000fe400000006ff */
[----:B------:R-:W-:Y:S02]  /*0c70*/  VIADDMNMX R57, R52, -R57, RZ, !PT ;  /* 0x8000003934397246 */ /* 0x000fe400078001ff */
        /* <DEDUP_REMOVED lines=11> */
[C---:B------:R-:W-:Y:S02]  /*0d30*/  PRMT R159, R32.reuse, 0x7632, R159 ;  /* 0x00007632209f7816 */ /* 0x040fe4000000009f */
[----:B------:R-:W-:Y:S02]  /*0d40*/  SHF.L.U32 R30, R32, 0x10, RZ ;  /* 0x00000010201e7819 */ /* 0x000fe400000006ff */
[----:B------:R-:W-:Y:S02]  /*0d50*/  VIMNMX R57, R57, 0x20, PT ;  /* 0x0000002039397848 */ /* 0x000fe40003fe0100 */
[----:B------:R-:W-:Y:S02]  /*0d60*/  SHF.L.U32 R20, R23, 0x10, RZ ;  /* 0x0000001017147819 */ /* 0x000fe400000006ff */
[----:B------:R-:W-:-:S02]  /*0d70*/  SHF.L.U32 R22, R25, 0x10, RZ ;  /* 0x0000001019167819 */ /* 0x000fc400000006ff */
[C---:B------:R-:W-:Y:S02]  /*0d80*/  PRMT R161, R34.reuse, 0x7632, R161 ;  /* 0x0000763222a17816 */ /* 0x040fe400000000a1 */
[----:B------:R-:W-:Y:S02]  /*0d90*/  SHF.L.U32 R32, R34, 0x10, RZ ;  /* 0x0000001022207819 */ /* 0x000fe400000006ff */
[----:B------:R-:W-:Y:S02]  /*0da0*/  SHF.L.U32 R23, R26, 0x10, RZ ;  /* 0x000000101a177819 */ /* 0x000fe400000006ff */
[----:B------:R-:W-:Y:S02]  /*0db0*/  SHF.L.U32 R25, R28, 0x10, RZ ;  /* 0x000000101c197819 */ /* 0x000fe400000006ff */
[C---:B------:R-:W-:Y:S02]  /*0dc0*/  PRMT R165, R36.reuse, 0x7632, R165 ;  /* 0x0000763224a57816 */ /* 0x040fe400000000a5 */
[----:B------:R-:W-:-:S02]  /*0dd0*/  SHF.L.U32 R34, R36, 0x10, RZ ;  /* 0x0000001024227819 */ /* 0x000fc400000006ff */
[----:B------:R-:W-:Y:S02]  /*0de0*/  SHF.L.U32 R26, R29, 0x10, RZ ;  /* 0x000000101d1a7819 */ /* 0x000fe400000006ff */
[----:B------:R-:W-:Y:S02]  /*0df0*/  SHF.L.U32 R28, R31, 0x10, RZ ;  /* 0x000000101f1c7819 */ /* 0x000fe400000006ff */
[C---:B------:R-:W-:Y:S02]  /*0e00*/  PRMT R167, R38.reuse, 0x7632, R167 ;  /* 0x0000763226a77816 */ /* 0x040fe400000000a7 */
[----:B------:R-:W-:Y:S02]  /*0e10*/  SHF.L.U32 R36, R38, 0x10, RZ ;  /* 0x0000001026247819 */ /* 0x000fe400000006ff */
[C---:B------:R-:W-:Y:S02]  /*0e20*/  PRMT R158, R33.reuse, 0x7632, R158 ;  /* 0x00007632219e7816 */ /* 0x040fe4000000009e */
[----:B------:R-:W-:-:S02]  /*0e30*/  SHF.L.U32 R29, R33, 0x10, RZ ;  /* 0x00000010211d7819 */ /* 0x000fc400000006ff */
[C---:B------:R-:W-:Y:S02]  /*0e40*/  PRMT R160, R35.reuse, 0x7632, R160 ;  /* 0x0000763223a07816 */ /* 0x040fe400000000a0 */
[----:B------:R-:W-:Y:S02]  /*0e50*/  SHF.L.U32 R31, R35, 0x10, RZ ;  /* 0x00000010231f7819 */ /* 0x000fe400000006ff */
[----:B------:R-:W-:Y:S02]  /*0e60*/  PRMT R164, R37, 0x7632, R164 ;  /* 0x0000763225a47816 */ /* 0x000fe400000000a4 */
[----:B------:R-:W-:Y:S02]  /*0e70*/  PRMT R166, R39, 0x7632, R166 ;  /* 0x0000763227a67816 */ /* 0x000fe400000000a6 */
[C---:B------:R-:W-:Y:S02]  /*0e80*/  PRMT R169, R40.reuse, 0x7632, R169 ;  /* 0x0000763228a97816 */ /* 0x040fe400000000a9 */
[----:B------:R-:W-:-:S02]  /*0e90*/  SHF.L.U32 R38, R40, 0x10, RZ ;  /* 0x0000001028267819 */ /* 0x000fc400000006ff */
        /* <DEDUP_REMOVED lines=19> */
[----:B------:R-:W-:Y:S02]  /*0fd0*/  IADD3 R57, R64, R57, RZ ;  /* 0x0000003940397210 */ /* 0x000fe40007ffe0ff */
[----:B------:R-:W-:Y:S02]  /*0fe0*/  LOP3.LUT R4, R4, 0xfffffdff, RZ, 0xc0, !PT ;  /* 0xfffffdff04047812 */ /* 0x000fe400078ec0ff */
        /* <DEDUP_REMOVED lines=78> */
[----:B01----:R-:W-:-:S07]  /*14d0*/  @P1 LOP3.LUT R4, R4, 0x200, RZ, 0xfc, !PT ;  /* 0x0000020004041812 */ /* 0x003fce00078efcff */
.L_x_14807:
[----:B------:R-:W-:Y:S01]  /*14e0*/  IMAD R116, R133, UR16, RZ ;  /* 0x0000001085747c24 */ /* 0x000fe2000f8e02ff */
        /* <DEDUP_REMOVED lines=18> */
[----:B------:R0:W5:Y:S04]  /*1610*/  @P1 LDG.E.128 R52, desc[UR4][R62.64] ;  /* 0x000000043e341981 */ /* 0x000168000c1e1d00 */
[----:B------:R0:W5:Y:S01]  /*1620*/  @P1 LDG.E.128 R56, desc[UR4][R62.64+0x10] ;  /* 0x000010043e381981 */ /* 0x000162000c1e1d00 */
[----:B------:R-:W-:-:S04]  /*1630*/  ISETP.NE.U32.AND P2, PT, RZ, UR8, PT ;  /* 0x00000008ff007c0c */ /* 0x000fc8000bf45070 */
[----:B------:R-:W-:Y:S02]  /*1640*/  ISETP.NE.AND.EX P2, PT, RZ, UR9, PT, P2 ;  /* 0x00000009ff007c0c */ /* 0x000fe4000bf45320 */
[C---:B--2---:R-:W-:Y:S02]  /*1650*/  PRMT R61, R64.reuse, 0x7632, R61 ;  /* 0x00007632403d7816 */ /* 0x044fe4000000003d */
[----:B------:R-:W-:-:S09]  /*1660*/  SHF.L.U32 R60, R64, 0x10, RZ ;  /* 0x00000010403c7819 */ /* 0x000fd200000006ff */
[----:B0-----:R-:W-:Y:S05]  /*1670*/  @P2 BRA `(.L_x_14668) ;  /* 0x00000000000c2947 */ /* 0x001fea0003800000 */
[----:B------:R-:W-:Y:S05]  /*1680*/  @!P1 BRA `(.L_x_14669) ;  /* 0x0000000000149947 */ /* 0x000fea0003800000 */
[----:B-----5:R-:W-:Y:S01]  /*1690*/  FADD.FTZ R60, R52, R60 ;  /* 0x0000003c343c7221 */ /* 0x020fe20000010000 */
[----:B------:R-:W-:Y:S06]  /*16a0*/  BRA `(.L_x_14669) ;  /* 0x00000000000c7947 */ /* 0x000fec0003800000 */
.L_x_14668:
[----:B-----5:R-:W-:-:S05]  /*16b0*/  SHF.L.U32 R63, R48, 0x10, RZ ;  /* 0x00000010303f7819 */ /* 0x020fca00000006ff */
[----:B------:R-:W-:-:S04]  /*16c0*/  FADD.FTZ R60, R63, R60 ;  /* 0x0000003c3f3c7221 */ /* 0x000fc80000010000 */
[----:B------:R-:W-:-:S07]  /*16d0*/  @P1 FADD.FTZ R60, R52, R60 ;  /* 0x0000003c343c1221 */ /* 0x000fce0000010000 */
.L_x_14669:
[----:B------:R-:W-:Y:S01]  /*16e0*/  SHF.L.U32 R61, R61, 0x10, RZ ;  /* 0x000000103d3d7819 */ /* 0x000fe200000006ff */
[----:B------:R-:W-:Y:S06]  /*16f0*/  @P2 BRA `(.L_x_14670) ;  /* 0x00000000000c2947 */ /* 0x000fec0003800000 */
[----:B------:R-:W-:Y:S05]  /*1700*/  @!P1 BRA `(.L_x_14671) ;  /* 0x0000000000189947 */ /* 0x000fea0003800000 */
[----:B-----5:R-:W-:Y:S01]  /*1710*/  FADD.FTZ R61, R53, R61 ;  /* 0x0000003d353d7221 */ /* 0x020fe20000010000 */
[----:B------:R-:W-:Y:S06]  /*1720*/  BRA `(.L_x_14671) ;  /* 0x0000000000107947 */ /* 0x000fec0003800000 */
.L_x_14670:
[----:B-----5:R-:W-:-:S04]  /*1730*/  PRMT R62, R48, 0x7632, R62 ;  /* 0x00007632303e7816 */ /* 0x020fc8000000003e */
[----:B------:R-:W-:-:S05]  /*1740*/  SHF.L.U32 R62, R62, 0x10, RZ ;  /* 0x000000103e3e7819 */ /* 0x000fca00000006ff */
[----:B------:R-:W-:-:S04]  /*1750*/  FADD.FTZ R61, R62, R61 ;  /* 0x0000003d3e3d7221 */ /* 0x000fc80000010000 */
[----:B------:R-:W-:-:S07]  /*1760*/  @P1 FADD.FTZ R61, R53, R61 ;  /* 0x0000003d353d1221 */ /* 0x000fce0000010000 */
.L_x_14671:
[C---:B------:R-:W-:Y:S02]  /*1770*/  PRMT R63, R65.reuse, 0x7632, R63 ;  /* 0x00007632413f7816 */ /* 0x040fe4000000003f */
[----:B------:R-:W-:Y:S01]  /*1780*/  SHF.L.U32 R62, R65, 0x10, RZ ;  /* 0x00000010413e7819 */ /* 0x000fe200000006ff */
[----:B------:R-:W-:Y:S06]  /*1790*/  @P2 BRA `(.L_x_14672) ;  /* 0x00000000000c2947 */ /* 0x000fec0003800000 */
[----:B------:R-:W-:Y:S05]  /*17a0*/  @!P1 BRA `(.L_x_14673) ;  /* 0x0000000000149947 */ /* 0x000fea0003800000 */
[----:B-----5:R-:W-:Y:S01]  /*17b0*/  FADD.FTZ R62, R54, R62 ;  /* 0x0000003e363e7221 */ /* 0x020fe20000010000 */
[----:B------:R-:W-:Y:S06]  /*17c0*/  BRA `(.L_x_14673) ;  /* 0x00000000000c7947 */ /* 0x000fec0003800000 */
.L_x_14672:
[----:B-----5:R-:W-:-:S05]  /*17d0*/  SHF.L.U32 R65, R49, 0x10, RZ ;  /* 0x0000001031417819 */ /* 0x020fca00000006ff */
[----:B------:R-:W-:-:S04]  /*17e0*/  FADD.FTZ R62, R65, R62 ;  /* 0x0000003e413e7221 */ /* 0x000fc80000010000 */
[----:B------:R-:W-:-:S07]  /*17f0*/  @P1 FADD.FTZ R62, R54, R62 ;  /* 0x0000003e363e1221 */ /* 0x000fce0000010000 */
.L_x_14673:
[----:B------:R-:W-:Y:S01]  /*1800*/  SHF.L.U32 R63, R63, 0x10, RZ ;  /* 0x000000103f3f7819 */ /* 0x000fe200000006ff */
[----:B------:R-:W-:Y:S06]  /*1810*/  @P2 BRA `(.L_x_14674) ;  /* 0x00000000000c2947 */ /* 0x000fec0003800000 */
[----:B------:R-:W-:Y:S05]  /*1820*/  @!P1 BRA `(.L_x_14675) ;  /* 0x0000000000189947 */ /* 0x000fea0003800000 */
[----:B-----5:R-:W-:Y:S01]  /*1830*/  FADD.FTZ R63, R55, R63 ;  /* 0x0000003f373f7221 */ /* 0x020fe20000010000 */
[----:B------:R-:W-:Y:S06]  /*1840*/  BRA `(.L_x_14675) ;  /* 0x0000000000107947 */ /* 0x000fec0003800000 */
.L_x_14674:
[----:B-----5:R-:W-:-:S04]  /*1850*/  PRMT R64, R49, 0x7632, R64 ;  /* 0x0000763231407816 */ /* 0x020fc80000000040 */
[----:B------:R-:W-:-:S05]  /*1860*/  SHF.L.U32 R64, R64, 0x10, RZ ;  /* 0x0000001040407819 */ /* 0x000fca00000006ff */
[----:B------:R-:W-:-:S04]  /*1870*/  FADD.FTZ R63, R64, R63 ;  /* 0x0000003f403f7221 */ /* 0x000fc80000010000 */
[----:B------:R-:W-:-:S07]  /*1880*/  @P1 FADD.FTZ R63, R55, R63 ;  /* 0x0000003f373f1221 */ /* 0x000fce0000010000 */
.L_x_14675:
[C---:B------:R-:W-:Y:S02]  /*1890*/  PRMT R65, R66.reuse, 0x7632, R65 ;  /* 0x0000763242417816 */ /* 0x040fe40000000041 */
[----:B------:R-:W-:Y:S01]  /*18a0*/  SHF.L.U32 R64, R66, 0x10, RZ ;  /* 0x0000001042407819 */ /* 0x000fe200000006ff */
[----:B------:R-:W-:Y:S06]  /*18b0*/  @P2 BRA `(.L_x_14676) ;  /* 0x00000000000c2947 */ /* 0x000fec0003800000 */
[----:B------:R-:W-:Y:S05]  /*18c0*/  @!P1 BRA `(.L_x_14677) ;  /* 0x0000000000149947 */ /* 0x000fea0003800000 */
[----:B-----5:R-:W-:Y:S01]  /*18d0*/  FADD.FTZ R64, R56, R64 ;  /* 0x0000004038407221 */ /* 0x020fe20000010000 */
[----:B------:R-:W-:Y:S06]  /*18e0*/  BRA `(.L_x_14677) ;  /* 0x00000000000c7947 */ /* 0x000fec0003800000 */
.L_x_14676:
[----:B-----5:R-:W-:-:S05]  /*18f0*/  SHF.L.U32 R117, R50, 0x10, RZ ;  /* 0x0000001032757819 */ /* 0x020fca00000006ff */
[----:B------:R-:W-:-:S04]  /*1900*/  FADD.FTZ R64, R117, R64 ;  /* 0x0000004075407221 */ /* 0x000fc80000010000 */
[----:B------:R-:W-:-:S07]  /*1910*/  @P1 FADD.FTZ R64, R56, R64 ;  /* 0x0000004038401221 */ /* 0x000fce0000010000 */
.L_x_14677:
[----:B------:R-:W-:Y:S01]  /*1920*/  SHF.L.U32 R65, R65, 0x10, RZ ;  /* 0x0000001041417819 */ /* 0x000fe200000006ff */
[----:B------:R-:W-:Y:S06]  /*1930*/  @P2 BRA `(.L_x_14678) ;  /* 0x00000000000c2947 */ /* 0x000fec0003800000 */
[----:B------:R-:W-:Y:S05]  /*1940*/  @!P1 BRA `(.L_x_14679) ;  /* 0x0000000000189947 */ /* 0x000fea0003800000 */
[----:B-----5:R-:W-:Y:S01]  /*1950*/  FADD.FTZ R65, R57, R65 ;  /* 0x0000004139417221 */ /* 0x020fe20000010000 */
[----:B------:R-:W-:Y:S06]  /*1960*/  BRA `(.L_x_14679) ;  /* 0x0000000000107947 */ /* 0x000fec0003800000 */
.L_x_14678:
[----:B-----5:R-:W-:-:S04]  /*1970*/  PRMT R66, R50, 0x7632, R66 ;  /* 0x0000763232427816 */ /* 0x020fc80000000042 */
[----:B------:R-:W-:-:S05]  /*1980*/  SHF.L.U32 R66, R66, 0x10, RZ ;  /* 0x0000001042427819 */ /* 0x000fca00000006ff */
[----:B------:R-:W-:-:S04]  /*1990*/  FADD.FTZ R65, R66, R65 ;  /* 0x0000004142417221 */ /* 0x000fc80000010000 */
[----:B------:R-:W-:-:S07]  /*19a0*/  @P1 FADD.FTZ R65, R57, R65 ;  /* 0x0000004139411221 */ /* 0x000fce0000010000 */
.L_x_14679:
[C---:B------:R-:W-:Y:S02]  /*19b0*/  PRMT R116, R67.reuse, 0x7632, R116 ;  /* 0x0000763243747816 */ /* 0x040fe40000000074 */
[----:B------:R-:W-:Y:S01]  /*19c0*/  SHF.L.U32 R66, R67, 0x10, RZ ;  /* 0x0000001043427819 */ /* 0x000fe200000006ff */
[----:B------:R-:W-:Y:S06]  /*19d0*/  @P2 BRA `(.L_x_14680) ;  /* 0x00000000000c2947 */ /* 0x000fec0003800000 */
[----:B------:R-:W-:Y:S05]  /*19e0*/  @!P1 BRA `(.L_x_14681) ;  /* 0x0000000000149947 */ /* 0x000fea0003800000 */
[----:B-----5:R-:W-:Y:S01]  /*19f0*/  FADD.FTZ R66, R58, R66 ;  /* 0x000000423a427221 */ /* 0x020fe20000010000 */
[----:B------:R-:W-:Y:S06]  /*1a00*/  BRA `(.L_x_14681) ;  /* 0x00000000000c7947 */ /* 0x000fec0003800000 */
.L_x_14680:
[----:B-----5:R-:W-:-:S05]  /*1a10*/  SHF.L.U32 R67, R51, 0x10, RZ ;  /* 0x0000001033437819 */ /* 0x020fca00000006ff */
[----:B------:R-:W-:-:S04]  /*1a20*/  FADD.FTZ R66, R67, R66 ;  /* 0x0000004243427221 */ /* 0x000fc80000010000 */
[----:B------:R-:W-:-:S07]  /*1a30*/  @P1 FADD.FTZ R66, R58, R66 ;  /* 0x000000423a421221 */ /* 0x000fce0000010000 */
.L_x_14681:
[----:B------:R-:W-:Y:S01]  /*1a40*/  SHF.L.U32 R67, R116, 0x10, RZ ;  /* 0x0000001074437819 */ /* 0x000fe200000006ff */
[----:B------:R-:W-:Y:S06]  /*1a50*/  @P2 BRA `(.L_x_14682) ;  /* 0x00000000000c2947 */ /* 0x000fec0003800000 */
[----:B------:R-:W-:Y:S05]  /*1a60*/  @!P1 BRA `(.L_x_14683) ;  /* 0x0000000000189947 */ /* 0x000fea0003800000 */
[----:B-----5:R-:W-:Y:S01]  /*1a70*/  FADD.FTZ R67, R59, R67 ;  /* 0x000000433b437221 */ /* 0x020fe20000010000 */
[----:B------:R-:W-:Y:S06]  /*1a80*/  BRA `(.L_x_14683) ;  /* 0x0000000000107947 */ /* 0x000fec0003800000 */
.L_x_14682:
[----:B-----5:R-:W-:-:S04]  /*1a90*/  PRMT R116, R51, 0x7632, R116 ;  /* 0x0000763233747816 */ /* 0x020fc80000000074 */
[----:B------:R-:W-:-:S05]  /*1aa0*/  SHF.L.U32 R116, R116, 0x10, RZ ;  /* 0x0000001074747819 */ /* 0x000fca00000006ff */
[----:B------:R-:W-:-:S04]  /*1ab0*/  FADD.FTZ R67, R116, R67 ;  /* 0x0000004374437221 */ /* 0x000fc80000010000 */
[----:B------:R-:W-:-:S07]  /*1ac0*/  @P1 FADD.FTZ R67, R59, R67 ;  /* 0x000000433b431221 */ /* 0x000fce0000010000 */
.L_x_14683:
[C---:B------:R-:W-:Y:S02]  /*1ad0*/  LEA R116, P1, R195.reuse, UR12, 0x5 ;  /* 0x0000000cc3747c11 */ /* 0x040fe4000f8228ff */
[C---:B------:R-:W-:Y:S02]  /*1ae0*/  IADD3 R119, R195.reuse, 0x80, RZ ;  /* 0x00000080c3777810 */ /* 0x040fe40007ffe0ff */
[----:B------:R-:W-:-:S05]  /*1af0*/  LEA.HI.X R117, R195, UR13, RZ, 0x5, P1 ;  /* 0x0000000dc3757c11 */ /* 0x000fca00088f2cff */
[----:B------:R0:W-:Y:S04]  /*1b00*/  STG.E.128 desc[UR4][R116.64], R60 ;  /* 0x0000003c74007986 */ /* 0x0001e8000c101d04 */
[----:B------:R0:W-:Y:S02]  /*1b10*/  STG.E.128 desc[UR4][R116.64+0x10], R64 ;  /* 0x0000104074007986 */ /* 0x0001e4000c101d04 */
.L_x_14667:
[----:B------:R-:W-:Y:S05]  /*1b20*/  BSYNC B0 ;  /* 0x0000000000007941 */ /* 0x000fea0003800000 */
.L_x_14666:
[----:B------:R-:W-:Y:S01]  /*1b30*/  ISETP.GE.U32.AND P1, PT, R2, 0x100, PT ;  /* 0x000001000200780c */ /* 0x000fe20003f26070 */
[----:B------:R-:W-:-:S12]  /*1b40*/  BSSY B0, `(.L_x_14684) ;  /* 0x000005f000007945 */ /* 0x000fd80003800000 */
[----:B------:R-:W-:Y:S05]  /*1b50*/  @!P1 BRA `(.L_x_14685) ;  /* 0x0000000400749947 */ /* 0x000fea0003800000 */
[----:B------:R-:W-:Y:S01]  /*1b60*/  ISETP.NE.U32.AND P2, PT, RZ, UR8, PT ;  /* 0x00000008ff007c0c */ /* 0x000fe2000bf45070 */
[----:B------:R-:W1:Y:S03]  /*1b70*/  LDC.64 R68, c[0x0][0x220] ;  /* 0x00008800ff447b82 */ /* 0x000e660000000a00 */
[----:B------:R-:W-:-:S13]  /*1b80*/  ISETP.NE.AND.EX P2, PT, RZ, UR9, PT, P2 ;  /* 0x00000009ff007c0c */ /* 0x000fda000bf45320 */
[----:B0-----:R-:W-:-:S04]  /*1b90*/  @P2 LEA R116, P1, R119, UR8, 0x4 ;  /* 0x0000000877742c11 */ /* 0x001fc8000f8220ff */
        /* <DEDUP_REMOVED lines=18> */
.L_x_14686:
[----:B-----5:R-:W-:-:S05]  /*1cc0*/  SHF.L.U32 R71, R48, 0x10, RZ ;  /* 0x0000001030477819 */ /* 0x020fca00000006ff */
[----:B------:R-:W-:-:S04]  /*1cd0*/  FADD.FTZ R68, R71, R68 ;  /* 0x0000004447447221 */ /* 0x000fc80000010000 */
[----:B------:R-:W-:-:S07]  /*1ce0*/  @P1 FADD.FTZ R68, R52, R68 ;  /* 0x0000004434441221 */ /* 0x000fce0000010000 */
.L_x_14687:
[----:B------:R-:W-:Y:S01]  /*1cf0*/  SHF.L.U32 R69, R69, 0x10, RZ ;  /* 0x0000001045457819 */ /* 0x000fe200000006ff */
[----:B------:R-:W-:Y:S06]  /*1d00*/  @P2 BRA `(.L_x_14688) ;  /* 0x00000000000c2947 */ /* 0x000fec0003800000 */
[----:B------:R-:W-:Y:S05]  /*1d10*/  @!P1 BRA `(.L_x_14689) ;  /* 0x0000000000189947 */ /* 0x000fea0003800000 */
[----:B-----5:R-:W-:Y:S01]  /*1d20*/  FADD.FTZ R69, R53, R69 ;  /* 0x0000004535457221 */ /* 0x020fe20000010000 */
[----:B------:R-:W-:Y:S06]  /*1d30*/  BRA `(.L_x_14689) ;  /* 0x0000000000107947 */ /* 0x000fec0003800000 */
.L_x_14688:
[----:B-----5:R-:W-:-:S04]  /*1d40*/  PRMT R70, R48, 0x7632, R70 ;  /* 0x0000763230467816 */ /* 0x020fc80000000046 */
[----:B------:R-:W-:-:S05]  /*1d50*/  SHF.L.U32 R70, R70, 0x10, RZ ;  /* 0x0000001046467819 */ /* 0x000fca00000006ff */
[----:B------:R-:W-:-:S04]  /*1d60*/  FADD.FTZ R69, R70, R69 ;  /* 0x0000004546457221 */ /* 0x000fc80000010000 */
[----:B------:R-:W-:-:S07]  /*1d70*/  @P1 FADD.FTZ R69, R53, R69 ;  /* 0x0000004535451221 */ /* 0x000fce0000010000 */
.L_x_14689:
[C---:B------:R-:W-:Y:S02]  /*1d80*/  PRMT R71, R73.reuse, 0x7632, R71 ;  /* 0x0000763249477816 */ /* 0x040fe40000000047 */
[----:B------:R-:W-:Y:S01]  /*1d90*/  SHF.L.U32 R70, R73, 0x10, RZ ;  /* 0x0000001049467819 */ /* 0x000fe200000006ff */
[----:B------:R-:W-:Y:S06]  /*1da0*/  @P2 BRA `(.L_x_14690) ;  /* 0x00000000000c2947 */ /* 0x000fec0003800000 */
[----:B------:R-:W-:Y:S05]  /*1db0*/  @!P1 BRA `(.L_x_14691) ;  /* 0x0000000000149947 */ /* 0x000fea0003800000 */
[----:B-----5:R-:W-:Y:S01]  /*1dc0*/  FADD.FTZ R70, R54, R70 ;  /* 0x0000004636467221 */ /* 0x020fe20000010000 */
[----:B------:R-:W-:Y:S06]  /*1dd0*/  BRA `(.L_x_14691) ;  /* 0x00000000000c7947 */ /* 0x000fec0003800000 */
.L_x_14690:
[----:B-----5:R-:W-:-:S05]  /*1de0*/  SHF.L.U32 R73, R49, 0x10, RZ ;  /* 0x0000001031497819 */ /* 0x020fca00000006ff */
[----:B------:R-:W-:-:S04]  /*1df0*/  FADD.FTZ R70, R73, R70 ;  /* 0x0000004649467221 */ /* 0x000fc80000010000 */
[----:B------:R-:W-:-:S07]  /*1e00*/  @P1 FADD.FTZ R70, R54, R70 ;  /* 0x0000004636461221 */ /* 0x000fce0000010000 */
.L_x_14691:
[----:B------:R-:W-:Y:S01]  /*1e10*/  SHF.L.U32 R71, R71, 0x10, RZ ;  /* 0x0000001047477819 */ /* 0x000fe200000006ff */
[----:B------:R-:W-:Y:S06]  /*1e20*/  @P2 BRA `(.L_x_14692) ;  /* 0x00000000000c2947 */ /* 0x000fec0003800000 */
[----:B------:R-:W-:Y:S05]  /*1e30*/  @!P1 BRA `(.L_x_14693) ;  /* 0x0000000000189947 */ /* 0x000fea0003800000 */
[----:B-----5:R-:W-:Y:S01]  /*1e40*/  FADD.FTZ R71, R55, R71 ;  /* 0x0000004737477221 */ /* 0x020fe20000010000 */
[----:B------:R-:W-:Y:S06]  /*1e50*/  BRA `(.L_x_14693) ;  /* 0x0000000000107947 */ /* 0x000fec0003800000 */
.L_x_14692:
[----:B-----5:R-:W-:-:S04]  /*1e60*/  PRMT R72, R49, 0x7632, R72 ;  /* 0x0000763231487816 */ /* 0x020fc80000000048 */
[----:B------:R-:W-:-:S05]  /*1e70*/  SHF.L.U32 R72, R72, 0x10, RZ ;  /* 0x0000001048487819 */ /* 0x000fca00000006ff */
[----:B------:R-:W-:-:S04]  /*1e80*/  FADD.FTZ R71, R72, R71 ;  /* 0x0000004748477221 */ /* 0x000fc80000010000 */
[----:B------:R-:W-:-:S07]  /*1e90*/  @P1 FADD.FTZ R71, R55, R71 ;  /* 0x0000004737471221 */ /* 0x000fce0000010000 */
.L_x_14693:
[C---:B------:R-:W-:Y:S02]  /*1ea0*/  PRMT R73, R74.reuse, 0x7632, R73 ;  /* 0x000076324a497816 */ /* 0x040fe40000000049 */
[----:B------:R-:W-:Y:S01]  /*1eb0*/  SHF.L.U32 R72, R74, 0x10, RZ ;  /* 0x000000104a487819 */ /* 0x000fe200000006ff */
[----:B------:R-:W-:Y:S06]  /*1ec0*/  @P2 BRA `(.L_x_14694) ;  /* 0x00000000000c2947 */ /* 0x000fec0003800000 */
[----:B------:R-:W-:Y:S05]  /*1ed0*/  @!P1 BRA `(.L_x_14695) ;  /* 0x0000000000149947 */ /* 0x000fea0003800000 */
[----:B-----5:R-:W-:Y:S01]  /*1ee0*/  FADD.FTZ R72, R56, R72 ;  /* 0x0000004838487221 */ /* 0x020fe20000010000 */
[----:B------:R-:W-:Y:S06]  /*1ef0*/  BRA `(.L_x_14695) ;  /* 0x00000000000c7947 */ /* 0x000fec0003800000 */
.L_x_14694:
[----:B-----5:R-:W-:-:S05]  /*1f00*/  SHF.L.U32 R117, R50, 0x10, RZ ;  /* 0x0000001032757819 */ /* 0x020fca00000006ff */
[----:B------:R-:W-:-:S04]  /*1f10*/  FADD.FTZ R72, R117, R72 ;  /* 0x0000004875487221 */ /* 0x000fc80000010000 */
[----:B------:R-:W-:-:S07]  /*1f20*/  @P1 FADD.FTZ R72, R56, R72 ;  /* 0x0000004838481221 */ /* 0x000fce0000010000 */
.L_x_14695:
[----:B------:R-:W-:Y:S01]  /*1f30*/  SHF.L.U32 R73, R73, 0x10, RZ ;  /* 0x0000001049497819 */ /* 0x000fe200000006ff */
[----:B------:R-:W-:Y:S06]  /*1f40*/  @P2 BRA `(.L_x_14696) ;  /* 0x00000000000c2947 */ /* 0x000fec0003800000 */
[----:B------:R-:W-:Y:S05]  /*1f50*/  @!P1 BRA `(.L_x_14697) ;  /* 0x0000000000189947 */ /* 0x000fea0003800000 */
[----:B-----5:R-:W-:Y:S01]  /*1f60*/  FADD.FTZ R73, R57, R73 ;  /* 0x0000004939497221 */ /* 0x020fe20000010000 */
[----:B------:R-:W-:Y:S06]  /*1f70*/  BRA `(.L_x_14697) ;  /* 0x0000000000107947 */ /* 0x000fec0003800000 */
.L_x_14696:
[----:B-----5:R-:W-:-:S04]  /*1f80*/  PRMT R74, R50, 0x7632, R74 ;  /* 0x00007632324a7816 */ /* 0x020fc8000000004a */
[----:B------:R-:W-:-:S05]  /*1f90*/  SHF.L.U32 R74, R74, 0x10, RZ ;  /* 0x000000104a4a7819 */ /* 0x000fca00000006ff */
[----:B------:R-:W-:-:S04]  /*1fa0*/  FADD.FTZ R73, R74, R73 ;  /* 0x000000494a497221 */ /* 0x000fc80000010000 */
[----:B------:R-:W-:-:S07]  /*1fb0*/  @P1 FADD.FTZ R73, R57, R73 ;  /* 0x0000004939491221 */ /* 0x000fce0000010000 */
.L_x_14697:
[C---:B------:R-:W-:Y:S02]  /*1fc0*/  PRMT R116, R75.reuse, 0x7632, R116 ;  /* 0x000076324b747816 */ /* 0x040fe40000000074 */
[----:B------:R-:W-:Y:S01]  /*1fd0*/  SHF.L.U32 R74, R75, 0x10, RZ ;  /* 0x000000104b4a7819 */ /* 0x000fe200000006ff */
[----:B------:R-:W-:Y:S06]  /*1fe0*/  @P2 BRA `(.L_x_14698) ;  /* 0x00000000000c2947 */ /* 0x000fec0003800000 */
[----:B------:R-:W-:Y:S05]  /*1ff0*/  @!P1 BRA `(.L_x_14699) ;  /* 0x0000000000149947 */ /* 0x000fea0003800000 */
[----:B-----5:R-:W-:Y:S01]  /*2000*/  FADD.FTZ R74, R58, R74 ;  /* 0x0000004a3a4a7221 */ /* 0x020fe20000010000 */
[----:B------:R-:W-:Y:S06]  /*2010*/  BRA `(.L_x_14699) ;  /* 0x00000000000c7947 */ /* 0x000fec0003800000 */
.L_x_14698:
[----:B-----5:R-:W-:-:S05]  /*2020*/  SHF.L.U32 R75, R51, 0x10, RZ ;  /* 0x00000010334b7819 */ /* 0x020fca00000006ff */
[----:B------:R-:W-:-:S04]  /*2030*/  FADD.FTZ R74, R75, R74 ;  /* 0x0000004a4b4a7221 */ /* 0x000fc80000010000 */
[----:B------:R-:W-:-:S07]  /*2040*/  @P1 FADD.FTZ R74, R58, R74 ;  /* 0x0000004a3a4a1221 */ /* 0x000fce0000010000 */
.L_x_14699:
[----:B------:R-:W-:Y:S01]  /*2050*/  SHF.L.U32 R75, R116, 0x10, RZ ;  /* 0x00000010744b7819 */ /* 0x000fe200000006ff */
[----:B------:R-:W-:Y:S06]  /*2060*/  @P2 BRA `(.L_x_14700) ;  /* 0x00000000000c2947 */ /* 0x000fec0003800000 */
[----:B------:R-:W-:Y:S05]  /*2070*/  @!P1 BRA `(.L_x_14701) ;  /* 0x0000000000189947 */ /* 0x000fea0003800000 */
[----:B-----5:R-:W-:Y:S01]  /*2080*/  FADD.FTZ R75, R59, R75 ;  /* 0x0000004b3b4b7221 */ /* 0x020fe20000010000 */
[----:B------:R-:W-:Y:S06]  /*2090*/  BRA `(.L_x_14701) ;  /* 0x0000000000107947 */ /* 0x000fec0003800000 */
.L_x_14700:
[----:B-----5:R-:W-:-:S04]  /*20a0*/  PRMT R116, R51, 0x7632, R116 ;  /* 0x0000763233747816 */ /* 0x020fc80000000074 */
[----:B------:R-:W-:-:S05]  /*20b0*/  SHF.L.U32 R116, R116, 0x10, RZ ;  /* 0x0000001074747819 */ /* 0x000fca00000006ff */
[----:B------:R-:W-:-:S04]  /*20c0*/  FADD.FTZ R75, R116, R75 ;  /* 0x0000004b744b7221 */ /* 0x000fc80000010000 */
[----:B------:R-:W-:-:S07]  /*20d0*/  @P1 FADD.FTZ R75, R59, R75 ;  /* 0x0000004b3b4b1221 */ /* 0x000fce0000010000 */
.L_x_14701:
[----:B------:R-:W-:-:S04]  /*20e0*/  LEA R116, P1, R119, UR12, 0x5 ;  /* 0x0000000c77747c11 */ /* 0x000fc8000f8228ff */
[C---:B------:R-:W-:Y:S02]  /*20f0*/  LEA.HI.X R117, R119.reuse, UR13, RZ, 0x5, P1 ;  /* 0x0000000d77757c11 */ /* 0x040fe400088f2cff */
[----:B------:R-:W-:-:S03]  /*2100*/  IADD3 R119, R119, 0x80, RZ ;  /* 0x0000008077777810 */ /* 0x000fc60007ffe0ff */
[----:B------:R1:W-:Y:S04]  /*2110*/  STG.E.128 desc[UR4][R116.64], R68 ;  /* 0x0000004474007986 */ /* 0x0003e8000c101d04 */
[----:B------:R1:W-:Y:S02]  /*2120*/  STG.E.128 desc[UR4][R116.64+0x10], R72 ;  /* 0x0000104874007986 */ /* 0x0003e4000c101d04 */
.L_x_14685:
[----:B------:R-:W-:Y:S05]  /*2130*/  BSYNC B0 ;  /* 0x0000000000007941 */ /* 0x000fea0003800000 */
.L_x_14684:
[----:B------:R-:W-:Y:S01]  /*2140*/  ISETP.GE.U32.AND P1, PT, R2, 0x180, PT ;  /* 0x000001800200780c */ /* 0x000fe20003f26070 */
[----:B------:R-:W-:-:S12]  /*2150*/  BSSY B0, `(.L_x_14702) ;  /* 0x000005f000007945 */ /* 0x000fd80003800000 */
[----:B------:R-:W-:Y:S05]  /*2160*/  @!P1 BRA `(.L_x_14703) ;  /* 0x0000000400749947 */ /* 0x000fea0003800000 */
[----:B------:R-:W-:Y:S01]  /*2170*/  ISETP.NE.U32.AND P2, PT, RZ, UR8, PT ;  /* 0x00000008ff007c0c */ /* 0x000fe2000bf45070 */
[----:B------:R-:W2:Y:S03]  /*2180*/  LDC.64 R80, c[0x0][0x220] ;  /* 0x00008800ff507b82 */ /* 0x000ea60000000a00 */
[----:B------:R-:W-:-:S13]  /*2190*/  ISETP.NE.AND.EX P2, PT, RZ, UR9, PT, P2 ;  /* 0x00000009ff007c0c */ /* 0x000fda000bf45320 */
[----:B01----:R-:W-:-:S04]  /*21a0*/  @P2 LEA R116, P1, R119, UR8, 0x4 ;  /* 0x0000000877742c11 */ /* 0x003fc8000f8220ff */
[C---:B------:R-:W-:Y:S02]  /*21b0*/  @P2 LEA.HI.X R117, R119.reuse, UR9, RZ, 0x4, P1 ;  /* 0x0000000977752c11 */ /* 0x040fe400088f24ff */
[----:B------:R-:W-:Y:S01]  /*21c0*/  ISETP.NE.U32.AND P1, PT, RZ, UR10, PT ;  /* 0x0000000aff007c0c */ /* 0x000fe2000bf25070 */
[----:B--2---:R-:W-:Y:S02]  /*21d0*/  IMAD.WIDE.U32 R80, R119, 0x10, R80 ;  /* 0x0000001077507825 */ /* 0x004fe400078e0050 */
        /* <DEDUP_REMOVED lines=15> */
.L_x_14704:
[----:B-----5:R-:W-:-:S05]  /*22d0*/  SHF.L.U32 R79, R48, 0x10, RZ ;  /* 0x00000010304f7819 */ /* 0x020fca00000006ff */
[----:B------:R-:W-:-:S04]  /*22e0*/  FADD.FTZ R76, R79, R76 ;  /* 0x0000004c4f4c7221 */ /* 0x000fc80000010000 */
[----:B------:R-:W-:-:S07]  /*22f0*/  @P1 FADD.FTZ R76, R52, R76 ;  /* 0x0000004c344c1221 */ /* 0x000fce0000010000 */
.L_x_14705:
[----:B------:R-:W-:Y:S01]  /*2300*/  SHF.L.U32 R77, R77, 0x10, RZ ;  /* 0x000000104d4d7819 */ /* 0x000fe200000006ff */
[----:B------:R-:W-:Y:S06]  /*2310*/  @P2 BRA `(.L_x_14706) ;  /* 0x00000000000c2947 */ /* 0x000fec0003800000 */
[----:B------:R-:W-:Y:S05]  /*2320*/  @!P1 BRA `(.L_x_14707) ;  /* 0x0000000000189947 */ /* 0x000fea0003800000 */
[----:B-----5:R-:W-:Y:S01]  /*2330*/  FADD.FTZ R77, R53, R77 ;  /* 0x0000004d354d7221 */ /* 0x020fe20000010000 */
[----:B------:R-:W-:Y:S06]  /*2340*/  BRA `(.L_x_14707) ;  /* 0x0000000000107947 */ /* 0x000fec0003800000 */
.L_x_14706:
[----:B-----5:R-:W-:-:S04]  /*2350*/  PRMT R78, R48, 0x7632, R78 ;  /* 0x00007632304e7816 */ /* 0x020fc8000000004e */
[----:B------:R-:W-:-:S05]  /*2360*/  SHF.L.U32 R78, R78, 0x10, RZ ;  /* 0x000000104e4e7819 */ /* 0x000fca00000006ff */
[----:B------:R-:W-:-:S04]  /*2370*/  FADD.FTZ R77, R78, R77 ;  /* 0x0000004d4e4d7221 */ /* 0x000fc80000010000 */
[----:B------:R-:W-:-:S07]  /*2380*/  @P1 FADD.FTZ R77, R53, R77 ;  /* 0x0000004d354d1221 */ /* 0x000fce0000010000 */
.L_x_14707:
[C---:B------:R-:W-:Y:S02]  /*2390*/  PRMT R79, R81.reuse, 0x7632, R79 ;  /* 0x00007632514f7816 */ /* 0x040fe4000000004f */
[----:B------:R-:W-:Y:S01]  /*23a0*/  SHF.L.U32 R78, R81, 0x10, RZ ;  /* 0x00000010514e7819 */ /* 0x000fe200000006ff */
[----:B------:R-:W-:Y:S06]  /*23b0*/  @P2 BRA `(.L_x_14708) ;  /* 0x00000000000c2947 */ /* 0x000fec0003800000 */
[----:B------:R-:W-:Y:S05]  /*23c0*/  @!P1 BRA `(.L_x_14709) ;  /* 0x0000000000149947 */ /* 0x000fea0003800000 */
[----:B-----5:R-:W-:Y:S01]  /*23d0*/  FADD.FTZ R78, R54, R78 ;  /* 0x0000004e364e7221 */ /* 0x020fe20000010000 */
[----:B------:R-:W-:Y:S06]  /*23e0*/  BRA `(.L_x_14709) ;  /* 0x00000000000c7947 */ /* 0x000fec0003800000 */
.L_x_14708:
[----:B-----5:R-:W-:-:S05]  /*23f0*/  SHF.L.U32 R81, R49, 0x10, RZ ;  /* 0x0000001031517819 */ /* 0x020fca00000006ff */
[----:B------:R-:W-:-:S04]  /*2400*/  FADD.FTZ R78, R81, R78 ;  /* 0x0000004e514e7221 */ /* 0x000fc80000010000 */
[----:B------:R-:W-:-:S07]  /*2410*/  @P1 FADD.FTZ R78, R54, R78 ;  /* 0x0000004e364e1221 */ /* 0x000fce0000010000 */
.L_x_14709:
[----:B------:R-:W-:Y:S01]  /*2420*/  SHF.L.U32 R79, R79, 0x10, RZ ;  /* 0x000000104f4f7819 */ /* 0x000fe200000006ff */
[----:B------:R-:W-:Y:S06]  /*2430*/  @P2 BRA `(.L_x_14710) ;  /* 0x00000000000c2947 */ /* 0x000fec0003800000 */
[----:B------:R-:W-:Y:S05]  /*2440*/  @!P1 BRA `(.L_x_14711) ;  /* 0x0000000000189947 */ /* 0x000fea0003800000 */
[----:B-----5:R-:W-:Y:S01]  /*2450*/  FADD.FTZ R79, R55, R79 ;  /* 0x0000004f374f7221 */ /* 0x020fe20000010000 */
[----:B------:R-:W-:Y:S06]  /*2460*/  BRA `(.L_x_14711) ;  /* 0x0000000000107947 */ /* 0x000fec0003800000 */
.L_x_14710:
[----:B-----5:R-:W-:-:S04]  /*2470*/  PRMT R80, R49, 0x7632, R80 ;  /* 0x0000763231507816 */ /* 0x020fc80000000050 */
[----:B------:R-:W-:-:S05]  /*2480*/  SHF.L.U32 R80, R80, 0x10, RZ ;  /* 0x0000001050507819 */ /* 0x000fca00000006ff */
[----:B------:R-:W-:-:S04]  /*2490*/  FADD.FTZ R79, R80, R79 ;  /* 0x0000004f504f7221 */ /* 0x000fc80000010000 */
[----:B------:R-:W-:-:S07]  /*24a0*/  @P1 FADD.FTZ R79, R55, R79 ;  /* 0x0000004f374f1221 */ /* 0x000fce0000010000 */
.L_x_14711:
[C---:B------:R-:W-:Y:S02]  /*24b0*/  PRMT R81, R82.reuse, 0x7632, R81 ;  /* 0x0000763252517816 */ /* 0x040fe40000000051 */
[----:B------:R-:W-:Y:S01]  /*24c0*/  SHF.L.U32 R80, R82, 0x10, RZ ;  /* 0x0000001052507819 */ /* 0x000fe200000006ff */
[----:B------:R-:W-:Y:S06]  /*24d0*/  @P2 BRA `(.L_x_14712) ;  /* 0x00000000000c2947 */ /* 0x000fec0003800000 */
[----:B------:R-:W-:Y:S05]  /*24e0*/  @!P1 BRA `(.L_x_14713) ;  /* 0x0000000000149947 */ /* 0x000fea0003800000 */
[----:B-----5:R-:W-:Y:S01]  /*24f0*/  FADD.FTZ R80, R56, R80 ;  /* 0x0000005038507221 */ /* 0x020fe20000010000 */
[----:B------:R-:W-:Y:S06]  /*2500*/  BRA `(.L_x_14713) ;  /* 0x00000000000c7947 */ /* 0x000fec0003800000 */
.L_x_14712:
[----:B-----5:R-:W-:-:S05]  /*2510*/  SHF.L.U32 R117, R50, 0x10, RZ ;  /* 0x0000001032757819 */ /* 0x020fca00000006ff */
[----:B------:R-:W-:-:S04]  /*2520*/  FADD.FTZ R80, R117, R80 ;  /* 0x0000005075507221 */ /* 0x000fc80000010000 */
[----:B------:R-:W-:-:S07]  /*2530*/  @P1 FADD.FTZ R80, R56, R80 ;  /* 0x0000005038501221 */ /* 0x000fce0000010000 */
.L_x_14713:
[----:B------:R-:W-:Y:S01]  /*2540*/  SHF.L.U32 R81, R81, 0x10, RZ ;  /* 0x0000001051517819 */ /* 0x000fe200000006ff */
[----:B------:R-:W-:Y:S06]  /*2550*/  @P2 BRA `(.L_x_14714) ;  /* 0x00000000000c2947 */ /* 0x000fec0003800000 */
[----:B------:R-:W-:Y:S05]  /*2560*/  @!P1 BRA `(.L_x_14715) ;  /* 0x0000000000189947 */ /* 0x000fea0003800000 */
[----:B-----5:R-:W-:Y:S01]  /*2570*/  FADD.FTZ R81, R57, R81 ;  /* 0x0000005139517221 */ /* 0x020fe20000010000 */
[----:B------:R-:W-:Y:S06]  /*2580*/  BRA `(.L_x_14715) ;  /* 0x0000000000107947 */ /* 0x000fec0003800000 */
.L_x_14714:
[----:B-----5:R-:W-:-:S04]  /*2590*/  PRMT R82, R50, 0x7632, R82 ;  /* 0x0000763232527816 */ /* 0x020fc80000000052 */
[----:B------:R-:W-:-:S05]  /*25a0*/  SHF.L.U32 R82, R82, 0x10, RZ ;  /* 0x0000001052527819 */ /* 0x000fca00000006ff */
[----:B------:R-:W-:-:S04]  /*25b0*/  FADD.FTZ R81, R82, R81 ;  /* 0x0000005152517221 */ /* 0x000fc80000010000 */
[----:B------:R-:W-:-:S07]  /*25c0*/  @P1 FADD.FTZ R81, R57, R81 ;  /* 0x0000005139511221 */ /* 0x000fce0000010000 */
.L_x_14715:
[C---:B------:R-:W-:Y:S02]  /*25d0*/  PRMT R116, R83.reuse, 0x7632, R116 ;  /* 0x0000763253747816 */ /* 0x040fe40000000074 */
[----:B------:R-:W-:Y:S01]  /*25e0*/  SHF.L.U32 R82, R83, 0x10, RZ ;  /* 0x0000001053527819 */ /* 0x000fe200000006ff */
[----:B------:R-:W-:Y:S06]  /*25f0*/  @P2 BRA `(.L_x_14716) ;  /* 0x00000000000c2947 */ /* 0x000fec0003800000 */
[----:B------:R-:W-:Y:S05]  /*2600*/  @!P1 BRA `(.L_x_14717) ;  /* 0x0000000000149947 */ /* 0x000fea0003800000 */
[----:B-----5:R-:W-:Y:S01]  /*2610*/  FADD.FTZ R82, R58, R82 ;  /* 0x000000523a527221 */ /* 0x020fe20000010000 */
[----:B------:R-:W-:Y:S06]  /*2620*/  BRA `(.L_x_14717) ;  /* 0x00000000000c7947 */ /* 0x000fec0003800000 */
.L_x_14716:
[----:B-----5:R-:W-:-:S05]  /*2630*/  SHF.L.U32 R83, R51, 0x10, RZ ;  /* 0x0000001033537819 */ /* 0x020fca00000006ff */
[----:B------:R-:W-:-:S04]  /*2640*/  FADD.FTZ R82, R83, R82 ;  /* 0x0000005253527221 */ /* 0x000fc80000010000 */
[----:B------:R-:W-:-:S07]  /*2650*/  @P1 FADD.FTZ R82, R58, R82 ;  /* 0x000000523a521221 */ /* 0x000fce0000010000 */
.L_x_14717:
[----:B------:R-:W-:Y:S01]  /*2660*/  SHF.L.U32 R83, R116, 0x10, RZ ;  /* 0x0000001074537819 */ /* 0x000fe200000006ff */
[----:B------:R-:W-:Y:S06]  /*2670*/  @P2 BRA `(.L_x_14718) ;  /* 0x00000000000c2947 */ /* 0x000fec0003800000 */
[----:B------:R-:W-:Y:S05]  /*2680*/  @!P1 BRA `(.L_x_14719) ;  /* 0x0000000000189947 */ /* 0x000fea0003800000 */
[----:B-----5:R-:W-:Y:S01]  /*2690*/  FADD.FTZ R83, R59, R83 ;  /* 0x000000533b537221 */ /* 0x020fe20000010000 */
[----:B------:R-:W-:Y:S06]  /*26a0*/  BRA `(.L_x_14719) ;  /* 0x0000000000107947 */ /* 0x000fec0003800000 */
.L_x_14718:
[----:B-----5:R-:W-:-:S04]  /*26b0*/  PRMT R116, R51, 0x7632, R116 ;  /* 0x0000763233747816 */ /* 0x020fc80000000074 */
[----:B------:R-:W-:-:S05]  /*26c0*/  SHF.L.U32 R116, R116, 0x10, RZ ;  /* 0x0000001074747819 */ /* 0x000fca00000006ff */
[----:B------:R-:W-:-:S04]  /*26d0*/  FADD.FTZ R83, R116, R83 ;  /* 0x0000005374537221 */ /* 0x000fc80000010000 */
[----:B------:R-:W-:-:S07]  /*26e0*/  @P1 FADD.FTZ R83, R59, R83 ;  /* 0x000000533b531221 */ /* 0x000fce0000010000 */
.L_x_14719:
[----:B------:R-:W-:-:S04]  /*26f0*/  LEA R116, P1, R119, UR12, 0x5 ;  /* 0x0000000c77747c11 */ /* 0x000fc8000f8228ff */
[C---:B------:R-:W-:Y:S02]  /*2700*/  LEA.HI.X R117, R119.reuse, UR13, RZ, 0x5, P1 ;  /* 0x0000000d77757c11 */ /* 0x040fe400088f2cff */
[----:B------:R-:W-:-:S03]  /*2710*/  IADD3 R119, R119, 0x80, RZ ;  /* 0x0000008077777810 */ /* 0x000fc60007ffe0ff */
[----:B------:R2:W-:Y:S04]  /*2720*/  STG.E.128 desc[UR4][R116.64], R76 ;  /* 0x0000004c74007986 */ /* 0x0005e8000c101d04 */
[----:B------:R2:W-:Y:S02]  /*2730*/  STG.E.128 desc[UR4][R116.64+0x10], R80 ;  /* 0x0000105074007986 */ /* 0x0005e4000c101d04 */
.L_x_14703:
[----:B------:R-:W-:Y:S05]  /*2740*/  BSYNC B0 ;  /* 0x0000000000007941 */ /* 0x000fea0003800000 */
.L_x_14702:
[----:B------:R-:W-:Y:S01]  /*2750*/  ISETP.GE.U32.AND P1, PT, R2, 0x200, PT ;  /* 0x000002000200780c */ /* 0x000fe20003f26070 */
[----:B------:R-:W-:-:S12]  /*2760*/  BSSY B0, `(.L_x_14720) ;  /* 0x000005f000007945 */ /* 0x000fd80003800000 */
[----:B------:R-:W-:Y:S05]  /*2770*/  @!P1 BRA `(.L_x_14721) ;  /* 0x0000000400749947 */ /* 0x000fea0003800000 */
[----:B------:R-:W-:Y:S01]  /*2780*/  ISETP.NE.U32.AND P2, PT, RZ, UR8, PT ;  /* 0x00000008ff007c0c */ /* 0x000fe2000bf45070 */
[----:B------:R-:W3:Y:S03]  /*2790*/  LDC.64 R88, c[0x0][0x220] ;  /* 0x00008800ff587b82 */ /* 0x000ee60000000a00 */
[----:B------:R-:W-:-:S13]  /*27a0*/  ISETP.NE.AND.EX P2, PT, RZ, UR9, PT, P2 ;  /* 0x00000009ff007c0c */ /* 0x000fda000bf45320 */
[----:B012---:R-:W-:-:S04]  /*27b0*/  @P2 LEA R116, P1, R119, UR8, 0x4 ;  /* 0x0000000877742c11 */ /* 0x007fc8000f8220ff */
[C---:B------:R-:W-:Y:S02]  /*27c0*/  @P2 LEA.HI.X R117, R119.reuse, UR9, RZ, 0x4, P1 ;  /* 0x0000000977752c11 */ /* 0x040fe400088f24ff */
[----:B------:R-:W-:Y:S01]  /*27d0*/  ISETP.NE.U32.AND P1, PT, RZ, UR10, PT ;  /* 0x0000000aff007c0c */ /* 0x000fe2000bf25070 */
[----:B---3--:R-:W-:Y:S02]  /*27e0*/  IMAD.WIDE.U32 R88, R119, 0x10, R88 ;  /* 0x0000001077587825 */ /* 0x008fe400078e0058 */
        /* <DEDUP_REMOVED lines=15> */
.L_x_14722:
[----:B-----5:R-:W-:-:S05]  /*28e0*/  SHF.L.U32 R87, R48, 0x10, RZ ;  /* 0x0000001030577819 */ /* 0x020fca00000006ff */
[----:B------:R-:W-:-:S04]  /*28f0*/  FADD.FTZ R84, R87, R84 ;  /* 0x0000005457547221 */ /* 0x000fc80000010000 */
[----:B------:R-:W-:-:S07]  /*2900*/  @P1 FADD.FTZ R84, R52, R84 ;  /* 0x0000005434541221 */ /* 0x000fce0000010000 */
.L_x_14723:
[----:B------:R-:W-:Y:S01]  /*2910*/  SHF.L.U32 R85, R85, 0x10, RZ ;  /* 0x0000001055557819 */ /* 0x000fe200000006ff */
[----:B------:R-:W-:Y:S06]  /*2920*/  @P2 BRA `(.L_x_14724) ;  /* 0x00000000000c2947 */ /* 0x000fec0003800000 */
[----:B------:R-:W-:Y:S05]  /*2930*/  @!P1 BRA `(.L_x_14725) ;  /* 0x0000000000189947 */ /* 0x000fea0003800000 */
[----:B-----5:R-:W-:Y:S01]  /*2940*/  FADD.FTZ R85, R53, R85 ;  /* 0x0000005535557221 */ /* 0x020fe20000010000 */
[----:B------:R-:W-:Y:S06]  /*2950*/  BRA `(.L_x_14725) ;  /* 0x0000000000107947 */ /* 0x000fec0003800000 */
.L_x_14724:
[----:B-----5:R-:W-:-:S04]  /*2960*/  PRMT R86, R48, 0x7632, R86 ;  /* 0x0000763230567816 */ /* 0x020fc80000000056 */
[----:B------:R-:W-:-:S05]  /*2970*/  SHF.L.U32 R86, R86, 0x10, RZ ;  /* 0x0000001056567819 */ /* 0x000fca00000006ff */
[----:B------:R-:W-:-:S04]  /*2980*/  FADD.FTZ R85, R86, R85 ;  /* 0x0000005556557221 */ /* 0x000fc80000010000 */
[----:B------:R-:W-:-:S07]  /*2990*/  @P1 FADD.FTZ R85, R53, R85 ;  /* 0x0000005535551221 */ /* 0x000fce0000010000 */
.L_x_14725:
[C---:B------:R-:W-:Y:S02]  /*29a0*/  PRMT R87, R89.reuse, 0x7632, R87 ;  /* 0x0000763259577816 */ /* 0x040fe40000000057 */
[----:B------:R-:W-:Y:S01]  /*29b0*/  SHF.L.U32 R86, R89, 0x10, RZ ;  /* 0x0000001059567819 */ /* 0x000fe200000006ff */
[----:B------:R-:W-:Y:S06]  /*29c0*/  @P2 BRA `(.L_x_14726) ;  /* 0x00000000000c2947 */ /* 0x000fec0003800000 */
[----:B------:R-:W-:Y:S05]  /*29d0*/  @!P1 BRA `(.L_x_14727) ;  /* 0x0000000000149947 */ /* 0x000fea0003800000 */
[----:B-----5:R-:W-:Y:S01]  /*29e0*/  FADD.FTZ R86, R54, R86 ;  /* 0x0000005636567221 */ /* 0x020fe20000010000 */
[----:B------:R-:W-:Y:S06]  /*29f0*/  BRA `(.L_x_14727) ;  /* 0x00000000000c7947 */ /* 0x000fec0003800000 */
.L_x_14726:
[----:B-----5:R-:W-:-:S05]  /*2a00*/  SHF.L.U32 R89, R49, 0x10, RZ ;  /* 0x0000001031597819 */ /* 0x020fca00000006ff */
[----:B------:R-:W-:-:S04]  /*2a10*/  FADD.FTZ R86, R89, R86 ;  /* 0x0000005659567221 */ /* 0x000fc80000010000 */
[----:B------:R-:W-:-:S07]  /*2a20*/  @P1 FADD.FTZ R86, R54, R86 ;  /* 0x0000005636561221 */ /* 0x000fce0000010000 */
.L_x_14727:
[----:B------:R-:W-:Y:S01]  /*2a30*/  SHF.L.U32 R87, R87, 0x10, RZ ;  /* 0x0000001057577819 */ /* 0x000fe200000006ff */
[----:B------:R-:W-:Y:S06]  /*2a40*/  @P2 BRA `(.L_x_14728) ;  /* 0x00000000000c2947 */ /* 0x000fec0003800000 */
[----:B------:R-:W-:Y:S05]  /*2a50*/  @!P1 BRA `(.L_x_14729) ;  /* 0x0000000000189947 */ /* 0x000fea0003800000 */
[----:B-----5:R-:W-:Y:S01]  /*2a60*/  FADD.FTZ R87, R55, R87 ;  /* 0x0000005737577221 */ /* 0x020fe20000010000 */
[----:B------:R-:W-:Y:S06]  /*2a70*/  BRA `(.L_x_14729) ;  /* 0x0000000000107947 */ /* 0x000fec0003800000 */
.L_x_14728:
[----:B-----5:R-:W-:-:S04]  /*2a80*/  PRMT R88, R49, 0x7632, R88 ;  /* 0x0000763231587816 */ /* 0x020fc80000000058 */
[----:B------:R-:W-:-:S05]  /*2a90*/  SHF.L.U32 R88, R88, 0x10, RZ ;  /* 0x0000001058587819 */ /* 0x000fca00000006ff */
[----:B------:R-:W-:-:S04]  /*2aa0*/  FADD.FTZ R87, R88, R87 ;  /* 0x0000005758577221 */ /* 0x000fc80000010000 */
[----:B------:R-:W-:-:S07]  /*2ab0*/  @P1 FADD.FTZ R87, R55, R87 ;  /* 0x0000005737571221 */ /* 0x000fce0000010000 */
.L_x_14729:
[C---:B------:R-:W-:Y:S02]  /*2ac0*/  PRMT R89, R90.reuse, 0x7632, R89 ;  /* 0x000076325a597816 */ /* 0x040fe40000000059 */
[----:B------:R-:W-:Y:S01]  /*2ad0*/  SHF.L.U32 R88, R90, 0x10, RZ ;  /* 0x000000105a587819 */ /* 0x000fe200000006ff */
[----:B------:R-:W-:Y:S06]  /*2ae0*/  @P2 BRA `(.L_x_14730) ;  /* 0x00000000000c2947 */ /* 0x000fec0003800000 */
[----:B------:R-:W-:Y:S05]  /*2af0*/  @!P1 BRA `(.L_x_14731) ;  /* 0x0000000000149947 */ /* 0x000fea0003800000 */
[----:B-----5:R-:W-:Y:S01]  /*2b00*/  FADD.FTZ R88, R56, R88 ;  /* 0x0000005838587221 */ /* 0x020fe20000010000 */
[----:B------:R-:W-:Y:S06]  /*2b10*/  BRA `(.L_x_14731) ;  /* 0x00000000000c7947 */ /* 0x000fec0003800000 */
.L_x_14730:
[----:B-----5:R-:W-:-:S05]  /*2b20*/  SHF.L.U32 R117, R50, 0x10, RZ ;  /* 0x0000001032757819 */ /* 0x020fca00000006ff */
[----:B------:R-:W-:-:S04]  /*2b30*/  FADD.FTZ R88, R117, R88 ;  /* 0x0000005875587221 */ /* 0x000fc80000010000 */
[----:B------:R-:W-:-:S07]  /*2b40*/  @P1 FADD.FTZ R88, R56, R88 ;  /* 0x0000005838581221 */ /* 0x000fce0000010000 */
.L_x_14731:
[----:B------:R-:W-:Y:S01]  /*2b50*/  SHF.L.U32 R89, R89, 0x10, RZ ;  /* 0x0000001059597819 */ /* 0x000fe200000006ff */
[----:B------:R-:W-:Y:S06]  /*2b60*/  @P2 BRA `(.L_x_14732) ;  /* 0x00000000000c2947 */ /* 0x000fec0003800000 */
[----:B------:R-:W-:Y:S05]  /*2b70*/  @!P1 BRA `(.L_x_14733) ;  /* 0x0000000000189947 */ /* 0x000fea0003800000 */
[----:B-----5:R-:W-:Y:S01]  /*2b80*/  FADD.FTZ R89, R57, R89 ;  /* 0x0000005939597221 */ /* 0x020fe20000010000 */
[----:B------:R-:W-:Y:S06]  /*2b90*/  BRA `(.L_x_14733) ;  /* 0x0000000000107947 */ /* 0x000fec0003800000 */
.L_x_14732:
[----:B-----5:R-:W-:-:S04]  /*2ba0*/  PRMT R90, R50, 0x7632, R90 ;  /* 0x00007632325a7816 */ /* 0x020fc8000000005a */
[----:B------:R-:W-:-:S05]  /*2bb0*/  SHF.L.U32 R90, R90, 0x10, RZ ;  /* 0x000000105a5a7819 */ /* 0x000fca00000006ff */
[----:B------:R-:W-:-:S04]  /*2bc0*/  FADD.FTZ R89, R90, R89 ;  /* 0x000000595a597221 */ /* 0x000fc80000010000 */
[----:B------:R-:W-:-:S07]  /*2bd0*/  @P1 FADD.FTZ R89, R57, R89 ;  /* 0x0000005939591221 */ /* 0x000fce0000010000 */
.L_x_14733:
[C---:B------:R-:W-:Y:S02]  /*2be0*/  PRMT R116, R91.reuse, 0x7632, R116 ;  /* 0x000076325b747816 */ /* 0x040fe40000000074 */
[----:B------:R-:W-:Y:S01]  /*2bf0*/  SHF.L.U32 R90, R91, 0x10, RZ ;  /* 0x000000105b5a7819 */ /* 0x000fe200000006ff */
[----:B------:R-:W-:Y:S06]  /*2c00*/  @P2 BRA `(.L_x_14734) ;  /* 0x00000000000c2947 */ /* 0x000fec0003800000 */
[----:B------:R-:W-:Y:S05]  /*2c10*/  @!P1 BRA `(.L_x_14735) ;  /* 0x0000000000149947 */ /* 0x000fea0003800000 */
[----:B-----5:R-:W-:Y:S01]  /*2c20*/  FADD.FTZ R90, R58, R90 ;  /* 0x0000005a3a5a7221 */ /* 0x020fe20000010000 */
[----:B------:R-:W-:Y:S06]  /*2c30*/  BRA `(.L_x_14735) ;  /* 0x00000000000c7947 */ /* 0x000fec0003800000 */
.L_x_14734:
[----:B-----5:R-:W-:-:S05]  /*2c40*/  SHF.L.U32 R91, R51, 0x10, RZ ;  /* 0x00000010335b7819 */ /* 0x020fca00000006ff */
[----:B------:R-:W-:-:S04]  /*2c50*/  FADD.FTZ R90, R91, R90 ;  /* 0x0000005a5b5a7221 */ /* 0x000fc80000010000 */
[----:B------:R-:W-:-:S07]  /*2c60*/  @P1 FADD.FTZ R90, R58, R90 ;  /* 0x0000005a3a5a1221 */ /* 0x000fce0000010000 */
.L_x_14735:
[----:B------:R-:W-:Y:S01]  /*2c70*/  SHF.L.U32 R91, R116, 0x10, RZ ;  /* 0x00000010745b7819 */ /* 0x000fe200000006ff */
[----:B------:R-:W-:Y:S06]  /*2c80*/  @P2 BRA `(.L_x_14736) ;  /* 0x00000000000c2947 */ /* 0x000fec0003800000 */
[----:B------:R-:W-:Y:S05]  /*2c90*/  @!P1 BRA `(.L_x_14737) ;  /* 0x0000000000189947 */ /* 0x000fea0003800000 */
[----:B-----5:R-:W-:Y:S01]  /*2ca0*/  FADD.FTZ R91, R59, R91 ;  /* 0x0000005b3b5b7221 */ /* 0x020fe20000010000 */
[----:B------:R-:W-:Y:S06]  /*2cb0*/  BRA `(.L_x_14737) ;  /* 0x0000000000107947 */ /* 0x000fec0003800000 */
.L_x_14736:
[----:B-----5:R-:W-:-:S04]  /*2cc0*/  PRMT R116, R51, 0x7632, R116 ;  /* 0x0000763233747816 */ /* 0x020fc80000000074 */
[----:B------:R-:W-:-:S05]  /*2cd0*/  SHF.L.U32 R116, R116, 0x10, RZ ;  /* 0x0000001074747819 */ /* 0x000fca00000006ff */
[----:B------:R-:W-:-:S04]  /*2ce0*/  FADD.FTZ R91, R116, R91 ;  /* 0x0000005b745b7221 */ /* 0x000fc80000010000 */
[----:B------:R-:W-:-:S07]  /*2cf0*/  @P1 FADD.FTZ R91, R59, R91 ;  /* 0x0000005b3b5b1221 */ /* 0x000fce0000010000 */
.L_x_14737:
[----:B------:R-:W-:-:S04]  /*2d00*/  LEA R116, P1, R119, UR12, 0x5 ;  /* 0x0000000c77747c11 */ /* 0x000fc8000f8228ff */
[C---:B------:R-:W-:Y:S02]  /*2d10*/  LEA.HI.X R117, R119.reuse, UR13, RZ, 0x5, P1 ;  /* 0x0000000d77757c11 */ /* 0x040fe400088f2cff */
[----:B------:R-:W-:-:S03]  /*2d20*/  IADD3 R119, R119, 0x80, RZ ;  /* 0x0000008077777810 */ /* 0x000fc60007ffe0ff */
[----:B------:R3:W-:Y:S04]  /*2d30*/  STG.E.128 desc[UR4][R116.64], R84 ;  /* 0x0000005474007986 */ /* 0x0007e8000c101d04 */
[----:B------:R3:W-:Y:S02]  /*2d40*/  STG.E.128 desc[UR4][R116.64+0x10], R88 ;  /* 0x0000105874007986 */ /* 0x0007e4000c101d04 */
.L_x_14721:
[----:B------:R-:W-:Y:S05]  /*2d50*/  BSYNC B0 ;  /* 0x0000000000007941 */ /* 0x000fea0003800000 */
.L_x_14720:
[----:B------:R-:W-:Y:S01]  /*2d60*/  ISETP.GE.U32.AND P1, PT, R2, 0x280, PT ;  /* 0x000002800200780c */ /* 0x000fe20003f26070 */
[----:B------:R-:W-:-:S12]  /*2d70*/  BSSY B0, `(.L_x_14738) ;  /* 0x000005f000007945 */ /* 0x000fd80003800000 */
[----:B------:R-:W-:Y:S05]  /*2d80*/  @!P1 BRA `(.L_x_14739) ;  /* 0x0000000400749947 */ /* 0x000fea0003800000 */
[----:B------:R-:W-:Y:S01]  /*2d90*/  ISETP.NE.U32.AND P2, PT, RZ, UR8, PT ;  /* 0x00000008ff007c0c */ /* 0x000fe2000bf45070 */
[----:B------:R-:W4:Y:S03]  /*2da0*/  LDC.64 R96, c[0x0][0x220] ;  /* 0x00008800ff607b82 */ /* 0x000f260000000a00 */
[----:B------:R-:W-:-:S13]  /*2db0*/  ISETP.NE.AND.EX P2, PT, RZ, UR9, PT, P2 ;  /* 0x00000009ff007c0c */ /* 0x000fda000bf45320 */
[----:B0123--:R-:W-:-:S04]  /*2dc0*/  @P2 LEA R116, P1, R119, UR8, 0x4 ;  /* 0x0000000877742c11 */ /* 0x00ffc8000f8220ff */
[C---:B------:R-:W-:Y:S02]  /*2dd0*/  @P2 LEA.HI.X R117, R119.reuse, UR9, RZ, 0x4, P1 ;  /* 0x0000000977752c11 */ /* 0x040fe400088f24ff */
[----:B------:R-:W-:Y:S01]  /*2de0*/  ISETP.NE.U32.AND P1, PT, RZ, UR10, PT ;  /* 0x0000000aff007c0c */ /* 0x000fe2000bf25070 */
[----:B----4-:R-:W-:Y:S02]  /*2df0*/  IMAD.WIDE.U32 R96, R119, 0x10, R96 ;  /* 0x0000001077607825 */ /* 0x010fe400078e0060 */
        /* <DEDUP_REMOVED lines=15> */
.L_x_14740:
[----:B-----5:R-:W-:-:S05]  /*2ef0*/  SHF.L.U32 R95, R48, 0x10, RZ ;  /* 0x00000010305f7819 */ /* 0x020fca00000006ff */
[----:B------:R-:W-:-:S04]  /*2f00*/  FADD.FTZ R92, R95, R92 ;  /* 0x0000005c5f5c7221 */ /* 0x000fc80000010000 */
[----:B------:R-:W-:-:S07]  /*2f10*/  @P1 FADD.FTZ R92, R52, R92 ;  /* 0x0000005c345c1221 */ /* 0x000fce0000010000 */
.L_x_14741:
[----:B------:R-:W-:Y:S01]  /*2f20*/  SHF.L.U32 R93, R93, 0x10, RZ ;  /* 0x000000105d5d7819 */ /* 0x000fe200000006ff */
[----:B------:R-:W-:Y:S06]  /*2f30*/  @P2 BRA `(.L_x_14742) ;  /* 0x00000000000c2947 */ /* 0x000fec0003800000 */
[----:B------:R-:W-:Y:S05]  /*2f40*/  @!P1 BRA `(.L_x_14743) ;  /* 0x0000000000189947 */ /* 0x000fea0003800000 */
[----:B-----5:R-:W-:Y:S01]  /*2f50*/  FADD.FTZ R93, R53, R93 ;  /* 0x0000005d355d7221 */ /* 0x020fe20000010000 */
[----:B------:R-:W-:Y:S06]  /*2f60*/  BRA `(.L_x_14743) ;  /* 0x0000000000107947 */ /* 0x000fec0003800000 */
.L_x_14742:
[----:B-----5:R-:W-:-:S04]  /*2f70*/  PRMT R94, R48, 0x7632, R94 ;  /* 0x00007632305e7816 */ /* 0x020fc8000000005e */
[----:B------:R-:W-:-:S05]  /*2f80*/  SHF.L.U32 R94, R94, 0x10, RZ ;  /* 0x000000105e5e7819 */ /* 0x000fca00000006ff */
[----:B------:R-:W-:-:S04]  /*2f90*/  FADD.FTZ R93, R94, R93 ;  /* 0x0000005d5e5d7221 */ /* 0x000fc80000010000 */
[----:B------:R-:W-:-:S07]  /*2fa0*/  @P1 FADD.FTZ R93, R53, R93 ;  /* 0x0000005d355d1221 */ /* 0x000fce0000010000 */
.L_x_14743:
[C---:B------:R-:W-:Y:S02]  /*2fb0*/  PRMT R95, R97.reuse, 0x7632, R95 ;  /* 0x00007632615f7816 */ /* 0x040fe4000000005f */
[----:B------:R-:W-:Y:S01]  /*2fc0*/  SHF.L.U32 R94, R97, 0x10, RZ ;  /* 0x00000010615e7819 */ /* 0x000fe200000006ff */
[----:B------:R-:W-:Y:S06]  /*2fd0*/  @P2 BRA `(.L_x_14744) ;  /* 0x00000000000c2947 */ /* 0x000fec0003800000 */
[----:B------:R-:W-:Y:S05]  /*2fe0*/  @!P1 BRA `(.L_x_14745) ;  /* 0x0000000000149947 */ /* 0x000fea0003800000 */
[----:B-----5:R-:W-:Y:S01]  /*2ff0*/  FADD.FTZ R94, R54, R94 ;  /* 0x0000005e365e7221 */ /* 0x020fe20000010000 */
[----:B------:R-:W-:Y:S06]  /*3000*/  BRA `(.L_x_14745) ;  /* 0x00000000000c7947 */ /* 0x000fec0003800000 */
.L_x_14744:
[----:B-----5:R-:W-:-:S05]  /*3010*/  SHF.L.U32 R97, R49, 0x10, RZ ;  /* 0x0000001031617819 */ /* 0x020fca00000006ff */
[----:B------:R-:W-:-:S04]  /*3020*/  FADD.FTZ R94, R97, R94 ;  /* 0x0000005e615e7221 */ /* 0x000fc80000010000 */
[----:B------:R-:W-:-:S07]  /*3030*/  @P1 FADD.FTZ R94, R54, R94 ;  /* 0x0000005e365e1221 */ /* 0x000fce0000010000 */
.L_x_14745:
[----:B------:R-:W-:Y:S01]  /*3040*/  SHF.L.U32 R95, R95, 0x10, RZ ;  /* 0x000000105f5f7819 */ /* 0x000fe200000006ff */
[----:B------:R-:W-:Y:S06]  /*3050*/  @P2 BRA `(.L_x_14746) ;  /* 0x00000000000c2947 */ /* 0x000fec0003800000 */
[----:B------:R-:W-:Y:S05]  /*3060*/  @!P1 BRA `(.L_x_14747) ;  /* 0x0000000000189947 */ /* 0x000fea0003800000 */
[----:B-----5:R-:W-:Y:S01]  /*3070*/  FADD.FTZ R95, R55, R95 ;  /* 0x0000005f375f7221 */ /* 0x020fe20000010000 */
[----:B------:R-:W-:Y:S06]  /*3080*/  BRA `(.L_x_14747) ;  /* 0x0000000000107947 */ /* 0x000fec0003800000 */
.L_x_14746:
[----:B-----5:R-:W-:-:S04]  /*3090*/  PRMT R96, R49, 0x7632, R96 ;  /* 0x0000763231607816 */ /* 0x020fc80000000060 */
[----:B------:R-:W-:-:S05]  /*30a0*/  SHF.L.U32 R96, R96, 0x10, RZ ;  /* 0x0000001060607819 */ /* 0x000fca00000006ff */
[----:B------:R-:W-:-:S04]  /*30b0*/  FADD.FTZ R95, R96, R95 ;  /* 0x0000005f605f7221 */ /* 0x000fc80000010000 */
[----:B------:R-:W-:-:S07]  /*30c0*/  @P1 FADD.FTZ R95, R55, R95 ;  /* 0x0000005f375f1221 */ /* 0x000fce0000010000 */
.L_x_14747:
[C---:B------:R-:W-:Y:S02]  /*30d0*/  PRMT R97, R98.reuse, 0x7632, R97 ;  /* 0x0000763262617816 */ /* 0x040fe40000000061 */
[----:B------:R-:W-:Y:S01]  /*30e0*/  SHF.L.U32 R96, R98, 0x10, RZ ;  /* 0x0000001062607819 */ /* 0x000fe200000006ff */
[----:B------:R-:W-:Y:S06]  /*30f0*/  @P2 BRA `(.L_x_14748) ;  /* 0x00000000000c2947 */ /* 0x000fec0003800000 */
[----:B------:R-:W-:Y:S05]  /*3100*/  @!P1 BRA `(.L_x_14749) ;  /* 0x0000000000149947 */ /* 0x000fea0003800000 */
[----:B-----5:R-:W-:Y:S01]  /*3110*/  FADD.FTZ R96, R56, R96 ;  /* 0x0000006038607221 */ /* 0x020fe20000010000 */
[----:B------:R-:W-:Y:S06]  /*3120*/  BRA `(.L_x_14749) ;  /* 0x00000000000c7947 */ /* 0x000fec0003800000 */
.L_x_14748:
[----:B-----5:R-:W-:-:S05]  /*3130*/  SHF.L.U32 R117, R50, 0x10, RZ ;  /* 0x0000001032757819 */ /* 0x020fca00000006ff */
[----:B------:R-:W-:-:S04]  /*3140*/  FADD.FTZ R96, R117, R96 ;  /* 0x0000006075607221 */ /* 0x000fc80000010000 */
[----:B------:R-:W-:-:S07]  /*3150*/  @P1 FADD.FTZ R96, R56, R96 ;  /* 0x0000006038601221 */ /* 0x000fce0000010000 */
.L_x_14749:
[----:B------:R-:W-:Y:S01]  /*3160*/  SHF.L.U32 R97, R97, 0x10, RZ ;  /* 0x0000001061617819 */ /* 0x000fe200000006ff */
[----:B------:R-:W-:Y:S06]  /*3170*/  @P2 BRA `(.L_x_14750) ;  /* 0x00000000000c2947 */ /* 0x000fec0003800000 */
[----:B------:R-:W-:Y:S05]  /*3180*/  @!P1 BRA `(.L_x_14751) ;  /* 0x0000000000189947 */ /* 0x000fea0003800000 */
[----:B-----5:R-:W-:Y:S01]  /*3190*/  FADD.FTZ R97, R57, R97 ;  /* 0x0000006139617221 */ /* 0x020fe20000010000 */
[----:B------:R-:W-:Y:S06]  /*31a0*/  BRA `(.L_x_14751) ;  /* 0x0000000000107947 */ /* 0x000fec0003800000 */
.L_x_14750:
[----:B-----5:R-:W-:-:S04]  /*31b0*/  PRMT R98, R50, 0x7632, R98 ;  /* 0x0000763232627816 */ /* 0x020fc80000000062 */
[----:B------:R-:W-:-:S05]  /*31c0*/  SHF.L.U32 R98, R98, 0x10, RZ ;  /* 0x0000001062627819 */ /* 0x000fca00000006ff */
[----:B------:R-:W-:-:S04]  /*31d0*/  FADD.FTZ R97, R98, R97 ;  /* 0x0000006162617221 */ /* 0x000fc80000010000 */
[----:B------:R-:W-:-:S07]  /*31e0*/  @P1 FADD.FTZ R97, R57, R97 ;  /* 0x0000006139611221 */ /* 0x000fce0000010000 */
.L_x_14751:
[C---:B------:R-:W-:Y:S02]  /*31f0*/  PRMT R116, R99.reuse, 0x7632, R116 ;  /* 0x0000763263747816 */ /* 0x040fe40000000074 */
[----:B------:R-:W-:Y:S01]  /*3200*/  SHF.L.U32 R98, R99, 0x10, RZ ;  /* 0x0000001063627819 */ /* 0x000fe200000006ff */
[----:B------:R-:W-:Y:S06]  /*3210*/  @P2 BRA `(.L_x_14752) ;  /* 0x00000000000c2947 */ /* 0x000fec0003800000 */
[----:B------:R-:W-:Y:S05]  /*3220*/  @!P1 BRA `(.L_x_14753) ;  /* 0x0000000000149947 */ /* 0x000fea0003800000 */
[----:B-----5:R-:W-:Y:S01]  /*3230*/  FADD.FTZ R98, R58, R98 ;  /* 0x000000623a627221 */ /* 0x020fe20000010000 */
[----:B------:R-:W-:Y:S06]  /*3240*/  BRA `(.L_x_14753) ;  /* 0x00000000000c7947 */ /* 0x000fec0003800000 */
.L_x_14752:
[----:B-----5:R-:W-:-:S05]  /*3250*/  SHF.L.U32 R99, R51, 0x10, RZ ;  /* 0x0000001033637819 */ /* 0x020fca00000006ff */
[----:B------:R-:W-:-:S04]  /*3260*/  FADD.FTZ R98, R99, R98 ;  /* 0x0000006263627221 */ /* 0x000fc80000010000 */
[----:B------:R-:W-:-:S07]  /*3270*/  @P1 FADD.FTZ R98, R58, R98 ;  /* 0x000000623a621221 */ /* 0x000fce0000010000 */
.L_x_14753:
[----:B------:R-:W-:Y:S01]  /*3280*/  SHF.L.U32 R99, R116, 0x10, RZ ;  /* 0x0000001074637819 */ /* 0x000fe200000006ff */
[----:B------:R-:W-:Y:S06]  /*3290*/  @P2 BRA `(.L_x_14754) ;  /* 0x00000000000c2947 */ /* 0x000fec0003800000 */
[----:B------:R-:W-:Y:S05]  /*32a0*/  @!P1 BRA `(.L_x_14755) ;  /* 0x0000000000189947 */ /* 0x000fea0003800000 */
[----:B-----5:R-:W-:Y:S01]  /*32b0*/  FADD.FTZ R99, R59, R99 ;  /* 0x000000633b637221 */ /* 0x020fe20000010000 */
[----:B------:R-:W-:Y:S06]  /*32c0*/  BRA `(.L_x_14755) ;  /* 0x0000000000107947 */ /* 0x000fec0003800000 */
.L_x_14754:
[----:B-----5:R-:W-:-:S04]  /*32d0*/  PRMT R116, R51, 0x7632, R116 ;  /* 0x0000763233747816 */ /* 0x020fc80000000074 */
[----:B------:R-:W-:-:S05]  /*32e0*/  SHF.L.U32 R116, R116, 0x10, RZ ;  /* 0x0000001074747819 */ /* 0x000fca00000006ff */
[----:B------:R-:W-:-:S04]  /*32f0*/  FADD.FTZ R99, R116, R99 ;  /* 0x0000006374637221 */ /* 0x000fc80000010000 */
[----:B------:R-:W-:-:S07]  /*3300*/  @P1 FADD.FTZ R99, R59, R99 ;  /* 0x000000633b631221 */ /* 0x000fce0000010000 */
.L_x_14755:
[----:B------:R-:W-:-:S04]  /*3310*/  LEA R116, P1, R119, UR12, 0x5 ;  /* 0x0000000c77747c11 */ /* 0x000fc8000f8228ff */
[C---:B------:R-:W-:Y:S02]  /*3320*/  LEA.HI.X R117, R119.reuse, UR13, RZ, 0x5, P1 ;  /* 0x0000000d77757c11 */ /* 0x040fe400088f2cff */
[----:B------:R-:W-:-:S03]  /*3330*/  IADD3 R119, R119, 0x80, RZ ;  /* 0x0000008077777810 */ /* 0x000fc60007ffe0ff */
[----:B------:R4:W-:Y:S04]  /*3340*/  STG.E.128 desc[UR4][R116.64], R92 ;  /* 0x0000005c74007986 */ /* 0x0009e8000c101d04 */
[----:B------:R4:W-:Y:S02]  /*3350*/  STG.E.128 desc[UR4][R116.64+0x10], R96 ;  /* 0x0000106074007986 */ /* 0x0009e4000c101d04 */
.L_x_14739:
[----:B------:R-:W-:Y:S05]  /*3360*/  BSYNC B0 ;  /* 0x0000000000007941 */ /* 0x000fea0003800000 */
.L_x_14738:
[----:B------:R-:W-:Y:S01]  /*3370*/  ISETP.GE.U32.AND P1, PT, R2, 0x300, PT ;  /* 0x000003000200780c */ /* 0x000fe20003f26070 */
[----:B------:R-:W-:-:S12]  /*3380*/  BSSY B0, `(.L_x_14756) ;  /* 0x000005f000007945 */ /* 0x000fd80003800000 */
[----:B------:R-:W-:Y:S05]  /*3390*/  @!P1 BRA `(.L_x_14757) ;  /* 0x0000000400749947 */ /* 0x000fea0003800000 */
[----:B------:R-:W-:Y:S01]  /*33a0*/  ISETP.NE.U32.AND P2, PT, RZ, UR8, PT ;  /* 0x00000008ff007c0c */ /* 0x000fe2000bf45070 */
[----:B------:R-:W0:Y:S03]  /*33b0*/  LDC.64 R104, c[0x0][0x220] ;  /* 0x00008800ff687b82 */ /* 0x000e260000000a00 */
[----:B------:R-:W-:-:S13]  /*33c0*/  ISETP.NE.AND.EX P2, PT, RZ, UR9, PT, P2 ;  /* 0x00000009ff007c0c */ /* 0x000fda000bf45320 */
[----:B01234-:R-:W-:-:S04]  /*33d0*/  @P2 LEA R116, P1, R119, UR8, 0x4 ;  /* 0x0000000877742c11 */ /* 0x01ffc8000f8220ff */
[C---:B------:R-:W-:Y:S02]  /*33e0*/  @P2 LEA.HI.X R117, R119.reuse, UR9, RZ, 0x4, P1 ;  /* 0x0000000977752c11 */ /* 0x040fe400088f24ff */
[----:B------:R-:W-:Y:S01]  /*33f0*/  ISETP.NE.U32.AND P1, PT, RZ, UR10, PT ;  /* 0x0000000aff007c0c */ /* 0x000fe2000bf25070 */
[----:B------:R-:W-:Y:S02]  /*3400*/  IMAD.WIDE.U32 R104, R119, 0x10, R104 ;  /* 0x0000001077687825 */ /* 0x000fe400078e0068 */
        /* <DEDUP_REMOVED lines=15> */
.L_x_14758:
[----:B-----5:R-:W-:-:S05]  /*3500*/  SHF.L.U32 R103, R48, 0x10, RZ ;  /* 0x0000001030677819 */ /* 0x020fca00000006ff */
[----:B------:R-:W-:-:S04]  /*3510*/  FADD.FTZ R100, R103, R100 ;  /* 0x0000006467647221 */ /* 0x000fc80000010000 */
[----:B------:R-:W-:-:S07]  /*3520*/  @P1 FADD.FTZ R100, R52, R100 ;  /* 0x0000006434641221 */ /* 0x000fce0000010000 */
.L_x_14759:
[----:B------:R-:W-:Y:S01]  /*3530*/  SHF.L.U32 R101, R101, 0x10, RZ ;  /* 0x0000001065657819 */ /* 0x000fe200000006ff */
[----:B------:R-:W-:Y:S06]  /*3540*/  @P2 BRA `(.L_x_14760) ;  /* 0x00000000000c2947 */ /* 0x000fec0003800000 */
[----:B------:R-:W-:Y:S05]  /*3550*/  @!P1 BRA `(.L_x_14761) ;  /* 0x0000000000189947 */ /* 0x000fea0003800000 */
[----:B-----5:R-:W-:Y:S01]  /*3560*/  FADD.FTZ R101, R53, R101 ;  /* 0x0000006535657221 */ /* 0x020fe20000010000 */
[----:B------:R-:W-:Y:S06]  /*3570*/  BRA `(.L_x_14761) ;  /* 0x0000000000107947 */ /* 0x000fec0003800000 */
.L_x_14760:
[----:B-----5:R-:W-:-:S04]  /*3580*/  PRMT R102, R48, 0x7632, R102 ;  /* 0x0000763230667816 */ /* 0x020fc80000000066 */
[----:B------:R-:W-:-:S05]  /*3590*/  SHF.L.U32 R102, R102, 0x10, RZ ;  /* 0x0000001066667819 */ /* 0x000fca00000006ff */
[----:B------:R-:W-:-:S04]  /*35a0*/  FADD.FTZ R101, R102, R101 ;  /* 0x0000006566657221 */ /* 0x000fc80000010000 */
[----:B------:R-:W-:-:S07]  /*35b0*/  @P1 FADD.FTZ R101, R53, R101 ;  /* 0x0000006535651221 */ /* 0x000fce0000010000 */
.L_x_14761:
[C---:B------:R-:W-:Y:S02]  /*35c0*/  PRMT R103, R105.reuse, 0x7632, R103 ;  /* 0x0000763269677816 */ /* 0x040fe40000000067 */
[----:B------:R-:W-:Y:S01]  /*35d0*/  SHF.L.U32 R102, R105, 0x10, RZ ;  /* 0x0000001069667819 */ /* 0x000fe200000006ff */
[----:B------:R-:W-:Y:S06]  /*35e0*/  @P2 BRA `(.L_x_14762) ;  /* 0x00000000000c2947 */ /* 0x000fec0003800000 */
[----:B------:R-:W-:Y:S05]  /*35f0*/  @!P1 BRA `(.L_x_14763) ;  /* 0x0000000000149947 */ /* 0x000fea0003800000 */
[----:B-----5:R-:W-:Y:S01]  /*3600*/  FADD.FTZ R102, R54, R102 ;  /* 0x0000006636667221 */ /* 0x020fe20000010000 */
[----:B------:R-:W-:Y:S06]  /*3610*/  BRA `(.L_x_14763) ;  /* 0x00000000000c7947 */ /* 0x000fec0003800000 */
.L_x_14762:
[----:B-----5:R-:W-:-:S05]  /*3620*/  SHF.L.U32 R105, R49, 0x10, RZ ;  /* 0x0000001031697819 */ /* 0x020fca00000006ff */
[----:B------:R-:W-:-:S04]  /*3630*/  FADD.FTZ R102, R105, R102 ;  /* 0x0000006669667221 */ /* 0x000fc80000010000 */
[----:B------:R-:W-:-:S07]  /*3640*/  @P1 FADD.FTZ R102, R54, R102 ;  /* 0x0000006636661221 */ /* 0x000fce0000010000 */
.L_x_14763:
[----:B------:R-:W-:Y:S01]  /*3650*/  SHF.L.U32 R103, R103, 0x10, RZ ;  /* 0x0000001067677819 */ /* 0x000fe200000006ff */
[----:B------:R-:W-:Y:S06]  /*3660*/  @P2 BRA `(.L_x_14764) ;  /* 0x00000000000c2947 */ /* 0x000fec0003800000 */
[----:B------:R-:W-:Y:S05]  /*3670*/  @!P1 BRA `(.L_x_14765) ;  /* 0x0000000000189947 */ /* 0x000fea0003800000 */
[----:B-----5:R-:W-:Y:S01]  /*3680*/  FADD.FTZ R103, R55, R103 ;  /* 0x0000006737677221 */ /* 0x020fe20000010000 */
[----:B------:R-:W-:Y:S06]  /*3690*/  BRA `(.L_x_14765) ;  /* 0x0000000000107947 */ /* 0x000fec0003800000 */
.L_x_14764:
[----:B-----5:R-:W-:-:S04]  /*36a0*/  PRMT R104, R49, 0x7632, R104 ;  /* 0x0000763231687816 */ /* 0x020fc80000000068 */
[----:B------:R-:W-:-:S05]  /*36b0*/  SHF.L.U32 R104, R104, 0x10, RZ ;  /* 0x0000001068687819 */ /* 0x000fca00000006ff */
[----:B------:R-:W-:-:S04]  /*36c0*/  FADD.FTZ R103, R104, R103 ;  /* 0x0000006768677221 */ /* 0x000fc80000010000 */
[----:B------:R-:W-:-:S07]  /*36d0*/  @P1 FADD.FTZ R103, R55, R103 ;  /* 0x0000006737671221 */ /* 0x000fce0000010000 */
.L_x_14765:
[C---:B------:R-:W-:Y:S02]  /*36e0*/  PRMT R105, R106.reuse, 0x7632, R105 ;  /* 0x000076326a697816 */ /* 0x040fe40000000069 */
[----:B------:R-:W-:Y:S01]  /*36f0*/  SHF.L.U32 R104, R106, 0x10, RZ ;  /* 0x000000106a687819 */ /* 0x000fe200000006ff */
[----:B------:R-:W-:Y:S06]  /*3700*/  @P2 BRA `(.L_x_14766) ;  /* 0x00000000000c2947 */ /* 0x000fec0003800000 */
[----:B------:R-:W-:Y:S05]  /*3710*/  @!P1 BRA `(.L_x_14767) ;  /* 0x0000000000149947 */ /* 0x000fea0003800000 */
[----:B-----5:R-:W-:Y:S01]  /*3720*/  FADD.FTZ R104, R56, R104 ;  /* 0x0000006838687221 */ /* 0x020fe20000010000 */
[----:B------:R-:W-:Y:S06]  /*3730*/  BRA `(.L_x_14767) ;  /* 0x00000000000c7947 */ /* 0x000fec0003800000 */
.L_x_14766:
[----:B-----5:R-:W-:-:S05]  /*3740*/  SHF.L.U32 R117, R50, 0x10, RZ ;  /* 0x0000001032757819 */ /* 0x020fca00000006ff */
[----:B------:R-:W-:-:S04]  /*3750*/  FADD.FTZ R104, R117, R104 ;  /* 0x0000006875687221 */ /* 0x000fc80000010000 */
[----:B------:R-:W-:-:S07]  /*3760*/  @P1 FADD.FTZ R104, R56, R104 ;  /* 0x0000006838681221 */ /* 0x000fce0000010000 */
.L_x_14767:
[----:B------:R-:W-:Y:S01]  /*3770*/  SHF.L.U32 R105, R105, 0x10, RZ ;  /* 0x0000001069697819 */ /* 0x000fe200000006ff */
[----:B------:R-:W-:Y:S06]  /*3780*/  @P2 BRA `(.L_x_14768) ;  /* 0x00000000000c2947 */ /* 0x000fec0003800000 */
[----:B------:R-:W-:Y:S05]  /*3790*/  @!P1 BRA `(.L_x_14769) ;  /* 0x0000000000189947 */ /* 0x000fea0003800000 */
[----:B-----5:R-:W-:Y:S01]  /*37a0*/  FADD.FTZ R105, R57, R105 ;  /* 0x0000006939697221 */ /* 0x020fe20000010000 */
[----:B------:R-:W-:Y:S06]  /*37b0*/  BRA `(.L_x_14769) ;  /* 0x0000000000107947 */ /* 0x000fec0003800000 */
.L_x_14768:
[----:B-----5:R-:W-:-:S04]  /*37c0*/  PRMT R106, R50, 0x7632, R106 ;  /* 0x00007632326a7816 */ /* 0x020fc8000000006a */
[----:B------:R-:W-:-:S05]  /*37d0*/  SHF.L.U32 R106, R106, 0x10, RZ ;  /* 0x000000106a6a7819 */ /* 0x000fca00000006ff */
[----:B------:R-:W-:-:S04]  /*37e0*/  FADD.FTZ R105, R106, R105 ;  /* 0x000000696a697221 */ /* 0x000fc80000010000 */
[----:B------:R-:W-:-:S07]  /*37f0*/  @P1 FADD.FTZ R105, R57, R105 ;  /* 0x0000006939691221 */ /* 0x000fce0000010000 */
.L_x_14769:
[C---:B------:R-:W-:Y:S02]  /*3800*/  PRMT R116, R107.reuse, 0x7632, R116 ;  /* 0x000076326b747816 */ /* 0x040fe40000000074 */
[----:B------:R-:W-:Y:S01]  /*3810*/  SHF.L.U32 R106, R107, 0x10, RZ ;  /* 0x000000106b6a7819 */ /* 0x000fe200000006ff */
[----:B------:R-:W-:Y:S06]  /*3820*/  @P2 BRA `(.L_x_14770) ;  /* 0x00000000000c2947 */ /* 0x000fec0003800000 */
[----:B------:R-:W-:Y:S05]  /*3830*/  @!P1 BRA `(.L_x_14771) ;  /* 0x0000000000149947 */ /* 0x000fea0003800000 */
[----:B-----5:R-:W-:Y:S01]  /*3840*/  FADD.FTZ R106, R58, R106 ;  /* 0x0000006a3a6a7221 */ /* 0x020fe20000010000 */
[----:B------:R-:W-:Y:S06]  /*3850*/  BRA `(.L_x_14771) ;  /* 0x00000000000c7947 */ /* 0x000fec0003800000 */
.L_x_14770:
[----:B-----5:R-:W-:-:S05]  /*3860*/  SHF.L.U32 R107, R51, 0x10, RZ ;  /* 0x00000010336b7819 */ /* 0x020fca00000006ff */
[----:B------:R-:W-:-:S04]  /*3870*/  FADD.FTZ R106, R107, R106 ;  /* 0x0000006a6b6a7221 */ /* 0x000fc80000010000 */
[----:B------:R-:W-:-:S07]  /*3880*/  @P1 FADD.FTZ R106, R58, R106 ;  /* 0x0000006a3a6a1221 */ /* 0x000fce0000010000 */
.L_x_14771:
[----:B------:R-:W-:Y:S01]  /*3890*/  SHF.L.U32 R107, R116, 0x10, RZ ;  /* 0x00000010746b7819 */ /* 0x000fe200000006ff */
[----:B------:R-:W-:Y:S06]  /*38a0*/  @P2 BRA `(.L_x_14772) ;  /* 0x00000000000c2947 */ /* 0x000fec0003800000 */
[----:B------:R-:W-:Y:S05]  /*38b0*/  @!P1 BRA `(.L_x_14773) ;  /* 0x0000000000189947 */ /* 0x000fea0003800000 */
[----:B-----5:R-:W-:Y:S01]  /*38c0*/  FADD.FTZ R107, R59, R107 ;  /* 0x0000006b3b6b7221 */ /* 0x020fe20000010000 */
[----:B------:R-:W-:Y:S06]  /*38d0*/  BRA `(.L_x_14773) ;  /* 0x0000000000107947 */ /* 0x000fec0003800000 */
.L_x_14772:
[----:B-----5:R-:W-:-:S04]  /*38e0*/  PRMT R116, R51, 0x7632, R116 ;  /* 0x0000763233747816 */ /* 0x020fc80000000074 */
[----:B------:R-:W-:-:S05]  /*38f0*/  SHF.L.U32 R116, R116, 0x10, RZ ;  /* 0x0000001074747819 */ /* 0x000fca00000006ff */
[----:B------:R-:W-:-:S04]  /*3900*/  FADD.FTZ R107, R116, R107 ;  /* 0x0000006b746b7221 */ /* 0x000fc80000010000 */
[----:B------:R-:W-:-:S07]  /*3910*/  @P1 FADD.FTZ R107, R59, R107 ;  /* 0x0000006b3b6b1221 */ /* 0x000fce0000010000 */
.L_x_14773:
[----:B------:R-:W-:-:S04]  /*3920*/  LEA R116, P1, R119, UR12, 0x5 ;  /* 0x0000000c77747c11 */ /* 0x000fc8000f8228ff */
[C---:B------:R-:W-:Y:S02]  /*3930*/  LEA.HI.X R117, R119.reuse, UR13, RZ, 0x5, P1 ;  /* 0x0000000d77757c11 */ /* 0x040fe400088f2cff */
[----:B------:R-:W-:-:S03]  /*3940*/  IADD3 R119, R119, 0x80, RZ ;  /* 0x0000008077777810 */ /* 0x000fc60007ffe0ff */
[----:B------:R0:W-:Y:S04]  /*3950*/  STG.E.128 desc[UR4][R116.64], R100 ;  /* 0x0000006474007986 */ /* 0x0001e8000c101d04 */
[----:B------:R0:W-:Y:S02]  /*3960*/  STG.E.128 desc[UR4][R116.64+0x10], R104 ;  /* 0x0000106874007986 */ /* 0x0001e4000c101d04 */
.L_x_14757:
[----:B------:R-:W-:Y:S05]  /*3970*/  BSYNC B0 ;  /* 0x0000000000007941 */ /* 0x000fea0003800000 */
.L_x_14756:
        /* <DEDUP_REMOVED lines=25> */
.L_x_14776:
[----:B-----5:R-:W-:-:S05]  /*3b10*/  SHF.L.U32 R111, R48, 0x10, RZ ;  /* 0x00000010306f7819 */ /* 0x020fca00000006ff */
[----:B------:R-:W-:-:S04]  /*3b20*/  FADD.FTZ R108, R111, R108 ;  /* 0x0000006c6f6c7221 */ /* 0x000fc80000010000 */
[----:B------:R-:W-:-:S07]  /*3b30*/  @P1 FADD.FTZ R108, R52, R108 ;  /* 0x0000006c346c1221 */ /* 0x000fce0000010000 */
.L_x_14777:
[----:B------:R-:W-:Y:S01]  /*3b40*/  SHF.L.U32 R109, R109, 0x10, RZ ;  /* 0x000000106d6d7819 */ /* 0x000fe200000006ff */
[----:B------:R-:W-:Y:S06]  /*3b50*/  @P2 BRA `(.L_x_14778) ;  /* 0x00000000000c2947 */ /* 0x000fec0003800000 */
[----:B------:R-:W-:Y:S05]  /*3b60*/  @!P1 BRA `(.L_x_14779) ;  /* 0x0000000000189947 */ /* 0x000fea0003800000 */
[----:B-----5:R-:W-:Y:S01]  /*3b70*/  FADD.FTZ R109, R53, R109 ;  /* 0x0000006d356d7221 */ /* 0x020fe20000010000 */
[----:B------:R-:W-:Y:S06]  /*3b80*/  BRA `(.L_x_14779) ;  /* 0x0000000000107947 */ /* 0x000fec0003800000 */
.L_x_14778:
[----:B-----5:R-:W-:-:S04]  /*3b90*/  PRMT R110, R48, 0x7632, R110 ;  /* 0x00007632306e7816 */ /* 0x020fc8000000006e */
[----:B------:R-:W-:-:S05]  /*3ba0*/  SHF.L.U32 R110, R110, 0x10, RZ ;  /* 0x000000106e6e7819 */ /* 0x000fca00000006ff */
[----:B------:R-:W-:-:S04]  /*3bb0*/  FADD.FTZ R109, R110, R109 ;  /* 0x0000006d6e6d7221 */ /* 0x000fc80000010000 */
[----:B------:R-:W-:-:S07]  /*3bc0*/  @P1 FADD.FTZ R109, R53, R109 ;  /* 0x0000006d356d1221 */ /* 0x000fce0000010000 */
.L_x_14779:
[C---:B------:R-:W-:Y:S02]  /*3bd0*/  PRMT R111, R113.reuse, 0x7632, R111 ;  /* 0x00007632716f7816 */ /* 0x040fe4000000006f */
[----:B------:R-:W-:Y:S01]  /*3be0*/  SHF.L.U32 R110, R113, 0x10, RZ ;  /* 0x00000010716e7819 */ /* 0x000fe200000006ff */
[----:B------:R-:W-:Y:S06]  /*3bf0*/  @P2 BRA `(.L_x_14780) ;  /* 0x00000000000c2947 */ /* 0x000fec0003800000 */
[----:B------:R-:W-:Y:S05]  /*3c00*/  @!P1 BRA `(.L_x_14781) ;  /* 0x0000000000149947 */ /* 0x000fea0003800000 */
[----:B-----5:R-:W-:Y:S01]  /*3c10*/  FADD.FTZ R110, R54, R110 ;  /* 0x0000006e366e7221 */ /* 0x020fe20000010000 */
[----:B------:R-:W-:Y:S06]  /*3c20*/  BRA `(.L_x_14781) ;  /* 0x00000000000c7947 */ /* 0x000fec0003800000 */
.L_x_14780:
[----:B-----5:R-:W-:-:S05]  /*3c30*/  SHF.L.U32 R113, R49, 0x10, RZ ;  /* 0x0000001031717819 */ /* 0x020fca00000006ff */
[----:B------:R-:W-:-:S04]  /*3c40*/  FADD.FTZ R110, R113, R110 ;  /* 0x0000006e716e7221 */ /* 0x000fc80000010000 */
[----:B------:R-:W-:-:S07]  /*3c50*/  @P1 FADD.FTZ R110, R54, R110 ;  /* 0x0000006e366e1221 */ /* 0x000fce0000010000 */
.L_x_14781:
[----:B------:R-:W-:Y:S01]  /*3c60*/  SHF.L.U32 R111, R111, 0x10, RZ ;  /* 0x000000106f6f7819 */ /* 0x000fe200000006ff */
[----:B------:R-:W-:Y:S06]  /*3c70*/  @P2 BRA `(.L_x_14782) ;  /* 0x00000000000c2947 */ /* 0x000fec0003800000 */
[----:B------:R-:W-:Y:S05]  /*3c80*/  @!P1 BRA `(.L_x_14783) ;  /* 0x0000000000189947 */ /* 0x000fea0003800000 */
[----:B-----5:R-:W-:Y:S01]  /*3c90*/  FADD.FTZ R111, R55, R111 ;  /* 0x0000006f376f7221 */ /* 0x020fe20000010000 */
[----:B------:R-:W-:Y:S06]  /*3ca0*/  BRA `(.L_x_14783) ;  /* 0x0000000000107947 */ /* 0x000fec0003800000 */
.L_x_14782:
[----:B-----5:R-:W-:-:S04]  /*3cb0*/  PRMT R112, R49, 0x7632, R112 ;  /* 0x0000763231707816 */ /* 0x020fc80000000070 */
[----:B------:R-:W-:-:S05]  /*3cc0*/  SHF.L.U32 R112, R112, 0x10, RZ ;  /* 0x0000001070707819 */ /* 0x000fca00000006ff */
[----:B------:R-:W-:-:S04]  /*3cd0*/  FADD.FTZ R111, R112, R111 ;  /* 0x0000006f706f7221 */ /* 0x000fc80000010000 */
[----:B------:R-:W-:-:S07]  /*3ce0*/  @P1 FADD.FTZ R111, R55, R111 ;  /* 0x0000006f376f1221 */ /* 0x000fce0000010000 */
.L_x_14783:
[C---:B------:R-:W-:Y:S02]  /*3cf0*/  PRMT R113, R114.reuse, 0x7632, R113 ;  /* 0x0000763272717816 */ /* 0x040fe40000000071 */
[----:B------:R-:W-:Y:S01]  /*3d00*/  SHF.L.U32 R112, R114, 0x10, RZ ;  /* 0x0000001072707819 */ /* 0x000fe200000006ff */
[----:B------:R-:W-:Y:S06]  /*3d10*/  @P2 BRA `(.L_x_14784) ;  /* 0x00000000000c2947 */ /* 0x000fec0003800000 */
[----:B------:R-:W-:Y:S05]  /*3d20*/  @!P1 BRA `(.L_x_14785) ;  /* 0x0000000000149947 */ /* 0x000fea0003800000 */
[----:B-----5:R-:W-:Y:S01]  /*3d30*/  FADD.FTZ R112, R56, R112 ;  /* 0x0000007038707221 */ /* 0x020fe20000010000 */
[----:B------:R-:W-:Y:S06]  /*3d40*/  BRA `(.L_x_14785) ;  /* 0x00000000000c7947 */ /* 0x000fec0003800000 */
.L_x_14784:
[----:B-----5:R-:W-:-:S05]  /*3d50*/  SHF.L.U32 R117, R50, 0x10, RZ ;  /* 0x0000001032757819 */ /* 0x020fca00000006ff */
[----:B------:R-:W-:-:S04]  /*3d60*/  FADD.FTZ R112, R117, R112 ;  /* 0x0000007075707221 */ /* 0x000fc80000010000 */
[----:B------:R-:W-:-:S07]  /*3d70*/  @P1 FADD.FTZ R112, R56, R112 ;  /* 0x0000007038701221 */ /* 0x000fce0000010000 */
.L_x_14785:
[----:B------:R-:W-:Y:S01]  /*3d80*/  SHF.L.U32 R113, R113, 0x10, RZ ;  /* 0x0000001071717819 */ /* 0x000fe200000006ff */
[----:B------:R-:W-:Y:S06]  /*3d90*/  @P2 BRA `(.L_x_14786) ;  /* 0x00000000000c2947 */ /* 0x000fec0003800000 */
[----:B------:R-:W-:Y:S05]  /*3da0*/  @!P1 BRA `(.L_x_14787) ;  /* 0x0000000000189947 */ /* 0x000fea0003800000 */
[----:B-----5:R-:W-:Y:S01]  /*3db0*/  FADD.FTZ R113, R57, R113 ;  /* 0x0000007139717221 */ /* 0x020fe20000010000 */
[----:B------:R-:W-:Y:S06]  /*3dc0*/  BRA `(.L_x_14787) ;  /* 0x0000000000107947 */ /* 0x000fec0003800000 */
.L_x_14786:
[----:B-----5:R-:W-:-:S04]  /*3dd0*/  PRMT R114, R50, 0x7632, R114 ;  /* 0x0000763232727816 */ /* 0x020fc80000000072 */
[----:B------:R-:W-:-:S05]  /*3de0*/  SHF.L.U32 R114, R114, 0x10, RZ ;  /* 0x0000001072727819 */ /* 0x000fca00000006ff */
[----:B------:R-:W-:-:S04]  /*3df0*/  FADD.FTZ R113, R114, R113 ;  /* 0x0000007172717221 */ /* 0x000fc80000010000 */
[----:B------:R-:W-:-:S07]  /*3e00*/  @P1 FADD.FTZ R113, R57, R113 ;  /* 0x0000007139711221 */ /* 0x000fce0000010000 */
.L_x_14787:
[C---:B------:R-:W-:Y:S02]  /*3e10*/  PRMT R116, R115.reuse, 0x7632, R116 ;  /* 0x0000763273747816 */ /* 0x040fe40000000074 */
[----:B------:R-:W-:Y:S01]  /*3e20*/  SHF.L.U32 R114, R115, 0x10, RZ ;  /* 0x0000001073727819 */ /* 0x000fe200000006ff */
[----:B------:R-:W-:Y:S06]  /*3e30*/  @P2 BRA `(.L_x_14788) ;  /* 0x00000000000c2947 */ /* 0x000fec0003800000 */
[----:B------:R-:W-:Y:S05]  /*3e40*/  @!P1 BRA `(.L_x_14789) ;  /* 0x0000000000149947 */ /* 0x000fea0003800000 */
[----:B-----5:R-:W-:Y:S01]  /*3e50*/  FADD.FTZ R114, R58, R114 ;  /* 0x000000723a727221 */ /* 0x020fe20000010000 */
[----:B------:R-:W-:Y:S06]  /*3e60*/  BRA `(.L_x_14789) ;  /* 0x00000000000c7947 */ /* 0x000fec0003800000 */
.L_x_14788:
[----:B-----5:R-:W-:-:S05]  /*3e70*/  SHF.L.U32 R115, R51, 0x10, RZ ;  /* 0x0000001033737819 */ /* 0x020fca00000006ff */
[----:B------:R-:W-:-:S04]  /*3e80*/  FADD.FTZ R114, R115, R114 ;  /* 0x0000007273727221 */ /* 0x000fc80000010000 */
[----:B------:R-:W-:-:S07]  /*3e90*/  @P1 FADD.FTZ R114, R58, R114 ;  /* 0x000000723a721221 */ /* 0x000fce0000010000 */
.L_x_14789:
[----:B------:R-:W-:Y:S01]  /*3ea0*/  SHF.L.U32 R115, R116, 0x10, RZ ;  /* 0x0000001074737819 */ /* 0x000fe200000006ff */
[----:B------:R-:W-:Y:S06]  /*3eb0*/  @P2 BRA `(.L_x_14790) ;  /* 0x00000000000c2947 */ /* 0x000fec0003800000 */
[----:B------:R-:W-:Y:S05]  /*3ec0*/  @!P1 BRA `(.L_x_14791) ;  /* 0x0000000000189947 */ /* 0x000fea0003800000 */
[----:B-----5:R-:W-:Y:S01]  /*3ed0*/  FADD.FTZ R115, R59, R115 ;  /* 0x000000733b737221 */ /* 0x020fe20000010000 */
[----:B------:R-:W-:Y:S06]  /*3ee0*/  BRA `(.L_x_14791) ;  /* 0x0000000000107947 */ /* 0x000fec0003800000 */
.L_x_14790:
[----:B-----5:R-:W-:-:S04]  /*3ef0*/  PRMT R116, R51, 0x7632, R116 ;  /* 0x0000763233747816 */ /* 0x020fc80000000074 */
[----:B------:R-:W-:-:S05]  /*3f00*/  SHF.L.U32 R116, R116, 0x10, RZ ;  /* 0x0000001074747819 */ /* 0x000fca00000006ff */
[----:B------:R-:W-:-:S04]  /*3f10*/  FADD.FTZ R115, R116, R115 ;  /* 0x0000007374737221 */ /* 0x000fc80000010000 */
[----:B------:R-:W-:-:S07]  /*3f20*/  @P1 FADD.FTZ R115, R59, R115 ;  /* 0x000000733b731221 */ /* 0x000fce0000010000 */
.L_x_14791:
[----:B------:R-:W-:-:S04]  /*3f30*/  LEA R116, P1, R119, UR12, 0x5 ;  /* 0x0000000c77747c11 */ /* 0x000fc8000f8228ff */
[----:B------:R-:W-:-:S05]  /*3f40*/  LEA.HI.X R117, R119, UR13, RZ, 0x5, P1 ;  /* 0x0000000d77757c11 */ /* 0x000fca00088f2cff */
[----:B------:R0:W-:Y:S04]  /*3f50*/  STG.E.128 desc[UR4][R116.64], R108 ;  /* 0x0000006c74007986 */ /* 0x0001e8000c101d04 */
[----:B------:R0:W-:Y:S02]  /*3f60*/  STG.E.128 desc[UR4][R116.64+0x10], R112 ;  /* 0x0000107074007986 */ /* 0x0001e4000c101d04 */
.L_x_14775:
[----:B------:R-:W-:Y:S05]  /*3f70*/  BSYNC B0 ;  /* 0x0000000000007941 */ /* 0x000fea0003800000 */
.L_x_14774:
        /* <DEDUP_REMOVED lines=8> */
[----:B------:R-:W-:Y:S02]  /*4000*/  ISETP.GT.U32.AND P4, PT, R2, 0x2ff, PT ;  /* 0x000002ff0200780c */ /* 0x000fe40003f84070 */
[----:B------:R-:W-:Y:S01]  /*4010*/  LOP3.LUT P5, RZ, R118, 0xff, RZ, 0xc0, !PT ;  /* 0x000000ff76ff7812 */ /* 0x000fe200078ac0ff */
[----:B------:R-:W-:Y:S01]  /*4020*/  FADD.FTZ R117, R63, R116 ;  /* 0x000000743f757221 */ /* 0x000fe20000010000 */
[----:B------:R-:W-:-:S02]  /*4030*/  LOP3.LUT P6, RZ, R0, 0x1f, RZ, 0xc0, !PT ;  /* 0x0000001f00ff7812 */ /* 0x000fc400078cc0ff */
[----:B------:R-:W-:Y:S01]  /*4040*/  @P1 LOP3.LUT R4, R4, 0x1, RZ, 0xfc, !PT ;  /* 0x0000000104041812 */ /* 0x000fe200078efcff */
[----:B------:R-:W-:-:S03]  /*4050*/  FADD.FTZ R116, R64, R117 ;  /* 0x0000007540747221 */ /* 0x000fc60000010000 */
[----:B------:R-:W-:Y:S01]  /*4060*/  LOP3.LUT R4, R4, 0xfffffffd, RZ, 0xc0, !PT ;  /* 0xfffffffd04047812 */ /* 0x000fe200078ec0ff */
[----:B------:R-:W-:-:S04]  /*4070*/  FADD.FTZ R117, R65, R116 ;  /* 0x0000007441757221 */ /* 0x000fc80000010000 */
[----:B------:R-:W-:Y:S01]  /*4080*/  FADD.FTZ R116, R66, R117 ;  /* 0x0000007542747221 */ /* 0x000fe20000010000 */
[----:B------:R-:W-:-:S03]  /*4090*/  @P5 LOP3.LUT R4, R4, 0x2, RZ, 0xfc, !PT ;  /* 0x0000000204045812 */ /* 0x000fc600078efcff */
[----:B------:R-:W-:Y:S01]  /*40a0*/  FADD.FTZ R116, R67, R116 ;  /* 0x0000007443747221 */ /* 0x000fe20000010000 */
[----:B------:R-:W-:-:S04]  /*40b0*/  LOP3.LUT R4, R4, 0xffffffdf, RZ, 0xc0, !PT ;  /* 0xffffffdf04047812 */ /* 0x000fc800078ec0ff */
[----:B------:R-:W-:Y:S02]  /*40c0*/  FSEL R117, R116, RZ, P0 ;  /* 0x000000ff74757208 */ /* 0x000fe40000000000 */
[----:B------:R-:W-:-:S03]  /*40d0*/  @P6 LOP3.LUT R4, R4, 0x20, RZ, 0xfc, !PT ;  /* 0x0000002004046812 */ /* 0x000fc600078efcff */
        /* <DEDUP_REMOVED lines=50> */
[----:B------:R-:W-:-:S04]  /*4400*/  FADD.FTZ R163, R113, R116 ;  /* 0x0000007471a37221 */ /* 0x000fc80000010000 */
[----:B------:R-:W-:-:S08]  /*4410*/  FADD.FTZ R116, R114, R163 ;  /* 0x000000a372747221 */ /* 0x000fd00000010000 */
        /* <DEDUP_REMOVED lines=136> */
.L_x_14818:
[----:B------:R-:W-:Y:S01]  /*4ca0*/  LOP3.LUT P1, RZ, R0, 0x1f, RZ, 0xc0, !PT ;  /* 0x0000001f00ff7812 */ /* 0x000fe2000782c0ff */
[----:B------:R-:W-:Y:S05]  /*4cb0*/  WARPSYNC.ALL ;  /* 0x0000000000007948 */ /* 0x000fea0003800000 */
[----:B------:R-:W-:-:S07]  /*4cc0*/  LOP3.LUT R119, R119, 0x3, RZ, 0xc0, !PT ;  /* 0x0000000377777812 */ /* 0x000fce00078ec0ff */
[----:B------:R-:W2:Y:S01]  /*4cd0*/  @!P1 S2R R118, SR_CgaCtaId ;  /* 0x0000000000769919 */ /* 0x000ea20000008800 */
[----:B------:R-:W-:-:S04]  /*4ce0*/  @!P1 MOV R117, 0x400 ;  /* 0x0000040000759802 */ /* 0x000fc80000000f00 */
[----:B--2---:R-:W-:Y:S01]  /*4cf0*/  @!P1 LEA R163, R118, R117, 0x18 ;  /* 0x0000007576a39211 */ /* 0x004fe200078ec0ff */
[----:B-1----:R-:W-:Y:S01]  /*4d00*/  FADD.FTZ R117, R197, R196 ;  /* 0x000000c4c5757221 */ /* 0x002fe20000010000 */
[----:B------:R-:W-:-:S04]  /*4d10*/  @!P1 IADD3 R118, R162, R119, RZ ;  /* 0x00000077a2769210 */ /* 0x000fc80007ffe0ff */
[----:B------:R-:W-:Y:S02]  /*4d20*/  @!P1 LEA R118, R118, R163, 0x3 ;  /* 0x000000a376769211 */ /* 0x000fe400078e18ff */
[----:B------:R-:W-:-:S03]  /*4d30*/  LOP3.LUT R163, R0, 0x1f, RZ, 0xc0, !PT ;  /* 0x0000001f00a37812 */ /* 0x000fc600078ec0ff */
[----:B------:R1:W-:Y:S01]  /*4d40*/  @!P1 STS.64 [R118], R116 ;  /* 0x0000007476009388 */ /* 0x0003e20000000a00 */
[----:B------:R-:W-:-:S13]  /*4d50*/  ISETP.GT.U32.AND P1, PT, R163, 0x3, PT ;  /* 0x00000003a300780c */ /* 0x000fda0003f24070 */
[----:B-1----:R-:W1:Y:S01]  /*4d60*/  @!P1 S2R R117, SR_CgaCtaId ;  /* 0x0000000000759919 */ /* 0x002e620000008800 */
[----:B------:R-:W-:Y:S01]  /*4d70*/  @!P1 MOV R116, 0x400 ;  /* 0x0000040000749802 */ /* 0x000fe20000000f00 */
[----:B------:R-:W-:Y:S01]  /*4d80*/  HFMA2.MMA R118, -RZ, RZ, 0, 0 ;  /* 0x00000000ff767435 */ /* 0x000fe200000001ff */
[----:B------:R-:W-:Y:S01]  /*4d90*/  @!P1 IADD3 R162, R162, R163, RZ ;  /* 0x000000a3a2a29210 */ /* 0x000fe20007ffe0ff */
[----:B------:R-:W-:Y:S01]  /*4da0*/  BAR.SYNC.DEFER_BLOCKING 0x0 ;  /* 0x0000000000007b1d */ /* 0x000fe20000010000 */
[----:B------:R-:W-:-:S03]  /*4db0*/  LOP3.LUT P2, RZ, R4, 0x200, RZ, 0xc0, !PT ;  /* 0x0000020004ff7812 */ /* 0x000fc6000784c0ff */
[----:B------:R-:W-:Y:S02]  /*4dc0*/  @!P1 MOV R118, R192 ;  /* 0x000000c000769202 */ /* 0x000fe40000000f00 */
[----:B------:R-:W-:Y:S01]  /*4dd0*/  BSSY B0, `(.L_x_14793) ;  /* 0x0000057000007945 */ /* 0x000fe20003800000 */
[----:B-1----:R-:W-:Y:S02]  /*4de0*/  @!P1 LEA R163, R117, R116, 0x18 ;  /* 0x0000007475a39211 */ /* 0x002fe400078ec0ff */
[----:B------:R-:W-:Y:S02]  /*4df0*/  CS2R R116, SRZ ;  /* 0x0000000000747805 */ /* 0x000fe4000001ff00 */
[----:B------:R-:W-:Y:S02]  /*4e00*/  @!P1 LEA R162, R162, R163, 0x3 ;  /* 0x000000a3a2a29211 */ /* 0x000fe400078e18ff */
[----:B------:R-:W1:Y:S04]  /*4e10*/  SHFL.DOWN PT, R163, R118, 0x2, 0x1f ;  /* 0x08401f0076a37f89 */ /* 0x000e6800000e0000 */
[----:B------:R-:W0:Y:S01]  /*4e20*/  @!P1 LDS.64 R116, [R162] ;  /* 0x00000000a2749984 */ /* 0x000e220000000a00 */
[----:B------:R-:W-:-:S02]  /*4e30*/  LOP3.LUT P1, RZ, R119, 0x1f, R0, 0xf8, !PT ;  /* 0x0000001f77ff7812 */ /* 0x000fc4000782f800 */
[----:B-1----:R-:W-:Y:S02]  /*4e40*/  IADD3 R194, R163, R118, RZ ;  /* 0x00000076a3c27210 */ /* 0x002fe40007ffe0ff */
[----:B------:R-:W-:Y:S02]  /*4e50*/  I2FP.F32.S32 R199, R163 ;  /* 0x000000a300c77245 */ /* 0x000fe40000201400 */
[----:B------:R-:W-:Y:S01]  /*4e60*/  I2FP.F32.S32 R196, R194 ;  /* 0x000000c200c47245 */ /* 0x000fe20000201400 */
[----:B------:R-:W-:Y:S01]  /*4e70*/  SHFL.DOWN PT, R203, R194, 0x1, 0x1f ;  /* 0x08201f00c2cb7f89 */ /* 0x000fe200000e0000 */
[----:B------:R-:W-:Y:S02]  /*4e80*/  I2FP.F32.S32 R163, R118 ;  /* 0x0000007600a37245 */ /* 0x000fe40000201400 */
[----:B------:R-:W1:Y:S01]  /*4e90*/  MUFU.RCP R198, R196 ;  /* 0x000000c400c67308 */ /* 0x000e620000001000 */
[----:B0-----:R-:W0:Y:S04]  /*4ea0*/  SHFL.DOWN PT, R197, R116, 0x2, 0x1f ;  /* 0x08401f0074c57f89 */ /* 0x001e2800000e0000 */
[----:B------:R-:W2:Y:S01]  /*4eb0*/  SHFL.DOWN PT, R162, R117, 0x2, 0x1f ;  /* 0x08401f0075a27f89 */ /* 0x000ea200000e0000 */
[----:B0-----:R-:W-:-:S04]  /*4ec0*/  FMUL.FTZ R200, R197, R199 ;  /* 0x000000c7c5c87220 */ /* 0x001fc80000410000 */
[----:B------:R-:W-:Y:S01]  /*4ed0*/  FFMA.FTZ R201, R163, R116, R200 ;  /* 0x00000074a3c97223 */ /* 0x000fe200000100c8 */
[----:B------:R-:W-:Y:S01]  /*4ee0*/  FADD.FTZ R116, -R197, R116 ;  /* 0x00000074c5747221 */ /* 0x000fe20000010100 */
[----:B------:R-:W-:Y:S02]  /*4ef0*/  IADD3 R197, R194, R203, RZ ;  /* 0x000000cbc2c57210 */ /* 0x000fe40007ffe0ff */
[----:B-1----:R-:W-:Y:S01]  /*4f00*/  FMUL.FTZ R201, R198, R201 ;  /* 0x000000c9c6c97220 */ /* 0x002fe20000410000 */
[----:B------:R-:W-:Y:S01]  /*4f10*/  FMUL.FTZ R116, R116, R116 ;  /* 0x0000007474747220 */ /* 0x000fe20000410000 */
[----:B------:R-:W-:Y:S02]  /*4f20*/  I2FP.F32.S32 R197, R197 ;  /* 0x000000c500c57245 */ /* 0x000fe40000201400 */
[----:B------:R-:W-:Y:S01]  /*4f30*/  I2FP.F32.S32 R203, R203 ;  /* 0x000000cb00cb7245 */ /* 0x000fe20000201400 */
[----:B------:R-:W0:Y:S01]  /*4f40*/  SHFL.DOWN PT, R118, R201, 0x1, 0x1f ;  /* 0x08201f00c9767f89 */ /* 0x000e2200000e0000 */
[----:B------:R-:W-:Y:S01]  /*4f50*/  FMUL.FTZ R116, R116, R163 ;  /* 0x000000a374747220 */ /* 0x000fe20000410000 */
[----:B--2---:R-:W-:Y:S01]  /*4f60*/  FADD.FTZ R163, R162, R117 ;  /* 0x00000075a2a37221 */ /* 0x004fe20000010000 */
[----:B------:R-:W1:Y:S02]  /*4f70*/  MUFU.RCP R197, R197 ;  /* 0x000000c500c57308 */ /* 0x000e640000001000 */
[----:B------:R-:W-:-:S04]  /*4f80*/  FMUL.FTZ R116, R116, R199 ;  /* 0x000000c774747220 */ /* 0x000fc80000410000 */
[----:B------:R-:W-:-:S05]  /*4f90*/  FFMA.FTZ R116, R198, R116, R163 ;  /* 0x00000074c6747223 */ /* 0x000fca00000100a3 */
[----:B------:R-:W2:Y:S01]  /*4fa0*/  SHFL.DOWN PT, R117, R116, 0x1, 0x1f ;  /* 0x08201f0074757f89 */ /* 0x000ea200000e0000 */
[----:B0-----:R-:W-:Y:S01]  /*4fb0*/  FMUL.FTZ R163, R118, R203 ;  /* 0x000000cb76a37220 */ /* 0x001fe20000410000 */
[----:B------:R-:W-:-:S03]  /*4fc0*/  FADD.FTZ R118, R201, -R118 ;  /* 0x80000076c9767221 */ /* 0x000fc60000010000 */
[----:B------:R-:W-:Y:S01]  /*4fd0*/  FFMA.FTZ R162, R196, R201, R163 ;  /* 0x000000c9c4a27223 */ /* 0x000fe200000100a3 */
[----:B------:R-:W-:-:S03]  /*4fe0*/  FMUL.FTZ R163, R118, R118 ;  /* 0x0000007676a37220 */ /* 0x000fc60000410000 */
[----:B-1----:R-:W-:Y:S01]  /*4ff0*/  FMUL.FTZ R162, R197, R162 ;  /* 0x000000a2c5a27220 */ /* 0x002fe20000410000 */
[----:B------:R-:W-:Y:S02]  /*5000*/  FMUL.FTZ R163, R196, R163 ;  /* 0x000000a3c4a37220 */ /* 0x000fe40000410000 */
[----:B------:R-:W0:Y:S02]  /*5010*/  LDC R196, c[0x0][0x2d8] ;  /* 0x0000b600ffc47b82 */ /* 0x000e240000000800 */
[----:B------:R-:W-:Y:S01]  /*5020*/  FMUL.FTZ R163, R163, R203 ;  /* 0x000000cba3a37220 */ /* 0x000fe20000410000 */
[----:B--2---:R-:W-:Y:S01]  /*5030*/  FADD.FTZ R118, R116, R117 ;  /* 0x0000007574767221 */ /* 0x004fe20000010000 */
[----:B------:R-:W1:Y:S03]  /*5040*/  SHFL.IDX PT, R199, R162, RZ, 0x1f ;  /* 0x00001fffa2c77589 */ /* 0x000e6600000e0000 */
[----:B------:R-:W-:Y:S01]  /*5050*/  FFMA.FTZ R163, R197, R163, R118 ;  /* 0x000000a3c5a37223 */ /* 0x000fe20000010076 */
[----:B------:R-:W2:Y:S05]  /*5060*/  @!P1 LDC.64 R116, c[0x0][0x258] ;  /* 0x00009600ff749b82 */ /* 0x000eaa0000000a00 */
[----:B------:R-:W0:Y:S03]  /*5070*/  SHFL.IDX PT, R163, R163, RZ, 0x1f ;  /* 0x00001fffa3a37589 */ /* 0x000e2600000e0000 */
[----:B------:R-:W3:Y:S01]  /*5080*/  @!P1 LDC.64 R118, c[0x0][0x250] ;  /* 0x00009400ff769b82 */ /* 0x000ee20000000a00 */
[----:B-1----:R-:W-:Y:S01]  /*5090*/  FMUL.FTZ R194, R199, R199 ;  /* 0x000000c7c7c27220 */ /* 0x002fe20000410000 */
[----:B--2---:R-:W-:-:S04]  /*50a0*/  @!P1 IMAD.WIDE R116, R133, 0x4, R116 ;  /* 0x0000000485749825 */ /* 0x004fc800078e0274 */
[----:B------:R-:W-:Y:S02]  /*50b0*/  FSEL R197, R194, RZ, P2 ;  /* 0x000000ffc2c57208 */ /* 0x000fe40001000000 */
[----:B------:R-:W-:Y:S01]  /*50c0*/  FSEL R194, R199, RZ, !P2 ;  /* 0x000000ffc7c27208 */ /* 0x000fe20005000000 */
[----:B0-----:R-:W-:Y:S01]  /*50d0*/  FFMA.FTZ R162, R163, UR7, R196 ;  /* 0x00000007a3a27c23 */ /* 0x001fe200080100c4 */
[----:B---3--:R-:W-:-:S04]  /*50e0*/  @!P1 IMAD.WIDE R118, R133, 0x4, R118 ;  /* 0x0000000485769825 */ /* 0x008fc800078e0276 */
[----:B------:R-:W-:Y:S01]  /*50f0*/  FADD.FTZ R197, R162, R197 ;  /* 0x000000c5a2c57221 */ /* 0x000fe20000010000 */
[----:B------:R0:W-:Y:S05]  /*5100*/  @!P1 STG.E desc[UR4][R118.64], R199 ;  /* 0x000000c776009986 */ /* 0x0001ea000c101904 */
        /* <DEDUP_REMOVED lines=35> */
.L_x_14794:
[----:B------:R-:W-:Y:S05]  /*5340*/  BSYNC B0 ;  /* 0x0000000000007941 */ /* 0x000fea0003800000 */
.L_x_14793:
        /* <DEDUP_REMOVED lines=35> */
.L_x_14796:
[----:B------:R-:W-:Y:S05]  /*5580*/  BSYNC B0 ;  /* 0x0000000000007941 */ /* 0x000fea0003800000 */
.L_x_14795:
        /* <DEDUP_REMOVED lines=35> */
.L_x_14798:
[----:B------:R-:W-:Y:S05]  /*57c0*/  BSYNC B0 ;  /* 0x0000000000007941 */ /* 0x000fea0003800000 */
.L_x_14797:
        /* <DEDUP_REMOVED lines=35> */
.L_x_14800:
[----:B------:R-:W-:Y:S05]  /*5a00*/  BSYNC B0 ;  /* 0x0000000000007941 */ /* 0x000fea0003800000 */
.L_x_14799:
        /* <DEDUP_REMOVED lines=35> */
.L_x_14802:
[----:B------:R-:W-:Y:S05]  /*5c40*/  BSYNC B0 ;  /* 0x0000000000007941 */ /* 0x000fea0003800000 */
.L_x_14801:
        /* <DEDUP_REMOVED lines=35> */
.L_x_14804:
[----:B------:R-:W-:Y:S05]  /*5e80*/  BSYNC B0 ;  /* 0x0000000000007941 */ /* 0x000fea0003800000 */
.L_x_14803:
        /* <DEDUP_REMOVED lines=34> */
.L_x_14806:
[----:B------:R-:W-:Y:S05]  /*60b0*/  BSYNC B0 ;  /* 0x0000000000007941 */ /* 0x000fea0003800000 */
.L_x_14805:
[----:B------:R-:W-:Y:S02]  /*60c0*/  LOP3.LUT P1, RZ, R4, 0x2, RZ, 0xc0, !PT ;  /* 0x0000000204ff7812 */ /* 0x000fe4000782c0ff */
[----:B------:R-:W-:Y:S02]  /*60d0*/  IADD3 R133, R133, UR14, RZ ;  /* 0x0000000e85857c10 */ /* 0x000fe4000fffe0ff */
[----:B01234-:R-:W-:Y:S02]  /*60e0*/  SEL R118, RZ, 0x1, P1 ;  /* 0x00000001ff767807 */ /* 0x01ffe40000800000 */
[----:B------:R-:W-:-:S13]  /*60f0*/  ISETP.GE.AND P1, PT, R133, UR15, PT ;  /* 0x0000000f85007c0c */ /* 0x000fda000bf26270 */
[----:B------:R-:W-:Y:S05]  /*6100*/  @!P1 BRA `(.L_x_14807) ;  /* 0xffffffb000f49947 */ /* 0x000fea000383ffff */
[----:B------:R-:W-:Y:S05]  /*6110*/  EXIT ;  /* 0x000000000000794d */ /* 0x000fea0003800000 */
.L_x_14792:
[----:B------:R-:W-:Y:S01]  /*6120*/  HFMA2.MMA R200, -RZ, RZ, 0, 5.9604644775390625e-08 ;  /* 0x00000001ffc87435 */ /* 0x000fe200000001ff */
[----:B------:R-:W-:Y:S02]  /*6130*/  MOV R199, R117 ;  /* 0x0000007500c77202 */ /* 0x000fe40000000f00 */
[----:B------:R-:W-:Y:S02]  /*6140*/  MOV R201, 0x1f ;  /* 0x0000001f00c97802 */ /* 0x000fe40000000f00 */
[----:B------:R-:W-:-:S07]  /*6150*/  MOV R198, 0xffffffff ;  /* 0xffffffff00c67802 */ /* 0x000fce0000000f00 */
[----:B-----5:R-:W-:Y:S05]  /*6160*/  WARPSYNC.COLLECTIVE R198, `(.L_x_14808) ;  /* 0x00000000c6087348 */ /* 0x020fea0003c00000 */
[----:B------:R0:W1:Y:S02]  /*6170*/  SHFL.BFLY P6, R196, R199, R200, R201 ;  /* 0x0c0000c8c7c47389 */ /* 0x00006400000c00c9 */
[----:B01---5:R-:W-:Y:S01]  /*6180*/  ENDCOLLECTIVE ;  /* 0x000000000000791b */ /* 0x023fe20003800000 */
.L_x_14808:
[----:B------:R-:W-:Y:S01]  /*6190*/  HFMA2.MMA R200, -RZ, RZ, 0, 1.1920928955078125e-07 ;  /* 0x00000002ffc87435 */ /* 0x000fe200000001ff */
[----:B------:R-:W-:-:S05]  /*61a0*/  MOV R116, R196 ;  /* 0x000000c400747202 */ /* 0x000fca0000000f00 */
[----:B------:R-:W-:-:S05]  /*61b0*/  FADD.FTZ R118, R117, R116 ;  /* 0x0000007475767221 */ /* 0x000fca0000010000 */
[----:B------:R-:W-:-:S07]  /*61c0*/  MOV R199, R118 ;  /* 0x0000007600c77202 */ /* 0x000fce0000000f00 */
[----:B------:R-:W-:Y:S05]  /*61d0*/  WARPSYNC.COLLECTIVE R198, `(.L_x_14809) ;  /* 0x00000000c6087348 */ /* 0x000fea0003c00000 */
[----:B------:R0:W1:Y:S02]  /*61e0*/  SHFL.BFLY P6, R196, R199, R200, R201 ;  /* 0x0c0000c8c7c47389 */ /* 0x00006400000c00c9 */
[----:B01----:R-:W-:Y:S01]  /*61f0*/  ENDCOLLECTIVE ;  /* 0x000000000000791b */ /* 0x003fe20003800000 */
.L_x_14809:
[----:B------:R-:W-:Y:S01]  /*6200*/  HFMA2.MMA R200, -RZ, RZ, 0, 2.384185791015625e-07 ;  /* 0x00000004ffc87435 */ /* 0x000fe200000001ff */
[----:B------:R-:W-:-:S05]  /*6210*/  MOV R163, R196 ;  /* 0x000000c400a37202 */ /* 0x000fca0000000f00 */
[----:B------:R-:W-:-:S05]  /*6220*/  FADD.FTZ R163, R118, R163 ;  /* 0x000000a376a37221 */ /* 0x000fca0000010000 */
[----:B------:R-:W-:-:S07]  /*6230*/  MOV R199, R163 ;  /* 0x000000a300c77202 */ /* 0x000fce0000000f00 */
[----:B------:R-:W-:Y:S05]  /*6240*/  WARPSYNC.COLLECTIVE R198, `(.L_x_14810) ;  /* 0x00000000c6087348 */ /* 0x000fea0003c00000 */
[----:B------:R0:W1:Y:S02]  /*6250*/  SHFL.BFLY P6, R196, R199, R200, R201 ;  /* 0x0c0000c8c7c47389 */ /* 0x00006400000c00c9 */
[----:B01----:R-:W-:Y:S01]  /*6260*/  ENDCOLLECTIVE ;  /* 0x000000000000791b */ /* 0x003fe20003800000 */
.L_x_14810:
[----:B------:R-:W-:Y:S01]  /*6270*/  HFMA2.MMA R200, -RZ, RZ, 0, 4.76837158203125e-07 ;  /* 0x00000008ffc87435 */ /* 0x000fe200000001ff */
[----:B------:R-:W-:-:S05]  /*6280*/  MOV R116, R196 ;  /* 0x000000c400747202 */ /* 0x000fca0000000f00 */
[----:B------:R-:W-:-:S05]  /*6290*/  FADD.FTZ R194, R163, R116 ;  /* 0x00000074a3c27221 */ /* 0x000fca0000010000 */
[----:B------:R-:W-:-:S07]  /*62a0*/  MOV R199, R194 ;  /* 0x000000c200c77202 */ /* 0x000fce0000000f00 */
[----:B------:R-:W-:Y:S05]  /*62b0*/  WARPSYNC.COLLECTIVE R198, `(.L_x_14811) ;  /* 0x00000000c6087348 */ /* 0x000fea0003c00000 */
[----:B------:R0:W1:Y:S02]  /*62c0*/  SHFL.BFLY P6, R196, R199, R200, R201 ;  /* 0x0c0000c8c7c47389 */ /* 0x00006400000c00c9 */
[----:B01----:R-:W-:Y:S01]  /*62d0*/  ENDCOLLECTIVE ;  /* 0x000000000000791b */ /* 0x003fe20003800000 */
.L_x_14811:
[----:B------:R-:W-:Y:S01]  /*62e0*/  HFMA2.MMA R200, -RZ, RZ, 0, 9.5367431640625e-07 ;  /* 0x00000010ffc87435 */ /* 0x000fe200000001ff */
[----:B------:R-:W-:-:S05]  /*62f0*/  MOV R197, R196 ;  /* 0x000000c400c57202 */ /* 0x000fca0000000f00 */
[----:B------:R-:W-:-:S05]  /*6300*/  FADD.FTZ R197, R194, R197 ;  /* 0x000000c5c2c57221 */ /* 0x000fca0000010000 */
[----:B------:R-:W-:-:S07]  /*6310*/  MOV R199, R197 ;  /* 0x000000c500c77202 */ /* 0x000fce0000000f00 */
[----:B------:R-:W-:Y:S05]  /*6320*/  WARPSYNC.COLLECTIVE R198, `(.L_x_14812) ;  /* 0x00000000c6087348 */ /* 0x000fea0003c00000 */
[----:B------:R0:W1:Y:S02]  /*6330*/  SHFL.BFLY P6, R196, R199, R200, R201 ;  /* 0x0c0000c8c7c47389 */ /* 0x00006400000c00c9 */
[----:B01----:R-:W-:Y:S01]  /*6340*/  ENDCOLLECTIVE ;  /* 0x000000000000791b */ /* 0x003fe20003800000 */
.L_x_14812:
        /* <DEDUP_REMOVED lines=122> */
.L_x_14813:
[----:B------:R-:W-:Y:S01]  /*6af0*/  HFMA2.MMA R200, -RZ, RZ, 0, 1.1920928955078125e-07 ;  /* 0x00000002ffc87435 */ /* 0x000fe200000001ff */
[----:B------:R-:W-:-:S05]  /*6b00*/  MOV R118, R196 ;  /* 0x000000c400767202 */ /* 0x000fca0000000f00 */
[----:B------:R-:W-:-:S05]  /*6b10*/  FADD.FTZ R118, R117, R118 ;  /* 0x0000007675767221 */ /* 0x000fca0000010000 */
[----:B------:R-:W-:-:S07]  /*6b20*/  MOV R199, R118 ;  /* 0x0000007600c77202 */ /* 0x000fce0000000f00 */
[----:B------:R-:W-:Y:S05]  /*6b30*/  WARPSYNC.COLLECTIVE R198, `(.L_x_14814) ;  /* 0x00000000c6087348 */ /* 0x000fea0003c00000 */
[----:B------:R0:W1:Y:S02]  /*6b40*/  SHFL.BFLY P6, R196, R199, R200, R201 ;  /* 0x0c0000c8c7c47389 */ /* 0x00006400000c00c9 */
[----:B01----:R-:W-:Y:S01]  /*6b50*/  ENDCOLLECTIVE ;  /* 0x000000000000791b */ /* 0x003fe20003800000 */
.L_x_14814:
[----:B------:R-:W-:Y:S01]  /*6b60*/  HFMA2.MMA R200, -RZ, RZ, 0, 2.384185791015625e-07 ;  /* 0x00000004ffc87435 */ /* 0x000fe200000001ff */
[----:B------:R-:W-:-:S05]  /*6b70*/  MOV R163, R196 ;  /* 0x000000c400a37202 */ /* 0x000fca0000000f00 */
[----:B------:R-:W-:-:S05]  /*6b80*/  FADD.FTZ R163, R118, R163 ;  /* 0x000000a376a37221 */ /* 0x000fca0000010000 */
[----:B------:R-:W-:-:S07]  /*6b90*/  MOV R199, R163 ;  /* 0x000000a300c77202 */ /* 0x000fce0000000f00 */
[----:B------:R-:W-:Y:S05]  /*6ba0*/  WARPSYNC.COLLECTIVE R198, `(.L_x_14815) ;  /* 0x00000000c6087348 */ /* 0x000fea0003c00000 */
[----:B------:R0:W1:Y:S02]  /*6bb0*/  SHFL.BFLY P6, R196, R199, R200, R201 ;  /* 0x0c0000c8c7c47389 */ /* 0x00006400000c00c9 */
[----:B01----:R-:W-:Y:S01]  /*6bc0*/  ENDCOLLECTIVE ;  /* 0x000000000000791b */ /* 0x003fe20003800000 */
.L_x_14815:
[----:B------:R-:W-:Y:S01]  /*6bd0*/  HFMA2.MMA R200, -RZ, RZ, 0, 4.76837158203125e-07 ;  /* 0x00000008ffc87435 */ /* 0x000fe200000001ff */
[----:B------:R-:W-:-:S05]  /*6be0*/  MOV R194, R196 ;  /* 0x000000c400c27202 */ /* 0x000fca0000000f00 */
[----:B------:R-:W-:-:S05]  /*6bf0*/  FADD.FTZ R194, R163, R194 ;  /* 0x000000c2a3c27221 */ /* 0x000fca0000010000 */
[----:B------:R-:W-:-:S07]  /*6c00*/  MOV R199, R194 ;  /* 0x000000c200c77202 */ /* 0x000fce0000000f00 */
[----:B------:R-:W-:Y:S05]  /*6c10*/  WARPSYNC.COLLECTIVE R198, `(.L_x_14816) ;  /* 0x00000000c6087348 */ /* 0x000fea0003c00000 */
[----:B------:R0:W1:Y:S02]  /*6c20*/  SHFL.BFLY P6, R196, R199, R200, R201 ;  /* 0x0c0000c8c7c47389 */ /* 0x00006400000c00c9 */
[----:B01----:R-:W-:Y:S01]  /*6c30*/  ENDCOLLECTIVE ;  /* 0x000000000000791b */ /* 0x003fe20003800000 */
.L_x_14816:
[----:B------:R-:W-:Y:S01]  /*6c40*/  HFMA2.MMA R200, -RZ, RZ, 0, 9.5367431640625e-07 ;  /* 0x00000010ffc87435 */ /* 0x000fe200000001ff */
[----:B------:R-:W-:-:S05]  /*6c50*/  MOV R197, R196 ;  /* 0x000000c400c57202 */ /* 0x000fca0000000f00 */
[----:B------:R-:W-:-:S05]  /*6c60*/  FADD.FTZ R197, R194, R197 ;  /* 0x000000c5c2c57221 */ /* 0x000fca0000010000 */
[----:B------:R-:W-:-:S07]  /*6c70*/  MOV R199, R197 ;  /* 0x000000c500c77202 */ /* 0x000fce0000000f00 */
[----:B------:R-:W-:Y:S05]  /*6c80*/  WARPSYNC.COLLECTIVE R198, `(.L_x_14817) ;  /* 0x00000000c6087348 */ /* 0x000fea0003c00000 */
[----:B------:R0:W1:Y:S02]  /*6c90*/  SHFL.BFLY P6, R196, R199, R200, R201 ;  /* 0x0c0000c8c7c47389 */ /* 0x00006400000c00c9 */
[----:B01----:R-:W-:Y:S01]  /*6ca0*/  ENDCOLLECTIVE ;  /* 0x000000000000791b */ /* 0x003fe20003800000 */
.L_x_14817:
[----:B------:R-:W-:Y:S05]  /*6cb0*/  BRA `(.L_x_14818) ;  /* 0xffffffdc00f87947 */ /* 0x000fea000383ffff */
.L_x_14819:
        /* <DEDUP_REMOVED lines=12> */
.L_x_41614:


//--------------------- .text._ZN10layer_norm31ln_parallel_residual_fwd_kernelINS_13Kernel_traitsI13__nv_bfloat16S2_fS2_fjLj7168ELj1ELj1ELj4ELj16ENS_18Kernel_traits_baseILj7168ES2_S2_fS2_fjLj128EEEEELb0ELb1ELb1EEEvNS_9FwdParamsE --------------------------
	.section	.text._ZN10layer_norm31ln_parallel_residual_fwd_kernelINS_13Kernel_traitsI13__nv_bfloat16S2_fS2_fjLj7168ELj1ELj1ELj4ELj16ENS_18Kernel_traits_baseILj7168ES2_S2_fS2_fjLj128EEEEELb0ELb1ELb1EEEvNS_9FwdParamsE,"ax",@progbits
	.align	128
        .global         _ZN10layer_norm31ln_parallel_residual_fwd_kernelINS_13Kernel_traitsI13__nv_bfloat16S2_fS2_fjLj7168ELj1ELj1ELj4ELj16ENS_18Kernel_traits_baseILj7168ES2_S2_fS2_fjLj128EEEEELb0ELb1ELb1EEEvNS_9FwdParamsE
        .type           _ZN10layer_norm31ln_parallel_residual_fwd_kernelINS_13Kernel_traitsI13__nv_bfloat16S2_fS2_fjLj7168ELj1ELj1ELj4ELj16ENS_18Kernel_traits_baseILj7168ES2_S2_fS2_fjLj128EEEEELb0ELb1ELb1EEEvNS_9FwdParamsE,@function
        .size           _ZN10layer_norm31ln_parallel_residual_fwd_kernelINS_13Kernel_traitsI13__nv_bfloat16S2_fS2_fjLj7168ELj1ELj1ELj4ELj16ENS_18Kernel_traits_baseILj7168ES2_S2_fS2_fjLj128EEEEELb0ELb1ELb1EEEvNS_9FwdParamsE,(.L_x_41615 - _ZN10layer_norm31ln_parallel_residual_fwd_kernelINS_13Kernel_traitsI13__nv_bfloat16S2_fS2_fjLj7168ELj1ELj1ELj4ELj16ENS_18Kernel_traits_baseILj7168ES2_S2_fS2_fjLj128EEEEELb0ELb1ELb1EEEvNS_9FwdParamsE)
        .other          _ZN10layer_norm31ln_parallel_residual_fwd_kernelINS_13Kernel_traitsI13__nv_bfloat16S2_fS2_fjLj7168ELj1ELj1ELj4ELj16ENS_18Kernel_traits_baseILj7168ES2_S2_fS2_fjLj128EEEEELb0ELb1ELb1EEEvNS_9FwdParamsE,@"STO_CUDA_ENTRY STV_DEFAULT"
_ZN10layer_norm31ln_parallel_residual_fwd_kernelINS_13Kernel_traitsI13__nv_bfloat16S2_fS2_fjLj7168ELj1ELj1ELj4ELj16ENS_18Kernel_traits_baseILj7168ES2_S2_fS2_fjLj128EEEEELb0ELb1ELb1EEEvNS_9FwdParamsE:
.text._ZN10layer_norm31ln_parallel_residual_fwd_kernelINS_13Kernel_traitsI13__nv_bfloat16S2_fS2_fjLj7168ELj1ELj1ELj4ELj16ENS_18Kernel_traits_baseILj7168ES2_S2_fS2_fjLj128EEEEELb0ELb1ELb1EEEvNS_9FwdParamsE:
[----:B------:R-:W-:Y:S01]  /*0000*/  LDC R1, c[0x0][0x28] ;  /* 0x00000a00ff017b82 */ /* 0x000fe20000000800 */
[----:B------:R-:W0:Y:S01]  /*0010*/  S2R R96, SR_TID.X ;  /* 0x0000000000607919 */ /* 0x000e220000002100 */
[----:B------:R-:W-:-:S06]  /*0020*/  ULDC.64 UR4, c[0x0][0x2c8] ;  /* 0x0000b20000047ab9 */ /* 0x000fcc0000000a00 */
[----:B------:R-:W1:Y:S01]  /*0030*/  S2UR UR6, SR_CTAID.X ;  /* 0x00000000000679c3 */ /* 0x000e620000002500 */
[----:B------:R-:W-:Y:S01]  /*0040*/  ISETP.NE.U32.AND P0, PT, RZ, UR4, PT ;  /* 0x00000004ff007c0c */ /* 0x000fe2000bf05070 */
[----:B------:R-:W-:-:S03]  /*0050*/  ULDC UR8, c[0x0][0x214] ;  /* 0x0000850000087ab9 */ /* 0x000fc60000000800 */
[----:B------:R-:W-:Y:S02]  /*0060*/  ISETP.NE.AND.EX P0, PT, RZ, UR5, PT, P0 ;  /* 0x00000005ff007c0c */ /* 0x000fe4000bf05300 */
        /* <DEDUP_REMOVED lines=12> */
[----:B------:R-:W-:-:S04]  /*0130*/  SHF.R.U32.HI R130, RZ, 0x7, R96 ;  /* 0x00000007ff827819 */ /* 0x000fc80000011660 */
[----:B-1----:R-:W-:Y:S01]  /*0140*/  IADD3 R129, R130, UR6, RZ ;  /* 0x0000000682817c10 */ /* 0x002fe2000fffe0ff */
[----:B------:R-:W-:Y:S02]  /*0150*/  ULDC.64 UR6, c[0x0][0x260] ;  /* 0x0000980000067ab9 */ /* 0x000fe40000000a00 */
[----:B------:R-:W-:Y:S02]  /*0160*/  IADD3 R2, P2, R0, UR6, RZ ;  /* 0x0000000600027c10 */ /* 0x000fe4000ff5e0ff */
[----:B------:R-:W-:Y:S02]  /*0170*/  ISETP.GE.AND P1, PT, R129, UR8, PT ;  /* 0x0000000881007c0c */ /* 0x000fe4000bf26270 */
[----:B------:R-:W-:-:S11]  /*0180*/  IADD3.X R3, RZ, UR7, RZ, P2, !PT ;  /* 0x00000007ff037c10 */ /* 0x000fd600097fe4ff */
[----:B0-----:R-:W-:Y:S05]  /*0190*/  @P1 EXIT ;  /* 0x000000000000194d */ /* 0x001fea0003800000 */
[----:B------:R-:W2:Y:S04]  /*01a0*/  LDG.E.128 R116, desc[UR4][R2.64+0x2000] ;  /* 0x0020000402747981 */ /* 0x000ea8000c1e1d00 */
[----:B------:R-:W3:Y:S04]  /*01b0*/  LDG.E.128 R32, desc[UR4][R2.64+0x2800] ;  /* 0x0028000402207981 */ /* 0x000ee8000c1e1d00 */
[----:B------:R-:W4:Y:S04]  /*01c0*/  LDG.E.128 R36, desc[UR4][R2.64+0x3000] ;  /* 0x0030000402247981 */ /* 0x000f28000c1e1d00 */
        /* <DEDUP_REMOVED lines=54> */
[----:B------:R-:W-:Y:S02]  /*0530*/  SHF.R.U32.HI R165, RZ, 0x5, R96 ;  /* 0x00000005ffa57819 */ /* 0x000fe40000011660 */
[----:B------:R-:W-:Y:S01]  /*0540*/  ISETP.NE.U32.AND P0, PT, RZ, UR6, PT ;  /* 0x00000006ff007c0c */ /* 0x000fe2000bf05070 */
[----:B------:R-:W-:Y:S01]  /*0550*/  ULDC.U8 UR6, c[0x0][0x2a0] ;  /* 0x0000a80000067ab9 */ /* 0x000fe20000000000 */
        /* <DEDUP_REMOVED lines=28> */
[----:B------:R-:W-:Y:S02]  /*0720*/  LEA R130, R130, 0x4, 0x2 ;  /* 0x0000000482827811 */ /* 0x000fe400078e10ff */
[C---:B------:R-:W-:Y:S02]  /*0730*/  LOP3.LUT R131, R96.reuse, 0x1f, RZ, 0xc0, !PT ;  /* 0x0000001f60837812 */ /* 0x040fe400078ec0ff */
        /* <DEDUP_REMOVED lines=30> */
[----:B------:R-:W-:Y:S02]  /*0920*/  LOP3.LUT R165, R165, 0x3, RZ, 0xc0, !PT ;  /* 0x00000003a5a57812 */ /* 0x000fe400078ec0ff */
[----:B------:R-:W-:Y:S01]  /*0930*/  ISETP.NE.AND.EX P0, PT, RZ, UR7, PT, P0 ;  /* 0x00000007ff007c0c */ /* 0x000fe2000bf05300 */
[----:B------:R-:W-:Y:S01]  /*0940*/  ULDC UR7, c[0x0][0x218] ;  /* 0x0000860000077ab9 */ /* 0x000fe20000000800 */
[----:B--2---:R-:W-:-:S02]  /*0950*/  PRMT R167, R117, 0x7632, R167 ;  /* 0x0000763275a77816 */ /* 0x004fc400000000a7 */
[----:B------:R-:W-:Y:S02]  /*0960*/  PRMT R166, R118, 0x7632, R166 ;  /* 0x0000763276a67816 */ /* 0x000fe400000000a6 */
[----:B---3--:R-:W-:Y:S02]  /*0970*/  PRMT R168, R32, 0x7632, R168 ;  /* 0x0000763220a87816 */ /* 0x008fe400000000a8 */
[----:B------:R-:W-:Y:S02]  /*0980*/  PRMT R169, R33, 0x7632, R169 ;  /* 0x0000763221a97816 */ /* 0x000fe400000000a9 */
[----:B------:R-:W-:Y:S02]  /*0990*/  PRMT R170, R34, 0x7632, R170 ;  /* 0x0000763222aa7816 */ /* 0x000fe400000000aa */
[----:B----4-:R-:W-:Y:S02]  /*09a0*/  PRMT R172, R36, 0x7632, R172 ;  /* 0x0000763224ac7816 */ /* 0x010fe400000000ac */
[----:B------:R-:W-:-:S02]  /*09b0*/  PRMT R171, R37, 0x7632, R171 ;  /* 0x0000763225ab7816 */ /* 0x000fc400000000ab */
[----:B------:R-:W-:Y:S02]  /*09c0*/  PRMT R174, R38, 0x7632, R174 ;  /* 0x0000763226ae7816 */ /* 0x000fe400000000ae */
        /* <DEDUP_REMOVED lines=15> */
[----:B0-----:R-:W-:-:S07]  /*0ac0*/  SHF.L.U32 R174, R174, 0x10, RZ ;  /* 0x00000010aeae7819 */ /* 0x001fce00000006ff */
.L_x_14933:
        /* <DEDUP_REMOVED lines=24> */
.L_x_14820:
[----:B-----5:R-:W-:-:S05]  /*0c50*/  SHF.L.U32 R33, R20, 0x10, RZ ;  /* 0x0000001014217819 */ /* 0x020fca00000006ff */
[----:B------:R-:W-:-:S04]  /*0c60*/  FADD.FTZ R40, R40, R33 ;  /* 0x0000002128287221 */ /* 0x000fc80000010000 */
[----:B------:R-:W-:-:S07]  /*0c70*/  @P1 FADD.FTZ R40, R24, R40 ;  /* 0x0000002818281221 */ /* 0x000fce0000010000 */
.L_x_14821:
[----:B------:R-:W-:Y:S01]  /*0c80*/  SHF.L.U32 R41, R41, 0x10, RZ ;  /* 0x0000001029297819 */ /* 0x000fe200000006ff */
[----:B------:R-:W-:Y:S06]  /*0c90*/  @P2 BRA `(.L_x_14822) ;  /* 0x00000000000c2947 */ /* 0x000fec0003800000 */
[----:B------:R-:W-:Y:S05]  /*0ca0*/  @!P1 BRA `(.L_x_14823) ;  /* 0x0000000000189947 */ /* 0x000fea0003800000 */
[----:B-----5:R-:W-:Y:S01]  /*0cb0*/  FADD.FTZ R41, R25, R41 ;  /* 0x0000002919297221 */ /* 0x020fe20000010000 */
[----:B------:R-:W-:Y:S06]  /*0cc0*/  BRA `(.L_x_14823) ;  /* 0x0000000000107947 */ /* 0x000fec0003800000 */
.L_x_14822:
[----:B-----5:R-:W-:-:S04]  /*0cd0*/  PRMT R32, R20, 0x7632, R32 ;  /* 0x0000763214207816 */ /* 0x020fc80000000020 */
[----:B------:R-:W-:-:S05]  /*0ce0*/  SHF.L.U32 R32, R32, 0x10, RZ ;  /* 0x0000001020207819 */ /* 0x000fca00000006ff */
[----:B------:R-:W-:-:S04]  /*0cf0*/  FADD.FTZ R41, R41, R32 ;  /* 0x0000002029297221 */ /* 0x000fc80000010000 */
[----:B------:R-:W-:-:S07]  /*0d00*/  @P1 FADD.FTZ R41, R25, R41 ;  /* 0x0000002919291221 */ /* 0x000fce0000010000 */
.L_x_14823:
[C---:B------:R-:W-:Y:S02]  /*0d10*/  PRMT R43, R45.reuse, 0x7632, R43 ;  /* 0x000076322d2b7816 */ /* 0x040fe4000000002b */
[----:B------:R-:W-:Y:S01]  /*0d20*/  SHF.L.U32 R42, R45, 0x10, RZ ;  /* 0x000000102d2a7819 */ /* 0x000fe200000006ff */
[----:B------:R-:W-:Y:S06]  /*0d30*/  @P2 BRA `(.L_x_14824) ;  /* 0x00000000000c2947 */ /* 0x000fec0003800000 */
[----:B------:R-:W-:Y:S05]  /*0d40*/  @!P1 BRA `(.L_x_14825) ;  /* 0x0000000000149947 */ /* 0x000fea0003800000 */
[----:B-----5:R-:W-:Y:S01]  /*0d50*/  FADD.FTZ R42, R26, R42 ;  /* 0x0000002a1a2a7221 */ /* 0x020fe20000010000 */
[----:B------:R-:W-:Y:S06]  /*0d60*/  BRA `(.L_x_14825) ;  /* 0x00000000000c7947 */ /* 0x000fec0003800000 */
.L_x_14824:
[----:B-----5:R-:W-:-:S05]  /*0d70*/  SHF.L.U32 R33, R21, 0x10, RZ ;  /* 0x0000001015217819 */ /* 0x020fca00000006ff */
[----:B------:R-:W-:-:S04]  /*0d80*/  FADD.FTZ R42, R42, R33 ;  /* 0x000000212a2a7221 */ /* 0x000fc80000010000 */
[----:B------:R-:W-:-:S07]  /*0d90*/  @P1 FADD.FTZ R42, R26, R42 ;  /* 0x0000002a1a2a1221 */ /* 0x000fce0000010000 */
.L_x_14825:
[----:B------:R-:W-:Y:S01]  /*0da0*/  SHF.L.U32 R43, R43, 0x10, RZ ;  /* 0x000000102b2b7819 */ /* 0x000fe200000006ff */
[----:B------:R-:W-:Y:S06]  /*0db0*/  @P2 BRA `(.L_x_14826) ;  /* 0x00000000000c2947 */ /* 0x000fec0003800000 */
[----:B------:R-:W-:Y:S05]  /*0dc0*/  @!P1 BRA `(.L_x_14827) ;  /* 0x0000000000189947 */ /* 0x000fea0003800000 */
[----:B-----5:R-:W-:Y:S01]  /*0dd0*/  FADD.FTZ R43, R27, R43 ;  /* 0x0000002b1b2b7221 */ /* 0x020fe20000010000 */
[----:B------:R-:W-:Y:S06]  /*0de0*/  BRA `(.L_x_14827) ;  /* 0x0000000000107947 */ /* 0x000fec0003800000 */
.L_x_14826:
[----:B-----5:R-:W-:-:S04]  /*0df0*/  PRMT R32, R21, 0x7632, R32 ;  /* 0x0000763215207816 */ /* 0x020fc80000000020 */
[----:B------:R-:W-:-:S05]  /*0e00*/  SHF.L.U32 R32, R32, 0x10, RZ ;  /* 0x0000001020207819 */ /* 0x000fca00000006ff */
[----:B------:R-:W-:-:S04]  /*0e10*/  FADD.FTZ R43, R43, R32 ;  /* 0x000000202b2b7221 */ /* 0x000fc80000010000 */
[----:B------:R-:W-:-:S07]  /*0e20*/  @P1 FADD.FTZ R43, R27, R43 ;  /* 0x0000002b1b2b1221 */ /* 0x000fce0000010000 */
.L_x_14827:
[C---:B------:R-:W-:Y:S02]  /*0e30*/  PRMT R45, R46.reuse, 0x7632, R45 ;  /* 0x000076322e2d7816 */ /* 0x040fe4000000002d */
[----:B------:R-:W-:Y:S01]  /*0e40*/  SHF.L.U32 R44, R46, 0x10, RZ ;  /* 0x000000102e2c7819 */ /* 0x000fe200000006ff */
[----:B------:R-:W-:Y:S06]  /*0e50*/  @P2 BRA `(.L_x_14828) ;  /* 0x00000000000c2947 */ /* 0x000fec0003800000 */
[----:B------:R-:W-:Y:S05]  /*0e60*/  @!P1 BRA `(.L_x_14829) ;  /* 0x0000000000149947 */ /* 0x000fea0003800000 */
[----:B-----5:R-:W-:Y:S01]  /*0e70*/  FADD.FTZ R44, R28, R44 ;  /* 0x0000002c1c2c7221 */ /* 0x020fe20000010000 */
[----:B------:R-:W-:Y:S06]  /*0e80*/  BRA `(.L_x_14829) ;  /* 0x00000000000c7947 */ /* 0x000fec0003800000 */
.L_x_14828:
[----:B-----5:R-:W-:-:S05]  /*0e90*/  SHF.L.U32 R33, R22, 0x10, RZ ;  /* 0x0000001016217819 */ /* 0x020fca00000006ff */
[----:B------:R-:W-:-:S04]  /*0ea0*/  FADD.FTZ R44, R44, R33 ;  /* 0x000000212c2c7221 */ /* 0x000fc80000010000 */
[----:B------:R-:W-:-:S07]  /*0eb0*/  @P1 FADD.FTZ R44, R28, R44 ;  /* 0x0000002c1c2c1221 */ /* 0x000fce0000010000 */
.L_x_14829:
[----:B------:R-:W-:Y:S01]  /*0ec0*/  SHF.L.U32 R45, R45, 0x10, RZ ;  /* 0x000000102d2d7819 */ /* 0x000fe200000006ff */
[----:B------:R-:W-:Y:S06]  /*0ed0*/  @P2 BRA `(.L_x_14830) ;  /* 0x00000000000c2947 */ /* 0x000fec0003800000 */
[----:B------:R-:W-:Y:S05]  /*0ee0*/  @!P1 BRA `(.L_x_14831) ;  /* 0x0000000000189947 */ /* 0x000fea0003800000 */
[----:B-----5:R-:W-:Y:S01]  /*0ef0*/  FADD.FTZ R45, R29, R45 ;  /* 0x0000002d1d2d7221 */ /* 0x020fe20000010000 */
[----:B------:R-:W-:Y:S06]  /*0f00*/  BRA `(.L_x_14831) ;  /* 0x0000000000107947 */ /* 0x000fec0003800000 */
.L_x_14830:
[----:B-----5:R-:W-:-:S04]  /*0f10*/  PRMT R32, R22, 0x7632, R32 ;  /* 0x0000763216207816 */ /* 0x020fc80000000020 */
[----:B------:R-:W-:-:S05]  /*0f20*/  SHF.L.U32 R32, R32, 0x10, RZ ;  /* 0x0000001020207819 */ /* 0x000fca00000006ff */
[----:B------:R-:W-:-:S04]  /*0f30*/  FADD.FTZ R45, R45, R32 ;  /* 0x000000202d2d7221 */ /* 0x000fc80000010000 */
[----:B------:R-:W-:-:S07]  /*0f40*/  @P1 FADD.FTZ R45, R29, R45 ;  /* 0x0000002d1d2d1221 */ /* 0x000fce0000010000 */
.L_x_14831:
[C---:B------:R-:W-:Y:S02]  /*0f50*/  PRMT R32, R47.reuse, 0x7632, R32 ;  /* 0x000076322f207816 */ /* 0x040fe40000000020 */
[----:B------:R-:W-:Y:S01]  /*0f60*/  SHF.L.U32 R46, R47, 0x10, RZ ;  /* 0x000000102f2e7819 */ /* 0x000fe200000006ff */
[----:B------:R-:W-:Y:S06]  /*0f70*/  @P2 BRA `(.L_x_14832) ;  /* 0x00000000000c2947 */ /* 0x000fec0003800000 */
[----:B------:R-:W-:Y:S05]  /*0f80*/  @!P1 BRA `(.L_x_14833) ;  /* 0x0000000000149947 */ /* 0x000fea0003800000 */
[----:B-----5:R-:W-:Y:S01]  /*0f90*/  FADD.FTZ R46, R30, R46 ;  /* 0x0000002e1e2e7221 */ /* 0x020fe20000010000 */
[----:B------:R-:W-:Y:S06]  /*0fa0*/  BRA `(.L_x_14833) ;  /* 0x00000000000c7947 */ /* 0x000fec0003800000 */
.L_x_14832:
[----:B-----5:R-:W-:-:S05]  /*0fb0*/  SHF.L.U32 R33, R23, 0x10, RZ ;  /* 0x0000001017217819 */ /* 0x020fca00000006ff */
[----:B------:R-:W-:-:S04]  /*0fc0*/  FADD.FTZ R46, R46, R33 ;  /* 0x000000212e2e7221 */ /* 0x000fc80000010000 */
[----:B------:R-:W-:-:S07]  /*0fd0*/  @P1 FADD.FTZ R46, R30, R46 ;  /* 0x0000002e1e2e1221 */ /* 0x000fce0000010000 */
.L_x_14833:
[----:B------:R-:W-:Y:S01]  /*0fe0*/  SHF.L.U32 R47, R32, 0x10, RZ ;  /* 0x00000010202f7819 */ /* 0x000fe200000006ff */
[----:B------:R-:W-:Y:S06]  /*0ff0*/  @P2 BRA `(.L_x_14834) ;  /* 0x00000000000c2947 */ /* 0x000fec0003800000 */
[----:B------:R-:W-:Y:S05]  /*1000*/  @!P1 BRA `(.L_x_14835) ;  /* 0x0000000000189947 */ /* 0x000fea0003800000 */
[----:B-----5:R-:W-:Y:S01]  /*1010*/  FADD.FTZ R47, R31, R47 ;  /* 0x0000002f1f2f7221 */ /* 0x020fe20000010000 */
[----:B------:R-:W-:Y:S06]  /*1020*/  BRA `(.L_x_14835) ;  /* 0x0000000000107947 */ /* 0x000fec0003800000 */
.L_x_14834:
[----:B-----5:R-:W-:-:S04]  /*1030*/  PRMT R32, R23, 0x7632, R32 ;  /* 0x0000763217207816 */ /* 0x020fc80000000020 */
[----:B------:R-:W-:-:S05]  /*1040*/  SHF.L.U32 R32, R32, 0x10, RZ ;  /* 0x0000001020207819 */ /* 0x000fca00000006ff */
[----:B------:R-:W-:-:S04]  /*1050*/  FADD.FTZ R47, R47, R32 ;  /* 0x000000202f2f7221 */ /* 0x000fc80000010000 */
[----:B------:R-:W-:-:S07]  /*1060*/  @P1 FADD.FTZ R47, R31, R47 ;  /* 0x0000002f1f2f1221 */ /* 0x000fce0000010000 */
.L_x_14835:
[C---:B------:R-:W-:Y:S02]  /*1070*/  IADD3 R179, R175.reuse, 0x80, RZ ;  /* 0x00000080afb37810 */ /* 0x040fe40007ffe0ff */
[----:B------:R-:W-:Y:S02]  /*1080*/  LEA R32, P4, R175, UR10, 0x5 ;  /* 0x0000000aaf207c11 */ /* 0x000fe4000f8828ff */
[C---:B------:R-:W-:Y:S01]  /*1090*/  @P1 LEA R36, P5, R179.reuse, UR8, 0x5 ;  /* 0x00000008b3241c11 */ /* 0x040fe2000f8a28ff */
[----:B------:R-:W-:Y:S01]  /*10a0*/  IMAD.WIDE.U32 R52, R179, 0x10, R2 ;  /* 0x00000010b3347825 */ /* 0x000fe200078e0002 */
[----:B------:R-:W-:Y:S02]  /*10b0*/  LEA.HI.X R33, R175, UR11, RZ, 0x5, P4 ;  /* 0x0000000baf217c11 */ /* 0x000fe4000a0f2cff */
[C---:B------:R-:W-:Y:S02]  /*10c0*/  @P0 LEA R50, P4, R179.reuse, UR18, 0x4 ;  /* 0x00000012b3320c11 */ /* 0x040fe4000f8820ff */
[C---:B------:R-:W-:Y:S01]  /*10d0*/  @P1 LEA.HI.X R37, R179.reuse, UR9, RZ, 0x5, P5 ;  /* 0x00000009b3251c11 */ /* 0x040fe2000a8f2cff */
[----:B------:R0:W-:Y:S01]  /*10e0*/  STG.E.128 desc[UR4][R32.64], R40 ;  /* 0x0000002820007986 */ /* 0x0001e2000c101d04 */
[----:B------:R-:W-:-:S03]  /*10f0*/  @P0 LEA.HI.X R51, R179, UR19, RZ, 0x4, P4 ;  /* 0x00000013b3330c11 */ /* 0x000fc6000a0f24ff */
[----:B------:R0:W-:Y:S04]  /*1100*/  STG.E.128 desc[UR4][R32.64+0x10], R44 ;  /* 0x0000102c20007986 */ /* 0x0001e8000c101d04 */
[----:B------:R-:W2:Y:S04]  /*1110*/  LDG.E.128 R52, desc[UR4][R52.64] ;  /* 0x0000000434347981 */ /* 0x000ea8000c1e1d00 */
[----:B-----5:R0:W5:Y:S04]  /*1120*/  @P0 LDG.E.128 R20, desc[UR4][R50.64] ;  /* 0x0000000432140981 */ /* 0x020168000c1e1d00 */
[----:B------:R0:W5:Y:S04]  /*1130*/  @P1 LDG.E.128 R24, desc[UR4][R36.64] ;  /* 0x0000000424181981 */ /* 0x000168000c1e1d00 */
[----:B------:R0:W5:Y:S01]  /*1140*/  @P1 LDG.E.128 R28, desc[UR4][R36.64+0x10] ;  /* 0x00001004241c1981 */ /* 0x000162000c1e1d00 */
[----:B--2---:R-:W-:-:S02]  /*1150*/  PRMT R49, R52, 0x7632, R49 ;  /* 0x0000763234317816 */ /* 0x004fc40000000031 */
[----:B------:R-:W-:Y:S01]  /*1160*/  SHF.L.U32 R48, R52, 0x10, RZ ;  /* 0x0000001034307819 */ /* 0x000fe200000006ff */
[----:B0-----:R-:W-:Y:S06]  /*1170*/  @P2 BRA `(.L_x_14836) ;  /* 0x00000000000c2947 */ /* 0x001fec0003800000 */
[----:B------:R-:W-:Y:S05]  /*1180*/  @!P1 BRA `(.L_x_14837) ;  /* 0x0000000000149947 */ /* 0x000fea0003800000 */
[----:B-----5:R-:W-:Y:S01]  /*1190*/  FADD.FTZ R48, R24, R48 ;  /* 0x0000003018307221 */ /* 0x020fe20000010000 */
[----:B------:R-:W-:Y:S06]  /*11a0*/  BRA `(.L_x_14837) ;  /* 0x00000000000c7947 */ /* 0x000fec0003800000 */
.L_x_14836:
[----:B-----5:R-:W-:-:S05]  /*11b0*/  SHF.L.U32 R33, R20, 0x10, RZ ;  /* 0x0000001014217819 */ /* 0x020fca00000006ff */
[----:B------:R-:W-:-:S04]  /*11c0*/  FADD.FTZ R48, R33, R48 ;  /* 0x0000003021307221 */ /* 0x000fc80000010000 */
[----:B------:R-:W-:-:S07]  /*11d0*/  @P1 FADD.FTZ R48, R24, R48 ;  /* 0x0000003018301221 */ /* 0x000fce0000010000 */
.L_x_14837:
[----:B------:R-:W-:Y:S01]  /*11e0*/  SHF.L.U32 R49, R49, 0x10, RZ ;  /* 0x0000001031317819 */ /* 0x000fe200000006ff */
[----:B------:R-:W-:Y:S06]  /*11f0*/  @P2 BRA `(.L_x_14838) ;  /* 0x00000000000c2947 */ /* 0x000fec0003800000 */
[----:B------:R-:W-:Y:S05]  /*1200*/  @!P1 BRA `(.L_x_14839) ;  /* 0x0000000000189947 */ /* 0x000fea0003800000 */
[----:B-----5:R-:W-:Y:S01]  /*1210*/  FADD.FTZ R49, R25, R49 ;  /* 0x0000003119317221 */ /* 0x020fe20000010000 */
[----:B------:R-:W-:Y:S06]  /*1220*/  BRA `(.L_x_14839) ;  /* 0x0000000000107947 */ /* 0x000fec0003800000 */
.L_x_14838:
[----:B-----5:R-:W-:-:S04]  /*1230*/  PRMT R32, R20, 0x7632, R32 ;  /* 0x0000763214207816 */ /* 0x020fc80000000020 */
[----:B------:R-:W-:-:S05]  /*1240*/  SHF.L.U32 R32, R32, 0x10, RZ ;  /* 0x0000001020207819 */ /* 0x000fca00000006ff */
[----:B------:R-:W-:-:S04]  /*1250*/  FADD.FTZ R49, R49, R32 ;  /* 0x0000002031317221 */ /* 0x000fc80000010000 */
[----:B------:R-:W-:-:S07]  /*1260*/  @P1 FADD.FTZ R49, R25, R49 ;  /* 0x0000003119311221 */ /* 0x000fce0000010000 */
.L_x_14839:
[C---:B------:R-:W-:Y:S02]  /*1270*/  PRMT R51, R53.reuse, 0x7632, R51 ;  /* 0x0000763235337816 */ /* 0x040fe40000000033 */
[----:B------:R-:W-:Y:S01]  /*1280*/  SHF.L.U32 R50, R53, 0x10, RZ ;  /* 0x0000001035327819 */ /* 0x000fe200000006ff */
[----:B------:R-:W-:Y:S06]  /*1290*/  @P2 BRA `(.L_x_14840) ;  /* 0x00000000000c2947 */ /* 0x000fec0003800000 */
[----:B------:R-:W-:Y:S05]  /*12a0*/  @!P1 BRA `(.L_x_14841) ;  /* 0x0000000000149947 */ /* 0x000fea0003800000 */
[----:B-----5:R-:W-:Y:S01]  /*12b0*/  FADD.FTZ R50, R26, R50 ;  /* 0x000000321a327221 */ /* 0x020fe20000010000 */
[----:B------:R-:W-:Y:S06]  /*12c0*/  BRA `(.L_x_14841) ;  /* 0x00000000000c7947 */ /* 0x000fec0003800000 */
.L_x_14840:
[----:B-----5:R-:W-:-:S05]  /*12d0*/  SHF.L.U32 R33, R21, 0x10, RZ ;  /* 0x0000001015217819 */ /* 0x020fca00000006ff */
[----:B------:R-:W-:-:S04]  /*12e0*/  FADD.FTZ R50, R33, R50 ;  /* 0x0000003221327221 */ /* 0x000fc80000010000 */
[----:B------:R-:W-:-:S07]  /*12f0*/  @P1 FADD.FTZ R50, R26, R50 ;  /* 0x000000321a321221 */ /* 0x000fce0000010000 */
.L_x_14841:
[----:B------:R-:W-:Y:S01]  /*1300*/  SHF.L.U32 R51, R51, 0x10, RZ ;  /* 0x0000001033337819 */ /* 0x000fe200000006ff */
[----:B------:R-:W-:Y:S06]  /*1310*/  @P2 BRA `(.L_x_14842) ;  /* 0x00000000000c2947 */ /* 0x000fec0003800000 */
[----:B------:R-:W-:Y:S05]  /*1320*/  @!P1 BRA `(.L_x_14843) ;  /* 0x0000000000189947 */ /* 0x000fea0003800000 */
[----:B-----5:R-:W-:Y:S01]  /*1330*/  FADD.FTZ R51, R27, R51 ;  /* 0x000000331b337221 */ /* 0x020fe20000010000 */
[----:B------:R-:W-:Y:S06]  /*1340*/  BRA `(.L_x_14843) ;  /* 0x0000000000107947 */ /* 0x000fec0003800000 */
.L_x_14842:
[----:B-----5:R-:W-:-:S04]  /*1350*/  PRMT R32, R21, 0x7632, R32 ;  /* 0x0000763215207816 */ /* 0x020fc80000000020 */
[----:B------:R-:W-:-:S05]  /*1360*/  SHF.L.U32 R32, R32, 0x10, RZ ;  /* 0x0000001020207819 */ /* 0x000fca00000006ff */
[----:B------:R-:W-:-:S04]  /*1370*/  FADD.FTZ R51, R51, R32 ;  /* 0x0000002033337221 */ /* 0x000fc80000010000 */
[----:B------:R-:W-:-:S07]  /*1380*/  @P1 FADD.FTZ R51, R27, R51 ;  /* 0x000000331b331221 */ /* 0x000fce0000010000 */
.L_x_14843:
[C---:B------:R-:W-:Y:S02]  /*1390*/  PRMT R53, R54.reuse, 0x7632, R53 ;  /* 0x0000763236357816 */ /* 0x040fe40000000035 */
[----:B------:R-:W-:Y:S01]  /*13a0*/  SHF.L.U32 R52, R54, 0x10, RZ ;  /* 0x0000001036347819 */ /* 0x000fe200000006ff */
[----:B------:R-:W-:Y:S06]  /*13b0*/  @P2 BRA `(.L_x_14844) ;  /* 0x00000000000c2947 */ /* 0x000fec0003800000 */
[----:B------:R-:W-:Y:S05]  /*13c0*/  @!P1 BRA `(.L_x_14845) ;  /* 0x0000000000149947 */ /* 0x000fea0003800000 */
[----:B-----5:R-:W-:Y:S01]  /*13d0*/  FADD.FTZ R52, R28, R52 ;  /* 0x000000341c347221 */ /* 0x020fe20000010000 */
[----:B------:R-:W-:Y:S06]  /*13e0*/  BRA `(.L_x_14845) ;  /* 0x00000000000c7947 */ /* 0x000fec0003800000 */
.L_x_14844:
[----:B-----5:R-:W-:-:S05]  /*13f0*/  SHF.L.U32 R33, R22, 0x10, RZ ;  /* 0x0000001016217819 */ /* 0x020fca00000006ff */
[----:B------:R-:W-:-:S04]  /*1400*/  FADD.FTZ R52, R33, R52 ;  /* 0x0000003421347221 */ /* 0x000fc80000010000 */
[----:B------:R-:W-:-:S07]  /*1410*/  @P1 FADD.FTZ R52, R28, R52 ;  /* 0x000000341c341221 */ /* 0x000fce0000010000 */
.L_x_14845:
[----:B------:R-:W-:Y:S01]  /*1420*/  SHF.L.U32 R53, R53, 0x10, RZ ;  /* 0x0000001035357819 */ /* 0x000fe200000006ff */
[----:B------:R-:W-:Y:S06]  /*1430*/  @P2 BRA `(.L_x_14846) ;  /* 0x00000000000c2947 */ /* 0x000fec0003800000 */
[----:B------:R-:W-:Y:S05]  /*1440*/  @!P1 BRA `(.L_x_14847) ;  /* 0x0000000000189947 */ /* 0x000fea0003800000 */
[----:B-----5:R-:W-:Y:S01]  /*1450*/  FADD.FTZ R53, R29, R53 ;  /* 0x000000351d357221 */ /* 0x020fe20000010000 */
[----:B------:R-:W-:Y:S06]  /*1460*/  BRA `(.L_x_14847) ;  /* 0x0000000000107947 */ /* 0x000fec0003800000 */
.L_x_14846:
[----:B-----5:R-:W-:-:S04]  /*1470*/  PRMT R32, R22, 0x7632, R32 ;  /* 0x0000763216207816 */ /* 0x020fc80000000020 */
[----:B------:R-:W-:-:S05]  /*1480*/  SHF.L.U32 R32, R32, 0x10, RZ ;  /* 0x0000001020207819 */ /* 0x000fca00000006ff */
[----:B------:R-:W-:-:S04]  /*1490*/  FADD.FTZ R53, R53, R32 ;  /* 0x0000002035357221 */ /* 0x000fc80000010000 */
[----:B------:R-:W-:-:S07]  /*14a0*/  @P1 FADD.FTZ R53, R29, R53 ;  /* 0x000000351d351221 */ /* 0x000fce0000010000 */
.L_x_14847:
[C---:B------:R-:W-:Y:S02]  /*14b0*/  PRMT R32, R55.reuse, 0x7632, R32 ;  /* 0x0000763237207816 */ /* 0x040fe40000000020 */
[----:B------:R-:W-:Y:S01]  /*14c0*/  SHF.L.U32 R54, R55, 0x10, RZ ;  /* 0x0000001037367819 */ /* 0x000fe200000006ff */
[----:B------:R-:W-:Y:S06]  /*14d0*/  @P2 BRA `(.L_x_14848) ;  /* 0x00000000000c2947 */ /* 0x000fec0003800000 */
[----:B------:R-:W-:Y:S05]  /*14e0*/  @!P1 BRA `(.L_x_14849) ;  /* 0x0000000000149947 */ /* 0x000fea0003800000 */
[----:B-----5:R-:W-:Y:S01]  /*14f0*/  FADD.FTZ R54, R30, R54 ;  /* 0x000000361e367221 */ /* 0x020fe20000010000 */
[----:B------:R-:W-:Y:S06]  /*1500*/  BRA `(.L_x_14849) ;  /* 0x00000000000c7947 */ /* 0x000fec0003800000 */
.L_x_14848:
[----:B-----5:R-:W-:-:S05]  /*1510*/  SHF.L.U32 R33, R23, 0x10, RZ ;  /* 0x0000001017217819 */ /* 0x020fca00000006ff */
[----:B------:R-:W-:-:S04]  /*1520*/  FADD.FTZ R54, R33, R54 ;  /* 0x0000003621367221 */ /* 0x000fc80000010000 */
[----:B------:R-:W-:-:S07]  /*1530*/  @P1 FADD.FTZ R54, R30, R54 ;  /* 0x000000361e361221 */ /* 0x000fce0000010000 */
.L_x_14849:
[----:B------:R-:W-:Y:S01]  /*1540*/  SHF.L.U32 R55, R32, 0x10, RZ ;  /* 0x0000001020377819 */ /* 0x000fe200000006ff */
[----:B------:R-:W-:Y:S06]  /*1550*/  @P2 BRA `(.L_x_14850) ;  /* 0x00000000000c2947 */ /* 0x000fec0003800000 */
[----:B------:R-:W-:Y:S05]  /*1560*/  @!P1 BRA `(.L_x_14851) ;  /* 0x0000000000189947 */ /* 0x000fea0003800000 */
[----:B-----5:R-:W-:Y:S01]  /*1570*/  FADD.FTZ R55, R31, R55 ;  /* 0x000000371f377221 */ /* 0x020fe20000010000 */
[----:B------:R-:W-:Y:S06]  /*1580*/  BRA `(.L_x_14851) ;  /* 0x0000000000107947 */ /* 0x000fec0003800000 */
.L_x_14850:
[----:B-----5:R-:W-:-:S04]  /*1590*/  PRMT R32, R23, 0x7632, R32 ;  /* 0x0000763217207816 */ /* 0x020fc80000000020 */
[----:B------:R-:W-:-:S05]  /*15a0*/  SHF.L.U32 R32, R32, 0x10, RZ ;  /* 0x0000001020207819 */ /* 0x000fca00000006ff */
[----:B------:R-:W-:-:S04]  /*15b0*/  FADD.FTZ R55, R55, R32 ;  /* 0x0000002037377221 */ /* 0x000fc80000010000 */
[----:B------:R-:W-:-:S07]  /*15c0*/  @P1 FADD.FTZ R55, R31, R55 ;  /* 0x000000371f371221 */ /* 0x000fce0000010000 */
.L_x_14851:
[----:B------:R-:W-:Y:S02]  /*15d0*/  IADD3 R183, R175, 0x100, RZ ;  /* 0x00000100afb77810 */ /* 0x000fe40007ffe0ff */
        /* <DEDUP_REMOVED lines=19> */
.L_x_14852:
[----:B-----5:R-:W-:-:S05]  /*1710*/  SHF.L.U32 R33, R20, 0x10, RZ ;  /* 0x0000001014217819 */ /* 0x020fca00000006ff */
[----:B------:R-:W-:-:S04]  /*1720*/  FADD.FTZ R56, R33, R56 ;  /* 0x0000003821387221 */ /* 0x000fc80000010000 */
[----:B------:R-:W-:-:S07]  /*1730*/  @P1 FADD.FTZ R56, R24, R56 ;  /* 0x0000003818381221 */ /* 0x000fce0000010000 */
.L_x_14853:
[----:B------:R-:W-:Y:S01]  /*1740*/  SHF.L.U32 R57, R57, 0x10, RZ ;  /* 0x0000001039397819 */ /* 0x000fe200000006ff */
[----:B------:R-:W-:Y:S06]  /*1750*/  @P2 BRA `(.L_x_14854) ;  /* 0x00000000000c2947 */ /* 0x000fec0003800000 */
[----:B------:R-:W-:Y:S05]  /*1760*/  @!P1 BRA `(.L_x_14855) ;  /* 0x0000000000189947 */ /* 0x000fea0003800000 */
[----:B-----5:R-:W-:Y:S01]  /*1770*/  FADD.FTZ R57, R25, R57 ;  /* 0x0000003919397221 */ /* 0x020fe20000010000 */
[----:B------:R-:W-:Y:S06]  /*1780*/  BRA `(.L_x_14855) ;  /* 0x0000000000107947 */ /* 0x000fec0003800000 */
.L_x_14854:
[----:B-----5:R-:W-:-:S04]  /*1790*/  PRMT R32, R20, 0x7632, R32 ;  /* 0x0000763214207816 */ /* 0x020fc80000000020 */
[----:B------:R-:W-:-:S05]  /*17a0*/  SHF.L.U32 R32, R32, 0x10, RZ ;  /* 0x0000001020207819 */ /* 0x000fca00000006ff */
[----:B------:R-:W-:-:S04]  /*17b0*/  FADD.FTZ R57, R57, R32 ;  /* 0x0000002039397221 */ /* 0x000fc80000010000 */
[----:B------:R-:W-:-:S07]  /*17c0*/  @P1 FADD.FTZ R57, R25, R57 ;  /* 0x0000003919391221 */ /* 0x000fce0000010000 */
.L_x_14855:
[C---:B------:R-:W-:Y:S02]  /*17d0*/  PRMT R59, R61.reuse, 0x7632, R59 ;  /* 0x000076323d3b7816 */ /* 0x040fe4000000003b */
[----:B------:R-:W-:Y:S01]  /*17e0*/  SHF.L.U32 R58, R61, 0x10, RZ ;  /* 0x000000103d3a7819 */ /* 0x000fe200000006ff */
[----:B------:R-:W-:Y:S06]  /*17f0*/  @P2 BRA `(.L_x_14856) ;  /* 0x00000000000c2947 */ /* 0x000fec0003800000 */
[----:B------:R-:W-:Y:S05]  /*1800*/  @!P1 BRA `(.L_x_14857) ;  /* 0x0000000000149947 */ /* 0x000fea0003800000 */
[----:B-----5:R-:W-:Y:S01]  /*1810*/  FADD.FTZ R58, R26, R58 ;  /* 0x0000003a1a3a7221 */ /* 0x020fe20000010000 */
[----:B------:R-:W-:Y:S06]  /*1820*/  BRA `(.L_x_14857) ;  /* 0x00000000000c7947 */ /* 0x000fec0003800000 */
.L_x_14856:
[----:B-----5:R-:W-:-:S05]  /*1830*/  SHF.L.U32 R33, R21, 0x10, RZ ;  /* 0x0000001015217819 */ /* 0x020fca00000006ff */
[----:B------:R-:W-:-:S04]  /*1840*/  FADD.FTZ R58, R33, R58 ;  /* 0x0000003a213a7221 */ /* 0x000fc80000010000 */
[----:B------:R-:W-:-:S07]  /*1850*/  @P1 FADD.FTZ R58, R26, R58 ;  /* 0x0000003a1a3a1221 */ /* 0x000fce0000010000 */
.L_x_14857:
[----:B------:R-:W-:Y:S01]  /*1860*/  SHF.L.U32 R59, R59, 0x10, RZ ;  /* 0x000000103b3b7819 */ /* 0x000fe200000006ff */
[----:B------:R-:W-:Y:S06]  /*1870*/  @P2 BRA `(.L_x_14858) ;  /* 0x00000000000c2947 */ /* 0x000fec0003800000 */
[----:B------:R-:W-:Y:S05]  /*1880*/  @!P1 BRA `(.L_x_14859) ;  /* 0x0000000000189947 */ /* 0x000fea0003800000 */
[----:B-----5:R-:W-:Y:S01]  /*1890*/  FADD.FTZ R59, R27, R59 ;  /* 0x0000003b1b3b7221 */ /* 0x020fe20000010000 */
[----:B------:R-:W-:Y:S06]  /*18a0*/  BRA `(.L_x_14859) ;  /* 0x0000000000107947 */ /* 0x000fec0003800000 */
.L_x_14858:
[----:B-----5:R-:W-:-:S04]  /*18b0*/  PRMT R32, R21, 0x7632, R32 ;  /* 0x0000763215207816 */ /* 0x020fc80000000020 */
[----:B------:R-:W-:-:S05]  /*18c0*/  SHF.L.U32 R32, R32, 0x10, RZ ;  /* 0x0000001020207819 */ /* 0x000fca00000006ff */
[----:B------:R-:W-:-:S04]  /*18d0*/  FADD.FTZ R59, R59, R32 ;  /* 0x000000203b3b7221 */ /* 0x000fc80000010000 */
[----:B------:R-:W-:-:S07]  /*18e0*/  @P1 FADD.FTZ R59, R27, R59 ;  /* 0x0000003b1b3b1221 */ /* 0x000fce0000010000 */
.L_x_14859:
[C---:B------:R-:W-:Y:S02]  /*18f0*/  PRMT R61, R62.reuse, 0x7632, R61 ;  /* 0x000076323e3d7816 */ /* 0x040fe4000000003d */
[----:B------:R-:W-:Y:S01]  /*1900*/  SHF.L.U32 R60, R62, 0x10, RZ ;  /* 0x000000103e3c7819 */ /* 0x000fe200000006ff */
[----:B------:R-:W-:Y:S06]  /*1910*/  @P2 BRA `(.L_x_14860) ;  /* 0x00000000000c2947 */ /* 0x000fec0003800000 */
[----:B------:R-:W-:Y:S05]  /*1920*/  @!P1 BRA `(.L_x_14861) ;  /* 0x0000000000149947 */ /* 0x000fea0003800000 */
[----:B-----5:R-:W-:Y:S01]  /*1930*/  FADD.FTZ R60, R28, R60 ;  /* 0x0000003c1c3c7221 */ /* 0x020fe20000010000 */
[----:B------:R-:W-:Y:S06]  /*1940*/  BRA `(.L_x_14861) ;  /* 0x00000000000c7947 */ /* 0x000fec0003800000 */
.L_x_14860:
[----:B-----5:R-:W-:-:S05]  /*1950*/  SHF.L.U32 R33, R22, 0x10, RZ ;  /* 0x0000001016217819 */ /* 0x020fca00000006ff */
[----:B------:R-:W-:-:S04]  /*1960*/  FADD.FTZ R60, R33, R60 ;  /* 0x0000003c213c7221 */ /* 0x000fc80000010000 */
[----:B------:R-:W-:-:S07]  /*1970*/  @P1 FADD.FTZ R60, R28, R60 ;  /* 0x0000003c1c3c1221 */ /* 0x000fce0000010000 */
.L_x_14861:
[----:B------:R-:W-:Y:S01]  /*1980*/  SHF.L.U32 R61, R61, 0x10, RZ ;  /* 0x000000103d3d7819 */ /* 0x000fe200000006ff */
[----:B------:R-:W-:Y:S06]  /*1990*/  @P2 BRA `(.L_x_14862) ;  /* 0x00000000000c2947 */ /* 0x000fec0003800000 */
[----:B------:R-:W-:Y:S05]  /*19a0*/  @!P1 BRA `(.L_x_14863) ;  /* 0x0000000000189947 */ /* 0x000fea0003800000 */
[----:B-----5:R-:W-:Y:S01]  /*19b0*/  FADD.FTZ R61, R29, R61 ;  /* 0x0000003d1d3d7221 */ /* 0x020fe20000010000 */
[----:B------:R-:W-:Y:S06]  /*19c0*/  BRA `(.L_x_14863) ;  /* 0x0000000000107947 */ /* 0x000fec0003800000 */
.L_x_14862:
[----:B-----5:R-:W-:-:S04]  /*19d0*/  PRMT R32, R22, 0x7632, R32 ;  /* 0x0000763216207816 */ /* 0x020fc80000000020 */
[----:B------:R-:W-:-:S05]  /*19e0*/  SHF.L.U32 R32, R32, 0x10, RZ ;  /* 0x0000001020207819 */ /* 0x000fca00000006ff */
[----:B------:R-:W-:-:S04]  /*19f0*/  FADD.FTZ R61, R61, R32 ;  /* 0x000000203d3d7221 */ /* 0x000fc80000010000 */
[----:B------:R-:W-:-:S07]  /*1a00*/  @P1 FADD.FTZ R61, R29, R61 ;  /* 0x0000003d1d3d1221 */ /* 0x000fce0000010000 */
.L_x_14863:
[C---:B------:R-:W-:Y:S02]  /*1a10*/  PRMT R32, R63.reuse, 0x7632, R32 ;  /* 0x000076323f207816 */ /* 0x040fe40000000020 */
[----:B------:R-:W-:Y:S01]  /*1a20*/  SHF.L.U32 R62, R63, 0x10, RZ ;  /* 0x000000103f3e7819 */ /* 0x000fe200000006ff */
[----:B------:R-:W-:Y:S06]  /*1a30*/  @P2 BRA `(.L_x_14864) ;  /* 0x00000000000c2947 */ /* 0x000fec0003800000 */
[----:B------:R-:W-:Y:S05]  /*1a40*/  @!P1 BRA `(.L_x_14865) ;  /* 0x0000000000149947 */ /* 0x000fea0003800000 */
[----:B-----5:R-:W-:Y:S01]  /*1a50*/  FADD.FTZ R62, R30, R62 ;  /* 0x0000003e1e3e7221 */ /* 0x020fe20000010000 */
[----:B------:R-:W-:Y:S06]  /*1a60*/  BRA `(.L_x_14865) ;  /* 0x00000000000c7947 */ /* 0x000fec0003800000 */
.L_x_14864:
[----:B-----5:R-:W-:-:S05]  /*1a70*/  SHF.L.U32 R33, R23, 0x10, RZ ;  /* 0x0000001017217819 */ /* 0x020fca00000006ff */
[----:B------:R-:W-:-:S04]  /*1a80*/  FADD.FTZ R62, R33, R62 ;  /* 0x0000003e213e7221 */ /* 0x000fc80000010000 */
[----:B------:R-:W-:-:S07]  /*1a90*/  @P1 FADD.FTZ R62, R30, R62 ;  /* 0x0000003e1e3e1221 */ /* 0x000fce0000010000 */
.L_x_14865:
[----:B------:R-:W-:Y:S01]  /*1aa0*/  SHF.L.U32 R63, R32, 0x10, RZ ;  /* 0x00000010203f7819 */ /* 0x000fe200000006ff */
[----:B------:R-:W-:Y:S06]  /*1ab0*/  @P2 BRA `(.L_x_14866) ;  /* 0x00000000000c2947 */ /* 0x000fec0003800000 */
[----:B------:R-:W-:Y:S05]  /*1ac0*/  @!P1 BRA `(.L_x_14867) ;  /* 0x0000000000189947 */ /* 0x000fea0003800000 */
[----:B-----5:R-:W-:Y:S01]  /*1ad0*/  FADD.FTZ R63, R31, R63 ;  /* 0x0000003f1f3f7221 */ /* 0x020fe20000010000 */
[----:B------:R-:W-:Y:S06]  /*1ae0*/  BRA `(.L_x_14867) ;  /* 0x0000000000107947 */ /* 0x000fec0003800000 */
.L_x_14866:
[----:B-----5:R-:W-:-:S04]  /*1af0*/  PRMT R32, R23, 0x7632, R32 ;  /* 0x0000763217207816 */ /* 0x020fc80000000020 */
[----:B------:R-:W-:-:S05]  /*1b00*/  SHF.L.U32 R32, R32, 0x10, RZ ;  /* 0x0000001020207819 */ /* 0x000fca00000006ff */
[----:B------:R-:W-:-:S04]  /*1b10*/  FADD.FTZ R63, R63, R32 ;  /* 0x000000203f3f7221 */ /* 0x000fc80000010000 */
[----:B------:R-:W-:-:S07]  /*1b20*/  @P1 FADD.FTZ R63, R31, R63 ;  /* 0x0000003f1f3f1221 */ /* 0x000fce0000010000 */
.L_x_14867:
        /* <DEDUP_REMOVED lines=20> */
.L_x_14868:
[----:B-----5:R-:W-:-:S05]  /*1c70*/  SHF.L.U32 R33, R20, 0x10, RZ ;  /* 0x0000001014217819 */ /* 0x020fca00000006ff */
[----:B------:R-:W-:-:S04]  /*1c80*/  FADD.FTZ R64, R33, R64 ;  /* 0x0000004021407221 */ /* 0x000fc80000010000 */
[----:B------:R-:W-:-:S07]  /*1c90*/  @P1 FADD.FTZ R64, R24, R64 ;  /* 0x0000004018401221 */ /* 0x000fce0000010000 */
.L_x_14869:
[----:B------:R-:W-:Y:S01]  /*1ca0*/  SHF.L.U32 R65, R65, 0x10, RZ ;  /* 0x0000001041417819 */ /* 0x000fe200000006ff */
[----:B------:R-:W-:Y:S06]  /*1cb0*/  @P2 BRA `(.L_x_14870) ;  /* 0x00000000000c2947 */ /* 0x000fec0003800000 */
[----:B------:R-:W-:Y:S05]  /*1cc0*/  @!P1 BRA `(.L_x_14871) ;  /* 0x0000000000189947 */ /* 0x000fea0003800000 */
[----:B-----5:R-:W-:Y:S01]  /*1cd0*/  FADD.FTZ R65, R25, R65 ;  /* 0x0000004119417221 */ /* 0x020fe20000010000 */
[----:B------:R-:W-:Y:S06]  /*1ce0*/  BRA `(.L_x_14871) ;  /* 0x0000000000107947 */ /* 0x000fec0003800000 */
.L_x_14870:
[----:B-----5:R-:W-:-:S04]  /*1cf0*/  PRMT R32, R20, 0x7632, R32 ;  /* 0x0000763214207816 */ /* 0x020fc80000000020 */
[----:B------:R-:W-:-:S05]  /*1d00*/  SHF.L.U32 R32, R32, 0x10, RZ ;  /* 0x0000001020207819 */ /* 0x000fca00000006ff */
[----:B------:R-:W-:-:S04]  /*1d10*/  FADD.FTZ R65, R65, R32 ;  /* 0x0000002041417221 */ /* 0x000fc80000010000 */
[----:B------:R-:W-:-:S07]  /*1d20*/  @P1 FADD.FTZ R65, R25, R65 ;  /* 0x0000004119411221 */ /* 0x000fce0000010000 */
.L_x_14871:
[C---:B------:R-:W-:Y:S02]  /*1d30*/  PRMT R67, R69.reuse, 0x7632, R67 ;  /* 0x0000763245437816 */ /* 0x040fe40000000043 */
[----:B------:R-:W-:Y:S01]  /*1d40*/  SHF.L.U32 R66, R69, 0x10, RZ ;  /* 0x0000001045427819 */ /* 0x000fe200000006ff */
[----:B------:R-:W-:Y:S06]  /*1d50*/  @P2 BRA `(.L_x_14872) ;  /* 0x00000000000c2947 */ /* 0x000fec0003800000 */
[----:B------:R-:W-:Y:S05]  /*1d60*/  @!P1 BRA `(.L_x_14873) ;  /* 0x0000000000149947 */ /* 0x000fea0003800000 */
[----:B-----5:R-:W-:Y:S01]  /*1d70*/  FADD.FTZ R66, R26, R66 ;  /* 0x000000421a427221 */ /* 0x020fe20000010000 */
[----:B------:R-:W-:Y:S06]  /*1d80*/  BRA `(.L_x_14873) ;  /* 0x00000000000c7947 */ /* 0x000fec0003800000 */
.L_x_14872:
[----:B-----5:R-:W-:-:S05]  /*1d90*/  SHF.L.U32 R33, R21, 0x10, RZ ;  /* 0x0000001015217819 */ /* 0x020fca00000006ff */
[----:B------:R-:W-:-:S04]  /*1da0*/  FADD.FTZ R66, R33, R66 ;  /* 0x0000004221427221 */ /* 0x000fc80000010000 */
[----:B------:R-:W-:-:S07]  /*1db0*/  @P1 FADD.FTZ R66, R26, R66 ;  /* 0x000000421a421221 */ /* 0x000fce0000010000 */
.L_x_14873:
[----:B------:R-:W-:Y:S01]  /*1dc0*/  SHF.L.U32 R67, R67, 0x10, RZ ;  /* 0x0000001043437819 */ /* 0x000fe200000006ff */
[----:B------:R-:W-:Y:S06]  /*1dd0*/  @P2 BRA `(.L_x_14874) ;  /* 0x00000000000c2947 */ /* 0x000fec0003800000 */
[----:B------:R-:W-:Y:S05]  /*1de0*/  @!P1 BRA `(.L_x_14875) ;  /* 0x0000000000189947 */ /* 0x000fea0003800000 */
[----:B-----5:R-:W-:Y:S01]  /*1df0*/  FADD.FTZ R67, R27, R67 ;  /* 0x000000431b437221 */ /* 0x020fe20000010000 */
[----:B------:R-:W-:Y:S06]  /*1e00*/  BRA `(.L_x_14875) ;  /* 0x0000000000107947 */ /* 0x000fec0003800000 */
.L_x_14874:
[----:B-----5:R-:W-:-:S04]  /*1e10*/  PRMT R32, R21, 0x7632, R32 ;  /* 0x0000763215207816 */ /* 0x020fc80000000020 */
[----:B------:R-:W-:-:S05]  /*1e20*/  SHF.L.U32 R32, R32, 0x10, RZ ;  /* 0x0000001020207819 */ /* 0x000fca00000006ff */
[----:B------:R-:W-:-:S04]  /*1e30*/  FADD.FTZ R67, R67, R32 ;  /* 0x0000002043437221 */ /* 0x000fc80000010000 */
[----:B------:R-:W-:-:S07]  /*1e40*/  @P1 FADD.FTZ R67, R27, R67 ;  /* 0x000000431b431221 */ /* 0x000fce0000010000 */
.L_x_14875:
[C---:B------:R-:W-:Y:S02]  /*1e50*/  PRMT R69, R70.reuse, 0x7632, R69 ;  /* 0x0000763246457816 */ /* 0x040fe40000000045 */
[----:B------:R-:W-:Y:S01]  /*1e60*/  SHF.L.U32 R68, R70, 0x10, RZ ;  /* 0x0000001046447819 */ /* 0x000fe200000006ff */
[----:B------:R-:W-:Y:S06]  /*1e70*/  @P2 BRA `(.L_x_14876) ;  /* 0x00000000000c2947 */ /* 0x000fec0003800000 */
[----:B------:R-:W-:Y:S05]  /*1e80*/  @!P1 BRA `(.L_x_14877) ;  /* 0x0000000000149947 */ /* 0x000fea0003800000 */
[----:B-----5:R-:W-:Y:S01]  /*1e90*/  FADD.FTZ R68, R28, R68 ;  /* 0x000000441c447221 */ /* 0x020fe20000010000 */
[----:B------:R-:W-:Y:S06]  /*1ea0*/  BRA `(.L_x_14877) ;  /* 0x00000000000c7947 */ /* 0x000fec0003800000 */
.L_x_14876:
[----:B-----5:R-:W-:-:S05]  /*1eb0*/  SHF.L.U32 R33, R22, 0x10, RZ ;  /* 0x0000001016217819 */ /* 0x020fca00000006ff */
[----:B------:R-:W-:-:S04]  /*1ec0*/  FADD.FTZ R68, R33, R68 ;  /* 0x0000004421447221 */ /* 0x000fc80000010000 */
[----:B------:R-:W-:-:S07]  /*1ed0*/  @P1 FADD.FTZ R68, R28, R68 ;  /* 0x000000441c441221 */ /* 0x000fce0000010000 */
.L_x_14877:
[----:B------:R-:W-:Y:S01]  /*1ee0*/  SHF.L.U32 R69, R69, 0x10, RZ ;  /* 0x0000001045457819 */ /* 0x000fe200000006ff */
[----:B------:R-:W-:Y:S06]  /*1ef0*/  @P2 BRA `(.L_x_14878) ;  /* 0x00000000000c2947 */ /* 0x000fec0003800000 */
[----:B------:R-:W-:Y:S05]  /*1f00*/  @!P1 BRA `(.L_x_14879) ;  /* 0x0000000000189947 */ /* 0x000fea0003800000 */
[----:B-----5:R-:W-:Y:S01]  /*1f10*/  FADD.FTZ R69, R29, R69 ;  /* 0x000000451d457221 */ /* 0x020fe20000010000 */
[----:B------:R-:W-:Y:S06]  /*1f20*/  BRA `(.L_x_14879) ;  /* 0x0000000000107947 */ /* 0x000fec0003800000 */
.L_x_14878:
[----:B-----5:R-:W-:-:S04]  /*1f30*/  PRMT R32, R22, 0x7632, R32 ;  /* 0x0000763216207816 */ /* 0x020fc80000000020 */
[----:B------:R-:W-:-:S05]  /*1f40*/  SHF.L.U32 R32, R32, 0x10, RZ ;  /* 0x0000001020207819 */ /* 0x000fca00000006ff */
[----:B------:R-:W-:-:S04]  /*1f50*/  FADD.FTZ R69, R69, R32 ;  /* 0x0000002045457221 */ /* 0x000fc80000010000 */
[----:B------:R-:W-:-:S07]  /*1f60*/  @P1 FADD.FTZ R69, R29, R69 ;  /* 0x000000451d451221 */ /* 0x000fce0000010000 */
.L_x_14879:
[C---:B------:R-:W-:Y:S02]  /*1f70*/  PRMT R32, R71.reuse, 0x7632, R32 ;  /* 0x0000763247207816 */ /* 0x040fe40000000020 */
[----:B------:R-:W-:Y:S01]  /*1f80*/  SHF.L.U32 R70, R71, 0x10, RZ ;  /* 0x0000001047467819 */ /* 0x000fe200000006ff */
[----:B------:R-:W-:Y:S06]  /*1f90*/  @P2 BRA `(.L_x_14880) ;  /* 0x00000000000c2947 */ /* 0x000fec0003800000 */
[----:B------:R-:W-:Y:S05]  /*1fa0*/  @!P1 BRA `(.L_x_14881) ;  /* 0x0000000000149947 */ /* 0x000fea0003800000 */
[----:B-----5:R-:W-:Y:S01]  /*1fb0*/  FADD.FTZ R70, R30, R70 ;  /* 0x000000461e467221 */ /* 0x020fe20000010000 */
[----:B------:R-:W-:Y:S06]  /*1fc0*/  BRA `(.L_x_14881) ;  /* 0x00000000000c7947 */ /* 0x000fec0003800000 */
.L_x_14880:
[----:B-----5:R-:W-:-:S05]  /*1fd0*/  SHF.L.U32 R33, R23, 0x10, RZ ;  /* 0x0000001017217819 */ /* 0x020fca00000006ff */
[----:B------:R-:W-:-:S04]  /*1fe0*/  FADD.FTZ R70, R33, R70 ;  /* 0x0000004621467221 */ /* 0x000fc80000010000 */
[----:B------:R-:W-:-:S07]  /*1ff0*/  @P1 FADD.FTZ R70, R30, R70 ;  /* 0x000000461e461221 */ /* 0x000fce0000010000 */
.L_x_14881:
[----:B------:R-:W-:Y:S01]  /*2000*/  SHF.L.U32 R71, R32, 0x10, RZ ;  /* 0x0000001020477819 */ /* 0x000fe200000006ff */
[----:B------:R-:W-:Y:S06]  /*2010*/  @P2 BRA `(.L_x_14882) ;  /* 0x00000000000c2947 */ /* 0x000fec0003800000 */
[----:B------:R-:W-:Y:S05]  /*2020*/  @!P1 BRA `(.L_x_14883) ;  /* 0x0000000000189947 */ /* 0x000fea0003800000 */
[----:B-----5:R-:W-:Y:S01]  /*2030*/  FADD.FTZ R71, R31, R71 ;  /* 0x000000471f477221 */ /* 0x020fe20000010000 */
[----:B------:R-:W-:Y:S06]  /*2040*/  BRA `(.L_x_14883) ;  /* 0x0000000000107947 */ /* 0x000fec0003800000 */
.L_x_14882:
[----:B-----5:R-:W-:-:S04]  /*2050*/  PRMT R32, R23, 0x7632, R32 ;  /* 0x0000763217207816 */ /* 0x020fc80000000020 */
[----:B------:R-:W-:-:S05]  /*2060*/  SHF.L.U32 R32, R32, 0x10, RZ ;  /* 0x0000001020207819 */ /* 0x000fca00000006ff */
[----:B------:R-:W-:-:S04]  /*2070*/  FADD.FTZ R71, R71, R32 ;  /* 0x0000002047477221 */ /* 0x000fc80000010000 */
[----:B------:R-:W-:-:S07]  /*2080*/  @P1 FADD.FTZ R71, R31, R71 ;  /* 0x000000471f471221 */ /* 0x000fce0000010000 */
.L_x_14883:
        /* <DEDUP_REMOVED lines=20> */
.L_x_14884:
[----:B-----5:R-:W-:-:S05]  /*21d0*/  SHF.L.U32 R33, R20, 0x10, RZ ;  /* 0x0000001014217819 */ /* 0x020fca00000006ff */
[----:B------:R-:W-:-:S04]  /*21e0*/  FADD.FTZ R72, R33, R72 ;  /* 0x0000004821487221 */ /* 0x000fc80000010000 */
[----:B------:R-:W-:-:S07]  /*21f0*/  @P1 FADD.FTZ R72, R24, R72 ;  /* 0x0000004818481221 */ /* 0x000fce0000010000 */
.L_x_14885:
[----:B------:R-:W-:Y:S01]  /*2200*/  SHF.L.U32 R73, R73, 0x10, RZ ;  /* 0x0000001049497819 */ /* 0x000fe200000006ff */
[----:B------:R-:W-:Y:S06]  /*2210*/  @P2 BRA `(.L_x_14886) ;  /* 0x00000000000c2947 */ /* 0x000fec0003800000 */
[----:B------:R-:W-:Y:S05]  /*2220*/  @!P1 BRA `(.L_x_14887) ;  /* 0x0000000000189947 */ /* 0x000fea0003800000 */
[----:B-----5:R-:W-:Y:S01]  /*2230*/  FADD.FTZ R73, R25, R73 ;  /* 0x0000004919497221 */ /* 0x020fe20000010000 */
[----:B------:R-:W-:Y:S06]  /*2240*/  BRA `(.L_x_14887) ;  /* 0x0000000000107947 */ /* 0x000fec0003800000 */
.L_x_14886:
[----:B-----5:R-:W-:-:S04]  /*2250*/  PRMT R32, R20, 0x7632, R32 ;  /* 0x0000763214207816 */ /* 0x020fc80000000020 */
[----:B------:R-:W-:-:S05]  /*2260*/  SHF.L.U32 R32, R32, 0x10, RZ ;  /* 0x0000001020207819 */ /* 0x000fca00000006ff */
[----:B------:R-:W-:-:S04]  /*2270*/  FADD.FTZ R73, R73, R32 ;  /* 0x0000002049497221 */ /* 0x000fc80000010000 */
[----:B------:R-:W-:-:S07]  /*2280*/  @P1 FADD.FTZ R73, R25, R73 ;  /* 0x0000004919491221 */ /* 0x000fce0000010000 */
.L_x_14887:
[C---:B------:R-:W-:Y:S02]  /*2290*/  PRMT R75, R77.reuse, 0x7632, R75 ;  /* 0x000076324d4b7816 */ /* 0x040fe4000000004b */
[----:B------:R-:W-:Y:S01]  /*22a0*/  SHF.L.U32 R74, R77, 0x10, RZ ;  /* 0x000000104d4a7819 */ /* 0x000fe200000006ff */
[----:B------:R-:W-:Y:S06]  /*22b0*/  @P2 BRA `(.L_x_14888) ;  /* 0x00000000000c2947 */ /* 0x000fec0003800000 */
[----:B------:R-:W-:Y:S05]  /*22c0*/  @!P1 BRA `(.L_x_14889) ;  /* 0x0000000000149947 */ /* 0x000fea0003800000 */
[----:B-----5:R-:W-:Y:S01]  /*22d0*/  FADD.FTZ R74, R26, R74 ;  /* 0x0000004a1a4a7221 */ /* 0x020fe20000010000 */
[----:B------:R-:W-:Y:S06]  /*22e0*/  BRA `(.L_x_14889) ;  /* 0x00000000000c7947 */ /* 0x000fec0003800000 */
.L_x_14888:
[----:B-----5:R-:W-:-:S05]  /*22f0*/  SHF.L.U32 R33, R21, 0x10, RZ ;  /* 0x0000001015217819 */ /* 0x020fca00000006ff */
[----:B------:R-:W-:-:S04]  /*2300*/  FADD.FTZ R74, R33, R74 ;  /* 0x0000004a214a7221 */ /* 0x000fc80000010000 */
[----:B------:R-:W-:-:S07]  /*2310*/  @P1 FADD.FTZ R74, R26, R74 ;  /* 0x0000004a1a4a1221 */ /* 0x000fce0000010000 */
.L_x_14889:
[----:B------:R-:W-:Y:S01]  /*2320*/  SHF.L.U32 R75, R75, 0x10, RZ ;  /* 0x000000104b4b7819 */ /* 0x000fe200000006ff */
[----:B------:R-:W-:Y:S06]  /*2330*/  @P2 BRA `(.L_x_14890) ;  /* 0x00000000000c2947 */ /* 0x000fec0003800000 */
[----:B------:R-:W-:Y:S05]  /*2340*/  @!P1 BRA `(.L_x_14891) ;  /* 0x0000000000189947 */ /* 0x000fea0003800000 */
[----:B-----5:R-:W-:Y:S01]  /*2350*/  FADD.FTZ R75, R27, R75 ;  /* 0x0000004b1b4b7221 */ /* 0x020fe20000010000 */
[----:B------:R-:W-:Y:S06]  /*2360*/  BRA `(.L_x_14891) ;  /* 0x0000000000107947 */ /* 0x000fec0003800000 */
.L_x_14890:
[----:B-----5:R-:W-:-:S04]  /*2370*/  PRMT R32, R21, 0x7632, R32 ;  /* 0x0000763215207816 */ /* 0x020fc80000000020 */
[----:B------:R-:W-:-:S05]  /*2380*/  SHF.L.U32 R32, R32, 0x10, RZ ;  /* 0x0000001020207819 */ /* 0x000fca00000006ff */
[----:B------:R-:W-:-:S04]  /*2390*/  FADD.FTZ R75, R75, R32 ;  /* 0x000000204b4b7221 */ /* 0x000fc80000010000 */
[----:B------:R-:W-:-:S07]  /*23a0*/  @P1 FADD.FTZ R75, R27, R75 ;  /* 0x0000004b1b4b1221 */ /* 0x000fce0000010000 */
.L_x_14891:
[C---:B------:R-:W-:Y:S02]  /*23b0*/  PRMT R77, R78.reuse, 0x7632, R77 ;  /* 0x000076324e4d7816 */ /* 0x040fe4000000004d */
[----:B------:R-:W-:Y:S01]  /*23c0*/  SHF.L.U32 R76, R78, 0x10, RZ ;  /* 0x000000104e4c7819 */ /* 0x000fe200000006ff */
[----:B------:R-:W-:Y:S06]  /*23d0*/  @P2 BRA `(.L_x_14892) ;  /* 0x00000000000c2947 */ /* 0x000fec0003800000 */
[----:B------:R-:W-:Y:S05]  /*23e0*/  @!P1 BRA `(.L_x_14893) ;  /* 0x0000000000149947 */ /* 0x000fea0003800000 */
[----:B-----5:R-:W-:Y:S01]  /*23f0*/  FADD.FTZ R76, R28, R76 ;  /* 0x0000004c1c4c7221 */ /* 0x020fe20000010000 */
[----:B------:R-:W-:Y:S06]  /*2400*/  BRA `(.L_x_14893) ;  /* 0x00000000000c7947 */ /* 0x000fec0003800000 */
.L_x_14892:
[----:B-----5:R-:W-:-:S05]  /*2410*/  SHF.L.U32 R33, R22, 0x10, RZ ;  /* 0x0000001016217819 */ /* 0x020fca00000006ff */
[----:B------:R-:W-:-:S04]  /*2420*/  FADD.FTZ R76, R33, R76 ;  /* 0x0000004c214c7221 */ /* 0x000fc80000010000 */
[----:B------:R-:W-:-:S07]  /*2430*/  @P1 FADD.FTZ R76, R28, R76 ;  /* 0x0000004c1c4c1221 */ /* 0x000fce0000010000 */
.L_x_14893:
[----:B------:R-:W-:Y:S01]  /*2440*/  SHF.L.U32 R77, R77, 0x10, RZ ;  /* 0x000000104d4d7819 */ /* 0x000fe200000006ff */
[----:B------:R-:W-:Y:S06]  /*2450*/  @P2 BRA `(.L_x_14894) ;  /* 0x00000000000c2947 */ /* 0x000fec0003800000 */
[----:B------:R-:W-:Y:S05]  /*2460*/  @!P1 BRA `(.L_x_14895) ;  /* 0x0000000000189947 */ /* 0x000fea0003800000 */
[----:B-----5:R-:W-:Y:S01]  /*2470*/  FADD.FTZ R77, R29, R77 ;  /* 0x0000004d1d4d7221 */ /* 0x020fe20000010000 */
[----:B------:R-:W-:Y:S06]  /*2480*/  BRA `(.L_x_14895) ;  /* 0x0000000000107947 */ /* 0x000fec0003800000 */
.L_x_14894:
[----:B-----5:R-:W-:-:S04]  /*2490*/  PRMT R32, R22, 0x7632, R32 ;  /* 0x0000763216207816 */ /* 0x020fc80000000020 */
[----:B------:R-:W-:-:S05]  /*24a0*/  SHF.L.U32 R32, R32, 0x10, RZ ;  /* 0x0000001020207819 */ /* 0x000fca00000006ff */
[----:B------:R-:W-:-:S04]  /*24b0*/  FADD.FTZ R77, R77, R32 ;  /* 0x000000204d4d7221 */ /* 0x000fc80000010000 */
[----:B------:R-:W-:-:S07]  /*24c0*/  @P1 FADD.FTZ R77, R29, R77 ;  /* 0x0000004d1d4d1221 */ /* 0x000fce0000010000 */
.L_x_14895:
[C---:B------:R-:W-:Y:S02]  /*24d0*/  PRMT R32, R79.reuse, 0x7632, R32 ;  /* 0x000076324f207816 */ /* 0x040fe40000000020 */
[----:B------:R-:W-:Y:S01]  /*24e0*/  SHF.L.U32 R78, R79, 0x10, RZ ;  /* 0x000000104f4e7819 */ /* 0x000fe200000006ff */
[----:B------:R-:W-:Y:S06]  /*24f0*/  @P2 BRA `(.L_x_14896) ;  /* 0x00000000000c2947 */ /* 0x000fec0003800000 */
[----:B------:R-:W-:Y:S05]  /*2500*/  @!P1 BRA `(.L_x_14897) ;  /* 0x0000000000149947 */ /* 0x000fea0003800000 */
[----:B-----5:R-:W-:Y:S01]  /*2510*/  FADD.FTZ R78, R30, R78 ;  /* 0x0000004e1e4e7221 */ /* 0x020fe20000010000 */
[----:B------:R-:W-:Y:S06]  /*2520*/  BRA `(.L_x_14897) ;  /* 0x00000000000c7947 */ /* 0x000fec0003800000 */
.L_x_14896:
[----:B-----5:R-:W-:-:S05]  /*2530*/  SHF.L.U32 R33, R23, 0x10, RZ ;  /* 0x0000001017217819 */ /* 0x020fca00000006ff */
[----:B------:R-:W-:-:S04]  /*2540*/  FADD.FTZ R78, R33, R78 ;  /* 0x0000004e214e7221 */ /* 0x000fc80000010000 */
[----:B------:R-:W-:-:S07]  /*2550*/  @P1 FADD.FTZ R78, R30, R78 ;  /* 0x0000004e1e4e1221 */ /* 0x000fce0000010000 */
.L_x_14897:
[----:B------:R-:W-:Y:S01]  /*2560*/  SHF.L.U32 R79, R32, 0x10, RZ ;  /* 0x00000010204f7819 */ /* 0x000fe200000006ff */
[----:B------:R-:W-:Y:S06]  /*2570*/  @P2 BRA `(.L_x_14898) ;  /* 0x00000000000c2947 */ /* 0x000fec0003800000 */
[----:B------:R-:W-:Y:S05]  /*2580*/  @!P1 BRA `(.L_x_14899) ;  /* 0x0000000000189947 */ /* 0x000fea0003800000 */
[----:B-----5:R-:W-:Y:S01]  /*2590*/  FADD.FTZ R79, R31, R79 ;  /* 0x0000004f1f4f7221 */ /* 0x020fe20000010000 */
[----:B------:R-:W-:Y:S06]  /*25a0*/  BRA `(.L_x_14899) ;  /* 0x0000000000107947 */ /* 0x000fec0003800000 */
.L_x_14898:
[----:B-----5:R-:W-:-:S04]  /*25b0*/  PRMT R32, R23, 0x7632, R32 ;  /* 0x0000763217207816 */ /* 0x020fc80000000020 */
[----:B------:R-:W-:-:S05]  /*25c0*/  SHF.L.U32 R32, R32, 0x10, RZ ;  /* 0x0000001020207819 */ /* 0x000fca00000006ff */
[----:B------:R-:W-:-:S04]  /*25d0*/  FADD.FTZ R79, R79, R32 ;  /* 0x000000204f4f7221 */ /* 0x000fc80000010000 */
[----:B------:R-:W-:-:S07]  /*25e0*/  @P1 FADD.FTZ R79, R31, R79 ;  /* 0x0000004f1f4f1221 */ /* 0x000fce0000010000 */
.L_x_14899:
        /* <DEDUP_REMOVED lines=20> */
.L_x_14900:
[----:B-----5:R-:W-:-:S05]  /*2730*/  SHF.L.U32 R33, R20, 0x10, RZ ;  /* 0x0000001014217819 */ /* 0x020fca00000006ff */
[----:B------:R-:W-:-:S04]  /*2740*/  FADD.FTZ R80, R33, R80 ;  /* 0x0000005021507221 */ /* 0x000fc80000010000 */
[----:B------:R-:W-:-:S07]  /*2750*/  @P1 FADD.FTZ R80, R24, R80 ;  /* 0x0000005018501221 */ /* 0x000fce0000010000 */
.L_x_14901:
[----:B------:R-:W-:Y:S01]  /*2760*/  SHF.L.U32 R81, R81, 0x10, RZ ;  /* 0x0000001051517819 */ /* 0x000fe200000006ff */
[----:B------:R-:W-:Y:S06]  /*2770*/  @P2 BRA `(.L_x_14902) ;  /* 0x00000000000c2947 */ /* 0x000fec0003800000 */
[----:B------:R-:W-:Y:S05]  /*2780*/  @!P1 BRA `(.L_x_14903) ;  /* 0x0000000000189947 */ /* 0x000fea0003800000 */
[----:B-----5:R-:W-:Y:S01]  /*2790*/  FADD.FTZ R81, R25, R81 ;  /* 0x0000005119517221 */ /* 0x020fe20000010000 */
[----:B------:R-:W-:Y:S06]  /*27a0*/  BRA `(.L_x_14903) ;  /* 0x0000000000107947 */ /* 0x000fec0003800000 */
.L_x_14902:
[----:B-----5:R-:W-:-:S04]  /*27b0*/  PRMT R32, R20, 0x7632, R32 ;  /* 0x0000763214207816 */ /* 0x020fc80000000020 */
[----:B------:R-:W-:-:S05]  /*27c0*/  SHF.L.U32 R32, R32, 0x10, RZ ;  /* 0x0000001020207819 */ /* 0x000fca00000006ff */
[----:B------:R-:W-:-:S04]  /*27d0*/  FADD.FTZ R81, R81, R32 ;  /* 0x0000002051517221 */ /* 0x000fc80000010000 */
[----:B------:R-:W-:-:S07]  /*27e0*/  @P1 FADD.FTZ R81, R25, R81 ;  /* 0x0000005119511221 */ /* 0x000fce0000010000 */
.L_x_14903:
[C---:B------:R-:W-:Y:S02]  /*27f0*/  PRMT R83, R85.reuse, 0x7632, R83 ;  /* 0x0000763255537816 */ /* 0x040fe40000000053 */
[----:B------:R-:W-:Y:S01]  /*2800*/  SHF.L.U32 R82, R85, 0x10, RZ ;  /* 0x0000001055527819 */ /* 0x000fe200000006ff */
[----:B------:R-:W-:Y:S06]  /*2810*/  @P2 BRA `(.L_x_14904) ;  /* 0x00000000000c2947 */ /* 0x000fec0003800000 */
[----:B------:R-:W-:Y:S05]  /*2820*/  @!P1 BRA `(.L_x_14905) ;  /* 0x0000000000149947 */ /* 0x000fea0003800000 */
[----:B-----5:R-:W-:Y:S01]  /*2830*/  FADD.FTZ R82, R26, R82 ;  /* 0x000000521a527221 */ /* 0x020fe20000010000 */
[----:B------:R-:W-:Y:S06]  /*2840*/  BRA `(.L_x_14905) ;  /* 0x00000000000c7947 */ /* 0x000fec0003800000 */
.L_x_14904:
[----:B-----5:R-:W-:-:S05]  /*2850*/  SHF.L.U32 R33, R21, 0x10, RZ ;  /* 0x0000001015217819 */ /* 0x020fca00000006ff */
[----:B------:R-:W-:-:S04]  /*2860*/  FADD.FTZ R82, R33, R82 ;  /* 0x0000005221527221 */ /* 0x000fc80000010000 */
[----:B------:R-:W-:-:S07]  /*2870*/  @P1 FADD.FTZ R82, R26, R82 ;  /* 0x000000521a521221 */ /* 0x000fce0000010000 */
.L_x_14905:
[----:B------:R-:W-:Y:S01]  /*2880*/  SHF.L.U32 R83, R83, 0x10, RZ ;  /* 0x0000001053537819 */ /* 0x000fe200000006ff */
[----:B------:R-:W-:Y:S06]  /*2890*/  @P2 BRA `(.L_x_14906) ;  /* 0x00000000000c2947 */ /* 0x000fec0003800000 */
[----:B------:R-:W-:Y:S05]  /*28a0*/  @!P1 BRA `(.L_x_14907) ;  /* 0x0000000000189947 */ /* 0x000fea0003800000 */
[----:B-----5:R-:W-:Y:S01]  /*28b0*/  FADD.FTZ R83, R27, R83 ;  /* 0x000000531b537221 */ /* 0x020fe20000010000 */
[----:B------:R-:W-:Y:S06]  /*28c0*/  BRA `(.L_x_14907) ;  /* 0x0000000000107947 */ /* 0x000fec0003800000 */
.L_x_14906:
[----:B-----5:R-:W-:-:S04]  /*28d0*/  PRMT R32, R21, 0x7632, R32 ;  /* 0x0000763215207816 */ /* 0x020fc80000000020 */
[----:B------:R-:W-:-:S05]  /*28e0*/  SHF.L.U32 R32, R32, 0x10, RZ ;  /* 0x0000001020207819 */ /* 0x000fca00000006ff */
[----:B------:R-:W-:-:S04]  /*28f0*/  FADD.FTZ R83, R83, R32 ;  /* 0x0000002053537221 */ /* 0x000fc80000010000 */
[----:B------:R-:W-:-:S07]  /*2900*/  @P1 FADD.FTZ R83, R27, R83 ;  /* 0x000000531b531221 */ /* 0x000fce0000010000 */
.L_x_14907:
[C---:B------:R-:W-:Y:S02]  /*2910*/  PRMT R85, R86.reuse, 0x7632, R85 ;  /* 0x0000763256557816 */ /* 0x040fe40000000055 */
[----:B------:R-:W-:Y:S01]  /*2920*/  SHF.L.U32 R84, R86, 0x10, RZ ;  /* 0x0000001056547819 */ /* 0x000fe200000006ff */
[----:B------:R-:W-:Y:S06]  /*2930*/  @P2 BRA `(.L_x_14908) ;  /* 0x00000000000c2947 */ /* 0x000fec0003800000 */
[----:B------:R-:W-:Y:S05]  /*2940*/  @!P1 BRA `(.L_x_14909) ;  /* 0x0000000000149947 */ /* 0x000fea0003800000 */
[----:B-----5:R-:W-:Y:S01]  /*2950*/  FADD.FTZ R84, R28, R84 ;  /* 0x000000541c547221 */ /* 0x020fe20000010000 */
[----:B------:R-:W-:Y:S06]  /*2960*/  BRA `(.L_x_14909) ;  /* 0x00000000000c7947 */ /* 0x000fec0003800000 */
.L_x_14908:
[----:B-----5:R-:W-:-:S05]  /*2970*/  SHF.L.U32 R33, R22, 0x10, RZ ;  /* 0x0000001016217819 */ /* 0x020fca00000006ff */
[----:B------:R-:W-:-:S04]  /*2980*/  FADD.FTZ R84, R33, R84 ;  /* 0x0000005421547221 */ /* 0x000fc80000010000 */
[----:B------:R-:W-:-:S07]  /*2990*/  @P1 FADD.FTZ R84, R28, R84 ;  /* 0x000000541c541221 */ /* 0x000fce0000010000 */
.L_x_14909:
[----:B------:R-:W-:Y:S01]  /*29a0*/  SHF.L.U32 R85, R85, 0x10, RZ ;  /* 0x0000001055557819 */ /* 0x000fe200000006ff */
[----:B------:R-:W-:Y:S06]  /*29b0*/  @P2 BRA `(.L_x_14910) ;  /* 0x00000000000c2947 */ /* 0x000fec0003800000 */
[----:B------:R-:W-:Y:S05]  /*29c0*/  @!P1 BRA `(.L_x_14911) ;  /* 0x0000000000189947 */ /* 0x000fea0003800000 */
[----:B-----5:R-:W-:Y:S01]  /*29d0*/  FADD.FTZ R85, R29, R85 ;  /* 0x000000551d557221 */ /* 0x020fe20000010000 */
[----:B------:R-:W-:Y:S06]  /*29e0*/  BRA `(.L_x_14911) ;  /* 0x0000000000107947 */ /* 0x000fec0003800000 */
.L_x_14910:
[----:B-----5:R-:W-:-:S04]  /*29f0*/  PRMT R32, R22, 0x7632, R32 ;  /* 0x0000763216207816 */ /* 0x020fc80000000020 */
[----:B------:R-:W-:-:S05]  /*2a00*/  SHF.L.U32 R32, R32, 0x10, RZ ;  /* 0x0000001020207819 */ /* 0x000fca00000006ff */
[----:B------:R-:W-:-:S04]  /*2a10*/  FADD.FTZ R85, R85, R32 ;  /* 0x0000002055557221 */ /* 0x000fc80000010000 */
[----:B------:R-:W-:-:S07]  /*2a20*/  @P1 FADD.FTZ R85, R29, R85 ;  /* 0x000000551d551221 */ /* 0x000fce0000010000 */
.L_x_14911:
[C---:B------:R-:W-:Y:S02]  /*2a30*/  PRMT R32, R87.reuse, 0x7632, R32 ;  /* 0x0000763257207816 */ /* 0x040fe40000000020 */
[----:B------:R-:W-:Y:S01]  /*2a40*/  SHF.L.U32 R86, R87, 0x10, RZ ;  /* 0x0000001057567819 */ /* 0x000fe200000006ff */
[----:B------:R-:W-:Y:S06]  /*2a50*/  @P2 BRA `(.L_x_14912) ;  /* 0x00000000000c2947 */ /* 0x000fec0003800000 */
[----:B------:R-:W-:Y:S05]  /*2a60*/  @!P1 BRA `(.L_x_14913) ;  /* 0x0000000000149947 */ /* 0x000fea0003800000 */
[----:B-----5:R-:W-:Y:S01]  /*2a70*/  FADD.FTZ R86, R30, R86 ;  /* 0x000000561e567221 */ /* 0x020fe20000010000 */
[----:B------:R-:W-:Y:S06]  /*2a80*/  BRA `(.L_x_14913) ;  /* 0x00000000000c7947 */ /* 0x000fec0003800000 */
.L_x_14912:
[----:B-----5:R-:W-:-:S05]  /*2a90*/  SHF.L.U32 R33, R23, 0x10, RZ ;  /* 0x0000001017217819 */ /* 0x020fca00000006ff */
[----:B------:R-:W-:-:S04]  /*2aa0*/  FADD.FTZ R86, R33, R86 ;  /* 0x0000005621567221 */ /* 0x000fc80000010000 */
[----:B------:R-:W-:-:S07]  /*2ab0*/  @P1 FADD.FTZ R86, R30, R86 ;  /* 0x000000561e561221 */ /* 0x000fce0000010000 */
.L_x_14913:
[----:B------:R-:W-:Y:S01]  /*2ac0*/  SHF.L.U32 R87, R32, 0x10, RZ ;  /* 0x0000001020577819 */ /* 0x000fe200000006ff */
[----:B------:R-:W-:Y:S06]  /*2ad0*/  @P2 BRA `(.L_x_14914) ;  /* 0x00000000000c2947 */ /* 0x000fec0003800000 */
[----:B------:R-:W-:Y:S05]  /*2ae0*/  @!P1 BRA `(.L_x_14915) ;  /* 0x0000000000189947 */ /* 0x000fea0003800000 */
[----:B-----5:R-:W-:Y:S01]  /*2af0*/  FADD.FTZ R87, R31, R87 ;  /* 0x000000571f577221 */ /* 0x020fe20000010000 */
[----:B------:R-:W-:Y:S06]  /*2b00*/  BRA `(.L_x_14915) ;  /* 0x0000000000107947 */ /* 0x000fec0003800000 */
.L_x_14914:
[----:B-----5:R-:W-:-:S04]  /*2b10*/  PRMT R32, R23, 0x7632, R32 ;  /* 0x0000763217207816 */ /* 0x020fc80000000020 */
[----:B------:R-:W-:-:S05]  /*2b20*/  SHF.L.U32 R32, R32, 0x10, RZ ;  /* 0x0000001020207819 */ /* 0x000fca00000006ff */
[----:B------:R-:W-:-:S04]  /*2b30*/  FADD.FTZ R87, R87, R32 ;  /* 0x0000002057577221 */ /* 0x000fc80000010000 */
[----:B------:R-:W-:-:S07]  /*2b40*/  @P1 FADD.FTZ R87, R31, R87 ;  /* 0x000000571f571221 */ /* 0x000fce0000010000 */
.L_x_14915:
        /* <DEDUP_REMOVED lines=20> */
.L_x_14916:
[----:B-----5:R-:W-:-:S05]  /*2c90*/  SHF.L.U32 R3, R20, 0x10, RZ ;  /* 0x0000001014037819 */ /* 0x020fca00000006ff */
[----:B------:R-:W-:-:S04]  /*2ca0*/  FADD.FTZ R88, R3, R88 ;  /* 0x0000005803587221 */ /* 0x000fc80000010000 */
[----:B------:R-:W-:-:S07]  /*2cb0*/  @P1 FADD.FTZ R88, R24, R88 ;  /* 0x0000005818581221 */ /* 0x000fce0000010000 */
.L_x_14917:
[----:B------:R-:W-:Y:S01]  /*2cc0*/  SHF.L.U32 R89, R89, 0x10, RZ ;  /* 0x0000001059597819 */ /* 0x000fe200000006ff */
[----:B------:R-:W-:Y:S06]  /*2cd0*/  @P2 BRA `(.L_x_14918) ;  /* 0x00000000000c2947 */ /* 0x000fec0003800000 */
[----:B------:R-:W-:Y:S05]  /*2ce0*/  @!P1 BRA `(.L_x_14919) ;  /* 0x0000000000189947 */ /* 0x000fea0003800000 */
[----:B-----5:R-:W-:Y:S01]  /*2cf0*/  FADD.FTZ R89, R25, R89 ;  /* 0x0000005919597221 */ /* 0x020fe20000010000 */
[----:B------:R-:W-:Y:S06]  /*2d00*/  BRA `(.L_x_14919) ;  /* 0x0000000000107947 */ /* 0x000fec0003800000 */
.L_x_14918:
[----:B-----5:R-:W-:-:S04]  /*2d10*/  PRMT R2, R20, 0x7632, R2 ;  /* 0x0000763214027816 */ /* 0x020fc80000000002 */
[----:B------:R-:W-:-:S05]  /*2d20*/  SHF.L.U32 R2, R2, 0x10, RZ ;  /* 0x0000001002027819 */ /* 0x000fca00000006ff */
[----:B------:R-:W-:-:S04]  /*2d30*/  FADD.FTZ R89, R89, R2 ;  /* 0x0000000259597221 */ /* 0x000fc80000010000 */
[----:B------:R-:W-:-:S07]  /*2d40*/  @P1 FADD.FTZ R89, R25, R89 ;  /* 0x0000005919591221 */ /* 0x000fce0000010000 */
.L_x_14919:
[C---:B------:R-:W-:Y:S02]  /*2d50*/  PRMT R91, R93.reuse, 0x7632, R91 ;  /* 0x000076325d5b7816 */ /* 0x040fe4000000005b */
[----:B------:R-:W-:Y:S01]  /*2d60*/  SHF.L.U32 R90, R93, 0x10, RZ ;  /* 0x000000105d5a7819 */ /* 0x000fe200000006ff */
[----:B------:R-:W-:Y:S06]  /*2d70*/  @P2 BRA `(.L_x_14920) ;  /* 0x00000000000c2947 */ /* 0x000fec0003800000 */
[----:B------:R-:W-:Y:S05]  /*2d80*/  @!P1 BRA `(.L_x_14921) ;  /* 0x0000000000149947 */ /* 0x000fea0003800000 */
[----:B-----5:R-:W-:Y:S01]  /*2d90*/  FADD.FTZ R90, R26, R90 ;  /* 0x0000005a1a5a7221 */ /* 0x020fe20000010000 */
[----:B------:R-:W-:Y:S06]  /*2da0*/  BRA `(.L_x_14921) ;  /* 0x00000000000c7947 */ /* 0x000fec0003800000 */
.L_x_14920:
[----:B-----5:R-:W-:-:S05]  /*2db0*/  SHF.L.U32 R3, R21, 0x10, RZ ;  /* 0x0000001015037819 */ /* 0x020fca00000006ff */
[----:B------:R-:W-:-:S04]  /*2dc0*/  FADD.FTZ R90, R3, R90 ;  /* 0x0000005a035a7221 */ /* 0x000fc80000010000 */
[----:B------:R-:W-:-:S07]  /*2dd0*/  @P1 FADD.FTZ R90, R26, R90 ;  /* 0x0000005a1a5a1221 */ /* 0x000fce0000010000 */
.L_x_14921:
[----:B------:R-:W-:Y:S01]  /*2de0*/  SHF.L.U32 R91, R91, 0x10, RZ ;  /* 0x000000105b5b7819 */ /* 0x000fe200000006ff */
[----:B------:R-:W-:Y:S06]  /*2df0*/  @P2 BRA `(.L_x_14922) ;  /* 0x00000000000c2947 */ /* 0x000fec0003800000 */
[----:B------:R-:W-:Y:S05]  /*2e00*/  @!P1 BRA `(.L_x_14923) ;  /* 0x0000000000189947 */ /* 0x000fea0003800000 */
[----:B-----5:R-:W-:Y:S01]  /*2e10*/  FADD.FTZ R91, R27, R91 ;  /* 0x0000005b1b5b7221 */ /* 0x020fe20000010000 */
[----:B------:R-:W-:Y:S06]  /*2e20*/  BRA `(.L_x_14923) ;  /* 0x0000000000107947 */ /* 0x000fec0003800000 */
.L_x_14922:
[----:B-----5:R-:W-:-:S04]  /*2e30*/  PRMT R2, R21, 0x7632, R2 ;  /* 0x0000763215027816 */ /* 0x020fc80000000002 */
[----:B------:R-:W-:-:S05]  /*2e40*/  SHF.L.U32 R2, R2, 0x10, RZ ;  /* 0x0000001002027819 */ /* 0x000fca00000006ff */
[----:B------:R-:W-:-:S04]  /*2e50*/  FADD.FTZ R91, R91, R2 ;  /* 0x000000025b5b7221 */ /* 0x000fc80000010000 */
[----:B------:R-:W-:-:S07]  /*2e60*/  @P1 FADD.FTZ R91, R27, R91 ;  /* 0x0000005b1b5b1221 */ /* 0x000fce0000010000 */
.L_x_14923:
[C---:B------:R-:W-:Y:S02]  /*2e70*/  PRMT R93, R94.reuse, 0x7632, R93 ;  /* 0x000076325e5d7816 */ /* 0x040fe4000000005d */
[----:B------:R-:W-:Y:S01]  /*2e80*/  SHF.L.U32 R92, R94, 0x10, RZ ;  /* 0x000000105e5c7819 */ /* 0x000fe200000006ff */
[----:B------:R-:W-:Y:S06]  /*2e90*/  @P2 BRA `(.L_x_14924) ;  /* 0x00000000000c2947 */ /* 0x000fec0003800000 */
[----:B------:R-:W-:Y:S05]  /*2ea0*/  @!P1 BRA `(.L_x_14925) ;  /* 0x0000000000149947 */ /* 0x000fea0003800000 */
[----:B-----5:R-:W-:Y:S01]  /*2eb0*/  FADD.FTZ R92, R28, R92 ;  /* 0x0000005c1c5c7221 */ /* 0x020fe20000010000 */
[----:B------:R-:W-:Y:S06]  /*2ec0*/  BRA `(.L_x_14925) ;  /* 0x00000000000c7947 */ /* 0x000fec0003800000 */
.L_x_14924:
[----:B-----5:R-:W-:-:S05]  /*2ed0*/  SHF.L.U32 R3, R22, 0x10, RZ ;  /* 0x0000001016037819 */ /* 0x020fca00000006ff */
[----:B------:R-:W-:-:S04]  /*2ee0*/  FADD.FTZ R92, R3, R92 ;  /* 0x0000005c035c7221 */ /* 0x000fc80000010000 */
[----:B------:R-:W-:-:S07]  /*2ef0*/  @P1 FADD.FTZ R92, R28, R92 ;  /* 0x0000005c1c5c1221 */ /* 0x000fce0000010000 */
.L_x_14925:
[----:B------:R-:W-:Y:S01]  /*2f00*/  SHF.L.U32 R93, R93, 0x10, RZ ;  /* 0x000000105d5d7819 */ /* 0x000fe200000006ff */
[----:B------:R-:W-:Y:S06]  /*2f10*/  @P2 BRA `(.L_x_14926) ;  /* 0x00000000000c2947 */ /* 0x000fec0003800000 */
[----:B------:R-:W-:Y:S05]  /*2f20*/  @!P1 BRA `(.L_x_14927) ;  /* 0x0000000000189947 */ /* 0x000fea0003800000 */
[----:B-----5:R-:W-:Y:S01]  /*2f30*/  FADD.FTZ R93, R29, R93 ;  /* 0x0000005d1d5d7221 */ /* 0x020fe20000010000 */
[----:B------:R-:W-:Y:S06]  /*2f40*/  BRA `(.L_x_14927) ;  /* 0x0000000000107947 */ /* 0x000fec0003800000 */
.L_x_14926:
[----:B-----5:R-:W-:-:S04]  /*2f50*/  PRMT R2, R22, 0x7632, R2 ;  /* 0x0000763216027816 */ /* 0x020fc80000000002 */
[----:B------:R-:W-:-:S05]  /*2f60*/  SHF.L.U32 R2, R2, 0x10, RZ ;  /* 0x0000001002027819 */ /* 0x000fca00000006ff */
[----:B------:R-:W-:-:S04]  /*2f70*/  FADD.FTZ R93, R93, R2 ;  /* 0x000000025d5d7221 */ /* 0x000fc80000010000 */
[----:B------:R-:W-:-:S07]  /*2f80*/  @P1 FADD.FTZ R93, R29, R93 ;  /* 0x0000005d1d5d1221 */ /* 0x000fce0000010000 */
.L_x_14927:
[C---:B------:R-:W-:Y:S02]  /*2f90*/  PRMT R2, R95.reuse, 0x7632, R2 ;  /* 0x000076325f027816 */ /* 0x040fe40000000002 */
[----:B------:R-:W-:Y:S01]  /*2fa0*/  SHF.L.U32 R94, R95, 0x10, RZ ;  /* 0x000000105f5e7819 */ /* 0x000fe200000006ff */
[----:B------:R-:W-:Y:S06]  /*2fb0*/  @P2 BRA `(.L_x_14928) ;  /* 0x00000000000c2947 */ /* 0x000fec0003800000 */
[----:B------:R-:W-:Y:S05]  /*2fc0*/  @!P1 BRA `(.L_x_14929) ;  /* 0x0000000000149947 */ /* 0x000fea0003800000 */
[----:B-----5:R-:W-:Y:S01]  /*2fd0*/  FADD.FTZ R94, R30, R94 ;  /* 0x0000005e1e5e7221 */ /* 0x020fe20000010000 */
[----:B------:R-:W-:Y:S06]  /*2fe0*/  BRA `(.L_x_14929) ;  /* 0x00000000000c7947 */ /* 0x000fec0003800000 */
.L_x_14928:
[----:B-----5:R-:W-:-:S05]  /*2ff0*/  SHF.L.U32 R3, R23, 0x10, RZ ;  /* 0x0000001017037819 */ /* 0x020fca00000006ff */
[----:B------:R-:W-:-:S04]  /*3000*/  FADD.FTZ R94, R3, R94 ;  /* 0x0000005e035e7221 */ /* 0x000fc80000010000 */
[----:B------:R-:W-:-:S07]  /*3010*/  @P1 FADD.FTZ R94, R30, R94 ;  /* 0x0000005e1e5e1221 */ /* 0x000fce0000010000 */
.L_x_14929:
[----:B------:R-:W-:Y:S01]  /*3020*/  SHF.L.U32 R95, R2, 0x10, RZ ;  /* 0x00000010025f7819 */ /* 0x000fe200000006ff */
[----:B------:R-:W-:Y:S06]  /*3030*/  @P2 BRA `(.L_x_14930) ;  /* 0x00000000000c2947 */ /* 0x000fec0003800000 */
[----:B------:R-:W-:Y:S05]  /*3040*/  @!P1 BRA `(.L_x_14931) ;  /* 0x0000000000189947 */ /* 0x000fea0003800000 */
[----:B-----5:R-:W-:Y:S01]  /*3050*/  FADD.FTZ R95, R31, R95 ;  /* 0x0000005f1f5f7221 */ /* 0x020fe20000010000 */
[----:B------:R-:W-:Y:S06]  /*3060*/  BRA `(.L_x_14931) ;  /* 0x0000000000107947 */ /* 0x000fec0003800000 */
.L_x_14930:
[----:B-----5:R-:W-:-:S04]  /*3070*/  PRMT R2, R23, 0x7632, R2 ;  /* 0x0000763217027816 */ /* 0x020fc80000000002 */
[----:B------:R-:W-:-:S05]  /*3080*/  SHF.L.U32 R2, R2, 0x10, RZ ;  /* 0x0000001002027819 */ /* 0x000fca00000006ff */
[----:B------:R-:W-:-:S04]  /*3090*/  FADD.FTZ R95, R95, R2 ;  /* 0x000000025f5f7221 */ /* 0x000fc80000010000 */
[----:B------:R-:W-:-:S07]  /*30a0*/  @P1 FADD.FTZ R95, R31, R95 ;  /* 0x0000005f1f5f1221 */ /* 0x000fce0000010000 */
.L_x_14931:
[----:B------:R-:W-:Y:S01]  /*30b0*/  FADD.FTZ R2, RZ, R40 ;  /* 0x00000028ff027221 */ /* 0x000fe20000010000 */
[----:B------:R-:W0:Y:S01]  /*30c0*/  S2R R36, SR_TID.X ;  /* 0x0000000000247919 */ /* 0x000e220000002100 */
[----:B------:R-:W-:Y:S02]  /*30d0*/  UMOV UR6, 0xffffffff ;  /* 0xffffffff00067882 */ /* 0x000fe40000000000 */
        /* <DEDUP_REMOVED lines=47> */
[----:B------:R-:W-:-:S03]  /*33d0*/  LEA R2, P1, R185, UR10, 0x5 ;  /* 0x0000000ab9027c11 */ /* 0x000fc6000f8228ff */
[----:B------:R-:W-:Y:S01]  /*33e0*/  FADD.FTZ R32, R3, R88 ;  /* 0x0000005803207221 */ /* 0x000fe20000010000 */
[----:B------:R-:W-:Y:S02]  /*33f0*/  LEA.HI.X R3, R185, UR11, RZ, 0x5, P1 ;  /* 0x0000000bb9037c11 */ /* 0x000fe400088f2cff */
[----:B------:R-:W-:Y:S01]  /*3400*/  LOP3.LUT P1, RZ, R0, 0xff, RZ, 0xc0, !PT ;  /* 0x000000ff00ff7812 */ /* 0x000fe2000782c0ff */
[----:B------:R-:W-:Y:S02]  /*3410*/  FADD.FTZ R33, R32, R89 ;  /* 0x0000005920217221 */ /* 0x000fe40000010000 */
[----:B------:R1:W-:Y:S02]  /*3420*/  STG.E.128 desc[UR4][R2.64], R88 ;  /* 0x0000005802007986 */ /* 0x0003e4000c101d04 */
[----:B------:R-:W-:Y:S02]  /*3430*/  FADD.FTZ R32, R33, R90 ;  /* 0x0000005a21207221 */ /* 0x000fe40000010000 */
[----:B------:R1:W-:Y:S02]  /*3440*/  STG.E.128 desc[UR4][R2.64+0x10], R92 ;  /* 0x0000105c02007986 */ /* 0x0003e4000c101d04 */
[----:B------:R-:W-:-:S04]  /*3450*/  FADD.FTZ R33, R32, R91 ;  /* 0x0000005b20217221 */ /* 0x000fc80000010000 */
[----:B------:R-:W-:Y:S01]  /*3460*/  FADD.FTZ R32, R33, R92 ;  /* 0x0000005c21207221 */ /* 0x000fe20000010000 */
[----:B0-----:R-:W-:-:S03]  /*3470*/  SHF.R.U32.HI R33, RZ, 0x5, R36 ;  /* 0x00000005ff217819 */ /* 0x001fc60000011624 */
[----:B------:R-:W-:Y:S01]  /*3480*/  FADD.FTZ R37, R32, R93 ;  /* 0x0000005d20257221 */ /* 0x000fe20000010000 */
[----:B------:R-:W-:-:S03]  /*3490*/  LOP3.LUT R33, R33, 0x7fffffc, RZ, 0xc0, !PT ;  /* 0x07fffffc21217812 */ /* 0x000fc600078ec0ff */
[----:B------:R-:W-:Y:S01]  /*34a0*/  FADD.FTZ R0, R37, R94 ;  /* 0x0000005e25007221 */ /* 0x000fe20000010000 */
[----:B------:R-:W-:-:S03]  /*34b0*/  SEL R32, R130, R33, !P1 ;  /* 0x0000002182207207 */ /* 0x000fc60004800000 */
[----:B------:R-:W-:Y:S01]  /*34c0*/  FADD.FTZ R0, R0, R95 ;  /* 0x0000005f00007221 */ /* 0x000fe20000010000 */
[----:B-1----:R-:W-:Y:S06]  /*34d0*/  BRA.DIV UR6, `(.L_x_14932) ;  /* 0x0000001e068c7947 */ /* 0x002fec000b800000 */
        /* <DEDUP_REMOVED lines=132> */
.L_x_14944:
[C---:B------:R-:W-:Y:S01]  /*3d20*/  ISETP.NE.AND P2, PT, R131.reuse, RZ, PT ;  /* 0x000000ff8300720c */ /* 0x040fe20003f45270 */
[----:B------:R-:W-:Y:S05]  /*3d30*/  WARPSYNC.ALL ;  /* 0x0000000000007948 */ /* 0x000fea0003800000 */
[----:B------:R-:W-:-:S07]  /*3d40*/  ISETP.GT.U32.AND P4, PT, R131, 0x3, PT ;  /* 0x000000038300780c */ /* 0x000fce0003f84070 */
[----:B------:R-:W2:Y:S01]  /*3d50*/  @!P2 S2R R3, SR_CgaCtaId ;  /* 0x000000000003a919 */ /* 0x000ea20000008800 */
[----:B------:R-:W-:-:S05]  /*3d60*/  @!P2 MOV R0, 0x400 ;  /* 0x000004000000a802 */ /* 0x000fca0000000f00 */
[----:B------:R-:W3:Y:S01]  /*3d70*/  @!P4 S2R R36, SR_CgaCtaId ;  /* 0x000000000024c919 */ /* 0x000ee20000008800 */
[----:B------:R-:W-:Y:S02]  /*3d80*/  @!P4 MOV R33, 0x400 ;  /* 0x000004000021c802 */ /* 0x000fe40000000f00 */
[----:B--2---:R-:W-:Y:S02]  /*3d90*/  @!P2 LEA R3, R3, R0, 0x18 ;  /* 0x000000000303a211 */ /* 0x004fe400078ec0ff */
[-C--:B------:R-:W-:Y:S02]  /*3da0*/  @!P2 IADD3 R0, R165, R32.reuse, RZ ;  /* 0x00000020a500a210 */ /* 0x080fe40007ffe0ff */
[----:B------:R-:W-:Y:S02]  /*3db0*/  @!P4 IADD3 R32, R131, R32, RZ ;  /* 0x000000208320c210 */ /* 0x000fe40007ffe0ff */
[----:B------:R-:W-:Y:S01]  /*3dc0*/  @!P2 LEA R0, R0, R3, 0x3 ;  /* 0x000000030000a211 */ /* 0x000fe200078e18ff */
[----:B-1----:R-:W-:Y:S01]  /*3dd0*/  FADD.FTZ R3, R176, R37 ;  /* 0x00000025b0037221 */ /* 0x002fe20000010000 */
[----:B---3--:R-:W-:Y:S01]  /*3de0*/  @!P4 LEA R33, R36, R33, 0x18 ;  /* 0x000000212421c211 */ /* 0x008fe200078ec0ff */
[----:B------:R-:W-:-:S03]  /*3df0*/  HFMA2.MMA R36, -RZ, RZ, 0, 0 ;  /* 0x00000000ff247435 */ /* 0x000fc600000001ff */
[----:B------:R1:W-:Y:S01]  /*3e00*/  @!P2 STS.64 [R0], R2 ;  /* 0x000000020000a388 */ /* 0x0003e20000000a00 */
[----:B------:R-:W-:Y:S02]  /*3e10*/  @!P4 LEA R37, R32, R33, 0x3 ;  /* 0x000000212025c211 */ /* 0x000fe400078e18ff */
[----:B------:R-:W-:Y:S02]  /*3e20*/  CS2R R32, SRZ ;  /* 0x0000000000207805 */ /* 0x000fe4000001ff00 */
[----:B------:R-:W-:Y:S01]  /*3e30*/  @!P4 MOV R36, 0x700 ;  /* 0x000007000024c802 */ /* 0x000fe20000000f00 */
[----:B------:R-:W-:Y:S01]  /*3e40*/  BAR.SYNC.DEFER_BLOCKING 0x0 ;  /* 0x0000000000007b1d */ /* 0x000fe20000010000 */
[----:B------:R-:W-:-:S05]  /*3e50*/  LOP3.LUT P2, RZ, R165, 0x1f, R96, 0xf8, !PT ;  /* 0x0000001fa5ff7812 */ /* 0x000fca000784f860 */
[----:B------:R-:W0:Y:S01]  /*3e60*/  SHFL.DOWN PT, R187, R36, 0x2, 0x1f ;  /* 0x08401f0024bb7f89 */ /* 0x000e2200000e0000 */
[----:B-1----:R-:W-:-:S03]  /*3e70*/  I2FP.F32.S32 R3, R36 ;  /* 0x0000002400037245 */ /* 0x002fc60000201400 */
[----:B------:R-:W-:Y:S01]  /*3e80*/  @!P4 LDS.64 R32, [R37] ;  /* 0x000000002520c984 */ /* 0x000fe20000000a00 */
[----:B0-----:R-:W-:Y:S02]  /*3e90*/  IADD3 R176, R187, R36, RZ ;  /* 0x00000024bbb07210 */ /* 0x001fe40007ffe0ff */
[----:B------:R-:W-:Y:S02]  /*3ea0*/  I2FP.F32.S32 R187, R187 ;  /* 0x000000bb00bb7245 */ /* 0x000fe40000201400 */
[----:B------:R-:W-:Y:S01]  /*3eb0*/  I2FP.F32.S32 R178, R176 ;  /* 0x000000b000b27245 */ /* 0x000fe20000201400 */
[----:B------:R-:W0:Y:S03]  /*3ec0*/  SHFL.DOWN PT, R191, R176, 0x1, 0x1f ;  /* 0x08201f00b0bf7f89 */ /* 0x000e2600000e0000 */
[----:B------:R-:W1:Y:S01]  /*3ed0*/  MUFU.RCP R2, R178 ;  /* 0x000000b200027308 */ /* 0x000e620000001000 */
[----:B0-----:R-:W-:-:S02]  /*3ee0*/  IADD3 R180, R176, R191, RZ ;  /* 0x000000bfb0b47210 */ /* 0x001fc40007ffe0ff */
[----:B------:R-:W-:Y:S01]  /*3ef0*/  I2FP.F32.S32 R191, R191 ;  /* 0x000000bf00bf7245 */ /* 0x000fe20000201400 */
[----:B------:R-:W0:Y:S01]  /*3f00*/  SHFL.DOWN PT, R189, R32, 0x2, 0x1f ;  /* 0x08401f0020bd7f89 */ /* 0x000e2200000e0000 */
[----:B------:R-:W-:-:S06]  /*3f10*/  I2FP.F32.S32 R180, R180 ;  /* 0x000000b400b47245 */ /* 0x000fcc0000201400 */
[----:B------:R-:W2:Y:S01]  /*3f20*/  MUFU.RCP R180, R180 ;  /* 0x000000b400b47308 */ /* 0x000ea20000001000 */
[----:B0-----:R-:W-:-:S04]  /*3f30*/  FMUL.FTZ R0, R189, R187 ;  /* 0x000000bbbd007220 */ /* 0x001fc80000410000 */
[----:B------:R-:W-:Y:S01]  /*3f40*/  FFMA.FTZ R37, R3, R32, R0 ;  /* 0x0000002003257223 */ /* 0x000fe20000010000 */
[----:B------:R-:W-:Y:S01]  /*3f50*/  FADD.FTZ R32, -R189, R32 ;  /* 0x00000020bd207221 */ /* 0x000fe20000010100 */
[----:B------:R-:W0:Y:S02]  /*3f60*/  SHFL.DOWN PT, R0, R33, 0x2, 0x1f ;  /* 0x08401f0021007f89 */ /* 0x000e2400000e0000 */
[----:B-1----:R-:W-:Y:S01]  /*3f70*/  FMUL.FTZ R37, R2, R37 ;  /* 0x0000002502257220 */ /* 0x002fe20000410000 */
[----:B------:R-:W-:-:S04]  /*3f80*/  FMUL.FTZ R32, R32, R32 ;  /* 0x0000002020207220 */ /* 0x000fc80000410000 */
[----:B------:R-:W1:Y:S01]  /*3f90*/  SHFL.DOWN PT, R36, R37, 0x1, 0x1f ;  /* 0x08201f0025247f89 */ /* 0x000e6200000e0000 */
[----:B------:R-:W-:-:S04]  /*3fa0*/  FMUL.FTZ R32, R32, R3 ;  /* 0x0000000320207220 */ /* 0x000fc80000410000 */
[----:B------:R-:W-:Y:S01]  /*3fb0*/  FMUL.FTZ R32, R32, R187 ;  /* 0x000000bb20207220 */ /* 0x000fe20000410000 */
[----:B0-----:R-:W-:-:S04]  /*3fc0*/  FADD.FTZ R3, R0, R33 ;  /* 0x0000002100037221 */ /* 0x001fc80000010000 */
[----:B------:R-:W-:Y:S01]  /*3fd0*/  FFMA.FTZ R3, R2, R32, R3 ;  /* 0x0000002002037223 */ /* 0x000fe20000010003 */
[----:B-1----:R-:W-:Y:S01]  /*3fe0*/  FMUL.FTZ R189, R36, R191 ;  /* 0x000000bf24bd7220 */ /* 0x002fe20000410000 */
[----:B------:R-:W-:-:S03]  /*3ff0*/  FADD.FTZ R36, R37, -R36 ;  /* 0x8000002425247221 */ /* 0x000fc60000010000 */
[----:B------:R-:W0:Y:S01]  /*4000*/  SHFL.DOWN PT, R0, R3, 0x1, 0x1f ;  /* 0x08201f0003007f89 */ /* 0x000e2200000e0000 */
[----:B------:R-:W-:Y:S01]  /*4010*/  FFMA.FTZ R189, R178, R37, R189 ;  /* 0x00000025b2bd7223 */ /* 0x000fe200000100bd */
[----:B------:R-:W-:-:S03]  /*4020*/  FMUL.FTZ R37, R36, R36 ;  /* 0x0000002424257220 */ /* 0x000fc60000410000 */
[----:B--2---:R-:W-:Y:S01]  /*4030*/  FMUL.FTZ R33, R180, R189 ;  /* 0x000000bdb4217220 */ /* 0x004fe20000410000 */
[----:B------:R-:W-:-:S04]  /*4040*/  FMUL.FTZ R178, R178, R37 ;  /* 0x00000025b2b27220 */ /* 0x000fc80000410000 */
[----:B------:R-:W-:Y:S01]  /*4050*/  FMUL.FTZ R178, R178, R191 ;  /* 0x000000bfb2b27220 */ /* 0x000fe20000410000 */
[----:B------:R-:W1:Y:S01]  /*4060*/  SHFL.IDX PT, R33, R33, RZ, 0x1f ;  /* 0x00001fff21217589 */ /* 0x000e6200000e0000 */
[----:B0-----:R-:W-:Y:S02]  /*4070*/  FADD.FTZ R37, R3, R0 ;  /* 0x0000000003257221 */ /* 0x001fe40000010000 */
[----:B------:R-:W0:Y:S02]  /*4080*/  LDC R0, c[0x0][0x2d8] ;  /* 0x0000b600ff007b82 */ /* 0x000e240000000800 */
[----:B------:R-:W-:-:S06]  /*4090*/  FFMA.FTZ R37, R180, R178, R37 ;  /* 0x000000b2b4257223 */ /* 0x000fcc0000010025 */
[----:B------:R-:W0:Y:S01]  /*40a0*/  SHFL.IDX PT, R37, R37, RZ, 0x1f ;  /* 0x00001fff25257589 */ /* 0x000e2200000e0000 */
[----:B------:R-:W2:Y:S01]  /*40b0*/  @!P2 LDC.64 R2, c[0x0][0x250] ;  /* 0x00009400ff02ab82 */ /* 0x000ea20000000a00 */
[C---:B-1----:R-:W-:Y:S01]  /*40c0*/  FMUL.FTZ R32, R33.reuse, R33 ;  /* 0x0000002121207220 */ /* 0x042fe20000410000 */
[----:B------:R-:W-:-:S05]  /*40d0*/  FSEL R176, R33, RZ, !P3 ;  /* 0x000000ff21b07208 */ /* 0x000fca0005800000 */
[--C-:B------:R-:W-:Y:S01]  /*40e0*/  FADD.FTZ R180, -R176, R45.reuse ;  /* 0x0000002db0b47221 */ /* 0x100fe20000010100 */
[----:B------:R-:W-:Y:S01]  /*40f0*/  PRMT R45, R18, 0x7632, R45 ;  /* 0x00007632122d7816 */ /* 0x000fe2000000002d */
        /* <DEDUP_REMOVED lines=14> */
[----:B0-----:R-:W-:Y:S01]  /*41e0*/  FFMA.FTZ R0, R37, UR12, R0 ;  /* 0x0000000c25007c23 */ /* 0x001fe20008010000 */
[----:B------:R-:W-:Y:S01]  /*41f0*/  FSEL R37, R32, RZ, P3 ;  /* 0x000000ff20257208 */ /* 0x000fe20001800000 */
[----:B--2---:R-:W-:-:S04]  /*4200*/  @!P2 IMAD.WIDE R2, R129, 0x4, R2 ;  /* 0x000000048102a825 */ /* 0x004fc800078e0202 */
[C---:B------:R-:W-:Y:S01]  /*4210*/  FADD.FTZ R55, -R176.reuse, R55 ;  /* 0x00000037b0377221 */ /* 0x040fe20000010100 */
[C---:B------:R-:W-:Y:S01]  /*4220*/  FADD.FTZ R56, -R176.reuse, R56 ;  /* 0x00000038b0387221 */ /* 0x040fe20000010100 */
[----:B------:R-:W-:Y:S01]  /*4230*/  FADD.FTZ R57, -R176, R57 ;  /* 0x00000039b0397221 */ /* 0x000fe20000010100 */
[----:B------:R-:W-:Y:S01]  /*4240*/  FADD.FTZ R37, R0, R37 ;  /* 0x0000002500257221 */ /* 0x000fe20000010000 */
[C-C-:B------:R-:W-:Y:S01]  /*4250*/  FADD.FTZ R0, -R176.reuse, R87.reuse ;  /* 0x00000057b0007221 */ /* 0x140fe20000010100 */
[----:B------:R-:W-:Y:S01]  /*4260*/  PRMT R87, R19, 0x7632, R87 ;  /* 0x0000763213577816 */ /* 0x000fe20000000057 */
        /* <DEDUP_REMOVED lines=38> */
[----:B------:R-:W-:Y:S01]  /*44d0*/  SHF.L.U32 R176, R87, 0x10, RZ ;  /* 0x0000001057b07819 */ /* 0x000fe200000006ff */
[----:B------:R1:W-:Y:S01]  /*44e0*/  @!P2 STG.E desc[UR4][R2.64], R33 ;  /* 0x000000210200a986 */ /* 0x0003e2000c101904 */
[----:B------:R-:W-:Y:S01]  /*44f0*/  SHF.L.U32 R89, R19, 0x10, RZ ;  /* 0x0000001013597819 */ /* 0x000fe200000006ff */
[----:B0-----:R-:W-:Y:S01]  /*4500*/  FMUL.FTZ R91, R37, R184 ;  /* 0x000000b8255b7220 */ /* 0x001fe20000410000 */
[----:B------:R-:W-:Y:S01]  /*4510*/  SHF.L.U32 R87, R45, 0x10, RZ ;  /* 0x000000102d577819 */ /* 0x000fe200000006ff */
[C---:B------:R-:W-:Y:S01]  /*4520*/  FMUL.FTZ R45, R37.reuse, R182 ;  /* 0x000000b6252d7220 */ /* 0x040fe20000410000 */
[----:B------:R-:W-:Y:S01]  /*4530*/  SHF.L.U32 R47, R18, 0x10, RZ ;  /* 0x00000010122f7819 */ /* 0x000fe200000006ff */
[----:B------:R-:W-:Y:S01]  /*4540*/  FMUL.FTZ R178, R37, R178 ;  /* 0x000000b225b27220 */ /* 0x000fe20000410000 */
[----:B------:R-:W-:Y:S01]  /*4550*/  FFMA.FTZ R176, R91, R176, R140 ;  /* 0x000000b05bb07223 */ /* 0x000fe2000001008c */
[C---:B------:R-:W-:Y:S01]  /*4560*/  FMUL.FTZ R180, R37.reuse, R180 ;  /* 0x000000b425b47220 */ /* 0x040fe20000410000 */
[C---:B------:R-:W-:Y:S01]  /*4570*/  FMUL.FTZ R55, R37.reuse, R55 ;  /* 0x0000003725377220 */ /* 0x040fe20000410000 */
[C---:B------:R-:W-:Y:S01]  /*4580*/  FMUL.FTZ R43, R37.reuse, R43 ;  /* 0x0000002b252b7220 */ /* 0x040fe20000410000 */
[----:B------:R-:W-:Y:S01]  /*4590*/  FMUL.FTZ R51, R37, R51 ;  /* 0x0000003325337220 */ /* 0x000fe20000410000 */
[----:B-1----:R-:W-:Y:S01]  /*45a0*/  PRMT R3, R17, 0x7632, R3 ;  /* 0x0000763211037816 */ /* 0x002fe20000000003 */
[----:B------:R-:W-:Y:S01]  /*45b0*/  FFMA.FTZ R33, R45, R89, R100 ;  /* 0x000000592d217223 */ /* 0x000fe20000010064 */
[----:B------:R-:W-:Y:S01]  /*45c0*/  PRMT R2, R16, 0x7632, R2 ;  /* 0x0000763210027816 */ /* 0x000fe20000000002 */
[----:B------:R-:W-:Y:S01]  /*45d0*/  FFMA.FTZ R45, R178, R47, R99 ;  /* 0x0000002fb22d7223 */ /* 0x000fe20000010063 */
[----:B------:R-:W-:Y:S01]  /*45e0*/  SHF.L.U32 R91, R3, 0x10, RZ ;  /* 0x00000010035b7819 */ /* 0x000fe200000006ff */
[----:B------:R-:W-:Y:S01]  /*45f0*/  FFMA.FTZ R178, R180, R87, R139 ;  /* 0x00000057b4b27223 */ /* 0x000fe2000001008b */
[----:B------:R-:W-:Y:S01]  /*4600*/  SHF.L.U32 R47, R16, 0x10, RZ ;  /* 0x00000010102f7819 */ /* 0x000fe200000006ff */
[C---:B------:R-:W-:Y:S01]  /*4610*/  FMUL.FTZ R87, R37.reuse, R42 ;  /* 0x0000002a25577220 */ /* 0x040fe20000410000 */
[----:B------:R-:W-:Y:S01]  /*4620*/  SHF.L.U32 R3, R2, 0x10, RZ ;  /* 0x0000001002037819 */ /* 0x000fe200000006ff */
[----:B------:R-:W-:Y:S01]  /*4630*/  FMUL.FTZ R2, R37, R40 ;  /* 0x0000002825027220 */ /* 0x000fe20000410000 */
[----:B------:R-:W-:Y:S01]  /*4640*/  SHF.L.U32 R89, R17, 0x10, RZ ;  /* 0x0000001011597819 */ /* 0x000fe200000006ff */
[----:B------:R-:W-:Y:S01]  /*4650*/  FMUL.FTZ R180, R37, R41 ;  /* 0x0000002925b47220 */ /* 0x000fe20000410000 */
[----:B------:R-:W-:Y:S01]  /*4660*/  PRMT R42, R15, 0x7632, R42 ;  /* 0x000076320f2a7816 */ /* 0x000fe2000000002a */
[----:B------:R-:W-:Y:S01]  /*4670*/  FFMA.FTZ R47, R2, R47, R97 ;  /* 0x0000002f022f7223 */ /* 0x000fe20000010061 */
[----:B------:R-:W-:Y:S01]  /*4680*/  PRMT R2, R14, 0x7632, R2 ;  /* 0x000076320e027816 */ /* 0x000fe20000000002 */
[----:B------:R-:W-:Y:S01]  /*4690*/  FFMA.FTZ R41, R87, R89, R98 ;  /* 0x0000005957297223 */ /* 0x000fe20000010062 */
[----:B------:R-:W-:Y:S01]  /*46a0*/  SHF.L.U32 R89, R42, 0x10, RZ ;  /* 0x000000102a597819 */ /* 0x000fe200000006ff */
[----:B------:R-:W-:Y:S01]  /*46b0*/  FFMA.FTZ R40, R43, R91, R138 ;  /* 0x0000005b2b287223 */ /* 0x000fe2000001008a */
[----:B------:R-:W-:Y:S01]  /*46c0*/  SHF.L.U32 R42, R2, 0x10, RZ ;  /* 0x00000010022a7819 */ /* 0x000fe200000006ff */
[----:B------:R-:W-:Y:S01]  /*46d0*/  FMUL.FTZ R2, R37, R53 ;  /* 0x0000003525027220 */ /* 0x000fe20000410000 */
[----:B------:R-:W-:Y:S01]  /*46e0*/  FFMA.FTZ R180, R180, R3, R137 ;  /* 0x00000003b4b47223 */ /* 0x000fe20000010089 */
[----:B------:R-:W-:Y:S01]  /*46f0*/  FFMA.FTZ R53, R55, R89, R144 ;  /* 0x0000005937357223 */ /* 0x000fe20000010090 */
[----:B------:R-:W-:Y:S01]  /*4700*/  SHF.L.U32 R87, R15, 0x10, RZ ;  /* 0x000000100f577819 */ /* 0x000fe200000006ff */
[----:B------:R-:W-:Y:S01]  /*4710*/  FFMA.FTZ R55, R2, R42, R143 ;  /* 0x0000002a02377223 */ /* 0x000fe2000001008f */
[----:B------:R-:W-:Y:S01]  /*4720*/  PRMT R42, R13, 0x7632, R42 ;  /* 0x000076320d2a7816 */ /* 0x000fe2000000002a */
[C---:B------:R-:W-:Y:S01]  /*4730*/  FMUL.FTZ R43, R37.reuse, R54 ;  /* 0x00000036252b7220 */ /* 0x040fe20000410000 */
[----:B------:R-:W-:Y:S01]  /*4740*/  PRMT R2, R12, 0x7632, R2 ;  /* 0x000076320c027816 */ /* 0x000fe20000000002 */
[----:B------:R-:W-:Y:S01]  /*4750*/  FMUL.FTZ R54, R37, R52 ;  /* 0x0000003425367220 */ /* 0x000fe20000410000 */
[----:B------:R-:W-:Y:S01]  /*4760*/  SHF.L.U32 R89, R42, 0x10, RZ ;  /* 0x000000102a597819 */ /* 0x000fe200000006ff */
[----:B------:R-:W-:Y:S01]  /*4770*/  FFMA.FTZ R52, R43, R87, R104 ;  /* 0x000000572b347223 */ /* 0x000fe20000010068 */
[----:B------:R-:W-:Y:S01]  /*4780*/  SHF.L.U32 R3, R14, 0x10, RZ ;  /* 0x000000100e037819 */ /* 0x000fe200000006ff */
[C---:B------:R-:W-:Y:S01]  /*4790*/  FMUL.FTZ R43, R37.reuse, R50 ;  /* 0x00000032252b7220 */ /* 0x040fe20000410000 */
[----:B------:R-:W-:Y:S01]  /*47a0*/  SHF.L.U32 R42, R2, 0x10, RZ ;  /* 0x00000010022a7819 */ /* 0x000fe200000006ff */
[----:B------:R-:W-:Y:S01]  /*47b0*/  FMUL.FTZ R2, R37, R49 ;  /* 0x0000003125027220 */ /* 0x000fe20000410000 */
[----:B------:R-:W-:Y:S01]  /*47c0*/  FFMA.FTZ R49, R51, R89, R142 ;  /* 0x0000005933317223 */ /* 0x000fe2000001008e */
[----:B------:R-:W-:Y:S01]  /*47d0*/  FFMA.FTZ R54, R54, R3, R103 ;  /* 0x0000000336367223 */ /* 0x000fe20000010067 */
[----:B------:R-:W-:Y:S01]  /*47e0*/  SHF.L.U32 R87, R13, 0x10, RZ ;  /* 0x000000100d577819 */ /* 0x000fe200000006ff */
[----:B------:R-:W-:Y:S01]  /*47f0*/  FFMA.FTZ R51, R2, R42, R141 ;  /* 0x0000002a02337223 */ /* 0x000fe2000001008d */
[----:B------:R-:W-:Y:S01]  /*4800*/  SHF.L.U32 R3, R12, 0x10, RZ ;  /* 0x000000100c037819 */ /* 0x000fe200000006ff */
[----:B------:R-:W-:Y:S01]  /*4810*/  FMUL.FTZ R50, R37, R48 ;  /* 0x0000003025327220 */ /* 0x000fe20000410000 */
[----:B------:R-:W-:Y:S01]  /*4820*/  PRMT R42, R11, 0x7632, R42 ;  /* 0x000076320b2a7816 */ /* 0x000fe2000000002a */
[----:B------:R-:W-:Y:S01]  /*4830*/  FFMA.FTZ R48, R43, R87, R102 ;  /* 0x000000572b307223 */ /* 0x000fe20000010066 */
[----:B------:R-:W-:Y:S01]  /*4840*/  PRMT R2, R10, 0x7632, R2 ;  /* 0x000076320a027816 */ /* 0x000fe20000000002 */
[----:B------:R-:W-:Y:S01]  /*4850*/  FFMA.FTZ R50, R50, R3, R101 ;  /* 0x0000000332327223 */ /* 0x000fe20000010065 */
[----:B------:R-:W-:Y:S01]  /*4860*/  SHF.L.U32 R89, R42, 0x10, RZ ;  /* 0x000000102a597819 */ /* 0x000fe200000006ff */
[C---:B------:R-:W-:Y:S01]  /*4870*/  FMUL.FTZ R43, R37.reuse, R62 ;  /* 0x0000003e252b7220 */ /* 0x040fe20000410000 */
[----:B------:R-:W-:Y:S01]  /*4880*/  SHF.L.U32 R42, R2, 0x10, RZ ;  /* 0x00000010022a7819 */ /* 0x000fe200000006ff */
[C---:B------:R-:W-:Y:S01]  /*4890*/  FMUL.FTZ R62, R37.reuse, R61 ;  /* 0x0000003d253e7220 */ /* 0x040fe20000410000 */
[----:B------:R-:W-:Y:S01]  /*48a0*/  SHF.L.U32 R3, R10, 0x10, RZ ;  /* 0x000000100a037819 */ /* 0x000fe200000006ff */
        /* <DEDUP_REMOVED lines=20> */
[----:B------:R-:W-:Y:S01]  /*49f0*/  FMUL.FTZ R58, R37, R56 ;  /* 0x00000038253a7220 */ /* 0x000fe20000410000 */
[----:B------:R-:W-:Y:S01]  /*4a00*/  PRMT R2, R6, 0x7632, R2 ;  /* 0x0000763206027816 */ /* 0x000fe20000000002 */
[----:B------:R-:W-:Y:S01]  /*4a10*/  FFMA.FTZ R56, R43, R87, R106 ;  /* 0x000000572b387223 */ /* 0x000fe2000001006a */
[----:B------:R-:W-:Y:S01]  /*4a20*/  SHF.L.U32 R89, R42, 0x10, RZ ;  /* 0x000000102a597819 */ /* 0x000fe200000006ff */
[----:B------:R-:W-:Y:S01]  /*4a30*/  FFMA.FTZ R58, R58, R3, R105 ;  /* 0x000000033a3a7223 */ /* 0x000fe20000010069 */
[----:B------:R-:W-:Y:S01]  /*4a40*/  SHF.L.U32 R42, R2, 0x10, RZ ;  /* 0x00000010022a7819 */ /* 0x000fe200000006ff */
[C---:B------:R-:W-:Y:S01]  /*4a50*/  FMUL.FTZ R43, R37.reuse, R70 ;  /* 0x00000046252b7220 */ /* 0x040fe20000410000 */
[----:B------:R-:W-:Y:S01]  /*4a60*/  SHF.L.U32 R3, R6, 0x10, RZ ;  /* 0x0000001006037819 */ /* 0x000fe200000006ff */
[C---:B------:R-:W-:Y:S01]  /*4a70*/  FMUL.FTZ R70, R37.reuse, R69 ;  /* 0x0000004525467220 */ /* 0x040fe20000410000 */
[----:B------:R-:W-:Y:S01]  /*4a80*/  FMUL.FTZ R2, R37, R68 ;  /* 0x0000004425027220 */ /* 0x000fe20000410000 */
[----:B------:R-:W-:Y:S01]  /*4a90*/  FFMA.FTZ R71, R71, R89, R152 ;  /* 0x0000005947477223 */ /* 0x000fe20000010098 */
[----:B------:R-:W-:Y:S01]  /*4aa0*/  FMUL.FTZ R64, R37, R64 ;  /* 0x0000004025407220 */ /* 0x000fe20000410000 */
[----:B------:R-:W-:Y:S01]  /*4ab0*/  FFMA.FTZ R70, R70, R42, R151 ;  /* 0x0000002a46467223 */ /* 0x000fe20000010097 */
[----:B------:R-:W-:Y:S01]  /*4ac0*/  FFMA.FTZ R69, R2, R3, R111 ;  /* 0x0000000302457223 */ /* 0x000fe2000001006f */
[----:B------:R-:W-:Y:S01]  /*4ad0*/  PRMT R42, R5, 0x7632, R42 ;  /* 0x00007632052a7816 */ /* 0x000fe2000000002a */
[C---:B------:R-:W-:Y:S01]  /*4ae0*/  FMUL.FTZ R67, R37.reuse, R67 ;  /* 0x0000004325437220 */ /* 0x040fe20000410000 */
[----:B------:R-:W-:Y:S01]  /*4af0*/  PRMT R2, R4, 0x7632, R2 ;  /* 0x0000763204027816 */ /* 0x000fe20000000002 */
[C---:B------:R-:W-:Y:S01]  /*4b00*/  FMUL.FTZ R72, R37.reuse, R72 ;  /* 0x0000004825487220 */ /* 0x040fe20000410000 */
[----:B------:R-:W-:Y:S01]  /*4b10*/  SHF.L.U32 R89, R42, 0x10, RZ ;  /* 0x000000102a597819 */ /* 0x000fe200000006ff */
[C---:B------:R-:W-:Y:S01]  /*4b20*/  FMUL.FTZ R79, R37.reuse, R79 ;  /* 0x0000004f254f7220 */ /* 0x040fe20000410000 */
[----:B------:R-:W-:Y:S01]  /*4b30*/  SHF.L.U32 R42, R2, 0x10, RZ ;  /* 0x00000010022a7819 */ /* 0x000fe200000006ff */
[C---:B------:R-:W-:Y:S01]  /*4b40*/  FMUL.FTZ R2, R37.reuse, R65 ;  /* 0x0000004125027220 */ /* 0x040fe20000410000 */
[----:B------:R-:W-:Y:S01]  /*4b50*/  SHF.L.U32 R3, R4, 0x10, RZ ;  /* 0x0000001004037819 */ /* 0x000fe200000006ff */
[----:B------:R-:W-:Y:S01]  /*4b60*/  FMUL.FTZ R95, R37, R46 ;  /* 0x0000002e255f7220 */ /* 0x000fe20000410000 */
[----:B------:R-:W-:Y:S01]  /*4b70*/  SHF.L.U32 R87, R7, 0x10, RZ ;  /* 0x0000001007577819 */ /* 0x000fe200000006ff */
[----:B------:R-:W-:Y:S01]  /*4b80*/  FFMA.FTZ R65, R2, R42, R149 ;  /* 0x0000002a02417223 */ /* 0x000fe20000010095 */
[----:B------:R-:W-:Y:S01]  /*4b90*/  PRMT R2, R119, 0x7632, R2 ;  /* 0x0000763277027816 */ /* 0x000fe20000000002 */
[----:B------:R-:W-:Y:S01]  /*4ba0*/  FFMA.FTZ R64, R64, R3, R109 ;  /* 0x0000000340407223 */ /* 0x000fe2000001006d */
[----:B------:R-:W-:Y:S01]  /*4bb0*/  PRMT R42, R116, 0x7632, R42 ;  /* 0x00007632742a7816 */ /* 0x000fe2000000002a */
[----:B------:R-:W-:Y:S01]  /*4bc0*/  FFMA.FTZ R68, R43, R87, R112 ;  /* 0x000000572b447223 */ /* 0x000fe20000010070 */
[----:B------:R-:W-:Y:S01]  /*4bd0*/  SHF.L.U32 R93, R2, 0x10, RZ ;  /* 0x00000010025d7819 */ /* 0x000fe200000006ff */
[----:B------:R-:W-:Y:S01]  /*4be0*/  FMUL.FTZ R43, R37, R66 ;  /* 0x00000042252b7220 */ /* 0x000fe20000410000 */
[----:B------:R-:W0:Y:S01]  /*4bf0*/  @!P2 LDC.64 R2, c[0x0][0x258] ;  /* 0x00009600ff02ab82 */ /* 0x000e220000000a00 */
[----:B------:R-:W-:Y:S01]  /*4c00*/  SHF.L.U32 R87, R5, 0x10, RZ ;  /* 0x0000001005577819 */ /* 0x000fe200000006ff */
[----:B------:R-:W-:Y:S01]  /*4c10*/  FFMA.FTZ R66, R67, R89, R150 ;  /* 0x0000005943427223 */ /* 0x000fe20000010096 */
[----:B------:R-:W-:Y:S01]  /*4c20*/  SHF.L.U32 R67, R42, 0x10, RZ ;  /* 0x000000102a437819 */ /* 0x000fe200000006ff */
[C---:B------:R-:W-:Y:S01]  /*4c30*/  FMUL.FTZ R42, R37.reuse, R73 ;  /* 0x00000049252a7220 */ /* 0x040fe20000410000 */
[----:B------:R-:W-:Y:S01]  /*4c40*/  FMUL.FTZ R89, R37, R78 ;  /* 0x0000004e25597220 */ /* 0x000fe20000410000 */
[----:B------:R-:W-:Y:S01]  /*4c50*/  FFMA.FTZ R87, R43, R87, R110 ;  /* 0x000000572b577223 */ /* 0x000fe2000001006e */
        /* <DEDUP_REMOVED lines=14> */
[----:B------:R-:W-:Y:S01]  /*4d40*/  SHF.L.U32 R93, R39, 0x10, RZ ;  /* 0x00000010275d7819 */ /* 0x000fe200000006ff */
[----:B------:R-:W-:Y:S01]  /*4d50*/  FFMA.FTZ R0, R79, R42, R160 ;  /* 0x0000002a4f007223 */ /* 0x000fe200000100a0 */
[----:B------:R-:W-:Y:S01]  /*4d60*/  FMUL.FTZ R79, R37, R32 ;  /* 0x00000020254f7220 */ /* 0x000fe20000410000 */
[----:B0-----:R-:W-:-:S04]  /*4d70*/  @!P2 IMAD.WIDE R2, R129, 0x4, R2 ;  /* 0x000000048102a825 */ /* 0x001fc800078e0202 */
[----:B------:R-:W-:Y:S01]  /*4d80*/  FFMA.FTZ R73, R43, R73, R124 ;  /* 0x000000492b497223 */ /* 0x000fe2000001007c */
[----:B------:R-:W-:Y:S01]  /*4d90*/  FMUL.FTZ R86, R37, R36 ;  /* 0x0000002425567220 */ /* 0x000fe20000410000 */
[----:B------:R-:W-:Y:S01]  /*4da0*/  FFMA.FTZ R93, R91, R93, R128 ;  /* 0x0000005d5b5d7223 */ /* 0x000fe20000010080 */
[----:B------:R-:W-:Y:S01]  /*4db0*/  F2FP.BF16.F32.PACK_AB R43, R176, R33 ;  /* 0x00000021b02b723e */ /* 0x000fe200000010ff */
[----:B------:R0:W-:Y:S01]  /*4dc0*/  @!P2 STG.E desc[UR4][R2.64], R37 ;  /* 0x000000250200a986 */ /* 0x0001e2000c101904 */
[----:B------:R-:W-:Y:S01]  /*4dd0*/  LEA R32, P2, R175, UR14, 0x4 ;  /* 0x0000000eaf207c11 */ /* 0x000fe2000f8420ff */
[C---:B------:R-:W-:Y:S01]  /*4de0*/  FMUL.FTZ R91, R37.reuse, R44 ;  /* 0x0000002c255b7220 */ /* 0x040fe20000410000 */
[----:B------:R-:W-:Y:S01]  /*4df0*/  F2FP.BF16.F32.PACK_AB R41, R40, R41 ;  /* 0x000000292829723e */ /* 0x000fe200000010ff */
[----:B------:R-:W-:Y:S01]  /*4e00*/  FMUL.FTZ R74, R37, R74 ;  /* 0x0000004a254a7220 */ /* 0x000fe20000410000 */
[----:B------:R-:W-:Y:S01]  /*4e10*/  LEA R36, P5, R183, UR14, 0x4 ;  /* 0x0000000eb7247c11 */ /* 0x000fe2000f8a20ff */
[C---:B------:R-:W-:Y:S01]  /*4e20*/  FMUL.FTZ R75, R37.reuse, R75 ;  /* 0x0000004b254b7220 */ /* 0x040fe20000410000 */
[----:B------:R-:W-:Y:S01]  /*4e30*/  F2FP.BF16.F32.PACK_AB R42, R178, R45 ;  /* 0x0000002db22a723e */ /* 0x000fe200000010ff */
[C---:B------:R-:W-:Y:S01]  /*4e40*/  FMUL.FTZ R76, R37.reuse, R76 ;  /* 0x0000004c254c7220 */ /* 0x040fe20000410000 */
[----:B------:R-:W-:Y:S01]  /*4e50*/  F2FP.BF16.F32.PACK_AB R40, R180, R47 ;  /* 0x0000002fb428723e */ /* 0x000fe200000010ff */
[----:B------:R-:W-:Y:S01]  /*4e60*/  FMUL.FTZ R77, R37, R77 ;  /* 0x0000004d254d7220 */ /* 0x000fe20000410000 */
[----:B------:R-:W-:Y:S01]  /*4e70*/  LEA.HI.X R33, R175, UR15, RZ, 0x4, P2 ;  /* 0x0000000faf217c11 */ /* 0x000fe200090f24ff */
[----:B------:R-:W-:Y:S01]  /*4e80*/  FMUL.FTZ R80, R37, R80 ;  /* 0x0000005025507220 */ /* 0x000fe20000410000 */
[----:B0-----:R-:W-:Y:S01]  /*4e90*/  LEA R2, P4, R179, UR14, 0x4 ;  /* 0x0000000eb3027c11 */ /* 0x001fe2000f8820ff */
[----:B------:R-:W-:Y:S01]  /*4ea0*/  FMUL.FTZ R81, R37, R81 ;  /* 0x0000005125517220 */ /* 0x000fe20000410000 */
[----:B------:R-:W-:Y:S01]  /*4eb0*/  F2FP.BF16.F32.PACK_AB R47, R53, R52 ;  /* 0x00000034352f723e */ /* 0x000fe200000010ff */
[----:B------:R-:W-:Y:S01]  /*4ec0*/  FMUL.FTZ R82, R37, R82 ;  /* 0x0000005225527220 */ /* 0x000fe20000410000 */
[----:B------:R-:W-:Y:S01]  /*4ed0*/  F2FP.BF16.F32.PACK_AB R46, R55, R54 ;  /* 0x00000036372e723e */ /* 0x000fe200000010ff */
[----:B------:R-:W-:Y:S01]  /*4ee0*/  FMUL.FTZ R83, R37, R83 ;  /* 0x0000005325537220 */ /* 0x000fe20000410000 */
[----:B------:R-:W-:Y:S01]  /*4ef0*/  F2FP.BF16.F32.PACK_AB R45, R49, R48 ;  /* 0x00000030312d723e */ /* 0x000fe200000010ff */
[----:B------:R-:W-:Y:S01]  /*4f00*/  FMUL.FTZ R84, R37, R84 ;  /* 0x0000005425547220 */ /* 0x000fe20000410000 */
[----:B------:R-:W-:Y:S01]  /*4f10*/  F2FP.BF16.F32.PACK_AB R44, R51, R50 ;  /* 0x00000032332c723e */ /* 0x000fe200000010ff */
[----:B------:R-:W-:Y:S01]  /*4f20*/  FMUL.FTZ R85, R37, R85 ;  /* 0x0000005525557220 */ /* 0x000fe20000410000 */
[----:B------:R-:W-:Y:S01]  /*4f30*/  LEA.HI.X R3, R179, UR15, RZ, 0x4, P4 ;  /* 0x0000000fb3037c11 */ /* 0x000fe2000a0f24ff */
[C---:B------:R-:W-:Y:S01]  /*4f40*/  FMUL.FTZ R88, R37.reuse, R88 ;  /* 0x0000005825587220 */ /* 0x040fe20000410000 */
[C---:B------:R-:W-:Y:S01]  /*4f50*/  FMUL.FTZ R90, R37.reuse, R90 ;  /* 0x0000005a255a7220 */ /* 0x040fe20000410000 */
[----:B------:R-:W-:Y:S01]  /*4f60*/  FMUL.FTZ R92, R37, R92 ;  /* 0x0000005c255c7220 */ /* 0x000fe20000410000 */
[----:B------:R-:W-:Y:S01]  /*4f70*/  F2FP.BF16.F32.PACK_AB R49, R57, R56 ;  /* 0x000000383931723e */ /* 0x000fe200000010ff */
[----:B------:R0:W-:Y:S01]  /*4f80*/  STG.E.128 desc[UR4][R32.64], R40 ;  /* 0x0000002820007986 */ /* 0x0001e2000c101d04 */
[----:B------:R-:W-:Y:S01]  /*4f90*/  F2FP.BF16.F32.PACK_AB R51, R63, R60 ;  /* 0x0000003c3f33723e */ /* 0x000fe200000010ff */
[----:B------:R-:W-:Y:S01]  /*4fa0*/  FFMA.FTZ R74, R117, R74, R114 ;  /* 0x0000004a754a7223 */ /* 0x000fe20000010072 */
[----:B------:R-:W-:Y:S01]  /*4fb0*/  F2FP.BF16.F32.PACK_AB R50, R62, R61 ;  /* 0x0000003d3e32723e */ /* 0x000fe200000010ff */
[----:B------:R1:W-:Y:S01]  /*4fc0*/  STG.E.128 desc[UR4][R2.64], R44 ;  /* 0x0000002c02007986 */ /* 0x0003e2000c101d04 */
[----:B------:R-:W-:Y:S01]  /*4fd0*/  F2FP.BF16.F32.PACK_AB R48, R59, R58 ;  /* 0x0000003a3b30723e */ /* 0x000fe200000010ff */
[----:B------:R-:W-:Y:S01]  /*4fe0*/  FFMA.FTZ R76, R118, R76, R115 ;  /* 0x0000004c764c7223 */ /* 0x000fe20000010073 */
[----:B------:R-:W-:Y:S01]  /*4ff0*/  LEA.HI.X R37, R183, UR15, RZ, 0x4, P5 ;  /* 0x0000000fb7257c11 */ /* 0x000fe2000a8f24ff */
[----:B------:R-:W-:Y:S01]  /*5000*/  FFMA.FTZ R77, R166, R77, R155 ;  /* 0x0000004da64d7223 */ /* 0x000fe2000001009b */
[C---:B------:R-:W-:Y:S01]  /*5010*/  LEA R56, P2, R181.reuse, UR14, 0x4 ;  /* 0x0000000eb5387c11 */ /* 0x040fe2000f8420ff */
[----:B------:R-:W-:Y:S01]  /*5020*/  FFMA.FTZ R85, R170, R85, R159 ;  /* 0x00000055aa557223 */ /* 0x000fe2000001009f */
[----:B------:R-:W-:Y:S01]  /*5030*/  FFMA.FTZ R81, R168, R81, R157 ;  /* 0x00000051a8517223 */ /* 0x000fe2000001009d */
[----:B------:R2:W-:Y:S01]  /*5040*/  STG.E.128 desc[UR4][R36.64], R48 ;  /* 0x0000003024007986 */ /* 0x0005e2000c101d04 */
[----:B------:R-:W-:Y:S01]  /*5050*/  LEA.HI.X R57, R181, UR15, RZ, 0x4, P2 ;  /* 0x0000000fb5397c11 */ /* 0x000fe200090f24ff */
[----:B------:R-:W-:Y:S01]  /*5060*/  FFMA.FTZ R182, R95, R182, R164 ;  /* 0x000000b65fb67223 */ /* 0x000fe200000100a4 */
[----:B------:R-:W-:Y:S01]  /*5070*/  FFMA.FTZ R91, R174, R91, R163 ;  /* 0x0000005bae5b7223 */ /* 0x000fe200000100a3 */
[----:B------:R-:W-:Y:S01]  /*5080*/  FFMA.FTZ R86, R171, R86, R162 ;  /* 0x00000056ab567223 */ /* 0x000fe200000100a2 */
[----:B------:R-:W-:Y:S01]  /*5090*/  FFMA.FTZ R79, R172, R79, R161 ;  /* 0x0000004fac4f7223 */ /* 0x000fe200000100a1 */
[----:B0-----:R-:W-:Y:S01]  /*50a0*/  FFMA.FTZ R41, R167, R75, R154 ;  /* 0x0000004ba7297223 */ /* 0x001fe2000001009a */
[----:B------:R-:W-:-:S02]  /*50b0*/  LEA R32, P4, R177, UR14, 0x4 ;  /* 0x0000000eb1207c11 */ /* 0x000fc4000f8820ff */
[----:B------:R-:W-:Y:S01]  /*50c0*/  F2FP.BF16.F32.PACK_AB R55, R71, R68 ;  /* 0x000000444737723e */ /* 0x000fe200000010ff */
[----:B-1----:R-:W-:Y:S01]  /*50d0*/  FFMA.FTZ R44, R134, R80, R121 ;  /* 0x00000050862c7223 */ /* 0x002fe20000010079 */
[----:B------:R-:W-:Y:S01]  /*50e0*/  F2FP.BF16.F32.PACK_AB R47, R0, R73 ;  /* 0x00000049002f723e */ /* 0x000fe200000010ff */
[----:B------:R-:W-:Y:S01]  /*50f0*/  FFMA.FTZ R45, R133, R82, R122 ;  /* 0x00000052852d7223 */ /* 0x000fe2000001007a */
[----:B------:R-:W-:Y:S01]  /*5100*/  FFMA.FTZ R46, R34, R84, R123 ;  /* 0x00000054222e7223 */ /* 0x000fe2000001007b */
[----:B------:R-:W-:Y:S01]  /*5110*/  FFMA.FTZ R0, R169, R83, R158 ;  /* 0x00000053a9007223 */ /* 0x000fe2000001009e */
[----:B------:R-:W-:Y:S02]  /*5120*/  LEA R2, P2, R173, UR14, 0x4 ;  /* 0x0000000ead027c11 */ /* 0x000fe4000f8420ff */
[----:B------:R-:W-:Y:S01]  /*5130*/  F2FP.BF16.F32.PACK_AB R54, R70, R69 ;  /* 0x000000454636723e */ /* 0x000fe200000010ff */
[----:B--2---:R-:W-:Y:S01]  /*5140*/  FFMA.FTZ R50, R38, R92, R127 ;  /* 0x0000005c26327223 */ /* 0x004fe2000001007f */
[----:B------:R-:W-:Y:S01]  /*5150*/  FFMA.FTZ R49, R135, R90, R126 ;  /* 0x0000005a87317223 */ /* 0x000fe2000001007e */
[----:B------:R-:W-:Y:S01]  /*5160*/  FFMA.FTZ R48, R136, R88, R125 ;  /* 0x0000005888307223 */ /* 0x000fe2000001007d */
[----:B------:R-:W-:-:S02]  /*5170*/  LEA R36, P5, R185, UR14, 0x4 ;  /* 0x0000000eb9247c11 */ /* 0x000fc4000f8a20ff */
[----:B------:R-:W-:Y:S02]  /*5180*/  F2FP.BF16.F32.PACK_AB R53, R66, R87 ;  /* 0x000000574235723e */ /* 0x000fe400000010ff */
[----:B------:R-:W-:Y:S02]  /*5190*/  F2FP.BF16.F32.PACK_AB R52, R65, R64 ;  /* 0x000000404134723e */ /* 0x000fe400000010ff */
[----:B------:R-:W-:Y:S02]  /*51a0*/  F2FP.BF16.F32.PACK_AB R43, R78, R89 ;  /* 0x000000594e2b723e */ /* 0x000fe400000010ff */
[----:B------:R-:W-:Y:S01]  /*51b0*/  F2FP.BF16.F32.PACK_AB R42, R77, R76 ;  /* 0x0000004c4d2a723e */ /* 0x000fe200000010ff */
[----:B------:R0:W-:Y:S01]  /*51c0*/  STG.E.128 desc[UR4][R56.64], R52 ;  /* 0x0000003438007986 */ /* 0x0001e2000c101d04 */
[----:B------:R-:W-:Y:S02]  /*51d0*/  F2FP.BF16.F32.PACK_AB R41, R41, R74 ;  /* 0x0000004a2929723e */ /* 0x000fe400000010ff */
[----:B------:R-:W-:-:S02]  /*51e0*/  F2FP.BF16.F32.PACK_AB R40, R67, R72 ;  /* 0x000000484328723e */ /* 0x000fc400000010ff */
[----:B------:R-:W-:Y:S02]  /*51f0*/  LEA.HI.X R3, R173, UR15, RZ, 0x4, P2 ;  /* 0x0000000fad037c11 */ /* 0x000fe400090f24ff */
[----:B------:R-:W-:Y:S02]  /*5200*/  F2FP.BF16.F32.PACK_AB R46, R85, R46 ;  /* 0x0000002e552e723e */ /* 0x000fe400000010ff */
[----:B------:R-:W-:Y:S01]  /*5210*/  F2FP.BF16.F32.PACK_AB R45, R0, R45 ;  /* 0x0000002d002d723e */ /* 0x000fe200000010ff */
[----:B------:R0:W-:Y:S01]  /*5220*/  STG.E.128 desc[UR4][R2.64], R40 ;  /* 0x0000002802007986 */ /* 0x0001e2000c101d04 */
[----:B------:R-:W-:Y:S02]  /*5230*/  F2FP.BF16.F32.PACK_AB R44, R81, R44 ;  /* 0x0000002c512c723e */ /* 0x000fe400000010ff */
[----:B------:R-:W-:Y:S02]  /*5240*/  LEA.HI.X R33, R177, UR15, RZ, 0x4, P4 ;  /* 0x0000000fb1217c11 */ /* 0x000fe4000a0f24ff */
[----:B------:R-:W-:-:S02]  /*5250*/  F2FP.BF16.F32.PACK_AB R51, R182, R93 ;  /* 0x0000005db633723e */ /* 0x000fc400000010ff */
[----:B------:R-:W-:Y:S01]  /*5260*/  F2FP.BF16.F32.PACK_AB R50, R91, R50 ;  /* 0x000000325b32723e */ /* 0x000fe200000010ff */
[----:B------:R0:W-:Y:S01]  /*5270*/  STG.E.128 desc[UR4][R32.64], R44 ;  /* 0x0000002c20007986 */ /* 0x0001e2000c101d04 */
[----:B------:R-:W-:Y:S02]  /*5280*/  F2FP.BF16.F32.PACK_AB R49, R86, R49 ;  /* 0x000000315631723e */ /* 0x000fe400000010ff */
[----:B------:R-:W-:Y:S02]  /*5290*/  F2FP.BF16.F32.PACK_AB R48, R79, R48 ;  /* 0x000000304f30723e */ /* 0x000fe400000010ff */
[----:B------:R-:W-:Y:S02]  /*52a0*/  LEA.HI.X R37, R185, UR15, RZ, 0x4, P5 ;  /* 0x0000000fb9257c11 */ /* 0x000fe4000a8f24ff */
[----:B------:R-:W-:Y:S02]  /*52b0*/  IADD3 R129, R129, UR16, RZ ;  /* 0x0000001081817c10 */ /* 0x000fe4000fffe0ff */
[----:B------:R-:W-:Y:S01]  /*52c0*/  SEL R0, RZ, 0x1, P1 ;  /* 0x00000001ff007807 */ /* 0x000fe20000800000 */
[----:B------:R0:W-:Y:S01]  /*52d0*/  STG.E.128 desc[UR4][R36.64], R48 ;  /* 0x0000003024007986 */ /* 0x0001e2000c101d04 */
[----:B------:R-:W-:-:S13]  /*52e0*/  ISETP.GE.AND P2, PT, R129, UR17, PT ;  /* 0x0000001181007c0c */ /* 0x000fda000bf46270 */
[----:B------:R-:W-:Y:S05]  /*52f0*/  @!P2 BRA `(.L_x_14933) ;  /* 0xffffffb400f4a947 */ /* 0x000fea000383ffff */
[----:B------:R-:W-:Y:S05]  /*5300*/  EXIT ;  /* 0x000000000000794d */ /* 0x000fea0003800000 */
.L_x_14932:
[----:B------:R-:W-:Y:S01]  /*5310*/  HFMA2.MMA R182, -RZ, RZ, 0, 5.9604644775390625e-08 ;  /* 0x00000001ffb67435 */ /* 0x000fe200000001ff */
[----:B------:R-:W-:Y:S02]  /*5320*/  MOV R187, R0 ;  /* 0x0000000000bb7202 */ /* 0x000fe40000000f00 */
[----:B------:R-:W-:Y:S02]  /*5330*/  MOV R189, 0x1f ;  /* 0x0000001f00bd7802 */ /* 0x000fe40000000f00 */
[----:B------:R-:W-:-:S07]  /*5340*/  MOV R178, 0xffffffff ;  /* 0xffffffff00b27802 */ /* 0x000fce0000000f00 */
[----:B-----5:R-:W-:Y:S05]  /*5350*/  WARPSYNC.COLLECTIVE R178, `(.L_x_14934) ;  /* 0x00000000b2087348 */ /* 0x020fea0003c00000 */
[----:B------:R0:W1:Y:S02]  /*5360*/  SHFL.BFLY P2, R180, R187, R182, R189 ;  /* 0x0c0000b6bbb47389 */ /* 0x00006400000400bd */
[----:B01---5:R-:W-:Y:S01]  /*5370*/  ENDCOLLECTIVE ;  /* 0x000000000000791b */ /* 0x023fe20003800000 */
.L_x_14934:
[----:B------:R-:W-:Y:S01]  /*5380*/  HFMA2.MMA R182, -RZ, RZ, 0, 1.1920928955078125e-07 ;  /* 0x00000002ffb67435 */ /* 0x000fe200000001ff */
[----:B------:R-:W-:-:S05]  /*5390*/  MOV R3, R180 ;  /* 0x000000b400037202 */ /* 0x000fca0000000f00 */
[----:B------:R-:W-:-:S05]  /*53a0*/  FADD.FTZ R3, R0, R3 ;  /* 0x0000000300037221 */ /* 0x000fca0000010000 */
[----:B------:R-:W-:-:S07]  /*53b0*/  MOV R187, R3 ;  /* 0x0000000300bb7202 */ /* 0x000fce0000000f00 */
[----:B------:R-:W-:Y:S05]  /*53c0*/  WARPSYNC.COLLECTIVE R178, `(.L_x_14935) ;  /* 0x00000000b2087348 */ /* 0x000fea0003c00000 */
[----:B------:R0:W1:Y:S02]  /*53d0*/  SHFL.BFLY P2, R180, R187, R182, R189 ;  /* 0x0c0000b6bbb47389 */ /* 0x00006400000400bd */
[----:B01----:R-:W-:Y:S01]  /*53e0*/  ENDCOLLECTIVE ;  /* 0x000000000000791b */ /* 0x003fe20003800000 */
.L_x_14935:
[----:B------:R-:W-:Y:S01]  /*53f0*/  HFMA2.MMA R182, -RZ, RZ, 0, 2.384185791015625e-07 ;  /* 0x00000004ffb67435 */ /* 0x000fe200000001ff */
[----:B------:R-:W-:-:S05]  /*5400*/  MOV R2, R180 ;  /* 0x000000b400027202 */ /* 0x000fca0000000f00 */
[----:B------:R-:W-:-:S05]  /*5410*/  FADD.FTZ R33, R3, R2 ;  /* 0x0000000203217221 */ /* 0x000fca0000010000 */
[----:B------:R-:W-:-:S07]  /*5420*/  MOV R187, R33 ;  /* 0x0000002100bb7202 */ /* 0x000fce0000000f00 */
[----:B------:R-:W-:Y:S05]  /*5430*/  WARPSYNC.COLLECTIVE R178, `(.L_x_14936) ;  /* 0x00000000b2087348 */ /* 0x000fea0003c00000 */
[----:B------:R0:W1:Y:S02]  /*5440*/  SHFL.BFLY P2, R180, R187, R182, R189 ;  /* 0x0c0000b6bbb47389 */ /* 0x00006400000400bd */
[----:B01----:R-:W-:Y:S01]  /*5450*/  ENDCOLLECTIVE ;  /* 0x000000000000791b */ /* 0x003fe20003800000 */
.L_x_14936:
[----:B------:R-:W-:Y:S01]  /*5460*/  HFMA2.MMA R182, -RZ, RZ, 0, 4.76837158203125e-07 ;  /* 0x00000008ffb67435 */ /* 0x000fe200000001ff */
[----:B------:R-:W-:-:S05]  /*5470*/  MOV R2, R180 ;  /* 0x000000b400027202 */ /* 0x000fca0000000f00 */
[----:B------:R-:W-:-:S05]  /*5480*/  FADD.FTZ R36, R33, R2 ;  /* 0x0000000221247221 */ /* 0x000fca0000010000 */
[----:B------:R-:W-:-:S07]  /*5490*/  MOV R187, R36 ;  /* 0x0000002400bb7202 */ /* 0x000fce0000000f00 */
[----:B------:R-:W-:Y:S05]  /*54a0*/  WARPSYNC.COLLECTIVE R178, `(.L_x_14937) ;  /* 0x00000000b2087348 */ /* 0x000fea0003c00000 */
[----:B------:R0:W1:Y:S02]  /*54b0*/  SHFL.BFLY P2, R180, R187, R182, R189 ;  /* 0x0c0000b6bbb47389 */ /* 0x00006400000400bd */
[----:B01----:R-:W-:Y:S01]  /*54c0*/  ENDCOLLECTIVE ;  /* 0x000000000000791b */ /* 0x003fe20003800000 */
.L_x_14937:
[----:B------:R-:W-:Y:S01]  /*54d0*/  HFMA2.MMA R182, -RZ, RZ, 0, 9.5367431640625e-07 ;  /* 0x00000010ffb67435 */ /* 0x000fe200000001ff */
[----:B------:R-:W-:-:S05]  /*54e0*/  MOV R37, R180 ;  /* 0x000000b400257202 */ /* 0x000fca0000000f00 */
[----:B------:R-:W-:-:S05]  /*54f0*/  FADD.FTZ R37, R36, R37 ;  /* 0x0000002524257221 */ /* 0x000fca0000010000 */
[----:B------:R-:W-:-:S07]  /*5500*/  MOV R187, R37 ;  /* 0x0000002500bb7202 */ /* 0x000fce0000000f00 */
[----:B------:R-:W-:Y:S05]  /*5510*/  WARPSYNC.COLLECTIVE R178, `(.L_x_14938) ;  /* 0x00000000b2087348 */ /* 0x000fea0003c00000 */
[----:B------:R0:W1:Y:S02]  /*5520*/  SHFL.BFLY P2, R180, R187, R182, R189 ;  /* 0x0c0000b6bbb47389 */ /* 0x00006400000400bd */
[----:B01----:R-:W-:Y:S01]  /*5530*/  ENDCOLLECTIVE ;  /* 0x000000000000791b */ /* 0x003fe20003800000 */
.L_x_14938:
        /* <DEDUP_REMOVED lines=120> */
.L_x_14939:
[----:B------:R-:W-:Y:S01]  /*5cc0*/  HFMA2.MMA R182, -RZ, RZ, 0, 1.1920928955078125e-07 ;  /* 0x00000002ffb67435 */ /* 0x000fe200000001ff */
[----:B------:R-:W-:-:S05]  /*5cd0*/  MOV R3, R180 ;  /* 0x000000b400037202 */ /* 0x000fca0000000f00 */
[----:B------:R-:W-:-:S05]  /*5ce0*/  FADD.FTZ R3, R0, R3 ;  /* 0x0000000300037221 */ /* 0x000fca0000010000 */
[----:B------:R-:W-:-:S07]  /*5cf0*/  MOV R187, R3 ;  /* 0x0000000300bb7202 */ /* 0x000fce0000000f00 */
[----:B------:R-:W-:Y:S05]  /*5d00*/  WARPSYNC.COLLECTIVE R178, `(.L_x_14940) ;  /* 0x00000000b2087348 */ /* 0x000fea0003c00000 */
[----:B------:R0:W1:Y:S02]  /*5d10*/  SHFL.BFLY P2, R180, R187, R182, R189 ;  /* 0x0c0000b6bbb47389 */ /* 0x00006400000400bd */
[----:B01----:R-:W-:Y:S01]  /*5d20*/  ENDCOLLECTIVE ;  /* 0x000000000000791b */ /* 0x003fe20003800000 */
.L_x_14940:
[----:B------:R-:W-:Y:S01]  /*5d30*/  HFMA2.MMA R182, -RZ, RZ, 0, 2.384185791015625e-07 ;  /* 0x00000004ffb67435 */ /* 0x000fe200000001ff */
[----:B------:R-:W-:-:S05]  /*5d40*/  MOV R36, R180 ;  /* 0x000000b400247202 */ /* 0x000fca0000000f00 */
[----:B------:R-:W-:-:S05]  /*5d50*/  FADD.FTZ R36, R3, R36 ;  /* 0x0000002403247221 */ /* 0x000fca0000010000 */
[----:B------:R-:W-:-:S07]  /*5d60*/  MOV R187, R36 ;  /* 0x0000002400bb7202 */ /* 0x000fce0000000f00 */
[----:B------:R-:W-:Y:S05]  /*5d70*/  WARPSYNC.COLLECTIVE R178, `(.L_x_14941) ;  /* 0x00000000b2087348 */ /* 0x000fea0003c00000 */
[----:B------:R0:W1:Y:S02]  /*5d80*/  SHFL.BFLY P2, R180, R187, R182, R189 ;  /* 0x0c0000b6bbb47389 */ /* 0x00006400000400bd */
[----:B01----:R-:W-:Y:S01]  /*5d90*/  ENDCOLLECTIVE ;  /* 0x000000000000791b */ /* 0x003fe20003800000 */
.L_x_14941:
[----:B------:R-:W-:Y:S01]  /*5da0*/  HFMA2.MMA R182, -RZ, RZ, 0, 4.76837158203125e-07 ;  /* 0x00000008ffb67435 */ /* 0x000fe200000001ff */
[----:B------:R-:W-:-:S05]  /*5db0*/  MOV R33, R180 ;  /* 0x000000b400217202 */ /* 0x000fca0000000f00 */
[----:B------:R-:W-:-:S05]  /*5dc0*/  FADD.FTZ R33, R36, R33 ;  /* 0x0000002124217221 */ /* 0x000fca0000010000 */
[----:B------:R-:W-:-:S07]  /*5dd0*/  MOV R187, R33 ;  /* 0x0000002100bb7202 */ /* 0x000fce0000000f00 */
[----:B------:R-:W-:Y:S05]  /*5de0*/  WARPSYNC.COLLECTIVE R178, `(.L_x_14942) ;  /* 0x00000000b2087348 */ /* 0x000fea0003c00000 */
[----:B------:R0:W1:Y:S02]  /*5df0*/  SHFL.BFLY P2, R180, R187, R182, R189 ;  /* 0x0c0000b6bbb47389 */ /* 0x00006400000400bd */
[----:B01----:R-:W-:Y:S01]  /*5e00*/  ENDCOLLECTIVE ;  /* 0x000000000000791b */ /* 0x003fe20003800000 */
.L_x_14942:
[----:B------:R-:W-:Y:S01]  /*5e10*/  HFMA2.MMA R182, -RZ, RZ, 0, 9.5367431640625e-07 ;  /* 0x00000010ffb67435 */ /* 0x000fe200000001ff */
[----:B------:R-:W-:-:S05]  /*5e20*/  MOV R176, R180 ;  /* 0x000000b400b07202 */ /* 0x000fca0000000f00 */
[----:B------:R-:W-:-:S05]  /*5e30*/  FADD.FTZ R176, R33, R176 ;  /* 0x000000b021b07221 */ /* 0x000fca0000010000 */
[----:B------:R-:W-:-:S07]  /*5e40*/  MOV R187, R176 ;  /* 0x000000b000bb7202 */ /* 0x000fce0000000f00 */
[----:B------:R-:W-:Y:S05]  /*5e50*/  WARPSYNC.COLLECTIVE R178, `(.L_x_14943) ;  /* 0x00000000b2087348 */ /* 0x000fea0003c00000 */
[----:B------:R0:W1:Y:S02]  /*5e60*/  SHFL.BFLY P2, R180, R187, R182, R189 ;  /* 0x0c0000b6bbb47389 */ /* 0x00006400000400bd */
[----:B01----:R-:W-:Y:S01]  /*5e70*/  ENDCOLLECTIVE ;  /* 0x000000000000791b */ /* 0x003fe20003800000 */
.L_x_14943:
[----:B------:R-:W-:Y:S01]  /*5e80*/  MOV R37, R180 ;  /* 0x000000b400257202 */ /* 0x000fe20000000f00 */
[----:B------:R-:W-:Y:S06]  /*5e90*/  BRA `(.L_x_14944) ;  /* 0xffffffdc00a07947 */ /* 0x000fec000383ffff */
.L_x_14945:
        /* <DEDUP_REMOVED lines=14> */
.L_x_41615:


//--------------------- .text._ZN10layer_norm31ln_parallel_residual_fwd_kernelINS_13Kernel_traitsI13__nv_bfloat16S2_fS2_fjLj7168ELj1ELj1ELj4ELj16ENS_18Kernel_traits_baseILj7168ES2_S2_fS2_fjLj128EEEEELb1ELb0ELb0EEEvNS_9FwdParamsE --------------------------
	.section	.text._ZN10layer_norm31ln_parallel_residual_fwd_kernelINS_13Kernel_traitsI13__nv_bfloat16S2_fS2_fjLj7168ELj1ELj1ELj4ELj16ENS_18Kernel_traits_baseILj7168ES2_S2_fS2_fjLj128EEEEELb1ELb0ELb0EEEvNS_9FwdParamsE,"ax",@progbits
	.align	128
        .global         _ZN10layer_norm31ln_parallel_residual_fwd_kernelINS_13Kernel_traitsI13__nv_bfloat16S2_fS2_fjLj7168ELj1ELj1ELj4ELj16ENS_18Kernel_traits_baseILj7168ES2_S2_fS2_fjLj128EEEEELb1ELb0ELb0EEEvNS_9FwdParamsE
        .type           _ZN10layer_norm31ln_parallel_residual_fwd_kernelINS_13Kernel_traitsI13__nv_bfloat16S2_fS2_fjLj7168ELj1ELj1ELj4ELj16ENS_18Kernel_traits_baseILj7168ES2_S2_fS2_fjLj128EEEEELb1ELb0ELb0EEEvNS_9FwdParamsE,@function
        .size           _ZN10layer_norm31ln_parallel_residual_fwd_kernelINS_13Kernel_traitsI13__nv_bfloat16S2_fS2_fjLj7168ELj1ELj1ELj4ELj16ENS_18Kernel_traits_baseILj7168ES2_S2_fS2_fjLj128EEEEELb1ELb0ELb0EEEvNS_9FwdParamsE,(.L_x_41616 - _ZN10layer_norm31ln_parallel_residual_fwd_kernelINS_13Kernel_traitsI13__nv_bfloat16S2_fS2_fjLj7168ELj1ELj1ELj4ELj16ENS_18Kernel_traits_baseILj7168ES2_S2_fS2_fjLj128EEEEELb1ELb0ELb0EEEvNS_9FwdParamsE)
        .other          _ZN10layer_norm31ln_parallel_residual_fwd_kernelINS_13Kernel_traitsI13__nv_bfloat16S2_fS2_fjLj7168ELj1ELj1ELj4ELj16ENS_18Kernel_traits_baseILj7168ES2_S2_fS2_fjLj128EEEEELb1ELb0ELb0EEEvNS_9FwdParamsE,@"STO_CUDA_ENTRY STV_DEFAULT"
_ZN10layer_norm31ln_parallel_residual_fwd_kernelINS_13Kernel_traitsI13__nv_bfloat16S2_fS2_fjLj7168ELj1ELj1ELj4ELj16ENS_18Kernel_traits_baseILj7168ES2_S2_fS2_fjLj128EEEEELb1ELb0ELb0EEEvNS_9FwdParamsE:
.text._ZN10layer_norm31ln_parallel_residual_fwd_kernelINS_13Kernel_traitsI13__nv_bfloat16S2_fS2_fjLj7168ELj1ELj1ELj4ELj16ENS_18Kernel_traits_baseILj7168ES2_S2_fS2_fjLj128EEEEELb1ELb0ELb0EEEvNS_9FwdParamsE:
        /* <DEDUP_REMOVED lines=13> */
[----:B------:R-:W1:Y:S06]  /*00d0*/  S2R R120, SR_TID.X ;  /* 0x0000000000787919 */ /* 0x000e6c0000002100 */
[----:B------:R-:W1:Y:S01]  /*00e0*/  S2UR UR25, SR_CTAID.X ;  /* 0x00000000001979c3 */ /* 0x000e620000002500 */
[----:B0-----:R-:W-:-:S07]  /*00f0*/  @P0 IMAD.MOV.U32 R5, RZ, RZ, R19 ;  /* 0x000000ffff050224 */ /* 0x001fce00078e0013 */
[----:B------:R-:W1:Y:S01]  /*0100*/  LDC R43, c[0x0][RZ] ;  /* 0x00000000ff2b7b82 */ /* 0x000e620000000800 */
[----:B------:R-:W3:Y:S07]  /*0110*/  @P0 LDG.E.64 R4, desc[UR6][R4.64] ;  /* 0x0000000604040981 */ /* 0x000eee000c1e1b00 */
[----:B------:R-:W0:Y:S01]  /*0120*/  LDC R0, c[0x0][0x218] ;  /* 0x00008600ff007b82 */ /* 0x000e220000000800 */
[----:B-1----:R-:W-:Y:S01]  /*0130*/  IMAD R43, R43, UR25, R120 ;  /* 0x000000192b2b7c24 */ /* 0x002fe2000f8e0278 */
[----:B------:R-:W-:-:S02]  /*0140*/  LOP3.LUT R11, R120, 0x7f, RZ, 0xc0, !PT ;  /* 0x0000007f780b7812 */ /* 0x000fc400078ec0ff */
[----:B0-----:R-:W-:-:S04]  /*0150*/  SHF.R.S32.HI R145, RZ, 0x1f, R0 ;  /* 0x0000001fff917819 */ /* 0x001fc80000011400 */
[----:B------:R-:W-:Y:S02]  /*0160*/  LEA.HI R145, R145, R0, RZ, 0x3 ;  /* 0x0000000091917211 */ /* 0x000fe400078f18ff */
[----:B------:R-:W-:Y:S01]  /*0170*/  LOP3.LUT R38, R38, 0xffffffdf, RZ, 0xc0, !PT ;  /* 0xffffffdf26267812 */ /* 0x000fe200078ec0ff */
[----:B------:R-:W-:Y:S01]  /*0180*/  BSSY B0, `(.L_x_14946) ;  /* 0x0000062000007945 */ /* 0x000fe20003800000 */
[----:B------:R-:W-:Y:S02]  /*0190*/  LEA.HI R39, R120, UR25, RZ, 0x19 ;  /* 0x0000001978277c11 */ /* 0x000fe4000f8fc8ff */
[----:B--2---:R-:W-:Y:S02]  /*01a0*/  @P0 R2UR UR4, R2 ;  /* 0x00000000020402ca */ /* 0x004fe400000e0000 */
[----:B------:R-:W-:Y:S02]  /*01b0*/  @P0 R2UR UR5, R3 ;  /* 0x00000000030502ca */ /* 0x000fe400000e0000 */
[----:B---3--:R-:W-:-:S05]  /*01c0*/  @P0 IADD3 R18, P1, R4, R7, RZ ;  /* 0x0000000704120210 */ /* 0x008fca0007f3e0ff */
[----:B------:R-:W-:Y:S02]  /*01d0*/  @P0 IMAD.X R19, RZ, RZ, R5, P1 ;  /* 0x000000ffff130224 */ /* 0x000fe400008e0605 */
        /* <DEDUP_REMOVED lines=19> */
[----:B------:R-:W-:-:S05]  /*0310*/  IMAD.WIDE.U32 R6, R7, -0x2daee0ad, RZ ;  /* 0xd2511f5307067825 */ /* 0x000fca00078e00ff */
[----:B------:R-:W-:Y:S01]  /*0320*/  LOP3.LUT R10, R7, UR12, R2, 0x96, !PT ;  /* 0x0000000c070a7c12 */ /* 0x000fe2000f8e9602 */
[----:B------:R-:W-:-:S05]  /*0330*/  IMAD.MOV.U32 R2, RZ, RZ, R11 ;  /* 0x000000ffff027224 */ /* 0x000fca00078e000b */
[----:B------:R-:W-:-:S04]  /*0340*/  LOP3.LUT R40, R2, 0x7f, RZ, 0x3c, !PT ;  /* 0x0000007f02287812 */ /* 0x000fc800078e3cff */
[----:B------:R-:W-:-:S04]  /*0350*/  LEA.HI.SX32 R40, R145, R40, 0x1d ;  /* 0x0000002891287211 */ /* 0x000fc800078feaff */
[C---:B------:R-:W-:Y:S02]  /*0360*/  LOP3.LUT P2, RZ, R40.reuse, 0xffffff80, RZ, 0xc0, !PT ;  /* 0xffffff8028ff7812 */ /* 0x040fe4000784c0ff */
[----:B------:R-:W-:Y:S01]  /*0370*/  ISETP.GE.U32.AND P5, PT, R40, 0x100, PT ;  /* 0x000001002800780c */ /* 0x000fe20003fa6070 */
[----:B------:R-:W-:Y:S01]  /*0380*/  UIADD3 UR13, UR4, -0x255992d5, URZ ;  /* 0xdaa66d2b040d7890 */ /* 0x000fe2000fffe03f */
[----:B------:R-:W-:Y:S01]  /*0390*/  IMAD.WIDE.U32 R8, R8, -0x326172a9, RZ ;  /* 0xcd9e8d5708087825 */ /* 0x000fe200078e00ff */
[----:B------:R-:W-:Y:S01]  /*03a0*/  ISETP.GE.U32.AND P4, PT, R40, 0x180, PT ;  /* 0x000001802800780c */ /* 0x000fe20003f86070 */
[----:B------:R-:W-:-:S03]  /*03b0*/  UIADD3 UR14, UR4, 0x78dde6e4, URZ ;  /* 0x78dde6e4040e7890 */ /* 0x000fc6000fffe03f */
[----:B------:R-:W-:-:S04]  /*03c0*/  LOP3.LUT R4, R9, UR13, R4, 0x96, !PT ;  /* 0x0000000d09047c12 */ /* 0x000fc8000f8e9604 */
[----:B------:R-:W-:-:S04]  /*03d0*/  @P2 LOP3.LUT R38, R38, 0x20, RZ, 0xfc, !PT ;  /* 0x0000002026262812 */ /* 0x000fc800078efcff */
[----:B------:R-:W-:Y:S01]  /*03e0*/  LOP3.LUT R38, R38, 0xfffff7ff, RZ, 0xc0, !PT ;  /* 0xfffff7ff26267812 */ /* 0x000fe200078ec0ff */
[----:B------:R-:W-:Y:S01]  /*03f0*/  UIADD3 UR15, UR5, -0x126145ec, URZ ;  /* 0xed9eba14050f7890 */ /* 0x000fe2000fffe03f */
[----:B------:R-:W-:Y:S02]  /*0400*/  IMAD.WIDE.U32 R10, R10, -0x326172a9, RZ ;  /* 0xcd9e8d570a0a7825 */ /* 0x000fe400078e00ff */
[----:B------:R-:W-:Y:S02]  /*0410*/  @P5 LOP3.LUT R38, R38, 0x800, RZ, 0xfc, !PT ;  /* 0x0000080026265812 */ /* 0x000fe400078efcff */
[----:B------:R-:W-:Y:S01]  /*0420*/  IMAD.WIDE.U32 R4, R4, -0x2daee0ad, RZ ;  /* 0xd2511f5304047825 */ /* 0x000fe200078e00ff */
[----:B------:R-:W-:Y:S02]  /*0430*/  ISETP.GE.U32.AND P3, PT, R40, 0x200, PT ;  /* 0x000002002800780c */ /* 0x000fe40003f66070 */
[----:B------:R-:W-:Y:S02]  /*0440*/  LOP3.LUT R38, R38, 0xfffffbff, RZ, 0xc0, !PT ;  /* 0xfffffbff26267812 */ /* 0x000fe400078ec0ff */
[----:B------:R-:W-:-:S02]  /*0450*/  LOP3.LUT R7, R11, UR14, R8, 0x96, !PT ;  /* 0x0000000e0b077c12 */ /* 0x000fc4000f8e9608 */
[----:B------:R-:W-:Y:S02]  /*0460*/  LOP3.LUT R8, R5, UR15, R6, 0x96, !PT ;  /* 0x0000000f05087c12 */ /* 0x000fe4000f8e9606 */
[----:B------:R-:W-:Y:S01]  /*0470*/  @P4 LOP3.LUT R38, R38, 0x400, RZ, 0xfc, !PT ;  /* 0x0000040026264812 */ /* 0x000fe200078efcff */
[----:B------:R-:W-:Y:S01]  /*0480*/  UIADD3 UR16, UR4, 0x1715609d, URZ ;  /* 0x1715609d04107890 */ /* 0x000fe2000fffe03f */
[----:B------:R-:W-:Y:S01]  /*0490*/  IMAD.WIDE.U32 R6, R7, -0x2daee0ad, RZ ;  /* 0xd2511f5307067825 */ /* 0x000fe200078e00ff */
[----:B------:R-:W-:Y:S01]  /*04a0*/  UIADD3 UR17, UR5, -0x56f99767, URZ ;  /* 0xa906689905117890 */ /* 0x000fe2000fffe03f */
[----:B------:R-:W-:Y:S02]  /*04b0*/  LOP3.LUT R38, R38, 0xfffffdff, RZ, 0xc0, !PT ;  /* 0xfffffdff26267812 */ /* 0x000fe400078ec0ff */
[----:B------:R-:W-:Y:S01]  /*04c0*/  IMAD.WIDE.U32 R8, R8, -0x326172a9, RZ ;  /* 0xcd9e8d5708087825 */ /* 0x000fe200078e00ff */
[----:B------:R-:W-:Y:S02]  /*04d0*/  UIADD3 UR18, UR4, -0x4ab325aa, URZ ;  /* 0xb54cda5604127890 */ /* 0x000fe4000fffe03f */
[----:B------:R-:W-:-:S02]  /*04e0*/  UIADD3 UR19, UR5, 0x646e171e, URZ ;  /* 0x646e171e05137890 */ /* 0x000fc4000fffe03f */
[----:B------:R-:W-:Y:S02]  /*04f0*/  UIADD3 UR20, UR4, 0x5384540f, URZ ;  /* 0x5384540f04147890 */ /* 0x000fe4000fffe03f */
[----:B------:R-:W-:Y:S02]  /*0500*/  UIADD3 UR21, UR5, 0x1fd5c5a3, URZ ;  /* 0x1fd5c5a305157890 */ /* 0x000fe4000fffe03f */
[----:B------:R-:W-:Y:S02]  /*0510*/  UIADD3 UR22, UR4, -0xe443238, URZ ;  /* 0xf1bbcdc804167890 */ /* 0x000fe4000fffe03f */
[----:B------:R-:W-:Y:S02]  /*0520*/  UIADD3 UR23, UR5, -0x24c28bd8, URZ ;  /* 0xdb3d742805177890 */ /* 0x000fe4000fffe03f */
[----:B------:R-:W-:Y:S01]  /*0530*/  UIADD3 UR24, UR4, -0x700cb87f, URZ ;  /* 0x8ff3478104187890 */ /* 0x000fe2000fffe03f */
[----:B------:R-:W-:Y:S02]  /*0540*/  @P3 LOP3.LUT R38, R38, 0x200, RZ, 0xfc, !PT ;  /* 0x0000020026263812 */ /* 0x000fe400078efcff */
[----:B------:R-:W-:-:S02]  /*0550*/  LOP3.LUT R0, R7, UR17, R4, 0x96, !PT ;  /* 0x0000001107007c12 */ /* 0x000fc4000f8e9604 */
        /* <DEDUP_REMOVED lines=17> */
[C---:B------:R-:W-:Y:S02]  /*0670*/  IADD3.X R49, R3.reuse, UR27, RZ, P2, !PT ;  /* 0x0000001b03317c10 */ /* 0x040fe400097fe4ff */
        /* <DEDUP_REMOVED lines=18> */
.L_x_14947:
[----:B------:R-:W-:Y:S05]  /*07a0*/  BSYNC B0 ;  /* 0x0000000000007941 */ /* 0x000fea0003800000 */
.L_x_14946:
        /* <DEDUP_REMOVED lines=36> */
.L_x_14949:
[----:B------:R-:W-:Y:S05]  /*09f0*/  BSYNC B0 ;  /* 0x0000000000007941 */ /* 0x000fea0003800000 */
.L_x_14948:
        /* <DEDUP_REMOVED lines=36> */
.L_x_14951:
[----:B------:R-:W-:Y:S05]  /*0c40*/  BSYNC B0 ;  /* 0x0000000000007941 */ /* 0x000fea0003800000 */
.L_x_14950:
        /* <DEDUP_REMOVED lines=36> */
.L_x_14953:
[----:B------:R-:W-:Y:S05]  /*0e90*/  BSYNC B0 ;  /* 0x0000000000007941 */ /* 0x000fea0003800000 */
.L_x_14952:
        /* <DEDUP_REMOVED lines=43> */
.L_x_14955:
[----:B------:R-:W-:Y:S05]  /*1150*/  BSYNC B0 ;  /* 0x0000000000007941 */ /* 0x000fea0003800000 */
.L_x_14954:
        /* <DEDUP_REMOVED lines=25> */
[----:B------:R-:W-:-:S03]  /*12f0*/  ISETP.NE.AND.EX P1, PT, RZ, UR27, PT, P1 ;  /* 0x0000001bff007c0c */ /* 0x000fc6000bf25310 */
[----:B------:R-:W3:Y:S10]  /*1300*/  LDG.E.128 R132, desc[UR6][R132.64] ;  /* 0x0000000684847981 */ /* 0x000ef4000c1e1d00 */
[----:B------:R-:W-:-:S04]  /*1310*/  @P1 IADD3 R142, P2, R142, UR26, RZ ;  /* 0x0000001a8e8e1c10 */ /* 0x000fc8000ff5e0ff */
[----:B------:R-:W-:-:S06]  /*1320*/  @P1 IADD3.X R143, R0, UR27, RZ, P2, !PT ;  /* 0x0000001b008f1c10 */ /* 0x000fcc00097fe4ff */
[----:B------:R-:W5:Y:S01]  /*1330*/  @P1 LDG.E.128 R140, desc[UR6][R142.64] ;  /* 0x000000068e8c1981 */ /* 0x000f62000c1e1d00 */
[----:B------:R-:W-:Y:S01]  /*1340*/  VIADD R2, R2, 0x80 ;  /* 0x0000008002027836 */ /* 0x000fe20000000000 */
[----:B--2---:R-:W-:Y:S02]  /*1350*/  PRMT R9, R136, 0x7632, R9 ;  /* 0x0000763288097816 */ /* 0x004fe40000000009 */
[----:B------:R-:W-:Y:S02]  /*1360*/  PRMT R7, R137, 0x7632, R7 ;  /* 0x0000763289077816 */ /* 0x000fe40000000007 */
[----:B0-----:R-:W-:Y:S02]  /*1370*/  PRMT R5, R138, 0x7632, R5 ;  /* 0x000076328a057816 */ /* 0x001fe40000000005 */
        /* <DEDUP_REMOVED lines=9> */
.L_x_14957:
[----:B------:R-:W-:Y:S05]  /*1410*/  BSYNC B0 ;  /* 0x0000000000007941 */ /* 0x000fea0003800000 */
.L_x_14956:
        /* <DEDUP_REMOVED lines=21> */
[----:B------:R-:W-:-:S04]  /*1570*/  ISETP.NE.U32.AND P1, PT, RZ, UR26, PT ;  /* 0x0000001aff007c0c */ /* 0x000fc8000bf25070 */
[----:B------:R-:W-:Y:S01]  /*1580*/  ISETP.NE.AND.EX P1, PT, RZ, UR27, PT, P1 ;  /* 0x0000001bff007c0c */ /* 0x000fe2000bf25310 */
[----:B0-----:R-:W-:-:S06]  /*1590*/  IMAD.WIDE.U32 R28, R2, 0x10, R28 ;  /* 0x00000010021c7825 */ /* 0x001fcc00078e001c */
[----:B------:R-:W5:Y:S06]  /*15a0*/  LDG.E.128 R28, desc[UR6][R28.64] ;  /* 0x000000061c1c7981 */ /* 0x000f6c000c1e1d00 */
[----:B------:R-:W-:-:S04]  /*15b0*/  @P1 IADD3 R122, P2, R122, UR26, RZ ;  /* 0x0000001a7a7a1c10 */ /* 0x000fc8000ff5e0ff */
[----:B------:R-:W-:Y:S02]  /*15c0*/  @P1 IADD3.X R123, R24, UR27, RZ, P2, !PT ;  /* 0x0000001b187b1c10 */ /* 0x000fe400097fe4ff */
[----:B------:R0:W5:Y:S04]  /*15d0*/  @P0 LDG.E.128 R24, desc[UR6][R20.64] ;  /* 0x0000000614180981 */ /* 0x000168000c1e1d00 */
[----:B------:R0:W5:Y:S04]  /*15e0*/  @P1 LDG.E.128 R44, desc[UR6][R122.64] ;  /* 0x000000067a2c1981 */ /* 0x000168000c1e1d00 */
[----:B------:R-:W5:Y:S01]  /*15f0*/  LDG.E.128 R20, desc[UR6][R22.64] ;  /* 0x0000000616147981 */ /* 0x000f62000c1e1d00 */
[----:B------:R-:W-:-:S02]  /*1600*/  @!P0 CS2R R24, SRZ ;  /* 0x0000000000188805 */ /* 0x000fc4000001ff00 */
[----:B------:R-:W-:Y:S02]  /*1610*/  @!P0 CS2R R26, SRZ ;  /* 0x00000000001a8805 */ /* 0x000fe4000001ff00 */
[----:B------:R-:W-:Y:S02]  /*1620*/  @!P1 CS2R R44, SRZ ;  /* 0x00000000002c9805 */ /* 0x000fe4000001ff00 */
[----:B0-----:R-:W-:-:S07]  /*1630*/  @!P1 CS2R R46, SRZ ;  /* 0x00000000002e9805 */ /* 0x001fce000001ff00 */
.L_x_14959:
[----:B------:R-:W-:Y:S05]  /*1640*/  BSYNC B0 ;  /* 0x0000000000007941 */ /* 0x000fea0003800000 */
.L_x_14958:
[----:B------:R-:W-:Y:S01]  /*1650*/  ULDC UR25, c[0x0][0x214] ;  /* 0x0000850000197ab9 */ /* 0x000fe20000000800 */
[----:B------:R-:W-:Y:S02]  /*1660*/  LOP3.LUT R2, R121, UR23, R36, 0x96, !PT ;  /* 0x0000001779027c12 */ /* 0x000fe4000f8e9624 */
[----:B------:R-:W-:-:S13]  /*1670*/  ISETP.GE.AND P0, PT, R39, UR25, PT ;  /* 0x0000001927007c0c */ /* 0x000fda000bf06270 */
[----:B------:R-:W-:Y:S05]  /*1680*/  @P0 EXIT ;  /* 0x000000000000094d */ /* 0x000fea0003800000 */
[----:B------:R-:W-:Y:S01]  /*1690*/  SHF.L.U32 R36, R32, 0x10, RZ ;  /* 0x0000001020247819 */ /* 0x000fe200000006ff */
[----:B------:R-:W-:Y:S01]  /*16a0*/  IMAD.U32 R33, R33, 0x10000, RZ ;  /* 0x0001000021217824 */ /* 0x000fe200078e00ff */
[----:B-----5:R-:W-:Y:S01]  /*16b0*/  PRMT R144, R30, 0x7632, R144 ;  /* 0x000076321e907816 */ /* 0x020fe20000000090 */
[----:B------:R-:W-:Y:S01]  /*16c0*/  IMAD.U32 R32, R34, 0x10000, RZ ;  /* 0x0001000022207824 */ /* 0x000fe200078e00ff */
[----:B------:R-:W-:Y:S01]  /*16d0*/  PRMT R149, R31, 0x7632, R149 ;  /* 0x000076321f957816 */ /* 0x000fe20000000095 */
[----:B------:R0:W-:Y:S01]  /*16e0*/  STL [R1+0x12c], R36 ;  /* 0x00012c2401007387 */ /* 0x0001e20000100800 */
[----:B------:R-:W-:Y:S01]  /*16f0*/  IMAD.U32 R34, R35, 0x10000, RZ ;  /* 0x0001000023227824 */ /* 0x000fe200078e00ff */
[----:B------:R-:W-:Y:S01]  /*1700*/  PRMT R227, R53, 0x7632, R227 ;  /* 0x0000763235e37816 */ /* 0x000fe200000000e3 */
[----:B------:R-:W-:Y:S01]  /*1710*/  IMAD.U32 R237, R131, 0x10000, RZ ;  /* 0x0001000083ed7824 */ /* 0x000fe200078e00ff */
[----:B------:R1:W-:Y:S01]  /*1720*/  STL [R1+0x128], R33 ;  /* 0x0001282101007387 */ /* 0x0003e20000100800 */
[----:B------:R-:W-:Y:S01]  /*1730*/  IMAD.U32 R235, R141, 0x10000, RZ ;  /* 0x000100008deb7824 */ /* 0x000fe200078e00ff */
[----:B------:R-:W-:Y:S01]  /*1740*/  PRMT R223, R54, 0x7632, R223 ;  /* 0x0000763236df7816 */ /* 0x000fe200000000df */
[----:B------:R-:W-:Y:S01]  /*1750*/  IMAD R146, R146, -0x326172a9, RZ ;  /* 0xcd9e8d5792927824 */ /* 0x000fe200078e02ff */
[----:B------:R2:W-:Y:S01]  /*1760*/  STL [R1+0x124], R32 ;  /* 0x0001242001007387 */ /* 0x0005e20000100800 */
[----:B------:R-:W-:Y:S01]  /*1770*/  IMAD.U32 R239, R129, 0x10000, RZ ;  /* 0x0001000081ef7824 */ /* 0x000fe200078e00ff */
[----:B0-----:R-:W-:Y:S01]  /*1780*/  SHF.L.U32 R36, R28, 0x10, RZ ;  /* 0x000000101c247819 */ /* 0x001fe200000006ff */
[----:B------:R-:W-:Y:S01]  /*1790*/  IMAD.U32 R35, R29, 0x10000, RZ ;  /* 0x000100001d237824 */ /* 0x000fe200078e00ff */
[----:B------:R0:W-:Y:S01]  /*17a0*/  STL [R1+0x120], R34 ;  /* 0x0001202201007387 */ /* 0x0001e20000100800 */
[----:B------:R-:W-:Y:S01]  /*17b0*/  SHF.L.U32 R236, R140, 0x10, RZ ;  /* 0x000000108cec7819 */ /* 0x000fe200000006ff */
[----:B------:R-:W-:Y:S01]  /*17c0*/  IMAD.U32 R234, R142, 0x10000, RZ ;  /* 0x000100008eea7824 */ /* 0x000fe200078e00ff */
[----:B-1----:R-:W-:Y:S01]  /*17d0*/  SHF.L.U32 R33, R48, 0x10, RZ ;  /* 0x0000001030217819 */ /* 0x002fe200000006ff */
[----:B------:R-:W-:Y:S01]  /*17e0*/  IMAD.U32 R37, R143, 0x10000, RZ ;  /* 0x000100008f257824 */ /* 0x000fe200078e00ff */
[----:B------:R-:W-:Y:S01]  /*17f0*/  PRMT R231, R52, 0x7632, R231 ;  /* 0x0000763234e77816 */ /* 0x000fe200000000e7 */
[----:B--2---:R-:W-:Y:S01]  /*1800*/  IMAD.U32 R32, R49, 0x10000, RZ ;  /* 0x0001000031207824 */ /* 0x004fe200078e00ff */
[----:B------:R-:W-:Y:S01]  /*1810*/  PRMT R150, R27, 0x7632, R150 ;  /* 0x000076321b967816 */ /* 0x000fe20000000096 */
[----:B------:R1:W-:Y:S01]  /*1820*/  STL [R1+0x11c], R33 ;  /* 0x00011c2101007387 */ /* 0x0003e20000100800 */
[----:B------:R-:W-:Y:S01]  /*1830*/  PRMT R219, R55, 0x7632, R219 ;  /* 0x0000763237db7816 */ /* 0x000fe200000000db */
[----:B0-----:R-:W-:Y:S01]  /*1840*/  IMAD.U32 R34, R50, 0x10000, RZ ;  /* 0x0001000032227824 */ /* 0x001fe200078e00ff */
[----:B------:R-:W-:Y:S01]  /*1850*/  PRMT R50, R129, 0x7632, R50 ;  /* 0x0000763281327816 */ /* 0x000fe20000000032 */
[----:B------:R0:W-:Y:S01]  /*1860*/  STL [R1+0x118], R32 ;  /* 0x0001182001007387 */ /* 0x0001e20000100800 */
[----:B------:R-:W-:Y:S01]  /*1870*/  PRMT R129, R140, 0x7632, R129 ;  /* 0x000076328c817816 */ /* 0x000fe20000000081 */
[----:B------:R-:W-:Y:S01]  /*1880*/  IMAD.U32 R243, R125, 0x10000, RZ ;  /* 0x000100007df37824 */ /* 0x000fe200078e00ff */
[----:B------:R-:W-:Y:S01]  /*1890*/  PRMT R140, R29, 0x7632, R140 ;  /* 0x000076321d8c7816 */ /* 0x000fe2000000008c */
[----:B------:R2:W-:Y:S01]  /*18a0*/  STL [R1+0x114], R34 ;  /* 0x0001142201007387 */ /* 0x0005e20000100800 */
[----:B------:R-:W-:Y:S01]  /*18b0*/  SHF.L.U32 R29, R27, 0x10, RZ ;  /* 0x000000101b1d7819 */ /* 0x000fe200000006ff */
[----:B-1----:R-:W-:Y:S01]  /*18c0*/  IMAD.U32 R33, R51, 0x10000, RZ ;  /* 0x0001000033217824 */ /* 0x002fe200078e00ff */
[----:B------:R-:W-:Y:S01]  /*18d0*/  PRMT R225, R57, 0x7632, R225 ;  /* 0x0000763239e17816 */ /* 0x000fe200000000e1 */
[----:B------:R-:W-:Y:S01]  /*18e0*/  IMAD.HI.U32 R27, R0, -0x2daee0ad, RZ ;  /* 0xd2511f53001b7827 */ /* 0x000fe200078e00ff */
[----:B------:R-:W-:Y:S01]  /*18f0*/  PRMT R217, R59, 0x7632, R217 ;  /* 0x000076323bd97816 */ /* 0x000fe200000000d9 */
[----:B------:R-:W-:Y:S01]  /*1900*/  ULDC.U8 UR25, c[0x0][0x2a0] ;  /* 0x0000a80000197ab9 */ /* 0x000fe20000000000 */
[----:B0-----:R-:W-:Y:S01]  /*1910*/  SHF.L.U32 R32, R60, 0x10, RZ ;  /* 0x000000103c207819 */ /* 0x001fe200000006ff */
[----:B------:R0:W-:Y:S01]  /*1920*/  STL [R1+0x110], R33 ;  /* 0x0001102101007387 */ /* 0x0001e20000100800 */
[----:B------:R-:W-:Y:S01]  /*1930*/  PRMT R215, R68, 0x7632, R215 ;  /* 0x0000763244d77816 */ /* 0x000fe200000000d7 */
[----:B--2---:R-:W-:Y:S01]  /*1940*/  IMAD.U32 R34, R61, 0x10000, RZ ;  /* 0x000100003d227824 */ /* 0x004fe200078e00ff */
[----:B------:R-:W-:Y:S01]  /*1950*/  PRMT R211, R69, 0x7632, R211 ;  /* 0x0000763245d37816 */ /* 0x000fe200000000d3 */
[----:B------:R1:W-:Y:S01]  /*1960*/  STL [R1+0x10c], R32 ;  /* 0x00010c2001007387 */ /* 0x0003e20000100800 */
[----:B------:R-:W-:Y:S01]  /*1970*/  PRMT R207, R70, 0x7632, R207 ;  /* 0x0000763246cf7816 */ /* 0x000fe200000000cf */
[----:B------:R-:W-:Y:S01]  /*1980*/  IMAD.U32 R242, R126, 0x10000, RZ ;  /* 0x000100007ef27824 */ /* 0x000fe200078e00ff */
[----:B------:R-:W-:Y:S01]  /*1990*/  PRMT R203, R71, 0x7632, R203 ;  /* 0x0000763247cb7816 */ /* 0x000fe200000000cb */
[----:B------:R2:W-:Y:S01]  /*19a0*/  STL [R1+0x108], R34 ;  /* 0x0001082201007387 */ /* 0x0005e20000100800 */
[----:B------:R-:W-:Y:S01]  /*19b0*/  PRMT R209, R73, 0x7632, R209 ;  /* 0x0000763249d17816 */ /* 0x000fe200000000d1 */
[----:B0-----:R-:W-:Y:S01]  /*19c0*/  IMAD.U32 R33, R62, 0x10000, RZ ;  /* 0x000100003e217824 */ /* 0x001fe200078e00ff */
[----:B------:R-:W-:Y:S01]  /*19d0*/  PRMT R201, R75, 0x7632, R201 ;  /* 0x000076324bc97816 */ /* 0x000fe200000000c9 */
[----:B------:R-:W-:Y:S01]  /*19e0*/  IMAD.U32 R241, R127, 0x10000, RZ ;  /* 0x000100007ff17824 */ /* 0x000fe200078e00ff */
[----:B------:R-:W-:Y:S01]  /*19f0*/  PRMT R199, R88, 0x7632, R199 ;  /* 0x0000763258c77816 */ /* 0x000fe200000000c7 */
[----:B-1----:R-:W-:Y:S01]  /*1a00*/  IMAD.U32 R32, R63, 0x10000, RZ ;  /* 0x000100003f207824 */ /* 0x002fe200078e00ff */
[----:B------:R0:W-:Y:S01]  /*1a10*/  STL [R1+0x104], R33 ;  /* 0x0001042101007387 */ /* 0x0001e20000100800 */
[----:B------:R-:W-:Y:S01]  /*1a20*/  PRMT R195, R89, 0x7632, R195 ;  /* 0x0000763259c37816 */ /* 0x000fe200000000c3 */
[----:B------:R-:W-:Y:S01]  /*1a30*/  IMAD.U32 R238, R130, 0x10000, RZ ;  /* 0x0001000082ee7824 */ /* 0x000fe200078e00ff */
[----:B--2---:R-:W-:Y:S01]  /*1a40*/  SHF.L.U32 R34, R64, 0x10, RZ ;  /* 0x0000001040227819 */ /* 0x004fe200000006ff */
        /* <DEDUP_REMOVED lines=21> */
[----:B0-----:R-:W-:Y:S01]  /*1ba0*/  SHF.L.U32 R33, R76, 0x10, RZ ;  /* 0x000000104c217819 */ /* 0x001fe200000006ff */
[----:B------:R-:W-:Y:S01]  /*1bb0*/  IMAD.U32 R246, R118, 0x10000, RZ ;  /* 0x0001000076f67824 */ /* 0x000fe200078e00ff */
        /* <DEDUP_REMOVED lines=17> */
[C---:B------:R-:W-:Y:S01]  /*1cd0*/  PRMT R151, R23.reuse, 0x7632, R151 ;  /* 0x0000763217977816 */ /* 0x040fe20000000097 */
[----:B------:R-:W-:Y:S01]  /*1ce0*/  IMAD.U32 R23, R23, 0x10000, RZ ;  /* 0x0001000017177824 */ /* 0x000fe200078e00ff */
[----:B-1----:R-:W-:Y:S01]  /*1cf0*/  SHF.L.U32 R32, R80, 0x10, RZ ;  /* 0x0000001050207819 */ /* 0x002fe200000006ff */
        /* <DEDUP_REMOVED lines=48> */
[----:B------:R-:W-:Y:S01]  /*2000*/  LOP3.LUT R18, R18, 0x3, RZ, 0xc0, !PT ;  /* 0x0000000312127812 */ /* 0x000fe200078ec0ff */
        /* <DEDUP_REMOVED lines=21> */
[----:B------:R-:W-:Y:S01]  /*2160*/  IMAD.U32 R172, R172, 0x10000, RZ ;  /* 0x00010000acac7824 */ /* 0x000fe200078e00ff */
        /* <DEDUP_REMOVED lines=39> */
[----:B0-----:R-:W-:Y:S01]  /*23e0*/  IMAD.U32 R32, R133, 0x10000, RZ ;  /* 0x0001000085207824 */ /* 0x001fe200078e00ff */
[----:B------:R-:W-:Y:S01]  /*23f0*/  PRMT R133, R142, 0x7632, R133 ;  /* 0x000076328e857816 */ /* 0x000fe20000000085 */
[----:B------:R-:W-:Y:S01]  /*2400*/  IMAD.U32 R3, R3, 0x10000, RZ ;  /* 0x0001000003037824 */ /* 0x000fe200078e00ff */
[----:B------:R-:W-:Y:S01]  /*2410*/  PRMT R142, R21, 0x7632, R142 ;  /* 0x00007632158e7816 */ /* 0x000fe2000000008e */
[----:B------:R-:W-:Y:S01]  /*2420*/  IMAD R0, R0, -0x2daee0ad, RZ ;  /* 0xd2511f5300007824 */ /* 0x000fe200078e02ff */
[----:B------:R0:W-:Y:S01]  /*2430*/  STL [R1+0x88], R32 ;  /* 0x0000882001007387 */ /* 0x0001e20000100800 */
[----:B-1----:R-:W-:Y:S01]  /*2440*/  IMAD.U32 R34, R134, 0x10000, RZ ;  /* 0x0001000086227824 */ /* 0x002fe200078e00ff */
        /* <DEDUP_REMOVED lines=12> */
[----:B------:R-:W-:Y:S01]  /*2510*/  IMAD.SHL.U32 R28, R120, 0x20, RZ ;  /* 0x00000020781c7824 */ /* 0x000fe200078e00ff */
[----:B------:R-:W-:Y:S01]  /*2520*/  PRMT R143, R45, 0x7632, R143 ;  /* 0x000076322d8f7816 */ /* 0x000fe2000000008f */
[----:B-1----:R-:W-:Y:S01]  /*2530*/  IMAD.U32 R34, R137, 0x10000, RZ ;  /* 0x0001000089227824 */ /* 0x002fe200078e00ff */
[----:B------:R0:W-:Y:S01]  /*2540*/  STL [R1+0x7c], R32 ;  /* 0x00007c2001007387 */ /* 0x0001e20000100800 */
[----:B------:R-:W-:Y:S01]  /*2550*/  PRMT R137, R24, 0x7632, R137 ;  /* 0x0000763218897816 */ /* 0x000fe20000000089 */
[----:B------:R-:W-:Y:S01]  /*2560*/  IMAD.U32 R223, R223, 0x10000, RZ ;  /* 0x00010000dfdf7824 */ /* 0x000fe200078e00ff */
[----:B------:R-:W-:Y:S01]  /*2570*/  LOP3.LUT R28, R28, 0x3e0, RZ, 0xc0, !PT ;  /* 0x000003e01c1c7812 */ /* 0x000fe200078ec0ff */
[----:B--2---:R-:W-:Y:S01]  /*2580*/  IMAD.U32 R33, R138, 0x10000, RZ ;  /* 0x000100008a217824 */ /* 0x004fe200078e00ff */
        /* <DEDUP_REMOVED lines=16> */
[----:B------:R-:W-:Y:S01]  /*2690*/  PRMT R52, R128, 0x7632, R52 ;  /* 0x0000763280347816 */ /* 0x000fe20000000034 */
        /* <DEDUP_REMOVED lines=9> */
[----:B------:R-:W-:Y:S01]  /*2730*/  IMAD.U32 R201, R201, 0x10000, RZ ;  /* 0x00010000c9c97824 */ /* 0x000fe200078e00ff */
[----:B------:R-:W-:Y:S01]  /*2740*/  SHF.L.U32 R137, R137, 0x10, RZ ;  /* 0x0000001089897819 */ /* 0x000fe200000006ff */
[----:B------:R-:W-:Y:S01]  /*2750*/  IMAD.U32 R199, R199, 0x10000, RZ ;  /* 0x00010000c7c77824 */ /* 0x000fe200078e00ff */
[----:B------:R-:W-:Y:S01]  /*2760*/  SHF.L.U32 R144, R144, 0x10, RZ ;  /* 0x0000001090907819 */ /* 0x000fe200000006ff */
[----:B-1----:R-:W-:Y:S01]  /*2770*/  IMAD.U32 R33, R54, 0x10000, RZ ;  /* 0x0001000036217824 */ /* 0x002fe200078e00ff */
[----:B------:R-:W-:Y:S01]  /*2780*/  SHF.L.U32 R149, R149, 0x10, RZ ;  /* 0x0000001095957819 */ /* 0x000fe200000006ff */
[----:B------:R-:W-:Y:S01]  /*2790*/  IMAD R54, R19, -0x2daee0ad, RZ ;  /* 0xd2511f5313367824 */ /* 0x000fe200078e02ff */
[----:B------:R-:W-:Y:S01]  /*27a0*/  SHF.L.U32 R152, R152, 0x10, RZ ;  /* 0x0000001098987819 */ /* 0x000fe200000006ff */
[C---:B------:R-:W-:Y:S01]  /*27b0*/  IMAD.HI.U32 R19, R2.reuse, -0x326172a9, RZ ;  /* 0xcd9e8d5702137827 */ /* 0x040fe200078e00ff */
[----:B------:R1:W-:Y:S01]  /*27c0*/  STL [R1+0x64], R33 ;  /* 0x0000642101007387 */ /* 0x0003e20000100800 */
[----:B------:R-:W-:Y:S01]  /*27d0*/  ULDC UR38, c[0x0][0x218] ;  /* 0x0000860000267ab9 */ /* 0x000fe20000000800 */
[----:B------:R-:W-:Y:S01]  /*27e0*/  LOP3.LUT R27, R27, UR37, R54, 0x96, !PT ;  /* 0x000000251b1b7c12 */ /* 0x000fe2000f8e9636 */
[----:B0-----:R-:W-:Y:S01]  /*27f0*/  IMAD.U32 R32, R55, 0x10000, RZ ;  /* 0x0001000037207824 */ /* 0x001fe200078e00ff */
[----:B------:R-:W-:Y:S01]  /*2800*/  ULDC UR36, c[0x0][0x290] ;  /* 0x0000a40000247ab9 */ /* 0x000fe20000000800 */
[----:B------:R-:W-:Y:S01]  /*2810*/  IMAD R2, R2, -0x326172a9, RZ ;  /* 0xcd9e8d5702027824 */ /* 0x000fe200078e02ff */
[----:B------:R-:W-:Y:S01]  /*2820*/  ULDC.64 UR26, c[0x0][0x230] ;  /* 0x00008c00001a7ab9 */ /* 0x000fe20000000a00 */
[----:B------:R-:W-:Y:S01]  /*2830*/  IMAD.U32 R195, R195, 0x10000, RZ ;  /* 0x00010000c3c37824 */ /* 0x000fe200078e00ff */
[----:B------:R0:W-:Y:S01]  /*2840*/  STL [R1+0x60], R32 ;  /* 0x0000602001007387 */ /* 0x0001e20000100800 */
[----:B------:R-:W-:Y:S01]  /*2850*/  IMAD.U32 R193, R193, 0x10000, RZ ;  /* 0x00010000c1c17824 */ /* 0x000fe200078e00ff */
[----:B-1----:R-:W-:Y:S01]  /*2860*/  SHF.L.U32 R33, R56, 0x10, RZ ;  /* 0x0000001038217819 */ /* 0x002fe200000006ff */
[----:B------:R-:W-:Y:S01]  /*2870*/  IMAD.U32 R191, R191, 0x10000, RZ ;  /* 0x00010000bfbf7824 */ /* 0x000fe200078e00ff */
[----:B------:R-:W-:Y:S01]  /*2880*/  ULDC.64 UR28, c[0x0][0x238] ;  /* 0x00008e00001c7ab9 */ /* 0x000fe20000000a00 */
[----:B------:R-:W-:Y:S01]  /*2890*/  IMAD.U32 R187, R187, 0x10000, RZ ;  /* 0x00010000bbbb7824 */ /* 0x000fe200078e00ff */
[----:B------:R-:W-:Y:S01]  /*28a0*/  ULDC.64 UR30, c[0x0][0x240] ;  /* 0x00009000001e7ab9 */ /* 0x000fe20000000a00 */
[----:B------:R1:W-:Y:S01]  /*28b0*/  STL [R1+0x5c], R33 ;  /* 0x00005c2101007387 */ /* 0x0003e20000100800 */
[----:B------:R-:W-:Y:S01]  /*28c0*/  IMAD.U32 R185, R185, 0x10000, RZ ;  /* 0x00010000b9b97824 */ /* 0x000fe200078e00ff */
[----:B------:R-:W-:Y:S01]  /*28d0*/  ULDC.64 UR32, c[0x0][0x248] ;  /* 0x0000920000207ab9 */ /* 0x000fe20000000a00 */
[----:B0-----:R-:W-:Y:S01]  /*28e0*/  IMAD.U32 R32, R57, 0x10000, RZ ;  /* 0x0001000039207824 */ /* 0x001fe200078e00ff */
[----:B------:R-:W-:Y:S01]  /*28f0*/  UISETP.NE.AND UP0, UPT, UR25, URZ, UPT ;  /* 0x0000003f1900728c */ /* 0x000fe2000bf05270 */
[----:B------:R-:W-:Y:S01]  /*2900*/  IMAD.U32 R183, R183, 0x10000, RZ ;  /* 0x00010000b7b77824 */ /* 0x000fe200078e00ff */
[----:B------:R-:W-:Y:S01]  /*2910*/  ULDC.64 UR34, c[0x0][0x210] ;  /* 0x0000840000227ab9 */ /* 0x000fe20000000a00 */
[----:B------:R-:W-:Y:S01]  /*2920*/  IMAD.U32 R179, R179, 0x10000, RZ ;  /* 0x00010000b3b37824 */ /* 0x000fe200078e00ff */
[----:B------:R0:W-:Y:S01]  /*2930*/  STL [R1+0x58], R32 ;  /* 0x0000582001007387 */ /* 0x0001e20000100800 */
[----:B------:R-:W-:-:S02]  /*2940*/  IMAD.U32 R177, R177, 0x10000, RZ ;  /* 0x00010000b1b17824 */ /* 0x000fc400078e00ff */
[----:B-1----:R-:W-:Y:S02]  /*2950*/  IMAD.U32 R33, R58, 0x10000, RZ ;  /* 0x000100003a217824 */ /* 0x002fe400078e00ff */
[----:B------:R-:W-:Y:S02]  /*2960*/  IMAD.U32 R175, R175, 0x10000, RZ ;  /* 0x00010000afaf7824 */ /* 0x000fe400078e00ff */
[----:B------:R-:W-:Y:S01]  /*2970*/  IMAD.U32 R171, R171, 0x10000, RZ ;  /* 0x00010000abab7824 */ /* 0x000fe200078e00ff */
[----:B------:R1:W-:Y:S01]  /*2980*/  STL [R1+0x54], R33 ;  /* 0x0000542101007387 */ /* 0x0003e20000100800 */
[----:B------:R-:W-:Y:S02]  /*2990*/  IMAD.U32 R167, R167, 0x10000, RZ ;  /* 0x00010000a7a77824 */ /* 0x000fe400078e00ff */
[----:B0-----:R-:W-:Y:S02]  /*29a0*/  IMAD.U32 R32, R59, 0x10000, RZ ;  /* 0x000100003b207824 */ /* 0x001fe400078e00ff */
[----:B------:R-:W-:-:S02]  /*29b0*/  IMAD.U32 R163, R163, 0x10000, RZ ;  /* 0x00010000a3a37824 */ /* 0x000fc400078e00ff */
[----:B------:R-:W-:Y:S01]  /*29c0*/  IMAD.U32 R122, R122, 0x10000, RZ ;  /* 0x000100007a7a7824 */ /* 0x000fe200078e00ff */
[----:B------:R0:W-:Y:S01]  /*29d0*/  STL [R1+0x50], R32 ;  /* 0x0000502001007387 */ /* 0x0001e20000100800 */
[----:B------:R-:W-:Y:S01]  /*29e0*/  IMAD.U32 R123, R123, 0x10000, RZ ;  /* 0x000100007b7b7824 */ /* 0x000fe200078e00ff */
[----:B-1----:R-:W-:Y:S01]  /*29f0*/  SHF.L.U32 R33, R68, 0x10, RZ ;  /* 0x0000001044217819 */ /* 0x002fe200000006ff */
[----:B------:R-:W-:Y:S02]  /*2a00*/  IMAD.U32 R124, R49, 0x10000, RZ ;  /* 0x00010000317c7824 */ /* 0x000fe400078e00ff */
[----:B------:R-:W-:Y:S02]  /*2a10*/  IMAD.U32 R126, R48, 0x10000, RZ ;  /* 0x00010000307e7824 */ /* 0x000fe400078e00ff */
[----:B------:R1:W-:Y:S01]  /*2a20*/  STL [R1+0x4c], R33 ;  /* 0x00004c2101007387 */ /* 0x0003e20000100800 */
[----:B------:R-:W-:Y:S02]  /*2a30*/  IMAD.U32 R127, R51, 0x10000, RZ ;  /* 0x00010000337f7824 */ /* 0x000fe400078e00ff */
[----:B0-----:R-:W-:-:S02]  /*2a40*/  IMAD.U32 R32, R69, 0x10000, RZ ;  /* 0x0001000045207824 */ /* 0x001fc400078e00ff */
[----:B------:R-:W-:Y:S02]  /*2a50*/  IMAD.U32 R128, R52, 0x10000, RZ ;  /* 0x0001000034807824 */ /* 0x000fe400078e00ff */
[----:B------:R-:W-:Y:S01]  /*2a60*/  IMAD.U32 R130, R50, 0x10000, RZ ;  /* 0x0001000032827824 */ /* 0x000fe200078e00ff */
[----:B------:R0:W-:Y:S01]  /*2a70*/  STL [R1+0x48], R32 ;  /* 0x0000482001007387 */ /* 0x0001e20000100800 */
[----:B------:R-:W-:Y:S02]  /*2a80*/  IMAD.U32 R131, R131, 0x10000, RZ ;  /* 0x0001000083837824 */ /* 0x000fe400078e00ff */
[----:B-1----:R-:W-:Y:S02]  /*2a90*/  IMAD.U32 R33, R70, 0x10000, RZ ;  /* 0x0001000046217824 */ /* 0x002fe400078e00ff */
[----:B------:R-:W-:Y:S02]  /*2aa0*/  IMAD.U32 R132, R132, 0x10000, RZ ;  /* 0x0001000084847824 */ /* 0x000fe400078e00ff */
[----:B------:R-:W-:Y:S01]  /*2ab0*/  IMAD.U32 R134, R134, 0x10000, RZ ;  /* 0x0001000086867824 */ /* 0x000fe200078e00ff */
[----:B------:R1:W-:Y:S01]  /*2ac0*/  STL [R1+0x44], R33 ;  /* 0x0000442101007387 */ /* 0x0003e20000100800 */
[----:B------:R-:W-:-:S02]  /*2ad0*/  IMAD.U32 R135, R135, 0x10000, RZ ;  /* 0x0001000087877824 */ /* 0x000fc400078e00ff */
[----:B0-----:R-:W-:Y:S02]  /*2ae0*/  IMAD.U32 R32, R71, 0x10000, RZ ;  /* 0x0001000047207824 */ /* 0x001fe400078e00ff */
[----:B------:R-:W-:Y:S02]  /*2af0*/  IMAD.U32 R136, R136, 0x10000, RZ ;  /* 0x0001000088887824 */ /* 0x000fe400078e00ff */
[----:B------:R-:W-:Y:S01]  /*2b00*/  IMAD.U32 R138, R138, 0x10000, RZ ;  /* 0x000100008a8a7824 */ /* 0x000fe200078e00ff */
[----:B------:R0:W-:Y:S01]  /*2b10*/  STL [R1+0x40], R32 ;  /* 0x0000402001007387 */ /* 0x0001e20000100800 */
[----:B------:R-:W-:Y:S01]  /*2b20*/  IMAD.U32 R139, R139, 0x10000, RZ ;  /* 0x000100008b8b7824 */ /* 0x000fe200078e00ff */
[----:B-1----:R-:W-:Y:S01]  /*2b30*/  SHF.L.U32 R33, R72, 0x10, RZ ;  /* 0x0000001048217819 */ /* 0x002fe200000006ff */
[----:B------:R-:W-:Y:S02]  /*2b40*/  IMAD.U32 R140, R140, 0x10000, RZ ;  /* 0x000100008c8c7824 */ /* 0x000fe400078e00ff */
[----:B------:R-:W-:-:S02]  /*2b50*/  IMAD.U32 R141, R141, 0x10000, RZ ;  /* 0x000100008d8d7824 */ /* 0x000fc400078e00ff */
[----:B------:R1:W-:Y:S01]  /*2b60*/  STL [R1+0x3c], R33 ;  /* 0x00003c2101007387 */ /* 0x0003e20000100800 */
[----:B------:R-:W-:Y:S02]  /*2b70*/  IMAD.U32 R142, R142, 0x10000, RZ ;  /* 0x000100008e8e7824 */ /* 0x000fe400078e00ff */
[----:B0-----:R-:W-:Y:S02]  /*2b80*/  IMAD.U32 R32, R73, 0x10000, RZ ;  /* 0x0001000049207824 */ /* 0x001fe400078e00ff */
[----:B------:R-:W-:Y:S02]  /*2b90*/  IMAD.U32 R143, R143, 0x10000, RZ ;  /* 0x000100008f8f7824 */ /* 0x000fe400078e00ff */
[----:B------:R-:W-:Y:S01]  /*2ba0*/  IMAD.U32 R148, R148, 0x10000, RZ ;  /* 0x0001000094947824 */ /* 0x000fe200078e00ff */
[----:B------:R0:W-:Y:S01]  /*2bb0*/  STL [R1+0x38], R32 ;  /* 0x0000382001007387 */ /* 0x0001e20000100800 */
[----:B------:R-:W-:Y:S02]  /*2bc0*/  IMAD.U32 R150, R150, 0x10000, RZ ;  /* 0x0001000096967824 */ /* 0x000fe400078e00ff */
[----:B-1----:R-:W-:-:S02]  /*2bd0*/  IMAD.U32 R33, R74, 0x10000, RZ ;  /* 0x000100004a217824 */ /* 0x002fc400078e00ff */
[----:B------:R-:W-:Y:S02]  /*2be0*/  IMAD.MOV.U32 R112, RZ, RZ, 0x1 ;  /* 0x00000001ff707424 */ /* 0x000fe400078e00ff */
[----:B------:R-:W-:Y:S01]  /*2bf0*/  IMAD.U32 R151, R151, 0x10000, RZ ;  /* 0x0001000097977824 */ /* 0x000fe200078e00ff */
[----:B------:R1:W-:Y:S01]  /*2c00*/  STL [R1+0x34], R33 ;  /* 0x0000342101007387 */ /* 0x0003e20000100800 */
[----:B------:R-:W-:Y:S02]  /*2c10*/  IMAD.MOV.U32 R153, RZ, RZ, RZ ;  /* 0x000000ffff997224 */ /* 0x000fe400078e00ff */
[----:B0-----:R-:W-:-:S05]  /*2c20*/  IMAD.U32 R32, R75, 0x10000, RZ ;  /* 0x000100004b207824 */ /* 0x001fca00078e00ff */
[----:B------:R0:W-:Y:S01]  /*2c30*/  STL [R1+0x30], R32 ;  /* 0x0000302001007387 */ /* 0x0001e20000100800 */
[----:B-1----:R-:W-:-:S05]  /*2c40*/  SHF.L.U32 R33, R88, 0x10, RZ ;  /* 0x0000001058217819 */ /* 0x002fca00000006ff */
[----:B------:R1:W-:Y:S01]  /*2c50*/  STL [R1+0x2c], R33 ;  /* 0x00002c2101007387 */ /* 0x0003e20000100800 */
[----:B0-----:R-:W-:-:S05]  /*2c60*/  IMAD.U32 R32, R89, 0x10000, RZ ;  /* 0x0001000059207824 */ /* 0x001fca00078e00ff */
[----:B------:R0:W-:Y:S01]  /*2c70*/  STL [R1+0x28], R32 ;  /* 0x0000282001007387 */ /* 0x0001e20000100800 */
[----:B-1----:R-:W-:-:S05]  /*2c80*/  IMAD.U32 R33, R90, 0x10000, RZ ;  /* 0x000100005a217824 */ /* 0x002fca00078e00ff */
[----:B------:R1:W-:Y:S01]  /*2c90*/  STL [R1+0x24], R33 ;  /* 0x0000242101007387 */ /* 0x0003e20000100800 */
        /* <DEDUP_REMOVED lines=17> */
[----:B------:R0:W-:Y:S01]  /*2db0*/  STL [R1], R32 ;  /* 0x0000002001007387 */ /* 0x0001e20000100800 */
[----:B-1----:R-:W-:Y:S02]  /*2dc0*/  IMAD.U32 R33, R31, 0x10000, RZ ;  /* 0x000100001f217824 */ /* 0x002fe400078e00ff */
[----:B------:R-:W-:Y:S01]  /*2dd0*/  IMAD.U32 R31, R25, 0x10000, RZ ;  /* 0x00010000191f7824 */ /* 0x000fe200078e00ff */
[----:B0-----:R-:W-:Y:S02]  /*2de0*/  SHF.L.U32 R32, R24, 0x10, RZ ;  /* 0x0000001018207819 */ /* 0x001fe400000006ff */
[--C-:B------:R-:W-:Y:S02]  /*2df0*/  SHF.R.S32.HI R24, RZ, 0x3, R145.reuse ;  /* 0x00000003ff187819 */ /* 0x100fe40000011491 */
[----:B------:R-:W-:Y:S02]  /*2e00*/  PRMT R145, R26, 0x7632, R145 ;  /* 0x000076321a917816 */ /* 0x000fe40000000091 */
[----:B------:R-:W-:-:S02]  /*2e10*/  LOP3.LUT R26, R120, 0x60, RZ, 0xc0, !PT ;  /* 0x00000060781a7812 */ /* 0x000fc400078ec0ff */
[----:B------:R-:W-:Y:S01]  /*2e20*/  LOP3.LUT R25, R24, 0x7f, RZ, 0xc0, !PT ;  /* 0x0000007f18197812 */ /* 0x000fe200078ec0ff */
[----:B------:R-:W-:Y:S01]  /*2e30*/  IMAD.U32 R145, R145, 0x10000, RZ ;  /* 0x0001000091917824 */ /* 0x000fe200078e00ff */
[----:B------:R-:W-:Y:S02]  /*2e40*/  SHF.R.U32.HI R24, RZ, 0x2, R24 ;  /* 0x00000002ff187819 */ /* 0x000fe40000011618 */
[C---:B------:R-:W-:Y:S02]  /*2e50*/  VIADDMNMX R26, R25.reuse, -R26, RZ, !PT ;  /* 0x8000001a191a7246 */ /* 0x040fe400078001ff */
[----:B------:R-:W-:Y:S02]  /*2e60*/  LOP3.LUT R233, R24, 0x3fffffe0, RZ, 0xc0, !PT ;  /* 0x3fffffe018e97812 */ /* 0x000fe400078ec0ff */
[----:B------:R-:W-:Y:S02]  /*2e70*/  VIMNMX R26, R26, 0x20, PT ;  /* 0x000000201a1a7848 */ /* 0x000fe40003fe0100 */
[----:B------:R-:W-:-:S02]  /*2e80*/  VIADDMNMX R28, R25, -R28, RZ, !PT ;  /* 0x8000001c191c7246 */ /* 0x000fc400078001ff */
[----:B------:R-:W-:Y:S01]  /*2e90*/  SHF.L.U32 R25, R21, 0x10, RZ ;  /* 0x0000001015197819 */ /* 0x000fe200000006ff */
[----:B------:R-:W-:Y:S01]  /*2ea0*/  IMAD.IADD R53, R26, 0x1, R233 ;  /* 0x000000011a357824 */ /* 0x000fe200078e02e9 */
[----:B------:R-:W-:Y:S01]  /*2eb0*/  VIMNMX R24, R28, 0x20, PT ;  /* 0x000000201c187848 */ /* 0x000fe20003fe0100 */
[----:B------:R-:W-:Y:S01]  /*2ec0*/  IMAD.U32 R26, R20, 0x10000, RZ ;  /* 0x00010000141a7824 */ /* 0x000fe200078e00ff */
[----:B------:R-:W-:Y:S01]  /*2ed0*/  LOP3.LUT R28, R19, UR24, R146, 0x96, !PT ;  /* 0x00000018131c7c12 */ /* 0x000fe2000f8e9692 */
[----:B------:R-:W-:Y:S01]  /*2ee0*/  IMAD.U32 R20, R46, 0x10000, RZ ;  /* 0x000100002e147824 */ /* 0x000fe200078e00ff */
[----:B------:R-:W-:Y:S01]  /*2ef0*/  SHF.L.U32 R53, R53, 0x3, RZ ;  /* 0x0000000335357819 */ /* 0x000fe200000006ff */
[----:B------:R-:W-:Y:S01]  /*2f00*/  IMAD.IADD R233, R233, 0x1, R24 ;  /* 0x00000001e9e97824 */ /* 0x000fe200078e0218 */
[C---:B------:R-:W-:Y:S01]  /*2f10*/  PRMT R146, R22.reuse, 0x7632, R146 ;  /* 0x0000763216927816 */ /* 0x040fe20000000092 */
[----:B------:R-:W-:Y:S01]  /*2f20*/  IMAD.U32 R24, R22, 0x10000, RZ ;  /* 0x0001000016187824 */ /* 0x000fe200078e00ff */
[----:B------:R-:W-:Y:S01]  /*2f30*/  I2FP.F32.U32 R53, R53 ;  /* 0x0000003500357245 */ /* 0x000fe20000201000 */
[----:B------:R-:W-:Y:S01]  /*2f40*/  IMAD.U32 R22, R44, 0x10000, RZ ;  /* 0x000100002c167824 */ /* 0x000fe200078e00ff */
[----:B------:R-:W-:Y:S01]  /*2f50*/  SHF.L.U32 R21, R45, 0x10, RZ ;  /* 0x000000102d157819 */ /* 0x000fe200000006ff */
[----:B------:R-:W-:Y:S01]  /*2f60*/  IMAD.U32 R19, R47, 0x10000, RZ ;  /* 0x000100002f137824 */ /* 0x000fe200078e00ff */
[----:B------:R0:W1:Y:S01]  /*2f70*/  MUFU.RCP R147, R53 ;  /* 0x0000003500937308 */ /* 0x0000620000001000 */
[----:B------:R-:W-:-:S02]  /*2f80*/  IMAD.U32 R146, R146, 0x10000, RZ ;  /* 0x0001000092927824 */ /* 0x000fc400078e00ff */
[----:B------:R-:W-:-:S07]  /*2f90*/  IMAD.SHL.U32 R233, R233, 0x8, RZ ;  /* 0x00000008e9e97824 */ /* 0x000fce00078e00ff */
.L_x_15891:
        /* <DEDUP_REMOVED lines=8> */
[----:B-----5:R-:W-:Y:S06]  /*3020*/  @!P0 BRA `(.L_x_14961) ;  /* 0x0000005c00088947 */ /* 0x020fec0003800000 */
[----:B------:R-:W2:Y:S01]  /*3030*/  LDC.64 R56, c[0x0][0x228] ;  /* 0x00008a00ff387b82 */ /* 0x000ea20000000a00 */
[----:B------:R-:W-:-:S04]  /*3040*/  ISETP.NE.U32.AND P0, PT, RZ, UR26, PT ;  /* 0x0000001aff007c0c */ /* 0x000fc8000bf05070 */
[----:B------:R-:W-:-:S03]  /*3050*/  ISETP.NE.AND.EX P0, PT, RZ, UR27, PT, P0 ;  /* 0x0000001bff007c0c */ /* 0x000fc6000bf05300 */
[----:B------:R-:W3:Y:S10]  /*3060*/  LDC.64 R62, c[0x0][0x220] ;  /* 0x00008800ff3e7b82 */ /* 0x000ef40000000a00 */
[----:B------:R-:W-:-:S04]  /*3070*/  @P0 LEA R58, P1, R154, UR26, 0x5 ;  /* 0x0000001a9a3a0c11 */ /* 0x000fc8000f8228ff */
[----:B------:R-:W-:Y:S02]  /*3080*/  @P0 LEA.HI.X R59, R154, UR27, RZ, 0x5, P1 ;  /* 0x0000001b9a3b0c11 */ /* 0x000fe400088f2cff */
[----:B--2---:R-:W-:Y:S01]  /*3090*/  ISETP.NE.U32.AND P1, PT, R56, RZ, PT ;  /* 0x000000ff3800720c */ /* 0x004fe20003f25070 */
[----:B------:R-:W-:Y:S02]  /*30a0*/  BSSY B1, `(.L_x_14962) ;  /* 0x0000015000017945 */ /* 0x000fe40003800000 */
[----:B------:R-:W5:Y:S01]  /*30b0*/  @P0 LDG.E.128 R44, desc[UR6][R58.64] ;  /* 0x000000063a2c0981 */ /* 0x000f62000c1e1d00 */
[----:B------:R-:W-:-:S03]  /*30c0*/  ISETP.NE.AND.EX P1, PT, R57, RZ, PT, P1 ;  /* 0x000000ff3900720c */ /* 0x000fc60003f25310 */
[----:B------:R-:W5:Y:S10]  /*30d0*/  @P0 LDG.E.128 R48, desc[UR6][R58.64+0x10] ;  /* 0x000010063a300981 */ /* 0x000f74000c1e1d00 */
[----:B------:R-:W-:-:S04]  /*30e0*/  @P1 LEA R60, P2, R154, R56, 0x4 ;  /* 0x000000389a3c1211 */ /* 0x000fc800078420ff */
[----:B------:R-:W-:-:S05]  /*30f0*/  @P1 LEA.HI.X R61, R154, R57, RZ, 0x4, P2 ;  /* 0x000000399a3d1211 */ /* 0x000fca00010f24ff */
[----:B0-----:R3:W5:Y:S02]  /*3100*/  @P1 LDG.E.128 R52, desc[UR6][R60.64] ;  /* 0x000000063c341981 */ /* 0x001764000c1e1d00 */
[----:B---3--:R-:W-:-:S06]  /*3110*/  IMAD.WIDE.U32 R60, R154, 0x10, R62 ;  /* 0x000000109a3c7825 */ /* 0x008fcc00078e003e */
[----:B------:R-:W5:Y:S01]  /*3120*/  LDG.E.128 R60, desc[UR6][R60.64] ;  /* 0x000000063c3c7981 */ /* 0x000f62000c1e1d00 */
[C---:B------:R-:W-:Y:S02]  /*3130*/  ISETP.NE.AND P2, PT, R18.reuse, 0x1, PT ;  /* 0x000000011200780c */ /* 0x040fe40003f45270 */
        /* <DEDUP_REMOVED lines=10> */
.L_x_14963:
[----:B------:R-:W-:-:S07]  /*31e0*/  MOV R118, R2 ;  /* 0x0000000200767202 */ /* 0x000fce0000000f00 */
.L_x_14964:
[----:B------:R-:W-:Y:S05]  /*31f0*/  BSYNC B1 ;  /* 0x0000000000017941 */ /* 0x000fea0003800000 */
.L_x_14962:
        /* <DEDUP_REMOVED lines=16> */
.L_x_14968:
[----:B------:R-:W-:Y:S05]  /*3300*/  BSYNC B2 ;  /* 0x0000000000027941 */ /* 0x000fea0003800000 */
.L_x_14967:
        /* <DEDUP_REMOVED lines=44> */
.L_x_14966:
[----:B------:R-:W-:Y:S05]  /*35d0*/  BSYNC B1 ;  /* 0x0000000000017941 */ /* 0x000fea0003800000 */
.L_x_14965:
[----:B------:R-:W0:Y:S01]  /*35e0*/  LDC R113, c[0x0][0x294] ;  /* 0x0000a500ff717b82 */ /* 0x000e220000000800 */
[----:B------:R-:W-:Y:S01]  /*35f0*/  I2FP.F32.U32 R18, R118 ;  /* 0x0000007600127245 */ /* 0x000fe20000201000 */
[----:B------:R-:W-:Y:S01]  /*3600*/  IMAD.MOV.U32 R114, RZ, RZ, 0x2f800000 ;  /* 0x2f800000ff727424 */ /* 0x000fe200078e00ff */
[----:B------:R-:W-:Y:S02]  /*3610*/  ISETP.NE.U32.AND P2, PT, R56, RZ, PT ;  /* 0x000000ff3800720c */ /* 0x000fe40003f45070 */
[----:B-----5:R-:W-:Y:S01]  /*3620*/  SHF.L.U32 R56, R60, 0x10, RZ ;  /* 0x000000103c387819 */ /* 0x020fe200000006ff */
[----:B------:R-:W-:Y:S01]  /*3630*/  FFMA.FTZ R18, R18, R114, 1.1641532182693481445e-10 ;  /* 0x2f00000012127423 */ /* 0x000fe20000010072 */
[----:B------:R-:W-:Y:S01]  /*3640*/  ISETP.NE.AND.EX P2, PT, R57, RZ, PT, P2 ;  /* 0x000000ff3900720c */ /* 0x000fe20003f45320 */
[----:B------:R-:W2:Y:S01]  /*3650*/  LDC R115, c[0x0][0x298] ;  /* 0x0000a600ff737b82 */ /* 0x000ea20000000800 */
[----:B------:R-:W-:Y:S02]  /*3660*/  LOP3.LUT R38, R38, 0xffffffef, RZ, 0xc0, !PT ;  /* 0xffffffef26267812 */ /* 0x000fe400078ec0ff */
[----:B------:R-:W-:-:S02]  /*3670*/  PRMT R60, R60, 0x7632, R60 ;  /* 0x000076323c3c7816 */ /* 0x000fc4000000003c */
[----:B0-----:R-:W-:Y:S01]  /*3680*/  FSETP.GTU.FTZ.AND P3, PT, R18, R113, PT ;  /* 0x000000711200720b */ /* 0x001fe20003f7c000 */
[----:B--2---:R-:W-:-:S12]  /*3690*/  FMUL.FTZ R56, R56, R115 ;  /* 0x0000007338387220 */ /* 0x004fd80000410000 */
[----:B------:R-:W-:Y:S02]  /*36a0*/  @P3 LOP3.LUT R38, R38, 0x10, RZ, 0xfc, !PT ;  /* 0x0000001026263812 */ /* 0x000fe400078efcff */
[----:B------:R-:W-:Y:S01]  /*36b0*/  FSEL R56, R56, RZ, !P3 ;  /* 0x000000ff38387208 */ /* 0x000fe20005800000 */
[----:B------:R-:W-:Y:S06]  /*36c0*/  @P2 BRA `(.L_x_14969) ;  /* 0x0000000000142947 */ /* 0x000fec0003800000 */
[----:B------:R-:W-:Y:S01]  /*36d0*/  IMAD.MOV.U32 R57, RZ, RZ, R58 ;  /* 0x000000ffff397224 */ /* 0x000fe200078e003a */
[----:B------:R-:W-:Y:S06]  /*36e0*/  @!P0 BRA `(.L_x_14970) ;  /* 0x0000000400608947 */ /* 0x000fec0003800000 */
[----:B------:R-:W-:Y:S02]  /*36f0*/  IMAD.MOV.U32 R57, RZ, RZ, R58 ;  /* 0x000000ffff397224 */ /* 0x000fe400078e003a */
[----:B------:R-:W-:Y:S01]  /*3700*/  FADD.FTZ R56, R44, R56 ;  /* 0x000000382c387221 */ /* 0x000fe20000010000 */
[----:B------:R-:W-:Y:S06]  /*3710*/  BRA `(.L_x_14970) ;  /* 0x0000000400547947 */ /* 0x000fec0003800000 */
.L_x_14969:
        /* <DEDUP_REMOVED lines=12> */
.L_x_14972:
[----:B------:R-:W-:-:S07]  /*37e0*/  IMAD.MOV.U32 R18, RZ, RZ, R2 ;  /* 0x000000ffff127224 */ /* 0x000fce00078e0002 */
.L_x_14973:
[----:B------:R-:W-:Y:S05]  /*37f0*/  BSYNC B1 ;  /* 0x0000000000017941 */ /* 0x000fea0003800000 */
.L_x_14971:
        /* <DEDUP_REMOVED lines=16> */
.L_x_14977:
[----:B------:R-:W-:Y:S05]  /*3900*/  BSYNC B2 ;  /* 0x0000000000027941 */ /* 0x000fea0003800000 */
.L_x_14976:
        /* <DEDUP_REMOVED lines=44> */
.L_x_14975:
[----:B------:R-:W-:Y:S05]  /*3bd0*/  BSYNC B1 ;  /* 0x0000000000017941 */ /* 0x000fea0003800000 */
.L_x_14974:
[----:B------:R-:W-:-:S05]  /*3be0*/  I2FP.F32.U32 R18, R18 ;  /* 0x0000001200127245 */ /* 0x000fca0000201000 */
[----:B------:R-:W-:-:S05]  /*3bf0*/  FFMA.FTZ R18, R18, R114, 1.1641532182693481445e-10 ;  /* 0x2f00000012127423 */ /* 0x000fca0000010072 */
[----:B------:R-:W-:Y:S01]  /*3c00*/  FSETP.GTU.FTZ.AND P3, PT, R18, R113, PT ;  /* 0x000000711200720b */ /* 0x000fe20003f7c000 */
[----:B------:R-:W-:-:S03]  /*3c10*/  IMAD.U32 R18, R52, 0x10000, RZ ;  /* 0x0001000034127824 */ /* 0x000fc600078e00ff */
[----:B------:R-:W-:Y:S01]  /*3c20*/  SEL R155, RZ, 0x1, P3 ;  /* 0x00000001ff9b7807 */ /* 0x000fe20001800000 */
[----:B------:R-:W-:-:S05]  /*3c30*/  FMUL.FTZ R18, R18, R115 ;  /* 0x0000007312127220 */ /* 0x000fca0000410000 */
[----:B------:R-:W-:-:S05]  /*3c40*/  FSEL R18, R18, RZ, !P3 ;  /* 0x000000ff12127208 */ /* 0x000fca0005800000 */
[----:B------:R-:W-:-:S04]  /*3c50*/  FADD.FTZ R56, R18, R56 ;  /* 0x0000003812387221 */ /* 0x000fc80000010000 */
[----:B------:R-:W-:-:S07]  /*3c60*/  @P0 FADD.FTZ R56, R44, R56 ;  /* 0x000000382c380221 */ /* 0x000fce0000010000 */
.L_x_14970:
        /* <DEDUP_REMOVED lines=12> */
.L_x_14979:
[----:B------:R-:W-:-:S07]  /*3d30*/  IMAD.MOV.U32 R18, RZ, RZ, R2 ;  /* 0x000000ffff127224 */ /* 0x000fce00078e0002 */
.L_x_14980:
[----:B------:R-:W-:Y:S05]  /*3d40*/  BSYNC B1 ;  /* 0x0000000000017941 */ /* 0x000fea0003800000 */
.L_x_14978:
        /* <DEDUP_REMOVED lines=16> */
.L_x_14984:
[----:B------:R-:W-:Y:S05]  /*3e50*/  BSYNC B2 ;  /* 0x0000000000027941 */ /* 0x000fea0003800000 */
.L_x_14983:
        /* <DEDUP_REMOVED lines=44> */
.L_x_14982:
[----:B------:R-:W-:Y:S05]  /*4120*/  BSYNC B1 ;  /* 0x0000000000017941 */ /* 0x000fea0003800000 */
.L_x_14981:
        /* <DEDUP_REMOVED lines=11> */
[----:B------:R-:W-:Y:S02]  /*41e0*/  IMAD.MOV.U32 R59, RZ, RZ, R58 ;  /* 0x000000ffff3b7224 */ /* 0x000fe400078e003a */
[----:B------:R-:W-:Y:S01]  /*41f0*/  FADD.FTZ R57, R45, R57 ;  /* 0x000000392d397221 */ /* 0x000fe20000010000 */
[----:B------:R-:W-:Y:S06]  /*4200*/  BRA `(.L_x_14986) ;  /* 0x0000000400587947 */ /* 0x000fec0003800000 */
.L_x_14985:
        /* <DEDUP_REMOVED lines=12> */
.L_x_14988:
[----:B------:R-:W-:-:S07]  /*42d0*/  IMAD.MOV.U32 R18, RZ, RZ, R2 ;  /* 0x000000ffff127224 */ /* 0x000fce00078e0002 */
.L_x_14989:
[----:B------:R-:W-:Y:S05]  /*42e0*/  BSYNC B1 ;  /* 0x0000000000017941 */ /* 0x000fea0003800000 */
.L_x_14987:
        /* <DEDUP_REMOVED lines=16> */
.L_x_14993:
[----:B------:R-:W-:Y:S05]  /*43f0*/  BSYNC B2 ;  /* 0x0000000000027941 */ /* 0x000fea0003800000 */
.L_x_14992:
        /* <DEDUP_REMOVED lines=44> */
.L_x_14991:
[----:B------:R-:W-:Y:S05]  /*46c0*/  BSYNC B1 ;  /* 0x0000000000017941 */ /* 0x000fea0003800000 */
.L_x_14990:
        /* <DEDUP_REMOVED lines=8> */
[----:B------:R-:W-:-:S04]  /*4750*/  FADD.FTZ R57, R18, R57 ;  /* 0x0000003912397221 */ /* 0x000fc80000010000 */
[----:B------:R-:W-:-:S07]  /*4760*/  @P0 FADD.FTZ R57, R45, R57 ;  /* 0x000000392d390221 */ /* 0x000fce0000010000 */
.L_x_14986:
        /* <DEDUP_REMOVED lines=12> */
.L_x_14995:
[----:B------:R-:W-:-:S07]  /*4830*/  IMAD.MOV.U32 R18, RZ, RZ, R2 ;  /* 0x000000ffff127224 */ /* 0x000fce00078e0002 */
.L_x_14996:
[----:B------:R-:W-:Y:S05]  /*4840*/  BSYNC B1 ;  /* 0x0000000000017941 */ /* 0x000fea0003800000 */
.L_x_14994:
        /* <DEDUP_REMOVED lines=16> */
.L_x_15000:
[----:B------:R-:W-:Y:S05]  /*4950*/  BSYNC B2 ;  /* 0x0000000000027941 */ /* 0x000fea0003800000 */
.L_x_14999:
        /* <DEDUP_REMOVED lines=44> */
.L_x_14998:
[----:B------:R-:W-:Y:S05]  /*4c20*/  BSYNC B1 ;  /* 0x0000000000017941 */ /* 0x000fea0003800000 */
.L_x_14997:
        /* <DEDUP_REMOVED lines=12> */
[----:B------:R-:W-:Y:S01]  /*4cf0*/  MOV R61, R60 ;  /* 0x0000003c003d7202 */ /* 0x000fe20000000f00 */
[----:B------:R-:W-:Y:S01]  /*4d00*/  FADD.FTZ R58, R46, R58 ;  /* 0x0000003a2e3a7221 */ /* 0x000fe20000010000 */
[----:B------:R-:W-:Y:S06]  /*4d10*/  BRA `(.L_x_15002) ;  /* 0x0000000400547947 */ /* 0x000fec0003800000 */
.L_x_15001:
        /* <DEDUP_REMOVED lines=12> */
.L_x_15004:
[----:B------:R-:W-:-:S07]  /*4de0*/  IMAD.MOV.U32 R59, RZ, RZ, R2 ;  /* 0x000000ffff3b7224 */ /* 0x000fce00078e0002 */
.L_x_15005:
[----:B------:R-:W-:Y:S05]  /*4df0*/  BSYNC B1 ;  /* 0x0000000000017941 */ /* 0x000fea0003800000 */
.L_x_15003:
        /* <DEDUP_REMOVED lines=16> */
.L_x_15009:
[----:B------:R-:W-:Y:S05]  /*4f00*/  BSYNC B2 ;  /* 0x0000000000027941 */ /* 0x000fea0003800000 */
.L_x_15008:
        /* <DEDUP_REMOVED lines=44> */
.L_x_15007:
[----:B------:R-:W-:Y:S05]  /*51d0*/  BSYNC B1 ;  /* 0x0000000000017941 */ /* 0x000fea0003800000 */
.L_x_15006:
        /* <DEDUP_REMOVED lines=9> */
.L_x_15002:
        /* <DEDUP_REMOVED lines=12> */
.L_x_15011:
[----:B------:R-:W-:-:S07]  /*5330*/  MOV R59, R2 ;  /* 0x00000002003b7202 */ /* 0x000fce0000000f00 */
.L_x_15012:
[----:B------:R-:W-:Y:S05]  /*5340*/  BSYNC B1 ;  /* 0x0000000000017941 */ /* 0x000fea0003800000 */
.L_x_15010:
        /* <DEDUP_REMOVED lines=16> */
.L_x_15016:
[----:B------:R-:W-:Y:S05]  /*5450*/  BSYNC B2 ;  /* 0x0000000000027941 */ /* 0x000fea0003800000 */
.L_x_15015:
        /* <DEDUP_REMOVED lines=44> */
.L_x_15014:
[----:B------:R-:W-:Y:S05]  /*5720*/  BSYNC B1 ;  /* 0x0000000000017941 */ /* 0x000fea0003800000 */
.L_x_15013:
        /* <DEDUP_REMOVED lines=11> */
[----:B------:R-:W-:Y:S02]  /*57e0*/  IMAD.MOV.U32 R116, RZ, RZ, R60 ;  /* 0x000000ffff747224 */ /* 0x000fe400078e003c */
[----:B------:R-:W-:Y:S01]  /*57f0*/  FADD.FTZ R59, R47, R59 ;  /* 0x0000003b2f3b7221 */ /* 0x000fe20000010000 */
[----:B------:R-:W-:Y:S06]  /*5800*/  BRA `(.L_x_15018) ;  /* 0x0000000400587947 */ /* 0x000fec0003800000 */
.L_x_15017:
        /* <DEDUP_REMOVED lines=12> */
.L_x_15020:
[----:B------:R-:W-:-:S07]  /*58d0*/  MOV R18, R2 ;  /* 0x0000000200127202 */ /* 0x000fce0000000f00 */
.L_x_15021:
[----:B------:R-:W-:Y:S05]  /*58e0*/  BSYNC B1 ;  /* 0x0000000000017941 */ /* 0x000fea0003800000 */
.L_x_15019:
        /* <DEDUP_REMOVED lines=16> */
.L_x_15025:
[----:B------:R-:W-:Y:S05]  /*59f0*/  BSYNC B2 ;  /* 0x0000000000027941 */ /* 0x000fea0003800000 */
.L_x_15024:
        /* <DEDUP_REMOVED lines=44> */
.L_x_15023:
[----:B------:R-:W-:Y:S05]  /*5cc0*/  BSYNC B1 ;  /* 0x0000000000017941 */ /* 0x000fea0003800000 */
.L_x_15022:
        /* <DEDUP_REMOVED lines=8> */
[----:B------:R-:W-:-:S04]  /*5d50*/  FADD.FTZ R59, R18, R59 ;  /* 0x0000003b123b7221 */ /* 0x000fc80000010000 */
[----:B------:R-:W-:-:S07]  /*5d60*/  @P0 FADD.FTZ R59, R47, R59 ;  /* 0x0000003b2f3b0221 */ /* 0x000fce0000010000 */
.L_x_15018:
        /* <DEDUP_REMOVED lines=12> */
.L_x_15027:
[----:B------:R-:W-:-:S07]  /*5e30*/  IMAD.MOV.U32 R18, RZ, RZ, R2 ;  /* 0x000000ffff127224 */ /* 0x000fce00078e0002 */
.L_x_15028:
[----:B------:R-:W-:Y:S05]  /*5e40*/  BSYNC B1 ;  /* 0x0000000000017941 */ /* 0x000fea0003800000 */
.L_x_15026:
        /* <DEDUP_REMOVED lines=16> */
.L_x_15032:
[----:B------:R-:W-:Y:S05]  /*5f50*/  BSYNC B2 ;  /* 0x0000000000027941 */ /* 0x000fea0003800000 */
.L_x_15031:
        /* <DEDUP_REMOVED lines=44> */
.L_x_15030:
[----:B------:R-:W-:Y:S05]  /*6220*/  BSYNC B1 ;  /* 0x0000000000017941 */ /* 0x000fea0003800000 */
.L_x_15029:
        /* <DEDUP_REMOVED lines=15> */
.L_x_15033:
        /* <DEDUP_REMOVED lines=12> */
.L_x_15036:
[----:B------:R-:W-:-:S07]  /*63e0*/  IMAD.MOV.U32 R18, RZ, RZ, R2 ;  /* 0x000000ffff127224 */ /* 0x000fce00078e0002 */
.L_x_15037:
[----:B------:R-:W-:Y:S05]  /*63f0*/  BSYNC B1 ;  /* 0x0000000000017941 */ /* 0x000fea0003800000 */
.L_x_15035:
        /* <DEDUP_REMOVED lines=16> */
.L_x_15041:
[----:B------:R-:W-:Y:S05]  /*6500*/  BSYNC B2 ;  /* 0x0000000000027941 */ /* 0x000fea0003800000 */
.L_x_15040:
        /* <DEDUP_REMOVED lines=44> */
.L_x_15039:
[----:B------:R-:W-:Y:S05]  /*67d0*/  BSYNC B1 ;  /* 0x0000000000017941 */ /* 0x000fea0003800000 */
.L_x_15038:
[----:B------:R-:W-:-:S05]  /*67e0*/  I2FP.F32.U32 R18, R18 ;  /* 0x0000001200127245 */ /* 0x000fca0000201000 */
[----:B------:R-:W-:-:S05]  /*67f0*/  FFMA.FTZ R18, R18, R114, 1.1641532182693481445e-10 ;  /* 0x2f00000012127423 */ /* 0x000fca0000010072 */
[----:B------:R-:W-:Y:S02]  /*6800*/  FSETP.GTU.FTZ.AND P3, PT, R18, R113, PT ;  /* 0x000000711200720b */ /* 0x000fe40003f7c000 */
[----:B------:R-:W-:Y:S02]  /*6810*/  SHF.L.U32 R18, R54, 0x10, RZ ;  /* 0x0000001036127819 */ /* 0x000fe400000006ff */
[----:B------:R-:W-:-:S03]  /*6820*/  SEL R159, RZ, 0x1, P3 ;  /* 0x00000001ff9f7807 */ /* 0x000fc60001800000 */
[----:B------:R-:W-:-:S05]  /*6830*/  FMUL.FTZ R18, R18, R115 ;  /* 0x0000007312127220 */ /* 0x000fca0000410000 */
[----:B------:R-:W-:-:S05]  /*6840*/  FSEL R18, R18, RZ, !P3 ;  /* 0x000000ff12127208 */ /* 0x000fca0005800000 */
[----:B------:R-:W-:-:S04]  /*6850*/  FADD.FTZ R60, R18, R60 ;  /* 0x0000003c123c7221 */ /* 0x000fc80000010000 */
[----:B------:R-:W-:-:S07]  /*6860*/  @P0 FADD.FTZ R60, R48, R60 ;  /* 0x0000003c303c0221 */ /* 0x000fce0000010000 */
.L_x_15034:
        /* <DEDUP_REMOVED lines=12> */
.L_x_15043:
[----:B------:R-:W-:-:S07]  /*6930*/  IMAD.MOV.U32 R18, RZ, RZ, R2 ;  /* 0x000000ffff127224 */ /* 0x000fce00078e0002 */
.L_x_15044:
[----:B------:R-:W-:Y:S05]  /*6940*/  BSYNC B1 ;  /* 0x0000000000017941 */ /* 0x000fea0003800000 */
.L_x_15042:
        /* <DEDUP_REMOVED lines=16> */
.L_x_15048:
[----:B------:R-:W-:Y:S05]  /*6a50*/  BSYNC B2 ;  /* 0x0000000000027941 */ /* 0x000fea0003800000 */
.L_x_15047:
        /* <DEDUP_REMOVED lines=44> */
.L_x_15046:
[----:B------:R-:W-:Y:S05]  /*6d20*/  BSYNC B1 ;  /* 0x0000000000017941 */ /* 0x000fea0003800000 */
.L_x_15045:
        /* <DEDUP_REMOVED lines=9> */
[----:B------:R-:W-:Y:S01]  /*6dc0*/  MOV R62, R116 ;  /* 0x00000074003e7202 */ /* 0x000fe20000000f00 */
[----:B------:R-:W-:Y:S01]  /*6dd0*/  FADD.FTZ R61, R49, R61 ;  /* 0x0000003d313d7221 */ /* 0x000fe20000010000 */
[----:B------:R-:W-:Y:S06]  /*6de0*/  BRA `(.L_x_15050) ;  /* 0x0000000400587947 */ /* 0x000fec0003800000 */
.L_x_15049:
        /* <DEDUP_REMOVED lines=12> */
.L_x_15052:
[----:B------:R-:W-:-:S07]  /*6eb0*/  IMAD.MOV.U32 R18, RZ, RZ, R2 ;  /* 0x000000ffff127224 */ /* 0x000fce00078e0002 */
.L_x_15053:
[----:B------:R-:W-:Y:S05]  /*6ec0*/  BSYNC B1 ;  /* 0x0000000000017941 */ /* 0x000fea0003800000 */
.L_x_15051:
        /* <DEDUP_REMOVED lines=16> */
.L_x_15057:
[----:B------:R-:W-:Y:S05]  /*6fd0*/  BSYNC B2 ;  /* 0x0000000000027941 */ /* 0x000fea0003800000 */
.L_x_15056:
        /* <DEDUP_REMOVED lines=44> */
.L_x_15055:
[----:B------:R-:W-:Y:S05]  /*72a0*/  BSYNC B1 ;  /* 0x0000000000017941 */ /* 0x000fea0003800000 */
.L_x_15054:
        /* <DEDUP_REMOVED lines=10> */
.L_x_15050:
        /* <DEDUP_REMOVED lines=12> */
.L_x_15059:
[----:B------:R-:W-:-:S07]  /*7410*/  MOV R18, R2 ;  /* 0x0000000200127202 */ /* 0x000fce0000000f00 */
.L_x_15060:
[----:B------:R-:W-:Y:S05]  /*7420*/  BSYNC B1 ;  /* 0x0000000000017941 */ /* 0x000fea0003800000 */
.L_x_15058:
        /* <DEDUP_REMOVED lines=16> */
.L_x_15064:
[----:B------:R-:W-:Y:S05]  /*7530*/  BSYNC B2 ;  /* 0x0000000000027941 */ /* 0x000fea0003800000 */
.L_x_15063:
        /* <DEDUP_REMOVED lines=44> */
.L_x_15062:
[----:B------:R-:W-:Y:S05]  /*7800*/  BSYNC B1 ;  /* 0x0000000000017941 */ /* 0x000fea0003800000 */
.L_x_15061:
        /* <DEDUP_REMOVED lines=10> */
[----:B------:R-:W-:Y:S02]  /*78b0*/  IMAD.MOV.U32 R117, RZ, RZ, R116 ;  /* 0x000000ffff757224 */ /* 0x000fe400078e0074 */
[----:B------:R-:W-:Y:S01]  /*78c0*/  FADD.FTZ R62, R50, R62 ;  /* 0x0000003e323e7221 */ /* 0x000fe20000010000 */
[----:B------:R-:W-:Y:S06]  /*78d0*/  BRA `(.L_x_15066) ;  /* 0x0000000400547947 */ /* 0x000fec0003800000 */
.L_x_15065:
        /* <DEDUP_REMOVED lines=12> */
.L_x_15068:
[----:B------:R-:W-:-:S07]  /*79a0*/  MOV R18, R2 ;  /* 0x0000000200127202 */ /* 0x000fce0000000f00 */
.L_x_15069:
[----:B------:R-:W-:Y:S05]  /*79b0*/  BSYNC B1 ;  /* 0x0000000000017941 */ /* 0x000fea0003800000 */
.L_x_15067:
        /* <DEDUP_REMOVED lines=16> */
.L_x_15073:
[----:B------:R-:W-:Y:S05]  /*7ac0*/  BSYNC B2 ;  /* 0x0000000000027941 */ /* 0x000fea0003800000 */
.L_x_15072:
        /* <DEDUP_REMOVED lines=44> */
.L_x_15071:
[----:B------:R-:W-:Y:S05]  /*7d90*/  BSYNC B1 ;  /* 0x0000000000017941 */ /* 0x000fea0003800000 */
.L_x_15070:
        /* <DEDUP_REMOVED lines=9> */
.L_x_15066:
        /* <DEDUP_REMOVED lines=12> */
.L_x_15075:
[----:B------:R-:W-:-:S07]  /*7ef0*/  IMAD.MOV.U32 R18, RZ, RZ, R2 ;  /* 0x000000ffff127224 */ /* 0x000fce00078e0002 */
.L_x_15076:
[----:B------:R-:W-:Y:S05]  /*7f00*/  BSYNC B1 ;  /* 0x0000000000017941 */ /* 0x000fea0003800000 */
.L_x_15074:
        /* <DEDUP_REMOVED lines=16> */
.L_x_15080:
[----:B------:R-:W-:Y:S05]  /*8010*/  BSYNC B2 ;  /* 0x0000000000027941 */ /* 0x000fea0003800000 */
.L_x_15079:
        /* <DEDUP_REMOVED lines=44> */
.L_x_15078:
[----:B------:R-:W-:Y:S05]  /*82e0*/  BSYNC B1 ;  /* 0x0000000000017941 */ /* 0x000fea0003800000 */
.L_x_15077:
        /* <DEDUP_REMOVED lines=9> */
[----:B------:R-:W-:Y:S02]  /*8380*/  IMAD.MOV.U32 R18, RZ, RZ, R116 ;  /* 0x000000ffff127224 */ /* 0x000fe400078e0074 */
[----:B------:R-:W-:Y:S01]  /*8390*/  FADD.FTZ R63, R51, R63 ;  /* 0x0000003f333f7221 */ /* 0x000fe20000010000 */
[----:B------:R-:W-:Y:S06]  /*83a0*/  BRA `(.L_x_15082) ;  /* 0x0000000400587947 */ /* 0x000fec0003800000 */
.L_x_15081:
        /* <DEDUP_REMOVED lines=12> */
.L_x_15084:
[----:B------:R-:W-:-:S07]  /*8470*/  IMAD.MOV.U32 R162, RZ, RZ, R2 ;  /* 0x000000ffffa27224 */ /* 0x000fce00078e0002 */
.L_x_15085:
[----:B------:R-:W-:Y:S05]  /*8480*/  BSYNC B1 ;  /* 0x0000000000017941 */ /* 0x000fea0003800000 */
.L_x_15083:
        /* <DEDUP_REMOVED lines=16> */
.L_x_15089:
[----:B------:R-:W-:Y:S05]  /*8590*/  BSYNC B2 ;  /* 0x0000000000027941 */ /* 0x000fea0003800000 */
.L_x_15088:
        /* <DEDUP_REMOVED lines=44> */
.L_x_15087:
[----:B------:R-:W-:Y:S05]  /*8860*/  BSYNC B1 ;  /* 0x0000000000017941 */ /* 0x000fea0003800000 */
.L_x_15086:
        /* <DEDUP_REMOVED lines=10> */
.L_x_15082:
[----:B------:R-:W-:Y:S01]  /*8910*/  SEL R115, RZ, 0x10000, P4 ;  /* 0x00010000ff737807 */ /* 0x000fe20002000000 */
[----:B------:R-:W-:Y:S01]  /*8920*/  IMAD.SHL.U32 R164, R154, 0x8, RZ ;  /* 0x000000089aa47824 */ /* 0x000fe200078e00ff */
[C---:B------:R-:W-:Y:S02]  /*8930*/  LOP3.LUT P4, RZ, R38.reuse, 0x2, RZ, 0xc0, !PT ;  /* 0x0000000226ff7812 */ /* 0x040fe4000788c0ff */
[----:B------:R-:W-:Y:S02]  /*8940*/  SEL R117, RZ, 0x1000000, P5 ;  /* 0x01000000ff757807 */ /* 0x000fe40002800000 */
[----:B------:R-:W-:Y:S02]  /*8950*/  SEL R116, RZ, 0x100, P3 ;  /* 0x00000100ff747807 */ /* 0x000fe40001800000 */
[----:B------:R-:W-:Y:S02]  /*8960*/  SEL R114, RZ, 0x1, P4 ;  /* 0x00000001ff727807 */ /* 0x000fe40002000000 */
[----:B------:R-:W-:-:S02]  /*8970*/  LOP3.LUT P6, RZ, R38, 0x4, RZ, 0xc0, !PT ;  /* 0x0000000426ff7812 */ /* 0x000fc400078cc0ff */
[C---:B------:R-:W-:Y:S02]  /*8980*/  LOP3.LUT P0, RZ, R38.reuse, 0x8, RZ, 0xc0, !PT ;  /* 0x0000000826ff7812 */ /* 0x040fe4000780c0ff */
[----:B------:R-:W-:Y:S02]  /*8990*/  LOP3.LUT P5, RZ, R38, 0x1, RZ, 0xc0, !PT ;  /* 0x0000000126ff7812 */ /* 0x000fe400078ac0ff */
[----:B------:R-:W-:Y:S01]  /*89a0*/  LOP3.LUT R117, R116, R117, R115, 0xfe, !PT ;  /* 0x0000007574757212 */ /* 0x000fe200078efe73 */
[----:B------:R-:W-:Y:S01]  /*89b0*/  IMAD.WIDE.U32 R114, R114, 0x1000000, RZ ;  /* 0x0100000072727825 */ /* 0x000fe200078e00ff */
[----:B------:R-:W-:Y:S02]  /*89c0*/  SEL R113, RZ, 0x1, P5 ;  /* 0x00000001ff717807 */ /* 0x000fe40002800000 */
[----:B------:R-:W-:Y:S02]  /*89d0*/  SEL R116, RZ, 0x1, P6 ;  /* 0x00000001ff747807 */ /* 0x000fe40003000000 */
[----:B------:R-:W-:-:S02]  /*89e0*/  SEL R118, RZ, 0x1, P0 ;  /* 0x00000001ff767807 */ /* 0x000fc40000000000 */
[----:B------:R-:W-:Y:S01]  /*89f0*/  LOP3.LUT R115, R115, R117, R113, 0xfe, !PT ;  /* 0x0000007573737212 */ /* 0x000fe200078efe71 */
[----:B------:R-:W-:Y:S01]  /*8a00*/  IMAD.WIDE.U32 R116, R116, 0x10000, RZ ;  /* 0x0001000074747825 */ /* 0x000fe200078e00ff */
[----:B------:R-:W-:-:S03]  /*8a10*/  LOP3.LUT P2, RZ, R38, 0x10, RZ, 0xc0, !PT ;  /* 0x0000001026ff7812 */ /* 0x000fc6000784c0ff */
[----:B------:R-:W-:-:S03]  /*8a20*/  IMAD.WIDE.U32 R118, R118, 0x100, RZ ;  /* 0x0000010076767825 */ /* 0x000fc600078e00ff */
[----:B------:R-:W-:Y:S02]  /*8a30*/  LOP3.LUT R113, R118, R114, R116, 0xfe, !PT ;  /* 0x0000007276717212 */ /* 0x000fe400078efe74 */
[C---:B------:R-:W-:Y:S02]  /*8a40*/  LEA R114, P0, R154.reuse, UR28, 0x5 ;  /* 0x0000001c9a727c11 */ /* 0x040fe4000f8028ff */
[----:B------:R-:W-:Y:S02]  /*8a50*/  LOP3.LUT R117, R119, R115, R117, 0xfe, !PT ;  /* 0x0000007377757212 */ /* 0x000fe400078efe75 */
[----:B------:R-:W-:Y:S02]  /*8a60*/  LEA.HI.X R115, R154, UR29, RZ, 0x5, P0 ;  /* 0x0000001d9a737c11 */ /* 0x000fe400080f2cff */
[----:B------:R-:W-:-:S03]  /*8a70*/  SEL R116, RZ, 0x1, P2 ;  /* 0x00000001ff747807 */ /* 0x000fc60001000000 */
[----:B------:R-:W-:Y:S01]  /*8a80*/  STG.E.128 desc[UR6][R114.64], R56 ;  /* 0x0000003872007986 */ /* 0x000fe2000c101d06 */
[----:B------:R-:W-:Y:S02]  /*8a90*/  LOP3.LUT R116, R113, R116, RZ, 0xfc, !PT ;  /* 0x0000007471747212 */ /* 0x000fe400078efcff */
[----:B------:R-:W-:Y:S01]  /*8aa0*/  SHF.L.U64.HI R113, R154, 0x3, RZ ;  /* 0x000000039a717819 */ /* 0x000fe200000102ff */
[----:B------:R0:W-:Y:S02]  /*8ab0*/  STG.E.128 desc[UR6][R114.64+0x10], R60 ;  /* 0x0000103c72007986 */ /* 0x0001e4000c101d06 */
[----:B0-----:R-:W-:-:S04]  /*8ac0*/  IADD3 R114, P0, R164, UR30, RZ ;  /* 0x0000001ea4727c10 */ /* 0x001fc8000ff1e0ff */
        /* <DEDUP_REMOVED lines=23> */
.L_x_15090:
[----:B------:R-:W-:-:S07]  /*8c40*/  IADD3 R113, R154, 0x80, RZ ;  /* 0x000000809a717810 */ /* 0x000fce0007ffe0ff */
.L_x_14961:
[----:B------:R-:W-:Y:S05]  /*8c50*/  BSYNC B0 ;  /* 0x0000000000007941 */ /* 0x000fea0003800000 */
.L_x_14960:
[----:B------:R-:W-:Y:S01]  /*8c60*/  LOP3.LUT P0, RZ, R38, 0x800, RZ, 0xc0, !PT ;  /* 0x0000080026ff7812 */ /* 0x000fe2000780c0ff */
[----:B------:R-:W-:-:S12]  /*8c70*/  BSSY B0, `(.L_x_15091) ;  /* 0x00005c4000007945 */ /* 0x000fd80003800000 */
[----:B------:R-:W-:Y:S05]  /*8c80*/  @!P0 BRA `(.L_x_15092) ;  /* 0x0000005c00088947 */ /* 0x000fea0003800000 */
[----:B------:R-:W3:Y:S01]  /*8c90*/  LDC.64 R64, c[0x0][0x228] ;  /* 0x00008a00ff407b82 */ /* 0x000ee20000000a00 */
[----:B------:R-:W-:-:S04]  /*8ca0*/  ISETP.NE.U32.AND P0, PT, RZ, UR26, PT ;  /* 0x0000001aff007c0c */ /* 0x000fc8000bf05070 */
[----:B------:R-:W-:-:S03]  /*8cb0*/  ISETP.NE.AND.EX P0, PT, RZ, UR27, PT, P0 ;  /* 0x0000001bff007c0c */ /* 0x000fc6000bf05300 */
[----:B------:R-:W4:Y:S10]  /*8cc0*/  LDC.64 R70, c[0x0][0x220] ;  /* 0x00008800ff467b82 */ /* 0x000f340000000a00 */
[----:B------:R-:W-:-:S04]  /*8cd0*/  @P0 LEA R66, P1, R113, UR26, 0x5 ;  /* 0x0000001a71420c11 */ /* 0x000fc8000f8228ff */
[----:B------:R-:W-:Y:S02]  /*8ce0*/  @P0 LEA.HI.X R67, R113, UR27, RZ, 0x5, P1 ;  /* 0x0000001b71430c11 */ /* 0x000fe400088f2cff */
[----:B---3--:R-:W-:Y:S01]  /*8cf0*/  ISETP.NE.U32.AND P1, PT, R64, RZ, PT ;  /* 0x000000ff4000720c */ /* 0x008fe20003f25070 */
[----:B------:R-:W-:Y:S02]  /*8d00*/  BSSY B1, `(.L_x_15093) ;  /* 0x0000015000017945 */ /* 0x000fe40003800000 */
[----:B------:R-:W5:Y:S01]  /*8d10*/  @P0 LDG.E.128 R44, desc[UR6][R66.64] ;  /* 0x00000006422c0981 */ /* 0x000f62000c1e1d00 */
[----:B------:R-:W-:-:S03]  /*8d20*/  ISETP.NE.AND.EX P1, PT, R65, RZ, PT, P1 ;  /* 0x000000ff4100720c */ /* 0x000fc60003f25310 */
[----:B------:R-:W5:Y:S10]  /*8d30*/  @P0 LDG.E.128 R48, desc[UR6][R66.64+0x10] ;  /* 0x0000100642300981 */ /* 0x000f74000c1e1d00 */
[----:B------:R-:W-:-:S04]  /*8d40*/  @P1 LEA R68, P2, R113, R64, 0x4 ;  /* 0x0000004071441211 */ /* 0x000fc800078420ff */
[----:B------:R-:W-:-:S05]  /*8d50*/  @P1 LEA.HI.X R69, R113, R65, RZ, 0x4, P2 ;  /* 0x0000004171451211 */ /* 0x000fca00010f24ff */
[----:B0-----:R4:W5:Y:S02]  /*8d60*/  @P1 LDG.E.128 R52, desc[UR6][R68.64] ;  /* 0x0000000644341981 */ /* 0x001964000c1e1d00 */
[----:B----4-:R-:W-:-:S06]  /*8d70*/  IMAD.WIDE.U32 R68, R113, 0x10, R70 ;  /* 0x0000001071447825 */ /* 0x010fcc00078e0046 */
[----:B------:R-:W5:Y:S01]  /*8d80*/  LDG.E.128 R68, desc[UR6][R68.64] ;  /* 0x0000000644447981 */ /* 0x000f62000c1e1d00 */
[C---:B------:R-:W-:Y:S01]  /*8d90*/  ISETP.NE.AND P2, PT, R18.reuse, 0x1, PT ;  /* 0x000000011200780c */ /* 0x040fe20003f45270 */
[----:B------:R-:W-:-:S12]  /*8da0*/  VIADD R66, R18, 0x1 ;  /* 0x0000000112427836 */ /* 0x000fd80000000000 */
[----:B------:R-:W-:Y:S05]  /*8db0*/  @!P2 BRA `(.L_x_15094) ;  /* 0x000000000020a947 */ /* 0x000fea0003800000 */
[----:B------:R-:W-:Y:S01]  /*8dc0*/  ISETP.NE.AND P2, PT, R18, 0x2, PT ;  /* 0x000000021200780c */ /* 0x000fe20003f45270 */
[----:B--2---:R-:W-:-:S12]  /*8dd0*/  IMAD.MOV.U32 R118, RZ, RZ, R27 ;  /* 0x000000ffff767224 */ /* 0x004fd800078e001b */
[----:B------:R-:W-:Y:S05]  /*8de0*/  @!P2 BRA `(.L_x_15095) ;  /* 0x000000000018a947 */ /* 0x000fea0003800000 */
[----:B------:R-:W-:Y:S02]  /*8df0*/  ISETP.NE.AND P2, PT, R18, 0x3, PT ;  /* 0x000000031200780c */ /* 0x000fe40003f45270 */
[----:B------:R-:W-:-:S11]  /*8e00*/  MOV R118, R28 ;  /* 0x0000001c00767202 */ /* 0x000fd60000000f00 */
[----:B------:R-:W-:Y:S05]  /*8e10*/  @P2 BRA `(.L_x_15095) ;  /* 0x00000000000c2947 */ /* 0x000fea0003800000 */
[----:B------:R-:W-:Y:S01]  /*8e20*/  IMAD.MOV.U32 R118, RZ, RZ, R0 ;  /* 0x000000ffff767224 */ /* 0x000fe200078e0000 */
[----:B------:R-:W-:Y:S06]  /*8e30*/  BRA `(.L_x_15095) ;  /* 0x0000000000047947 */ /* 0x000fec0003800000 */
.L_x_15094:
[----:B--2---:R-:W-:-:S07]  /*8e40*/  IMAD.MOV.U32 R118, RZ, RZ, R2 ;  /* 0x000000ffff767224 */ /* 0x004fce00078e0002 */
.L_x_15095:
[----:B------:R-:W-:Y:S05]  /*8e50*/  BSYNC B1 ;  /* 0x0000000000017941 */ /* 0x000fea0003800000 */
.L_x_15093:
        /* <DEDUP_REMOVED lines=16> */
.L_x_15099:
[----:B------:R-:W-:Y:S05]  /*8f60*/  BSYNC B2 ;  /* 0x0000000000027941 */ /* 0x000fea0003800000 */
.L_x_15098:
        /* <DEDUP_REMOVED lines=44> */
.L_x_15097:
[----:B------:R-:W-:Y:S05]  /*9230*/  BSYNC B1 ;  /* 0x0000000000017941 */ /* 0x000fea0003800000 */
.L_x_15096:
[----:B------:R-:W0:Y:S01]  /*9240*/  LDC R114, c[0x0][0x294] ;  /* 0x0000a500ff727b82 */ /* 0x000e220000000800 */
[----:B------:R-:W-:Y:S01]  /*9250*/  I2FP.F32.U32 R18, R118 ;  /* 0x0000007600127245 */ /* 0x000fe20000201000 */
[----:B------:R-:W-:Y:S01]  /*9260*/  IMAD.MOV.U32 R115, RZ, RZ, 0x2f800000 ;  /* 0x2f800000ff737424 */ /* 0x000fe200078e00ff */
[----:B------:R-:W-:Y:S01]  /*9270*/  ISETP.NE.U32.AND P2, PT, R64, RZ, PT ;  /* 0x000000ff4000720c */ /* 0x000fe20003f45070 */
[----:B-----5:R-:W-:Y:S01]  /*9280*/  IMAD.U32 R64, R68, 0x10000, RZ ;  /* 0x0001000044407824 */ /* 0x020fe200078e00ff */
[----:B------:R-:W-:Y:S01]  /*9290*/  LOP3.LUT R38, R38, 0xffffffef, RZ, 0xc0, !PT ;  /* 0xffffffef26267812 */ /* 0x000fe200078ec0ff */
[----:B------:R-:W-:Y:S01]  /*92a0*/  FFMA.FTZ R18, R18, R115, 1.1641532182693481445e-10 ;  /* 0x2f00000012127423 */ /* 0x000fe20000010073 */
[----:B------:R-:W-:Y:S01]  /*92b0*/  ISETP.NE.AND.EX P2, PT, R65, RZ, PT, P2 ;  /* 0x000000ff4100720c */ /* 0x000fe20003f45320 */
[----:B------:R-:W2:Y:S01]  /*92c0*/  LDC R164, c[0x0][0x298] ;  /* 0x0000a600ffa47b82 */ /* 0x000ea20000000800 */
[----:B------:R-:W-:Y:S02]  /*92d0*/  PRMT R68, R68, 0x7632, R68 ;  /* 0x0000763244447816 */ /* 0x000fe40000000044 */
[----:B0-----:R-:W-:Y:S01]  /*92e0*/  FSETP.GTU.FTZ.AND P3, PT, R18, R114, PT ;  /* 0x000000721200720b */ /* 0x001fe20003f7c000 */
[----:B--2---:R-:W-:-:S12]  /*92f0*/  FMUL.FTZ R64, R64, R164 ;  /* 0x000000a440407220 */ /* 0x004fd80000410000 */
[----:B------:R-:W-:Y:S02]  /*9300*/  @P3 LOP3.LUT R38, R38, 0x10, RZ, 0xfc, !PT ;  /* 0x0000001026263812 */ /* 0x000fe400078efcff */
[----:B------:R-:W-:Y:S01]  /*9310*/  FSEL R64, R64, RZ, !P3 ;  /* 0x000000ff40407208 */ /* 0x000fe20005800000 */
[----:B------:R-:W-:Y:S06]  /*9320*/  @P2 BRA `(.L_x_15100) ;  /* 0x0000000000142947 */ /* 0x000fec0003800000 */
[----:B------:R-:W-:Y:S01]  /*9330*/  MOV R65, R66 ;  /* 0x0000004200417202 */ /* 0x000fe20000000f00 */
[----:B------:R-:W-:Y:S06]  /*9340*/  @!P0 BRA `(.L_x_15101) ;  /* 0x0000000400608947 */ /* 0x000fec0003800000 */
[----:B------:R-:W-:Y:S02]  /*9350*/  IMAD.MOV.U32 R65, RZ, RZ, R66 ;  /* 0x000000ffff417224 */ /* 0x000fe400078e0042 */
[----:B------:R-:W-:Y:S01]  /*9360*/  FADD.FTZ R64, R44, R64 ;  /* 0x000000402c407221 */ /* 0x000fe20000010000 */
[----:B------:R-:W-:Y:S06]  /*9370*/  BRA `(.L_x_15101) ;  /* 0x0000000400547947 */ /* 0x000fec0003800000 */
.L_x_15100:
        /* <DEDUP_REMOVED lines=12> */
.L_x_15103:
[----:B------:R-:W-:-:S07]  /*9440*/  MOV R18, R2 ;  /* 0x0000000200127202 */ /* 0x000fce0000000f00 */
.L_x_15104:
[----:B------:R-:W-:Y:S05]  /*9450*/  BSYNC B1 ;  /* 0x0000000000017941 */ /* 0x000fea0003800000 */
.L_x_15102:
        /* <DEDUP_REMOVED lines=16> */
.L_x_15108:
[----:B------:R-:W-:Y:S05]  /*9560*/  BSYNC B2 ;  /* 0x0000000000027941 */ /* 0x000fea0003800000 */
.L_x_15107:
        /* <DEDUP_REMOVED lines=44> */
.L_x_15106:
[----:B------:R-:W-:Y:S05]  /*9830*/  BSYNC B1 ;  /* 0x0000000000017941 */ /* 0x000fea0003800000 */
.L_x_15105:
        /* <DEDUP_REMOVED lines=9> */
.L_x_15101:
        /* <DEDUP_REMOVED lines=12> */
.L_x_15110:
[----:B------:R-:W-:-:S07]  /*9990*/  IMAD.MOV.U32 R18, RZ, RZ, R2 ;  /* 0x000000ffff127224 */ /* 0x000fce00078e0002 */
.L_x_15111:
[----:B------:R-:W-:Y:S05]  /*99a0*/  BSYNC B1 ;  /* 0x0000000000017941 */ /* 0x000fea0003800000 */
.L_x_15109:
        /* <DEDUP_REMOVED lines=16> */
.L_x_15115:
[----:B------:R-:W-:Y:S05]  /*9ab0*/  BSYNC B2 ;  /* 0x0000000000027941 */ /* 0x000fea0003800000 */
.L_x_15114:
        /* <DEDUP_REMOVED lines=44> */
.L_x_15113:
[----:B------:R-:W-:Y:S05]  /*9d80*/  BSYNC B1 ;  /* 0x0000000000017941 */ /* 0x000fea0003800000 */
.L_x_15112:
        /* <DEDUP_REMOVED lines=14> */
.L_x_15116:
        /* <DEDUP_REMOVED lines=12> */
.L_x_15119:
[----:B------:R-:W-:-:S07]  /*9f30*/  IMAD.MOV.U32 R18, RZ, RZ, R2 ;  /* 0x000000ffff127224 */ /* 0x000fce00078e0002 */
.L_x_15120:
[----:B------:R-:W-:Y:S05]  /*9f40*/  BSYNC B1 ;  /* 0x0000000000017941 */ /* 0x000fea0003800000 */
.L_x_15118:
        /* <DEDUP_REMOVED lines=16> */
.L_x_15124:
[----:B------:R-:W-:Y:S05]  /*a050*/  BSYNC B2 ;  /* 0x0000000000027941 */ /* 0x000fea0003800000 */
.L_x_15123:
        /* <DEDUP_REMOVED lines=44> */
.L_x_15122:
[----:B------:R-:W-:Y:S05]  /*a320*/  BSYNC B1 ;  /* 0x0000000000017941 */ /* 0x000fea0003800000 */
.L_x_15121:
        /* <DEDUP_REMOVED lines=10> */
.L_x_15117:
        /* <DEDUP_REMOVED lines=12> */
.L_x_15126:
[----:B------:R-:W-:-:S07]  /*a490*/  IMAD.MOV.U32 R18, RZ, RZ, R2 ;  /* 0x000000ffff127224 */ /* 0x000fce00078e0002 */
.L_x_15127:
[----:B------:R-:W-:Y:S05]  /*a4a0*/  BSYNC B1 ;  /* 0x0000000000017941 */ /* 0x000fea0003800000 */
.L_x_15125:
        /* <DEDUP_REMOVED lines=16> */
.L_x_15131:
[----:B------:R-:W-:Y:S05]  /*a5b0*/  BSYNC B2 ;  /* 0x0000000000027941 */ /* 0x000fea0003800000 */
.L_x_15130:
        /* <DEDUP_REMOVED lines=44> */
.L_x_15129:
[----:B------:R-:W-:Y:S05]  /*a880*/  BSYNC B1 ;  /* 0x0000000000017941 */ /* 0x000fea0003800000 */
.L_x_15128:
        /* <DEDUP_REMOVED lines=15> */
.L_x_15132:
        /* <DEDUP_REMOVED lines=12> */
.L_x_15135:
[----:B------:R-:W-:-:S07]  /*aa40*/  IMAD.MOV.U32 R67, RZ, RZ, R2 ;  /* 0x000000ffff437224 */ /* 0x000fce00078e0002 */
.L_x_15136:
[----:B------:R-:W-:Y:S05]  /*aa50*/  BSYNC B1 ;  /* 0x0000000000017941 */ /* 0x000fea0003800000 */
.L_x_15134:
        /* <DEDUP_REMOVED lines=16> */
.L_x_15140:
[----:B------:R-:W-:Y:S05]  /*ab60*/  BSYNC B2 ;  /* 0x0000000000027941 */ /* 0x000fea0003800000 */
.L_x_15139:
        /* <DEDUP_REMOVED lines=44> */
.L_x_15138:
[----:B------:R-:W-:Y:S05]  /*ae30*/  BSYNC B1 ;  /* 0x0000000000017941 */ /* 0x000fea0003800000 */
.L_x_15137:
        /* <DEDUP_REMOVED lines=9> */
.L_x_15133:
        /* <DEDUP_REMOVED lines=12> */
.L_x_15142:
[----:B------:R-:W-:-:S07]  /*af90*/  MOV R67, R2 ;  /* 0x0000000200437202 */ /* 0x000fce0000000f00 */
.L_x_15143:
[----:B------:R-:W-:Y:S05]  /*afa0*/  BSYNC B1 ;  /* 0x0000000000017941 */ /* 0x000fea0003800000 */
.L_x_15141:
        /* <DEDUP_REMOVED lines=16> */
.L_x_15147:
[----:B------:R-:W-:Y:S05]  /*b0b0*/  BSYNC B2 ;  /* 0x0000000000027941 */ /* 0x000fea0003800000 */
.L_x_15146:
        /* <DEDUP_REMOVED lines=44> */
.L_x_15145:
[----:B------:R-:W-:Y:S05]  /*b380*/  BSYNC B1 ;  /* 0x0000000000017941 */ /* 0x000fea0003800000 */
.L_x_15144:
        /* <DEDUP_REMOVED lines=14> */
.L_x_15148:
        /* <DEDUP_REMOVED lines=12> */
.L_x_15151:
[----:B------:R-:W-:-:S07]  /*b530*/  MOV R18, R2 ;  /* 0x0000000200127202 */ /* 0x000fce0000000f00 */
.L_x_15152:
[----:B------:R-:W-:Y:S05]  /*b540*/  BSYNC B1 ;  /* 0x0000000000017941 */ /* 0x000fea0003800000 */
.L_x_15150:
        /* <DEDUP_REMOVED lines=16> */
.L_x_15156:
[----:B------:R-:W-:Y:S05]  /*b650*/  BSYNC B2 ;  /* 0x0000000000027941 */ /* 0x000fea0003800000 */
.L_x_15155:
        /* <DEDUP_REMOVED lines=44> */
.L_x_15154:
[----:B------:R-:W-:Y:S05]  /*b920*/  BSYNC B1 ;  /* 0x0000000000017941 */ /* 0x000fea0003800000 */
.L_x_15153:
        /* <DEDUP_REMOVED lines=10> */
.L_x_15149:
        /* <DEDUP_REMOVED lines=12> */
.L_x_15158:
[----:B------:R-:W-:-:S07]  /*ba90*/  IMAD.MOV.U32 R18, RZ, RZ, R2 ;  /* 0x000000ffff127224 */ /* 0x000fce00078e0002 */
.L_x_15159:
[----:B------:R-:W-:Y:S05]  /*baa0*/  BSYNC B1 ;  /* 0x0000000000017941 */ /* 0x000fea0003800000 */
.L_x_15157:
        /* <DEDUP_REMOVED lines=16> */
.L_x_15163:
[----:B------:R-:W-:Y:S05]  /*bbb0*/  BSYNC B2 ;  /* 0x0000000000027941 */ /* 0x000fea0003800000 */
.L_x_15162:
        /* <DEDUP_REMOVED lines=44> */
.L_x_15161:
[----:B------:R-:W-:Y:S05]  /*be80*/  BSYNC B1 ;  /* 0x0000000000017941 */ /* 0x000fea0003800000 */
.L_x_15160:
        /* <DEDUP_REMOVED lines=15> */
.L_x_15164:
        /* <DEDUP_REMOVED lines=12> */
.L_x_15167:
[----:B------:R-:W-:-:S07]  /*c040*/  IMAD.MOV.U32 R18, RZ, RZ, R2 ;  /* 0x000000ffff127224 */ /* 0x000fce00078e0002 */
.L_x_15168:
[----:B------:R-:W-:Y:S05]  /*c050*/  BSYNC B1 ;  /* 0x0000000000017941 */ /* 0x000fea0003800000 */
.L_x_15166:
        /* <DEDUP_REMOVED lines=16> */
.L_x_15172:
[----:B------:R-:W-:Y:S05]  /*c160*/  BSYNC B2 ;  /* 0x0000000000027941 */ /* 0x000fea0003800000 */
.L_x_15171:
        /* <DEDUP_REMOVED lines=44> */
.L_x_15170:
[----:B------:R-:W-:Y:S05]  /*c430*/  BSYNC B1 ;  /* 0x0000000000017941 */ /* 0x000fea0003800000 */
.L_x_15169:
        /* <DEDUP_REMOVED lines=9> */
.L_x_15165:
        /* <DEDUP_REMOVED lines=12> */
.L_x_15174:
[----:B------:R-:W-:-:S07]  /*c590*/  IMAD.MOV.U32 R18, RZ, RZ, R2 ;  /* 0x000000ffff127224 */ /* 0x000fce00078e0002 */
.L_x_15175:
[----:B------:R-:W-:Y:S05]  /*c5a0*/  BSYNC B1 ;  /* 0x0000000000017941 */ /* 0x000fea0003800000 */
.L_x_15173:
        /* <DEDUP_REMOVED lines=16> */
.L_x_15179:
[----:B------:R-:W-:Y:S05]  /*c6b0*/  BSYNC B2 ;  /* 0x0000000000027941 */ /* 0x000fea0003800000 */
.L_x_15178:
        /* <DEDUP_REMOVED lines=44> */
.L_x_15177:
[----:B------:R-:W-:Y:S05]  /*c980*/  BSYNC B1 ;  /* 0x0000000000017941 */ /* 0x000fea0003800000 */
.L_x_15176:
        /* <DEDUP_REMOVED lines=12> */
.L_x_15180:
        /* <DEDUP_REMOVED lines=12> */
.L_x_15183:
[----:B------:R-:W-:-:S07]  /*cb10*/  IMAD.MOV.U32 R18, RZ, RZ, R2 ;  /* 0x000000ffff127224 */ /* 0x000fce00078e0002 */
.L_x_15184:
[----:B------:R-:W-:Y:S05]  /*cb20*/  BSYNC B1 ;  /* 0x0000000000017941 */ /* 0x000fea0003800000 */
.L_x_15182:
        /* <DEDUP_REMOVED lines=16> */
.L_x_15188:
[----:B------:R-:W-:Y:S05]  /*cc30*/  BSYNC B2 ;  /* 0x0000000000027941 */ /* 0x000fea0003800000 */
.L_x_15187:
        /* <DEDUP_REMOVED lines=44> */
.L_x_15186:
[----:B------:R-:W-:Y:S05]  /*cf00*/  BSYNC B1 ;  /* 0x0000000000017941 */ /* 0x000fea0003800000 */
.L_x_15185:
        /* <DEDUP_REMOVED lines=10> */
.L_x_15181:
        /* <DEDUP_REMOVED lines=12> */
.L_x_15190:
[----:B------:R-:W-:-:S07]  /*d070*/  MOV R18, R2 ;  /* 0x0000000200127202 */ /* 0x000fce0000000f00 */
.L_x_15191:
[----:B------:R-:W-:Y:S05]  /*d080*/  BSYNC B1 ;  /* 0x0000000000017941 */ /* 0x000fea0003800000 */
.L_x_15189:
        /* <DEDUP_REMOVED lines=16> */
.L_x_15195:
[----:B------:R-:W-:Y:S05]  /*d190*/  BSYNC B2 ;  /* 0x0000000000027941 */ /* 0x000fea0003800000 */
.L_x_15194:
        /* <DEDUP_REMOVED lines=44> */
.L_x_15193:
[----:B------:R-:W-:Y:S05]  /*d460*/  BSYNC B1 ;  /* 0x0000000000017941 */ /* 0x000fea0003800000 */
.L_x_15192:
        /* <DEDUP_REMOVED lines=13> */
.L_x_15196:
        /* <DEDUP_REMOVED lines=12> */
.L_x_15199:
[----:B------:R-:W-:-:S07]  /*d600*/  MOV R18, R2 ;  /* 0x0000000200127202 */ /* 0x000fce0000000f00 */
.L_x_15200:
[----:B------:R-:W-:Y:S05]  /*d610*/  BSYNC B1 ;  /* 0x0000000000017941 */ /* 0x000fea0003800000 */
.L_x_15198:
        /* <DEDUP_REMOVED lines=16> */
.L_x_15204:
[----:B------:R-:W-:Y:S05]  /*d720*/  BSYNC B2 ;  /* 0x0000000000027941 */ /* 0x000fea0003800000 */
.L_x_15203:
        /* <DEDUP_REMOVED lines=44> */
.L_x_15202:
[----:B------:R-:W-:Y:S05]  /*d9f0*/  BSYNC B1 ;  /* 0x0000000000017941 */ /* 0x000fea0003800000 */
.L_x_15201:
        /* <DEDUP_REMOVED lines=9> */
.L_x_15197:
        /* <DEDUP_REMOVED lines=12> */
.L_x_15206:
[----:B------:R-:W-:-:S07]  /*db50*/  IMAD.MOV.U32 R18, RZ, RZ, R2 ;  /* 0x000000ffff127224 */ /* 0x000fce00078e0002 */
.L_x_15207:
[----:B------:R-:W-:Y:S05]  /*db60*/  BSYNC B1 ;  /* 0x0000000000017941 */ /* 0x000fea0003800000 */
.L_x_15205:
        /* <DEDUP_REMOVED lines=16> */
.L_x_15211:
[----:B------:R-:W-:Y:S05]  /*dc70*/  BSYNC B2 ;  /* 0x0000000000027941 */ /* 0x000fea0003800000 */
.L_x_15210:
        /* <DEDUP_REMOVED lines=44> */
.L_x_15209:
[----:B------:R-:W-:Y:S05]  /*df40*/  BSYNC B1 ;  /* 0x0000000000017941 */ /* 0x000fea0003800000 */
.L_x_15208:
        /* <DEDUP_REMOVED lines=12> */
.L_x_15212:
        /* <DEDUP_REMOVED lines=12> */
.L_x_15215:
[----:B------:R-:W-:-:S07]  /*e0d0*/  IMAD.MOV.U32 R162, RZ, RZ, R2 ;  /* 0x000000ffffa27224 */ /* 0x000fce00078e0002 */
.L_x_15216:
[----:B------:R-:W-:Y:S05]  /*e0e0*/  BSYNC B1 ;  /* 0x0000000000017941 */ /* 0x000fea0003800000 */
.L_x_15214:
        /* <DEDUP_REMOVED lines=16> */
.L_x_15220:
[----:B------:R-:W-:Y:S05]  /*e1f0*/  BSYNC B2 ;  /* 0x0000000000027941 */ /* 0x000fea0003800000 */
.L_x_15219:
        /* <DEDUP_REMOVED lines=44> */
.L_x_15218:
[----:B------:R-:W-:Y:S05]  /*e4c0*/  BSYNC B1 ;  /* 0x0000000000017941 */ /* 0x000fea0003800000 */
.L_x_15217:
        /* <DEDUP_REMOVED lines=10> */
.L_x_15213:
[----:B------:R-:W-:Y:S01]  /*e570*/  SEL R115, RZ, 0x10000, P4 ;  /* 0x00010000ff737807 */ /* 0x000fe20002000000 */
[----:B------:R-:W-:Y:S01]  /*e580*/  IMAD.SHL.U32 R165, R113, 0x8, RZ ;  /* 0x0000000871a57824 */ /* 0x000fe200078e00ff */
[C---:B------:R-:W-:Y:S02]  /*e590*/  LOP3.LUT P4, RZ, R38.reuse, 0x2, RZ, 0xc0, !PT ;  /* 0x0000000226ff7812 */ /* 0x040fe4000788c0ff */
[----:B------:R-:W-:Y:S02]  /*e5a0*/  SEL R118, RZ, 0x1000000, P5 ;  /* 0x01000000ff767807 */ /* 0x000fe40002800000 */
[----:B------:R-:W-:Y:S02]  /*e5b0*/  SEL R116, RZ, 0x100, P3 ;  /* 0x00000100ff747807 */ /* 0x000fe40001800000 */
[----:B------:R-:W-:Y:S02]  /*e5c0*/  SEL R114, RZ, 0x1, P4 ;  /* 0x00000001ff727807 */ /* 0x000fe40002000000 */
[----:B------:R-:W-:-:S02]  /*e5d0*/  LOP3.LUT P5, RZ, R38, 0x1, RZ, 0xc0, !PT ;  /* 0x0000000126ff7812 */ /* 0x000fc400078ac0ff */
[----:B------:R-:W-:Y:S01]  /*e5e0*/  LOP3.LUT R118, R116, R118, R115, 0xfe, !PT ;  /* 0x0000007674767212 */ /* 0x000fe200078efe73 */
[----:B------:R-:W-:Y:S01]  /*e5f0*/  IMAD.WIDE.U32 R114, R114, 0x1000000, RZ ;  /* 0x0100000072727825 */ /* 0x000fe200078e00ff */
[----:B------:R-:W-:Y:S02]  /*e600*/  SEL R117, RZ, 0x1, P5 ;  /* 0x00000001ff757807 */ /* 0x000fe40002800000 */
[C---:B------:R-:W-:Y:S02]  /*e610*/  LOP3.LUT P6, RZ, R38.reuse, 0x4, RZ, 0xc0, !PT ;  /* 0x0000000426ff7812 */ /* 0x040fe400078cc0ff */
[----:B------:R-:W-:Y:S02]  /*e620*/  LOP3.LUT P0, RZ, R38, 0x8, RZ, 0xc0, !PT ;  /* 0x0000000826ff7812 */ /* 0x000fe4000780c0ff */
[----:B------:R-:W-:Y:S02]  /*e630*/  LOP3.LUT R115, R115, R118, R117, 0xfe, !PT ;  /* 0x0000007673737212 */ /* 0x000fe400078efe75 */
[----:B------:R-:W-:-:S02]  /*e640*/  SEL R116, RZ, 0x1, P6 ;  /* 0x00000001ff747807 */ /* 0x000fc40003000000 */
[----:B------:R-:W-:Y:S02]  /*e650*/  SEL R118, RZ, 0x1, P0 ;  /* 0x00000001ff767807 */ /* 0x000fe40000000000 */
[----:B------:R-:W-:Y:S01]  /*e660*/  LOP3.LUT P2, RZ, R38, 0x10, RZ, 0xc0, !PT ;  /* 0x0000001026ff7812 */ /* 0x000fe2000784c0ff */
[----:B------:R-:W-:Y:S01]  /*e670*/  IMAD.WIDE.U32 R116, R116, 0x10000, RZ ;  /* 0x0001000074747825 */ /* 0x000fe200078e00ff */
[----:B------:R-:W-:-:S03]  /*e680*/  SHF.L.U64.HI R164, R113, 0x3, RZ ;  /* 0x0000000371a47819 */ /* 0x000fc600000102ff */
[----:B------:R-:W-:-:S03]  /*e690*/  IMAD.WIDE.U32 R118, R118, 0x100, RZ ;  /* 0x0000010076767825 */ /* 0x000fc600078e00ff */
[----:B------:R-:W-:Y:S02]  /*e6a0*/  LOP3.LUT R116, R118, R114, R116, 0xfe, !PT ;  /* 0x0000007276747212 */ /* 0x000fe400078efe74 */
[----:B------:R-:W-:Y:S02]  /*e6b0*/  LEA R114, P0, R113, UR28, 0x5 ;  /* 0x0000001c71727c11 */ /* 0x000fe4000f8028ff */
[----:B------:R-:W-:Y:S02]  /*e6c0*/  LOP3.LUT R117, R119, R115, R117, 0xfe, !PT ;  /* 0x0000007377757212 */ /* 0x000fe400078efe75 */
[----:B------:R-:W-:Y:S02]  /*e6d0*/  LEA.HI.X R115, R113, UR29, RZ, 0x5, P0 ;  /* 0x0000001d71737c11 */ /* 0x000fe400080f2cff */
[----:B------:R-:W-:-:S03]  /*e6e0*/  SEL R118, RZ, 0x1, P2 ;  /* 0x00000001ff767807 */ /* 0x000fc60001000000 */
[----:B------:R-:W-:Y:S01]  /*e6f0*/  STG.E.128 desc[UR6][R114.64], R64 ;  /* 0x0000004072007986 */ /* 0x000fe2000c101d06 */
[----:B------:R-:W-:-:S03]  /*e700*/  LOP3.LUT R116, R116, R118, RZ, 0xfc, !PT ;  /* 0x0000007674747212 */ /* 0x000fc600078efcff */
        /* <DEDUP_REMOVED lines=25> */
.L_x_15221:
[----:B------:R-:W-:-:S07]  /*e8a0*/  IADD3 R113, R113, 0x80, RZ ;  /* 0x0000008071717810 */ /* 0x000fce0007ffe0ff */
.L_x_15092:
[----:B------:R-:W-:Y:S05]  /*e8b0*/  BSYNC B0 ;  /* 0x0000000000007941 */ /* 0x000fea0003800000 */
.L_x_15091:
        /* <DEDUP_REMOVED lines=30> */
.L_x_15225:
[----:B--2---:R-:W-:-:S07]  /*eaa0*/  IMAD.MOV.U32 R118, RZ, RZ, R2 ;  /* 0x000000ffff767224 */ /* 0x004fce00078e0002 */
.L_x_15226:
[----:B------:R-:W-:Y:S05]  /*eab0*/  BSYNC B1 ;  /* 0x0000000000017941 */ /* 0x000fea0003800000 */
.L_x_15224:
        /* <DEDUP_REMOVED lines=16> */
.L_x_15230:
[----:B------:R-:W-:Y:S05]  /*ebc0*/  BSYNC B2 ;  /* 0x0000000000027941 */ /* 0x000fea0003800000 */
.L_x_15229:
        /* <DEDUP_REMOVED lines=44> */
.L_x_15228:
[----:B------:R-:W-:Y:S05]  /*ee90*/  BSYNC B1 ;  /* 0x0000000000017941 */ /* 0x000fea0003800000 */
.L_x_15227:
        /* <DEDUP_REMOVED lines=20> */
.L_x_15231:
        /* <DEDUP_REMOVED lines=12> */
.L_x_15234:
[----:B------:R-:W-:-:S07]  /*f0a0*/  MOV R18, R2 ;  /* 0x0000000200127202 */ /* 0x000fce0000000f00 */
.L_x_15235:
[----:B------:R-:W-:Y:S05]  /*f0b0*/  BSYNC B1 ;  /* 0x0000000000017941 */ /* 0x000fea0003800000 */
.L_x_15233:
        /* <DEDUP_REMOVED lines=16> */
.L_x_15239:
[----:B------:R-:W-:Y:S05]  /*f1c0*/  BSYNC B2 ;  /* 0x0000000000027941 */ /* 0x000fea0003800000 */
.L_x_15238:
        /* <DEDUP_REMOVED lines=44> */
.L_x_15237:
[----:B------:R-:W-:Y:S05]  /*f490*/  BSYNC B1 ;  /* 0x0000000000017941 */ /* 0x000fea0003800000 */
.L_x_15236:
        /* <DEDUP_REMOVED lines=9> */
.L_x_15232:
        /* <DEDUP_REMOVED lines=12> */
.L_x_15241:
[----:B------:R-:W-:-:S07]  /*f5f0*/  IMAD.MOV.U32 R18, RZ, RZ, R2 ;  /* 0x000000ffff127224 */ /* 0x000fce00078e0002 */
.L_x_15242:
[----:B------:R-:W-:Y:S05]  /*f600*/  BSYNC B1 ;  /* 0x0000000000017941 */ /* 0x000fea0003800000 */
.L_x_15240:
        /* <DEDUP_REMOVED lines=16> */
.L_x_15246:
[----:B------:R-:W-:Y:S05]  /*f710*/  BSYNC B2 ;  /* 0x0000000000027941 */ /* 0x000fea0003800000 */
.L_x_15245:
        /* <DEDUP_REMOVED lines=44> */
.L_x_15244:
[----:B------:R-:W-:Y:S05]  /*f9e0*/  BSYNC B1 ;  /* 0x0000000000017941 */ /* 0x000fea0003800000 */
.L_x_15243:
        /* <DEDUP_REMOVED lines=14> */
.L_x_15247:
        /* <DEDUP_REMOVED lines=12> */
.L_x_15250:
[----:B------:R-:W-:-:S07]  /*fb90*/  IMAD.MOV.U32 R18, RZ, RZ, R2 ;  /* 0x000000ffff127224 */ /* 0x000fce00078e0002 */
.L_x_15251:
[----:B------:R-:W-:Y:S05]  /*fba0*/  BSYNC B1 ;  /* 0x0000000000017941 */ /* 0x000fea0003800000 */
.L_x_15249:
        /* <DEDUP_REMOVED lines=16> */
.L_x_15255:
[----:B------:R-:W-:Y:S05]  /*fcb0*/  BSYNC B2 ;  /* 0x0000000000027941 */ /* 0x000fea0003800000 */
.L_x_15254:
        /* <DEDUP_REMOVED lines=44> */
.L_x_15253:
[----:B------:R-:W-:Y:S05]  /*ff80*/  BSYNC B1 ;  /* 0x0000000000017941 */ /* 0x000fea0003800000 */
.L_x_15252:
        /* <DEDUP_REMOVED lines=10> */
.L_x_15248:
        /* <DEDUP_REMOVED lines=12> */
.L_x_15257:
[----:B------:R-:W-:-:S07]  /*100f0*/  IMAD.MOV.U32 R18, RZ, RZ, R2 ;  /* 0x000000ffff127224 */ /* 0x000fce00078e0002 */
.L_x_15258:
[----:B------:R-:W-:Y:S05]  /*10100*/  BSYNC B1 ;  /* 0x0000000000017941 */ /* 0x000fea0003800000 */
.L_x_15256:
        /* <DEDUP_REMOVED lines=16> */
.L_x_15262:
[----:B------:R-:W-:Y:S05]  /*10210*/  BSYNC B2 ;  /* 0x0000000000027941 */ /* 0x000fea0003800000 */
.L_x_15261:
        /* <DEDUP_REMOVED lines=44> */
.L_x_15260:
[----:B------:R-:W-:Y:S05]  /*104e0*/  BSYNC B1 ;  /* 0x0000000000017941 */ /* 0x000fea0003800000 */
.L_x_15259:
        /* <DEDUP_REMOVED lines=15> */
.L_x_15263:
        /* <DEDUP_REMOVED lines=12> */
.L_x_15266:
[----:B------:R-:W-:-:S07]  /*106a0*/  IMAD.MOV.U32 R75, RZ, RZ, R2 ;  /* 0x000000ffff4b7224 */ /* 0x000fce00078e0002 */
.L_x_15267:
[----:B------:R-:W-:Y:S05]  /*106b0*/  BSYNC B1 ;  /* 0x0000000000017941 */ /* 0x000fea0003800000 */
.L_x_15265:
        /* <DEDUP_REMOVED lines=16> */
.L_x_15271:
[----:B------:R-:W-:Y:S05]  /*107c0*/  BSYNC B2 ;  /* 0x0000000000027941 */ /* 0x000fea0003800000 */
.L_x_15270:
        /* <DEDUP_REMOVED lines=44> */
.L_x_15269:
[----:B------:R-:W-:Y:S05]  /*10a90*/  BSYNC B1 ;  /* 0x0000000000017941 */ /* 0x000fea0003800000 */
.L_x_15268:
        /* <DEDUP_REMOVED lines=9> */
.L_x_15264:
        /* <DEDUP_REMOVED lines=12> */
.L_x_15273:
[----:B------:R-:W-:-:S07]  /*10bf0*/  MOV R75, R2 ;  /* 0x00000002004b7202 */ /* 0x000fce0000000f00 */
.L_x_15274:
[----:B------:R-:W-:Y:S05]  /*10c00*/  BSYNC B1 ;  /* 0x0000000000017941 */ /* 0x000fea0003800000 */
.L_x_15272:
        /* <DEDUP_REMOVED lines=16> */
.L_x_15278:
[----:B------:R-:W-:Y:S05]  /*10d10*/  BSYNC B2 ;  /* 0x0000000000027941 */ /* 0x000fea0003800000 */
.L_x_15277:
        /* <DEDUP_REMOVED lines=44> */
.L_x_15276:
[----:B------:R-:W-:Y:S05]  /*10fe0*/  BSYNC B1 ;  /* 0x0000000000017941 */ /* 0x000fea0003800000 */
.L_x_15275:
        /* <DEDUP_REMOVED lines=14> */
.L_x_15279:
        /* <DEDUP_REMOVED lines=12> */
.L_x_15282:
[----:B------:R-:W-:-:S07]  /*11190*/  MOV R18, R2 ;  /* 0x0000000200127202 */ /* 0x000fce0000000f00 */
.L_x_15283:
[----:B------:R-:W-:Y:S05]  /*111a0*/  BSYNC B1 ;  /* 0x0000000000017941 */ /* 0x000fea0003800000 */
.L_x_15281:
        /* <DEDUP_REMOVED lines=16> */
.L_x_15287:
[----:B------:R-:W-:Y:S05]  /*112b0*/  BSYNC B2 ;  /* 0x0000000000027941 */ /* 0x000fea0003800000 */
.L_x_15286:
        /* <DEDUP_REMOVED lines=44> */
.L_x_15285:
[----:B------:R-:W-:Y:S05]  /*11580*/  BSYNC B1 ;  /* 0x0000000000017941 */ /* 0x000fea0003800000 */
.L_x_15284:
        /* <DEDUP_REMOVED lines=10> */
.L_x_15280:
        /* <DEDUP_REMOVED lines=12> */
.L_x_15289:
[----:B------:R-:W-:-:S07]  /*116f0*/  IMAD.MOV.U32 R18, RZ, RZ, R2 ;  /* 0x000000ffff127224 */ /* 0x000fce00078e0002 */
.L_x_15290:
[----:B------:R-:W-:Y:S05]  /*11700*/  BSYNC B1 ;  /* 0x0000000000017941 */ /* 0x000fea0003800000 */
.L_x_15288:
        /* <DEDUP_REMOVED lines=16> */
.L_x_15294:
[----:B------:R-:W-:Y:S05]  /*11810*/  BSYNC B2 ;  /* 0x0000000000027941 */ /* 0x000fea0003800000 */
.L_x_15293:
        /* <DEDUP_REMOVED lines=44> */
.L_x_15292:
[----:B------:R-:W-:Y:S05]  /*11ae0*/  BSYNC B1 ;  /* 0x0000000000017941 */ /* 0x000fea0003800000 */
.L_x_15291:
        /* <DEDUP_REMOVED lines=15> */
.L_x_15295:
        /* <DEDUP_REMOVED lines=12> */
.L_x_15298:
[----:B------:R-:W-:-:S07]  /*11ca0*/  IMAD.MOV.U32 R18, RZ, RZ, R2 ;  /* 0x000000ffff127224 */ /* 0x000fce00078e0002 */
.L_x_15299:
[----:B------:R-:W-:Y:S05]  /*11cb0*/  BSYNC B1 ;  /* 0x0000000000017941 */ /* 0x000fea0003800000 */
.L_x_15297:
        /* <DEDUP_REMOVED lines=16> */
.L_x_15303:
[----:B------:R-:W-:Y:S05]  /*11dc0*/  BSYNC B2 ;  /* 0x0000000000027941 */ /* 0x000fea0003800000 */
.L_x_15302:
        /* <DEDUP_REMOVED lines=44> */
.L_x_15301:
[----:B------:R-:W-:Y:S05]  /*12090*/  BSYNC B1 ;  /* 0x0000000000017941 */ /* 0x000fea0003800000 */
.L_x_15300:
        /* <DEDUP_REMOVED lines=9> */
.L_x_15296:
        /* <DEDUP_REMOVED lines=12> */
.L_x_15305:
[----:B------:R-:W-:-:S07]  /*121f0*/  IMAD.MOV.U32 R18, RZ, RZ, R2 ;  /* 0x000000ffff127224 */ /* 0x000fce00078e0002 */
.L_x_15306:
[----:B------:R-:W-:Y:S05]  /*12200*/  BSYNC B1 ;  /* 0x0000000000017941 */ /* 0x000fea0003800000 */
.L_x_15304:
        /* <DEDUP_REMOVED lines=16> */
.L_x_15310:
[----:B------:R-:W-:Y:S05]  /*12310*/  BSYNC B2 ;  /* 0x0000000000027941 */ /* 0x000fea0003800000 */
.L_x_15309:
        /* <DEDUP_REMOVED lines=44> */
.L_x_15308:
[----:B------:R-:W-:Y:S05]  /*125e0*/  BSYNC B1 ;  /* 0x0000000000017941 */ /* 0x000fea0003800000 */
.L_x_15307:
        /* <DEDUP_REMOVED lines=12> */
.L_x_15311:
        /* <DEDUP_REMOVED lines=12> */
.L_x_15314:
[----:B------:R-:W-:-:S07]  /*12770*/  IMAD.MOV.U32 R18, RZ, RZ, R2 ;  /* 0x000000ffff127224 */ /* 0x000fce00078e0002 */
.L_x_15315:
[----:B------:R-:W-:Y:S05]  /*12780*/  BSYNC B1 ;  /* 0x0000000000017941 */ /* 0x000fea0003800000 */
.L_x_15313:
        /* <DEDUP_REMOVED lines=16> */
.L_x_15319:
[----:B------:R-:W-:Y:S05]  /*12890*/  BSYNC B2 ;  /* 0x0000000000027941 */ /* 0x000fea0003800000 */
.L_x_15318:
        /* <DEDUP_REMOVED lines=44> */
.L_x_15317:
[----:B------:R-:W-:Y:S05]  /*12b60*/  BSYNC B1 ;  /* 0x0000000000017941 */ /* 0x000fea0003800000 */
.L_x_15316:
        /* <DEDUP_REMOVED lines=10> */
.L_x_15312:
        /* <DEDUP_REMOVED lines=12> */
.L_x_15321:
[----:B------:R-:W-:-:S07]  /*12cd0*/  MOV R18, R2 ;  /* 0x0000000200127202 */ /* 0x000fce0000000f00 */
.L_x_15322:
[----:B------:R-:W-:Y:S05]  /*12ce0*/  BSYNC B1 ;  /* 0x0000000000017941 */ /* 0x000fea0003800000 */
.L_x_15320:
        /* <DEDUP_REMOVED lines=16> */
.L_x_15326:
[----:B------:R-:W-:Y:S05]  /*12df0*/  BSYNC B2 ;  /* 0x0000000000027941 */ /* 0x000fea0003800000 */
.L_x_15325:
        /* <DEDUP_REMOVED lines=44> */
.L_x_15324:
[----:B------:R-:W-:Y:S05]  /*130c0*/  BSYNC B1 ;  /* 0x0000000000017941 */ /* 0x000fea0003800000 */
.L_x_15323:
        /* <DEDUP_REMOVED lines=13> */
.L_x_15327:
        /* <DEDUP_REMOVED lines=12> */
.L_x_15330:
[----:B------:R-:W-:-:S07]  /*13260*/  MOV R18, R2 ;  /* 0x0000000200127202 */ /* 0x000fce0000000f00 */
.L_x_15331:
[----:B------:R-:W-:Y:S05]  /*13270*/  BSYNC B1 ;  /* 0x0000000000017941 */ /* 0x000fea0003800000 */
.L_x_15329:
        /* <DEDUP_REMOVED lines=16> */
.L_x_15335:
[----:B------:R-:W-:Y:S05]  /*13380*/  BSYNC B2 ;  /* 0x0000000000027941 */ /* 0x000fea0003800000 */
.L_x_15334:
        /* <DEDUP_REMOVED lines=44> */
.L_x_15333:
[----:B------:R-:W-:Y:S05]  /*13650*/  BSYNC B1 ;  /* 0x0000000000017941 */ /* 0x000fea0003800000 */
.L_x_15332:
        /* <DEDUP_REMOVED lines=9> */
.L_x_15328:
        /* <DEDUP_REMOVED lines=12> */
.L_x_15337:
[----:B------:R-:W-:-:S07]  /*137b0*/  IMAD.MOV.U32 R18, RZ, RZ, R2 ;  /* 0x000000ffff127224 */ /* 0x000fce00078e0002 */
.L_x_15338:
[----:B------:R-:W-:Y:S05]  /*137c0*/  BSYNC B1 ;  /* 0x0000000000017941 */ /* 0x000fea0003800000 */
.L_x_15336:
        /* <DEDUP_REMOVED lines=16> */
.L_x_15342:
[----:B------:R-:W-:Y:S05]  /*138d0*/  BSYNC B2 ;  /* 0x0000000000027941 */ /* 0x000fea0003800000 */
.L_x_15341:
        /* <DEDUP_REMOVED lines=44> */
.L_x_15340:
[----:B------:R-:W-:Y:S05]  /*13ba0*/  BSYNC B1 ;  /* 0x0000000000017941 */ /* 0x000fea0003800000 */
.L_x_15339:
        /* <DEDUP_REMOVED lines=12> */
.L_x_15343:
        /* <DEDUP_REMOVED lines=12> */
.L_x_15346:
[----:B------:R-:W-:-:S07]  /*13d30*/  IMAD.MOV.U32 R162, RZ, RZ, R2 ;  /* 0x000000ffffa27224 */ /* 0x000fce00078e0002 */
.L_x_15347:
[----:B------:R-:W-:Y:S05]  /*13d40*/  BSYNC B1 ;  /* 0x0000000000017941 */ /* 0x000fea0003800000 */
.L_x_15345:
        /* <DEDUP_REMOVED lines=16> */
.L_x_15351:
[----:B------:R-:W-:Y:S05]  /*13e50*/  BSYNC B2 ;  /* 0x0000000000027941 */ /* 0x000fea0003800000 */
.L_x_15350:
        /* <DEDUP_REMOVED lines=44> */
.L_x_15349:
[----:B------:R-:W-:Y:S05]  /*14120*/  BSYNC B1 ;  /* 0x0000000000017941 */ /* 0x000fea0003800000 */
.L_x_15348:
        /* <DEDUP_REMOVED lines=10> */
.L_x_15344:
        /* <DEDUP_REMOVED lines=51> */
.L_x_15352:
[----:B------:R-:W-:-:S07]  /*14500*/  IADD3 R113, R113, 0x80, RZ ;  /* 0x0000008071717810 */ /* 0x000fce0007ffe0ff */
.L_x_15223:
[----:B------:R-:W-:Y:S05]  /*14510*/  BSYNC B0 ;  /* 0x0000000000007941 */ /* 0x000fea0003800000 */
.L_x_15222:
        /* <DEDUP_REMOVED lines=30> */
.L_x_15356:
[----:B--2---:R-:W-:-:S07]  /*14700*/  IMAD.MOV.U32 R118, RZ, RZ, R2 ;  /* 0x000000ffff767224 */ /* 0x004fce00078e0002 */
.L_x_15357:
[----:B------:R-:W-:Y:S05]  /*14710*/  BSYNC B1 ;  /* 0x0000000000017941 */ /* 0x000fea0003800000 */
.L_x_15355:
        /* <DEDUP_REMOVED lines=16> */
.L_x_15361:
[----:B------:R-:W-:Y:S05]  /*14820*/  BSYNC B2 ;  /* 0x0000000000027941 */ /* 0x000fea0003800000 */
.L_x_15360:
        /* <DEDUP_REMOVED lines=44> */
.L_x_15359:
[----:B------:R-:W-:Y:S05]  /*14af0*/  BSYNC B1 ;  /* 0x0000000000017941 */ /* 0x000fea0003800000 */
.L_x_15358:
        /* <DEDUP_REMOVED lines=20> */
.L_x_15362:
        /* <DEDUP_REMOVED lines=12> */
.L_x_15365:
[----:B------:R-:W-:-:S07]  /*14d00*/  MOV R18, R2 ;  /* 0x0000000200127202 */ /* 0x000fce0000000f00 */
.L_x_15366:
[----:B------:R-:W-:Y:S05]  /*14d10*/  BSYNC B1 ;  /* 0x0000000000017941 */ /* 0x000fea0003800000 */
.L_x_15364:
        /* <DEDUP_REMOVED lines=16> */
.L_x_15370:
[----:B------:R-:W-:Y:S05]  /*14e20*/  BSYNC B2 ;  /* 0x0000000000027941 */ /* 0x000fea0003800000 */
.L_x_15369:
        /* <DEDUP_REMOVED lines=44> */
.L_x_15368:
[----:B------:R-:W-:Y:S05]  /*150f0*/  BSYNC B1 ;  /* 0x0000000000017941 */ /* 0x000fea0003800000 */
.L_x_15367:
        /* <DEDUP_REMOVED lines=9> */
.L_x_15363:
        /* <DEDUP_REMOVED lines=12> */
.L_x_15372:
[----:B------:R-:W-:-:S07]  /*15250*/  IMAD.MOV.U32 R18, RZ, RZ, R2 ;  /* 0x000000ffff127224 */ /* 0x000fce00078e0002 */
.L_x_15373:
[----:B------:R-:W-:Y:S05]  /*15260*/  BSYNC B1 ;  /* 0x0000000000017941 */ /* 0x000fea0003800000 */
.L_x_15371:
        /* <DEDUP_REMOVED lines=16> */
.L_x_15377:
[----:B------:R-:W-:Y:S05]  /*15370*/  BSYNC B2 ;  /* 0x0000000000027941 */ /* 0x000fea0003800000 */
.L_x_15376:
        /* <DEDUP_REMOVED lines=44> */
.L_x_15375:
[----:B------:R-:W-:Y:S05]  /*15640*/  BSYNC B1 ;  /* 0x0000000000017941 */ /* 0x000fea0003800000 */
.L_x_15374:
        /* <DEDUP_REMOVED lines=14> */
.L_x_15378:
        /* <DEDUP_REMOVED lines=12> */
.L_x_15381:
[----:B------:R-:W-:-:S07]  /*157f0*/  IMAD.MOV.U32 R18, RZ, RZ, R2 ;  /* 0x000000ffff127224 */ /* 0x000fce00078e0002 */
.L_x_15382:
[----:B------:R-:W-:Y:S05]  /*15800*/  BSYNC B1 ;  /* 0x0000000000017941 */ /* 0x000fea0003800000 */
.L_x_15380:
        /* <DEDUP_REMOVED lines=16> */
.L_x_15386:
[----:B------:R-:W-:Y:S05]  /*15910*/  BSYNC B2 ;  /* 0x0000000000027941 */ /* 0x000fea0003800000 */
.L_x_15385:
        /* <DEDUP_REMOVED lines=44> */
.L_x_15384:
[----:B------:R-:W-:Y:S05]  /*15be0*/  BSYNC B1 ;  /* 0x0000000000017941 */ /* 0x000fea0003800000 */
.L_x_15383:
        /* <DEDUP_REMOVED lines=10> */
.L_x_15379:
        /* <DEDUP_REMOVED lines=12> */
.L_x_15388:
[----:B------:R-:W-:-:S07]  /*15d50*/  IMAD.MOV.U32 R18, RZ, RZ, R2 ;  /* 0x000000ffff127224 */ /* 0x000fce00078e0002 */
.L_x_15389:
[----:B------:R-:W-:Y:S05]  /*15d60*/  BSYNC B1 ;  /* 0x0000000000017941 */ /* 0x000fea0003800000 */
.L_x_15387:
        /* <DEDUP_REMOVED lines=16> */
.L_x_15393:
[----:B------:R-:W-:Y:S05]  /*15e70*/  BSYNC B2 ;  /* 0x0000000000027941 */ /* 0x000fea0003800000 */
.L_x_15392:
        /* <DEDUP_REMOVED lines=44> */
.L_x_15391:
[----:B------:R-:W-:Y:S05]  /*16140*/  BSYNC B1 ;  /* 0x0000000000017941 */ /* 0x000fea0003800000 */
.L_x_15390:
        /* <DEDUP_REMOVED lines=15> */
.L_x_15394:
        /* <DEDUP_REMOVED lines=12> */
.L_x_15397:
[----:B------:R-:W-:-:S07]  /*16300*/  IMAD.MOV.U32 R83, RZ, RZ, R2 ;  /* 0x000000ffff537224 */ /* 0x000fce00078e0002 */
.L_x_15398:
[----:B------:R-:W-:Y:S05]  /*16310*/  BSYNC B1 ;  /* 0x0000000000017941 */ /* 0x000fea0003800000 */
.L_x_15396:
        /* <DEDUP_REMOVED lines=16> */
.L_x_15402:
[----:B------:R-:W-:Y:S05]  /*16420*/  BSYNC B2 ;  /* 0x0000000000027941 */ /* 0x000fea0003800000 */
.L_x_15401:
        /* <DEDUP_REMOVED lines=44> */
.L_x_15400:
[----:B------:R-:W-:Y:S05]  /*166f0*/  BSYNC B1 ;  /* 0x0000000000017941 */ /* 0x000fea0003800000 */
.L_x_15399:
        /* <DEDUP_REMOVED lines=9> */
.L_x_15395:
        /* <DEDUP_REMOVED lines=12> */
.L_x_15404:
[----:B------:R-:W-:-:S07]  /*16850*/  MOV R83, R2 ;  /* 0x0000000200537202 */ /* 0x000fce0000000f00 */
.L_x_15405:
[----:B------:R-:W-:Y:S05]  /*16860*/  BSYNC B1 ;  /* 0x0000000000017941 */ /* 0x000fea0003800000 */
.L_x_15403:
        /* <DEDUP_REMOVED lines=16> */
.L_x_15409:
[----:B------:R-:W-:Y:S05]  /*16970*/  BSYNC B2 ;  /* 0x0000000000027941 */ /* 0x000fea0003800000 */
.L_x_15408:
        /* <DEDUP_REMOVED lines=44> */
.L_x_15407:
[----:B------:R-:W-:Y:S05]  /*16c40*/  BSYNC B1 ;  /* 0x0000000000017941 */ /* 0x000fea0003800000 */
.L_x_15406:
        /* <DEDUP_REMOVED lines=14> */
.L_x_15410:
        /* <DEDUP_REMOVED lines=12> */
.L_x_15413:
[----:B------:R-:W-:-:S07]  /*16df0*/  MOV R18, R2 ;  /* 0x0000000200127202 */ /* 0x000fce0000000f00 */
.L_x_15414:
[----:B------:R-:W-:Y:S05]  /*16e00*/  BSYNC B1 ;  /* 0x0000000000017941 */ /* 0x000fea0003800000 */
.L_x_15412:
        /* <DEDUP_REMOVED lines=16> */
.L_x_15418:
[----:B------:R-:W-:Y:S05]  /*16f10*/  BSYNC B2 ;  /* 0x0000000000027941 */ /* 0x000fea0003800000 */
.L_x_15417:
        /* <DEDUP_REMOVED lines=44> */
.L_x_15416:
[----:B------:R-:W-:Y:S05]  /*171e0*/  BSYNC B1 ;  /* 0x0000000000017941 */ /* 0x000fea0003800000 */
.L_x_15415:
        /* <DEDUP_REMOVED lines=10> */
.L_x_15411:
        /* <DEDUP_REMOVED lines=12> */
.L_x_15420:
[----:B------:R-:W-:-:S07]  /*17350*/  IMAD.MOV.U32 R18, RZ, RZ, R2 ;  /* 0x000000ffff127224 */ /* 0x000fce00078e0002 */
.L_x_15421:
[----:B------:R-:W-:Y:S05]  /*17360*/  BSYNC B1 ;  /* 0x0000000000017941 */ /* 0x000fea0003800000 */
.L_x_15419:
        /* <DEDUP_REMOVED lines=16> */
.L_x_15425:
[----:B------:R-:W-:Y:S05]  /*17470*/  BSYNC B2 ;  /* 0x0000000000027941 */ /* 0x000fea0003800000 */
.L_x_15424:
        /* <DEDUP_REMOVED lines=44> */
.L_x_15423:
[----:B------:R-:W-:Y:S05]  /*17740*/  BSYNC B1 ;  /* 0x0000000000017941 */ /* 0x000fea0003800000 */
.L_x_15422:
        /* <DEDUP_REMOVED lines=15> */
.L_x_15426:
        /* <DEDUP_REMOVED lines=12> */
.L_x_15429:
[----:B------:R-:W-:-:S07]  /*17900*/  IMAD.MOV.U32 R18, RZ, RZ, R2 ;  /* 0x000000ffff127224 */ /* 0x000fce00078e0002 */
.L_x_15430:
[----:B------:R-:W-:Y:S05]  /*17910*/  BSYNC B1 ;  /* 0x0000000000017941 */ /* 0x000fea0003800000 */
.L_x_15428:
        /* <DEDUP_REMOVED lines=16> */
.L_x_15434:
[----:B------:R-:W-:Y:S05]  /*17a20*/  BSYNC B2 ;  /* 0x0000000000027941 */ /* 0x000fea0003800000 */
.L_x_15433:
        /* <DEDUP_REMOVED lines=44> */
.L_x_15432:
[----:B------:R-:W-:Y:S05]  /*17cf0*/  BSYNC B1 ;  /* 0x0000000000017941 */ /* 0x000fea0003800000 */
.L_x_15431:
        /* <DEDUP_REMOVED lines=9> */
.L_x_15427:
        /* <DEDUP_REMOVED lines=12> */
.L_x_15436:
[----:B------:R-:W-:-:S07]  /*17e50*/  IMAD.MOV.U32 R18, RZ, RZ, R2 ;  /* 0x000000ffff127224 */ /* 0x000fce00078e0002 */
.L_x_15437:
[----:B------:R-:W-:Y:S05]  /*17e60*/  BSYNC B1 ;  /* 0x0000000000017941 */ /* 0x000fea0003800000 */
.L_x_15435:
        /* <DEDUP_REMOVED lines=16> */
.L_x_15441:
[----:B------:R-:W-:Y:S05]  /*17f70*/  BSYNC B2 ;  /* 0x0000000000027941 */ /* 0x000fea0003800000 */
.L_x_15440:
        /* <DEDUP_REMOVED lines=44> */
.L_x_15439:
[----:B------:R-:W-:Y:S05]  /*18240*/  BSYNC B1 ;  /* 0x0000000000017941 */ /* 0x000fea0003800000 */
.L_x_15438:
        /* <DEDUP_REMOVED lines=12> */
.L_x_15442:
        /* <DEDUP_REMOVED lines=12> */
.L_x_15445:
[----:B------:R-:W-:-:S07]  /*183d0*/  IMAD.MOV.U32 R18, RZ, RZ, R2 ;  /* 0x000000ffff127224 */ /* 0x000fce00078e0002 */
.L_x_15446:
[----:B------:R-:W-:Y:S05]  /*183e0*/  BSYNC B1 ;  /* 0x0000000000017941 */ /* 0x000fea0003800000 */
.L_x_15444:
        /* <DEDUP_REMOVED lines=16> */
.L_x_15450:
[----:B------:R-:W-:Y:S05]  /*184f0*/  BSYNC B2 ;  /* 0x0000000000027941 */ /* 0x000fea0003800000 */
.L_x_15449:
        /* <DEDUP_REMOVED lines=44> */
.L_x_15448:
[----:B------:R-:W-:Y:S05]  /*187c0*/  BSYNC B1 ;  /* 0x0000000000017941 */ /* 0x000fea0003800000 */
.L_x_15447:
        /* <DEDUP_REMOVED lines=10> */
.L_x_15443:
        /* <DEDUP_REMOVED lines=12> */
.L_x_15452:
[----:B------:R-:W-:-:S07]  /*18930*/  MOV R18, R2 ;  /* 0x0000000200127202 */ /* 0x000fce0000000f00 */
.L_x_15453:
[----:B------:R-:W-:Y:S05]  /*18940*/  BSYNC B1 ;  /* 0x0000000000017941 */ /* 0x000fea0003800000 */
.L_x_15451:
        /* <DEDUP_REMOVED lines=16> */
.L_x_15457:
[----:B------:R-:W-:Y:S05]  /*18a50*/  BSYNC B2 ;  /* 0x0000000000027941 */ /* 0x000fea0003800000 */
.L_x_15456:
        /* <DEDUP_REMOVED lines=44> */
.L_x_15455:
[----:B------:R-:W-:Y:S05]  /*18d20*/  BSYNC B1 ;  /* 0x0000000000017941 */ /* 0x000fea0003800000 */
.L_x_15454:
        /* <DEDUP_REMOVED lines=13> */
.L_x_15458:
        /* <DEDUP_REMOVED lines=12> */
.L_x_15461:
[----:B------:R-:W-:-:S07]  /*18ec0*/  MOV R18, R2 ;  /* 0x0000000200127202 */ /* 0x000fce0000000f00 */
.L_x_15462:
[----:B------:R-:W-:Y:S05]  /*18ed0*/  BSYNC B1 ;  /* 0x0000000000017941 */ /* 0x000fea0003800000 */
.L_x_15460:
        /* <DEDUP_REMOVED lines=16> */
.L_x_15466:
[----:B------:R-:W-:Y:S05]  /*18fe0*/  BSYNC B2 ;  /* 0x0000000000027941 */ /* 0x000fea0003800000 */
.L_x_15465:
        /* <DEDUP_REMOVED lines=44> */
.L_x_15464:
[----:B------:R-:W-:Y:S05]  /*192b0*/  BSYNC B1 ;  /* 0x0000000000017941 */ /* 0x000fea0003800000 */
.L_x_15463:
        /* <DEDUP_REMOVED lines=9> */
.L_x_15459:
        /* <DEDUP_REMOVED lines=12> */
.L_x_15468:
[----:B------:R-:W-:-:S07]  /*19410*/  IMAD.MOV.U32 R18, RZ, RZ, R2 ;  /* 0x000000ffff127224 */ /* 0x000fce00078e0002 */
.L_x_15469:
[----:B------:R-:W-:Y:S05]  /*19420*/  BSYNC B1 ;  /* 0x0000000000017941 */ /* 0x000fea0003800000 */
.L_x_15467:
        /* <DEDUP_REMOVED lines=16> */
.L_x_15473:
[----:B------:R-:W-:Y:S05]  /*19530*/  BSYNC B2 ;  /* 0x0000000000027941 */ /* 0x000fea0003800000 */
.L_x_15472:
        /* <DEDUP_REMOVED lines=44> */
.L_x_15471:
[----:B------:R-:W-:Y:S05]  /*19800*/  BSYNC B1 ;  /* 0x0000000000017941 */ /* 0x000fea0003800000 */
.L_x_15470:
        /* <DEDUP_REMOVED lines=12> */
.L_x_15474:
        /* <DEDUP_REMOVED lines=12> */
.L_x_15477:
[----:B------:R-:W-:-:S07]  /*19990*/  IMAD.MOV.U32 R162, RZ, RZ, R2 ;  /* 0x000000ffffa27224 */ /* 0x000fce00078e0002 */
.L_x_15478:
[----:B------:R-:W-:Y:S05]  /*199a0*/  BSYNC B1 ;  /* 0x0000000000017941 */ /* 0x000fea0003800000 */
.L_x_15476:
        /* <DEDUP_REMOVED lines=16> */
.L_x_15482:
[----:B------:R-:W-:Y:S05]  /*19ab0*/  BSYNC B2 ;  /* 0x0000000000027941 */ /* 0x000fea0003800000 */
.L_x_15481:
        /* <DEDUP_REMOVED lines=44> */
.L_x_15480:
[----:B------:R-:W-:Y:S05]  /*19d80*/  BSYNC B1 ;  /* 0x0000000000017941 */ /* 0x000fea0003800000 */
.L_x_15479:
        /* <DEDUP_REMOVED lines=10> */
.L_x_15475:
        /* <DEDUP_REMOVED lines=51> */
.L_x_15483:
[----:B------:R-:W-:-:S07]  /*1a160*/  IADD3 R113, R113, 0x80, RZ ;  /* 0x0000008071717810 */ /* 0x000fce0007ffe0ff */
.L_x_15354:
[----:B------:R-:W-:Y:S05]  /*1a170*/  BSYNC B0 ;  /* 0x0000000000007941 */ /* 0x000fea0003800000 */
.L_x_15353:
        /* <DEDUP_REMOVED lines=30> */
.L_x_15487:
[----:B--2---:R-:W-:-:S07]  /*1a360*/  IMAD.MOV.U32 R118, RZ, RZ, R2 ;  /* 0x000000ffff767224 */ /* 0x004fce00078e0002 */
.L_x_15488:
[----:B------:R-:W-:Y:S05]  /*1a370*/  BSYNC B1 ;  /* 0x0000000000017941 */ /* 0x000fea0003800000 */
.L_x_15486:
        /* <DEDUP_REMOVED lines=16> */
.L_x_15492:
[----:B------:R-:W-:Y:S05]  /*1a480*/  BSYNC B2 ;  /* 0x0000000000027941 */ /* 0x000fea0003800000 */
.L_x_15491:
        /* <DEDUP_REMOVED lines=44> */
.L_x_15490:
[----:B------:R-:W-:Y:S05]  /*1a750*/  BSYNC B1 ;  /* 0x0000000000017941 */ /* 0x000fea0003800000 */
.L_x_15489:
        /* <DEDUP_REMOVED lines=20> */
.L_x_15493:
        /* <DEDUP_REMOVED lines=12> */
.L_x_15496:
[----:B------:R-:W-:-:S07]  /*1a960*/  MOV R18, R2 ;  /* 0x0000000200127202 */ /* 0x000fce0000000f00 */
.L_x_15497:
[----:B------:R-:W-:Y:S05]  /*1a970*/  BSYNC B1 ;  /* 0x0000000000017941 */ /* 0x000fea0003800000 */
.L_x_15495:
        /* <DEDUP_REMOVED lines=16> */
.L_x_15501:
[----:B------:R-:W-:Y:S05]  /*1aa80*/  BSYNC B2 ;  /* 0x0000000000027941 */ /* 0x000fea0003800000 */
.L_x_15500:
        /* <DEDUP_REMOVED lines=44> */
.L_x_15499:
[----:B------:R-:W-:Y:S05]  /*1ad50*/  BSYNC B1 ;  /* 0x0000000000017941 */ /* 0x000fea0003800000 */
.L_x_15498:
        /* <DEDUP_REMOVED lines=9> */
.L_x_15494:
        /* <DEDUP_REMOVED lines=12> */
.L_x_15503:
[----:B------:R-:W-:-:S07]  /*1aeb0*/  IMAD.MOV.U32 R18, RZ, RZ, R2 ;  /* 0x000000ffff127224 */ /* 0x000fce00078e0002 */
.L_x_15504:
[----:B------:R-:W-:Y:S05]  /*1aec0*/  BSYNC B1 ;  /* 0x0000000000017941 */ /* 0x000fea0003800000 */
.L_x_15502:
        /* <DEDUP_REMOVED lines=16> */
.L_x_15508:
[----:B------:R-:W-:Y:S05]  /*1afd0*/  BSYNC B2 ;  /* 0x0000000000027941 */ /* 0x000fea0003800000 */
.L_x_15507:
        /* <DEDUP_REMOVED lines=44> */
.L_x_15506:
[----:B------:R-:W-:Y:S05]  /*1b2a0*/  BSYNC B1 ;  /* 0x0000000000017941 */ /* 0x000fea0003800000 */
.L_x_15505:
        /* <DEDUP_REMOVED lines=14> */
.L_x_15509:
        /* <DEDUP_REMOVED lines=12> */
.L_x_15512:
[----:B------:R-:W-:-:S07]  /*1b450*/  IMAD.MOV.U32 R18, RZ, RZ, R2 ;  /* 0x000000ffff127224 */ /* 0x000fce00078e0002 */
.L_x_15513:
[----:B------:R-:W-:Y:S05]  /*1b460*/  BSYNC B1 ;  /* 0x0000000000017941 */ /* 0x000fea0003800000 */
.L_x_15511:
        /* <DEDUP_REMOVED lines=16> */
.L_x_15517:
[----:B------:R-:W-:Y:S05]  /*1b570*/  BSYNC B2 ;  /* 0x0000000000027941 */ /* 0x000fea0003800000 */
.L_x_15516:
        /* <DEDUP_REMOVED lines=44> */
.L_x_15515:
[----:B------:R-:W-:Y:S05]  /*1b840*/  BSYNC B1 ;  /* 0x0000000000017941 */ /* 0x000fea0003800000 */
.L_x_15514:
        /* <DEDUP_REMOVED lines=10> */
.L_x_15510:
        /* <DEDUP_REMOVED lines=12> */
.L_x_15519:
[----:B------:R-:W-:-:S07]  /*1b9b0*/  IMAD.MOV.U32 R18, RZ, RZ, R2 ;  /* 0x000000ffff127224 */ /* 0x000fce00078e0002 */
.L_x_15520:
[----:B------:R-:W-:Y:S05]  /*1b9c0*/  BSYNC B1 ;  /* 0x0000000000017941 */ /* 0x000fea0003800000 */
.L_x_15518:
        /* <DEDUP_REMOVED lines=16> */
.L_x_15524:
[----:B------:R-:W-:Y:S05]  /*1bad0*/  BSYNC B2 ;  /* 0x0000000000027941 */ /* 0x000fea0003800000 */
.L_x_15523:
        /* <DEDUP_REMOVED lines=44> */
.L_x_15522:
[----:B------:R-:W-:Y:S05]  /*1bda0*/  BSYNC B1 ;  /* 0x0000000000017941 */ /* 0x000fea0003800000 */
.L_x_15521:
        /* <DEDUP_REMOVED lines=15> */
.L_x_15525:
        /* <DEDUP_REMOVED lines=12> */
.L_x_15528:
[----:B------:R-:W-:-:S07]  /*1bf60*/  IMAD.MOV.U32 R91, RZ, RZ, R2 ;  /* 0x000000ffff5b7224 */ /* 0x000fce00078e0002 */
.L_x_15529:
[----:B------:R-:W-:Y:S05]  /*1bf70*/  BSYNC B1 ;  /* 0x0000000000017941 */ /* 0x000fea0003800000 */
.L_x_15527:
        /* <DEDUP_REMOVED lines=16> */
.L_x_15533:
[----:B------:R-:W-:Y:S05]  /*1c080*/  BSYNC B2 ;  /* 0x0000000000027941 */ /* 0x000fea0003800000 */
.L_x_15532:
        /* <DEDUP_REMOVED lines=44> */
.L_x_15531:
[----:B------:R-:W-:Y:S05]  /*1c350*/  BSYNC B1 ;  /* 0x0000000000017941 */ /* 0x000fea0003800000 */
.L_x_15530:
        /* <DEDUP_REMOVED lines=9> */
.L_x_15526:
        /* <DEDUP_REMOVED lines=12> */
.L_x_15535:
[----:B------:R-:W-:-:S07]  /*1c4b0*/  MOV R91, R2 ;  /* 0x00000002005b7202 */ /* 0x000fce0000000f00 */
.L_x_15536:
[----:B------:R-:W-:Y:S05]  /*1c4c0*/  BSYNC B1 ;  /* 0x0000000000017941 */ /* 0x000fea0003800000 */
.L_x_15534:
        /* <DEDUP_REMOVED lines=16> */
.L_x_15540:
[----:B------:R-:W-:Y:S05]  /*1c5d0*/  BSYNC B2 ;  /* 0x0000000000027941 */ /* 0x000fea0003800000 */
.L_x_15539:
        /* <DEDUP_REMOVED lines=44> */
.L_x_15538:
[----:B------:R-:W-:Y:S05]  /*1c8a0*/  BSYNC B1 ;  /* 0x0000000000017941 */ /* 0x000fea0003800000 */
.L_x_15537:
        /* <DEDUP_REMOVED lines=14> */
.L_x_15541:
        /* <DEDUP_REMOVED lines=12> */
.L_x_15544:
[----:B------:R-:W-:-:S07]  /*1ca50*/  MOV R18, R2 ;  /* 0x0000000200127202 */ /* 0x000fce0000000f00 */
.L_x_15545:
[----:B------:R-:W-:Y:S05]  /*1ca60*/  BSYNC B1 ;  /* 0x0000000000017941 */ /* 0x000fea0003800000 */
.L_x_15543:
        /* <DEDUP_REMOVED lines=16> */
.L_x_15549:
[----:B------:R-:W-:Y:S05]  /*1cb70*/  BSYNC B2 ;  /* 0x0000000000027941 */ /* 0x000fea0003800000 */
.L_x_15548:
        /* <DEDUP_REMOVED lines=44> */
.L_x_15547:
[----:B------:R-:W-:Y:S05]  /*1ce40*/  BSYNC B1 ;  /* 0x0000000000017941 */ /* 0x000fea0003800000 */
.L_x_15546:
        /* <DEDUP_REMOVED lines=10> */
.L_x_15542:
        /* <DEDUP_REMOVED lines=12> */
.L_x_15551:
[----:B------:R-:W-:-:S07]  /*1cfb0*/  IMAD.MOV.U32 R18, RZ, RZ, R2 ;  /* 0x000000ffff127224 */ /* 0x000fce00078e0002 */
.L_x_15552:
[----:B------:R-:W-:Y:S05]  /*1cfc0*/  BSYNC B1 ;  /* 0x0000000000017941 */ /* 0x000fea0003800000 */
.L_x_15550:
        /* <DEDUP_REMOVED lines=16> */
.L_x_15556:
[----:B------:R-:W-:Y:S05]  /*1d0d0*/  BSYNC B2 ;  /* 0x0000000000027941 */ /* 0x000fea0003800000 */
.L_x_15555:
        /* <DEDUP_REMOVED lines=44> */
.L_x_15554:
[----:B------:R-:W-:Y:S05]  /*1d3a0*/  BSYNC B1 ;  /* 0x0000000000017941 */ /* 0x000fea0003800000 */
.L_x_15553:
        /* <DEDUP_REMOVED lines=15> */
.L_x_15557:
        /* <DEDUP_REMOVED lines=12> */
.L_x_15560:
[----:B------:R-:W-:-:S07]  /*1d560*/  IMAD.MOV.U32 R18, RZ, RZ, R2 ;  /* 0x000000ffff127224 */ /* 0x000fce00078e0002 */
.L_x_15561:
[----:B------:R-:W-:Y:S05]  /*1d570*/  BSYNC B1 ;  /* 0x0000000000017941 */ /* 0x000fea0003800000 */
.L_x_15559:
        /* <DEDUP_REMOVED lines=16> */
.L_x_15565:
[----:B------:R-:W-:Y:S05]  /*1d680*/  BSYNC B2 ;  /* 0x0000000000027941 */ /* 0x000fea0003800000 */
.L_x_15564:
        /* <DEDUP_REMOVED lines=44> */
.L_x_15563:
[----:B------:R-:W-:Y:S05]  /*1d950*/  BSYNC B1 ;  /* 0x0000000000017941 */ /* 0x000fea0003800000 */
.L_x_15562:
        /* <DEDUP_REMOVED lines=9> */
.L_x_15558:
        /* <DEDUP_REMOVED lines=12> */
.L_x_15567:
[----:B------:R-:W-:-:S07]  /*1dab0*/  IMAD.MOV.U32 R18, RZ, RZ, R2 ;  /* 0x000000ffff127224 */ /* 0x000fce00078e0002 */
.L_x_15568:
[----:B------:R-:W-:Y:S05]  /*1dac0*/  BSYNC B1 ;  /* 0x0000000000017941 */ /* 0x000fea0003800000 */
.L_x_15566:
        /* <DEDUP_REMOVED lines=16> */
.L_x_15572:
[----:B------:R-:W-:Y:S05]  /*1dbd0*/  BSYNC B2 ;  /* 0x0000000000027941 */ /* 0x000fea0003800000 */
.L_x_15571:
        /* <DEDUP_REMOVED lines=44> */
.L_x_15570:
[----:B------:R-:W-:Y:S05]  /*1dea0*/  BSYNC B1 ;  /* 0x0000000000017941 */ /* 0x000fea0003800000 */
.L_x_15569:
        /* <DEDUP_REMOVED lines=12> */
.L_x_15573:
        /* <DEDUP_REMOVED lines=12> */
.L_x_15576:
[----:B------:R-:W-:-:S07]  /*1e030*/  IMAD.MOV.U32 R18, RZ, RZ, R2 ;  /* 0x000000ffff127224 */ /* 0x000fce00078e0002 */
.L_x_15577:
[----:B------:R-:W-:Y:S05]  /*1e040*/  BSYNC B1 ;  /* 0x0000000000017941 */ /* 0x000fea0003800000 */
.L_x_15575:
        /* <DEDUP_REMOVED lines=16> */
.L_x_15581:
[----:B------:R-:W-:Y:S05]  /*1e150*/  BSYNC B2 ;  /* 0x0000000000027941 */ /* 0x000fea0003800000 */
.L_x_15580:
        /* <DEDUP_REMOVED lines=44> */
.L_x_15579:
[----:B------:R-:W-:Y:S05]  /*1e420*/  BSYNC B1 ;  /* 0x0000000000017941 */ /* 0x000fea0003800000 */
.L_x_15578:
        /* <DEDUP_REMOVED lines=10> */
.L_x_15574:
        /* <DEDUP_REMOVED lines=12> */
.L_x_15583:
[----:B------:R-:W-:-:S07]  /*1e590*/  MOV R18, R2 ;  /* 0x0000000200127202 */ /* 0x000fce0000000f00 */
.L_x_15584:
[----:B------:R-:W-:Y:S05]  /*1e5a0*/  BSYNC B1 ;  /* 0x0000000000017941 */ /* 0x000fea0003800000 */
.L_x_15582:
        /* <DEDUP_REMOVED lines=16> */
.L_x_15588:
[----:B------:R-:W-:Y:S05]  /*1e6b0*/  BSYNC B2 ;  /* 0x0000000000027941 */ /* 0x000fea0003800000 */
.L_x_15587:
        /* <DEDUP_REMOVED lines=44> */
.L_x_15586:
[----:B------:R-:W-:Y:S05]  /*1e980*/  BSYNC B1 ;  /* 0x0000000000017941 */ /* 0x000fea0003800000 */
.L_x_15585:
        /* <DEDUP_REMOVED lines=13> */
.L_x_15589:
        /* <DEDUP_REMOVED lines=12> */
.L_x_15592:
[----:B------:R-:W-:-:S07]  /*1eb20*/  MOV R18, R2 ;  /* 0x0000000200127202 */ /* 0x000fce0000000f00 */
.L_x_15593:
[----:B------:R-:W-:Y:S05]  /*1eb30*/  BSYNC B1 ;  /* 0x0000000000017941 */ /* 0x000fea0003800000 */
.L_x_15591:
        /* <DEDUP_REMOVED lines=16> */
.L_x_15597:
[----:B------:R-:W-:Y:S05]  /*1ec40*/  BSYNC B2 ;  /* 0x0000000000027941 */ /* 0x000fea0003800000 */
.L_x_15596:
        /* <DEDUP_REMOVED lines=44> */
.L_x_15595:
[----:B------:R-:W-:Y:S05]  /*1ef10*/  BSYNC B1 ;  /* 0x0000000000017941 */ /* 0x000fea0003800000 */
.L_x_15594:
        /* <DEDUP_REMOVED lines=9> */
.L_x_15590:
        /* <DEDUP_REMOVED lines=12> */
.L_x_15599:
[----:B------:R-:W-:-:S07]  /*1f070*/  IMAD.MOV.U32 R18, RZ, RZ, R2 ;  /* 0x000000ffff127224 */ /* 0x000fce00078e0002 */
.L_x_15600:
[----:B------:R-:W-:Y:S05]  /*1f080*/  BSYNC B1 ;  /* 0x0000000000017941 */ /* 0x000fea0003800000 */
.L_x_15598:
        /* <DEDUP_REMOVED lines=16> */
.L_x_15604:
[----:B------:R-:W-:Y:S05]  /*1f190*/  BSYNC B2 ;  /* 0x0000000000027941 */ /* 0x000fea0003800000 */
.L_x_15603:
        /* <DEDUP_REMOVED lines=44> */
.L_x_15602:
[----:B------:R-:W-:Y:S05]  /*1f460*/  BSYNC B1 ;  /* 0x0000000000017941 */ /* 0x000fea0003800000 */
.L_x_15601:
        /* <DEDUP_REMOVED lines=12> */
.L_x_15605:
        /* <DEDUP_REMOVED lines=12> */
.L_x_15608:
[----:B------:R-:W-:-:S07]  /*1f5f0*/  IMAD.MOV.U32 R162, RZ, RZ, R2 ;  /* 0x000000ffffa27224 */ /* 0x000fce00078e0002 */
.L_x_15609:
[----:B------:R-:W-:Y:S05]  /*1f600*/  BSYNC B1 ;  /* 0x0000000000017941 */ /* 0x000fea0003800000 */
.L_x_15607:
        /* <DEDUP_REMOVED lines=16> */
.L_x_15613:
[----:B------:R-:W-:Y:S05]  /*1f710*/  BSYNC B2 ;  /* 0x0000000000027941 */ /* 0x000fea0003800000 */
.L_x_15612:
        /* <DEDUP_REMOVED lines=44> */
.L_x_15611:
[----:B------:R-:W-:Y:S05]  /*1f9e0*/  BSYNC B1 ;  /* 0x0000000000017941 */ /* 0x000fea0003800000 */
.L_x_15610:
        /* <DEDUP_REMOVED lines=10> */
.L_x_15606:
        /* <DEDUP_REMOVED lines=51> */
.L_x_15614:
[----:B------:R-:W-:-:S07]  /*1fdc0*/  IADD3 R113, R113, 0x80, RZ ;  /* 0x0000008071717810 */ /* 0x000fce0007ffe0ff */
.L_x_15485:
[----:B------:R-:W-:Y:S05]  /*1fdd0*/  BSYNC B0 ;  /* 0x0000000000007941 */ /* 0x000fea0003800000 */
.L_x_15484:
        /* <DEDUP_REMOVED lines=30> */
.L_x_15618:
[----:B--2---:R-:W-:-:S07]  /*1ffc0*/  IMAD.MOV.U32 R118, RZ, RZ, R2 ;  /* 0x000000ffff767224 */ /* 0x004fce00078e0002 */
.L_x_15619:
[----:B------:R-:W-:Y:S05]  /*1ffd0*/  BSYNC B1 ;  /* 0x0000000000017941 */ /* 0x000fea0003800000 */
.L_x_15617:
        /* <DEDUP_REMOVED lines=16> */
.L_x_15623:
[----:B------:R-:W-:Y:S05]  /*200e0*/  BSYNC B2 ;  /* 0x0000000000027941 */ /* 0x000fea0003800000 */
.L_x_15622:
        /* <DEDUP_REMOVED lines=44> */
.L_x_15621:
[----:B------:R-:W-:Y:S05]  /*203b0*/  BSYNC B1 ;  /* 0x0000000000017941 */ /* 0x000fea0003800000 */
.L_x_15620:
        /* <DEDUP_REMOVED lines=20> */
.L_x_15624:
        /* <DEDUP_REMOVED lines=12> */
.L_x_15627:
[----:B------:R-:W-:-:S07]  /*205c0*/  MOV R18, R2 ;  /* 0x0000000200127202 */ /* 0x000fce0000000f00 */
.L_x_15628:
[----:B------:R-:W-:Y:S05]  /*205d0*/  BSYNC B1 ;  /* 0x0000000000017941 */ /* 0x000fea0003800000 */
.L_x_15626:
        /* <DEDUP_REMOVED lines=16> */
.L_x_15632:
[----:B------:R-:W-:Y:S05]  /*206e0*/  BSYNC B2 ;  /* 0x0000000000027941 */ /* 0x000fea0003800000 */
.L_x_15631:
        /* <DEDUP_REMOVED lines=44> */
.L_x_15630:
[----:B------:R-:W-:Y:S05]  /*209b0*/  BSYNC B1 ;  /* 0x0000000000017941 */ /* 0x000fea0003800000 */
.L_x_15629:
        /* <DEDUP_REMOVED lines=9> */
.L_x_15625:
        /* <DEDUP_REMOVED lines=12> */
.L_x_15634:
[----:B------:R-:W-:-:S07]  /*20b10*/  IMAD.MOV.U32 R18, RZ, RZ, R2 ;  /* 0x000000ffff127224 */ /* 0x000fce00078e0002 */
.L_x_15635:
[----:B------:R-:W-:Y:S05]  /*20b20*/  BSYNC B1 ;  /* 0x0000000000017941 */ /* 0x000fea0003800000 */
.L_x_15633:
        /* <DEDUP_REMOVED lines=16> */
.L_x_15639:
[----:B------:R-:W-:Y:S05]  /*20c30*/  BSYNC B2 ;  /* 0x0000000000027941 */ /* 0x000fea0003800000 */
.L_x_15638:
        /* <DEDUP_REMOVED lines=44> */
.L_x_15637:
[----:B------:R-:W-:Y:S05]  /*20f00*/  BSYNC B1 ;  /* 0x0000000000017941 */ /* 0x000fea0003800000 */
.L_x_15636:
        /* <DEDUP_REMOVED lines=14> */
.L_x_15640:
        /* <DEDUP_REMOVED lines=12> */
.L_x_15643:
[----:B------:R-:W-:-:S07]  /*210b0*/  IMAD.MOV.U32 R18, RZ, RZ, R2 ;  /* 0x000000ffff127224 */ /* 0x000fce00078e0002 */
.L_x_15644:
[----:B------:R-:W-:Y:S05]  /*210c0*/  BSYNC B1 ;  /* 0x0000000000017941 */ /* 0x000fea0003800000 */
.L_x_15642:
        /* <DEDUP_REMOVED lines=16> */
.L_x_15648:
[----:B------:R-:W-:Y:S05]  /*211d0*/  BSYNC B2 ;  /* 0x0000000000027941 */ /* 0x000fea0003800000 */
.L_x_15647:
        /* <DEDUP_REMOVED lines=44> */
.L_x_15646:
[----:B------:R-:W-:Y:S05]  /*214a0*/  BSYNC B1 ;  /* 0x0000000000017941 */ /* 0x000fea0003800000 */
.L_x_15645:
        /* <DEDUP_REMOVED lines=10> */
.L_x_15641:
        /* <DEDUP_REMOVED lines=12> */
.L_x_15650:
[----:B------:R-:W-:-:S07]  /*21610*/  IMAD.MOV.U32 R18, RZ, RZ, R2 ;  /* 0x000000ffff127224 */ /* 0x000fce00078e0002 */
.L_x_15651:
[----:B------:R-:W-:Y:S05]  /*21620*/  BSYNC B1 ;  /* 0x0000000000017941 */ /* 0x000fea0003800000 */
.L_x_15649:
        /* <DEDUP_REMOVED lines=16> */
.L_x_15655:
[----:B------:R-:W-:Y:S05]  /*21730*/  BSYNC B2 ;  /* 0x0000000000027941 */ /* 0x000fea0003800000 */
.L_x_15654:
        /* <DEDUP_REMOVED lines=44> */
.L_x_15653:
[----:B------:R-:W-:Y:S05]  /*21a00*/  BSYNC B1 ;  /* 0x0000000000017941 */ /* 0x000fea0003800000 */
.L_x_15652:
        /* <DEDUP_REMOVED lines=15> */
.L_x_15656:
        /* <DEDUP_REMOVED lines=12> */
.L_x_15659:
[----:B------:R-:W-:-:S07]  /*21bc0*/  IMAD.MOV.U32 R99, RZ, RZ, R2 ;  /* 0x000000ffff637224 */ /* 0x000fce00078e0002 */
.L_x_15660:
[----:B------:R-:W-:Y:S05]  /*21bd0*/  BSYNC B1 ;  /* 0x0000000000017941 */ /* 0x000fea0003800000 */
.L_x_15658:
        /* <DEDUP_REMOVED lines=16> */
.L_x_15664:
[----:B------:R-:W-:Y:S05]  /*21ce0*/  BSYNC B2 ;  /* 0x0000000000027941 */ /* 0x000fea0003800000 */
.L_x_15663:
        /* <DEDUP_REMOVED lines=44> */
.L_x_15662:
[----:B------:R-:W-:Y:S05]  /*21fb0*/  BSYNC B1 ;  /* 0x0000000000017941 */ /* 0x000fea0003800000 */
.L_x_15661:
        /* <DEDUP_REMOVED lines=9> */
.L_x_15657:
        /* <DEDUP_REMOVED lines=12> */
.L_x_15666:
[----:B------:R-:W-:-:S07]  /*22110*/  MOV R99, R2 ;  /* 0x0000000200637202 */ /* 0x000fce0000000f00 */
.L_x_15667:
[----:B------:R-:W-:Y:S05]  /*22120*/  BSYNC B1 ;  /* 0x0000000000017941 */ /* 0x000fea0003800000 */
.L_x_15665:
        /* <DEDUP_REMOVED lines=16> */
.L_x_15671:
[----:B------:R-:W-:Y:S05]  /*22230*/  BSYNC B2 ;  /* 0x0000000000027941 */ /* 0x000fea0003800000 */
.L_x_15670:
        /* <DEDUP_REMOVED lines=44> */
.L_x_15669:
[----:B------:R-:W-:Y:S05]  /*22500*/  BSYNC B1 ;  /* 0x0000000000017941 */ /* 0x000fea0003800000 */
.L_x_15668:
        /* <DEDUP_REMOVED lines=14> */
.L_x_15672:
        /* <DEDUP_REMOVED lines=12> */
.L_x_15675:
[----:B------:R-:W-:-:S07]  /*226b0*/  MOV R18, R2 ;  /* 0x0000000200127202 */ /* 0x000fce0000000f00 */
.L_x_15676:
[----:B------:R-:W-:Y:S05]  /*226c0*/  BSYNC B1 ;  /* 0x0000000000017941 */ /* 0x000fea0003800000 */
.L_x_15674:
        /* <DEDUP_REMOVED lines=16> */
.L_x_15680:
[----:B------:R-:W-:Y:S05]  /*227d0*/  BSYNC B2 ;  /* 0x0000000000027941 */ /* 0x000fea0003800000 */
.L_x_15679:
        /* <DEDUP_REMOVED lines=44> */
.L_x_15678:
[----:B------:R-:W-:Y:S05]  /*22aa0*/  BSYNC B1 ;  /* 0x0000000000017941 */ /* 0x000fea0003800000 */
.L_x_15677:
        /* <DEDUP_REMOVED lines=10> */
.L_x_15673:
        /* <DEDUP_REMOVED lines=12> */
.L_x_15682:
[----:B------:R-:W-:-:S07]  /*22c10*/  IMAD.MOV.U32 R18, RZ, RZ, R2 ;  /* 0x000000ffff127224 */ /* 0x000fce00078e0002 */
.L_x_15683:
[----:B------:R-:W-:Y:S05]  /*22c20*/  BSYNC B1 ;  /* 0x0000000000017941 */ /* 0x000fea0003800000 */
.L_x_15681:
        /* <DEDUP_REMOVED lines=16> */
.L_x_15687:
[----:B------:R-:W-:Y:S05]  /*22d30*/  BSYNC B2 ;  /* 0x0000000000027941 */ /* 0x000fea0003800000 */
.L_x_15686:
        /* <DEDUP_REMOVED lines=44> */
.L_x_15685:
[----:B------:R-:W-:Y:S05]  /*23000*/  BSYNC B1 ;  /* 0x0000000000017941 */ /* 0x000fea0003800000 */
.L_x_15684:
        /* <DEDUP_REMOVED lines=15> */
.L_x_15688:
        /* <DEDUP_REMOVED lines=12> */
.L_x_15691:
[----:B------:R-:W-:-:S07]  /*231c0*/  IMAD.MOV.U32 R18, RZ, RZ, R2 ;  /* 0x000000ffff127224 */ /* 0x000fce00078e0002 */
.L_x_15692:
[----:B------:R-:W-:Y:S05]  /*231d0*/  BSYNC B1 ;  /* 0x0000000000017941 */ /* 0x000fea0003800000 */
.L_x_15690:
        /* <DEDUP_REMOVED lines=16> */
.L_x_15696:
[----:B------:R-:W-:Y:S05]  /*232e0*/  BSYNC B2 ;  /* 0x0000000000027941 */ /* 0x000fea0003800000 */
.L_x_15695:
        /* <DEDUP_REMOVED lines=44> */
.L_x_15694:
[----:B------:R-:W-:Y:S05]  /*235b0*/  BSYNC B1 ;  /* 0x0000000000017941 */ /* 0x000fea0003800000 */
.L_x_15693:
        /* <DEDUP_REMOVED lines=9> */
.L_x_15689:
        /* <DEDUP_REMOVED lines=12> */
.L_x_15698:
[----:B------:R-:W-:-:S07]  /*23710*/  IMAD.MOV.U32 R18, RZ, RZ, R2 ;  /* 0x000000ffff127224 */ /* 0x000fce00078e0002 */
.L_x_15699:
[----:B------:R-:W-:Y:S05]  /*23720*/  BSYNC B1 ;  /* 0x0000000000017941 */ /* 0x000fea0003800000 */
.L_x_15697:
        /* <DEDUP_REMOVED lines=16> */
.L_x_15703:
[----:B------:R-:W-:Y:S05]  /*23830*/  BSYNC B2 ;  /* 0x0000000000027941 */ /* 0x000fea0003800000 */
.L_x_15702:
        /* <DEDUP_REMOVED lines=44> */
.L_x_15701:
[----:B------:R-:W-:Y:S05]  /*23b00*/  BSYNC B1 ;  /* 0x0000000000017941 */ /* 0x000fea0003800000 */
.L_x_15700:
        /* <DEDUP_REMOVED lines=12> */
.L_x_15704:
        /* <DEDUP_REMOVED lines=12> */
.L_x_15707:
[----:B------:R-:W-:-:S07]  /*23c90*/  IMAD.MOV.U32 R18, RZ, RZ, R2 ;  /* 0x000000ffff127224 */ /* 0x000fce00078e0002 */
.L_x_15708:
[----:B------:R-:W-:Y:S05]  /*23ca0*/  BSYNC B1 ;  /* 0x0000000000017941 */ /* 0x000fea0003800000 */
.L_x_15706:
        /* <DEDUP_REMOVED lines=16> */
.L_x_15712:
[----:B------:R-:W-:Y:S05]  /*23db0*/  BSYNC B2 ;  /* 0x0000000000027941 */ /* 0x000fea0003800000 */
.L_x_15711:
        /* <DEDUP_REMOVED lines=44> */
.L_x_15710:
[----:B------:R-:W-:Y:S05]  /*24080*/  BSYNC B1 ;  /* 0x0000000000017941 */ /* 0x000fea0003800000 */
.L_x_15709:
        /* <DEDUP_REMOVED lines=10> */
.L_x_15705:
        /* <DEDUP_REMOVED lines=12> */
.L_x_15714:
[----:B------:R-:W-:-:S07]  /*241f0*/  MOV R18, R2 ;  /* 0x0000000200127202 */ /* 0x000fce0000000f00 */
.L_x_15715:
[----:B------:R-:W-:Y:S05]  /*24200*/  BSYNC B1 ;  /* 0x0000000000017941 */ /* 0x000fea0003800000 */
.L_x_15713:
        /* <DEDUP_REMOVED lines=16> */
.L_x_15719:
[----:B------:R-:W-:Y:S05]  /*24310*/  BSYNC B2 ;  /* 0x0000000000027941 */ /* 0x000fea0003800000 */
.L_x_15718:
        /* <DEDUP_REMOVED lines=44> */
.L_x_15717:
[----:B------:R-:W-:Y:S05]  /*245e0*/  BSYNC B1 ;  /* 0x0000000000017941 */ /* 0x000fea0003800000 */
.L_x_15716:
        /* <DEDUP_REMOVED lines=13> */
.L_x_15720:
        /* <DEDUP_REMOVED lines=12> */
.L_x_15723:
[----:B------:R-:W-:-:S07]  /*24780*/  MOV R18, R2 ;  /* 0x0000000200127202 */ /* 0x000fce0000000f00 */
.L_x_15724:
[----:B------:R-:W-:Y:S05]  /*24790*/  BSYNC B1 ;  /* 0x0000000000017941 */ /* 0x000fea0003800000 */
.L_x_15722:
        /* <DEDUP_REMOVED lines=16> */
.L_x_15728:
[----:B------:R-:W-:Y:S05]  /*248a0*/  BSYNC B2 ;  /* 0x0000000000027941 */ /* 0x000fea0003800000 */
.L_x_15727:
        /* <DEDUP_REMOVED lines=44> */
.L_x_15726:
[----:B------:R-:W-:Y:S05]  /*24b70*/  BSYNC B1 ;  /* 0x0000000000017941 */ /* 0x000fea0003800000 */
.L_x_15725:
        /* <DEDUP_REMOVED lines=9> */
.L_x_15721:
        /* <DEDUP_REMOVED lines=12> */
.L_x_15730:
[----:B------:R-:W-:-:S07]  /*24cd0*/  IMAD.MOV.U32 R18, RZ, RZ, R2 ;  /* 0x000000ffff127224 */ /* 0x000fce00078e0002 */
.L_x_15731:
[----:B------:R-:W-:Y:S05]  /*24ce0*/  BSYNC B1 ;  /* 0x0000000000017941 */ /* 0x000fea0003800000 */
.L_x_15729:
        /* <DEDUP_REMOVED lines=16> */
.L_x_15735:
[----:B------:R-:W-:Y:S05]  /*24df0*/  BSYNC B2 ;  /* 0x0000000000027941 */ /* 0x000fea0003800000 */
.L_x_15734:
        /* <DEDUP_REMOVED lines=44> */
.L_x_15733:
[----:B------:R-:W-:Y:S05]  /*250c0*/  BSYNC B1 ;  /* 0x0000000000017941 */ /* 0x000fea0003800000 */
.L_x_15732:
        /* <DEDUP_REMOVED lines=12> */
.L_x_15736:
        /* <DEDUP_REMOVED lines=12> */
.L_x_15739:
[----:B------:R-:W-:-:S07]  /*25250*/  IMAD.MOV.U32 R162, RZ, RZ, R2 ;  /* 0x000000ffffa27224 */ /* 0x000fce00078e0002 */
.L_x_15740:
[----:B------:R-:W-:Y:S05]  /*25260*/  BSYNC B1 ;  /* 0x0000000000017941 */ /* 0x000fea0003800000 */
.L_x_15738:
        /* <DEDUP_REMOVED lines=16> */
.L_x_15744:
[----:B------:R-:W-:Y:S05]  /*25370*/  BSYNC B2 ;  /* 0x0000000000027941 */ /* 0x000fea0003800000 */
.L_x_15743:
        /* <DEDUP_REMOVED lines=44> */
.L_x_15742:
[----:B------:R-:W-:Y:S05]  /*25640*/  BSYNC B1 ;  /* 0x0000000000017941 */ /* 0x000fea0003800000 */
.L_x_15741:
        /* <DEDUP_REMOVED lines=10> */
.L_x_15737:
        /* <DEDUP_REMOVED lines=51> */
.L_x_15745:
[----:B------:R-:W-:-:S07]  /*25a20*/  IADD3 R113, R113, 0x80, RZ ;  /* 0x0000008071717810 */ /* 0x000fce0007ffe0ff */
.L_x_15616:
[----:B------:R-:W-:Y:S05]  /*25a30*/  BSYNC B0 ;  /* 0x0000000000007941 */ /* 0x000fea0003800000 */
.L_x_15615:
        /* <DEDUP_REMOVED lines=30> */
.L_x_15749:
[----:B--2---:R-:W-:-:S07]  /*25c20*/  IMAD.MOV.U32 R118, RZ, RZ, R2 ;  /* 0x000000ffff767224 */ /* 0x004fce00078e0002 */
.L_x_15750:
[----:B------:R-:W-:Y:S05]  /*25c30*/  BSYNC B1 ;  /* 0x0000000000017941 */ /* 0x000fea0003800000 */
.L_x_15748:
        /* <DEDUP_REMOVED lines=16> */
.L_x_15754:
[----:B------:R-:W-:Y:S05]  /*25d40*/  BSYNC B2 ;  /* 0x0000000000027941 */ /* 0x000fea0003800000 */
.L_x_15753:
        /* <DEDUP_REMOVED lines=44> */
.L_x_15752:
[----:B------:R-:W-:Y:S05]  /*26010*/  BSYNC B1 ;  /* 0x0000000000017941 */ /* 0x000fea0003800000 */
.L_x_15751:
        /* <DEDUP_REMOVED lines=20> */
.L_x_15755:
        /* <DEDUP_REMOVED lines=12> */
.L_x_15758:
[----:B------:R-:W-:-:S07]  /*26220*/  MOV R18, R2 ;  /* 0x0000000200127202 */ /* 0x000fce0000000f00 */
.L_x_15759:
[----:B------:R-:W-:Y:S05]  /*26230*/  BSYNC B1 ;  /* 0x0000000000017941 */ /* 0x000fea0003800000 */
.L_x_15757:
        /* <DEDUP_REMOVED lines=16> */
.L_x_15763:
[----:B------:R-:W-:Y:S05]  /*26340*/  BSYNC B2 ;  /* 0x0000000000027941 */ /* 0x000fea0003800000 */
.L_x_15762:
        /* <DEDUP_REMOVED lines=44> */
.L_x_15761:
[----:B------:R-:W-:Y:S05]  /*26610*/  BSYNC B1 ;  /* 0x0000000000017941 */ /* 0x000fea0003800000 */
.L_x_15760:
        /* <DEDUP_REMOVED lines=9> */
.L_x_15756:
        /* <DEDUP_REMOVED lines=12> */
.L_x_15765:
[----:B------:R-:W-:-:S07]  /*26770*/  IMAD.MOV.U32 R18, RZ, RZ, R2 ;  /* 0x000000ffff127224 */ /* 0x000fce00078e0002 */
.L_x_15766:
[----:B------:R-:W-:Y:S05]  /*26780*/  BSYNC B1 ;  /* 0x0000000000017941 */ /* 0x000fea0003800000 */
.L_x_15764:
        /* <DEDUP_REMOVED lines=16> */
.L_x_15770:
[----:B------:R-:W-:Y:S05]  /*26890*/  BSYNC B2 ;  /* 0x0000000000027941 */ /* 0x000fea0003800000 */
.L_x_15769:
        /* <DEDUP_REMOVED lines=44> */
.L_x_15768:
[----:B------:R-:W-:Y:S05]  /*26b60*/  BSYNC B1 ;  /* 0x0000000000017941 */ /* 0x000fea0003800000 */
.L_x_15767:
        /* <DEDUP_REMOVED lines=14> */
.L_x_15771:
        /* <DEDUP_REMOVED lines=12> */
.L_x_15774:
[----:B------:R-:W-:-:S07]  /*26d10*/  IMAD.MOV.U32 R18, RZ, RZ, R2 ;  /* 0x000000ffff127224 */ /* 0x000fce00078e0002 */
.L_x_15775:
[----:B------:R-:W-:Y:S05]  /*26d20*/  BSYNC B1 ;  /* 0x0000000000017941 */ /* 0x000fea0003800000 */
.L_x_15773:
        /* <DEDUP_REMOVED lines=16> */
.L_x_15779:
[----:B------:R-:W-:Y:S05]  /*26e30*/  BSYNC B2 ;  /* 0x0000000000027941 */ /* 0x000fea0003800000 */
.L_x_15778:
        /* <DEDUP_REMOVED lines=44> */
.L_x_15777:
[----:B------:R-:W-:Y:S05]  /*27100*/  BSYNC B1 ;  /* 0x0000000000017941 */ /* 0x000fea0003800000 */
.L_x_15776:
        /* <DEDUP_REMOVED lines=10> */
.L_x_15772:
        /* <DEDUP_REMOVED lines=12> */
.L_x_15781:
[----:B------:R-:W-:-:S07]  /*27270*/  IMAD.MOV.U32 R18, RZ, RZ, R2 ;  /* 0x000000ffff127224 */ /* 0x000fce00078e0002 */
.L_x_15782:
[----:B------:R-:W-:Y:S05]  /*27280*/  BSYNC B1 ;  /* 0x0000000000017941 */ /* 0x000fea0003800000 */
.L_x_15780:
        /* <DEDUP_REMOVED lines=16> */
.L_x_15786:
[----:B------:R-:W-:Y:S05]  /*27390*/  BSYNC B2 ;  /* 0x0000000000027941 */ /* 0x000fea0003800000 */
.L_x_15785:
        /* <DEDUP_REMOVED lines=44> */
.L_x_15784:
[----:B------:R-:W-:Y:S05]  /*27660*/  BSYNC B1 ;  /* 0x0000000000017941 */ /* 0x000fea0003800000 */
.L_x_15783:
        /* <DEDUP_REMOVED lines=15> */
.L_x_15787:
        /* <DEDUP_REMOVED lines=12> */
.L_x_15790:
[----:B------:R-:W-:-:S07]  /*27820*/  IMAD.MOV.U32 R107, RZ, RZ, R2 ;  /* 0x000000ffff6b7224 */ /* 0x000fce00078e0002 */
.L_x_15791:
[----:B------:R-:W-:Y:S05]  /*27830*/  BSYNC B1 ;  /* 0x0000000000017941 */ /* 0x000fea0003800000 */
.L_x_15789:
        /* <DEDUP_REMOVED lines=16> */
.L_x_15795:
[----:B------:R-:W-:Y:S05]  /*27940*/  BSYNC B2 ;  /* 0x0000000000027941 */ /* 0x000fea0003800000 */
.L_x_15794:
        /* <DEDUP_REMOVED lines=44> */
.L_x_15793:
[----:B------:R-:W-:Y:S05]  /*27c10*/  BSYNC B1 ;  /* 0x0000000000017941 */ /* 0x000fea0003800000 */
.L_x_15792:
        /* <DEDUP_REMOVED lines=9> */
.L_x_15788:
        /* <DEDUP_REMOVED lines=12> */
.L_x_15797:
[----:B------:R-:W-:-:S07]  /*27d70*/  MOV R107, R2 ;  /* 0x00000002006b7202 */ /* 0x000fce0000000f00 */
.L_x_15798:
[----:B------:R-:W-:Y:S05]  /*27d80*/  BSYNC B1 ;  /* 0x0000000000017941 */ /* 0x000fea0003800000 */
.L_x_15796:
        /* <DEDUP_REMOVED lines=16> */
.L_x_15802:
[----:B------:R-:W-:Y:S05]  /*27e90*/  BSYNC B2 ;  /* 0x0000000000027941 */ /* 0x000fea0003800000 */
.L_x_15801:
        /* <DEDUP_REMOVED lines=44> */
.L_x_15800:
[----:B------:R-:W-:Y:S05]  /*28160*/  BSYNC B1 ;  /* 0x0000000000017941 */ /* 0x000fea0003800000 */
.L_x_15799:
        /* <DEDUP_REMOVED lines=14> */
.L_x_15803:
        /* <DEDUP_REMOVED lines=12> */
.L_x_15806:
[----:B------:R-:W-:-:S07]  /*28310*/  MOV R18, R2 ;  /* 0x0000000200127202 */ /* 0x000fce0000000f00 */
.L_x_15807:
[----:B------:R-:W-:Y:S05]  /*28320*/  BSYNC B1 ;  /* 0x0000000000017941 */ /* 0x000fea0003800000 */
.L_x_15805:
        /* <DEDUP_REMOVED lines=16> */
.L_x_15811:
[----:B------:R-:W-:Y:S05]  /*28430*/  BSYNC B2 ;  /* 0x0000000000027941 */ /* 0x000fea0003800000 */
.L_x_15810:
        /* <DEDUP_REMOVED lines=44> */
.L_x_15809:
[----:B------:R-:W-:Y:S05]  /*28700*/  BSYNC B1 ;  /* 0x0000000000017941 */ /* 0x000fea0003800000 */
.L_x_15808:
        /* <DEDUP_REMOVED lines=10> */
.L_x_15804:
        /* <DEDUP_REMOVED lines=12> */
.L_x_15813:
[----:B------:R-:W-:-:S07]  /*28870*/  IMAD.MOV.U32 R18, RZ, RZ, R2 ;  /* 0x000000ffff127224 */ /* 0x000fce00078e0002 */
.L_x_15814:
[----:B------:R-:W-:Y:S05]  /*28880*/  BSYNC B1 ;  /* 0x0000000000017941 */ /* 0x000fea0003800000 */
.L_x_15812:
        /* <DEDUP_REMOVED lines=16> */
.L_x_15818:
[----:B------:R-:W-:Y:S05]  /*28990*/  BSYNC B2 ;  /* 0x0000000000027941 */ /* 0x000fea0003800000 */
.L_x_15817:
        /* <DEDUP_REMOVED lines=44> */
.L_x_15816:
[----:B------:R-:W-:Y:S05]  /*28c60*/  BSYNC B1 ;  /* 0x0000000000017941 */ /* 0x000fea0003800000 */
.L_x_15815:
        /* <DEDUP_REMOVED lines=15> */
.L_x_15819:
        /* <DEDUP_REMOVED lines=12> */
.L_x_15822:
[----:B------:R-:W-:-:S07]  /*28e20*/  IMAD.MOV.U32 R18, RZ, RZ, R2 ;  /* 0x000000ffff127224 */ /* 0x000fce00078e0002 */
.L_x_15823:
[----:B------:R-:W-:Y:S05]  /*28e30*/  BSYNC B1 ;  /* 0x0000000000017941 */ /* 0x000fea0003800000 */
.L_x_15821:
        /* <DEDUP_REMOVED lines=16> */
.L_x_15827:
[----:B------:R-:W-:Y:S05]  /*28f40*/  BSYNC B2 ;  /* 0x0000000000027941 */ /* 0x000fea0003800000 */
.L_x_15826:
        /* <DEDUP_REMOVED lines=44> */
.L_x_15825:
[----:B------:R-:W-:Y:S05]  /*29210*/  BSYNC B1 ;  /* 0x0000000000017941 */ /* 0x000fea0003800000 */
.L_x_15824:
        /* <DEDUP_REMOVED lines=9> */
.L_x_15820:
        /* <DEDUP_REMOVED lines=12> */
.L_x_15829:
[----:B------:R-:W-:-:S07]  /*29370*/  IMAD.MOV.U32 R18, RZ, RZ, R2 ;  /* 0x000000ffff127224 */ /* 0x000fce00078e0002 */
.L_x_15830:
[----:B------:R-:W-:Y:S05]  /*29380*/  BSYNC B1 ;  /* 0x0000000000017941 */ /* 0x000fea0003800000 */
.L_x_15828:
        /* <DEDUP_REMOVED lines=16> */
.L_x_15834:
[----:B------:R-:W-:Y:S05]  /*29490*/  BSYNC B2 ;  /* 0x0000000000027941 */ /* 0x000fea0003800000 */
.L_x_15833:
        /* <DEDUP_REMOVED lines=44> */
.L_x_15832:
[----:B------:R-:W-:Y:S05]  /*29760*/  BSYNC B1 ;  /* 0x0000000000017941 */ /* 0x000fea0003800000 */
.L_x_15831:
        /* <DEDUP_REMOVED lines=12> */
.L_x_15835:
        /* <DEDUP_REMOVED lines=12> */
.L_x_15838:
[----:B------:R-:W-:-:S07]  /*298f0*/  IMAD.MOV.U32 R18, RZ, RZ, R2 ;  /* 0x000000ffff127224 */ /* 0x000fce00078e0002 */
.L_x_15839:
[----:B------:R-:W-:Y:S05]  /*29900*/  BSYNC B1 ;  /* 0x0000000000017941 */ /* 0x000fea0003800000 */
.L_x_15837:
        /* <DEDUP_REMOVED lines=16> */
.L_x_15843:
[----:B------:R-:W-:Y:S05]  /*29a10*/  BSYNC B2 ;  /* 0x0000000000027941 */ /* 0x000fea0003800000 */
.L_x_15842:
        /* <DEDUP_REMOVED lines=44> */
.L_x_15841:
[----:B------:R-:W-:Y:S05]  /*29ce0*/  BSYNC B1 ;  /* 0x0000000000017941 */ /* 0x000fea0003800000 */
.L_x_15840:
        /* <DEDUP_REMOVED lines=10> */
.L_x_15836:
        /* <DEDUP_REMOVED lines=12> */
.L_x_15845:
[----:B------:R-:W-:-:S07]  /*29e50*/  MOV R18, R2 ;  /* 0x0000000200127202 */ /* 0x000fce0000000f00 */
.L_x_15846:
[----:B------:R-:W-:Y:S05]  /*29e60*/  BSYNC B1 ;  /* 0x0000000000017941 */ /* 0x000fea0003800000 */
.L_x_15844:
        /* <DEDUP_REMOVED lines=16> */
.L_x_15850:
[----:B------:R-:W-:Y:S05]  /*29f70*/  BSYNC B2 ;  /* 0x0000000000027941 */ /* 0x000fea0003800000 */
.L_x_15849:
        /* <DEDUP_REMOVED lines=44> */
.L_x_15848:
[----:B------:R-:W-:Y:S05]  /*2a240*/  BSYNC B1 ;  /* 0x0000000000017941 */ /* 0x000fea0003800000 */
.L_x_15847:
        /* <DEDUP_REMOVED lines=13> */
.L_x_15851:
        /* <DEDUP_REMOVED lines=12> */
.L_x_15854:
[----:B------:R-:W-:-:S07]  /*2a3e0*/  MOV R18, R2 ;  /* 0x0000000200127202 */ /* 0x000fce0000000f00 */
.L_x_15855:
[----:B------:R-:W-:Y:S05]  /*2a3f0*/  BSYNC B1 ;  /* 0x0000000000017941 */ /* 0x000fea0003800000 */
.L_x_15853:
        /* <DEDUP_REMOVED lines=16> */
.L_x_15859:
[----:B------:R-:W-:Y:S05]  /*2a500*/  BSYNC B2 ;  /* 0x0000000000027941 */ /* 0x000fea0003800000 */
.L_x_15858:
        /* <DEDUP_REMOVED lines=44> */
.L_x_15857:
[----:B------:R-:W-:Y:S05]  /*2a7d0*/  BSYNC B1 ;  /* 0x0000000000017941 */ /* 0x000fea0003800000 */
.L_x_15856:
        /* <DEDUP_REMOVED lines=9> */
.L_x_15852:
        /* <DEDUP_REMOVED lines=12> */
.L_x_15861:
[----:B------:R-:W-:-:S07]  /*2a930*/  IMAD.MOV.U32 R18, RZ, RZ, R2 ;  /* 0x000000ffff127224 */ /* 0x000fce00078e0002 */
.L_x_15862:
[----:B------:R-:W-:Y:S05]  /*2a940*/  BSYNC B1 ;  /* 0x0000000000017941 */ /* 0x000fea0003800000 */
.L_x_15860:
        /* <DEDUP_REMOVED lines=16> */
.L_x_15866:
[----:B------:R-:W-:Y:S05]  /*2aa50*/  BSYNC B2 ;  /* 0x0000000000027941 */ /* 0x000fea0003800000 */
.L_x_15865:
        /* <DEDUP_REMOVED lines=44> */
.L_x_15864:
[----:B------:R-:W-:Y:S05]  /*2ad20*/  BSYNC B1 ;  /* 0x0000000000017941 */ /* 0x000fea0003800000 */
.L_x_15863:
        /* <DEDUP_REMOVED lines=12> */
.L_x_15867:
        /* <DEDUP_REMOVED lines=12> */
.L_x_15870:
[----:B------:R-:W-:-:S07]  /*2aeb0*/  IMAD.MOV.U32 R162, RZ, RZ, R2 ;  /* 0x000000ffffa27224 */ /* 0x000fce00078e0002 */
.L_x_15871:
[----:B------:R-:W-:Y:S05]  /*2aec0*/  BSYNC B1 ;  /* 0x0000000000017941 */ /* 0x000fea0003800000 */
.L_x_15869:
        /* <DEDUP_REMOVED lines=16> */
.L_x_15875:
[----:B------:R-:W-:Y:S05]  /*2afd0*/  BSYNC B2 ;  /* 0x0000000000027941 */ /* 0x000fea0003800000 */
.L_x_15874:
        /* <DEDUP_REMOVED lines=44> */
.L_x_15873:
[----:B------:R-:W-:Y:S05]  /*2b2a0*/  BSYNC B1 ;  /* 0x0000000000017941 */ /* 0x000fea0003800000 */
.L_x_15872:
        /* <DEDUP_REMOVED lines=10> */
.L_x_15868:
        /* <DEDUP_REMOVED lines=16> */
[----:B------:R-:W-:-:S04]  /*2b450*/  IMAD.WIDE.U32 R116, R116, 0x10000, RZ ;  /* 0x0001000074747825 */ /* 0x000fc800078e00ff */
[----:B------:R-:W-:-:S03]  /*2b460*/  IMAD.WIDE.U32 R118, R118, 0x100, RZ ;  /* 0x0000010076767825 */ /* 0x000fc600078e00ff */
[----:B------:R-:W-:Y:S02]  /*2b470*/  LOP3.LUT R116, R118, R114, R116, 0xfe, !PT ;  /* 0x0000007276747212 */ /* 0x000fe400078efe74 */
[----:B------:R-:W-:Y:S02]  /*2b480*/  LEA R114, P0, R113, UR28, 0x5 ;  /* 0x0000001c71727c11 */ /* 0x000fe4000f8028ff */
[----:B------:R-:W-:Y:S02]  /*2b490*/  LOP3.LUT R117, R119, R115, R117, 0xfe, !PT ;  /* 0x0000007377757212 */ /* 0x000fe400078efe75 */
[----:B------:R-:W-:Y:S02]  /*2b4a0*/  LEA.HI.X R115, R113, UR29, RZ, 0x5, P0 ;  /* 0x0000001d71737c11 */ /* 0x000fe400080f2cff */
[----:B------:R-:W-:Y:S02]  /*2b4b0*/  SEL R118, RZ, 0x1, P2 ;  /* 0x00000001ff767807 */ /* 0x000fe40001000000 */
[----:B------:R-:W-:Y:S01]  /*2b4c0*/  SHF.R.U32.HI R113, RZ, 0x1d, R113 ;  /* 0x0000001dff717819 */ /* 0x000fe20000011671 */
[----:B------:R-:W-:Y:S01]  /*2b4d0*/  STG.E.128 desc[UR6][R114.64], R104 ;  /* 0x0000006872007986 */ /* 0x000fe2000c101d06 */
[----:B------:R-:W-:-:S03]  /*2b4e0*/  LOP3.LUT R116, R116, R118, RZ, 0xfc, !PT ;  /* 0x0000007674747212 */ /* 0x000fc600078efcff */
[----:B------:R0:W-:Y:S02]  /*2b4f0*/  STG.E.128 desc[UR6][R114.64+0x10], R108 ;  /* 0x0000106c72007986 */ /* 0x0001e4000c101d06 */
[----:B0-----:R-:W-:-:S04]  /*2b500*/  IADD3 R114, P0, R164, UR30, RZ ;  /* 0x0000001ea4727c10 */ /* 0x001fc8000ff1e0ff */
        /* <DEDUP_REMOVED lines=23> */
.L_x_15747:
[----:B------:R-:W-:Y:S05]  /*2b680*/  BSYNC B0 ;  /* 0x0000000000007941 */ /* 0x000fea0003800000 */
.L_x_15746:
[----:B------:R-:W-:Y:S01]  /*2b690*/  LOP3.LUT P6, RZ, R112, 0xff, RZ, 0xc0, !PT ;  /* 0x000000ff70ff7812 */ /* 0x000fe200078cc0ff */
[----:B------:R-:W-:Y:S01]  /*2b6a0*/  FADD.FTZ R112, RZ, R56 ;  /* 0x00000038ff707221 */ /* 0x000fe20000010000 */
        /* <DEDUP_REMOVED lines=8> */
[----:B0-234-:R-:W-:Y:S01]  /*2b730*/  SHF.R.U32.HI R114, RZ, 0x5, R120 ;  /* 0x00000005ff727819 */ /* 0x01dfe20000011678 */
[----:B------:R-:W-:Y:S01]  /*2b740*/  FADD.FTZ R112, R59, R112 ;  /* 0x000000703b707221 */ /* 0x000fe20000010000 */
[----:B------:R-:W-:Y:S02]  /*2b750*/  LOP3.LUT R38, R38, 0xfffffffe, RZ, 0xc0, !PT ;  /* 0xfffffffe26267812 */ /* 0x000fe400078ec0ff */
[----:B------:R-:W-:Y:S01]  /*2b760*/  LOP3.LUT R115, R114, 0x7fffffc, RZ, 0xc0, !PT ;  /* 0x07fffffc72737812 */ /* 0x000fe200078ec0ff */
[----:B------:R-:W-:Y:S01]  /*2b770*/  FADD.FTZ R112, R60, R112 ;  /* 0x000000703c707221 */ /* 0x000fe20000010000 */
[----:B------:R-:W-:Y:S02]  /*2b780*/  @P6 LOP3.LUT R38, R38, 0x1, RZ, 0xfc, !PT ;  /* 0x0000000126266812 */ /* 0x000fe400078efcff */
[----:B------:R-:W-:Y:S01]  /*2b790*/  @!P6 IADD3 R115, R115, 0x4, RZ ;  /* 0x000000047373e810 */ /* 0x000fe20007ffe0ff */
[----:B------:R-:W-:Y:S01]  /*2b7a0*/  FADD.FTZ R112, R61, R112 ;  /* 0x000000703d707221 */ /* 0x000fe20000010000 */
[----:B------:R-:W-:-:S02]  /*2b7b0*/  ISETP.GT.U32.AND P5, PT, R40, 0x37f, PT ;  /* 0x0000037f2800780c */ /* 0x000fc40003fa4070 */
[----:B------:R-:W-:Y:S01]  /*2b7c0*/  LOP3.LUT P6, RZ, R120, 0x1f, RZ, 0xc0, !PT ;  /* 0x0000001f78ff7812 */ /* 0x000fe200078cc0ff */
[----:B------:R-:W-:Y:S01]  /*2b7d0*/  FADD.FTZ R112, R62, R112 ;  /* 0x000000703e707221 */ /* 0x000fe20000010000 */
[----:B------:R-:W-:-:S03]  /*2b7e0*/  LOP3.LUT R38, R38, 0xfffffffd, RZ, 0xc0, !PT ;  /* 0xfffffffd26267812 */ /* 0x000fc600078ec0ff */
[----:B------:R-:W-:-:S05]  /*2b7f0*/  FADD.FTZ R112, R63, R112 ;  /* 0x000000703f707221 */ /* 0x000fca0000010000 */
        /* <DEDUP_REMOVED lines=186> */
.L_x_15902:
        /* <DEDUP_REMOVED lines=68> */
[C---:B0-----:R-:W-:Y:S01]  /*2c7e0*/  @!P0 IMAD.WIDE R114, R39.reuse, 0x4, R114 ;  /* 0x0000000427728825 */ /* 0x041fe200078e0272 */
        /* <DEDUP_REMOVED lines=8> */
[----:B------:R-:W2:Y:S01]  /*2c870*/  LDL R164, [R1+0x12c] ;  /* 0x00012c0001a47983 */ /* 0x000ea20000100800 */
[----:B------:R-:W-:-:S03]  /*2c880*/  PLOP3.LUT P0, PT, PT, PT, UP0, 0x40, 0x0 ;  /* 0x000000000000781c */ /* 0x000fc60003f0e808 */
[----:B------:R1:W-:Y:S01]  /*2c890*/  STL [R1+0x138], R3 ;  /* 0x0001380301007387 */ /* 0x0003e20000100800 */
[----:B------:R-:W-:-:S05]  /*2c8a0*/  FSEL R115, R168, RZ, P0 ;  /* 0x000000ffa8737208 */ /* 0x000fca0000000000 */
[--C-:B------:R-:W-:Y:S01]  /*2c8b0*/  FADD.FTZ R116, R56, -R115.reuse ;  /* 0x8000007338747221 */ /* 0x100fe20000010000 */
[----:B------:R-:W-:-:S03]  /*2c8c0*/  FADD.FTZ R119, R57, -R115 ;  /* 0x8000007339777221 */ /* 0x000fc60000010000 */
[----:B------:R-:W-:Y:S01]  /*2c8d0*/  FMUL.FTZ R116, R116, UR25 ;  /* 0x0000001974747c20 */ /* 0x000fe20008410000 */
[----:B------:R-:W-:Y:S01]  /*2c8e0*/  FMUL.FTZ R119, R119, UR25 ;  /* 0x0000001977777c20 */ /* 0x000fe20008410000 */
[----:B-1----:R-:W3:Y:S03]  /*2c8f0*/  LDL R3, [R1+0x5c] ;  /* 0x00005c0001037983 */ /* 0x002ee60000100800 */
[----:B0-----:R-:W-:Y:S01]  /*2c900*/  FFMA.FTZ R113, R232, R119, R231 ;  /* 0x00000077e8717223 */ /* 0x001fe200000100e7 */
[----:B------:R0:W-:Y:S04]  /*2c910*/  STL [R1+0x134], R2 ;  /* 0x0001340201007387 */ /* 0x0001e80000100800 */
[----:B0-----:R-:W3:Y:S04]  /*2c920*/  LDL R2, [R1+0x11c] ;  /* 0x00011c0001027983 */ /* 0x001ee80000100800 */
[----:B------:R0:W-:Y:S04]  /*2c930*/  STL [R1+0x130], R0 ;  /* 0x0001300001007387 */ /* 0x0001e80000100800 */
[----:B------:R-:W4:Y:S04]  /*2c940*/  LDL R118, [R1+0x58] ;  /* 0x0000580001767983 */ /* 0x000f280000100800 */
[----:B------:R-:W4:Y:S04]  /*2c950*/  LDL R165, [R1+0x118] ;  /* 0x0001180001a57983 */ /* 0x000f280000100800 */
[----:B0-----:R-:W4:Y:S01]  /*2c960*/  LDL R0, [R1+0x68] ;  /* 0x0000680001007983 */ /* 0x001f220000100800 */
[--C-:B------:R-:W-:Y:S01]  /*2c970*/  FADD.FTZ R117, R58, -R115.reuse ;  /* 0x800000733a757221 */ /* 0x100fe20000010000 */
[----:B------:R-:W-:-:S02]  /*2c980*/  FADD.FTZ R114, R59, -R115 ;  /* 0x800000733b727221 */ /* 0x000fc40000010000 */
[----:B------:R-:W4:Y:S01]  /*2c990*/  LDL R120, [R1+0x64] ;  /* 0x0000640001787983 */ /* 0x000f220000100800 */
[----:B--2---:R-:W-:Y:S01]  /*2c9a0*/  FFMA.FTZ R112, R164, R116, R169 ;  /* 0x00000074a4707223 */ /* 0x004fe200000100a9 */
[----:B------:R-:W-:Y:S01]  /*2c9b0*/  FMUL.FTZ R117, R117, UR25 ;  /* 0x0000001975757c20 */ /* 0x000fe20008410000 */
[----:B------:R-:W-:Y:S01]  /*2c9c0*/  FMUL.FTZ R114, R114, UR25 ;  /* 0x0000001972727c20 */ /* 0x000fe20008410000 */
[----:B------:R-:W2:Y:S02]  /*2c9d0*/  LDL R169, [R1+0x54] ;  /* 0x0000540001a97983 */ /* 0x000ea40000100800 */
[----:B------:R-:W-:Y:S02]  /*2c9e0*/  F2FP.BF16.F32.PACK_AB R112, R113, R112 ;  /* 0x000000707170723e */ /* 0x000fe400000010ff */
[----:B------:R-:W4:Y:S04]  /*2c9f0*/  LDL R113, [R1+0x128] ;  /* 0x0001280001717983 */ /* 0x000f280000100800 */
[----:B------:R-:W2:Y:S01]  /*2ca00*/  LDL R164, [R1+0x114] ;  /* 0x0001140001a47983 */ /* 0x000ea20000100800 */
[----:B---3--:R-:W-:-:S03]  /*2ca10*/  FFMA.FTZ R116, R2, R116, R3 ;  /* 0x0000007402747223 */ /* 0x008fc60000010003 */
[----:B------:R1:W5:Y:S04]  /*2ca20*/  LDL.LU R3, [R1+0x138] ;  /* 0x0001380001037983 */ /* 0x0003680000300800 */
[----:B------:R1:W5:Y:S01]  /*2ca30*/  LDL.LU R2, [R1+0x134] ;  /* 0x0001340001027983 */ /* 0x0003620000300800 */
[-C--:B----4-:R-:W-:Y:S01]  /*2ca40*/  FFMA.FTZ R113, R113, R117.reuse, R0 ;  /* 0x0000007571717223 */ /* 0x090fe20000010000 */
[----:B------:R-:W-:Y:S01]  /*2ca50*/  FFMA.FTZ R117, R165, R117, R118 ;  /* 0x00000075a5757223 */ /* 0x000fe20000010076 */
[-C--:B------:R-:W-:Y:S01]  /*2ca60*/  FFMA.FTZ R118, R228, R114.reuse, R227 ;  /* 0x00000072e4767223 */ /* 0x080fe200000100e3 */
[----:B------:R-:W-:Y:S01]  /*2ca70*/  FFMA.FTZ R114, R226, R114, R225 ;  /* 0x00000072e2727223 */ /* 0x000fe200000100e1 */
[----:B------:R1:W5:Y:S04]  /*2ca80*/  LDL.LU R0, [R1+0x130] ;  /* 0x0001300001007983 */ /* 0x0003680000300800 */
[----:B------:R-:W-:Y:S01]  /*2ca90*/  F2FP.BF16.F32.PACK_AB R117, R114, R117 ;  /* 0x000000757275723e */ /* 0x000fe200000010ff */
[----:B------:R-:W-:Y:S01]  /*2caa0*/  FFMA.FTZ R119, R230, R119, R229 ;  /* 0x00000077e6777223 */ /* 0x000fe200000100e5 */
[----:B------:R-:W3:Y:S01]  /*2cab0*/  LDL R114, [R1+0x124] ;  /* 0x0001240001727983 */ /* 0x000ee20000100800 */
[----:B------:R-:W-:Y:S01]  /*2cac0*/  F2FP.BF16.F32.PACK_AB R113, R118, R113 ;  /* 0x000000717671723e */ /* 0x000fe200000010ff */
[----:B------:R-:W-:-:S02]  /*2cad0*/  FADD.FTZ R118, R60, -R115 ;  /* 0x800000733c767221 */ /* 0x000fc40000010000 */
[----:B------:R-:W-:Y:S01]  /*2cae0*/  F2FP.BF16.F32.PACK_AB R116, R119, R116 ;  /* 0x000000747774723e */ /* 0x000fe200000010ff */
[----:B------:R-:W-:Y:S01]  /*2caf0*/  FADD.FTZ R119, R61, -R115 ;  /* 0x800000733d777221 */ /* 0x000fe20000010000 */
[----:B------:R-:W-:Y:S01]  /*2cb00*/  FMUL.FTZ R118, R118, UR25 ;  /* 0x0000001976767c20 */ /* 0x000fe20008410000 */
[----:B------:R-:W4:Y:S02]  /*2cb10*/  LDL R165, [R1+0x120] ;  /* 0x0001200001a57983 */ /* 0x000f240000100800 */
[----:B------:R-:W-:Y:S01]  /*2cb20*/  FMUL.FTZ R119, R119, UR25 ;  /* 0x0000001977777c20 */ /* 0x000fe20008410000 */
[-C--:B---3--:R-:W-:Y:S01]  /*2cb30*/  FFMA.FTZ R114, R114, R118.reuse, R120 ;  /* 0x0000007672727223 */ /* 0x088fe20000010078 */
[----:B--2---:R-:W-:Y:S02]  /*2cb40*/  FFMA.FTZ R118, R164, R118, R169 ;  /* 0x00000076a4767223 */ /* 0x004fe400000100a9 */
[----:B------:R-:W-:-:S05]  /*2cb50*/  FFMA.FTZ R164, R224, R119, R223 ;  /* 0x00000077e0a47223 */ /* 0x000fca00000100df */
[----:B------:R-:W-:Y:S02]  /*2cb60*/  F2FP.BF16.F32.PACK_AB R114, R164, R114 ;  /* 0x00000072a472723e */ /* 0x000fe400000010ff */
[----:B------:R-:W4:Y:S01]  /*2cb70*/  LDL R164, [R1+0x60] ;  /* 0x0000600001a47983 */ /* 0x000f220000100800 */
[----:B------:R-:W-:Y:S01]  /*2cb80*/  FFMA.FTZ R119, R222, R119, R221 ;  /* 0x00000077de777223 */ /* 0x000fe200000100dd */
[----:B------:R-:W-:-:S04]  /*2cb90*/  FADD.FTZ R169, R63, -R115 ;  /* 0x800000733fa97221 */ /* 0x000fc80000010000 */
[----:B------:R-:W-:Y:S01]  /*2cba0*/  F2FP.BF16.F32.PACK_AB R118, R119, R118 ;  /* 0x000000767776723e */ /* 0x000fe200000010ff */
[----:B------:R-:W-:Y:S01]  /*2cbb0*/  FADD.FTZ R119, R62, -R115 ;  /* 0x800000733e777221 */ /* 0x000fe20000010000 */
[----:B------:R-:W-:-:S03]  /*2cbc0*/  FMUL.FTZ R169, R169, UR25 ;  /* 0x00000019a9a97c20 */ /* 0x000fc60008410000 */
[----:B------:R-:W-:-:S04]  /*2cbd0*/  FMUL.FTZ R119, R119, UR25 ;  /* 0x0000001977777c20 */ /* 0x000fc80008410000 */
[----:B----4-:R-:W-:Y:S01]  /*2cbe0*/  FFMA.FTZ R115, R165, R119, R164 ;  /* 0x00000077a5737223 */ /* 0x010fe200000100a4 */
[----:B------:R-:W-:-:S05]  /*2cbf0*/  FFMA.FTZ R164, R220, R169, R219 ;  /* 0x000000a9dca47223 */ /* 0x000fca00000100db */
[----:B------:R-:W-:Y:S02]  /*2cc00*/  F2FP.BF16.F32.PACK_AB R115, R164, R115 ;  /* 0x00000073a473723e */ /* 0x000fe400000010ff */
[----:B------:R-:W0:Y:S02]  /*2cc10*/  LDC.64 R164, c[0x0][0x2b8] ;  /* 0x0000ae00ffa47b82 */ /* 0x000e240000000a00 */
[----:B0-----:R-:W-:-:S05]  /*2cc20*/  IMAD.WIDE.U32 R164, R154, 0x10, R164 ;  /* 0x000000109aa47825 */ /* 0x001fca00078e00a4 */
[----:B------:R0:W-:Y:S04]  /*2cc30*/  STG.E.128 desc[UR6][R164.64], R112 ;  /* 0x00000070a4007986 */ /* 0x0001e8000c101d06 */
[----:B0-----:R-:W2:Y:S01]  /*2cc40*/  LDL R164, [R1+0x50] ;  /* 0x0000500001a47983 */ /* 0x001ea20000100800 */
[----:B------:R-:W0:Y:S03]  /*2cc50*/  LDC.64 R112, c[0x0][0x2c0] ;  /* 0x0000b000ff707b82 */ /* 0x000e260000000a00 */
[----:B------:R-:W2:Y:S01]  /*2cc60*/  LDL R165, [R1+0x110] ;  /* 0x0001100001a57983 */ /* 0x000ea20000100800 */
[----:B------:R-:W-:Y:S01]  /*2cc70*/  FFMA.FTZ R169, R218, R169, R217 ;  /* 0x000000a9daa97223 */ /* 0x000fe200000100d9 */
[----:B------:R-:W3:Y:S01]  /*2cc80*/  S2R R120, SR_TID.X ;  /* 0x0000000000787919 */ /* 0x000ee20000002100 */
[----:B0-----:R-:W-:-:S04]  /*2cc90*/  IMAD.WIDE.U32 R112, R154, 0x10, R112 ;  /* 0x000000109a707825 */ /* 0x001fc800078e0070 */
[----:B------:R-:W-:Y:S02]  /*2cca0*/  VIADD R154, R154, 0x80 ;  /* 0x000000809a9a7836 */ /* 0x000fe40000000000 */
[----:B--2---:R-:W-:-:S05]  /*2ccb0*/  FFMA.FTZ R119, R165, R119, R164 ;  /* 0x00000077a5777223 */ /* 0x004fca00000100a4 */
[----:B------:R-:W-:-:S05]  /*2ccc0*/  F2FP.BF16.F32.PACK_AB R119, R169, R119 ;  /* 0x00000077a977723e */ /* 0x000fca00000010ff */
[----:B---3--:R1:W-:Y:S02]  /*2ccd0*/  STG.E.128 desc[UR6][R112.64], R116 ;  /* 0x0000007470007986 */ /* 0x0083e4000c101d06 */
.L_x_15878:
[----:B------:R-:W-:Y:S05]  /*2cce0*/  BSYNC B0 ;  /* 0x0000000000007941 */ /* 0x000fea0003800000 */
.L_x_15877:
[----:B------:R-:W-:Y:S01]  /*2ccf0*/  LOP3.LUT P0, RZ, R38, 0x800, RZ, 0xc0, !PT ;  /* 0x0000080026ff7812 */ /* 0x000fe2000780c0ff */
[----:B------:R-:W-:-:S12]  /*2cd00*/  BSSY B0, `(.L_x_15879) ;  /* 0x000004a000007945 */ /* 0x000fd80003800000 */
[----:B------:R-:W-:Y:S05]  /*2cd10*/  @!P0 BRA `(.L_x_15880) ;  /* 0x0000000400208947 */ /* 0x000fea0003800000 */
[----:B01----:R-:W2:Y:S04]  /*2cd20*/  LDL R113, [R1+0x4c] ;  /* 0x00004c0001717983 */ /* 0x003ea80000100800 */
[----:B------:R-:W2:Y:S01]  /*2cd30*/  LDL R112, [R1+0x10c] ;  /* 0x00010c0001707983 */ /* 0x000ea20000100800 */
[----:B------:R-:W-:-:S03]  /*2cd40*/  PLOP3.LUT P0, PT, PT, PT, UP0, 0x40, 0x0 ;  /* 0x000000000000781c */ /* 0x000fc60003f0e808 */
[----:B-----5:R0:W-:Y:S01]  /*2cd50*/  STL [R1+0x138], R3 ;  /* 0x0001380301007387 */ /* 0x0201e20000100800 */
[----:B------:R-:W-:-:S05]  /*2cd60*/  FSEL R115, R168, RZ, P0 ;  /* 0x000000ffa8737208 */ /* 0x000fca0000000000 */
[--C-:B------:R-:W-:Y:S01]  /*2cd70*/  FADD.FTZ R116, R64, -R115.reuse ;  /* 0x8000007340747221 */ /* 0x100fe20000010000 */
[----:B------:R-:W-:-:S03]  /*2cd80*/  FADD.FTZ R119, R65, -R115 ;  /* 0x8000007341777221 */ /* 0x000fc60000010000 */
[----:B------:R-:W-:Y:S01]  /*2cd90*/  FMUL.FTZ R116, R116, UR25 ;  /* 0x0000001974747c20 */ /* 0x000fe20008410000 */
[----:B------:R-:W-:Y:S01]  /*2cda0*/  FMUL.FTZ R119, R119, UR25 ;  /* 0x0000001977777c20 */ /* 0x000fe20008410000 */
[----:B0-----:R-:W3:Y:S04]  /*2cdb0*/  LDL R3, [R1+0x3c] ;  /* 0x00003c0001037983 */ /* 0x001ee80000100800 */
        /* <DEDUP_REMOVED lines=10> */
[----:B------:R-:W-:Y:S02]  /*2ce60*/  FFMA.FTZ R113, R216, R119, R215 ;  /* 0x00000077d8717223 */ /* 0x000fe400000100d7 */
[----:B------:R-:W2:Y:S03]  /*2ce70*/  LDL R169, [R1+0x34] ;  /* 0x0000340001a97983 */ /* 0x000ea60000100800 */
[----:B------:R-:W-:Y:S01]  /*2ce80*/  F2FP.BF16.F32.PACK_AB R112, R113, R112 ;  /* 0x000000707170723e */ /* 0x000fe200000010ff */
[----:B------:R-:W2:Y:S04]  /*2ce90*/  LDL R164, [R1+0xf4] ;  /* 0x0000f40001a47983 */ /* 0x000ea80000100800 */
[----:B------:R-:W4:Y:S01]  /*2cea0*/  LDL R113, [R1+0x108] ;  /* 0x0001080001717983 */ /* 0x000f220000100800 */
[----:B------:R-:W-:Y:S01]  /*2ceb0*/  FMUL.FTZ R117, R117, UR25 ;  /* 0x0000001975757c20 */ /* 0x000fe20008410000 */
[----:B------:R-:W-:Y:S01]  /*2cec0*/  FMUL.FTZ R114, R114, UR25 ;  /* 0x0000001972727c20 */ /* 0x000fe20008410000 */
[----:B---3--:R-:W-:-:S02]  /*2ced0*/  FFMA.FTZ R116, R2, R116, R3 ;  /* 0x0000007402747223 */ /* 0x008fc40000010003 */
        /* <DEDUP_REMOVED lines=9> */
[----:B------:R-:W4:Y:S01]  /*2cf70*/  LDL R114, [R1+0x104] ;  /* 0x0001040001727983 */ /* 0x000f220000100800 */
[----:B------:R-:W-:Y:S01]  /*2cf80*/  F2FP.BF16.F32.PACK_AB R113, R118, R113 ;  /* 0x000000717671723e */ /* 0x000fe200000010ff */
[----:B------:R-:W-:-:S02]  /*2cf90*/  FADD.FTZ R118, R68, -R115 ;  /* 0x8000007344767221 */ /* 0x000fc40000010000 */
[----:B------:R-:W-:Y:S01]  /*2cfa0*/  F2FP.BF16.F32.PACK_AB R116, R119, R116 ;  /* 0x000000747774723e */ /* 0x000fe200000010ff */
[----:B------:R-:W-:Y:S01]  /*2cfb0*/  FADD.FTZ R119, R69, -R115 ;  /* 0x8000007345777221 */ /* 0x000fe20000010000 */
[----:B------:R-:W-:Y:S01]  /*2cfc0*/  FMUL.FTZ R118, R118, UR25 ;  /* 0x0000001976767c20 */ /* 0x000fe20008410000 */
[----:B------:R-:W3:Y:S02]  /*2cfd0*/  LDL R165, [R1+0x100] ;  /* 0x0001000001a57983 */ /* 0x000ee40000100800 */
[----:B------:R-:W-:Y:S01]  /*2cfe0*/  FMUL.FTZ R119, R119, UR25 ;  /* 0x0000001977777c20 */ /* 0x000fe20008410000 */
[-C--:B----4-:R-:W-:Y:S01]  /*2cff0*/  FFMA.FTZ R114, R114, R118.reuse, R120 ;  /* 0x0000007672727223 */ /* 0x090fe20000010078 */
[----:B--2---:R-:W-:Y:S02]  /*2d000*/  FFMA.FTZ R118, R164, R118, R169 ;  /* 0x00000076a4767223 */ /* 0x004fe400000100a9 */
[----:B------:R-:W-:-:S05]  /*2d010*/  FFMA.FTZ R164, R208, R119, R207 ;  /* 0x00000077d0a47223 */ /* 0x000fca00000100cf */
[----:B------:R-:W-:Y:S02]  /*2d020*/  F2FP.BF16.F32.PACK_AB R114, R164, R114 ;  /* 0x00000072a472723e */ /* 0x000fe400000010ff */
[----:B------:R-:W3:Y:S01]  /*2d030*/  LDL R164, [R1+0x40] ;  /* 0x0000400001a47983 */ /* 0x000ee20000100800 */
[----:B------:R-:W-:Y:S01]  /*2d040*/  FFMA.FTZ R119, R206, R119, R205 ;  /* 0x00000077ce777223 */ /* 0x000fe200000100cd */
[----:B------:R-:W-:-:S04]  /*2d050*/  FADD.FTZ R169, R71, -R115 ;  /* 0x8000007347a97221 */ /* 0x000fc80000010000 */
[----:B------:R-:W-:Y:S01]  /*2d060*/  F2FP.BF16.F32.PACK_AB R118, R119, R118 ;  /* 0x000000767776723e */ /* 0x000fe200000010ff */
[----:B------:R-:W-:Y:S01]  /*2d070*/  FADD.FTZ R119, R70, -R115 ;  /* 0x8000007346777221 */ /* 0x000fe20000010000 */
[----:B------:R-:W-:-:S03]  /*2d080*/  FMUL.FTZ R169, R169, UR25 ;  /* 0x00000019a9a97c20 */ /* 0x000fc60008410000 */
[----:B------:R-:W-:-:S04]  /*2d090*/  FMUL.FTZ R119, R119, UR25 ;  /* 0x0000001977777c20 */ /* 0x000fc80008410000 */
[----:B---3--:R-:W-:Y:S01]  /*2d0a0*/  FFMA.FTZ R115, R165, R119, R164 ;  /* 0x00000077a5737223 */ /* 0x008fe200000100a4 */
        /* <DEDUP_REMOVED lines=15> */
.L_x_15880:
[----:B------:R-:W-:Y:S05]  /*2d1a0*/  BSYNC B0 ;  /* 0x0000000000007941 */ /* 0x000fea0003800000 */
.L_x_15879:
[----:B------:R-:W-:Y:S01]  /*2d1b0*/  LOP3.LUT P0, RZ, R38, 0x400, RZ, 0xc0, !PT ;  /* 0x0000040026ff7812 */ /* 0x000fe2000780c0ff */
[----:B------:R-:W-:-:S12]  /*2d1c0*/  BSSY B0, `(.L_x_15881) ;  /* 0x000004a000007945 */ /* 0x000fd80003800000 */
[----:B------:R-:W-:Y:S05]  /*2d1d0*/  @!P0 BRA `(.L_x_15882) ;  /* 0x0000000400208947 */ /* 0x000fea0003800000 */
[----:B012---:R-:W2:Y:S04]  /*2d1e0*/  LDL R113, [R1+0x2c] ;  /* 0x00002c0001717983 */ /* 0x007ea80000100800 */
        /* <DEDUP_REMOVED lines=66> */
[C---:B0-----:R-:W-:Y:S01]  /*2d610*/  IMAD.WIDE.U32 R112, R154.reuse, 0x10, R112 ;  /* 0x000000109a707825 */ /* 0x041fe200078e0070 */
[----:B------:R-:W-:-:S03]  /*2d620*/  IADD3 R154, R154, 0x80, RZ ;  /* 0x000000809a9a7810 */ /* 0x000fc60007ffe0ff */
[----:B--2---:R-:W-:-:S05]  /*2d630*/  FFMA.FTZ R119, R165, R119, R164 ;  /* 0x00000077a5777223 */ /* 0x004fca00000100a4 */
[----:B------:R-:W-:-:S05]  /*2d640*/  F2FP.BF16.F32.PACK_AB R119, R169, R119 ;  /* 0x00000077a977723e */ /* 0x000fca00000010ff */
[----:B---3--:R4:W-:Y:S02]  /*2d650*/  STG.E.128 desc[UR6][R112.64], R116 ;  /* 0x0000007470007986 */ /* 0x0089e4000c101d06 */
.L_x_15882:
[----:B------:R-:W-:Y:S05]  /*2d660*/  BSYNC B0 ;  /* 0x0000000000007941 */ /* 0x000fea0003800000 */
.L_x_15881:
[----:B------:R-:W-:Y:S01]  /*2d670*/  LOP3.LUT P0, RZ, R38, 0x200, RZ, 0xc0, !PT ;  /* 0x0000020026ff7812 */ /* 0x000fe2000780c0ff */
[----:B------:R-:W-:-:S12]  /*2d680*/  BSSY B0, `(.L_x_15883) ;  /* 0x0000040000007945 */ /* 0x000fd80003800000 */
[----:B------:R-:W-:Y:S05]  /*2d690*/  @!P0 BRA `(.L_x_15884) ;  /* 0x0000000000f88947 */ /* 0x000fea0003800000 */
[----:B012-4-:R-:W2:Y:S04]  /*2d6a0*/  LDL R113, [R1+0xc] ;  /* 0x00000c0001717983 */ /* 0x017ea80000100800 */
[----:B------:R-:W2:Y:S01]  /*2d6b0*/  LDL R112, [R1+0xcc] ;  /* 0x0000cc0001707983 */ /* 0x000ea20000100800 */
[----:B------:R-:W-:-:S03]  /*2d6c0*/  PLOP3.LUT P0, PT, PT, PT, UP0, 0x40, 0x0 ;  /* 0x000000000000781c */ /* 0x000fc60003f0e808 */
[----:B------:R-:W3:Y:S01]  /*2d6d0*/  LDL R165, [R1+0xc8] ;  /* 0x0000c80001a57983 */ /* 0x000ee20000100800 */
        /* <DEDUP_REMOVED lines=15> */
[----:B------:R-:W-:Y:S01]  /*2d7d0*/  FMUL.FTZ R117, R117, UR25 ;  /* 0x0000001975757c20 */ /* 0x000fe20008410000 */
[----:B------:R-:W-:-:S03]  /*2d7e0*/  FMUL.FTZ R114, R114, UR25 ;  /* 0x0000001972727c20 */ /* 0x000fc60008410000 */
[-C--:B---3--:R-:W-:Y:S01]  /*2d7f0*/  FFMA.FTZ R113, R165, R117.reuse, R113 ;  /* 0x00000075a5717223 */ /* 0x088fe20000010071 */
[----:B----4-:R-:W-:Y:S01]  /*2d800*/  FFMA.FTZ R117, R118, R117, R251 ;  /* 0x0000007576757223 */ /* 0x010fe200000100fb */
[-C--:B------:R-:W-:Y:S01]  /*2d810*/  FFMA.FTZ R118, R180, R114.reuse, R179 ;  /* 0x00000072b4767223 */ /* 0x080fe200000100b3 */
[----:B------:R-:W-:Y:S01]  /*2d820*/  FFMA.FTZ R114, R178, R114, R177 ;  /* 0x00000072b2727223 */ /* 0x000fe200000100b1 */
[----:B------:R-:W-:Y:S01]  /*2d830*/  FFMA.FTZ R116, R120, R116, R252 ;  /* 0x0000007478747223 */ /* 0x000fe200000100fc */
[----:B------:R-:W-:Y:S01]  /*2d840*/  FFMA.FTZ R119, R182, R119, R181 ;  /* 0x00000077b6777223 */ /* 0x000fe200000100b5 */
[----:B------:R-:W2:Y:S02]  /*2d850*/  LDL R165, [R1+0xc0] ;  /* 0x0000c00001a57983 */ /* 0x000ea40000100800 */
[----:B------:R-:W-:Y:S02]  /*2d860*/  F2FP.BF16.F32.PACK_AB R117, R114, R117 ;  /* 0x000000757275723e */ /* 0x000fe400000010ff */
[----:B------:R-:W3:Y:S01]  /*2d870*/  LDL R114, [R1+0x4] ;  /* 0x0000040001727983 */ /* 0x000ee20000100800 */
[----:B------:R-:W-:Y:S01]  /*2d880*/  F2FP.BF16.F32.PACK_AB R113, R118, R113 ;  /* 0x000000717671723e */ /* 0x000fe200000010ff */
[--C-:B------:R-:W-:Y:S01]  /*2d890*/  FADD.FTZ R118, R84, -R115.reuse ;  /* 0x8000007354767221 */ /* 0x100fe20000010000 */
[----:B------:R-:W-:Y:S01]  /*2d8a0*/  F2FP.BF16.F32.PACK_AB R116, R119, R116 ;  /* 0x000000747774723e */ /* 0x000fe200000010ff */
[----:B------:R-:W-:-:S02]  /*2d8b0*/  FADD.FTZ R119, R85, -R115 ;  /* 0x8000007355777221 */ /* 0x000fc40000010000 */
[----:B------:R-:W-:Y:S02]  /*2d8c0*/  FMUL.FTZ R118, R118, UR25 ;  /* 0x0000001976767c20 */ /* 0x000fe40008410000 */
[----:B------:R-:W-:Y:S02]  /*2d8d0*/  FMUL.FTZ R119, R119, UR25 ;  /* 0x0000001977777c20 */ /* 0x000fe40008410000 */
[-C--:B---3--:R-:W-:Y:S01]  /*2d8e0*/  FFMA.FTZ R114, R169, R118.reuse, R114 ;  /* 0x00000076a9727223 */ /* 0x088fe20000010072 */
[----:B------:R-:W-:Y:S01]  /*2d8f0*/  FFMA.FTZ R118, R164, R118, R250 ;  /* 0x00000076a4767223 */ /* 0x000fe200000100fa */
[----:B------:R-:W-:-:S05]  /*2d900*/  FFMA.FTZ R164, R176, R119, R175 ;  /* 0x00000077b0a47223 */ /* 0x000fca00000100af */
[----:B------:R-:W-:Y:S02]  /*2d910*/  F2FP.BF16.F32.PACK_AB R114, R164, R114 ;  /* 0x00000072a472723e */ /* 0x000fe400000010ff */
[----:B------:R-:W2:Y:S01]  /*2d920*/  LDL R164, [R1] ;  /* 0x0000000001a47983 */ /* 0x000ea20000100800 */
[----:B------:R-:W-:Y:S01]  /*2d930*/  FFMA.FTZ R119, R174, R119, R173 ;  /* 0x00000077ae777223 */ /* 0x000fe200000100ad */
[----:B------:R-:W-:-:S04]  /*2d940*/  FADD.FTZ R169, R87, -R115 ;  /* 0x8000007357a97221 */ /* 0x000fc80000010000 */
[----:B------:R-:W-:Y:S01]  /*2d950*/  F2FP.BF16.F32.PACK_AB R118, R119, R118 ;  /* 0x000000767776723e */ /* 0x000fe200000010ff */
[----:B------:R-:W-:Y:S01]  /*2d960*/  FADD.FTZ R119, R86, -R115 ;  /* 0x8000007356777221 */ /* 0x000fe20000010000 */
[----:B------:R-:W-:-:S03]  /*2d970*/  FMUL.FTZ R169, R169, UR25 ;  /* 0x00000019a9a97c20 */ /* 0x000fc60008410000 */
[----:B------:R-:W-:-:S04]  /*2d980*/  FMUL.FTZ R119, R119, UR25 ;  /* 0x0000001977777c20 */ /* 0x000fc80008410000 */
[----:B--2---:R-:W-:Y:S01]  /*2d990*/  FFMA.FTZ R115, R165, R119, R164 ;  /* 0x00000077a5737223 */ /* 0x004fe200000100a4 */
        /* <DEDUP_REMOVED lines=14> */
.L_x_15884:
[----:B------:R-:W-:Y:S05]  /*2da80*/  BSYNC B0 ;  /* 0x0000000000007941 */ /* 0x000fea0003800000 */
.L_x_15883:
[----:B------:R-:W-:Y:S01]  /*2da90*/  LOP3.LUT P0, RZ, R38, 0x100, RZ, 0xc0, !PT ;  /* 0x0000010026ff7812 */ /* 0x000fe2000780c0ff */
[----:B------:R-:W-:-:S12]  /*2daa0*/  BSSY B0, `(.L_x_15885) ;  /* 0x000003b000007945 */ /* 0x000fd80003800000 */
[----:B------:R-:W-:Y:S05]  /*2dab0*/  @!P0 BRA `(.L_x_15886) ;  /* 0x0000000000e48947 */ /* 0x000fea0003800000 */
[----:B012-4-:R-:W2:Y:S01]  /*2dac0*/  LDL R112, [R1+0xac] ;  /* 0x0000ac0001707983 */ /* 0x017ea20000100800 */
        /* <DEDUP_REMOVED lines=9> */
[----:B------:R-:W4:Y:S03]  /*2db60*/  LDL R164, [R1+0x94] ;  /* 0x0000940001a47983 */ /* 0x000f260000100800 */
[----:B------:R-:W-:Y:S01]  /*2db70*/  FFMA.FTZ R113, R166, R119, R163 ;  /* 0x00000077a6717223 */ /* 0x000fe200000100a3 */
[----:B--2---:R-:W-:-:S05]  /*2db80*/  FFMA.FTZ R112, R112, R116, R248 ;  /* 0x0000007470707223 */ /* 0x004fca00000100f8 */
[----:B------:R-:W-:Y:S02]  /*2db90*/  F2FP.BF16.F32.PACK_AB R112, R113, R112 ;  /* 0x000000707170723e */ /* 0x000fe400000010ff */
[----:B------:R-:W2:Y:S01]  /*2dba0*/  LDL R113, [R1+0x9c] ;  /* 0x00009c0001717983 */ /* 0x000ea20000100800 */
[----:B------:R-:W-:-:S04]  /*2dbb0*/  FADD.FTZ R117, R90, -R115 ;  /* 0x800000735a757221 */ /* 0x000fc80000010000 */
[----:B------:R-:W-:Y:S01]  /*2dbc0*/  FMUL.FTZ R117, R117, UR25 ;  /* 0x0000001975757c20 */ /* 0x000fe20008410000 */
[----:B------:R-:W-:-:S04]  /*2dbd0*/  FADD.FTZ R114, R91, -R115 ;  /* 0x800000735b727221 */ /* 0x000fc80000010000 */
[----:B------:R-:W-:Y:S01]  /*2dbe0*/  FMUL.FTZ R114, R114, UR25 ;  /* 0x0000001972727c20 */ /* 0x000fe20008410000 */
[----:B------:R-:W-:Y:S01]  /*2dbf0*/  FFMA.FTZ R119, R17, R119, R121 ;  /* 0x0000007711777223 */ /* 0x000fe20000010079 */
[----:B--2---:R-:W-:Y:S01]  /*2dc00*/  FFMA.FTZ R116, R113, R116, R244 ;  /* 0x0000007471747223 */ /* 0x004fe200000100f4 */
[-C--:B---3--:R-:W-:Y:S02]  /*2dc10*/  FFMA.FTZ R113, R165, R117.reuse, R247 ;  /* 0x00000075a5717223 */ /* 0x088fe400000100f7 */
[----:B------:R-:W2:Y:S01]  /*2dc20*/  LDL R165, [R1+0xa0] ;  /* 0x0000a00001a57983 */ /* 0x000ea20000100800 */
[----:B----4-:R-:W-:Y:S01]  /*2dc30*/  FFMA.FTZ R117, R118, R117, R243 ;  /* 0x0000007576757223 */ /* 0x010fe200000100f3 */
[----:B------:R-:W-:Y:S01]  /*2dc40*/  FFMA.FTZ R118, R16, R114, R122 ;  /* 0x0000007210767223 */ /* 0x000fe2000001007a */
[----:B------:R-:W-:Y:S01]  /*2dc50*/  F2FP.BF16.F32.PACK_AB R116, R119, R116 ;  /* 0x000000747774723e */ /* 0x000fe200000010ff */
[----:B------:R-:W-:-:S03]  /*2dc60*/  FFMA.FTZ R114, R15, R114, R123 ;  /* 0x000000720f727223 */ /* 0x000fc6000001007b */
        /* <DEDUP_REMOVED lines=17> */
[----:B--2---:R-:W-:-:S05]  /*2dd80*/  FFMA.FTZ R115, R165, R119, R245 ;  /* 0x00000077a5737223 */ /* 0x004fca00000100f5 */
[----:B------:R-:W-:Y:S02]  /*2dd90*/  F2FP.BF16.F32.PACK_AB R115, R164, R115 ;  /* 0x00000073a473723e */ /* 0x000fe400000010ff */
[----:B------:R-:W0:Y:S02]  /*2dda0*/  LDC.64 R164, c[0x0][0x2b8] ;  /* 0x0000ae00ffa47b82 */ /* 0x000e240000000a00 */
[----:B0-----:R-:W-:-:S05]  /*2ddb0*/  IMAD.WIDE.U32 R164, R154, 0x10, R164 ;  /* 0x000000109aa47825 */ /* 0x001fca00078e00a4 */
[----:B------:R0:W-:Y:S04]  /*2ddc0*/  STG.E.128 desc[UR6][R164.64], R112 ;  /* 0x00000070a4007986 */ /* 0x0001e8000c101d06 */
[----:B0-----:R-:W2:Y:S01]  /*2ddd0*/  LDL R165, [R1+0x90] ;  /* 0x0000900001a57983 */ /* 0x001ea20000100800 */
[----:B------:R-:W0:Y:S01]  /*2dde0*/  LDC.64 R112, c[0x0][0x2c0] ;  /* 0x0000b000ff707b82 */ /* 0x000e220000000a00 */
[----:B------:R-:W-:Y:S01]  /*2ddf0*/  FFMA.FTZ R169, R11, R169, R127 ;  /* 0x000000a90ba97223 */ /* 0x000fe2000001007f */
[----:B0-----:R-:W-:-:S04]  /*2de00*/  IMAD.WIDE.U32 R112, R154, 0x10, R112 ;  /* 0x000000109a707825 */ /* 0x001fc800078e0070 */
[----:B------:R-:W-:Y:S02]  /*2de10*/  VIADD R154, R154, 0x80 ;  /* 0x000000809a9a7836 */ /* 0x000fe40000000000 */
[----:B--2---:R-:W-:-:S05]  /*2de20*/  FFMA.FTZ R119, R165, R119, R241 ;  /* 0x00000077a5777223 */ /* 0x004fca00000100f1 */
[----:B------:R-:W-:-:S05]  /*2de30*/  F2FP.BF16.F32.PACK_AB R119, R169, R119 ;  /* 0x00000077a977723e */ /* 0x000fca00000010ff */
[----:B------:R3:W-:Y:S02]  /*2de40*/  STG.E.128 desc[UR6][R112.64], R116 ;  /* 0x0000007470007986 */ /* 0x0007e4000c101d06 */
.L_x_15886:
[----:B------:R-:W-:Y:S05]  /*2de50*/  BSYNC B0 ;  /* 0x0000000000007941 */ /* 0x000fea0003800000 */
.L_x_15885:
[----:B------:R-:W-:Y:S01]  /*2de60*/  LOP3.LUT P0, RZ, R38, 0x80, RZ, 0xc0, !PT ;  /* 0x0000008026ff7812 */ /* 0x000fe2000780c0ff */
[----:B------:R-:W-:-:S12]  /*2de70*/  BSSY B0, `(.L_x_15887) ;  /* 0x000003b000007945 */ /* 0x000fd80003800000 */
[----:B------:R-:W-:Y:S05]  /*2de80*/  @!P0 BRA `(.L_x_15888) ;  /* 0x0000000000e48947 */ /* 0x000fea0003800000 */
[----:B01234-:R-:W2:Y:S01]  /*2de90*/  LDL R112, [R1+0x8c] ;  /* 0x00008c0001707983 */ /* 0x01fea20000100800 */
        /* <DEDUP_REMOVED lines=50> */
[----:B-----5:R-:W-:Y:S01]  /*2e1c0*/  FFMA.FTZ R169, R3, R169, R135 ;  /* 0x000000a903a97223 */ /* 0x020fe20000010087 */
[C---:B0-----:R-:W-:Y:S01]  /*2e1d0*/  IMAD.WIDE.U32 R112, R154.reuse, 0x10, R112 ;  /* 0x000000109a707825 */ /* 0x041fe200078e0070 */
[----:B------:R-:W-:-:S03]  /*2e1e0*/  IADD3 R154, R154, 0x80, RZ ;  /* 0x000000809a9a7810 */ /* 0x000fc60007ffe0ff */
[----:B--2---:R-:W-:-:S05]  /*2e1f0*/  FFMA.FTZ R119, R165, R119, R37 ;  /* 0x00000077a5777223 */ /* 0x004fca0000010025 */
[----:B------:R-:W-:-:S05]  /*2e200*/  F2FP.BF16.F32.PACK_AB R119, R169, R119 ;  /* 0x00000077a977723e */ /* 0x000fca00000010ff */
[----:B------:R0:W-:Y:S02]  /*2e210*/  STG.E.128 desc[UR6][R112.64], R116 ;  /* 0x0000007470007986 */ /* 0x0001e4000c101d06 */
.L_x_15888:
[----:B------:R-:W-:Y:S05]  /*2e220*/  BSYNC B0 ;  /* 0x0000000000007941 */ /* 0x000fea0003800000 */
.L_x_15887:
        /* <DEDUP_REMOVED lines=51> */
.L_x_15890:
[----:B------:R-:W-:Y:S05]  /*2e560*/  BSYNC B0 ;  /* 0x0000000000007941 */ /* 0x000fea0003800000 */
.L_x_15889:
[----:B------:R-:W-:Y:S01]  /*2e570*/  LOP3.LUT P0, RZ, R38, 0x1, RZ, 0xc0, !PT ;  /* 0x0000000126ff7812 */ /* 0x000fe2000780c0ff */
[----:B------:R-:W-:-:S03]  /*2e580*/  VIADD R39, R39, UR34 ;  /* 0x0000002227277c36 */ /* 0x000fc60008000000 */
[----:B01234-:R-:W-:Y:S02]  /*2e590*/  SEL R112, RZ, 0x1, P0 ;  /* 0x00000001ff707807 */ /* 0x01ffe40000000000 */
[----:B------:R-:W-:-:S13]  /*2e5a0*/  ISETP.GE.AND P0, PT, R39, UR35, PT ;  /* 0x0000002327007c0c */ /* 0x000fda000bf06270 */
[----:B------:R-:W-:Y:S05]  /*2e5b0*/  @!P0 BRA `(.L_x_15891) ;  /* 0xfffffd4800788947 */ /* 0x000fea000383ffff */
[----:B------:R-:W-:Y:S05]  /*2e5c0*/  EXIT ;  /* 0x000000000000794d */ /* 0x000fea0003800000 */
.L_x_15876:
[----:B------:R-:W-:Y:S01]  /*2e5d0*/  HFMA2.MMA R113, -RZ, RZ, 0, 5.9604644775390625e-08 ;  /* 0x00000001ff717435 */ /* 0x000fe200000001ff */
[----:B------:R-:W-:Y:S02]  /*2e5e0*/  IMAD.MOV.U32 R164, RZ, RZ, R112 ;  /* 0x000000ffffa47224 */ /* 0x000fe400078e0070 */
[----:B------:R-:W-:Y:S02]  /*2e5f0*/  IMAD.MOV.U32 R116, RZ, RZ, 0x1f ;  /* 0x0000001fff747424 */ /* 0x000fe400078e00ff */
[----:B------:R-:W-:-:S07]  /*2e600*/  IMAD.MOV.U32 R117, RZ, RZ, -0x1 ;  /* 0xffffffffff757424 */ /* 0x000fce00078e00ff */
[----:B-1----:R-:W-:Y:S05]  /*2e610*/  WARPSYNC.COLLECTIVE R117, `(.L_x_15892) ;  /* 0x0000000075087348 */ /* 0x002fea0003c00000 */
[----:B------:R0:W2:Y:S02]  /*2e620*/  SHFL.BFLY P6, R119, R164, R113, R116 ;  /* 0x0c000071a4777389 */ /* 0x0000a400000c0074 */
[----:B012---:R-:W-:Y:S01]  /*2e630*/  ENDCOLLECTIVE ;  /* 0x000000000000791b */ /* 0x007fe20003800000 */
.L_x_15892:
[----:B------:R-:W-:Y:S02]  /*2e640*/  IMAD.MOV.U32 R113, RZ, RZ, 0x2 ;  /* 0x00000002ff717424 */ /* 0x000fe400078e00ff */
[----:B------:R-:W-:-:S05]  /*2e650*/  FADD.FTZ R112, R112, R119 ;  /* 0x0000007770707221 */ /* 0x000fca0000010000 */
[----:B------:R-:W-:-:S07]  /*2e660*/  MOV R164, R112 ;  /* 0x0000007000a47202 */ /* 0x000fce0000000f00 */
[----:B------:R-:W-:Y:S05]  /*2e670*/  WARPSYNC.COLLECTIVE R117, `(.L_x_15893) ;  /* 0x0000000075087348 */ /* 0x000fea0003c00000 */
[----:B------:R0:W1:Y:S02]  /*2e680*/  SHFL.BFLY P6, R119, R164, R113, R116 ;  /* 0x0c000071a4777389 */ /* 0x00006400000c0074 */
[----:B01----:R-:W-:Y:S01]  /*2e690*/  ENDCOLLECTIVE ;  /* 0x000000000000791b */ /* 0x003fe20003800000 */
.L_x_15893:
[----:B------:R-:W-:Y:S01]  /*2e6a0*/  HFMA2.MMA R113, -RZ, RZ, 0, 2.384185791015625e-07 ;  /* 0x00000004ff717435 */ /* 0x000fe200000001ff */
[----:B------:R-:W-:-:S04]  /*2e6b0*/  FADD.FTZ R112, R112, R119 ;  /* 0x0000007770707221 */ /* 0x000fc80000010000 */
[----:B------:R-:W-:-:S07]  /*2e6c0*/  IMAD.MOV.U32 R164, RZ, RZ, R112 ;  /* 0x000000ffffa47224 */ /* 0x000fce00078e0070 */
[----:B------:R-:W-:Y:S05]  /*2e6d0*/  WARPSYNC.COLLECTIVE R117, `(.L_x_15894) ;  /* 0x0000000075087348 */ /* 0x000fea0003c00000 */
[----:B------:R0:W1:Y:S02]  /*2e6e0*/  SHFL.BFLY P6, R119, R164, R113, R116 ;  /* 0x0c000071a4777389 */ /* 0x00006400000c0074 */
[----:B01----:R-:W-:Y:S01]  /*2e6f0*/  ENDCOLLECTIVE ;  /* 0x000000000000791b */ /* 0x003fe20003800000 */
.L_x_15894:
[----:B------:R-:W-:Y:S02]  /*2e700*/  IMAD.MOV.U32 R113, RZ, RZ, 0x8 ;  /* 0x00000008ff717424 */ /* 0x000fe400078e00ff */
[----:B------:R-:W-:-:S04]  /*2e710*/  FADD.FTZ R112, R112, R119 ;  /* 0x0000007770707221 */ /* 0x000fc80000010000 */
[----:B------:R-:W-:-:S07]  /*2e720*/  IMAD.MOV.U32 R164, RZ, RZ, R112 ;  /* 0x000000ffffa47224 */ /* 0x000fce00078e0070 */
[----:B------:R-:W-:Y:S05]  /*2e730*/  WARPSYNC.COLLECTIVE R117, `(.L_x_15895) ;  /* 0x0000000075087348 */ /* 0x000fea0003c00000 */
[----:B------:R0:W1:Y:S02]  /*2e740*/  SHFL.BFLY P6, R119, R164, R113, R116 ;  /* 0x0c000071a4777389 */ /* 0x00006400000c0074 */
[----:B01----:R-:W-:Y:S01]  /*2e750*/  ENDCOLLECTIVE ;  /* 0x000000000000791b */ /* 0x003fe20003800000 */
.L_x_15895:
[----:B------:R-:W-:Y:S02]  /*2e760*/  IMAD.MOV.U32 R113, RZ, RZ, 0x10 ;  /* 0x00000010ff717424 */ /* 0x000fe400078e00ff */
[----:B------:R-:W-:-:S05]  /*2e770*/  FADD.FTZ R112, R112, R119 ;  /* 0x0000007770707221 */ /* 0x000fca0000010000 */
[----:B------:R-:W-:-:S07]  /*2e780*/  MOV R164, R112 ;  /* 0x0000007000a47202 */ /* 0x000fce0000000f00 */
[----:B------:R-:W-:Y:S05]  /*2e790*/  WARPSYNC.COLLECTIVE R117, `(.L_x_15896) ;  /* 0x0000000075087348 */ /* 0x000fea0003c00000 */
[----:B------:R0:W1:Y:S02]  /*2e7a0*/  SHFL.BFLY P6, R119, R164, R113, R116 ;  /* 0x0c000071a4777389 */ /* 0x00006400000c0074 */
[----:B01----:R-:W-:Y:S01]  /*2e7b0*/  ENDCOLLECTIVE ;  /* 0x000000000000791b */ /* 0x003fe20003800000 */
.L_x_15896:
        /* <DEDUP_REMOVED lines=122> */
.L_x_15897:
[----:B------:R-:W-:Y:S01]  /*2ef60*/  MOV R113, 0x2 ;  /* 0x0000000200717802 */ /* 0x000fe20000000f00 */
[----:B------:R-:W-:-:S04]  /*2ef70*/  FADD.FTZ R118, R118, R119 ;  /* 0x0000007776767221 */ /* 0x000fc80000010000 */
[----:B------:R-:W-:-:S07]  /*2ef80*/  IMAD.MOV.U32 R164, RZ, RZ, R118 ;  /* 0x000000ffffa47224 */ /* 0x000fce00078e0076 */
[----:B------:R-:W-:Y:S05]  /*2ef90*/  WARPSYNC.COLLECTIVE R117, `(.L_x_15898) ;  /* 0x0000000075087348 */ /* 0x000fea0003c00000 */
[----:B------:R0:W1:Y:S02]  /*2efa0*/  SHFL.BFLY P6, R119, R164, R113, R116 ;  /* 0x0c000071a4777389 */ /* 0x00006400000c0074 */
[----:B01----:R-:W-:Y:S01]  /*2efb0*/  ENDCOLLECTIVE ;  /* 0x000000000000791b */ /* 0x003fe20003800000 */
.L_x_15898:
[----:B------:R-:W-:Y:S02]  /*2efc0*/  IMAD.MOV.U32 R113, RZ, RZ, 0x4 ;  /* 0x00000004ff717424 */ /* 0x000fe400078e00ff */
[----:B------:R-:W-:-:S04]  /*2efd0*/  FADD.FTZ R118, R118, R119 ;  /* 0x0000007776767221 */ /* 0x000fc80000010000 */
[----:B------:R-:W-:-:S07]  /*2efe0*/  IMAD.MOV.U32 R164, RZ, RZ, R118 ;  /* 0x000000ffffa47224 */ /* 0x000fce00078e0076 */
[----:B------:R-:W-:Y:S05]  /*2eff0*/  WARPSYNC.COLLECTIVE R117, `(.L_x_15899) ;  /* 0x0000000075087348 */ /* 0x000fea0003c00000 */
[----:B------:R0:W1:Y:S02]  /*2f000*/  SHFL.BFLY P6, R119, R164, R113, R116 ;  /* 0x0c000071a4777389 */ /* 0x00006400000c0074 */
[----:B01----:R-:W-:Y:S01]  /*2f010*/  ENDCOLLECTIVE ;  /* 0x000000000000791b */ /* 0x003fe20003800000 */
.L_x_15899:
[----:B------:R-:W-:Y:S02]  /*2f020*/  IMAD.MOV.U32 R113, RZ, RZ, 0x8 ;  /* 0x00000008ff717424 */ /* 0x000fe400078e00ff */
[----:B------:R-:W-:-:S05]  /*2f030*/  FADD.FTZ R118, R118, R119 ;  /* 0x0000007776767221 */ /* 0x000fca0000010000 */
[----:B------:R-:W-:-:S07]  /*2f040*/  MOV R164, R118 ;  /* 0x0000007600a47202 */ /* 0x000fce0000000f00 */
[----:B------:R-:W-:Y:S05]  /*2f050*/  WARPSYNC.COLLECTIVE R117, `(.L_x_15900) ;  /* 0x0000000075087348 */ /* 0x000fea0003c00000 */
[----:B------:R0:W1:Y:S02]  /*2f060*/  SHFL.BFLY P6, R119, R164, R113, R116 ;  /* 0x0c000071a4777389 */ /* 0x00006400000c0074 */
[----:B01----:R-:W-:Y:S01]  /*2f070*/  ENDCOLLECTIVE ;  /* 0x000000000000791b */ /* 0x003fe20003800000 */
.L_x_15900:
[----:B------:R-:W-:Y:S01]  /*2f080*/  HFMA2.MMA R113, -RZ, RZ, 0, 9.5367431640625e-07 ;  /* 0x00000010ff717435 */ /* 0x000fe200000001ff */
[----:B------:R-:W-:-:S04]  /*2f090*/  FADD.FTZ R118, R118, R119 ;  /* 0x0000007776767221 */ /* 0x000fc80000010000 */
[----:B------:R-:W-:-:S07]  /*2f0a0*/  IMAD.MOV.U32 R164, RZ, RZ, R118 ;  /* 0x000000ffffa47224 */ /* 0x000fce00078e0076 */
[----:B------:R-:W-:Y:S05]  /*2f0b0*/  WARPSYNC.COLLECTIVE R117, `(.L_x_15901) ;  /* 0x0000000075087348 */ /* 0x000fea0003c00000 */
[----:B------:R0:W1:Y:S02]  /*2f0c0*/  SHFL.BFLY P6, R119, R164, R113, R116 ;  /* 0x0c000071a4777389 */ /* 0x00006400000c0074 */
[----:B01----:R-:W-:Y:S01]  /*2f0d0*/  ENDCOLLECTIVE ;  /* 0x000000000000791b */ /* 0x003fe20003800000 */
.L_x_15901:
[----:B------:R-:W-:Y:S01]  /*2f0e0*/  IMAD.MOV.U32 R113, RZ, RZ, R119 ;  /* 0x000000ffff717224 */ /* 0x000fe200078e0077 */
[----:B------:R-:W-:Y:S06]  /*2f0f0*/  BRA `(.L_x_15902) ;  /* 0xffffffd000a87947 */ /* 0x000fec000383ffff */
.L_x_15903:
        /* <DEDUP_REMOVED lines=16> */
.L_x_41616:


//--------------------- .text._ZN10layer_norm31ln_parallel_residual_fwd_kernelINS_13Kernel_traitsI13__nv_bfloat16S2_fS2_fjLj7168ELj1ELj1ELj4ELj16ENS_18Kernel_traits_baseILj7168ES2_S2_fS2_fjLj128EEEEELb1ELb0ELb1EEEvNS_9FwdParamsE --------------------------
	.section	.text._ZN10layer_norm31ln_parallel_residual_fwd_kernelINS_13Kernel_traitsI13__nv_bfloat16S2_fS2_fjLj7168ELj1ELj1ELj4ELj16ENS_18Kernel_traits_baseILj7168ES2_S2_fS2_fjLj128EEEEELb1ELb0ELb1EEEvNS_9FwdParamsE,"ax",@progbits
	.align	128
        .global         _ZN10layer_norm31ln_parallel_residual_fwd_kernelINS_13Kernel_traitsI13__nv_bfloat16S2_fS2_fjLj7168ELj1ELj1ELj4ELj16ENS_18Kernel_traits_baseILj7168ES2_S2_fS2_fjLj128EEEEELb1ELb0ELb1EEEvNS_9FwdParamsE
        .type           _ZN10layer_norm31ln_parallel_residual_fwd_kernelINS_13Kernel_traitsI13__nv_bfloat16S2_fS2_fjLj7168ELj1ELj1ELj4ELj16ENS_18Kernel_traits_baseILj7168ES2_S2_fS2_fjLj128EEEEELb1ELb0ELb1EEEvNS_9FwdParamsE,@function
        .size           _ZN10layer_norm31ln_parallel_residual_fwd_kernelINS_13Kernel_traitsI13__nv_bfloat16S2_fS2_fjLj7168ELj1ELj1ELj4ELj16ENS_18Kernel_traits_baseILj7168ES2_S2_fS2_fjLj128EEEEELb1ELb0ELb1EEEvNS_9FwdParamsE,(.L_x_41617 - _ZN10layer_norm31ln_parallel_residual_fwd_kernelINS_13Kernel_traitsI13__nv_bfloat16S2_fS2_fjLj7168ELj1ELj1ELj4ELj16ENS_18Kernel_traits_baseILj7168ES2_S2_fS2_fjLj128EEEEELb1ELb0ELb1EEEvNS_9FwdParamsE)
        .other          _ZN10layer_norm31ln_parallel_residual_fwd_kernelINS_13Kernel_traitsI13__nv_bfloat16S2_fS2_fjLj7168ELj1ELj1ELj4ELj16ENS_18Kernel_traits_baseILj7168ES2_S2_fS2_fjLj128EEEEELb1ELb0ELb1EEEvNS_9FwdParamsE,@"STO_CUDA_ENTRY STV_DEFAULT"
_ZN10layer_norm31ln_parallel_residual_fwd_kernelINS_13Kernel_traitsI13__nv_bfloat16S2_fS2_fjLj7168ELj1ELj1ELj4ELj16ENS_18Kernel_traits_baseILj7168ES2_S2_fS2_fjLj128EEEEELb1ELb0ELb1EEEvNS_9FwdParamsE:
.text._ZN10layer_norm31ln_parallel_residual_fwd_kernelINS_13Kernel_traitsI13__nv_bfloat16S2_fS2_fjLj7168ELj1ELj1ELj4ELj16ENS_18Kernel_traits_baseILj7168ES2_S2_fS2_fjLj128EEEEELb1ELb0ELb1EEEvNS_9FwdParamsE:
[----:B------:R-:W0:Y:S08]  /*0000*/  LDC R1, c[0x0][0x28] ;  /* 0x00000a00ff017b82 */ /* 0x000e300000000800 */
[----:B------:R-:W1:Y:S01]  /*0010*/  LDC R178, c[0x0][0x2e8] ;  /* 0x0000ba00ffb27b82 */ /* 0x000e620000000800 */
[----:B------:R-:W-:Y:S01]  /*0020*/  ULDC.U8 UR4, c[0x0][0x2f4] ;  /* 0x0000bd0000047ab9 */ /* 0x000fe20000000000 */
[----:B------:R-:W-:Y:S01]  /*0030*/  ULDC.64 UR6, c[0x0][0x208] ;  /* 0x0000820000067ab9 */ /* 0x000fe20000000a00 */
[----:B------:R-:W-:Y:S01]  /*0040*/  ISETP.NE.AND P2, PT, RZ, UR4, PT ;  /* 0x00000004ff007c0c */ /* 0x000fe2000bf45270 */
[----:B0-----:R-:W-:-:S04]  /*0050*/  VIADD R1, R1, 0xffffffa8 ;  /* 0xffffffa801017836 */ /* 0x001fc80000000000 */
[----:B------:R-:W1:Y:S01]  /*0060*/  LDC R179, c[0x0][0x2ec] ;  /* 0x0000bb00ffb37b82 */ /* 0x000e620000000800 */
[----:B------:R-:W-:Y:S01]  /*0070*/  ULDC.64 UR4, c[0x0][0x2e0] ;  /* 0x0000b80000047ab9 */ /* 0x000fe20000000a00 */
[----:B------:R-:W0:Y:S01]  /*0080*/  S2R R51, SR_TID.X ;  /* 0x0000000000337919 */ /* 0x000e220000002100 */
[----:B------:R-:W-:Y:S01]  /*0090*/  IMAD.U32 R2, RZ, RZ, UR4 ;  /* 0x00000004ff027e24 */ /* 0x000fe2000f8e00ff */
[----:B------:R-:W-:Y:S01]  /*00a0*/  MOV R3, UR5 ;  /* 0x0000000500037c02 */ /* 0x000fe20008000f00 */
[----:B------:R-:W-:Y:S01]  /*00b0*/  ULDC.64 UR8, c[0x0][0x2c8] ;  /* 0x0000b20000087ab9 */ /* 0x000fe20000000a00 */
[----:B------:R-:W-:Y:S01]  /*00c0*/  ULDC.64 UR10, c[0x0][0x2d0] ;  /* 0x0000b400000a7ab9 */ /* 0x000fe20000000a00 */
[----:B------:R-:W2:Y:S01]  /*00d0*/  S2R R0, SR_CTAID.X ;  /* 0x0000000000007919 */ /* 0x000ea20000002500 */
[----:B------:R-:W3:Y:S02]  /*00e0*/  @P2 LDC R11, c[0x0][0x2f0] ;  /* 0x0000bc00ff0b2b82 */ /* 0x000ee40000000800 */
[----:B------:R-:W4:Y:S06]  /*00f0*/  @P2 LDG.E.64 R2, desc[UR6][R2.64] ;  /* 0x0000000602022981 */ /* 0x000f2c000c1e1b00 */
[----:B------:R-:W3:Y:S01]  /*0100*/  LDC.64 R96, c[0x0][0x260] ;  /* 0x00009800ff607b82 */ /* 0x000ee20000000a00 */
[----:B-1----:R-:W3:Y:S01]  /*0110*/  @P2 LDG.E.64 R8, desc[UR6][R178.64] ;  /* 0x00000006b2082981 */ /* 0x002ee2000c1e1b00 */
[----:B------:R-:W-:-:S04]  /*0120*/  ISETP.NE.U32.AND P0, PT, RZ, UR8, PT ;  /* 0x00000008ff007c0c */ /* 0x000fc8000bf05070 */
[----:B------:R-:W-:Y:S02]  /*0130*/  ISETP.NE.AND.EX P0, PT, RZ, UR9, PT, P0 ;  /* 0x00000009ff007c0c */ /* 0x000fe4000bf05300 */
[----:B0-----:R-:W-:-:S04]  /*0140*/  LOP3.LUT R60, R51, 0x7f, RZ, 0xc0, !PT ;  /* 0x0000007f333c7812 */ /* 0x001fc800078ec0ff */
[----:B------:R-:W-:-:S07]  /*0150*/  LOP3.LUT R121, R60, 0x80, RZ, 0xfc, !PT ;  /* 0x000000803c797812 */ /* 0x000fce00078efcff */
[C---:B------:R-:W-:Y:S02]  /*0160*/  @P0 LEA R44, P1, R60.reuse, UR8, 0x4 ;  /* 0x000000083c2c0c11 */ /* 0x040fe4000f8220ff */
[----:B------:R-:W-:-:S03]  /*0170*/  LOP3.LUT R117, R60, 0x100, RZ, 0xfc, !PT ;  /* 0x000001003c757812 */ /* 0x000fc600078efcff */
[----:B------:R-:W-:Y:S01]  /*0180*/  @P0 IMAD.X R45, RZ, RZ, UR9, P1 ;  /* 0x00000009ff2d0e24 */ /* 0x000fe200088e06ff */
[----:B------:R-:W-:Y:S02]  /*0190*/  @P0 LEA R40, P1, R121, UR8, 0x4 ;  /* 0x0000000879280c11 */ /* 0x000fe4000f8220ff */
[----:B------:R-:W-:-:S03]  /*01a0*/  LOP3.LUT R113, R60, 0x180, RZ, 0xfc, !PT ;  /* 0x000001803c717812 */ /* 0x000fc600078efcff */
[----:B------:R-:W-:Y:S01]  /*01b0*/  @P0 IMAD.X R41, RZ, RZ, UR9, P1 ;  /* 0x00000009ff290e24 */ /* 0x000fe200088e06ff */
[----:B------:R-:W-:Y:S02]  /*01c0*/  @P0 LEA R240, P1, R117, UR8, 0x4 ;  /* 0x0000000875f00c11 */ /* 0x000fe4000f8220ff */
[C---:B------:R-:W-:Y:S02]  /*01d0*/  LOP3.LUT R109, R60.reuse, 0x200, RZ, 0xfc, !PT ;  /* 0x000002003c6d7812 */ /* 0x040fe400078efcff */
[C---:B------:R-:W-:Y:S02]  /*01e0*/  LOP3.LUT R105, R60.reuse, 0x280, RZ, 0xfc, !PT ;  /* 0x000002803c697812 */ /* 0x040fe400078efcff */
[C---:B------:R-:W-:Y:S01]  /*01f0*/  LOP3.LUT R101, R60.reuse, 0x300, RZ, 0xfc, !PT ;  /* 0x000003003c657812 */ /* 0x040fe200078efcff */
[----:B------:R-:W-:Y:S01]  /*0200*/  IMAD.SHL.U32 R148, R60, 0x10, RZ ;  /* 0x000000103c947824 */ /* 0x000fe200078e00ff */
[----:B------:R-:W-:Y:S01]  /*0210*/  @P0 IADD3.X R241, RZ, UR9, RZ, P1, !PT ;  /* 0x00000009fff10c10 */ /* 0x000fe20008ffe4ff */
[----:B------:R-:W-:Y:S01]  /*0220*/  IMAD.SHL.U32 R144, R121, 0x10, RZ ;  /* 0x0000001079907824 */ /* 0x000fe200078e00ff */
[----:B------:R-:W-:-:S02]  /*0230*/  @P0 LEA R224, P1, R113, UR8, 0x4 ;  /* 0x0000000871e00c11 */ /* 0x000fc4000f8220ff */
[----:B------:R-:W-:Y:S01]  /*0240*/  SHF.L.U32 R140, R117, 0x4, RZ ;  /* 0x00000004758c7819 */ /* 0x000fe200000006ff */
[----:B------:R-:W-:Y:S01]  /*0250*/  IMAD.SHL.U32 R136, R113, 0x10, RZ ;  /* 0x0000001071887824 */ /* 0x000fe200078e00ff */
[----:B------:R-:W-:Y:S01]  /*0260*/  @P0 LEA R36, P3, R101, UR8, 0x4 ;  /* 0x0000000865240c11 */ /* 0x000fe2000f8620ff */
[----:B------:R-:W-:Y:S01]  /*0270*/  @P0 IMAD.X R225, RZ, RZ, UR9, P1 ;  /* 0x00000009ffe10e24 */ /* 0x000fe200088e06ff */
[C---:B------:R-:W-:Y:S01]  /*0280*/  @P0 LEA R208, P1, R109.reuse, UR8, 0x4 ;  /* 0x000000086dd00c11 */ /* 0x040fe2000f8220ff */
[----:B------:R-:W-:Y:S01]  /*0290*/  IMAD.SHL.U32 R132, R109, 0x10, RZ ;  /* 0x000000106d847824 */ /* 0x000fe200078e00ff */
[C---:B------:R-:W-:Y:S01]  /*02a0*/  SHF.L.U32 R128, R105.reuse, 0x4, RZ ;  /* 0x0000000469807819 */ /* 0x040fe200000006ff */
[----:B------:R-:W5:Y:S02]  /*02b0*/  @P0 LDG.E.128 R44, desc[UR6][R44.64] ;  /* 0x000000062c2c0981 */ /* 0x000f64000c1e1d00 */
[----:B------:R-:W-:Y:S01]  /*02c0*/  @P0 IMAD.X R209, RZ, RZ, UR9, P1 ;  /* 0x00000009ffd10e24 */ /* 0x000fe200088e06ff */
[----:B------:R-:W-:Y:S01]  /*02d0*/  @P0 LEA R4, P1, R105, UR8, 0x4 ;  /* 0x0000000869040c11 */ /* 0x000fe2000f8220ff */
[----:B------:R-:W-:Y:S01]  /*02e0*/  @P0 IMAD.X R37, RZ, RZ, UR9, P3 ;  /* 0x00000009ff250e24 */ /* 0x000fe200098e06ff */
[----:B------:R-:W5:Y:S02]  /*02f0*/  @P0 LDG.E.128 R40, desc[UR6][R40.64] ;  /* 0x0000000628280981 */ /* 0x000f64000c1e1d00 */
[----:B------:R-:W-:-:S02]  /*0300*/  @P0 IADD3.X R5, RZ, UR9, RZ, P1, !PT ;  /* 0x00000009ff050c10 */ /* 0x000fc40008ffe4ff */
[----:B------:R-:W-:Y:S01]  /*0310*/  ISETP.NE.U32.AND P1, PT, RZ, UR10, PT ;  /* 0x0000000aff007c0c */ /* 0x000fe2000bf25070 */
[----:B------:R-:W-:Y:S01]  /*0320*/  ULDC UR8, c[0x0][0x0] ;  /* 0x0000000000087ab9 */ /* 0x000fe20000000800 */
[----:B------:R-:W5:Y:S02]  /*0330*/  @P0 LDG.E.128 R240, desc[UR6][R240.64] ;  /* 0x00000006f0f00981 */ /* 0x000f64000c1e1d00 */
[----:B------:R-:W-:Y:S02]  /*0340*/  ISETP.NE.AND.EX P1, PT, RZ, UR11, PT, P1 ;  /* 0x0000000bff007c0c */ /* 0x000fe4000bf25310 */
[----:B------:R-:W5:Y:S04]  /*0350*/  @P0 LDG.E.128 R224, desc[UR6][R224.64] ;  /* 0x00000006e0e00981 */ /* 0x000f68000c1e1d00 */
[----:B------:R-:W5:Y:S04]  /*0360*/  @P0 LDG.E.128 R208, desc[UR6][R208.64] ;  /* 0x00000006d0d00981 */ /* 0x000f68000c1e1d00 */
[----:B------:R-:W5:Y:S03]  /*0370*/  @P0 LDG.E.128 R4, desc[UR6][R4.64] ;  /* 0x0000000604040981 */ /* 0x000f66000c1e1d00 */
[----:B------:R-:W-:Y:S01]  /*0380*/  @P1 IADD3 R32, P3, R148, UR10, RZ ;  /* 0x0000000a94201c10 */ /* 0x000fe2000ff7e0ff */
[----:B--2---:R-:W-:Y:S01]  /*0390*/  IMAD R48, R0, UR8, R51 ;  /* 0x0000000800307c24 */ /* 0x004fe2000f8e0233 */
[----:B------:R-:W0:Y:S01]  /*03a0*/  @P1 LDC.64 R54, c[0x0][0x2d0] ;  /* 0x0000b400ff361b82 */ /* 0x000e220000000a00 */
[----:B------:R-:W-:Y:S01]  /*03b0*/  @P1 IADD3 R20, P4, R136, UR10, RZ ;  /* 0x0000000a88141c10 */ /* 0x000fe2000ff9e0ff */
[----:B------:R-:W5:Y:S01]  /*03c0*/  @P0 LDG.E.128 R36, desc[UR6][R36.64] ;  /* 0x0000000624240981 */ /* 0x000f62000c1e1d00 */
[----:B------:R-:W-:Y:S01]  /*03d0*/  @P1 IADD3.X R33, RZ, UR11, RZ, P3, !PT ;  /* 0x0000000bff211c10 */ /* 0x000fe20009ffe4ff */
[----:B------:R-:W-:Y:S01]  /*03e0*/  ULDC.64 UR8, c[0x0][0x268] ;  /* 0x00009a0000087ab9 */ /* 0x000fe20000000a00 */
[----:B------:R-:W-:Y:S01]  /*03f0*/  @P1 IADD3 R28, P3, R144, UR10, RZ ;  /* 0x0000000a901c1c10 */ /* 0x000fe2000ff7e0ff */
[----:B------:R-:W-:-:S03]  /*0400*/  @P1 IMAD.X R21, RZ, RZ, UR11, P4 ;  /* 0x0000000bff151e24 */ /* 0x000fc6000a0e06ff */
[----:B------:R-:W5:Y:S01]  /*0410*/  @P1 LDG.E.128 R32, desc[UR6][R32.64] ;  /* 0x0000000620201981 */ /* 0x000f62000c1e1d00 */
[----:B------:R-:W-:Y:S01]  /*0420*/  @P1 IMAD.X R29, RZ, RZ, UR11, P3 ;  /* 0x0000000bff1d1e24 */ /* 0x000fe200098e06ff */
[----:B------:R-:W-:Y:S02]  /*0430*/  @P1 IADD3 R24, P3, R140, UR10, RZ ;  /* 0x0000000a8c181c10 */ /* 0x000fe4000ff7e0ff */
[----:B------:R-:W5:Y:S03]  /*0440*/  @P1 LDG.E.128 R20, desc[UR6][R20.64] ;  /* 0x0000000614141981 */ /* 0x000f66000c1e1d00 */
[----:B------:R-:W-:Y:S01]  /*0450*/  @P1 IMAD.X R25, RZ, RZ, UR11, P3 ;  /* 0x0000000bff191e24 */ /* 0x000fe200098e06ff */
[----:B------:R-:W5:Y:S05]  /*0460*/  @P1 LDG.E.128 R28, desc[UR6][R28.64] ;  /* 0x000000061c1c1981 */ /* 0x000f6a000c1e1d00 */
[----:B------:R-:W5:Y:S01]  /*0470*/  @P1 LDG.E.128 R24, desc[UR6][R24.64] ;  /* 0x0000000618181981 */ /* 0x000f62000c1e1d00 */
[----:B----4-:R-:W-:-:S02]  /*0480*/  @P2 R2UR UR4, R2 ;  /* 0x00000000020422ca */ /* 0x010fc400000e0000 */
[----:B------:R-:W-:Y:S02]  /*0490*/  @P2 R2UR UR5, R3 ;  /* 0x00000000030522ca */ /* 0x000fe400000e0000 */
[----:B---3--:R-:W-:-:S04]  /*04a0*/  @P2 IADD3 R178, P3, R8, R11, RZ ;  /* 0x0000000b08b22210 */ /* 0x008fc80007f7e0ff */
[----:B------:R-:W-:-:S04]  /*04b0*/  @P2 IADD3.X R179, RZ, R9, RZ, P3, !PT ;  /* 0x00000009ffb32210 */ /* 0x000fc80001ffe4ff */
        /* <DEDUP_REMOVED lines=13> */
[----:B------:R-:W-:Y:S01]  /*0590*/  UIADD3 UR31, UR5, 0x76cf5d0a, URZ ;  /* 0x76cf5d0a051f7890 */ /* 0x000fe2000fffe03f */
[----:B------:R-:W-:Y:S01]  /*05a0*/  IMAD.WIDE.U32 R52, R52, -0x326172a9, RZ ;  /* 0xcd9e8d5734347825 */ /* 0x000fe200078e00ff */
[----:B------:R-:W-:-:S03]  /*05b0*/  UIADD3 UR30, UR4, 0x3c6ef372, URZ ;  /* 0x3c6ef372041e7890 */ /* 0x000fc6000fffe03f */
[----:B------:R-:W-:Y:S01]  /*05c0*/  @P1 IMAD.X R17, RZ, RZ, UR11, P2 ;  /* 0x0000000bff111e24 */ /* 0x000fe200090e06ff */
[----:B------:R-:W-:Y:S01]  /*05d0*/  @P1 IADD3 R10, P2, R128, UR10, RZ ;  /* 0x0000000a800a1c10 */ /* 0x000fe2000ff5e0ff */
[----:B------:R-:W-:Y:S01]  /*05e0*/  IMAD.WIDE.U32 R2, R2, -0x2daee0ad, RZ ;  /* 0xd2511f5302027825 */ /* 0x000fe200078e00ff */
[----:B------:R-:W-:Y:S01]  /*05f0*/  LOP3.LUT R14, R53, UR30, R14, 0x96, !PT ;  /* 0x0000001e350e7c12 */ /* 0x000fe2000f8e960e */
[----:B------:R-:W-:Y:S02]  /*0600*/  UIADD3 UR33, UR5, 0x32370b8f, URZ ;  /* 0x32370b8f05217890 */ /* 0x000fe4000fffe03f */
[----:B------:R-:W-:Y:S01]  /*0610*/  @P1 IMAD.X R11, RZ, RZ, UR11, P2 ;  /* 0x0000000bff0b1e24 */ /* 0x000fe200090e06ff */
[----:B------:R-:W-:Y:S01]  /*0620*/  LOP3.LUT R56, R3, UR31, R12, 0x96, !PT ;  /* 0x0000001f03387c12 */ /* 0x000fe2000f8e960c */
[----:B0-----:R-:W-:Y:S01]  /*0630*/  @P1 IMAD.WIDE.U32 R12, R101, 0x10, R54 ;  /* 0x00000010650c1825 */ /* 0x001fe200078e0036 */
[----:B------:R-:W5:Y:S01]  /*0640*/  @P1 LDG.E.128 R16, desc[UR6][R16.64] ;  /* 0x0000000610101981 */ /* 0x000f62000c1e1d00 */
[----:B------:R-:W-:-:S02]  /*0650*/  UIADD3 UR32, UR4, -0x255992d5, URZ ;  /* 0xdaa66d2b04207890 */ /* 0x000fc4000fffe03f */
[----:B------:R-:W-:Y:S01]  /*0660*/  IMAD.WIDE.U32 R54, R14, -0x2daee0ad, RZ ;  /* 0xd2511f530e367825 */ /* 0x000fe200078e00ff */
[----:B------:R-:W5:Y:S01]  /*0670*/  @P1 LDG.E.128 R8, desc[UR6][R10.64] ;  /* 0x000000060a081981 */ /* 0x000f62000c1e1d00 */
[----:B------:R-:W-:Y:S02]  /*0680*/  UIADD3 UR34, UR4, 0x78dde6e4, URZ ;  /* 0x78dde6e404227890 */ /* 0x000fe4000fffe03f */
[----:B------:R-:W-:Y:S01]  /*0690*/  UIADD3 UR35, UR5, -0x126145ec, URZ ;  /* 0xed9eba1405237890 */ /* 0x000fe2000fffe03f */
[----:B------:R-:W5:Y:S01]  /*06a0*/  @P1 LDG.E.128 R12, desc[UR6][R12.64] ;  /* 0x000000060c0c1981 */ /* 0x000f62000c1e1d00 */
[----:B------:R-:W-:Y:S01]  /*06b0*/  IMAD.WIDE.U32 R56, R56, -0x326172a9, RZ ;  /* 0xcd9e8d5738387825 */ /* 0x000fe200078e00ff */
[----:B------:R-:W-:Y:S01]  /*06c0*/  LOP3.LUT R53, R55, UR33, R2, 0x96, !PT ;  /* 0x0000002137357c12 */ /* 0x000fe2000f8e9602 */
[----:B------:R-:W-:Y:S02]  /*06d0*/  UIADD3 UR37, UR5, -0x56f99767, URZ ;  /* 0xa906689905257890 */ /* 0x000fe4000fffe03f */
[----:B------:R-:W-:Y:S01]  /*06e0*/  UIADD3 UR36, UR4, 0x1715609d, URZ ;  /* 0x1715609d04247890 */ /* 0x000fe2000fffe03f */
[----:B------:R-:W-:Y:S01]  /*06f0*/  LOP3.LUT R2, R57, UR32, R52, 0x96, !PT ;  /* 0x0000002039027c12 */ /* 0x000fe2000f8e9634 */
[----:B------:R-:W-:Y:S01]  /*0700*/  IMAD.WIDE.U32 R52, R53, -0x326172a9, RZ ;  /* 0xcd9e8d5735347825 */ /* 0x000fe200078e00ff */
[----:B------:R-:W-:-:S02]  /*0710*/  UIADD3 UR38, UR4, -0x4ab325aa, URZ ;  /* 0xb54cda5604267890 */ /* 0x000fc4000fffe03f */
[----:B------:R-:W-:Y:S01]  /*0720*/  UIADD3 UR39, UR5, 0x646e171e, URZ ;  /* 0x646e171e05277890 */ /* 0x000fe2000fffe03f */
[----:B------:R-:W-:Y:S01]  /*0730*/  IMAD.WIDE.U32 R2, R2, -0x2daee0ad, RZ ;  /* 0xd2511f5302027825 */ /* 0x000fe200078e00ff */
[----:B------:R-:W-:Y:S02]  /*0740*/  LOP3.LUT R55, R53, UR34, R56, 0x96, !PT ;  /* 0x0000002235377c12 */ /* 0x000fe4000f8e9638 */
[----:B------:R-:W-:Y:S01]  /*0750*/  LEA.HI R51, R51, R0, RZ, 0x19 ;  /* 0x0000000033337211 */ /* 0x000fe200078fc8ff */
[----:B------:R-:W-:Y:S01]  /*0760*/  UIADD3 UR41, UR5, 0x1fd5c5a3, URZ ;  /* 0x1fd5c5a305297890 */ /* 0x000fe2000fffe03f */
[----:B------:R-:W-:Y:S01]  /*0770*/  LOP3.LUT R56, R3, UR35, R54, 0x96, !PT ;  /* 0x0000002303387c12 */ /* 0x000fe2000f8e9636 */
[----:B------:R-:W-:Y:S01]  /*0780*/  IMAD.WIDE.U32 R54, R55, -0x2daee0ad, RZ ;  /* 0xd2511f5337367825 */ /* 0x000fe200078e00ff */
[----:B------:R-:W-:-:S03]  /*0790*/  ULDC UR10, c[0x0][0x214] ;  /* 0x00008500000a7ab9 */ /* 0x000fc60000000800 */
[----:B------:R-:W-:Y:S01]  /*07a0*/  IMAD.WIDE.U32 R56, R56, -0x326172a9, RZ ;  /* 0xcd9e8d5738387825 */ /* 0x000fe200078e00ff */
[----:B------:R-:W-:-:S04]  /*07b0*/  LOP3.LUT R53, R55, UR37, R2, 0x96, !PT ;  /* 0x0000002537357c12 */ /* 0x000fc8000f8e9602 */
[----:B------:R-:W-:Y:S01]  /*07c0*/  LOP3.LUT R2, R57, UR36, R52, 0x96, !PT ;  /* 0x0000002439027c12 */ /* 0x000fe2000f8e9634 */
[----:B------:R-:W-:-:S04]  /*07d0*/  IMAD.WIDE.U32 R52, R53, -0x326172a9, RZ ;  /* 0xcd9e8d5735347825 */ /* 0x000fc800078e00ff */
[----:B------:R-:W-:Y:S01]  /*07e0*/  IMAD.WIDE.U32 R2, R2, -0x2daee0ad, RZ ;  /* 0xd2511f5302027825 */ /* 0x000fe200078e00ff */
[----:B------:R-:W-:Y:S02]  /*07f0*/  LOP3.LUT R55, R53, UR38, R56, 0x96, !PT ;  /* 0x0000002635377c12 */ /* 0x000fe4000f8e9638 */
[----:B------:R-:W-:Y:S02]  /*0800*/  LEA R124, P2, R101, UR8, 0x4 ;  /* 0x00000008657c7c11 */ /* 0x000fe4000f8420ff */
[----:B------:R-:W-:Y:S01]  /*0810*/  LOP3.LUT R56, R3, UR39, R54, 0x96, !PT ;  /* 0x0000002703387c12 */ /* 0x000fe2000f8e9636 */
[----:B------:R-:W-:Y:S01]  /*0820*/  UIADD3 UR40, UR4, 0x5384540f, URZ ;  /* 0x5384540f04287890 */ /* 0x000fe2000fffe03f */
[----:B------:R-:W-:Y:S01]  /*0830*/  IMAD.WIDE.U32 R54, R55, -0x2daee0ad, RZ ;  /* 0xd2511f5337367825 */ /* 0x000fe200078e00ff */
[----:B------:R-:W-:-:S03]  /*0840*/  IADD3 R148, P6, R148, UR8, RZ ;  /* 0x0000000894947c10 */ /* 0x000fc6000ffde0ff */
[----:B------:R-:W-:Y:S01]  /*0850*/  IMAD.X R125, RZ, RZ, UR9, P2 ;  /* 0x00000009ff7d7e24 */ /* 0x000fe200090e06ff */
[----:B------:R-:W-:Y:S01]  /*0860*/  ISETP.GE.AND P2, PT, R51, UR10, PT ;  /* 0x0000000a33007c0c */ /* 0x000fe2000bf46270 */
[----:B------:R-:W-:Y:S01]  /*0870*/  IMAD.WIDE.U32 R56, R56, -0x326172a9, RZ ;  /* 0xcd9e8d5738387825 */ /* 0x000fe200078e00ff */
[----:B------:R-:W-:Y:S02]  /*0880*/  IADD3 R144, P3, R144, UR8, RZ ;  /* 0x0000000890907c10 */ /* 0x000fe4000ff7e0ff */
[----:B------:R-:W-:Y:S02]  /*0890*/  LOP3.LUT R53, R55, UR41, R2, 0x96, !PT ;  /* 0x0000002937357c12 */ /* 0x000fe4000f8e9602 */
[----:B------:R-:W-:Y:S01]  /*08a0*/  LOP3.LUT R55, R57, UR40, R52, 0x96, !PT ;  /* 0x0000002839377c12 */ /* 0x000fe2000f8e9634 */
[----:B------:R-:W-:Y:S01]  /*08b0*/  IMAD.X R145, RZ, RZ, UR9, P3 ;  /* 0x00000009ff917e24 */ /* 0x000fe200098e06ff */
[----:B------:R-:W-:Y:S02]  /*08c0*/  IADD3.X R149, RZ, UR9, RZ, P6, !PT ;  /* 0x00000009ff957c10 */ /* 0x000fe4000b7fe4ff */
[----:B------:R-:W-:-:S02]  /*08d0*/  IADD3 R136, P5, R136, UR8, RZ ;  /* 0x0000000888887c10 */ /* 0x000fc4000ffbe0ff */
        /* <DEDUP_REMOVED lines=12> */
[----:B------:R-:W-:Y:S01]  /*09a0*/  IMAD.WIDE.U32 R120, R121, 0x10, R96 ;  /* 0x0000001079787825 */ /* 0x000fe200078e0060 */
        /* <DEDUP_REMOVED lines=28> */
[----:B------:R-:W-:Y:S01]  /*0b70*/  @!P0 CS2R R38, SRZ ;  /* 0x0000000000268805 */ /* 0x000fe2000001ff00 */
[----:B------:R-:W-:Y:S01]  /*0b80*/  IMAD.U32 R0, R45, 0x10000, RZ ;  /* 0x000100002d007824 */ /* 0x000fe200078e00ff */
[----:B------:R-:W-:-:S02]  /*0b90*/  @!P0 CS2R R6, SRZ ;  /* 0x0000000000068805 */ /* 0x000fc4000001ff00 */
[----:B------:R-:W-:Y:S01]  /*0ba0*/  @!P1 CS2R R32, SRZ ;  /* 0x0000000000209805 */ /* 0x000fe2000001ff00 */
[----:B------:R0:W-:Y:S01]  /*0bb0*/  STL [R1+0x4c], R2 ;  /* 0x00004c0201007387 */ /* 0x0001e20000100800 */
[----:B------:R-:W-:Y:S01]  /*0bc0*/  PRMT R58, R46, 0x7632, R58 ;  /* 0x000076322e3a7816 */ /* 0x000fe2000000003a */
[----:B------:R-:W-:Y:S01]  /*0bd0*/  IMAD.U32 R244, R43, 0x10000, RZ ;  /* 0x000100002bf47824 */ /* 0x000fe200078e00ff */
[C---:B------:R-:W-:Y:S01]  /*0be0*/  PRMT R250, R41.reuse, 0x7632, R250 ;  /* 0x0000763229fa7816 */ /* 0x040fe200000000fa */
[----:B------:R1:W-:Y:S01]  /*0bf0*/  STL [R1+0x44], R0 ;  /* 0x0000440001007387 */ /* 0x0003e20000100800 */
[----:B------:R-:W-:Y:S01]  /*0c00*/  SHF.L.U32 R252, R41, 0x10, RZ ;  /* 0x0000001029fc7819 */ /* 0x000fe200000006ff */
[----:B------:R-:W-:Y:S01]  /*0c10*/  IMAD.U32 R170, R5, 0x10000, RZ ;  /* 0x0001000005aa7824 */ /* 0x000fe200078e00ff */
[----:B------:R-:W-:Y:S02]  /*0c20*/  PRMT R156, R38, 0x7632, R156 ;  /* 0x00007632269c7816 */ /* 0x000fe4000000009c */
[----:B------:R-:W-:-:S02]  /*0c30*/  @!P1 CS2R R34, SRZ ;  /* 0x0000000000229805 */ /* 0x000fc4000001ff00 */
[----:B------:R-:W-:Y:S02]  /*0c40*/  PRMT R41, R7, 0x7632, R41 ;  /* 0x0000763207297816 */ /* 0x000fe40000000029 */
[----:B------:R-:W-:Y:S02]  /*0c50*/  @!P0 CS2R R36, SRZ ;  /* 0x0000000000248805 */ /* 0x000fe4000001ff00 */
[----:B0-----:R-:W-:Y:S02]  /*0c60*/  SHF.L.U32 R2, R46, 0x10, RZ ;  /* 0x000000102e027819 */ /* 0x001fe400000006ff */
[----:B------:R-:W-:Y:S02]  /*0c70*/  @!P1 CS2R R28, SRZ ;  /* 0x00000000001c9805 */ /* 0x000fe4000001ff00 */
[----:B------:R-:W-:Y:S01]  /*0c80*/  PRMT R46, R43, 0x7632, R46 ;  /* 0x000076322b2e7816 */ /* 0x000fe2000000002e */
[----:B-1----:R-:W-:Y:S01]  /*0c90*/  IMAD.U32 R0, R47, 0x10000, RZ ;  /* 0x000100002f007824 */ /* 0x002fe200078e00ff */
[----:B------:R-:W-:Y:S01]  /*0ca0*/  PRMT R43, R5, 0x7632, R43 ;  /* 0x00007632052b7816 */ /* 0x000fe2000000002b */
[----:B------:R0:W-:Y:S01]  /*0cb0*/  STL [R1+0x3c], R2 ;  /* 0x00003c0201007387 */ /* 0x0001e20000100800 */
[----:B------:R-:W-:-:S02]  /*0cc0*/  SHF.L.U32 R5, R7, 0x10, RZ ;  /* 0x0000001007057819 */ /* 0x000fc400000006ff */
[----:B------:R-:W-:Y:S02]  /*0cd0*/  @!P1 CS2R R20, SRZ ;  /* 0x0000000000149805 */ /* 0x000fe4000001ff00 */
[----:B------:R-:W-:Y:S01]  /*0ce0*/  SHF.L.U32 R7, R33, 0x10, RZ ;  /* 0x0000001021077819 */ /* 0x000fe200000006ff */
[----:B------:R1:W-:Y:S01]  /*0cf0*/  STL [R1+0x34], R0 ;  /* 0x0000340001007387 */ /* 0x0003e20000100800 */
[----:B------:R-:W-:Y:S02]  /*0d00*/  PRMT R59, R47, 0x7632, R59 ;  /* 0x000076322f3b7816 */ /* 0x000fe4000000003b */
[----:B------:R-:W-:Y:S02]  /*0d10*/  @!P1 CS2R R26, SRZ ;  /* 0x00000000001a9805 */ /* 0x000fe4000001ff00 */
[----:B------:R-:W-:Y:S01]  /*0d20*/  PRMT R56, R44, 0x7632, R56 ;  /* 0x000076322c387816 */ /* 0x000fe20000000038 */
[----:B------:R-:W-:Y:S01]  /*0d30*/  IMAD.U32 R3, R37, 0x10000, RZ ;  /* 0x0001000025037824 */ /* 0x000fe200078e00ff */
[----:B------:R-:W-:-:S02]  /*0d40*/  PRMT R47, R40, 0x7632, R47 ;  /* 0x00007632282f7816 */ /* 0x000fc4000000002f */
[----:B------:R-:W-:Y:S02]  /*0d50*/  @!P1 CS2R R24, SRZ ;  /* 0x0000000000189805 */ /* 0x000fe4000001ff00 */
[----:B0-----:R-:W-:Y:S01]  /*0d60*/  SHF.L.U32 R2, R38, 0x10, RZ ;  /* 0x0000001026027819 */ /* 0x001fe200000006ff */
[----:B------:R-:W-:Y:S01]  /*0d70*/  IMAD.U32 R38, R32, 0x10000, RZ ;  /* 0x0001000020267824 */ /* 0x000fe200078e00ff */
[----:B------:R-:W-:Y:S01]  /*0d80*/  PRMT R172, R4, 0x7632, R172 ;  /* 0x0000763204ac7816 */ /* 0x000fe200000000ac */
[----:B-1----:R-:W-:Y:S01]  /*0d90*/  IMAD.U32 R0, R40, 0x10000, RZ ;  /* 0x0001000028007824 */ /* 0x002fe200078e00ff */
[----:B------:R-:W-:Y:S01]  /*0da0*/  SHF.L.U32 R174, R4, 0x10, RZ ;  /* 0x0000001004ae7819 */ /* 0x000fe200000006ff */
[C---:B------:R-:W-:Y:S01]  /*0db0*/  IMAD.U32 R4, R36.reuse, 0x10000, RZ ;  /* 0x0001000024047824 */ /* 0x040fe200078e00ff */
[----:B------:R-:W-:Y:S01]  /*0dc0*/  PRMT R40, R36, 0x7632, R40 ;  /* 0x0000763224287816 */ /* 0x000fe20000000028 */
[----:B------:R-:W-:Y:S01]  /*0dd0*/  IMAD.U32 R239, R24, 0x10000, RZ ;  /* 0x0001000018ef7824 */ /* 0x000fe200078e00ff */
[----:B------:R-:W-:Y:S01]  /*0de0*/  STL [R1+0xc], R0 ;  /* 0x00000c0001007387 */ /* 0x000fe20000100800 */
[----:B------:R-:W-:-:S02]  /*0df0*/  PRMT R36, R37, 0x7632, R36 ;  /* 0x0000763225247816 */ /* 0x000fc40000000024 */
[----:B------:R-:W-:Y:S02]  /*0e00*/  @!P0 CS2R R224, SRZ ;  /* 0x0000000000e08805 */ /* 0x000fe4000001ff00 */
[----:B------:R-:W-:Y:S01]  /*0e10*/  PRMT R37, R32, 0x7632, R37 ;  /* 0x0000763220257816 */ /* 0x000fe20000000025 */
[----:B------:R0:W-:Y:S01]  /*0e20*/  STL [R1+0x48], R38 ;  /* 0x0000482601007387 */ /* 0x0001e20000100800 */
[C---:B------:R-:W-:Y:S02]  /*0e30*/  PRMT R217, R21.reuse, 0x7632, R217 ;  /* 0x0000763215d97816 */ /* 0x040fe400000000d9 */
[----:B------:R-:W-:Y:S02]  /*0e40*/  @!P0 CS2R R226, SRZ ;  /* 0x0000000000e28805 */ /* 0x000fe4000001ff00 */
[----:B------:R-:W-:Y:S01]  /*0e50*/  SHF.L.U32 R219, R21, 0x10, RZ ;  /* 0x0000001015db7819 */ /* 0x000fe200000006ff */
[----:B------:R1:W-:Y:S01]  /*0e60*/  STL [R1+0x40], R7 ;  /* 0x0000400701007387 */ /* 0x0003e20000100800 */
[----:B------:R-:W-:-:S02]  /*0e70*/  PRMT R57, R45, 0x7632, R57 ;  /* 0x000076322d397816 */ /* 0x000fc40000000039 */
[----:B------:R-:W-:Y:S02]  /*0e80*/  @!P0 CS2R R240, SRZ ;  /* 0x0000000000f08805 */ /* 0x000fe4000001ff00 */
[----:B------:R-:W-:Y:S02]  /*0e90*/  SHF.L.U32 R21, R56, 0x10, RZ ;  /* 0x0000001038157819 */ /* 0x000fe400000006ff */
[----:B------:R-:W-:Y:S02]  /*0ea0*/  @!P0 CS2R R242, SRZ ;  /* 0x0000000000f28805 */ /* 0x000fe4000001ff00 */
[----:B------:R-:W-:Y:S01]  /*0eb0*/  PRMT R32, R33, 0x7632, R32 ;  /* 0x0000763221207816 */ /* 0x000fe20000000020 */
[----:B0-----:R-:W-:Y:S01]  /*0ec0*/  IMAD.U32 R38, R34, 0x10000, RZ ;  /* 0x0001000022267824 */ /* 0x001fe200078e00ff */
[----:B------:R-:W-:Y:S02]  /*0ed0*/  PRMT R229, R26, 0x7632, R229 ;  /* 0x000076321ae57816 */ /* 0x000fe400000000e5 */
[----:B------:R-:W-:-:S02]  /*0ee0*/  @!P1 CS2R R8, SRZ ;  /* 0x0000000000089805 */ /* 0x000fc4000001ff00 */
[----:B------:R-:W-:Y:S01]  /*0ef0*/  SHF.L.U32 R231, R26, 0x10, RZ ;  /* 0x000000101ae77819 */ /* 0x000fe200000006ff */
[----:B-1----:R-:W-:Y:S01]  /*0f00*/  IMAD.U32 R7, R35, 0x10000, RZ ;  /* 0x0001000023077824 */ /* 0x002fe200078e00ff */
[----:B------:R-:W-:Y:S01]  /*0f10*/  STL [R1+0x38], R38 ;  /* 0x0000382601007387 */ /* 0x000fe20000100800 */
[----:B------:R-:W-:Y:S01]  /*0f20*/  PRMT R237, R24, 0x7632, R237 ;  /* 0x0000763218ed7816 */ /* 0x000fe200000000ed */
[----:B------:R-:W-:Y:S01]  /*0f30*/  IMAD.U32 R26, R37, 0x10000, RZ ;  /* 0x00010000251a7824 */ /* 0x000fe200078e00ff */
[----:B------:R-:W-:Y:S01]  /*0f40*/  PRMT R33, R34, 0x7632, R33 ;  /* 0x0000763222217816 */ /* 0x000fe20000000021 */
[----:B------:R0:W-:Y:S01]  /*0f50*/  STL [R1+0x30], R7 ;  /* 0x0000300701007387 */ /* 0x0001e20000100800 */
[----:B------:R-:W-:Y:S01]  /*0f60*/  IMAD.U32 R24, R57, 0x10000, RZ ;  /* 0x0001000039187824 */ /* 0x000fe200078e00ff */
[----:B------:R-:W-:Y:S02]  /*0f70*/  @!P1 CS2R R30, SRZ ;  /* 0x00000000001e9805 */ /* 0x000fe4000001ff00 */
[----:B------:R-:W-:-:S02]  /*0f80*/  @!P1 CS2R R10, SRZ ;  /* 0x00000000000a9805 */ /* 0x000fc4000001ff00 */
[----:B------:R-:W-:Y:S02]  /*0f90*/  @!P0 CS2R R208, SRZ ;  /* 0x0000000000d08805 */ /* 0x000fe4000001ff00 */
[----:B------:R-:W-:Y:S02]  /*0fa0*/  @!P0 CS2R R210, SRZ ;  /* 0x0000000000d28805 */ /* 0x000fe4000001ff00 */
[----:B------:R-:W-:Y:S02]  /*0fb0*/  PRMT R34, R35, 0x7632, R34 ;  /* 0x0000763223227816 */ /* 0x000fe40000000022 */
[----:B------:R-:W-:Y:S02]  /*0fc0*/  @!P1 CS2R R16, SRZ ;  /* 0x0000000000109805 */ /* 0x000fe4000001ff00 */
[----:B------:R-:W-:Y:S02]  /*0fd0*/  @!P1 CS2R R12, SRZ ;  /* 0x00000000000c9805 */ /* 0x000fe4000001ff00 */
[----:B------:R-:W-:-:S02]  /*0fe0*/  @!P1 CS2R R14, SRZ ;  /* 0x00000000000e9805 */ /* 0x000fc4000001ff00 */
[C---:B0-----:R-:W-:Y:S02]  /*0ff0*/  SHF.L.U32 R7, R28.reuse, 0x10, RZ ;  /* 0x000000101c077819 */ /* 0x041fe400000006ff */
[----:B------:R-:W-:Y:S02]  /*1000*/  @!P1 CS2R R22, SRZ ;  /* 0x0000000000169805 */ /* 0x000fe4000001ff00 */
[----:B------:R-:W-:Y:S02]  /*1010*/  @!P1 CS2R R18, SRZ ;  /* 0x0000000000129805 */ /* 0x000fe4000001ff00 */
[C---:B------:R-:W-:Y:S01]  /*1020*/  PRMT R218, R225.reuse, 0x7632, R218 ;  /* 0x00007632e1da7816 */ /* 0x040fe200000000da */
[----:B------:R-:W-:Y:S01]  /*1030*/  IMAD.U32 R220, R225, 0x10000, RZ ;  /* 0x00010000e1dc7824 */ /* 0x000fe200078e00ff */
[----:B------:R-:W-:Y:S01]  /*1040*/  STL [R1+0x8], R7 ;  /* 0x0000080701007387 */ /* 0x000fe20000100800 */
[C---:B------:R-:W-:Y:S01]  /*1050*/  PRMT R44, R227.reuse, 0x7632, R44 ;  /* 0x00007632e32c7816 */ /* 0x040fe2000000002c */
[----:B------:R-:W-:Y:S01]  /*1060*/  IMAD.U32 R212, R227, 0x10000, RZ ;  /* 0x00010000e3d47824 */ /* 0x000fe200078e00ff */
[----:B------:R-:W-:Y:S01]  /*1070*/  PRMT R35, R28, 0x7632, R35 ;  /* 0x000076321c237816 */ /* 0x000fe20000000023 */
[----:B------:R0:W-:Y:S01]  /*1080*/  STL [R1+0x2c], R21 ;  /* 0x00002c1501007387 */ /* 0x0001e20000100800 */
[C---:B------:R-:W-:Y:S01]  /*1090*/  PRMT R234, R241.reuse, 0x7632, R234 ;  /* 0x00007632f1ea7816 */ /* 0x040fe200000000ea */
[----:B------:R-:W-:Y:S01]  /*10a0*/  IMAD.U32 R236, R241, 0x10000, RZ ;  /* 0x00010000f1ec7824 */ /* 0x000fe200078e00ff */
[C---:B------:R-:W-:Y:S01]  /*10b0*/  PRMT R45, R243.reuse, 0x7632, R45 ;  /* 0x00007632f32d7816 */ /* 0x040fe2000000002d */
[----:B------:R1:W-:Y:S01]  /*10c0*/  STL [R1+0x28], R26 ;  /* 0x0000281a01007387 */ /* 0x0003e20000100800 */
[----:B------:R-:W-:Y:S01]  /*10d0*/  SHF.L.U32 R228, R243, 0x10, RZ ;  /* 0x00000010f3e47819 */ /* 0x000fe200000006ff */
[C---:B------:R-:W-:Y:S01]  /*10e0*/  IMAD.U32 R235, R25.reuse, 0x10000, RZ ;  /* 0x0001000019eb7824 */ /* 0x040fe200078e00ff */
[----:B------:R-:W-:Y:S01]  /*10f0*/  PRMT R233, R25, 0x7632, R233 ;  /* 0x0000763219e97816 */ /* 0x000fe200000000e9 */
[----:B------:R2:W-:Y:S01]  /*1100*/  STL [R1+0x24], R24 ;  /* 0x0000241801007387 */ /* 0x0005e20000100800 */
[C---:B------:R-:W-:Y:S01]  /*1110*/  PRMT R225, R27.reuse, 0x7632, R225 ;  /* 0x000076321be17816 */ /* 0x040fe200000000e1 */
[----:B------:R-:W-:Y:S01]  /*1120*/  IMAD.U32 R227, R27, 0x10000, RZ ;  /* 0x000100001be37824 */ /* 0x000fe200078e00ff */
[----:B0-----:R-:W-:Y:S01]  /*1130*/  SHF.L.U32 R21, R32, 0x10, RZ ;  /* 0x0000001020157819 */ /* 0x001fe200000006ff */
[C---:B------:R-:W-:Y:S01]  /*1140*/  IMAD.U32 R173, R8.reuse, 0x10000, RZ ;  /* 0x0001000008ad7824 */ /* 0x040fe200078e00ff */
[----:B------:R-:W-:Y:S01]  /*1150*/  PRMT R171, R8, 0x7632, R171 ;  /* 0x0000763208ab7816 */ /* 0x000fe200000000ab */
[----:B-1----:R-:W-:Y:S01]  /*1160*/  IMAD.U32 R26, R58, 0x10000, RZ ;  /* 0x000100003a1a7824 */ /* 0x002fe200078e00ff */
[C---:B------:R-:W-:Y:S01]  /*1170*/  PRMT R241, R31.reuse, 0x7632, R241 ;  /* 0x000076321ff17816 */ /* 0x040fe200000000f1 */
[----:B------:R0:W-:Y:S01]  /*1180*/  STL [R1+0x20], R21 ;  /* 0x0000201501007387 */ /* 0x0001e20000100800 */
[----:B------:R-:W-:Y:S01]  /*1190*/  SHF.L.U32 R243, R31, 0x10, RZ ;  /* 0x000000101ff37819 */ /* 0x000fe200000006ff */
[----:B--2---:R-:W-:Y:S01]  /*11a0*/  IMAD.U32 R24, R33, 0x10000, RZ ;  /* 0x0001000021187824 */ /* 0x004fe200078e00ff */
[C---:B------:R-:W-:Y:S01]  /*11b0*/  PRMT R25, R10.reuse, 0x7632, R25 ;  /* 0x000076320a197816 */ /* 0x040fe20000000019 */
[----:B------:R1:W-:Y:S01]  /*11c0*/  STL [R1+0x1c], R26 ;  /* 0x00001c1a01007387 */ /* 0x0003e20000100800 */
[----:B------:R-:W-:Y:S01]  /*11d0*/  SHF.L.U32 R7, R10, 0x10, RZ ;  /* 0x000000100a077819 */ /* 0x000fe200000006ff */
[C---:B------:R-:W-:Y:S01]  /*11e0*/  IMAD.U32 R8, R11.reuse, 0x10000, RZ ;  /* 0x000100000b087824 */ /* 0x040fe200078e00ff */
[----:B------:R-:W-:Y:S01]  /*11f0*/  PRMT R27, R11, 0x7632, R27 ;  /* 0x000076320b1b7816 */ /* 0x000fe2000000001b */
[----:B------:R2:W-:Y:S01]  /*1200*/  STL [R1+0x18], R24 ;  /* 0x0000181801007387 */ /* 0x0005e20000100800 */
[----:B------:R-:W-:Y:S01]  /*1210*/  PRMT R202, R209, 0x7632, R202 ;  /* 0x00007632d1ca7816 */ /* 0x000fe200000000ca */
[----:B------:R-:W-:Y:S01]  /*1220*/  IMAD.U32 R196, R211, 0x10000, RZ ;  /* 0x00010000d3c47824 */ /* 0x000fe200078e00ff */
[----:B0-----:R-:W-:Y:S01]  /*1230*/  SHF.L.U32 R21, R59, 0x10, RZ ;  /* 0x000000103b157819 */ /* 0x001fe200000006ff */
[----:B------:R-:W-:Y:S01]  /*1240*/  IMAD.U32 R203, R17, 0x10000, RZ ;  /* 0x0001000011cb7824 */ /* 0x000fe200078e00ff */
[----:B------:R-:W-:Y:S01]  /*1250*/  SHF.L.U32 R204, R209, 0x10, RZ ;  /* 0x00000010d1cc7819 */ /* 0x000fe200000006ff */
[----:B-1----:R-:W-:Y:S01]  /*1260*/  IMAD.U32 R26, R34, 0x10000, RZ ;  /* 0x00010000221a7824 */ /* 0x002fe200078e00ff */
[----:B------:R-:W-:Y:S01]  /*1270*/  PRMT R176, R211, 0x7632, R176 ;  /* 0x00007632d3b07816 */ /* 0x000fe200000000b0 */
[----:B------:R-:W-:Y:S01]  /*1280*/  UIADD3 UR44, UR4, -0x700cb87f, URZ ;  /* 0x8ff34781042c7890 */ /* 0x000fe2000fffe03f */
[----:B------:R-:W-:Y:S01]  /*1290*/  PRMT R205, R16, 0x7632, R205 ;  /* 0x0000763210cd7816 */ /* 0x000fe200000000cd */
[----:B------:R-:W-:Y:S01]  /*12a0*/  IMAD.U32 R11, R14, 0x10000, RZ ;  /* 0x000100000e0b7824 */ /* 0x000fe200078e00ff */
[----:B------:R-:W-:Y:S01]  /*12b0*/  SHF.L.U32 R207, R16, 0x10, RZ ;  /* 0x0000001010cf7819 */ /* 0x000fe200000006ff */
[----:B------:R-:W-:Y:S01]  /*12c0*/  UIADD3 UR45, UR5, -0x695add53, URZ ;  /* 0x96a522ad052d7890 */ /* 0x000fe2000fffe03f */
[----:B------:R-:W-:Y:S01]  /*12d0*/  PRMT R201, R17, 0x7632, R201 ;  /* 0x0000763211c97816 */ /* 0x000fe200000000c9 */
[----:B--2---:R-:W-:Y:S01]  /*12e0*/  IMAD.U32 R24, R47, 0x10000, RZ ;  /* 0x000100002f187824 */ /* 0x004fe200078e00ff */
[C---:B------:R-:W-:Y:S01]  /*12f0*/  PRMT R31, R13.reuse, 0x7632, R31 ;  /* 0x000076320d1f7816 */ /* 0x040fe2000000001f */
[----:B------:R0:W-:Y:S01]  /*1300*/  STL [R1+0x14], R21 ;  /* 0x0000141501007387 */ /* 0x0001e20000100800 */
[----:B------:R-:W-:Y:S01]  /*1310*/  SHF.L.U32 R10, R13, 0x10, RZ ;  /* 0x000000100d0a7819 */ /* 0x000fe200000006ff */
        /* <DEDUP_REMOVED lines=8> */
[----:B------:R-:W-:Y:S01]  /*13a0*/  IMAD R13, R53, -0x326172a9, RZ ;  /* 0xcd9e8d57350d7824 */ /* 0x000fe200078e02ff */
[----:B0-----:R-:W-:Y:S01]  /*13b0*/  SHF.L.U32 R21, R35, 0x10, RZ ;  /* 0x0000001023157819 */ /* 0x001fe200000006ff */
[----:B------:R-:W-:Y:S01]  /*13c0*/  IMAD.HI.U32 R16, R54, -0x326172a9, RZ ;  /* 0xcd9e8d5736107827 */ /* 0x000fe200078e00ff */
[----:B------:R-:W-:Y:S01]  /*13d0*/  PRMT R238, R240, 0x7632, R238 ;  /* 0x00007632f0ee7816 */ /* 0x000fe200000000ee */
[----:B------:R-:W-:Y:S01]  /*13e0*/  ULDC.64 UR8, c[0x0][0x228] ;  /* 0x00008a0000087ab9 */ /* 0x000fe20000000a00 */
[----:B------:R-:W-:Y:S01]  /*13f0*/  PRMT R230, R242, 0x7632, R230 ;  /* 0x00007632f2e67816 */ /* 0x000fe200000000e6 */
[----:B------:R-:W-:Y:S01]  /*1400*/  IMAD.HI.U32 R17, R52, -0x2daee0ad, RZ ;  /* 0xd2511f5334117827 */ /* 0x000fe200078e00ff */
        /* <DEDUP_REMOVED lines=15> */
[C---:B------:R-:W-:Y:S01]  /*1500*/  IMAD.U32 R9, R12.reuse, 0x10000, RZ ;  /* 0x000100000c097824 */ /* 0x040fe200078e00ff */
[----:B------:R-:W-:Y:S01]  /*1510*/  PRMT R29, R12, 0x7632, R29 ;  /* 0x000076320c1d7816 */ /* 0x000fe2000000001d */
[----:B------:R-:W-:Y:S01]  /*1520*/  IMAD.U32 R215, R22, 0x10000, RZ ;  /* 0x0001000016d77824 */ /* 0x000fe200078e00ff */
[C---:B------:R-:W-:Y:S01]  /*1530*/  PRMT R159, R15.reuse, 0x7632, R159 ;  /* 0x000076320f9f7816 */ /* 0x040fe2000000009f */
        /* <DEDUP_REMOVED lines=9> */
[----:B------:R-:W-:Y:S01]  /*15d0*/  ISETP.NE.U32.AND P0, PT, RZ, UR8, PT ;  /* 0x00000008ff007c0c */ /* 0x000fe2000bf05070 */
[----:B------:R-:W-:Y:S01]  /*15e0*/  IMAD.U32 R6, R6, 0x10000, RZ ;  /* 0x0001000006067824 */ /* 0x000fe200078e00ff */
[----:B------:R-:W-:Y:S01]  /*15f0*/  SHF.L.U32 R216, R226, 0x10, RZ ;  /* 0x00000010e2d87819 */ /* 0x000fe200000006ff */
[----:B------:R-:W-:Y:S01]  /*1600*/  IMAD.U32 R0, R39, 0x10000, RZ ;  /* 0x0001000027007824 */ /* 0x000fe200078e00ff */
[----:B------:R-:W-:Y:S01]  /*1610*/  SHF.L.U32 R177, R19, 0x10, RZ ;  /* 0x0000001013b17819 */ /* 0x000fe200000006ff */
[----:B------:R-:W-:Y:S01]  /*1620*/  IMAD R20, R54, -0x326172a9, RZ ;  /* 0xcd9e8d5736147824 */ /* 0x000fe200078e02ff */
[----:B------:R-:W-:Y:S01]  /*1630*/  LOP3.LUT R13, R16, UR44, R13, 0x96, !PT ;  /* 0x0000002c100d7c12 */ /* 0x000fe2000f8e960d */
[----:B------:R-:W-:Y:S01]  /*1640*/  IMAD.MOV.U32 R16, RZ, RZ, R49 ;  /* 0x000000ffff107224 */ /* 0x000fe200078e0031 */
[----:B------:R-:W-:Y:S01]  /*1650*/  LOP3.LUT R14, R17, UR45, R14, 0x96, !PT ;  /* 0x0000002d110e7c12 */ /* 0x000fe2000f8e960e */
[----:B------:R-:W-:Y:S01]  /*1660*/  IMAD.MOV.U32 R17, RZ, RZ, R50 ;  /* 0x000000ffff117224 */ /* 0x000fe200078e0032 */
[----:B------:R-:W-:Y:S01]  /*1670*/  SHF.L.U32 R240, R240, 0x10, RZ ;  /* 0x00000010f0f07819 */ /* 0x000fe200000006ff */
[----:B------:R-:W-:Y:S01]  /*1680*/  IMAD R22, R52, -0x2daee0ad, RZ ;  /* 0xd2511f5334167824 */ /* 0x000fe200078e02ff */
[----:B------:R-:W-:Y:S01]  /*1690*/  MOV R15, R48 ;  /* 0x00000030000f7202 */ /* 0x000fe20000000f00 */
[----:B------:R-:W-:Y:S01]  /*16a0*/  IMAD.MOV.U32 R192, RZ, RZ, 0x1 ;  /* 0x00000001ffc07424 */ /* 0x000fe200078e00ff */
[----:B------:R-:W-:Y:S01]  /*16b0*/  MOV R18, R51 ;  /* 0x0000003300127202 */ /* 0x000fe20000000f00 */
[----:B------:R-:W-:Y:S01]  /*16c0*/  IMAD.MOV.U32 R19, RZ, RZ, RZ ;  /* 0x000000ffff137224 */ /* 0x000fe200078e00ff */
        /* <DEDUP_REMOVED lines=55> */
[----:B------:R-:W-:-:S02]  /*1a40*/  IMAD.U32 R30, R36, 0x10000, RZ ;  /* 0x00010000241e7824 */ /* 0x000fc400078e00ff */
[----:B------:R-:W-:Y:S02]  /*1a50*/  IMAD.U32 R156, R156, 0x10000, RZ ;  /* 0x000100009c9c7824 */ /* 0x000fe400078e00ff */
[----:B------:R-:W-:Y:S02]  /*1a60*/  IMAD.U32 R157, R157, 0x10000, RZ ;  /* 0x000100009d9d7824 */ /* 0x000fe400078e00ff */
[----:B------:R-:W-:-:S07]  /*1a70*/  IMAD.U32 R159, R159, 0x10000, RZ ;  /* 0x000100009f9f7824 */ /* 0x000fce00078e00ff */
.L_x_16808:
[----:B0-----:R-:W0:Y:S01]  /*1a80*/  S2R R36, SR_TID.X ;  /* 0x0000000000247919 */ /* 0x001e220000002100 */
[----:B------:R-:W1:Y:S01]  /*1a90*/  @P0 LDC.64 R32, c[0x0][0x228] ;  /* 0x00008a00ff200b82 */ /* 0x000e620000000a00 */
[----:B------:R-:W-:Y:S01]  /*1aa0*/  ISETP.NE.U32.AND P1, PT, RZ, UR10, PT ;  /* 0x0000000aff007c0c */ /* 0x000fe2000bf25070 */
[----:B------:R-:W-:-:S03]  /*1ab0*/  IMAD R34, R18, UR25, RZ ;  /* 0x0000001912227c24 */ /* 0x000fc6000f8e02ff */
[----:B------:R-:W-:Y:S02]  /*1ac0*/  ISETP.NE.AND.EX P1, PT, RZ, UR11, PT, P1 ;  /* 0x0000000bff007c0c */ /* 0x000fe4000bf25310 */
[----:B------:R-:W-:Y:S01]  /*1ad0*/  SHF.R.S32.HI R35, RZ, 0x1f, R34 ;  /* 0x0000001fff237819 */ /* 0x000fe20000011422 */
[----:B------:R-:W2:Y:S03]  /*1ae0*/  LDC.64 R190, c[0x0][0x220] ;  /* 0x00008800ffbe7b82 */ /* 0x000ea60000000a00 */
[----:B------:R-:W-:Y:S02]  /*1af0*/  LEA.HI R35, R35, R34, RZ, 0x3 ;  /* 0x0000002223237211 */ /* 0x000fe400078f18ff */
[----:B0-----:R-:W-:-:S04]  /*1b00*/  LOP3.LUT R36, R36, 0x7f, RZ, 0xc0, !PT ;  /* 0x0000007f24247812 */ /* 0x001fc800078ec0ff */
[----:B------:R-:W-:-:S04]  /*1b10*/  LEA.HI.SX32 R185, R35, R36, 0x1d ;  /* 0x0000002423b97211 */ /* 0x000fc800078feaff */
[C---:B------:R-:W-:Y:S01]  /*1b20*/  @P1 LEA R34, P3, R185.reuse, UR10, 0x5 ;  /* 0x0000000ab9221c11 */ /* 0x040fe2000f8628ff */
[C---:B--2---:R-:W-:Y:S01]  /*1b30*/  IMAD.WIDE.U32 R36, R185.reuse, 0x10, R190 ;  /* 0x00000010b9247825 */ /* 0x044fe200078e00be */
[C---:B-1----:R-:W-:Y:S02]  /*1b40*/  @P0 LEA R32, P2, R185.reuse, R32, 0x4 ;  /* 0x00000020b9200211 */ /* 0x042fe400078420ff */
[C---:B------:R-:W-:Y:S02]  /*1b50*/  @P1 LEA.HI.X R35, R185.reuse, UR11, RZ, 0x5, P3 ;  /* 0x0000000bb9231c11 */ /* 0x040fe400098f2cff */
[----:B------:R-:W-:-:S03]  /*1b60*/  @P0 LEA.HI.X R33, R185, R33, RZ, 0x4, P2 ;  /* 0x00000021b9210211 */ /* 0x000fc600010f24ff */
[----:B-----5:R0:W5:Y:S04]  /*1b70*/  @P1 LDG.E.128 R92, desc[UR6][R34.64] ;  /* 0x00000006225c1981 */ /* 0x020168000c1e1d00 */
[----:B------:R0:W5:Y:S04]  /*1b80*/  @P1 LDG.E.128 R88, desc[UR6][R34.64+0x10] ;  /* 0x0000100622581981 */ /* 0x000168000c1e1d00 */
[----:B------:R0:W5:Y:S04]  /*1b90*/  @P0 LDG.E.128 R84, desc[UR6][R32.64] ;  /* 0x0000000620540981 */ /* 0x000168000c1e1d00 */
[----:B------:R0:W5:Y:S01]  /*1ba0*/  LDG.E.128 R32, desc[UR6][R36.64] ;  /* 0x0000000624207981 */ /* 0x000162000c1e1d00 */
        /* <DEDUP_REMOVED lines=12> */
.L_x_15905:
[----:B------:R-:W-:-:S07]  /*1c70*/  MOV R44, R20 ;  /* 0x00000014002c7202 */ /* 0x000fce0000000f00 */
.L_x_15906:
[----:B------:R-:W-:Y:S05]  /*1c80*/  BSYNC B0 ;  /* 0x0000000000007941 */ /* 0x000fea0003800000 */
.L_x_15904:
        /* <DEDUP_REMOVED lines=16> */
.L_x_15910:
[----:B------:R-:W-:Y:S05]  /*1d90*/  BSYNC B1 ;  /* 0x0000000000017941 */ /* 0x000fea0003800000 */
.L_x_15909:
        /* <DEDUP_REMOVED lines=44> */
.L_x_15908:
[----:B------:R-:W-:Y:S05]  /*2060*/  BSYNC B0 ;  /* 0x0000000000007941 */ /* 0x000fea0003800000 */
.L_x_15907:
[----:B------:R-:W0:Y:S01]  /*2070*/  LDC R187, c[0x0][0x298] ;  /* 0x0000a600ffbb7b82 */ /* 0x000e220000000800 */
[----:B------:R-:W-:Y:S01]  /*2080*/  ISETP.NE.U32.AND P2, PT, RZ, UR8, PT ;  /* 0x00000008ff007c0c */ /* 0x000fe2000bf45070 */
[----:B------:R-:W-:Y:S01]  /*2090*/  IMAD.MOV.U32 R193, RZ, RZ, 0x2f800000 ;  /* 0x2f800000ffc17424 */ /* 0x000fe200078e00ff */
[----:B------:R-:W-:Y:S02]  /*20a0*/  I2FP.F32.U32 R36, R44 ;  /* 0x0000002c00247245 */ /* 0x000fe40000201000 */
[----:B------:R-:W-:Y:S02]  /*20b0*/  ISETP.NE.AND.EX P2, PT, RZ, UR9, PT, P2 ;  /* 0x00000009ff007c0c */ /* 0x000fe4000bf45320 */
[----:B-----5:R-:W-:Y:S01]  /*20c0*/  PRMT R44, R32, 0x7632, R44 ;  /* 0x00007632202c7816 */ /* 0x020fe2000000002c */
[----:B------:R-:W1:Y:S01]  /*20d0*/  LDC R186, c[0x0][0x294] ;  /* 0x0000a500ffba7b82 */ /* 0x000e620000000800 */
[----:B------:R-:W-:Y:S01]  /*20e0*/  FFMA.FTZ R37, R36, R193, 1.1641532182693481445e-10 ;  /* 0x2f00000024257423 */ /* 0x000fe200000100c1 */
[----:B------:R-:W-:-:S05]  /*20f0*/  SHF.L.U32 R36, R32, 0x10, RZ ;  /* 0x0000001020247819 */ /* 0x000fca00000006ff */
[----:B0-----:R-:W-:Y:S01]  /*2100*/  FMUL.FTZ R36, R36, R187 ;  /* 0x000000bb24247220 */ /* 0x001fe20000410000 */
[----:B-1----:R-:W-:-:S04]  /*2110*/  FSETP.GTU.FTZ.AND P3, PT, R37, R186, PT ;  /* 0x000000ba2500720b */ /* 0x002fc80003f7c000 */
[----:B------:R-:W-:Y:S02]  /*2120*/  P2R R32, PR, RZ, 0x8 ;  /* 0x00000008ff207803 */ /* 0x000fe40000000000 */
[----:B------:R-:W-:Y:S01]  /*2130*/  FSEL R80, R36, RZ, !P3 ;  /* 0x000000ff24507208 */ /* 0x000fe20005800000 */
[----:B------:R-:W-:Y:S06]  /*2140*/  @P2 BRA `(.L_x_15911) ;  /* 0x0000000000142947 */ /* 0x000fec0003800000 */
[----:B------:R-:W-:Y:S01]  /*2150*/  IMAD.MOV.U32 R36, RZ, RZ, R38 ;  /* 0x000000ffff247224 */ /* 0x000fe200078e0026 */
[----:B------:R-:W-:Y:S06]  /*2160*/  @!P1 BRA `(.L_x_15912) ;  /* 0x0000000400609947 */ /* 0x000fec0003800000 */
[----:B------:R-:W-:Y:S02]  /*2170*/  IMAD.MOV.U32 R36, RZ, RZ, R38 ;  /* 0x000000ffff247224 */ /* 0x000fe400078e0026 */
[----:B------:R-:W-:Y:S01]  /*2180*/  FADD.FTZ R80, R92, R80 ;  /* 0x000000505c507221 */ /* 0x000fe20000010000 */
[----:B------:R-:W-:Y:S06]  /*2190*/  BRA `(.L_x_15912) ;  /* 0x0000000400547947 */ /* 0x000fec0003800000 */
.L_x_15911:
        /* <DEDUP_REMOVED lines=12> */
.L_x_15914:
[----:B------:R-:W-:-:S07]  /*2260*/  IMAD.MOV.U32 R45, RZ, RZ, R20 ;  /* 0x000000ffff2d7224 */ /* 0x000fce00078e0014 */
.L_x_15915:
[----:B------:R-:W-:Y:S05]  /*2270*/  BSYNC B0 ;  /* 0x0000000000007941 */ /* 0x000fea0003800000 */
.L_x_15913:
        /* <DEDUP_REMOVED lines=16> */
.L_x_15919:
[----:B------:R-:W-:Y:S05]  /*2380*/  BSYNC B1 ;  /* 0x0000000000017941 */ /* 0x000fea0003800000 */
.L_x_15918:
        /* <DEDUP_REMOVED lines=44> */
.L_x_15917:
[----:B------:R-:W-:Y:S05]  /*2650*/  BSYNC B0 ;  /* 0x0000000000007941 */ /* 0x000fea0003800000 */
.L_x_15916:
[----:B------:R-:W-:Y:S02]  /*2660*/  I2FP.F32.U32 R38, R45 ;  /* 0x0000002d00267245 */ /* 0x000fe40000201000 */
        /* <DEDUP_REMOVED lines=8> */
.L_x_15912:
        /* <DEDUP_REMOVED lines=12> */
.L_x_15921:
[----:B------:R-:W-:-:S07]  /*27b0*/  IMAD.MOV.U32 R45, RZ, RZ, R20 ;  /* 0x000000ffff2d7224 */ /* 0x000fce00078e0014 */
.L_x_15922:
[----:B------:R-:W-:Y:S05]  /*27c0*/  BSYNC B0 ;  /* 0x0000000000007941 */ /* 0x000fea0003800000 */
.L_x_15920:
        /* <DEDUP_REMOVED lines=16> */
.L_x_15926:
[----:B------:R-:W-:Y:S05]  /*28d0*/  BSYNC B1 ;  /* 0x0000000000017941 */ /* 0x000fea0003800000 */
.L_x_15925:
        /* <DEDUP_REMOVED lines=44> */
.L_x_15924:
[----:B------:R-:W-:Y:S05]  /*2ba0*/  BSYNC B0 ;  /* 0x0000000000007941 */ /* 0x000fea0003800000 */
.L_x_15923:
        /* <DEDUP_REMOVED lines=10> */
[----:B------:R-:W-:Y:S01]  /*2c50*/  MOV R39, R38 ;  /* 0x0000002600277202 */ /* 0x000fe20000000f00 */
[----:B------:R-:W-:Y:S01]  /*2c60*/  FADD.FTZ R81, R93, R81 ;  /* 0x000000515d517221 */ /* 0x000fe20000010000 */
[----:B------:R-:W-:Y:S06]  /*2c70*/  BRA `(.L_x_15928) ;  /* 0x0000000400587947 */ /* 0x000fec0003800000 */
.L_x_15927:
        /* <DEDUP_REMOVED lines=12> */
.L_x_15930:
[----:B------:R-:W-:-:S07]  /*2d40*/  IMAD.MOV.U32 R37, RZ, RZ, R20 ;  /* 0x000000ffff257224 */ /* 0x000fce00078e0014 */
.L_x_15931:
[----:B------:R-:W-:Y:S05]  /*2d50*/  BSYNC B0 ;  /* 0x0000000000007941 */ /* 0x000fea0003800000 */
.L_x_15929:
        /* <DEDUP_REMOVED lines=16> */
.L_x_15935:
[----:B------:R-:W-:Y:S05]  /*2e60*/  BSYNC B1 ;  /* 0x0000000000017941 */ /* 0x000fea0003800000 */
.L_x_15934:
        /* <DEDUP_REMOVED lines=44> */
.L_x_15933:
[----:B------:R-:W-:Y:S05]  /*3130*/  BSYNC B0 ;  /* 0x0000000000007941 */ /* 0x000fea0003800000 */
.L_x_15932:
[----:B------:R-:W-:Y:S02]  /*3140*/  I2FP.F32.U32 R38, R37 ;  /* 0x0000002500267245 */ /* 0x000fe40000201000 */
[----:B------:R-:W-:-:S05]  /*3150*/  PRMT R37, R84, 0x7632, R37 ;  /* 0x0000763254257816 */ /* 0x000fca0000000025 */
[----:B------:R-:W-:Y:S02]  /*3160*/  IMAD.U32 R40, R37, 0x10000, RZ ;  /* 0x0001000025287824 */ /* 0x000fe400078e00ff */
[----:B------:R-:W-:Y:S02]  /*3170*/  FFMA.FTZ R37, R38, R193, 1.1641532182693481445e-10 ;  /* 0x2f00000026257423 */ /* 0x000fe400000100c1 */
[----:B------:R-:W-:-:S03]  /*3180*/  FMUL.FTZ R40, R40, R187 ;  /* 0x000000bb28287220 */ /* 0x000fc60000410000 */
[----:B------:R-:W-:-:S04]  /*3190*/  FSETP.GTU.FTZ.AND P3, PT, R37, R186, PT ;  /* 0x000000ba2500720b */ /* 0x000fc80003f7c000 */
[----:B------:R-:W-:Y:S02]  /*31a0*/  FSEL R40, R40, RZ, !P3 ;  /* 0x000000ff28287208 */ /* 0x000fe40005800000 */
[----:B------:R-:W-:-:S03]  /*31b0*/  SEL R161, RZ, 0x1, P3 ;  /* 0x00000001ffa17807 */ /* 0x000fc60001800000 */
[----:B------:R-:W-:-:S04]  /*31c0*/  FADD.FTZ R81, R81, R40 ;  /* 0x0000002851517221 */ /* 0x000fc80000010000 */
[----:B------:R-:W-:-:S07]  /*31d0*/  @P1 FADD.FTZ R81, R93, R81 ;  /* 0x000000515d511221 */ /* 0x000fce0000010000 */
.L_x_15928:
        /* <DEDUP_REMOVED lines=12> */
.L_x_15937:
[----:B------:R-:W-:-:S07]  /*32a0*/  MOV R37, R20 ;  /* 0x0000001400257202 */ /* 0x000fce0000000f00 */
.L_x_15938:
[----:B------:R-:W-:Y:S05]  /*32b0*/  BSYNC B0 ;  /* 0x0000000000007941 */ /* 0x000fea0003800000 */
.L_x_15936:
        /* <DEDUP_REMOVED lines=16> */
.L_x_15942:
[----:B------:R-:W-:Y:S05]  /*33c0*/  BSYNC B1 ;  /* 0x0000000000017941 */ /* 0x000fea0003800000 */
.L_x_15941:
        /* <DEDUP_REMOVED lines=44> */
.L_x_15940:
[----:B------:R-:W-:Y:S05]  /*3690*/  BSYNC B0 ;  /* 0x0000000000007941 */ /* 0x000fea0003800000 */
.L_x_15939:
[----:B------:R-:W-:-:S05]  /*36a0*/  I2FP.F32.U32 R40, R37 ;  /* 0x0000002500287245 */ /* 0x000fca0000201000 */
[----:B------:R-:W-:Y:S01]  /*36b0*/  FFMA.FTZ R37, R40, R193, 1.1641532182693481445e-10 ;  /* 0x2f00000028257423 */ /* 0x000fe200000100c1 */
[----:B------:R-:W-:-:S04]  /*36c0*/  IMAD.U32 R40, R33, 0x10000, RZ ;  /* 0x0001000021287824 */ /* 0x000fc800078e00ff */
[----:B------:R-:W-:Y:S01]  /*36d0*/  FMUL.FTZ R40, R40, R187 ;  /* 0x000000bb28287220 */ /* 0x000fe20000410000 */
[----:B------:R-:W-:Y:S02]  /*36e0*/  FSETP.GTU.FTZ.AND P3, PT, R37, R186, PT ;  /* 0x000000ba2500720b */ /* 0x000fe40003f7c000 */
[----:B------:R-:W-:Y:S02]  /*36f0*/  PRMT R37, R33, 0x7632, R37 ;  /* 0x0000763221257816 */ /* 0x000fe40000000025 */
[----:B------:R-:W-:Y:S02]  /*3700*/  P2R R33, PR, RZ, 0x8 ;  /* 0x00000008ff217803 */ /* 0x000fe40000000000 */
[----:B------:R-:W-:Y:S01]  /*3710*/  FSEL R82, R40, RZ, !P3 ;  /* 0x000000ff28527208 */ /* 0x000fe20005800000 */
[----:B------:R-:W-:Y:S06]  /*3720*/  @P2 BRA `(.L_x_15943) ;  /* 0x0000000000142947 */ /* 0x000fec0003800000 */
[----:B------:R-:W-:Y:S01]  /*3730*/  MOV R39, R38 ;  /* 0x0000002600277202 */ /* 0x000fe20000000f00 */
[----:B------:R-:W-:Y:S06]  /*3740*/  @!P1 BRA `(.L_x_15944) ;  /* 0x0000000400609947 */ /* 0x000fec0003800000 */
[----:B------:R-:W-:Y:S02]  /*3750*/  IMAD.MOV.U32 R39, RZ, RZ, R38 ;  /* 0x000000ffff277224 */ /* 0x000fe400078e0026 */
[----:B------:R-:W-:Y:S01]  /*3760*/  FADD.FTZ R82, R94, R82 ;  /* 0x000000525e527221 */ /* 0x000fe20000010000 */
[----:B------:R-:W-:Y:S06]  /*3770*/  BRA `(.L_x_15944) ;  /* 0x0000000400547947 */ /* 0x000fec0003800000 */
.L_x_15943:
        /* <DEDUP_REMOVED lines=12> */
.L_x_15946:
[----:B------:R-:W-:-:S07]  /*3840*/  MOV R46, R20 ;  /* 0x00000014002e7202 */ /* 0x000fce0000000f00 */
.L_x_15947:
[----:B------:R-:W-:Y:S05]  /*3850*/  BSYNC B0 ;  /* 0x0000000000007941 */ /* 0x000fea0003800000 */
.L_x_15945:
        /* <DEDUP_REMOVED lines=16> */
.L_x_15951:
[----:B------:R-:W-:Y:S05]  /*3960*/  BSYNC B1 ;  /* 0x0000000000017941 */ /* 0x000fea0003800000 */
.L_x_15950:
        /* <DEDUP_REMOVED lines=44> */
.L_x_15949:
[----:B------:R-:W-:Y:S05]  /*3c30*/  BSYNC B0 ;  /* 0x0000000000007941 */ /* 0x000fea0003800000 */
.L_x_15948:
[----:B------:R-:W-:Y:S01]  /*3c40*/  I2FP.F32.U32 R38, R46 ;  /* 0x0000002e00267245 */ /* 0x000fe20000201000 */
[----:B------:R-:W-:-:S04]  /*3c50*/  IMAD.U32 R40, R85, 0x10000, RZ ;  /* 0x0001000055287824 */ /* 0x000fc800078e00ff */
[----:B------:R-:W-:Y:S01]  /*3c60*/  FFMA.FTZ R41, R38, R193, 1.1641532182693481445e-10 ;  /* 0x2f00000026297423 */ /* 0x000fe200000100c1 */
[----:B------:R-:W-:-:S04]  /*3c70*/  FMUL.FTZ R40, R40, R187 ;  /* 0x000000bb28287220 */ /* 0x000fc80000410000 */
[----:B------:R-:W-:-:S04]  /*3c80*/  FSETP.GTU.FTZ.AND P3, PT, R41, R186, PT ;  /* 0x000000ba2900720b */ /* 0x000fc80003f7c000 */
[----:B------:R-:W-:Y:S02]  /*3c90*/  FSEL R41, R40, RZ, !P3 ;  /* 0x000000ff28297208 */ /* 0x000fe40005800000 */
[----:B------:R-:W-:-:S03]  /*3ca0*/  SEL R162, RZ, 0x1, P3 ;  /* 0x00000001ffa27807 */ /* 0x000fc60001800000 */
[----:B------:R-:W-:-:S04]  /*3cb0*/  FADD.FTZ R82, R82, R41 ;  /* 0x0000002952527221 */ /* 0x000fc80000010000 */
[----:B------:R-:W-:-:S07]  /*3cc0*/  @P1 FADD.FTZ R82, R94, R82 ;  /* 0x000000525e521221 */ /* 0x000fce0000010000 */
.L_x_15944:
        /* <DEDUP_REMOVED lines=12> */
.L_x_15953:
[----:B------:R-:W-:-:S07]  /*3d90*/  IMAD.MOV.U32 R46, RZ, RZ, R20 ;  /* 0x000000ffff2e7224 */ /* 0x000fce00078e0014 */
.L_x_15954:
[----:B------:R-:W-:Y:S05]  /*3da0*/  BSYNC B0 ;  /* 0x0000000000007941 */ /* 0x000fea0003800000 */
.L_x_15952:
        /* <DEDUP_REMOVED lines=16> */
.L_x_15958:
[----:B------:R-:W-:Y:S05]  /*3eb0*/  BSYNC B1 ;  /* 0x0000000000017941 */ /* 0x000fea0003800000 */
.L_x_15957:
        /* <DEDUP_REMOVED lines=44> */
.L_x_15956:
[----:B------:R-:W-:Y:S05]  /*4180*/  BSYNC B0 ;  /* 0x0000000000007941 */ /* 0x000fea0003800000 */
.L_x_15955:
[----:B------:R-:W-:-:S05]  /*4190*/  I2FP.F32.U32 R40, R46 ;  /* 0x0000002e00287245 */ /* 0x000fca0000201000 */
[----:B------:R-:W-:Y:S01]  /*41a0*/  FFMA.FTZ R39, R40, R193, 1.1641532182693481445e-10 ;  /* 0x2f00000028277423 */ /* 0x000fe200000100c1 */
[----:B------:R-:W-:-:S04]  /*41b0*/  SHF.L.U32 R40, R37, 0x10, RZ ;  /* 0x0000001025287819 */ /* 0x000fc800000006ff */
[----:B------:R-:W-:Y:S01]  /*41c0*/  FSETP.GTU.FTZ.AND P3, PT, R39, R186, PT ;  /* 0x000000ba2700720b */ /* 0x000fe20003f7c000 */
[----:B------:R-:W-:-:S03]  /*41d0*/  FMUL.FTZ R40, R40, R187 ;  /* 0x000000bb28287220 */ /* 0x000fc60000410000 */
        /* <DEDUP_REMOVED lines=8> */
.L_x_15959:
        /* <DEDUP_REMOVED lines=12> */
.L_x_15962:
[----:B------:R-:W-:-:S07]  /*4320*/  IMAD.MOV.U32 R46, RZ, RZ, R20 ;  /* 0x000000ffff2e7224 */ /* 0x000fce00078e0014 */
.L_x_15963:
[----:B------:R-:W-:Y:S05]  /*4330*/  BSYNC B0 ;  /* 0x0000000000007941 */ /* 0x000fea0003800000 */
.L_x_15961:
        /* <DEDUP_REMOVED lines=16> */
.L_x_15967:
[----:B------:R-:W-:Y:S05]  /*4440*/  BSYNC B1 ;  /* 0x0000000000017941 */ /* 0x000fea0003800000 */
.L_x_15966:
        /* <DEDUP_REMOVED lines=44> */
.L_x_15965:
[----:B------:R-:W-:Y:S05]  /*4710*/  BSYNC B0 ;  /* 0x0000000000007941 */ /* 0x000fea0003800000 */
.L_x_15964:
[----:B------:R-:W-:Y:S02]  /*4720*/  I2FP.F32.U32 R38, R46 ;  /* 0x0000002e00267245 */ /* 0x000fe40000201000 */
[----:B------:R-:W-:-:S03]  /*4730*/  PRMT R40, R85, 0x7632, R40 ;  /* 0x0000763255287816 */ /* 0x000fc60000000028 */
[----:B------:R-:W-:Y:S01]  /*4740*/  FFMA.FTZ R41, R38, R193, 1.1641532182693481445e-10 ;  /* 0x2f00000026297423 */ /* 0x000fe200000100c1 */
[----:B------:R-:W-:-:S04]  /*4750*/  SHF.L.U32 R40, R40, 0x10, RZ ;  /* 0x0000001028287819 */ /* 0x000fc800000006ff */
[----:B------:R-:W-:Y:S01]  /*4760*/  FSETP.GTU.FTZ.AND P3, PT, R41, R186, PT ;  /* 0x000000ba2900720b */ /* 0x000fe20003f7c000 */
[----:B------:R-:W-:-:S03]  /*4770*/  FMUL.FTZ R40, R40, R187 ;  /* 0x000000bb28287220 */ /* 0x000fc60000410000 */
[----:B------:R-:W-:Y:S02]  /*4780*/  SEL R163, RZ, 0x1, P3 ;  /* 0x00000001ffa37807 */ /* 0x000fe40001800000 */
[----:B------:R-:W-:-:S05]  /*4790*/  FSEL R40, R40, RZ, !P3 ;  /* 0x000000ff28287208 */ /* 0x000fca0005800000 */
[----:B------:R-:W-:-:S04]  /*47a0*/  FADD.FTZ R83, R83, R40 ;  /* 0x0000002853537221 */ /* 0x000fc80000010000 */
[----:B------:R-:W-:-:S07]  /*47b0*/  @P1 FADD.FTZ R83, R95, R83 ;  /* 0x000000535f531221 */ /* 0x000fce0000010000 */
.L_x_15960:
        /* <DEDUP_REMOVED lines=12> */
.L_x_15969:
[----:B------:R-:W-:-:S07]  /*4880*/  IMAD.MOV.U32 R46, RZ, RZ, R20 ;  /* 0x000000ffff2e7224 */ /* 0x000fce00078e0014 */
.L_x_15970:
[----:B------:R-:W-:Y:S05]  /*4890*/  BSYNC B0 ;  /* 0x0000000000007941 */ /* 0x000fea0003800000 */
.L_x_15968:
        /* <DEDUP_REMOVED lines=16> */
.L_x_15974:
[----:B------:R-:W-:Y:S05]  /*49a0*/  BSYNC B1 ;  /* 0x0000000000017941 */ /* 0x000fea0003800000 */
.L_x_15973:
        /* <DEDUP_REMOVED lines=44> */
.L_x_15972:
[----:B------:R-:W-:Y:S05]  /*4c70*/  BSYNC B0 ;  /* 0x0000000000007941 */ /* 0x000fea0003800000 */
.L_x_15971:
        /* <DEDUP_REMOVED lines=14> */
.L_x_15975:
        /* <DEDUP_REMOVED lines=12> */
.L_x_15978:
[----:B------:R-:W-:-:S07]  /*4e20*/  IMAD.MOV.U32 R47, RZ, RZ, R20 ;  /* 0x000000ffff2f7224 */ /* 0x000fce00078e0014 */
.L_x_15979:
[----:B------:R-:W-:Y:S05]  /*4e30*/  BSYNC B0 ;  /* 0x0000000000007941 */ /* 0x000fea0003800000 */
.L_x_15977:
        /* <DEDUP_REMOVED lines=16> */
.L_x_15983:
[----:B------:R-:W-:Y:S05]  /*4f40*/  BSYNC B1 ;  /* 0x0000000000017941 */ /* 0x000fea0003800000 */
.L_x_15982:
        /* <DEDUP_REMOVED lines=44> */
.L_x_15981:
[----:B------:R-:W-:Y:S05]  /*5210*/  BSYNC B0 ;  /* 0x0000000000007941 */ /* 0x000fea0003800000 */
.L_x_15980:
        /* <DEDUP_REMOVED lines=9> */
.L_x_15976:
        /* <DEDUP_REMOVED lines=12> */
.L_x_15985:
[----:B------:R-:W-:-:S07]  /*5370*/  MOV R47, R20 ;  /* 0x00000014002f7202 */ /* 0x000fce0000000f00 */
.L_x_15986:
[----:B------:R-:W-:Y:S05]  /*5380*/  BSYNC B0 ;  /* 0x0000000000007941 */ /* 0x000fea0003800000 */
.L_x_15984:
        /* <DEDUP_REMOVED lines=16> */
.L_x_15990:
[----:B------:R-:W-:Y:S05]  /*5490*/  BSYNC B1 ;  /* 0x0000000000017941 */ /* 0x000fea0003800000 */
.L_x_15989:
        /* <DEDUP_REMOVED lines=44> */
.L_x_15988:
[----:B------:R-:W-:Y:S05]  /*5760*/  BSYNC B0 ;  /* 0x0000000000007941 */ /* 0x000fea0003800000 */
.L_x_15987:
        /* <DEDUP_REMOVED lines=12> */
.L_x_15991:
        /* <DEDUP_REMOVED lines=12> */
.L_x_15994:
[----:B------:R-:W-:-:S07]  /*58f0*/  MOV R46, R20 ;  /* 0x00000014002e7202 */ /* 0x000fce0000000f00 */
.L_x_15995:
[----:B------:R-:W-:Y:S05]  /*5900*/  BSYNC B0 ;  /* 0x0000000000007941 */ /* 0x000fea0003800000 */
.L_x_15993:
        /* <DEDUP_REMOVED lines=16> */
.L_x_15999:
[----:B------:R-:W-:Y:S05]  /*5a10*/  BSYNC B1 ;  /* 0x0000000000017941 */ /* 0x000fea0003800000 */
.L_x_15998:
        /* <DEDUP_REMOVED lines=44> */
.L_x_15997:
[----:B------:R-:W-:Y:S05]  /*5ce0*/  BSYNC B0 ;  /* 0x0000000000007941 */ /* 0x000fea0003800000 */
.L_x_15996:
[----:B------:R-:W-:Y:S02]  /*5cf0*/  I2FP.F32.U32 R38, R46 ;  /* 0x0000002e00267245 */ /* 0x000fe40000201000 */
[----:B------:R-:W-:-:S03]  /*5d00*/  PRMT R40, R86, 0x7632, R40 ;  /* 0x0000763256287816 */ /* 0x000fc60000000028 */
[----:B------:R-:W-:Y:S02]  /*5d10*/  FFMA.FTZ R41, R38, R193, 1.1641532182693481445e-10 ;  /* 0x2f00000026297423 */ /* 0x000fe400000100c1 */
[----:B------:R-:W-:-:S03]  /*5d20*/  IMAD.U32 R40, R40, 0x10000, RZ ;  /* 0x0001000028287824 */ /* 0x000fc600078e00ff */
[----:B------:R-:W-:Y:S01]  /*5d30*/  FSETP.GTU.FTZ.AND P4, PT, R41, R186, PT ;  /* 0x000000ba2900720b */ /* 0x000fe20003f9c000 */
[----:B------:R-:W-:-:S03]  /*5d40*/  FMUL.FTZ R40, R40, R187 ;  /* 0x000000bb28287220 */ /* 0x000fc60000410000 */
[----:B------:R-:W-:Y:S02]  /*5d50*/  SEL R165, RZ, 0x1, P4 ;  /* 0x00000001ffa57807 */ /* 0x000fe40002000000 */
[----:B------:R-:W-:-:S05]  /*5d60*/  FSEL R40, R40, RZ, !P4 ;  /* 0x000000ff28287208 */ /* 0x000fca0006000000 */
[----:B------:R-:W-:-:S04]  /*5d70*/  FADD.FTZ R77, R77, R40 ;  /* 0x000000284d4d7221 */ /* 0x000fc80000010000 */
[----:B------:R-:W-:-:S07]  /*5d80*/  @P1 FADD.FTZ R77, R89, R77 ;  /* 0x0000004d594d1221 */ /* 0x000fce0000010000 */
.L_x_15992:
        /* <DEDUP_REMOVED lines=12> */
.L_x_16001:
[----:B------:R-:W-:-:S07]  /*5e50*/  IMAD.MOV.U32 R46, RZ, RZ, R20 ;  /* 0x000000ffff2e7224 */ /* 0x000fce00078e0014 */
.L_x_16002:
[----:B------:R-:W-:Y:S05]  /*5e60*/  BSYNC B0 ;  /* 0x0000000000007941 */ /* 0x000fea0003800000 */
.L_x_16000:
        /* <DEDUP_REMOVED lines=16> */
.L_x_16006:
[----:B------:R-:W-:Y:S05]  /*5f70*/  BSYNC B1 ;  /* 0x0000000000017941 */ /* 0x000fea0003800000 */
.L_x_16005:
        /* <DEDUP_REMOVED lines=44> */
.L_x_16004:
[----:B------:R-:W-:Y:S05]  /*6240*/  BSYNC B0 ;  /* 0x0000000000007941 */ /* 0x000fea0003800000 */
.L_x_16003:
        /* <DEDUP_REMOVED lines=13> */
.L_x_16007:
        /* <DEDUP_REMOVED lines=12> */
.L_x_16010:
[----:B------:R-:W-:-:S07]  /*63e0*/  IMAD.MOV.U32 R46, RZ, RZ, R20 ;  /* 0x000000ffff2e7224 */ /* 0x000fce00078e0014 */
.L_x_16011:
[----:B------:R-:W-:Y:S05]  /*63f0*/  BSYNC B0 ;  /* 0x0000000000007941 */ /* 0x000fea0003800000 */
.L_x_16009:
        /* <DEDUP_REMOVED lines=16> */
.L_x_16015:
[----:B------:R-:W-:Y:S05]  /*6500*/  BSYNC B1 ;  /* 0x0000000000017941 */ /* 0x000fea0003800000 */
.L_x_16014:
        /* <DEDUP_REMOVED lines=44> */
.L_x_16013:
[----:B------:R-:W-:Y:S05]  /*67d0*/  BSYNC B0 ;  /* 0x0000000000007941 */ /* 0x000fea0003800000 */
.L_x_16012:
        /* <DEDUP_REMOVED lines=9> */
.L_x_16008:
        /* <DEDUP_REMOVED lines=12> */
.L_x_16017:
[----:B------:R-:W-:-:S07]  /*6930*/  IMAD.MOV.U32 R46, RZ, RZ, R20 ;  /* 0x000000ffff2e7224 */ /* 0x000fce00078e0014 */
.L_x_16018:
[----:B------:R-:W-:Y:S05]  /*6940*/  BSYNC B0 ;  /* 0x0000000000007941 */ /* 0x000fea0003800000 */
.L_x_16016:
        /* <DEDUP_REMOVED lines=16> */
.L_x_16022:
[----:B------:R-:W-:Y:S05]  /*6a50*/  BSYNC B1 ;  /* 0x0000000000017941 */ /* 0x000fea0003800000 */
.L_x_16021:
        /* <DEDUP_REMOVED lines=44> */
.L_x_16020:
[----:B------:R-:W-:Y:S05]  /*6d20*/  BSYNC B0 ;  /* 0x0000000000007941 */ /* 0x000fea0003800000 */
.L_x_16019:
        /* <DEDUP_REMOVED lines=12> */
.L_x_16023:
        /* <DEDUP_REMOVED lines=12> */
.L_x_16026:
[----:B------:R-:W-:-:S07]  /*6eb0*/  IMAD.MOV.U32 R35, RZ, RZ, R20 ;  /* 0x000000ffff237224 */ /* 0x000fce00078e0014 */
.L_x_16027:
[----:B------:R-:W-:Y:S05]  /*6ec0*/  BSYNC B0 ;  /* 0x0000000000007941 */ /* 0x000fea0003800000 */
.L_x_16025:
        /* <DEDUP_REMOVED lines=18> */
.L_x_16031:
[----:B------:R-:W-:Y:S05]  /*6ff0*/  BSYNC B1 ;  /* 0x0000000000017941 */ /* 0x000fea0003800000 */
.L_x_16030:
        /* <DEDUP_REMOVED lines=44> */
.L_x_16029:
[----:B------:R-:W-:Y:S05]  /*72c0*/  BSYNC B0 ;  /* 0x0000000000007941 */ /* 0x000fea0003800000 */
.L_x_16028:
        /* <DEDUP_REMOVED lines=10> */
.L_x_16024:
[----:B------:R-:W-:Y:S01]  /*7370*/  P2R R39, PR, RZ, 0x4 ;  /* 0x00000004ff277803 */ /* 0x000fe20000000000 */
[----:B------:R-:W-:Y:S01]  /*7380*/  IMAD.SHL.U32 R47, R185, 0x8, RZ ;  /* 0x00000008b92f7824 */ /* 0x000fe200078e00ff */
[----:B------:R-:W-:Y:S02]  /*7390*/  ISETP.NE.AND P2, PT, R37, RZ, PT ;  /* 0x000000ff2500720c */ /* 0x000fe40003f45270 */
[----:B------:R-:W-:Y:S02]  /*73a0*/  ISETP.NE.AND P6, PT, R32, RZ, PT ;  /* 0x000000ff2000720c */ /* 0x000fe40003fc5270 */
[----:B------:R-:W-:Y:S02]  /*73b0*/  SEL R35, RZ, 0x10000, P4 ;  /* 0x00010000ff237807 */ /* 0x000fe40002000000 */
[----:B------:R-:W-:Y:S02]  /*73c0*/  SEL R32, RZ, 0x100, P3 ;  /* 0x00000100ff207807 */ /* 0x000fe40001800000 */
[----:B------:R-:W-:-:S02]  /*73d0*/  SEL R38, RZ, 0x1, P2 ;  /* 0x00000001ff267807 */ /* 0x000fc40001000000 */
[----:B------:R-:W-:Y:S02]  /*73e0*/  SEL R37, RZ, 0x1000000, P5 ;  /* 0x01000000ff257807 */ /* 0x000fe40002800000 */
[----:B------:R-:W-:Y:S02]  /*73f0*/  ISETP.NE.AND P4, PT, R36, RZ, PT ;  /* 0x000000ff2400720c */ /* 0x000fe40003f85270 */
[----:B------:R-:W-:Y:S02]  /*7400*/  ISETP.NE.AND P3, PT, R33, RZ, PT ;  /* 0x000000ff2100720c */ /* 0x000fe40003f65270 */
[----:B------:R-:W-:Y:S02]  /*7410*/  ISETP.NE.AND P5, PT, R34, RZ, PT ;  /* 0x000000ff2200720c */ /* 0x000fe40003fa5270 */
[----:B------:R-:W-:Y:S01]  /*7420*/  ISETP.NE.AND P2, PT, R39, RZ, PT ;  /* 0x000000ff2700720c */ /* 0x000fe20003f45270 */
[----:B------:R-:W-:Y:S01]  /*7430*/  IMAD.WIDE.U32 R38, R38, 0x1000000, RZ ;  /* 0x0100000026267825 */ /* 0x000fe200078e00ff */
[----:B------:R-:W-:-:S02]  /*7440*/  SEL R40, RZ, 0x1, P3 ;  /* 0x00000001ff287807 */ /* 0x000fc40001800000 */
[----:B------:R-:W-:Y:S02]  /*7450*/  SEL R42, RZ, 0x1, P4 ;  /* 0x00000001ff2a7807 */ /* 0x000fe40002000000 */
[----:B------:R-:W-:Y:S01]  /*7460*/  LOP3.LUT R32, R32, R37, R35, 0xfe, !PT ;  /* 0x0000002520207212 */ /* 0x000fe200078efe23 */
[----:B------:R-:W-:Y:S01]  /*7470*/  IMAD.WIDE.U32 R40, R40, 0x10000, RZ ;  /* 0x0001000028287825 */ /* 0x000fe200078e00ff */
[----:B------:R-:W-:Y:S01]  /*7480*/  SEL R33, RZ, 0x1, P5 ;  /* 0x00000001ff217807 */ /* 0x000fe20002800000 */
[----:B------:R-:W0:Y:S01]  /*7490*/  @P0 LDC.64 R34, c[0x0][0x228] ;  /* 0x00008a00ff220b82 */ /* 0x000e220000000a00 */
[----:B------:R-:W-:Y:S01]  /*74a0*/  SHF.R.U32.HI R48, RZ, 0x1d, R185 ;  /* 0x0000001dff307819 */ /* 0x000fe200000116b9 */
[----:B------:R-:W-:Y:S01]  /*74b0*/  IMAD.WIDE.U32 R42, R42, 0x100, RZ ;  /* 0x000001002a2a7825 */ /* 0x000fe200078e00ff */
[----:B------:R-:W-:Y:S02]  /*74c0*/  LOP3.LUT R39, R39, R32, R33, 0xfe, !PT ;  /* 0x0000002027277212 */ /* 0x000fe400078efe21 */
[----:B------:R-:W-:-:S02]  /*74d0*/  LEA R32, P3, R185, UR12, 0x5 ;  /* 0x0000000cb9207c11 */ /* 0x000fc4000f8628ff */
[----:B------:R-:W-:Y:S01]  /*74e0*/  LOP3.LUT R38, R42, R38, R40, 0xfe, !PT ;  /* 0x000000262a267212 */ /* 0x000fe200078efe28 */
[----:B------:R-:W1:Y:S01]  /*74f0*/  @P1 LDC.64 R36, c[0x0][0x230] ;  /* 0x00008c00ff241b82 */ /* 0x000e620000000a00 */
[----:B------:R-:W-:Y:S02]  /*7500*/  LOP3.LUT R39, R43, R39, R41, 0xfe, !PT ;  /* 0x000000272b277212 */ /* 0x000fe400078efe29 */
[----:B------:R-:W-:Y:S02]  /*7510*/  LEA.HI.X R33, R185, UR13, RZ, 0x5, P3 ;  /* 0x0000000db9217c11 */ /* 0x000fe400098f2cff */
[----:B------:R-:W-:Y:S02]  /*7520*/  SEL R43, RZ, 0x1, P6 ;  /* 0x00000001ff2b7807 */ /* 0x000fe40003000000 */
[----:B------:R-:W-:Y:S01]  /*7530*/  IADD3 R40, P3, R47, UR14, RZ ;  /* 0x0000000e2f287c10 */ /* 0x000fe2000ff7e0ff */
[----:B------:R-:W-:Y:S01]  /*7540*/  STG.E.128 desc[UR6][R32.64], R80 ;  /* 0x0000005020007986 */ /* 0x000fe2000c101d06 */
[----:B------:R-:W-:-:S02]  /*7550*/  LOP3.LUT R38, R38, R43, RZ, 0xfc, !PT ;  /* 0x0000002b26267212 */ /* 0x000fc400078efcff */
[----:B------:R-:W-:Y:S01]  /*7560*/  IADD3.X R41, R48, UR15, RZ, P3, !PT ;  /* 0x0000000f30297c10 */ /* 0x000fe20009ffe4ff */
[----:B------:R2:W-:Y:S01]  /*7570*/  STG.E.128 desc[UR6][R32.64+0x10], R76 ;  /* 0x0000104c20007986 */ /* 0x0005e2000c101d06 */
[----:B------:R-:W-:-:S03]  /*7580*/  IADD3 R184, R185, 0x80, RZ ;  /* 0x00000080b9b87810 */ /* 0x000fc60007ffe0ff */
[----:B------:R3:W-:Y:S02]  /*7590*/  STG.E.64 desc[UR6][R40.64], R38 ;  /* 0x0000002628007986 */ /* 0x0007e4000c101b06 */
[----:B0-----:R-:W-:-:S04]  /*75a0*/  @P0 IMAD.WIDE.U32 R34, R184, 0x10, R34 ;  /* 0x00000010b8220825 */ /* 0x001fc800078e0022 */
[----:B-1----:R-:W-:-:S04]  /*75b0*/  @P1 IMAD.WIDE.U32 R36, R184, 0x20, R36 ;  /* 0x00000020b8241825 */ /* 0x002fc800078e0024 */
[----:B--2---:R-:W-:Y:S01]  /*75c0*/  IMAD.WIDE.U32 R32, R184, 0x10, R190 ;  /* 0x00000010b8207825 */ /* 0x004fe200078e00be */
[----:B---3--:R-:W-:Y:S06]  /*75d0*/  @!P0 BRA `(.L_x_16032) ;  /* 0x0000000000508947 */ /* 0x008fec0003800000 */
[----:B------:R-:W-:Y:S01]  /*75e0*/  IMAD.U32 R38, R166, 0x10000, RZ ;  /* 0x00010000a6267824 */ /* 0x000fe200078e00ff */
        /* <DEDUP_REMOVED lines=19> */
.L_x_16032:
[----:B------:R1:W5:Y:S04]  /*7720*/  @P0 LDG.E.128 R84, desc[UR6][R34.64] ;  /* 0x0000000622540981 */ /* 0x000368000c1e1d00 */
        /* <DEDUP_REMOVED lines=15> */
.L_x_16034:
[----:B------:R-:W-:-:S07]  /*7820*/  MOV R44, R20 ;  /* 0x00000014002c7202 */ /* 0x000fce0000000f00 */
.L_x_16035:
[----:B------:R-:W-:Y:S05]  /*7830*/  BSYNC B0 ;  /* 0x0000000000007941 */ /* 0x000fea0003800000 */
.L_x_16033:
        /* <DEDUP_REMOVED lines=16> */
.L_x_16039:
[----:B------:R-:W-:Y:S05]  /*7940*/  BSYNC B1 ;  /* 0x0000000000017941 */ /* 0x000fea0003800000 */
.L_x_16038:
        /* <DEDUP_REMOVED lines=44> */
.L_x_16037:
[----:B------:R-:W-:Y:S05]  /*7c10*/  BSYNC B0 ;  /* 0x0000000000007941 */ /* 0x000fea0003800000 */
.L_x_16036:
[----:B------:R-:W-:Y:S02]  /*7c20*/  I2FP.F32.U32 R36, R44 ;  /* 0x0000002c00247245 */ /* 0x000fe40000201000 */
[----:B-----5:R-:W-:-:S03]  /*7c30*/  PRMT R44, R32, 0x7632, R44 ;  /* 0x00007632202c7816 */ /* 0x020fc6000000002c */
[----:B------:R-:W-:Y:S01]  /*7c40*/  FFMA.FTZ R37, R36, R193, 1.1641532182693481445e-10 ;  /* 0x2f00000024257423 */ /* 0x000fe200000100c1 */
[----:B------:R-:W-:-:S04]  /*7c50*/  IMAD.U32 R36, R32, 0x10000, RZ ;  /* 0x0001000020247824 */ /* 0x000fc800078e00ff */
[----:B------:R-:W-:Y:S01]  /*7c60*/  FMUL.FTZ R36, R36, R187 ;  /* 0x000000bb24247220 */ /* 0x000fe20000410000 */
[----:B------:R-:W-:-:S04]  /*7c70*/  FSETP.GTU.FTZ.AND P3, PT, R37, R186, PT ;  /* 0x000000ba2500720b */ /* 0x000fc80003f7c000 */
        /* <DEDUP_REMOVED lines=8> */
.L_x_16040:
        /* <DEDUP_REMOVED lines=12> */
.L_x_16043:
[----:B------:R-:W-:-:S07]  /*7dc0*/  MOV R45, R20 ;  /* 0x00000014002d7202 */ /* 0x000fce0000000f00 */
.L_x_16044:
[----:B------:R-:W-:Y:S05]  /*7dd0*/  BSYNC B0 ;  /* 0x0000000000007941 */ /* 0x000fea0003800000 */
.L_x_16042:
        /* <DEDUP_REMOVED lines=16> */
.L_x_16048:
[----:B------:R-:W-:Y:S05]  /*7ee0*/  BSYNC B1 ;  /* 0x0000000000017941 */ /* 0x000fea0003800000 */
.L_x_16047:
        /* <DEDUP_REMOVED lines=44> */
.L_x_16046:
[----:B------:R-:W-:Y:S05]  /*81b0*/  BSYNC B0 ;  /* 0x0000000000007941 */ /* 0x000fea0003800000 */
.L_x_16045:
        /* <DEDUP_REMOVED lines=9> */
.L_x_16041:
        /* <DEDUP_REMOVED lines=12> */
.L_x_16050:
[----:B------:R-:W-:-:S07]  /*8310*/  IMAD.MOV.U32 R45, RZ, RZ, R20 ;  /* 0x000000ffff2d7224 */ /* 0x000fce00078e0014 */
.L_x_16051:
[----:B------:R-:W-:Y:S05]  /*8320*/  BSYNC B0 ;  /* 0x0000000000007941 */ /* 0x000fea0003800000 */
.L_x_16049:
        /* <DEDUP_REMOVED lines=16> */
.L_x_16055:
[----:B------:R-:W-:Y:S05]  /*8430*/  BSYNC B1 ;  /* 0x0000000000017941 */ /* 0x000fea0003800000 */
.L_x_16054:
        /* <DEDUP_REMOVED lines=44> */
.L_x_16053:
[----:B------:R-:W-:Y:S05]  /*8700*/  BSYNC B0 ;  /* 0x0000000000007941 */ /* 0x000fea0003800000 */
.L_x_16052:
        /* <DEDUP_REMOVED lines=13> */
.L_x_16056:
        /* <DEDUP_REMOVED lines=12> */
.L_x_16059:
[----:B------:R-:W-:-:S07]  /*88a0*/  IMAD.MOV.U32 R37, RZ, RZ, R20 ;  /* 0x000000ffff257224 */ /* 0x000fce00078e0014 */
.L_x_16060:
[----:B------:R-:W-:Y:S05]  /*88b0*/  BSYNC B0 ;  /* 0x0000000000007941 */ /* 0x000fea0003800000 */
.L_x_16058:
        /* <DEDUP_REMOVED lines=16> */
.L_x_16064:
[----:B------:R-:W-:Y:S05]  /*89c0*/  BSYNC B1 ;  /* 0x0000000000017941 */ /* 0x000fea0003800000 */
.L_x_16063:
        /* <DEDUP_REMOVED lines=44> */
.L_x_16062:
[----:B------:R-:W-:Y:S05]  /*8c90*/  BSYNC B0 ;  /* 0x0000000000007941 */ /* 0x000fea0003800000 */
.L_x_16061:
[----:B------:R-:W-:Y:S02]  /*8ca0*/  I2FP.F32.U32 R38, R37 ;  /* 0x0000002500267245 */ /* 0x000fe40000201000 */
[----:B------:R-:W-:-:S04]  /*8cb0*/  PRMT R37, R84, 0x7632, R37 ;  /* 0x0000763254257816 */ /* 0x000fc80000000025 */
[----:B------:R-:W-:Y:S01]  /*8cc0*/  SHF.L.U32 R40, R37, 0x10, RZ ;  /* 0x0000001025287819 */ /* 0x000fe200000006ff */
[----:B------:R-:W-:-:S04]  /*8cd0*/  FFMA.FTZ R37, R38, R193, 1.1641532182693481445e-10 ;  /* 0x2f00000026257423 */ /* 0x000fc800000100c1 */
[----:B------:R-:W-:Y:S01]  /*8ce0*/  FMUL.FTZ R40, R40, R187 ;  /* 0x000000bb28287220 */ /* 0x000fe20000410000 */
[----:B------:R-:W-:-:S04]  /*8cf0*/  FSETP.GTU.FTZ.AND P3, PT, R37, R186, PT ;  /* 0x000000ba2500720b */ /* 0x000fc80003f7c000 */
[----:B------:R-:W-:Y:S02]  /*8d00*/  FSEL R40, R40, RZ, !P3 ;  /* 0x000000ff28287208 */ /* 0x000fe40005800000 */
[----:B------:R-:W-:-:S03]  /*8d10*/  SEL R161, RZ, 0x1, P3 ;  /* 0x00000001ffa17807 */ /* 0x000fc60001800000 */
[----:B------:R-:W-:-:S04]  /*8d20*/  FADD.FTZ R73, R73, R40 ;  /* 0x0000002849497221 */ /* 0x000fc80000010000 */
[----:B------:R-:W-:-:S07]  /*8d30*/  @P1 FADD.FTZ R73, R93, R73 ;  /* 0x000000495d491221 */ /* 0x000fce0000010000 */
.L_x_16057:
        /* <DEDUP_REMOVED lines=12> */
.L_x_16066:
[----:B------:R-:W-:-:S07]  /*8e00*/  IMAD.MOV.U32 R37, RZ, RZ, R20 ;  /* 0x000000ffff257224 */ /* 0x000fce00078e0014 */
.L_x_16067:
[----:B------:R-:W-:Y:S05]  /*8e10*/  BSYNC B0 ;  /* 0x0000000000007941 */ /* 0x000fea0003800000 */
.L_x_16065:
        /* <DEDUP_REMOVED lines=16> */
.L_x_16071:
[----:B------:R-:W-:Y:S05]  /*8f20*/  BSYNC B1 ;  /* 0x0000000000017941 */ /* 0x000fea0003800000 */
.L_x_16070:
        /* <DEDUP_REMOVED lines=44> */
.L_x_16069:
[----:B------:R-:W-:Y:S05]  /*91f0*/  BSYNC B0 ;  /* 0x0000000000007941 */ /* 0x000fea0003800000 */
.L_x_16068:
[----:B------:R-:W-:-:S05]  /*9200*/  I2FP.F32.U32 R40, R37 ;  /* 0x0000002500287245 */ /* 0x000fca0000201000 */
[----:B------:R-:W-:Y:S01]  /*9210*/  FFMA.FTZ R37, R40, R193, 1.1641532182693481445e-10 ;  /* 0x2f00000028257423 */ /* 0x000fe200000100c1 */
[C---:B------:R-:W-:Y:S01]  /*9220*/  IMAD.U32 R40, R33.reuse, 0x10000, RZ ;  /* 0x0001000021287824 */ /* 0x040fe200078e00ff */
[----:B------:R-:W-:-:S03]  /*9230*/  PRMT R33, R33, 0x7632, R33 ;  /* 0x0000763221217816 */ /* 0x000fc60000000021 */
[----:B------:R-:W-:Y:S01]  /*9240*/  FMUL.FTZ R40, R40, R187 ;  /* 0x000000bb28287220 */ /* 0x000fe20000410000 */
        /* <DEDUP_REMOVED lines=9> */
.L_x_16072:
        /* <DEDUP_REMOVED lines=12> */
.L_x_16075:
[----:B------:R-:W-:-:S07]  /*93a0*/  IMAD.MOV.U32 R46, RZ, RZ, R20 ;  /* 0x000000ffff2e7224 */ /* 0x000fce00078e0014 */
.L_x_16076:
[----:B------:R-:W-:Y:S05]  /*93b0*/  BSYNC B0 ;  /* 0x0000000000007941 */ /* 0x000fea0003800000 */
.L_x_16074:
        /* <DEDUP_REMOVED lines=16> */
.L_x_16080:
[----:B------:R-:W-:Y:S05]  /*94c0*/  BSYNC B1 ;  /* 0x0000000000017941 */ /* 0x000fea0003800000 */
.L_x_16079:
        /* <DEDUP_REMOVED lines=44> */
.L_x_16078:
[----:B------:R-:W-:Y:S05]  /*9790*/  BSYNC B0 ;  /* 0x0000000000007941 */ /* 0x000fea0003800000 */
.L_x_16077:
        /* <DEDUP_REMOVED lines=9> */
.L_x_16073:
        /* <DEDUP_REMOVED lines=12> */
.L_x_16082:
[----:B------:R-:W-:-:S07]  /*98f0*/  MOV R46, R20 ;  /* 0x00000014002e7202 */ /* 0x000fce0000000f00 */
.L_x_16083:
[----:B------:R-:W-:Y:S05]  /*9900*/  BSYNC B0 ;  /* 0x0000000000007941 */ /* 0x000fea0003800000 */
.L_x_16081:
        /* <DEDUP_REMOVED lines=16> */
.L_x_16087:
[----:B------:R-:W-:Y:S05]  /*9a10*/  BSYNC B1 ;  /* 0x0000000000017941 */ /* 0x000fea0003800000 */
.L_x_16086:
        /* <DEDUP_REMOVED lines=44> */
.L_x_16085:
[----:B------:R-:W-:Y:S05]  /*9ce0*/  BSYNC B0 ;  /* 0x0000000000007941 */ /* 0x000fea0003800000 */
.L_x_16084:
[----:B------:R-:W-:-:S05]  /*9cf0*/  I2FP.F32.U32 R40, R46 ;  /* 0x0000002e00287245 */ /* 0x000fca0000201000 */
        /* <DEDUP_REMOVED lines=12> */
.L_x_16088:
        /* <DEDUP_REMOVED lines=12> */
.L_x_16091:
[----:B------:R-:W-:-:S07]  /*9e80*/  MOV R46, R20 ;  /* 0x00000014002e7202 */ /* 0x000fce0000000f00 */
.L_x_16092:
[----:B------:R-:W-:Y:S05]  /*9e90*/  BSYNC B0 ;  /* 0x0000000000007941 */ /* 0x000fea0003800000 */
.L_x_16090:
        /* <DEDUP_REMOVED lines=16> */
.L_x_16096:
[----:B------:R-:W-:Y:S05]  /*9fa0*/  BSYNC B1 ;  /* 0x0000000000017941 */ /* 0x000fea0003800000 */
.L_x_16095:
        /* <DEDUP_REMOVED lines=44> */
.L_x_16094:
[----:B------:R-:W-:Y:S05]  /*a270*/  BSYNC B0 ;  /* 0x0000000000007941 */ /* 0x000fea0003800000 */
.L_x_16093:
        /* <DEDUP_REMOVED lines=10> */
.L_x_16089:
        /* <DEDUP_REMOVED lines=12> */
.L_x_16098:
[----:B------:R-:W-:-:S07]  /*a3e0*/  IMAD.MOV.U32 R46, RZ, RZ, R20 ;  /* 0x000000ffff2e7224 */ /* 0x000fce00078e0014 */
.L_x_16099:
[----:B------:R-:W-:Y:S05]  /*a3f0*/  BSYNC B0 ;  /* 0x0000000000007941 */ /* 0x000fea0003800000 */
.L_x_16097:
        /* <DEDUP_REMOVED lines=16> */
.L_x_16103:
[----:B------:R-:W-:Y:S05]  /*a500*/  BSYNC B1 ;  /* 0x0000000000017941 */ /* 0x000fea0003800000 */
.L_x_16102:
        /* <DEDUP_REMOVED lines=44> */
.L_x_16101:
[----:B------:R-:W-:Y:S05]  /*a7d0*/  BSYNC B0 ;  /* 0x0000000000007941 */ /* 0x000fea0003800000 */
.L_x_16100:
        /* <DEDUP_REMOVED lines=14> */
.L_x_16104:
        /* <DEDUP_REMOVED lines=12> */
.L_x_16107:
[----:B------:R-:W-:-:S07]  /*a980*/  IMAD.MOV.U32 R47, RZ, RZ, R20 ;  /* 0x000000ffff2f7224 */ /* 0x000fce00078e0014 */
.L_x_16108:
[----:B------:R-:W-:Y:S05]  /*a990*/  BSYNC B0 ;  /* 0x0000000000007941 */ /* 0x000fea0003800000 */
.L_x_16106:
        /* <DEDUP_REMOVED lines=16> */
.L_x_16112:
[----:B------:R-:W-:Y:S05]  /*aaa0*/  BSYNC B1 ;  /* 0x0000000000017941 */ /* 0x000fea0003800000 */
.L_x_16111:
        /* <DEDUP_REMOVED lines=44> */
.L_x_16110:
[----:B------:R-:W-:Y:S05]  /*ad70*/  BSYNC B0 ;  /* 0x0000000000007941 */ /* 0x000fea0003800000 */
.L_x_16109:
        /* <DEDUP_REMOVED lines=9> */
.L_x_16105:
        /* <DEDUP_REMOVED lines=12> */
.L_x_16114:
[----:B------:R-:W-:-:S07]  /*aed0*/  IMAD.MOV.U32 R47, RZ, RZ, R20 ;  /* 0x000000ffff2f7224 */ /* 0x000fce00078e0014 */
.L_x_16115:
[----:B------:R-:W-:Y:S05]  /*aee0*/  BSYNC B0 ;  /* 0x0000000000007941 */ /* 0x000fea0003800000 */
.L_x_16113:
        /* <DEDUP_REMOVED lines=16> */
.L_x_16119:
[----:B------:R-:W-:Y:S05]  /*aff0*/  BSYNC B1 ;  /* 0x0000000000017941 */ /* 0x000fea0003800000 */
.L_x_16118:
        /* <DEDUP_REMOVED lines=44> */
.L_x_16117:
[----:B------:R-:W-:Y:S05]  /*b2c0*/  BSYNC B0 ;  /* 0x0000000000007941 */ /* 0x000fea0003800000 */
.L_x_16116:
        /* <DEDUP_REMOVED lines=12> */
.L_x_16120:
        /* <DEDUP_REMOVED lines=12> */
.L_x_16123:
[----:B------:R-:W-:-:S07]  /*b450*/  IMAD.MOV.U32 R46, RZ, RZ, R20 ;  /* 0x000000ffff2e7224 */ /* 0x000fce00078e0014 */
.L_x_16124:
[----:B------:R-:W-:Y:S05]  /*b460*/  BSYNC B0 ;  /* 0x0000000000007941 */ /* 0x000fea0003800000 */
.L_x_16122:
        /* <DEDUP_REMOVED lines=16> */
.L_x_16128:
[----:B------:R-:W-:Y:S05]  /*b570*/  BSYNC B1 ;  /* 0x0000000000017941 */ /* 0x000fea0003800000 */
.L_x_16127:
        /* <DEDUP_REMOVED lines=44> */
.L_x_16126:
[----:B------:R-:W-:Y:S05]  /*b840*/  BSYNC B0 ;  /* 0x0000000000007941 */ /* 0x000fea0003800000 */
.L_x_16125:
        /* <DEDUP_REMOVED lines=10> */
.L_x_16121:
        /* <DEDUP_REMOVED lines=12> */
.L_x_16130:
[----:B------:R-:W-:-:S07]  /*b9b0*/  MOV R46, R20 ;  /* 0x00000014002e7202 */ /* 0x000fce0000000f00 */
.L_x_16131:
[----:B------:R-:W-:Y:S05]  /*b9c0*/  BSYNC B0 ;  /* 0x0000000000007941 */ /* 0x000fea0003800000 */
.L_x_16129:
        /* <DEDUP_REMOVED lines=16> */
.L_x_16135:
[----:B------:R-:W-:Y:S05]  /*bad0*/  BSYNC B1 ;  /* 0x0000000000017941 */ /* 0x000fea0003800000 */
.L_x_16134:
        /* <DEDUP_REMOVED lines=44> */
.L_x_16133:
[----:B------:R-:W-:Y:S05]  /*bda0*/  BSYNC B0 ;  /* 0x0000000000007941 */ /* 0x000fea0003800000 */
.L_x_16132:
        /* <DEDUP_REMOVED lines=13> */
.L_x_16136:
        /* <DEDUP_REMOVED lines=12> */
.L_x_16139:
[----:B------:R-:W-:-:S07]  /*bf40*/  MOV R46, R20 ;  /* 0x00000014002e7202 */ /* 0x000fce0000000f00 */
.L_x_16140:
[----:B------:R-:W-:Y:S05]  /*bf50*/  BSYNC B0 ;  /* 0x0000000000007941 */ /* 0x000fea0003800000 */
.L_x_16138:
        /* <DEDUP_REMOVED lines=16> */
.L_x_16144:
[----:B------:R-:W-:Y:S05]  /*c060*/  BSYNC B1 ;  /* 0x0000000000017941 */ /* 0x000fea0003800000 */
.L_x_16143:
        /* <DEDUP_REMOVED lines=44> */
.L_x_16142:
[----:B------:R-:W-:Y:S05]  /*c330*/  BSYNC B0 ;  /* 0x0000000000007941 */ /* 0x000fea0003800000 */
.L_x_16141:
        /* <DEDUP_REMOVED lines=9> */
.L_x_16137:
        /* <DEDUP_REMOVED lines=12> */
.L_x_16146:
[----:B------:R-:W-:-:S07]  /*c490*/  IMAD.MOV.U32 R46, RZ, RZ, R20 ;  /* 0x000000ffff2e7224 */ /* 0x000fce00078e0014 */
.L_x_16147:
[----:B------:R-:W-:Y:S05]  /*c4a0*/  BSYNC B0 ;  /* 0x0000000000007941 */ /* 0x000fea0003800000 */
.L_x_16145:
        /* <DEDUP_REMOVED lines=16> */
.L_x_16151:
[----:B------:R-:W-:Y:S05]  /*c5b0*/  BSYNC B1 ;  /* 0x0000000000017941 */ /* 0x000fea0003800000 */
.L_x_16150:
        /* <DEDUP_REMOVED lines=44> */
.L_x_16149:
[----:B------:R-:W-:Y:S05]  /*c880*/  BSYNC B0 ;  /* 0x0000000000007941 */ /* 0x000fea0003800000 */
.L_x_16148:
        /* <DEDUP_REMOVED lines=12> */
.L_x_16152:
        /* <DEDUP_REMOVED lines=12> */
.L_x_16155:
[----:B------:R-:W-:-:S07]  /*ca10*/  IMAD.MOV.U32 R35, RZ, RZ, R20 ;  /* 0x000000ffff237224 */ /* 0x000fce00078e0014 */
.L_x_16156:
[----:B------:R-:W-:Y:S05]  /*ca20*/  BSYNC B0 ;  /* 0x0000000000007941 */ /* 0x000fea0003800000 */
.L_x_16154:
        /* <DEDUP_REMOVED lines=18> */
.L_x_16160:
[----:B------:R-:W-:Y:S05]  /*cb50*/  BSYNC B1 ;  /* 0x0000000000017941 */ /* 0x000fea0003800000 */
.L_x_16159:
        /* <DEDUP_REMOVED lines=44> */
.L_x_16158:
[----:B------:R-:W-:Y:S05]  /*ce20*/  BSYNC B0 ;  /* 0x0000000000007941 */ /* 0x000fea0003800000 */
.L_x_16157:
        /* <DEDUP_REMOVED lines=10> */
.L_x_16153:
[----:B------:R-:W-:Y:S01]  /*ced0*/  P2R R39, PR, RZ, 0x4 ;  /* 0x00000004ff277803 */ /* 0x000fe20000000000 */
[----:B------:R-:W0:Y:S01]  /*cee0*/  LDC.64 R152, c[0x0][0x238] ;  /* 0x00008e00ff987b82 */ /* 0x000e220000000a00 */
[----:B------:R-:W-:Y:S01]  /*cef0*/  ISETP.NE.AND P2, PT, R34, RZ, PT ;  /* 0x000000ff2200720c */ /* 0x000fe20003f45270 */
[----:B------:R-:W-:Y:S01]  /*cf00*/  VIADD R183, R185, 0x100 ;  /* 0x00000100b9b77836 */ /* 0x000fe20000000000 */
[----:B------:R-:W-:Y:S02]  /*cf10*/  SEL R34, RZ, 0x10000, P4 ;  /* 0x00010000ff227807 */ /* 0x000fe40002000000 */
[----:B------:R-:W-:Y:S02]  /*cf20*/  ISETP.NE.AND P4, PT, R37, RZ, PT ;  /* 0x000000ff2500720c */ /* 0x000fe40003f85270 */
[----:B------:R-:W-:Y:S01]  /*cf30*/  SEL R37, RZ, 0x100, P3 ;  /* 0x00000100ff257807 */ /* 0x000fe20001800000 */
[----:B------:R-:W1:Y:S01]  /*cf40*/  LDC.64 R194, c[0x0][0x240] ;  /* 0x00009000ffc27b82 */ /* 0x000e620000000a00 */
[----:B------:R-:W-:-:S02]  /*cf50*/  ISETP.NE.AND P3, PT, R33, RZ, PT ;  /* 0x000000ff2100720c */ /* 0x000fc40003f65270 */
[----:B------:R-:W-:Y:S02]  /*cf60*/  ISETP.NE.AND P6, PT, R32, RZ, PT ;  /* 0x000000ff2000720c */ /* 0x000fe40003fc5270 */
[----:B------:R-:W-:Y:S02]  /*cf70*/  SEL R32, RZ, 0x1, P3 ;  /* 0x00000001ff207807 */ /* 0x000fe40001800000 */
[----:B------:R-:W-:Y:S02]  /*cf80*/  SEL R38, RZ, 0x1000000, P5 ;  /* 0x01000000ff267807 */ /* 0x000fe40002800000 */
[----:B------:R-:W-:Y:S01]  /*cf90*/  ISETP.NE.AND P5, PT, R36, RZ, PT ;  /* 0x000000ff2400720c */ /* 0x000fe20003fa5270 */
[----:B------:R-:W-:Y:S01]  /*cfa0*/  IMAD.WIDE.U32 R32, R32, 0x1000000, RZ ;  /* 0x0100000020207825 */ /* 0x000fe200078e00ff */
[----:B------:R-:W-:Y:S02]  /*cfb0*/  LOP3.LUT R37, R37, R38, R34, 0xfe, !PT ;  /* 0x0000002625257212 */ /* 0x000fe400078efe22 */
[----:B------:R-:W-:-:S02]  /*cfc0*/  SEL R35, RZ, 0x1, P2 ;  /* 0x00000001ff237807 */ /* 0x000fc40001000000 */
[----:B------:R-:W-:Y:S02]  /*cfd0*/  SEL R36, RZ, 0x1, P4 ;  /* 0x00000001ff247807 */ /* 0x000fe40002000000 */
[----:B------:R-:W-:Y:S02]  /*cfe0*/  SEL R34, RZ, 0x1, P5 ;  /* 0x00000001ff227807 */ /* 0x000fe40002800000 */
[----:B------:R-:W-:Y:S01]  /*cff0*/  LOP3.LUT R33, R33, R37, R35, 0xfe, !PT ;  /* 0x0000002521217212 */ /* 0x000fe200078efe23 */
[----:B------:R-:W-:Y:S01]  /*d000*/  IMAD.WIDE.U32 R36, R36, 0x10000, RZ ;  /* 0x0001000024247825 */ /* 0x000fe200078e00ff */
[----:B------:R-:W-:Y:S02]  /*d010*/  ISETP.NE.AND P2, PT, R39, RZ, PT ;  /* 0x000000ff2700720c */ /* 0x000fe40003f45270 */
[----:B------:R-:W-:Y:S01]  /*d020*/  SEL R41, RZ, 0x1, P6 ;  /* 0x00000001ff297807 */ /* 0x000fe20003000000 */
[----:B------:R-:W-:-:S04]  /*d030*/  IMAD.WIDE.U32 R34, R34, 0x100, RZ ;  /* 0x0000010022227825 */ /* 0x000fc800078e00ff */
[----:B0-----:R-:W-:Y:S01]  /*d040*/  IMAD.WIDE.U32 R38, R184, 0x20, R152 ;  /* 0x00000020b8267825 */ /* 0x001fe200078e0098 */
[----:B------:R-:W-:Y:S02]  /*d050*/  LOP3.LUT R36, R34, R32, R36, 0xfe, !PT ;  /* 0x0000002022247212 */ /* 0x000fe400078efe24 */
[----:B------:R-:W-:Y:S02]  /*d060*/  LOP3.LUT R37, R35, R33, R37, 0xfe, !PT ;  /* 0x0000002123257212 */ /* 0x000fe400078efe25 */
[----:B------:R-:W0:Y:S01]  /*d070*/  @P0 LDC.64 R32, c[0x0][0x228] ;  /* 0x00008a00ff200b82 */ /* 0x000e220000000a00 */
[----:B------:R-:W-:Y:S01]  /*d080*/  STG.E.128 desc[UR6][R38.64], R72 ;  /* 0x0000004826007986 */ /* 0x000fe2000c101d06 */
[----:B------:R-:W-:-:S03]  /*d090*/  LOP3.LUT R36, R36, R41, RZ, 0xfc, !PT ;  /* 0x0000002924247212 */ /* 0x000fc600078efcff */
[----:B------:R1:W-:Y:S03]  /*d0a0*/  STG.E.128 desc[UR6][R38.64+0x10], R68 ;  /* 0x0000104426007986 */ /* 0x0003e6000c101d06 */
[----:B------:R-:W2:Y:S01]  /*d0b0*/  @P1 LDC.64 R34, c[0x0][0x230] ;  /* 0x00008c00ff221b82 */ /* 0x000ea20000000a00 */
[----:B-1----:R-:W-:-:S04]  /*d0c0*/  IMAD.WIDE.U32 R38, R184, 0x8, R194 ;  /* 0x00000008b8267825 */ /* 0x002fc800078e00c2 */
[C---:B0-----:R-:W-:Y:S01]  /*d0d0*/  @P0 IMAD.WIDE.U32 R32, R183.reuse, 0x10, R32 ;  /* 0x00000010b7200825 */ /* 0x041fe200078e0020 */
[----:B------:R0:W-:Y:S03]  /*d0e0*/  STG.E.64 desc[UR6][R38.64], R36 ;  /* 0x0000002426007986 */ /* 0x0001e6000c101b06 */
[----:B--2---:R-:W-:-:S04]  /*d0f0*/  @P1 IMAD.WIDE.U32 R34, R183, 0x20, R34 ;  /* 0x00000020b7221825 */ /* 0x004fc800078e0022 */
[----:B0-----:R-:W-:Y:S01]  /*d100*/  IMAD.WIDE.U32 R36, R183, 0x10, R190 ;  /* 0x00000010b7247825 */ /* 0x001fe200078e00be */
        /* <DEDUP_REMOVED lines=17> */
[----:B------:R-:W-:Y:S02]  /*d220*/  LOP3.LUT R43, R45, R43, RZ, 0xfc, !PT ;  /* 0x0000002b2d2b7212 */ /* 0x000fe400078efcff */
[----:B------:R-:W-:Y:S01]  /*d230*/  LOP3.LUT R42, R39, 0xff, R160, 0xf8, !PT ;  /* 0x000000ff272a7812 */ /* 0x000fe200078ef8a0 */
[----:B0-----:R-:W-:-:S05]  /*d240*/  IMAD.WIDE.U32 R38, R184, 0x8, R46 ;  /* 0x00000008b8267825 */ /* 0x001fca00078e002e */
[----:B------:R0:W-:Y:S02]  /*d250*/  STG.E.64 desc[UR6][R38.64], R42 ;  /* 0x0000002a26007986 */ /* 0x0001e4000c101b06 */
.L_x_16161:
[----:B------:R1:W5:Y:S04]  /*d260*/  @P0 LDG.E.128 R84, desc[UR6][R32.64] ;  /* 0x0000000620540981 */ /* 0x000368000c1e1d00 */
[----:B------:R1:W5:Y:S04]  /*d270*/  @P1 LDG.E.128 R92, desc[UR6][R34.64] ;  /* 0x00000006225c1981 */ /* 0x000368000c1e1d00 */
[----:B------:R1:W5:Y:S04]  /*d280*/  @P1 LDG.E.128 R88, desc[UR6][R34.64+0x10] ;  /* 0x0000100622581981 */ /* 0x000368000c1e1d00 */
[----:B------:R1:W5:Y:S01]  /*d290*/  LDG.E.128 R32, desc[UR6][R36.64] ;  /* 0x0000000624207981 */ /* 0x000362000c1e1d00 */
[C---:B------:R-:W-:Y:S01]  /*d2a0*/  ISETP.NE.AND P3, PT, R44.reuse, 0x1, PT ;  /* 0x000000012c00780c */ /* 0x040fe20003f65270 */
[----:B------:R-:W-:Y:S01]  /*d2b0*/  BSSY B0, `(.L_x_16162) ;  /* 0x000000c000007945 */ /* 0x000fe20003800000 */
[----:B0-----:R-:W-:-:S11]  /*d2c0*/  IADD3 R38, R44, 0x1, RZ ;  /* 0x000000012c267810 */ /* 0x001fd60007ffe0ff */
        /* <DEDUP_REMOVED lines=9> */
.L_x_16163:
[----:B------:R-:W-:-:S07]  /*d360*/  IMAD.MOV.U32 R42, RZ, RZ, R20 ;  /* 0x000000ffff2a7224 */ /* 0x000fce00078e0014 */
.L_x_16164:
[----:B------:R-:W-:Y:S05]  /*d370*/  BSYNC B0 ;  /* 0x0000000000007941 */ /* 0x000fea0003800000 */
.L_x_16162:
        /* <DEDUP_REMOVED lines=16> */
.L_x_16168:
[----:B------:R-:W-:Y:S05]  /*d480*/  BSYNC B1 ;  /* 0x0000000000017941 */ /* 0x000fea0003800000 */
.L_x_16167:
        /* <DEDUP_REMOVED lines=39> */
[----:B------:R-:W-:Y:S01]  /*d700*/  IMAD.WIDE.U32 R36, R37, -0x2daee0ad, RZ ;  /* 0xd2511f5325247825 */ /* 0x000fe200078e00ff */
[----:B------:R-:W-:-:S03]  /*d710*/  MOV R20, R40 ;  /* 0x0000002800147202 */ /* 0x000fc60000000f00 */
[----:B------:R-:W-:Y:S01]  /*d720*/  IMAD.MOV.U32 R22, RZ, RZ, R36 ;  /* 0x000000ffff167224 */ /* 0x000fe200078e0024 */
[----:B------:R-:W-:Y:S01]  /*d730*/  LOP3.LUT R14, R37, UR45, R38, 0x96, !PT ;  /* 0x0000002d250e7c12 */ /* 0x000fe2000f8e9626 */
[----:B------:R-:W-:-:S07]  /*d740*/  IMAD.MOV.U32 R38, RZ, RZ, RZ ;  /* 0x000000ffff267224 */ /* 0x000fce00078e00ff */
.L_x_16166:
[----:B------:R-:W-:Y:S05]  /*d750*/  BSYNC B0 ;  /* 0x0000000000007941 */ /* 0x000fea0003800000 */
.L_x_16165:
[----:B------:R-:W-:Y:S02]  /*d760*/  I2FP.F32.U32 R36, R42 ;  /* 0x0000002a00247245 */ /* 0x000fe40000201000 */
[----:B------:R-:W-:-:S03]  /*d770*/  LOP3.LUT R168, R168, 0xffffffdf, RZ, 0xc0, !PT ;  /* 0xffffffdfa8a87812 */ /* 0x000fc600078ec0ff */
[----:B------:R-:W-:Y:S01]  /*d780*/  FFMA.FTZ R37, R36, R193, 1.1641532182693481445e-10 ;  /* 0x2f00000024257423 */ /* 0x000fe200000100c1 */
[C---:B-----5:R-:W-:Y:S02]  /*d790*/  SHF.L.U32 R36, R32.reuse, 0x10, RZ ;  /* 0x0000001020247819 */ /* 0x060fe400000006ff */
[----:B------:R-:W-:Y:S02]  /*d7a0*/  PRMT R32, R32, 0x7632, R32 ;  /* 0x0000763220207816 */ /* 0x000fe40000000020 */
[----:B------:R-:W-:Y:S01]  /*d7b0*/  FSETP.GTU.FTZ.AND P3, PT, R37, R186, PT ;  /* 0x000000ba2500720b */ /* 0x000fe20003f7c000 */
[----:B------:R-:W-:-:S05]  /*d7c0*/  FMUL.FTZ R36, R36, R187 ;  /* 0x000000bb24247220 */ /* 0x000fca0000410000 */
[----:B------:R-:W-:-:S07]  /*d7d0*/  FSEL R64, R36, RZ, !P3 ;  /* 0x000000ff24407208 */ /* 0x000fce0005800000 */
[----:B------:R-:W-:Y:S01]  /*d7e0*/  @P3 LOP3.LUT R168, R168, 0x20, RZ, 0xfc, !PT ;  /* 0x00000020a8a83812 */ /* 0x000fe200078efcff */
[----:B------:R-:W-:Y:S06]  /*d7f0*/  @P2 BRA `(.L_x_16169) ;  /* 0x0000000000142947 */ /* 0x000fec0003800000 */
[----:B------:R-:W-:Y:S01]  /*d800*/  IMAD.MOV.U32 R36, RZ, RZ, R38 ;  /* 0x000000ffff247224 */ /* 0x000fe200078e0026 */
[----:B------:R-:W-:Y:S06]  /*d810*/  @!P1 BRA `(.L_x_16170) ;  /* 0x0000000400609947 */ /* 0x000fec0003800000 */
[----:B------:R-:W-:Y:S02]  /*d820*/  IMAD.MOV.U32 R36, RZ, RZ, R38 ;  /* 0x000000ffff247224 */ /* 0x000fe400078e0026 */
[----:B------:R-:W-:Y:S01]  /*d830*/  FADD.FTZ R64, R92, R64 ;  /* 0x000000405c407221 */ /* 0x000fe20000010000 */
[----:B------:R-:W-:Y:S06]  /*d840*/  BRA `(.L_x_16170) ;  /* 0x0000000400547947 */ /* 0x000fec0003800000 */
.L_x_16169:
        /* <DEDUP_REMOVED lines=12> */
.L_x_16172:
[----:B------:R-:W-:-:S07]  /*d910*/  IMAD.MOV.U32 R42, RZ, RZ, R20 ;  /* 0x000000ffff2a7224 */ /* 0x000fce00078e0014 */
.L_x_16173:
[----:B------:R-:W-:Y:S05]  /*d920*/  BSYNC B0 ;  /* 0x0000000000007941 */ /* 0x000fea0003800000 */
.L_x_16171:
        /* <DEDUP_REMOVED lines=16> */
.L_x_16177:
[----:B------:R-:W-:Y:S05]  /*da30*/  BSYNC B1 ;  /* 0x0000000000017941 */ /* 0x000fea0003800000 */
.L_x_16176:
        /* <DEDUP_REMOVED lines=44> */
.L_x_16175:
[----:B------:R-:W-:Y:S05]  /*dd00*/  BSYNC B0 ;  /* 0x0000000000007941 */ /* 0x000fea0003800000 */
.L_x_16174:
[----:B------:R-:W-:-:S05]  /*dd10*/  I2FP.F32.U32 R38, R42 ;  /* 0x0000002a00267245 */ /* 0x000fca0000201000 */
        /* <DEDUP_REMOVED lines=8> */
.L_x_16170:
        /* <DEDUP_REMOVED lines=12> */
.L_x_16179:
[----:B------:R-:W-:-:S07]  /*de60*/  IMAD.MOV.U32 R42, RZ, RZ, R20 ;  /* 0x000000ffff2a7224 */ /* 0x000fce00078e0014 */
.L_x_16180:
[----:B------:R-:W-:Y:S05]  /*de70*/  BSYNC B0 ;  /* 0x0000000000007941 */ /* 0x000fea0003800000 */
.L_x_16178:
        /* <DEDUP_REMOVED lines=16> */
.L_x_16184:
[----:B------:R-:W-:Y:S05]  /*df80*/  BSYNC B1 ;  /* 0x0000000000017941 */ /* 0x000fea0003800000 */
.L_x_16183:
        /* <DEDUP_REMOVED lines=38> */
[----:B------:R-:W-:Y:S01]  /*e1f0*/  IMAD.MOV.U32 R20, RZ, RZ, R36 ;  /* 0x000000ffff147224 */ /* 0x000fe200078e0024 */
[----:B------:R-:W-:Y:S01]  /*e200*/  LOP3.LUT R13, R37, UR44, R40, 0x96, !PT ;  /* 0x0000002c250d7c12 */ /* 0x000fe2000f8e9628 */
[----:B------:R-:W-:-:S04]  /*e210*/  IMAD.WIDE.U32 R36, R14, -0x2daee0ad, RZ ;  /* 0xd2511f530e247825 */ /* 0x000fc800078e00ff */
[----:B------:R-:W-:Y:S01]  /*e220*/  IMAD.MOV.U32 R22, RZ, RZ, R36 ;  /* 0x000000ffff167224 */ /* 0x000fe200078e0024 */
[----:B------:R-:W-:Y:S01]  /*e230*/  LOP3.LUT R14, R37, UR45, R38, 0x96, !PT ;  /* 0x0000002d250e7c12 */ /* 0x000fe2000f8e9626 */
[----:B------:R-:W-:-:S11]  /*e240*/  HFMA2.MMA R37, -RZ, RZ, 0, 0 ;  /* 0x00000000ff257435 */ /* 0x000fd600000001ff */
.L_x_16182:
[----:B------:R-:W-:Y:S05]  /*e250*/  BSYNC B0 ;  /* 0x0000000000007941 */ /* 0x000fea0003800000 */
.L_x_16181:
        /* <DEDUP_REMOVED lines=13> */
.L_x_16185:
        /* <DEDUP_REMOVED lines=12> */
.L_x_16188:
[----:B------:R-:W-:-:S07]  /*e3f0*/  IMAD.MOV.U32 R42, RZ, RZ, R20 ;  /* 0x000000ffff2a7224 */ /* 0x000fce00078e0014 */
.L_x_16189:
[----:B------:R-:W-:Y:S05]  /*e400*/  BSYNC B0 ;  /* 0x0000000000007941 */ /* 0x000fea0003800000 */
.L_x_16187:
        /* <DEDUP_REMOVED lines=16> */
.L_x_16193:
[----:B------:R-:W-:Y:S05]  /*e510*/  BSYNC B1 ;  /* 0x0000000000017941 */ /* 0x000fea0003800000 */
.L_x_16192:
        /* <DEDUP_REMOVED lines=42> */
[----:B------:R-:W-:Y:S01]  /*e7c0*/  HFMA2.MMA R36, -RZ, RZ, 0, 0 ;  /* 0x00000000ff247435 */ /* 0x000fe200000001ff */
[----:B------:R-:W-:-:S10]  /*e7d0*/  LOP3.LUT R14, R37, UR45, R38, 0x96, !PT ;  /* 0x0000002d250e7c12 */ /* 0x000fd4000f8e9626 */
.L_x_16191:
[----:B------:R-:W-:Y:S05]  /*e7e0*/  BSYNC B0 ;  /* 0x0000000000007941 */ /* 0x000fea0003800000 */
.L_x_16190:
        /* <DEDUP_REMOVED lines=10> */
.L_x_16186:
        /* <DEDUP_REMOVED lines=12> */
.L_x_16195:
[----:B------:R-:W-:-:S07]  /*e950*/  MOV R42, R20 ;  /* 0x00000014002a7202 */ /* 0x000fce0000000f00 */
.L_x_16196:
[----:B------:R-:W-:Y:S05]  /*e960*/  BSYNC B0 ;  /* 0x0000000000007941 */ /* 0x000fea0003800000 */
.L_x_16194:
        /* <DEDUP_REMOVED lines=16> */
.L_x_16200:
[----:B------:R-:W-:Y:S05]  /*ea70*/  BSYNC B1 ;  /* 0x0000000000017941 */ /* 0x000fea0003800000 */
.L_x_16199:
        /* <DEDUP_REMOVED lines=40> */
[----:B------:R-:W-:-:S05]  /*ed00*/  IMAD.WIDE.U32 R36, R14, -0x2daee0ad, RZ ;  /* 0xd2511f530e247825 */ /* 0x000fca00078e00ff */
[----:B------:R-:W-:Y:S01]  /*ed10*/  LOP3.LUT R14, R37, UR45, R38, 0x96, !PT ;  /* 0x0000002d250e7c12 */ /* 0x000fe2000f8e9626 */
[----:B------:R-:W-:Y:S01]  /*ed20*/  IMAD.MOV.U32 R37, RZ, RZ, RZ ;  /* 0x000000ffff257224 */ /* 0x000fe200078e00ff */
[----:B------:R-:W-:-:S07]  /*ed30*/  MOV R22, R36 ;  /* 0x0000002400167202 */ /* 0x000fce0000000f00 */
.L_x_16198:
[----:B------:R-:W-:Y:S05]  /*ed40*/  BSYNC B0 ;  /* 0x0000000000007941 */ /* 0x000fea0003800000 */
.L_x_16197:
[----:B------:R-:W-:Y:S02]  /*ed50*/  I2FP.F32.U32 R36, R42 ;  /* 0x0000002a00247245 */ /* 0x000fe40000201000 */
[----:B------:R-:W-:-:S03]  /*ed60*/  PRMT R42, R33, 0x7632, R42 ;  /* 0x00007632212a7816 */ /* 0x000fc6000000002a */
        /* <DEDUP_REMOVED lines=12> */
.L_x_16201:
        /* <DEDUP_REMOVED lines=12> */
.L_x_16204:
[----:B------:R-:W-:-:S07]  /*eef0*/  MOV R43, R20 ;  /* 0x00000014002b7202 */ /* 0x000fce0000000f00 */
.L_x_16205:
[----:B------:R-:W-:Y:S05]  /*ef00*/  BSYNC B0 ;  /* 0x0000000000007941 */ /* 0x000fea0003800000 */
.L_x_16203:
        /* <DEDUP_REMOVED lines=16> */
.L_x_16209:
[----:B------:R-:W-:Y:S05]  /*f010*/  BSYNC B1 ;  /* 0x0000000000017941 */ /* 0x000fea0003800000 */
.L_x_16208:
        /* <DEDUP_REMOVED lines=40> */
[----:B------:R-:W-:-:S03]  /*f2a0*/  IMAD.WIDE.U32 R36, R14, -0x2daee0ad, RZ ;  /* 0xd2511f530e247825 */ /* 0x000fc600078e00ff */
[----:B------:R-:W-:Y:S01]  /*f2b0*/  MOV R22, R36 ;  /* 0x0000002400167202 */ /* 0x000fe20000000f00 */
[----:B------:R-:W-:Y:S01]  /*f2c0*/  IMAD.MOV.U32 R36, RZ, RZ, RZ ;  /* 0x000000ffff247224 */ /* 0x000fe200078e00ff */
[----:B------:R-:W-:-:S07]  /*f2d0*/  LOP3.LUT R14, R37, UR45, R38, 0x96, !PT ;  /* 0x0000002d250e7c12 */ /* 0x000fce000f8e9626 */
.L_x_16207:
[----:B------:R-:W-:Y:S05]  /*f2e0*/  BSYNC B0 ;  /* 0x0000000000007941 */ /* 0x000fea0003800000 */
.L_x_16206:
[----:B------:R-:W-:-:S05]  /*f2f0*/  I2FP.F32.U32 R38, R43 ;  /* 0x0000002b00267245 */ /* 0x000fca0000201000 */
[----:B------:R-:W-:Y:S01]  /*f300*/  FFMA.FTZ R37, R38, R193, 1.1641532182693481445e-10 ;  /* 0x2f00000026257423 */ /* 0x000fe200000100c1 */
[----:B------:R-:W-:-:S04]  /*f310*/  IMAD.U32 R38, R85, 0x10000, RZ ;  /* 0x0001000055267824 */ /* 0x000fc800078e00ff */
[----:B------:R-:W-:Y:S01]  /*f320*/  FSETP.GTU.FTZ.AND P3, PT, R37, R186, PT ;  /* 0x000000ba2500720b */ /* 0x000fe20003f7c000 */
[----:B------:R-:W-:-:S03]  /*f330*/  FMUL.FTZ R37, R38, R187 ;  /* 0x000000bb26257220 */ /* 0x000fc60000410000 */
[----:B------:R-:W-:Y:S02]  /*f340*/  SEL R162, RZ, 0x1, P3 ;  /* 0x00000001ffa27807 */ /* 0x000fe40001800000 */
[----:B------:R-:W-:-:S05]  /*f350*/  FSEL R37, R37, RZ, !P3 ;  /* 0x000000ff25257208 */ /* 0x000fca0005800000 */
[----:B------:R-:W-:-:S04]  /*f360*/  FADD.FTZ R66, R66, R37 ;  /* 0x0000002542427221 */ /* 0x000fc80000010000 */
[----:B------:R-:W-:-:S07]  /*f370*/  @P1 FADD.FTZ R66, R94, R66 ;  /* 0x000000425e421221 */ /* 0x000fce0000010000 */
.L_x_16202:
        /* <DEDUP_REMOVED lines=12> */
.L_x_16211:
[----:B------:R-:W-:-:S07]  /*f440*/  IMAD.MOV.U32 R43, RZ, RZ, R20 ;  /* 0x000000ffff2b7224 */ /* 0x000fce00078e0014 */
.L_x_16212:
[----:B------:R-:W-:Y:S05]  /*f450*/  BSYNC B0 ;  /* 0x0000000000007941 */ /* 0x000fea0003800000 */
.L_x_16210:
        /* <DEDUP_REMOVED lines=16> */
.L_x_16216:
[----:B------:R-:W-:Y:S05]  /*f560*/  BSYNC B1 ;  /* 0x0000000000017941 */ /* 0x000fea0003800000 */
.L_x_16215:
        /* <DEDUP_REMOVED lines=38> */
[----:B------:R-:W-:Y:S02]  /*f7d0*/  LOP3.LUT R13, R37, UR44, R40, 0x96, !PT ;  /* 0x0000002c250d7c12 */ /* 0x000fe4000f8e9628 */
[----:B------:R-:W-:Y:S01]  /*f7e0*/  MOV R20, R36 ;  /* 0x0000002400147202 */ /* 0x000fe20000000f00 */
[----:B------:R-:W-:-:S04]  /*f7f0*/  IMAD.WIDE.U32 R36, R14, -0x2daee0ad, RZ ;  /* 0xd2511f530e247825 */ /* 0x000fc800078e00ff */
[----:B------:R-:W-:Y:S01]  /*f800*/  IMAD.MOV.U32 R22, RZ, RZ, R36 ;  /* 0x000000ffff167224 */ /* 0x000fe200078e0024 */
[----:B------:R-:W-:Y:S01]  /*f810*/  LOP3.LUT R14, R37, UR45, R38, 0x96, !PT ;  /* 0x0000002d250e7c12 */ /* 0x000fe2000f8e9626 */
[----:B------:R-:W-:-:S07]  /*f820*/  IMAD.MOV.U32 R38, RZ, RZ, RZ ;  /* 0x000000ffff267224 */ /* 0x000fce00078e00ff */
.L_x_16214:
[----:B------:R-:W-:Y:S05]  /*f830*/  BSYNC B0 ;  /* 0x0000000000007941 */ /* 0x000fea0003800000 */
.L_x_16213:
        /* <DEDUP_REMOVED lines=13> */
.L_x_16217:
        /* <DEDUP_REMOVED lines=12> */
.L_x_16220:
[----:B------:R-:W-:-:S07]  /*f9d0*/  IMAD.MOV.U32 R37, RZ, RZ, R20 ;  /* 0x000000ffff257224 */ /* 0x000fce00078e0014 */
.L_x_16221:
[----:B------:R-:W-:Y:S05]  /*f9e0*/  BSYNC B0 ;  /* 0x0000000000007941 */ /* 0x000fea0003800000 */
.L_x_16219:
        /* <DEDUP_REMOVED lines=16> */
.L_x_16225:
[----:B------:R-:W-:Y:S05]  /*faf0*/  BSYNC B1 ;  /* 0x0000000000017941 */ /* 0x000fea0003800000 */
.L_x_16224:
        /* <DEDUP_REMOVED lines=44> */
.L_x_16223:
[----:B------:R-:W-:Y:S05]  /*fdc0*/  BSYNC B0 ;  /* 0x0000000000007941 */ /* 0x000fea0003800000 */
.L_x_16222:
        /* <DEDUP_REMOVED lines=10> */
.L_x_16218:
        /* <DEDUP_REMOVED lines=12> */
.L_x_16227:
[----:B------:R-:W-:-:S07]  /*ff30*/  IMAD.MOV.U32 R37, RZ, RZ, R20 ;  /* 0x000000ffff257224 */ /* 0x000fce00078e0014 */
.L_x_16228:
[----:B------:R-:W-:Y:S05]  /*ff40*/  BSYNC B0 ;  /* 0x0000000000007941 */ /* 0x000fea0003800000 */
.L_x_16226:
        /* <DEDUP_REMOVED lines=16> */
.L_x_16232:
[----:B------:R-:W-:Y:S05]  /*10050*/  BSYNC B1 ;  /* 0x0000000000017941 */ /* 0x000fea0003800000 */
.L_x_16231:
        /* <DEDUP_REMOVED lines=44> */
.L_x_16230:
[----:B------:R-:W-:Y:S05]  /*10320*/  BSYNC B0 ;  /* 0x0000000000007941 */ /* 0x000fea0003800000 */
.L_x_16229:
        /* <DEDUP_REMOVED lines=14> */
.L_x_16233:
        /* <DEDUP_REMOVED lines=12> */
.L_x_16236:
[----:B------:R-:W-:-:S07]  /*104d0*/  IMAD.MOV.U32 R44, RZ, RZ, R20 ;  /* 0x000000ffff2c7224 */ /* 0x000fce00078e0014 */
.L_x_16237:
[----:B------:R-:W-:Y:S05]  /*104e0*/  BSYNC B0 ;  /* 0x0000000000007941 */ /* 0x000fea0003800000 */
.L_x_16235:
        /* <DEDUP_REMOVED lines=16> */
.L_x_16241:
[----:B------:R-:W-:Y:S05]  /*105f0*/  BSYNC B1 ;  /* 0x0000000000017941 */ /* 0x000fea0003800000 */
.L_x_16240:
        /* <DEDUP_REMOVED lines=44> */
.L_x_16239:
[----:B------:R-:W-:Y:S05]  /*108c0*/  BSYNC B0 ;  /* 0x0000000000007941 */ /* 0x000fea0003800000 */
.L_x_16238:
[----:B------:R-:W-:-:S05]  /*108d0*/  I2FP.F32.U32 R38, R44 ;  /* 0x0000002c00267245 */ /* 0x000fca0000201000 */
[----:B------:R-:W-:Y:S01]  /*108e0*/  FFMA.FTZ R41, R38, R193, 1.1641532182693481445e-10 ;  /* 0x2f00000026297423 */ /* 0x000fe200000100c1 */
[----:B------:R-:W-:-:S04]  /*108f0*/  IMAD.U32 R38, R86, 0x10000, RZ ;  /* 0x0001000056267824 */ /* 0x000fc800078e00ff */
[----:B------:R-:W-:Y:S01]  /*10900*/  FMUL.FTZ R38, R38, R187 ;  /* 0x000000bb26267220 */ /* 0x000fe20000410000 */
[----:B------:R-:W-:-:S04]  /*10910*/  FSETP.GTU.FTZ.AND P3, PT, R41, R186, PT ;  /* 0x000000ba2900720b */ /* 0x000fc80003f7c000 */
[----:B------:R-:W-:Y:S02]  /*10920*/  FSEL R41, R38, RZ, !P3 ;  /* 0x000000ff26297208 */ /* 0x000fe40005800000 */
[----:B------:R-:W-:-:S03]  /*10930*/  SEL R164, RZ, 0x1, P3 ;  /* 0x00000001ffa47807 */ /* 0x000fc60001800000 */
[----:B------:R-:W-:-:S04]  /*10940*/  FADD.FTZ R60, R60, R41 ;  /* 0x000000293c3c7221 */ /* 0x000fc80000010000 */
[----:B------:R-:W-:-:S07]  /*10950*/  @P1 FADD.FTZ R60, R88, R60 ;  /* 0x0000003c583c1221 */ /* 0x000fce0000010000 */
.L_x_16234:
        /* <DEDUP_REMOVED lines=12> */
.L_x_16243:
[----:B------:R-:W-:-:S07]  /*10a20*/  MOV R44, R20 ;  /* 0x00000014002c7202 */ /* 0x000fce0000000f00 */
.L_x_16244:
[----:B------:R-:W-:Y:S05]  /*10a30*/  BSYNC B0 ;  /* 0x0000000000007941 */ /* 0x000fea0003800000 */
.L_x_16242:
        /* <DEDUP_REMOVED lines=16> */
.L_x_16248:
[----:B------:R-:W-:Y:S05]  /*10b40*/  BSYNC B1 ;  /* 0x0000000000017941 */ /* 0x000fea0003800000 */
.L_x_16247:
        /* <DEDUP_REMOVED lines=44> */
.L_x_16246:
[----:B------:R-:W-:Y:S05]  /*10e10*/  BSYNC B0 ;  /* 0x0000000000007941 */ /* 0x000fea0003800000 */
.L_x_16245:
        /* <DEDUP_REMOVED lines=12> */
.L_x_16249:
        /* <DEDUP_REMOVED lines=12> */
.L_x_16252:
[----:B------:R-:W-:-:S07]  /*10fa0*/  MOV R34, R20 ;  /* 0x0000001400227202 */ /* 0x000fce0000000f00 */
.L_x_16253:
[----:B------:R-:W-:Y:S05]  /*10fb0*/  BSYNC B0 ;  /* 0x0000000000007941 */ /* 0x000fea0003800000 */
.L_x_16251:
        /* <DEDUP_REMOVED lines=16> */
.L_x_16257:
[----:B------:R-:W-:Y:S05]  /*110c0*/  BSYNC B1 ;  /* 0x0000000000017941 */ /* 0x000fea0003800000 */
.L_x_16256:
        /* <DEDUP_REMOVED lines=44> */
.L_x_16255:
[----:B------:R-:W-:Y:S05]  /*11390*/  BSYNC B0 ;  /* 0x0000000000007941 */ /* 0x000fea0003800000 */
.L_x_16254:
        /* <DEDUP_REMOVED lines=10> */
.L_x_16250:
        /* <DEDUP_REMOVED lines=12> */
.L_x_16259:
[----:B------:R-:W-:-:S07]  /*11500*/  IMAD.MOV.U32 R34, RZ, RZ, R20 ;  /* 0x000000ffff227224 */ /* 0x000fce00078e0014 */
.L_x_16260:
[----:B------:R-:W-:Y:S05]  /*11510*/  BSYNC B0 ;  /* 0x0000000000007941 */ /* 0x000fea0003800000 */
.L_x_16258:
        /* <DEDUP_REMOVED lines=16> */
.L_x_16264:
[----:B------:R-:W-:Y:S05]  /*11620*/  BSYNC B1 ;  /* 0x0000000000017941 */ /* 0x000fea0003800000 */
.L_x_16263:
        /* <DEDUP_REMOVED lines=44> */
.L_x_16262:
[----:B------:R-:W-:Y:S05]  /*118f0*/  BSYNC B0 ;  /* 0x0000000000007941 */ /* 0x000fea0003800000 */
.L_x_16261:
[----:B------:R-:W-:Y:S02]  /*11900*/  I2FP.F32.U32 R34, R34 ;  /* 0x0000002200227245 */ /* 0x000fe40000201000 */
[----:B------:R-:W-:-:S03]  /*11910*/  PRMT R42, R35, 0x7632, R42 ;  /* 0x00007632232a7816 */ /* 0x000fc6000000002a */
[----:B------:R-:W-:Y:S01]  /*11920*/  FFMA.FTZ R39, R34, R193, 1.1641532182693481445e-10 ;  /* 0x2f00000022277423 */ /* 0x000fe200000100c1 */
[----:B------:R-:W-:-:S04]  /*11930*/  SHF.L.U32 R34, R35, 0x10, RZ ;  /* 0x0000001023227819 */ /* 0x000fc800000006ff */
[----:B------:R-:W-:Y:S01]  /*11940*/  FSETP.GTU.FTZ.AND P4, PT, R39, R186, PT ;  /* 0x000000ba2700720b */ /* 0x000fe20003f9c000 */
[----:B------:R-:W-:-:S05]  /*11950*/  FMUL.FTZ R34, R34, R187 ;  /* 0x000000bb22227220 */ /* 0x000fca0000410000 */
[----:B------:R-:W-:Y:S01]  /*11960*/  FSEL R62, R34, RZ, !P4 ;  /* 0x000000ff223e7208 */ /* 0x000fe20006000000 */
[----:B------:R-:W-:Y:S06]  /*11970*/  @P2 BRA `(.L_x_16265) ;  /* 0x0000000000142947 */ /* 0x000fec0003800000 */
[----:B------:R-:W-:Y:S01]  /*11980*/  IMAD.MOV.U32 R34, RZ, RZ, R38 ;  /* 0x000000ffff227224 */ /* 0x000fe200078e0026 */
[----:B------:R-:W-:Y:S06]  /*11990*/  @!P1 BRA `(.L_x_16266) ;  /* 0x0000000400609947 */ /* 0x000fec0003800000 */
[----:B------:R-:W-:Y:S02]  /*119a0*/  IMAD.MOV.U32 R34, RZ, RZ, R38 ;  /* 0x000000ffff227224 */ /* 0x000fe400078e0026 */
[----:B------:R-:W-:Y:S01]  /*119b0*/  FADD.FTZ R62, R90, R62 ;  /* 0x0000003e5a3e7221 */ /* 0x000fe20000010000 */
[----:B------:R-:W-:Y:S06]  /*119c0*/  BRA `(.L_x_16266) ;  /* 0x0000000400547947 */ /* 0x000fec0003800000 */
.L_x_16265:
        /* <DEDUP_REMOVED lines=12> */
.L_x_16268:
[----:B------:R-:W-:-:S07]  /*11a90*/  IMAD.MOV.U32 R43, RZ, RZ, R20 ;  /* 0x000000ffff2b7224 */ /* 0x000fce00078e0014 */
.L_x_16269:
[----:B------:R-:W-:Y:S05]  /*11aa0*/  BSYNC B0 ;  /* 0x0000000000007941 */ /* 0x000fea0003800000 */
.L_x_16267:
        /* <DEDUP_REMOVED lines=16> */
.L_x_16273:
[----:B------:R-:W-:Y:S05]  /*11bb0*/  BSYNC B1 ;  /* 0x0000000000017941 */ /* 0x000fea0003800000 */
.L_x_16272:
        /* <DEDUP_REMOVED lines=44> */
.L_x_16271:
[----:B------:R-:W-:Y:S05]  /*11e80*/  BSYNC B0 ;  /* 0x0000000000007941 */ /* 0x000fea0003800000 */
.L_x_16270:
        /* <DEDUP_REMOVED lines=9> */
.L_x_16266:
        /* <DEDUP_REMOVED lines=12> */
.L_x_16275:
[----:B------:R-:W-:-:S07]  /*11fe0*/  IMAD.MOV.U32 R43, RZ, RZ, R20 ;  /* 0x000000ffff2b7224 */ /* 0x000fce00078e0014 */
.L_x_16276:
[----:B------:R-:W-:Y:S05]  /*11ff0*/  BSYNC B0 ;  /* 0x0000000000007941 */ /* 0x000fea0003800000 */
.L_x_16274:
        /* <DEDUP_REMOVED lines=16> */
.L_x_16280:
[----:B------:R-:W-:Y:S05]  /*12100*/  BSYNC B1 ;  /* 0x0000000000017941 */ /* 0x000fea0003800000 */
.L_x_16279:
        /* <DEDUP_REMOVED lines=44> */
.L_x_16278:
[----:B------:R-:W-:Y:S05]  /*123d0*/  BSYNC B0 ;  /* 0x0000000000007941 */ /* 0x000fea0003800000 */
.L_x_16277:
        /* <DEDUP_REMOVED lines=12> */
.L_x_16281:
        /* <DEDUP_REMOVED lines=12> */
.L_x_16284:
[----:B------:R-:W-:-:S07]  /*12560*/  IMAD.MOV.U32 R43, RZ, RZ, R20 ;  /* 0x000000ffff2b7224 */ /* 0x000fce00078e0014 */
.L_x_16285:
[----:B------:R-:W-:Y:S05]  /*12570*/  BSYNC B0 ;  /* 0x0000000000007941 */ /* 0x000fea0003800000 */
.L_x_16283:
        /* <DEDUP_REMOVED lines=18> */
.L_x_16289:
[----:B------:R-:W-:Y:S05]  /*126a0*/  BSYNC B1 ;  /* 0x0000000000017941 */ /* 0x000fea0003800000 */
.L_x_16288:
        /* <DEDUP_REMOVED lines=43> */
[----:B------:R-:W-:-:S07]  /*12960*/  LOP3.LUT R14, R35, UR45, R38, 0x96, !PT ;  /* 0x0000002d230e7c12 */ /* 0x000fce000f8e9626 */
.L_x_16287:
[----:B------:R-:W-:Y:S05]  /*12970*/  BSYNC B0 ;  /* 0x0000000000007941 */ /* 0x000fea0003800000 */
.L_x_16286:
[----:B------:R-:W-:Y:S02]  /*12980*/  PRMT R35, R87, 0x7632, R35 ;  /* 0x0000763257237816 */ /* 0x000fe40000000023 */
[----:B------:R-:W-:-:S03]  /*12990*/  I2FP.F32.U32 R34, R43 ;  /* 0x0000002b00227245 */ /* 0x000fc60000201000 */
        /* <DEDUP_REMOVED lines=8> */
.L_x_16282:
[----:B------:R-:W-:Y:S02]  /*12a20*/  P2R R38, PR, RZ, 0x4 ;  /* 0x00000004ff267803 */ /* 0x000fe40000000000 */
[----:B------:R-:W-:Y:S02]  /*12a30*/  ISETP.NE.AND P2, PT, R36, RZ, PT ;  /* 0x000000ff2400720c */ /* 0x000fe40003f45270 */
[----:B------:R-:W-:Y:S02]  /*12a40*/  SEL R36, RZ, 0x1000000, P5 ;  /* 0x01000000ff247807 */ /* 0x000fe40002800000 */
[----:B------:R-:W-:Y:S02]  /*12a50*/  ISETP.NE.AND P5, PT, R32, RZ, PT ;  /* 0x000000ff2000720c */ /* 0x000fe40003fa5270 */
[----:B------:R-:W-:Y:S02]  /*12a60*/  SEL R32, RZ, 0x1, P2 ;  /* 0x00000001ff207807 */ /* 0x000fe40001000000 */
[----:B------:R-:W-:-:S02]  /*12a70*/  SEL R35, RZ, 0x10000, P4 ;  /* 0x00010000ff237807 */ /* 0x000fc40002000000 */
[----:B------:R-:W-:Y:S02]  /*12a80*/  SEL R34, RZ, 0x100, P3 ;  /* 0x00000100ff227807 */ /* 0x000fe40001800000 */
[----:B------:R-:W-:Y:S02]  /*12a90*/  ISETP.NE.AND P3, PT, R37, RZ, PT ;  /* 0x000000ff2500720c */ /* 0x000fe40003f65270 */
[----:B------:R-:W-:Y:S01]  /*12aa0*/  ISETP.NE.AND P4, PT, R33, RZ, PT ;  /* 0x000000ff2100720c */ /* 0x000fe20003f85270 */
[----:B------:R-:W-:Y:S01]  /*12ab0*/  IMAD.WIDE.U32 R32, R32, 0x1000000, RZ ;  /* 0x0100000020207825 */ /* 0x000fe200078e00ff */
[----:B------:R-:W-:Y:S02]  /*12ac0*/  LOP3.LUT R34, R34, R36, R35, 0xfe, !PT ;  /* 0x0000002422227212 */ /* 0x000fe400078efe23 */
[----:B------:R-:W-:Y:S02]  /*12ad0*/  SEL R35, RZ, 0x1, P3 ;  /* 0x00000001ff237807 */ /* 0x000fe40001800000 */
[----:B------:R-:W-:-:S02]  /*12ae0*/  SEL R36, RZ, 0x1, P4 ;  /* 0x00000001ff247807 */ /* 0x000fc40002000000 */
[----:B------:R-:W-:Y:S02]  /*12af0*/  LOP3.LUT R33, R33, R34, R35, 0xfe, !PT ;  /* 0x0000002221217212 */ /* 0x000fe400078efe23 */
[----:B------:R-:W-:Y:S01]  /*12b00*/  SEL R34, RZ, 0x1, P5 ;  /* 0x00000001ff227807 */ /* 0x000fe20002800000 */
[----:B------:R-:W-:Y:S01]  /*12b10*/  IMAD.WIDE.U32 R36, R36, 0x10000, RZ ;  /* 0x0001000024247825 */ /* 0x000fe200078e00ff */
[----:B------:R-:W-:Y:S02]  /*12b20*/  LOP3.LUT P6, RZ, R168, 0x20, RZ, 0xc0, !PT ;  /* 0x00000020a8ff7812 */ /* 0x000fe400078cc0ff */
[----:B------:R-:W-:Y:S01]  /*12b30*/  ISETP.NE.AND P2, PT, R38, RZ, PT ;  /* 0x000000ff2600720c */ /* 0x000fe20003f45270 */
[----:B------:R-:W-:Y:S01]  /*12b40*/  IMAD.WIDE.U32 R34, R34, 0x100, RZ ;  /* 0x0000010022227825 */ /* 0x000fe200078e00ff */
[----:B------:R-:W-:Y:S02]  /*12b50*/  SEL R39, RZ, 0x1, P6 ;  /* 0x00000001ff277807 */ /* 0x000fe40003000000 */
[----:B------:R-:W-:-:S02]  /*12b60*/  LOP3.LUT R36, R34, R32, R36, 0xfe, !PT ;  /* 0x0000002022247212 */ /* 0x000fc400078efe24 */
[----:B------:R-:W-:Y:S01]  /*12b70*/  LOP3.LUT R37, R35, R33, R37, 0xfe, !PT ;  /* 0x0000002123257212 */ /* 0x000fe200078efe25 */
[C---:B------:R-:W-:Y:S01]  /*12b80*/  IMAD.WIDE.U32 R32, R183.reuse, 0x20, R152 ;  /* 0x00000020b7207825 */ /* 0x040fe200078e0098 */
[----:B------:R-:W-:Y:S01]  /*12b90*/  LOP3.LUT R36, R36, R39, RZ, 0xfc, !PT ;  /* 0x0000002724247212 */ /* 0x000fe200078efcff */
[----:B------:R-:W0:Y:S02]  /*12ba0*/  @P1 LDC.64 R34, c[0x0][0x230] ;  /* 0x00008c00ff221b82 */ /* 0x000e240000000a00 */
[----:B------:R-:W-:Y:S01]  /*12bb0*/  IMAD.WIDE.U32 R38, R183, 0x8, R194 ;  /* 0x00000008b7267825 */ /* 0x000fe200078e00c2 */
[----:B------:R-:W-:Y:S04]  /*12bc0*/  STG.E.128 desc[UR6][R32.64], R64 ;  /* 0x0000004020007986 */ /* 0x000fe8000c101d06 */
[----:B------:R1:W-:Y:S04]  /*12bd0*/  STG.E.128 desc[UR6][R32.64+0x10], R60 ;  /* 0x0000103c20007986 */ /* 0x0003e8000c101d06 */
[----:B------:R2:W-:Y:S01]  /*12be0*/  STG.E.64 desc[UR6][R38.64], R36 ;  /* 0x0000002426007986 */ /* 0x0005e2000c101b06 */
[----:B-1----:R-:W1:Y:S01]  /*12bf0*/  @P0 LDC.64 R32, c[0x0][0x228] ;  /* 0x00008a00ff200b82 */ /* 0x002e620000000a00 */
[----:B--2---:R-:W-:Y:S05]  /*12c00*/  @!P0 BRA `(.L_x_16290) ;  /* 0x0000000000508947 */ /* 0x004fea0003800000 */
[----:B------:R-:W-:Y:S01]  /*12c10*/  IMAD.U32 R36, R166, 0x10000, RZ ;  /* 0x00010000a6247824 */ /* 0x000fe200078e00ff */
[----:B------:R-:W2:Y:S01]  /*12c20*/  LDC.64 R44, c[0x0][0x248] ;  /* 0x00009200ff2c7b82 */ /* 0x000ea20000000a00 */
        /* <DEDUP_REMOVED lines=16> */
[----:B--2---:R-:W-:-:S05]  /*12d30*/  IMAD.WIDE.U32 R36, R183, 0x8, R44 ;  /* 0x00000008b7247825 */ /* 0x004fca00078e002c */
[----:B------:R2:W-:Y:S02]  /*12d40*/  STG.E.64 desc[UR6][R36.64], R40 ;  /* 0x0000002824007986 */ /* 0x0005e4000c101b06 */
.L_x_16290:
[----:B------:R-:W-:-:S05]  /*12d50*/  IADD3 R179, R185, 0x180, RZ ;  /* 0x00000180b9b37810 */ /* 0x000fca0007ffe0ff */
[----:B-1----:R-:W-:-:S04]  /*12d60*/  @P0 IMAD.WIDE.U32 R32, R179, 0x10, R32 ;  /* 0x00000010b3200825 */ /* 0x002fc800078e0020 */
[C---:B0-----:R-:W-:Y:S01]  /*12d70*/  @P1 IMAD.WIDE.U32 R34, R179.reuse, 0x20, R34 ;  /* 0x00000020b3221825 */ /* 0x041fe200078e0022 */
[----:B------:R0:W5:Y:S04]  /*12d80*/  @P0 LDG.E.128 R84, desc[UR6][R32.64] ;  /* 0x0000000620540981 */ /* 0x000168000c1e1d00 */
[----:B------:R1:W5:Y:S04]  /*12d90*/  @P1 LDG.E.128 R92, desc[UR6][R34.64] ;  /* 0x00000006225c1981 */ /* 0x000368000c1e1d00 */
[----:B------:R1:W5:Y:S01]  /*12da0*/  @P1 LDG.E.128 R88, desc[UR6][R34.64+0x10] ;  /* 0x0000100622581981 */ /* 0x000362000c1e1d00 */
[----:B0-----:R-:W-:-:S06]  /*12db0*/  IMAD.WIDE.U32 R32, R179, 0x10, R190 ;  /* 0x00000010b3207825 */ /* 0x001fcc00078e00be */
[----:B------:R-:W5:Y:S01]  /*12dc0*/  LDG.E.128 R32, desc[UR6][R32.64] ;  /* 0x0000000620207981 */ /* 0x000f62000c1e1d00 */
[C---:B------:R-:W-:Y:S01]  /*12dd0*/  ISETP.NE.AND P3, PT, R42.reuse, 0x1, PT ;  /* 0x000000012a00780c */ /* 0x040fe20003f65270 */
[----:B------:R-:W-:Y:S01]  /*12de0*/  BSSY B0, `(.L_x_16291) ;  /* 0x000000c000007945 */ /* 0x000fe20003800000 */
[----:B--2---:R-:W-:-:S11]  /*12df0*/  VIADD R37, R42, 0x1 ;  /* 0x000000012a257836 */ /* 0x004fd60000000000 */
        /* <DEDUP_REMOVED lines=9> */
.L_x_16292:
[----:B------:R-:W-:-:S07]  /*12e90*/  IMAD.MOV.U32 R43, RZ, RZ, R20 ;  /* 0x000000ffff2b7224 */ /* 0x000fce00078e0014 */
.L_x_16293:
[----:B------:R-:W-:Y:S05]  /*12ea0*/  BSYNC B0 ;  /* 0x0000000000007941 */ /* 0x000fea0003800000 */
.L_x_16291:
        /* <DEDUP_REMOVED lines=16> */
.L_x_16297:
[----:B------:R-:W-:Y:S05]  /*12fb0*/  BSYNC B1 ;  /* 0x0000000000017941 */ /* 0x000fea0003800000 */
.L_x_16296:
        /* <DEDUP_REMOVED lines=44> */
.L_x_16295:
[----:B------:R-:W-:Y:S05]  /*13280*/  BSYNC B0 ;  /* 0x0000000000007941 */ /* 0x000fea0003800000 */
.L_x_16294:
[----:B------:R-:W-:Y:S02]  /*13290*/  I2FP.F32.U32 R36, R43 ;  /* 0x0000002b00247245 */ /* 0x000fe40000201000 */
[----:B------:R-:W-:-:S03]  /*132a0*/  LOP3.LUT R168, R168, 0xffffffdf, RZ, 0xc0, !PT ;  /* 0xffffffdfa8a87812 */ /* 0x000fc600078ec0ff */
[----:B------:R-:W-:Y:S01]  /*132b0*/  FFMA.FTZ R39, R36, R193, 1.1641532182693481445e-10 ;  /* 0x2f00000024277423 */ /* 0x000fe200000100c1 */
[C---:B-----5:R-:W-:Y:S01]  /*132c0*/  IMAD.U32 R36, R32.reuse, 0x10000, RZ ;  /* 0x0001000020247824 */ /* 0x060fe200078e00ff */
[----:B------:R-:W-:-:S03]  /*132d0*/  PRMT R32, R32, 0x7632, R32 ;  /* 0x0000763220207816 */ /* 0x000fc60000000020 */
[----:B------:R-:W-:Y:S01]  /*132e0*/  FSETP.GTU.FTZ.AND P3, PT, R39, R186, PT ;  /* 0x000000ba2700720b */ /* 0x000fe20003f7c000 */
[----:B------:R-:W-:-:S05]  /*132f0*/  FMUL.FTZ R36, R36, R187 ;  /* 0x000000bb24247220 */ /* 0x000fca0000410000 */
[----:B------:R-:W-:-:S07]  /*13300*/  FSEL R56, R36, RZ, !P3 ;  /* 0x000000ff24387208 */ /* 0x000fce0005800000 */
[----:B------:R-:W-:Y:S01]  /*13310*/  @P3 LOP3.LUT R168, R168, 0x20, RZ, 0xfc, !PT ;  /* 0x00000020a8a83812 */ /* 0x000fe200078efcff */
[----:B------:R-:W-:Y:S06]  /*13320*/  @P2 BRA `(.L_x_16298) ;  /* 0x0000000000142947 */ /* 0x000fec0003800000 */
[----:B------:R-:W-:Y:S01]  /*13330*/  IMAD.MOV.U32 R36, RZ, RZ, R37 ;  /* 0x000000ffff247224 */ /* 0x000fe200078e0025 */
[----:B------:R-:W-:Y:S06]  /*13340*/  @!P1 BRA `(.L_x_16299) ;  /* 0x0000000400609947 */ /* 0x000fec0003800000 */
[----:B------:R-:W-:Y:S01]  /*13350*/  MOV R36, R37 ;  /* 0x0000002500247202 */ /* 0x000fe20000000f00 */
[----:B------:R-:W-:Y:S01]  /*13360*/  FADD.FTZ R56, R92, R56 ;  /* 0x000000385c387221 */ /* 0x000fe20000010000 */
[----:B------:R-:W-:Y:S06]  /*13370*/  BRA `(.L_x_16299) ;  /* 0x0000000400547947 */ /* 0x000fec0003800000 */
.L_x_16298:
        /* <DEDUP_REMOVED lines=12> */
.L_x_16301:
[----:B------:R-:W-:-:S07]  /*13440*/  IMAD.MOV.U32 R42, RZ, RZ, R20 ;  /* 0x000000ffff2a7224 */ /* 0x000fce00078e0014 */
.L_x_16302:
[----:B------:R-:W-:Y:S05]  /*13450*/  BSYNC B0 ;  /* 0x0000000000007941 */ /* 0x000fea0003800000 */
.L_x_16300:
        /* <DEDUP_REMOVED lines=16> */
.L_x_16306:
[----:B------:R-:W-:Y:S05]  /*13560*/  BSYNC B1 ;  /* 0x0000000000017941 */ /* 0x000fea0003800000 */
.L_x_16305:
        /* <DEDUP_REMOVED lines=44> */
.L_x_16304:
[----:B------:R-:W-:Y:S05]  /*13830*/  BSYNC B0 ;  /* 0x0000000000007941 */ /* 0x000fea0003800000 */
.L_x_16303:
        /* <DEDUP_REMOVED lines=9> */
.L_x_16299:
        /* <DEDUP_REMOVED lines=12> */
.L_x_16308:
[----:B------:R-:W-:-:S07]  /*13990*/  MOV R42, R20 ;  /* 0x00000014002a7202 */ /* 0x000fce0000000f00 */
.L_x_16309:
[----:B------:R-:W-:Y:S05]  /*139a0*/  BSYNC B0 ;  /* 0x0000000000007941 */ /* 0x000fea0003800000 */
.L_x_16307:
        /* <DEDUP_REMOVED lines=16> */
.L_x_16313:
[----:B------:R-:W-:Y:S05]  /*13ab0*/  BSYNC B1 ;  /* 0x0000000000017941 */ /* 0x000fea0003800000 */
.L_x_16312:
        /* <DEDUP_REMOVED lines=44> */
.L_x_16311:
[----:B------:R-:W-:Y:S05]  /*13d80*/  BSYNC B0 ;  /* 0x0000000000007941 */ /* 0x000fea0003800000 */
.L_x_16310:
        /* <DEDUP_REMOVED lines=14> */
.L_x_16314:
        /* <DEDUP_REMOVED lines=12> */
.L_x_16317:
[----:B------:R-:W-:-:S07]  /*13f30*/  MOV R32, R20 ;  /* 0x0000001400207202 */ /* 0x000fce0000000f00 */
.L_x_16318:
[----:B------:R-:W-:Y:S05]  /*13f40*/  BSYNC B0 ;  /* 0x0000000000007941 */ /* 0x000fea0003800000 */
.L_x_16316:
        /* <DEDUP_REMOVED lines=16> */
.L_x_16322:
[----:B------:R-:W-:Y:S05]  /*14050*/  BSYNC B1 ;  /* 0x0000000000017941 */ /* 0x000fea0003800000 */
.L_x_16321:
        /* <DEDUP_REMOVED lines=44> */
.L_x_16320:
[----:B------:R-:W-:Y:S05]  /*14320*/  BSYNC B0 ;  /* 0x0000000000007941 */ /* 0x000fea0003800000 */
.L_x_16319:
        /* <DEDUP_REMOVED lines=10> */
.L_x_16315:
        /* <DEDUP_REMOVED lines=12> */
.L_x_16324:
[----:B------:R-:W-:-:S07]  /*14490*/  IMAD.MOV.U32 R32, RZ, RZ, R20 ;  /* 0x000000ffff207224 */ /* 0x000fce00078e0014 */
.L_x_16325:
[----:B------:R-:W-:Y:S05]  /*144a0*/  BSYNC B0 ;  /* 0x0000000000007941 */ /* 0x000fea0003800000 */
.L_x_16323:
        /* <DEDUP_REMOVED lines=16> */
.L_x_16329:
[----:B------:R-:W-:Y:S05]  /*145b0*/  BSYNC B1 ;  /* 0x0000000000017941 */ /* 0x000fea0003800000 */
.L_x_16328:
        /* <DEDUP_REMOVED lines=44> */
.L_x_16327:
[----:B------:R-:W-:Y:S05]  /*14880*/  BSYNC B0 ;  /* 0x0000000000007941 */ /* 0x000fea0003800000 */
.L_x_16326:
[----:B------:R-:W-:Y:S02]  /*14890*/  I2FP.F32.U32 R32, R32 ;  /* 0x0000002000207245 */ /* 0x000fe40000201000 */
[----:B------:R-:W-:Y:S02]  /*148a0*/  LOP3.LUT R168, R168, 0xfffffff7, RZ, 0xc0, !PT ;  /* 0xfffffff7a8a87812 */ /* 0x000fe400078ec0ff */
[C---:B------:R-:W-:Y:S01]  /*148b0*/  PRMT R40, R33.reuse, 0x7632, R40 ;  /* 0x0000763221287816 */ /* 0x040fe20000000028 */
[----:B------:R-:W-:Y:S01]  /*148c0*/  FFMA.FTZ R39, R32, R193, 1.1641532182693481445e-10 ;  /* 0x2f00000020277423 */ /* 0x000fe200000100c1 */
[----:B------:R-:W-:-:S04]  /*148d0*/  SHF.L.U32 R32, R33, 0x10, RZ ;  /* 0x0000001021207819 */ /* 0x000fc800000006ff */
        /* <DEDUP_REMOVED lines=10> */
.L_x_16330:
        /* <DEDUP_REMOVED lines=12> */
.L_x_16333:
[----:B------:R-:W-:-:S07]  /*14a40*/  IMAD.MOV.U32 R41, RZ, RZ, R20 ;  /* 0x000000ffff297224 */ /* 0x000fce00078e0014 */
.L_x_16334:
[----:B------:R-:W-:Y:S05]  /*14a50*/  BSYNC B0 ;  /* 0x0000000000007941 */ /* 0x000fea0003800000 */
.L_x_16332:
        /* <DEDUP_REMOVED lines=16> */
.L_x_16338:
[----:B------:R-:W-:Y:S05]  /*14b60*/  BSYNC B1 ;  /* 0x0000000000017941 */ /* 0x000fea0003800000 */
.L_x_16337:
        /* <DEDUP_REMOVED lines=44> */
.L_x_16336:
[----:B------:R-:W-:Y:S05]  /*14e30*/  BSYNC B0 ;  /* 0x0000000000007941 */ /* 0x000fea0003800000 */
.L_x_16335:
        /* <DEDUP_REMOVED lines=9> */
.L_x_16331:
        /* <DEDUP_REMOVED lines=12> */
.L_x_16340:
[----:B------:R-:W-:-:S07]  /*14f90*/  IMAD.MOV.U32 R41, RZ, RZ, R20 ;  /* 0x000000ffff297224 */ /* 0x000fce00078e0014 */
.L_x_16341:
[----:B------:R-:W-:Y:S05]  /*14fa0*/  BSYNC B0 ;  /* 0x0000000000007941 */ /* 0x000fea0003800000 */
.L_x_16339:
        /* <DEDUP_REMOVED lines=16> */
.L_x_16345:
[----:B------:R-:W-:Y:S05]  /*150b0*/  BSYNC B1 ;  /* 0x0000000000017941 */ /* 0x000fea0003800000 */
.L_x_16344:
        /* <DEDUP_REMOVED lines=44> */
.L_x_16343:
[----:B------:R-:W-:Y:S05]  /*15380*/  BSYNC B0 ;  /* 0x0000000000007941 */ /* 0x000fea0003800000 */
.L_x_16342:
        /* <DEDUP_REMOVED lines=14> */
.L_x_16346:
        /* <DEDUP_REMOVED lines=12> */
.L_x_16349:
[----:B------:R-:W-:-:S07]  /*15530*/  IMAD.MOV.U32 R40, RZ, RZ, R20 ;  /* 0x000000ffff287224 */ /* 0x000fce00078e0014 */
.L_x_16350:
[----:B------:R-:W-:Y:S05]  /*15540*/  BSYNC B0 ;  /* 0x0000000000007941 */ /* 0x000fea0003800000 */
.L_x_16348:
        /* <DEDUP_REMOVED lines=16> */
.L_x_16354:
[----:B------:R-:W-:Y:S05]  /*15650*/  BSYNC B1 ;  /* 0x0000000000017941 */ /* 0x000fea0003800000 */
.L_x_16353:
        /* <DEDUP_REMOVED lines=44> */
.L_x_16352:
[----:B------:R-:W-:Y:S05]  /*15920*/  BSYNC B0 ;  /* 0x0000000000007941 */ /* 0x000fea0003800000 */
.L_x_16351:
        /* <DEDUP_REMOVED lines=10> */
.L_x_16347:
        /* <DEDUP_REMOVED lines=12> */
.L_x_16356:
[----:B------:R-:W-:-:S07]  /*15a90*/  MOV R40, R20 ;  /* 0x0000001400287202 */ /* 0x000fce0000000f00 */
.L_x_16357:
[----:B------:R-:W-:Y:S05]  /*15aa0*/  BSYNC B0 ;  /* 0x0000000000007941 */ /* 0x000fea0003800000 */
.L_x_16355:
        /* <DEDUP_REMOVED lines=16> */
.L_x_16361:
[----:B------:R-:W-:Y:S05]  /*15bb0*/  BSYNC B1 ;  /* 0x0000000000017941 */ /* 0x000fea0003800000 */
.L_x_16360:
        /* <DEDUP_REMOVED lines=44> */
.L_x_16359:
[----:B------:R-:W-:Y:S05]  /*15e80*/  BSYNC B0 ;  /* 0x0000000000007941 */ /* 0x000fea0003800000 */
.L_x_16358:
[----:B------:R-:W-:Y:S02]  /*15e90*/  I2FP.F32.U32 R36, R40 ;  /* 0x0000002800247245 */ /* 0x000fe40000201000 */
[----:B------:R-:W-:-:S03]  /*15ea0*/  LOP3.LUT R168, R168, 0xfffffffd, RZ, 0xc0, !PT ;  /* 0xfffffffda8a87812 */ /* 0x000fc600078ec0ff */
[----:B------:R-:W-:Y:S01]  /*15eb0*/  FFMA.FTZ R33, R36, R193, 1.1641532182693481445e-10 ;  /* 0x2f00000024217423 */ /* 0x000fe200000100c1 */
[C---:B------:R-:W-:Y:S01]  /*15ec0*/  IMAD.U32 R36, R34.reuse, 0x10000, RZ ;  /* 0x0001000022247824 */ /* 0x040fe200078e00ff */
[----:B------:R-:W-:-:S03]  /*15ed0*/  PRMT R34, R34, 0x7632, R34 ;  /* 0x0000763222227816 */ /* 0x000fc60000000022 */
[----:B------:R-:W-:Y:S01]  /*15ee0*/  FSETP.GTU.FTZ.AND P3, PT, R33, R186, PT ;  /* 0x000000ba2100720b */ /* 0x000fe20003f7c000 */
[----:B------:R-:W-:-:S05]  /*15ef0*/  FMUL.FTZ R36, R36, R187 ;  /* 0x000000bb24247220 */ /* 0x000fca0000410000 */
[----:B------:R-:W-:-:S07]  /*15f00*/  FSEL R52, R36, RZ, !P3 ;  /* 0x000000ff24347208 */ /* 0x000fce0005800000 */
[----:B------:R-:W-:Y:S01]  /*15f10*/  @P3 LOP3.LUT R168, R168, 0x2, RZ, 0xfc, !PT ;  /* 0x00000002a8a83812 */ /* 0x000fe200078efcff */
[----:B------:R-:W-:Y:S06]  /*15f20*/  @P2 BRA `(.L_x_16362) ;  /* 0x0000000000142947 */ /* 0x000fec0003800000 */
[----:B------:R-:W-:Y:S01]  /*15f30*/  MOV R33, R32 ;  /* 0x0000002000217202 */ /* 0x000fe20000000f00 */
[----:B------:R-:W-:Y:S06]  /*15f40*/  @!P1 BRA `(.L_x_16363) ;  /* 0x0000000400609947 */ /* 0x000fec0003800000 */
[----:B------:R-:W-:Y:S02]  /*15f50*/  IMAD.MOV.U32 R33, RZ, RZ, R32 ;  /* 0x000000ffff217224 */ /* 0x000fe400078e0020 */
[----:B------:R-:W-:Y:S01]  /*15f60*/  FADD.FTZ R52, R88, R52 ;  /* 0x0000003458347221 */ /* 0x000fe20000010000 */
[----:B------:R-:W-:Y:S06]  /*15f70*/  BRA `(.L_x_16363) ;  /* 0x0000000400547947 */ /* 0x000fec0003800000 */
.L_x_16362:
        /* <DEDUP_REMOVED lines=12> */
.L_x_16365:
[----:B------:R-:W-:-:S07]  /*16040*/  MOV R40, R20 ;  /* 0x0000001400287202 */ /* 0x000fce0000000f00 */
.L_x_16366:
[----:B------:R-:W-:Y:S05]  /*16050*/  BSYNC B0 ;  /* 0x0000000000007941 */ /* 0x000fea0003800000 */
.L_x_16364:
        /* <DEDUP_REMOVED lines=16> */
.L_x_16370:
[----:B------:R-:W-:Y:S05]  /*16160*/  BSYNC B1 ;  /* 0x0000000000017941 */ /* 0x000fea0003800000 */
.L_x_16369:
        /* <DEDUP_REMOVED lines=44> */
.L_x_16368:
[----:B------:R-:W-:Y:S05]  /*16430*/  BSYNC B0 ;  /* 0x0000000000007941 */ /* 0x000fea0003800000 */
.L_x_16367:
        /* <DEDUP_REMOVED lines=9> */
.L_x_16363:
        /* <DEDUP_REMOVED lines=12> */
.L_x_16372:
[----:B------:R-:W-:-:S07]  /*16590*/  IMAD.MOV.U32 R40, RZ, RZ, R20 ;  /* 0x000000ffff287224 */ /* 0x000fce00078e0014 */
.L_x_16373:
[----:B------:R-:W-:Y:S05]  /*165a0*/  BSYNC B0 ;  /* 0x0000000000007941 */ /* 0x000fea0003800000 */
.L_x_16371:
        /* <DEDUP_REMOVED lines=16> */
.L_x_16377:
[----:B------:R-:W-:Y:S05]  /*166b0*/  BSYNC B1 ;  /* 0x0000000000017941 */ /* 0x000fea0003800000 */
.L_x_16376:
        /* <DEDUP_REMOVED lines=44> */
.L_x_16375:
[----:B------:R-:W-:Y:S05]  /*16980*/  BSYNC B0 ;  /* 0x0000000000007941 */ /* 0x000fea0003800000 */
.L_x_16374:
        /* <DEDUP_REMOVED lines=12> */
.L_x_16378:
        /* <DEDUP_REMOVED lines=12> */
.L_x_16381:
[----:B------:R-:W-:-:S07]  /*16b10*/  IMAD.MOV.U32 R34, RZ, RZ, R20 ;  /* 0x000000ffff227224 */ /* 0x000fce00078e0014 */
.L_x_16382:
[----:B------:R-:W-:Y:S05]  /*16b20*/  BSYNC B0 ;  /* 0x0000000000007941 */ /* 0x000fea0003800000 */
.L_x_16380:
        /* <DEDUP_REMOVED lines=16> */
.L_x_16386:
[----:B------:R-:W-:Y:S05]  /*16c30*/  BSYNC B1 ;  /* 0x0000000000017941 */ /* 0x000fea0003800000 */
.L_x_16385:
        /* <DEDUP_REMOVED lines=44> */
.L_x_16384:
[----:B------:R-:W-:Y:S05]  /*16f00*/  BSYNC B0 ;  /* 0x0000000000007941 */ /* 0x000fea0003800000 */
.L_x_16383:
        /* <DEDUP_REMOVED lines=10> */
.L_x_16379:
        /* <DEDUP_REMOVED lines=12> */
.L_x_16388:
[----:B------:R-:W-:-:S07]  /*17070*/  IMAD.MOV.U32 R34, RZ, RZ, R20 ;  /* 0x000000ffff227224 */ /* 0x000fce00078e0014 */
.L_x_16389:
[----:B------:R-:W-:Y:S05]  /*17080*/  BSYNC B0 ;  /* 0x0000000000007941 */ /* 0x000fea0003800000 */
.L_x_16387:
        /* <DEDUP_REMOVED lines=16> */
.L_x_16393:
[----:B------:R-:W-:Y:S05]  /*17190*/  BSYNC B1 ;  /* 0x0000000000017941 */ /* 0x000fea0003800000 */
.L_x_16392:
        /* <DEDUP_REMOVED lines=44> */
.L_x_16391:
[----:B------:R-:W-:Y:S05]  /*17460*/  BSYNC B0 ;  /* 0x0000000000007941 */ /* 0x000fea0003800000 */
.L_x_16390:
[----:B------:R-:W-:Y:S02]  /*17470*/  I2FP.F32.U32 R34, R34 ;  /* 0x0000002200227245 */ /* 0x000fe40000201000 */
[----:B------:R-:W-:-:S03]  /*17480*/  PRMT R38, R35, 0x7632, R38 ;  /* 0x0000763223267816 */ /* 0x000fc60000000026 */
[----:B------:R-:W-:Y:S01]  /*17490*/  FFMA.FTZ R33, R34, R193, 1.1641532182693481445e-10 ;  /* 0x2f00000022217423 */ /* 0x000fe200000100c1 */
[----:B------:R-:W-:-:S04]  /*174a0*/  IMAD.U32 R34, R35, 0x10000, RZ ;  /* 0x0001000023227824 */ /* 0x000fc800078e00ff */
[----:B------:R-:W-:Y:S01]  /*174b0*/  FMUL.FTZ R34, R34, R187 ;  /* 0x000000bb22227220 */ /* 0x000fe20000410000 */
        /* <DEDUP_REMOVED lines=8> */
.L_x_16394:
        /* <DEDUP_REMOVED lines=12> */
.L_x_16397:
[----:B------:R-:W-:-:S07]  /*17600*/  IMAD.MOV.U32 R39, RZ, RZ, R20 ;  /* 0x000000ffff277224 */ /* 0x000fce00078e0014 */
.L_x_16398:
[----:B------:R-:W-:Y:S05]  /*17610*/  BSYNC B0 ;  /* 0x0000000000007941 */ /* 0x000fea0003800000 */
.L_x_16396:
        /* <DEDUP_REMOVED lines=16> */
.L_x_16402:
[----:B------:R-:W-:Y:S05]  /*17720*/  BSYNC B1 ;  /* 0x0000000000017941 */ /* 0x000fea0003800000 */
.L_x_16401:
        /* <DEDUP_REMOVED lines=44> */
.L_x_16400:
[----:B------:R-:W-:Y:S05]  /*179f0*/  BSYNC B0 ;  /* 0x0000000000007941 */ /* 0x000fea0003800000 */
.L_x_16399:
        /* <DEDUP_REMOVED lines=9> */
.L_x_16395:
        /* <DEDUP_REMOVED lines=12> */
.L_x_16404:
[----:B------:R-:W-:-:S07]  /*17b50*/  MOV R39, R20 ;  /* 0x0000001400277202 */ /* 0x000fce0000000f00 */
.L_x_16405:
[----:B------:R-:W-:Y:S05]  /*17b60*/  BSYNC B0 ;  /* 0x0000000000007941 */ /* 0x000fea0003800000 */
.L_x_16403:
        /* <DEDUP_REMOVED lines=16> */
.L_x_16409:
[----:B------:R-:W-:Y:S05]  /*17c70*/  BSYNC B1 ;  /* 0x0000000000017941 */ /* 0x000fea0003800000 */
.L_x_16408:
        /* <DEDUP_REMOVED lines=44> */
.L_x_16407:
[----:B------:R-:W-:Y:S05]  /*17f40*/  BSYNC B0 ;  /* 0x0000000000007941 */ /* 0x000fea0003800000 */
.L_x_16406:
        /* <DEDUP_REMOVED lines=12> */
.L_x_16410:
        /* <DEDUP_REMOVED lines=12> */
.L_x_16413:
[----:B------:R-:W-:-:S07]  /*180d0*/  MOV R39, R20 ;  /* 0x0000001400277202 */ /* 0x000fce0000000f00 */
.L_x_16414:
[----:B------:R-:W-:Y:S05]  /*180e0*/  BSYNC B0 ;  /* 0x0000000000007941 */ /* 0x000fea0003800000 */
.L_x_16412:
        /* <DEDUP_REMOVED lines=15> */
[----:B------:R-:W-:Y:S01]  /*181e0*/  @P0 IMAD.MOV R20, RZ, RZ, R19 ;  /* 0x000000ffff140224 */ /* 0x000fe200078e0213 */
[----:B------:R-:W-:-:S04]  /*181f0*/  ISETP.NE.AND P0, PT, R13, RZ, PT ;  /* 0x000000ff0d00720c */ /* 0x000fc80003f05270 */
[----:B------:R-:W-:-:S09]  /*18200*/  @!P6 MOV R19, R20 ;  /* 0x000000140013e202 */ /* 0x000fd20000000f00 */
.L_x_16418:
[----:B------:R-:W-:Y:S05]  /*18210*/  BSYNC B1 ;  /* 0x0000000000017941 */ /* 0x000fea0003800000 */
.L_x_16417:
        /* <DEDUP_REMOVED lines=42> */
[----:B------:R-:W-:Y:S02]  /*184c0*/  LOP3.LUT R14, R33, UR45, R34, 0x96, !PT ;  /* 0x0000002d210e7c12 */ /* 0x000fe4000f8e9622 */
[----:B------:R-:W-:-:S07]  /*184d0*/  MOV R22, R32 ;  /* 0x0000002000167202 */ /* 0x000fce0000000f00 */
.L_x_16416:
[----:B------:R-:W-:Y:S05]  /*184e0*/  BSYNC B0 ;  /* 0x0000000000007941 */ /* 0x000fea0003800000 */
.L_x_16415:
        /* <DEDUP_REMOVED lines=10> */
.L_x_16411:
[----:B------:R-:W-:Y:S02]  /*18590*/  LOP3.LUT R168, R168, 0xffffffbf, RZ, 0xc0, !PT ;  /* 0xffffffbfa8a87812 */ /* 0x000fe400078ec0ff */
[----:B------:R-:W-:Y:S02]  /*185a0*/  SEL R35, RZ, 0x1000000, P5 ;  /* 0x01000000ff237807 */ /* 0x000fe40002800000 */
[----:B------:R-:W-:Y:S02]  /*185b0*/  @P1 LOP3.LUT R168, R168, 0x40, RZ, 0xfc, !PT ;  /* 0x00000040a8a81812 */ /* 0x000fe400078efcff */
[----:B------:R-:W-:Y:S02]  /*185c0*/  SEL R33, RZ, 0x10000, P4 ;  /* 0x00010000ff217807 */ /* 0x000fe40002000000 */
[----:B------:R-:W-:Y:S02]  /*185d0*/  LOP3.LUT P1, RZ, R168, 0x4, RZ, 0xc0, !PT ;  /* 0x00000004a8ff7812 */ /* 0x000fe4000782c0ff */
[----:B------:R-:W-:-:S02]  /*185e0*/  SEL R34, RZ, 0x100, P3 ;  /* 0x00000100ff227807 */ /* 0x000fc40001800000 */
[----:B------:R-:W-:Y:S02]  /*185f0*/  SEL R32, RZ, 0x1, P1 ;  /* 0x00000001ff207807 */ /* 0x000fe40000800000 */
[----:B------:R-:W-:Y:S02]  /*18600*/  LOP3.LUT P3, RZ, R168, 0x2, RZ, 0xc0, !PT ;  /* 0x00000002a8ff7812 */ /* 0x000fe4000786c0ff */
[----:B------:R-:W-:Y:S01]  /*18610*/  LOP3.LUT R34, R34, R35, R33, 0xfe, !PT ;  /* 0x0000002322227212 */ /* 0x000fe200078efe21 */
[----:B------:R-:W-:Y:S01]  /*18620*/  IMAD.WIDE.U32 R32, R32, 0x1000000, RZ ;  /* 0x0100000020207825 */ /* 0x000fe200078e00ff */
[----:B------:R-:W-:Y:S02]  /*18630*/  SEL R35, RZ, 0x1, P3 ;  /* 0x00000001ff237807 */ /* 0x000fe40001800000 */
[C---:B------:R-:W-:Y:S02]  /*18640*/  LOP3.LUT P5, RZ, R168.reuse, 0x10, RZ, 0xc0, !PT ;  /* 0x00000010a8ff7812 */ /* 0x040fe400078ac0ff */
[----:B------:R-:W-:-:S02]  /*18650*/  LOP3.LUT P4, RZ, R168, 0x8, RZ, 0xc0, !PT ;  /* 0x00000008a8ff7812 */ /* 0x000fc4000788c0ff */
[----:B------:R-:W-:Y:S02]  /*18660*/  LOP3.LUT R33, R33, R34, R35, 0xfe, !PT ;  /* 0x0000002221217212 */ /* 0x000fe400078efe23 */
[----:B------:R-:W-:Y:S02]  /*18670*/  SEL R34, RZ, 0x1, P4 ;  /* 0x00000001ff227807 */ /* 0x000fe40002000000 */
[----:B------:R-:W-:Y:S02]  /*18680*/  SEL R36, RZ, 0x1, P5 ;  /* 0x00000001ff247807 */ /* 0x000fe40002800000 */
[----:B------:R-:W-:Y:S01]  /*18690*/  LOP3.LUT P6, RZ, R168, 0x20, RZ, 0xc0, !PT ;  /* 0x00000020a8ff7812 */ /* 0x000fe200078cc0ff */
[----:B------:R-:W-:Y:S01]  /*186a0*/  IMAD.WIDE.U32 R34, R34, 0x10000, RZ ;  /* 0x0001000022227825 */ /* 0x000fe200078e00ff */
[----:B------:R-:W-:-:S03]  /*186b0*/  LOP3.LUT P1, RZ, R168, 0x40, RZ, 0xc0, !PT ;  /* 0x00000040a8ff7812 */ /* 0x000fc6000782c0ff */
[----:B------:R-:W-:-:S03]  /*186c0*/  IMAD.WIDE.U32 R36, R36, 0x100, RZ ;  /* 0x0000010024247825 */ /* 0x000fc600078e00ff */
[----:B------:R-:W-:Y:S02]  /*186d0*/  LOP3.LUT R34, R36, R32, R34, 0xfe, !PT ;  /* 0x0000002024227212 */ /* 0x000fe400078efe22 */
[----:B------:R-:W-:Y:S01]  /*186e0*/  LOP3.LUT R35, R37, R33, R35, 0xfe, !PT ;  /* 0x0000002125237212 */ /* 0x000fe200078efe23 */
[----:B------:R-:W-:Y:S01]  /*186f0*/  IMAD.WIDE.U32 R32, R179, 0x20, R152 ;  /* 0x00000020b3207825 */ /* 0x000fe200078e0098 */
[----:B------:R-:W-:-:S04]  /*18700*/  SEL R37, RZ, 0x1, P6 ;  /* 0x00000001ff257807 */ /* 0x000fc80003000000 */
[----:B------:R-:W-:Y:S01]  /*18710*/  STG.E.128 desc[UR6][R32.64], R56 ;  /* 0x0000003820007986 */ /* 0x000fe2000c101d06 */
[----:B------:R-:W-:-:S03]  /*18720*/  LOP3.LUT R34, R34, R37, RZ, 0xfc, !PT ;  /* 0x0000002522227212 */ /* 0x000fc600078efcff */
[----:B------:R0:W-:Y:S02]  /*18730*/  STG.E.128 desc[UR6][R32.64+0x10], R52 ;  /* 0x0000103420007986 */ /* 0x0001e4000c101d06 */
[----:B0-----:R-:W-:-:S05]  /*18740*/  IMAD.WIDE.U32 R32, R179, 0x8, R194 ;  /* 0x00000008b3207825 */ /* 0x001fca00078e00c2 */
[----:B------:R0:W-:Y:S01]  /*18750*/  STG.E.64 desc[UR6][R32.64], R34 ;  /* 0x0000002220007986 */ /* 0x0001e2000c101b06 */
[----:B------:R-:W-:Y:S05]  /*18760*/  @!P0 BRA `(.L_x_16419) ;  /* 0x0000000000508947 */ /* 0x000fea0003800000 */
[----:B0-----:R-:W-:Y:S02]  /*18770*/  SHF.L.U32 R32, R166, 0x10, RZ ;  /* 0x00000010a6207819 */ /* 0x001fe400000006ff */
        /* <DEDUP_REMOVED lines=14> */
[----:B------:R-:W-:Y:S02]  /*18860*/  LOP3.LUT R37, R33, R37, RZ, 0xfc, !PT ;  /* 0x0000002521257212 */ /* 0x000fe400078efcff */
[----:B------:R-:W0:Y:S01]  /*18870*/  LDC.64 R32, c[0x0][0x248] ;  /* 0x00009200ff207b82 */ /* 0x000e220000000a00 */
[----:B------:R-:W-:Y:S01]  /*18880*/  LOP3.LUT R36, R34, 0xff, R160, 0xf8, !PT ;  /* 0x000000ff22247812 */ /* 0x000fe200078ef8a0 */
[----:B0-----:R-:W-:-:S05]  /*18890*/  IMAD.WIDE.U32 R32, R179, 0x8, R32 ;  /* 0x00000008b3207825 */ /* 0x001fca00078e0020 */
[----:B------:R1:W-:Y:S02]  /*188a0*/  STG.E.64 desc[UR6][R32.64], R36 ;  /* 0x0000002420007986 */ /* 0x0003e4000c101b06 */
.L_x_16419:
[----:B01----:R-:W0:Y:S01]  /*188b0*/  @P1 LDC.64 R32, c[0x0][0x230] ;  /* 0x00008c00ff201b82 */ /* 0x003e220000000a00 */
[----:B------:R-:W-:-:S07]  /*188c0*/  VIADD R180, R185, 0x200 ;  /* 0x00000200b9b47836 */ /* 0x000fce0000000000 */
[----:B------:R-:W1:Y:S01]  /*188d0*/  @P0 LDC.64 R34, c[0x0][0x228] ;  /* 0x00008a00ff220b82 */ /* 0x000e620000000a00 */
[----:B0-----:R-:W-:-:S05]  /*188e0*/  @P1 IMAD.WIDE.U32 R32, R180, 0x20, R32 ;  /* 0x00000020b4201825 */ /* 0x001fca00078e0020 */
[----:B------:R-:W5:Y:S01]  /*188f0*/  @P1 LDG.E.128 R92, desc[UR6][R32.64] ;  /* 0x00000006205c1981 */ /* 0x000f62000c1e1d00 */
[----:B-1----:R-:W-:-:S03]  /*18900*/  @P0 IMAD.WIDE.U32 R34, R180, 0x10, R34 ;  /* 0x00000010b4220825 */ /* 0x002fc600078e0022 */
[----:B------:R0:W5:Y:S04]  /*18910*/  @P1 LDG.E.128 R88, desc[UR6][R32.64+0x10] ;  /* 0x0000100620581981 */ /* 0x000168000c1e1d00 */
        /* <DEDUP_REMOVED lines=15> */
.L_x_16421:
[----:B------:R-:W-:-:S07]  /*18a10*/  MOV R42, R20 ;  /* 0x00000014002a7202 */ /* 0x000fce0000000f00 */
.L_x_16422:
[----:B------:R-:W-:Y:S05]  /*18a20*/  BSYNC B0 ;  /* 0x0000000000007941 */ /* 0x000fea0003800000 */
.L_x_16420:
        /* <DEDUP_REMOVED lines=16> */
.L_x_16426:
[----:B------:R-:W-:Y:S05]  /*18b30*/  BSYNC B1 ;  /* 0x0000000000017941 */ /* 0x000fea0003800000 */
.L_x_16425:
        /* <DEDUP_REMOVED lines=44> */
.L_x_16424:
[----:B------:R-:W-:Y:S05]  /*18e00*/  BSYNC B0 ;  /* 0x0000000000007941 */ /* 0x000fea0003800000 */
.L_x_16423:
        /* <DEDUP_REMOVED lines=15> */
.L_x_16427:
        /* <DEDUP_REMOVED lines=12> */
.L_x_16430:
[----:B------:R-:W-:-:S07]  /*18fc0*/  MOV R42, R20 ;  /* 0x00000014002a7202 */ /* 0x000fce0000000f00 */
.L_x_16431:
[----:B------:R-:W-:Y:S05]  /*18fd0*/  BSYNC B0 ;  /* 0x0000000000007941 */ /* 0x000fea0003800000 */
.L_x_16429:
        /* <DEDUP_REMOVED lines=16> */
.L_x_16435:
[----:B------:R-:W-:Y:S05]  /*190e0*/  BSYNC B1 ;  /* 0x0000000000017941 */ /* 0x000fea0003800000 */
.L_x_16434:
        /* <DEDUP_REMOVED lines=44> */
.L_x_16433:
[----:B------:R-:W-:Y:S05]  /*193b0*/  BSYNC B0 ;  /* 0x0000000000007941 */ /* 0x000fea0003800000 */
.L_x_16432:
        /* <DEDUP_REMOVED lines=9> */
.L_x_16428:
        /* <DEDUP_REMOVED lines=12> */
.L_x_16437:
[----:B------:R-:W-:-:S07]  /*19510*/  IMAD.MOV.U32 R42, RZ, RZ, R20 ;  /* 0x000000ffff2a7224 */ /* 0x000fce00078e0014 */
.L_x_16438:
[----:B------:R-:W-:Y:S05]  /*19520*/  BSYNC B0 ;  /* 0x0000000000007941 */ /* 0x000fea0003800000 */
.L_x_16436:
        /* <DEDUP_REMOVED lines=16> */
.L_x_16442:
[----:B------:R-:W-:Y:S05]  /*19630*/  BSYNC B1 ;  /* 0x0000000000017941 */ /* 0x000fea0003800000 */
.L_x_16441:
        /* <DEDUP_REMOVED lines=44> */
.L_x_16440:
[----:B------:R-:W-:Y:S05]  /*19900*/  BSYNC B0 ;  /* 0x0000000000007941 */ /* 0x000fea0003800000 */
.L_x_16439:
        /* <DEDUP_REMOVED lines=14> */
.L_x_16443:
        /* <DEDUP_REMOVED lines=12> */
.L_x_16446:
[----:B------:R-:W-:-:S07]  /*19ab0*/  IMAD.MOV.U32 R32, RZ, RZ, R20 ;  /* 0x000000ffff207224 */ /* 0x000fce00078e0014 */
.L_x_16447:
[----:B------:R-:W-:Y:S05]  /*19ac0*/  BSYNC B0 ;  /* 0x0000000000007941 */ /* 0x000fea0003800000 */
.L_x_16445:
        /* <DEDUP_REMOVED lines=16> */
.L_x_16451:
[----:B------:R-:W-:Y:S05]  /*19bd0*/  BSYNC B1 ;  /* 0x0000000000017941 */ /* 0x000fea0003800000 */
.L_x_16450:
        /* <DEDUP_REMOVED lines=44> */
.L_x_16449:
[----:B------:R-:W-:Y:S05]  /*19ea0*/  BSYNC B0 ;  /* 0x0000000000007941 */ /* 0x000fea0003800000 */
.L_x_16448:
[----:B------:R-:W-:-:S05]  /*19eb0*/  I2FP.F32.U32 R32, R32 ;  /* 0x0000002000207245 */ /* 0x000fca0000201000 */
[----:B------:R-:W-:Y:S01]  /*19ec0*/  FFMA.FTZ R39, R32, R193, 1.1641532182693481445e-10 ;  /* 0x2f00000020277423 */ /* 0x000fe200000100c1 */
[----:B------:R-:W-:-:S04]  /*19ed0*/  PRMT R32, R84, 0x7632, R32 ;  /* 0x0000763254207816 */ /* 0x000fc80000000020 */
[----:B------:R-:W-:Y:S02]  /*19ee0*/  SHF.L.U32 R32, R32, 0x10, RZ ;  /* 0x0000001020207819 */ /* 0x000fe400000006ff */
[----:B------:R-:W-:-:S03]  /*19ef0*/  FSETP.GTU.FTZ.AND P3, PT, R39, R186, PT ;  /* 0x000000ba2700720b */ /* 0x000fc60003f7c000 */
[----:B------:R-:W-:Y:S01]  /*19f00*/  FMUL.FTZ R32, R32, R187 ;  /* 0x000000bb20207220 */ /* 0x000fe20000410000 */
[----:B------:R-:W-:-:S04]  /*19f10*/  SEL R161, RZ, 0x1, P3 ;  /* 0x00000001ffa17807 */ /* 0x000fc80001800000 */
[----:B------:R-:W-:-:S05]  /*19f20*/  FSEL R32, R32, RZ, !P3 ;  /* 0x000000ff20207208 */ /* 0x000fca0005800000 */
[----:B------:R-:W-:-:S04]  /*19f30*/  FADD.FTZ R49, R49, R32 ;  /* 0x0000002031317221 */ /* 0x000fc80000010000 */
[----:B------:R-:W-:-:S07]  /*19f40*/  @P1 FADD.FTZ R49, R93, R49 ;  /* 0x000000315d311221 */ /* 0x000fce0000010000 */
.L_x_16444:
        /* <DEDUP_REMOVED lines=12> */
.L_x_16453:
[----:B------:R-:W-:-:S07]  /*1a010*/  IMAD.MOV.U32 R32, RZ, RZ, R20 ;  /* 0x000000ffff207224 */ /* 0x000fce00078e0014 */
.L_x_16454:
[----:B------:R-:W-:Y:S05]  /*1a020*/  BSYNC B0 ;  /* 0x0000000000007941 */ /* 0x000fea0003800000 */
.L_x_16452:
        /* <DEDUP_REMOVED lines=16> */
.L_x_16458:
[----:B------:R-:W-:Y:S05]  /*1a130*/  BSYNC B1 ;  /* 0x0000000000017941 */ /* 0x000fea0003800000 */
.L_x_16457:
        /* <DEDUP_REMOVED lines=44> */
.L_x_16456:
[----:B------:R-:W-:Y:S05]  /*1a400*/  BSYNC B0 ;  /* 0x0000000000007941 */ /* 0x000fea0003800000 */
.L_x_16455:
        /* <DEDUP_REMOVED lines=15> */
.L_x_16459:
        /* <DEDUP_REMOVED lines=12> */
.L_x_16462:
[----:B------:R-:W-:-:S07]  /*1a5c0*/  IMAD.MOV.U32 R41, RZ, RZ, R20 ;  /* 0x000000ffff297224 */ /* 0x000fce00078e0014 */
.L_x_16463:
[----:B------:R-:W-:Y:S05]  /*1a5d0*/  BSYNC B0 ;  /* 0x0000000000007941 */ /* 0x000fea0003800000 */
.L_x_16461:
        /* <DEDUP_REMOVED lines=16> */
.L_x_16467:
[----:B------:R-:W-:Y:S05]  /*1a6e0*/  BSYNC B1 ;  /* 0x0000000000017941 */ /* 0x000fea0003800000 */
.L_x_16466:
        /* <DEDUP_REMOVED lines=44> */
.L_x_16465:
[----:B------:R-:W-:Y:S05]  /*1a9b0*/  BSYNC B0 ;  /* 0x0000000000007941 */ /* 0x000fea0003800000 */
.L_x_16464:
        /* <DEDUP_REMOVED lines=9> */
.L_x_16460:
        /* <DEDUP_REMOVED lines=12> */
.L_x_16469:
[----:B------:R-:W-:-:S07]  /*1ab10*/  MOV R41, R20 ;  /* 0x0000001400297202 */ /* 0x000fce0000000f00 */
.L_x_16470:
[----:B------:R-:W-:Y:S05]  /*1ab20*/  BSYNC B0 ;  /* 0x0000000000007941 */ /* 0x000fea0003800000 */
.L_x_16468:
        /* <DEDUP_REMOVED lines=16> */
.L_x_16474:
[----:B------:R-:W-:Y:S05]  /*1ac30*/  BSYNC B1 ;  /* 0x0000000000017941 */ /* 0x000fea0003800000 */
.L_x_16473:
        /* <DEDUP_REMOVED lines=44> */
.L_x_16472:
[----:B------:R-:W-:Y:S05]  /*1af00*/  BSYNC B0 ;  /* 0x0000000000007941 */ /* 0x000fea0003800000 */
.L_x_16471:
        /* <DEDUP_REMOVED lines=14> */
.L_x_16475:
        /* <DEDUP_REMOVED lines=12> */
.L_x_16478:
[----:B------:R-:W-:-:S07]  /*1b0b0*/  MOV R40, R20 ;  /* 0x0000001400287202 */ /* 0x000fce0000000f00 */
.L_x_16479:
[----:B------:R-:W-:Y:S05]  /*1b0c0*/  BSYNC B0 ;  /* 0x0000000000007941 */ /* 0x000fea0003800000 */
.L_x_16477:
        /* <DEDUP_REMOVED lines=16> */
.L_x_16483:
[----:B------:R-:W-:Y:S05]  /*1b1d0*/  BSYNC B1 ;  /* 0x0000000000017941 */ /* 0x000fea0003800000 */
.L_x_16482:
        /* <DEDUP_REMOVED lines=44> */
.L_x_16481:
[----:B------:R-:W-:Y:S05]  /*1b4a0*/  BSYNC B0 ;  /* 0x0000000000007941 */ /* 0x000fea0003800000 */
.L_x_16480:
        /* <DEDUP_REMOVED lines=10> */
.L_x_16476:
        /* <DEDUP_REMOVED lines=12> */
.L_x_16485:
[----:B------:R-:W-:-:S07]  /*1b610*/  IMAD.MOV.U32 R40, RZ, RZ, R20 ;  /* 0x000000ffff287224 */ /* 0x000fce00078e0014 */
.L_x_16486:
[----:B------:R-:W-:Y:S05]  /*1b620*/  BSYNC B0 ;  /* 0x0000000000007941 */ /* 0x000fea0003800000 */
.L_x_16484:
        /* <DEDUP_REMOVED lines=16> */
.L_x_16490:
[----:B------:R-:W-:Y:S05]  /*1b730*/  BSYNC B1 ;  /* 0x0000000000017941 */ /* 0x000fea0003800000 */
.L_x_16489:
        /* <DEDUP_REMOVED lines=44> */
.L_x_16488:
[----:B------:R-:W-:Y:S05]  /*1ba00*/  BSYNC B0 ;  /* 0x0000000000007941 */ /* 0x000fea0003800000 */
.L_x_16487:
        /* <DEDUP_REMOVED lines=15> */
.L_x_16491:
        /* <DEDUP_REMOVED lines=12> */
.L_x_16494:
[----:B------:R-:W-:-:S07]  /*1bbc0*/  IMAD.MOV.U32 R40, RZ, RZ, R20 ;  /* 0x000000ffff287224 */ /* 0x000fce00078e0014 */
.L_x_16495:
[----:B------:R-:W-:Y:S05]  /*1bbd0*/  BSYNC B0 ;  /* 0x0000000000007941 */ /* 0x000fea0003800000 */
.L_x_16493:
        /* <DEDUP_REMOVED lines=16> */
.L_x_16499:
[----:B------:R-:W-:Y:S05]  /*1bce0*/  BSYNC B1 ;  /* 0x0000000000017941 */ /* 0x000fea0003800000 */
.L_x_16498:
        /* <DEDUP_REMOVED lines=44> */
.L_x_16497:
[----:B------:R-:W-:Y:S05]  /*1bfb0*/  BSYNC B0 ;  /* 0x0000000000007941 */ /* 0x000fea0003800000 */
.L_x_16496:
        /* <DEDUP_REMOVED lines=9> */
.L_x_16492:
        /* <DEDUP_REMOVED lines=12> */
.L_x_16501:
[----:B------:R-:W-:-:S07]  /*1c110*/  IMAD.MOV.U32 R40, RZ, RZ, R20 ;  /* 0x000000ffff287224 */ /* 0x000fce00078e0014 */
.L_x_16502:
[----:B------:R-:W-:Y:S05]  /*1c120*/  BSYNC B0 ;  /* 0x0000000000007941 */ /* 0x000fea0003800000 */
.L_x_16500:
        /* <DEDUP_REMOVED lines=16> */
.L_x_16506:
[----:B------:R-:W-:Y:S05]  /*1c230*/  BSYNC B1 ;  /* 0x0000000000017941 */ /* 0x000fea0003800000 */
.L_x_16505:
        /* <DEDUP_REMOVED lines=44> */
.L_x_16504:
[----:B------:R-:W-:Y:S05]  /*1c500*/  BSYNC B0 ;  /* 0x0000000000007941 */ /* 0x000fea0003800000 */
.L_x_16503:
        /* <DEDUP_REMOVED lines=12> */
.L_x_16507:
        /* <DEDUP_REMOVED lines=12> */
.L_x_16510:
[----:B------:R-:W-:-:S07]  /*1c690*/  IMAD.MOV.U32 R34, RZ, RZ, R20 ;  /* 0x000000ffff227224 */ /* 0x000fce00078e0014 */
.L_x_16511:
[----:B------:R-:W-:Y:S05]  /*1c6a0*/  BSYNC B0 ;  /* 0x0000000000007941 */ /* 0x000fea0003800000 */
.L_x_16509:
        /* <DEDUP_REMOVED lines=16> */
.L_x_16515:
[----:B------:R-:W-:Y:S05]  /*1c7b0*/  BSYNC B1 ;  /* 0x0000000000017941 */ /* 0x000fea0003800000 */
.L_x_16514:
        /* <DEDUP_REMOVED lines=44> */
.L_x_16513:
[----:B------:R-:W-:Y:S05]  /*1ca80*/  BSYNC B0 ;  /* 0x0000000000007941 */ /* 0x000fea0003800000 */
.L_x_16512:
        /* <DEDUP_REMOVED lines=10> */
.L_x_16508:
        /* <DEDUP_REMOVED lines=12> */
.L_x_16517:
[----:B------:R-:W-:-:S07]  /*1cbf0*/  MOV R34, R20 ;  /* 0x0000001400227202 */ /* 0x000fce0000000f00 */
.L_x_16518:
[----:B------:R-:W-:Y:S05]  /*1cc00*/  BSYNC B0 ;  /* 0x0000000000007941 */ /* 0x000fea0003800000 */
.L_x_16516:
        /* <DEDUP_REMOVED lines=16> */
.L_x_16522:
[----:B------:R-:W-:Y:S05]  /*1cd10*/  BSYNC B1 ;  /* 0x0000000000017941 */ /* 0x000fea0003800000 */
.L_x_16521:
        /* <DEDUP_REMOVED lines=44> */
.L_x_16520:
[----:B------:R-:W-:Y:S05]  /*1cfe0*/  BSYNC B0 ;  /* 0x0000000000007941 */ /* 0x000fea0003800000 */
.L_x_16519:
        /* <DEDUP_REMOVED lines=13> */
.L_x_16523:
        /* <DEDUP_REMOVED lines=12> */
.L_x_16526:
[----:B------:R-:W-:-:S07]  /*1d180*/  MOV R39, R20 ;  /* 0x0000001400277202 */ /* 0x000fce0000000f00 */
.L_x_16527:
[----:B------:R-:W-:Y:S05]  /*1d190*/  BSYNC B0 ;  /* 0x0000000000007941 */ /* 0x000fea0003800000 */
.L_x_16525:
        /* <DEDUP_REMOVED lines=16> */
.L_x_16531:
[----:B------:R-:W-:Y:S05]  /*1d2a0*/  BSYNC B1 ;  /* 0x0000000000017941 */ /* 0x000fea0003800000 */
.L_x_16530:
        /* <DEDUP_REMOVED lines=44> */
.L_x_16529:
[----:B------:R-:W-:Y:S05]  /*1d570*/  BSYNC B0 ;  /* 0x0000000000007941 */ /* 0x000fea0003800000 */
.L_x_16528:
        /* <DEDUP_REMOVED lines=9> */
.L_x_16524:
        /* <DEDUP_REMOVED lines=12> */
.L_x_16533:
[----:B------:R-:W-:-:S07]  /*1d6d0*/  IMAD.MOV.U32 R39, RZ, RZ, R20 ;  /* 0x000000ffff277224 */ /* 0x000fce00078e0014 */
.L_x_16534:
[----:B------:R-:W-:Y:S05]  /*1d6e0*/  BSYNC B0 ;  /* 0x0000000000007941 */ /* 0x000fea0003800000 */
.L_x_16532:
        /* <DEDUP_REMOVED lines=16> */
.L_x_16538:
[----:B------:R-:W-:Y:S05]  /*1d7f0*/  BSYNC B1 ;  /* 0x0000000000017941 */ /* 0x000fea0003800000 */
.L_x_16537:
        /* <DEDUP_REMOVED lines=44> */
.L_x_16536:
[----:B------:R-:W-:Y:S05]  /*1dac0*/  BSYNC B0 ;  /* 0x0000000000007941 */ /* 0x000fea0003800000 */
.L_x_16535:
        /* <DEDUP_REMOVED lines=12> */
.L_x_16539:
        /* <DEDUP_REMOVED lines=12> */
.L_x_16542:
[----:B------:R-:W-:-:S07]  /*1dc50*/  IMAD.MOV.U32 R39, RZ, RZ, R20 ;  /* 0x000000ffff277224 */ /* 0x000fce00078e0014 */
.L_x_16543:
[----:B------:R-:W-:Y:S05]  /*1dc60*/  BSYNC B0 ;  /* 0x0000000000007941 */ /* 0x000fea0003800000 */
.L_x_16541:
        /* <DEDUP_REMOVED lines=19> */
.L_x_16547:
[----:B------:R-:W-:Y:S05]  /*1dda0*/  BSYNC B1 ;  /* 0x0000000000017941 */ /* 0x000fea0003800000 */
.L_x_16546:
        /* <DEDUP_REMOVED lines=44> */
.L_x_16545:
[----:B------:R-:W-:Y:S05]  /*1e070*/  BSYNC B0 ;  /* 0x0000000000007941 */ /* 0x000fea0003800000 */
.L_x_16544:
        /* <DEDUP_REMOVED lines=10> */
.L_x_16540:
        /* <DEDUP_REMOVED lines=22> */
[----:B------:R-:W-:-:S05]  /*1e280*/  IMAD.WIDE.U32 R32, R180, 0x20, R152 ;  /* 0x00000020b4207825 */ /* 0x000fca00078e0098 */
[----:B------:R-:W-:Y:S04]  /*1e290*/  STG.E.128 desc[UR6][R32.64], R48 ;  /* 0x0000003020007986 */ /* 0x000fe8000c101d06 */
[----:B------:R0:W-:Y:S02]  /*1e2a0*/  STG.E.128 desc[UR6][R32.64+0x10], R44 ;  /* 0x0000102c20007986 */ /* 0x0001e4000c101d06 */
[----:B0-----:R-:W-:-:S04]  /*1e2b0*/  SEL R32, RZ, 0x1, P6 ;  /* 0x00000001ff207807 */ /* 0x001fc80003000000 */
        /* <DEDUP_REMOVED lines=24> */
.L_x_16548:
        /* <DEDUP_REMOVED lines=22> */
.L_x_16550:
[----:B------:R-:W-:-:S07]  /*1e5a0*/  IMAD.MOV.U32 R42, RZ, RZ, R20 ;  /* 0x000000ffff2a7224 */ /* 0x000fce00078e0014 */
.L_x_16551:
[----:B------:R-:W-:Y:S05]  /*1e5b0*/  BSYNC B0 ;  /* 0x0000000000007941 */ /* 0x000fea0003800000 */
.L_x_16549:
        /* <DEDUP_REMOVED lines=16> */
.L_x_16555:
[----:B------:R-:W-:Y:S05]  /*1e6c0*/  BSYNC B1 ;  /* 0x0000000000017941 */ /* 0x000fea0003800000 */
.L_x_16554:
        /* <DEDUP_REMOVED lines=44> */
.L_x_16553:
[----:B------:R-:W-:Y:S05]  /*1e990*/  BSYNC B0 ;  /* 0x0000000000007941 */ /* 0x000fea0003800000 */
.L_x_16552:
        /* <DEDUP_REMOVED lines=15> */
.L_x_16556:
        /* <DEDUP_REMOVED lines=12> */
.L_x_16559:
[----:B------:R-:W-:-:S07]  /*1eb50*/  IMAD.MOV.U32 R41, RZ, RZ, R20 ;  /* 0x000000ffff297224 */ /* 0x000fce00078e0014 */
.L_x_16560:
[----:B------:R-:W-:Y:S05]  /*1eb60*/  BSYNC B0 ;  /* 0x0000000000007941 */ /* 0x000fea0003800000 */
.L_x_16558:
        /* <DEDUP_REMOVED lines=16> */
.L_x_16564:
[----:B------:R-:W-:Y:S05]  /*1ec70*/  BSYNC B1 ;  /* 0x0000000000017941 */ /* 0x000fea0003800000 */
.L_x_16563:
        /* <DEDUP_REMOVED lines=44> */
.L_x_16562:
[----:B------:R-:W-:Y:S05]  /*1ef40*/  BSYNC B0 ;  /* 0x0000000000007941 */ /* 0x000fea0003800000 */
.L_x_16561:
        /* <DEDUP_REMOVED lines=9> */
.L_x_16557:
        /* <DEDUP_REMOVED lines=12> */
.L_x_16566:
[----:B------:R-:W-:-:S07]  /*1f0a0*/  IMAD.MOV.U32 R41, RZ, RZ, R20 ;  /* 0x000000ffff297224 */ /* 0x000fce00078e0014 */
.L_x_16567:
[----:B------:R-:W-:Y:S05]  /*1f0b0*/  BSYNC B0 ;  /* 0x0000000000007941 */ /* 0x000fea0003800000 */
.L_x_16565:
        /* <DEDUP_REMOVED lines=16> */
.L_x_16571:
[----:B------:R-:W-:Y:S05]  /*1f1c0*/  BSYNC B1 ;  /* 0x0000000000017941 */ /* 0x000fea0003800000 */
.L_x_16570:
        /* <DEDUP_REMOVED lines=44> */
.L_x_16569:
[----:B------:R-:W-:Y:S05]  /*1f490*/  BSYNC B0 ;  /* 0x0000000000007941 */ /* 0x000fea0003800000 */
.L_x_16568:
        /* <DEDUP_REMOVED lines=14> */
.L_x_16572:
        /* <DEDUP_REMOVED lines=12> */
.L_x_16575:
[----:B------:R-:W-:-:S07]  /*1f640*/  IMAD.MOV.U32 R32, RZ, RZ, R20 ;  /* 0x000000ffff207224 */ /* 0x000fce00078e0014 */
.L_x_16576:
[----:B------:R-:W-:Y:S05]  /*1f650*/  BSYNC B0 ;  /* 0x0000000000007941 */ /* 0x000fea0003800000 */
.L_x_16574:
        /* <DEDUP_REMOVED lines=16> */
.L_x_16580:
[----:B------:R-:W-:Y:S05]  /*1f760*/  BSYNC B1 ;  /* 0x0000000000017941 */ /* 0x000fea0003800000 */
.L_x_16579:
        /* <DEDUP_REMOVED lines=44> */
.L_x_16578:
[----:B------:R-:W-:Y:S05]  /*1fa30*/  BSYNC B0 ;  /* 0x0000000000007941 */ /* 0x000fea0003800000 */
.L_x_16577:
        /* <DEDUP_REMOVED lines=10> */
.L_x_16573:
        /* <DEDUP_REMOVED lines=12> */
.L_x_16582:
[----:B------:R-:W-:-:S07]  /*1fba0*/  MOV R32, R20 ;  /* 0x0000001400207202 */ /* 0x000fce0000000f00 */
.L_x_16583:
[----:B------:R-:W-:Y:S05]  /*1fbb0*/  BSYNC B0 ;  /* 0x0000000000007941 */ /* 0x000fea0003800000 */
.L_x_16581:
        /* <DEDUP_REMOVED lines=16> */
.L_x_16587:
[----:B------:R-:W-:Y:S05]  /*1fcc0*/  BSYNC B1 ;  /* 0x0000000000017941 */ /* 0x000fea0003800000 */
.L_x_16586:
        /* <DEDUP_REMOVED lines=44> */
.L_x_16585:
[----:B------:R-:W-:Y:S05]  /*1ff90*/  BSYNC B0 ;  /* 0x0000000000007941 */ /* 0x000fea0003800000 */
.L_x_16584:
        /* <DEDUP_REMOVED lines=15> */
.L_x_16588:
        /* <DEDUP_REMOVED lines=12> */
.L_x_16591:
[----:B------:R-:W-:-:S07]  /*20150*/  MOV R152, R20 ;  /* 0x0000001400987202 */ /* 0x000fce0000000f00 */
.L_x_16592:
[----:B------:R-:W-:Y:S05]  /*20160*/  BSYNC B0 ;  /* 0x0000000000007941 */ /* 0x000fea0003800000 */
.L_x_16590:
        /* <DEDUP_REMOVED lines=16> */
.L_x_16596:
[----:B------:R-:W-:Y:S05]  /*20270*/  BSYNC B1 ;  /* 0x0000000000017941 */ /* 0x000fea0003800000 */
.L_x_16595:
        /* <DEDUP_REMOVED lines=44> */
.L_x_16594:
[----:B------:R-:W-:Y:S05]  /*20540*/  BSYNC B0 ;  /* 0x0000000000007941 */ /* 0x000fea0003800000 */
.L_x_16593:
        /* <DEDUP_REMOVED lines=9> */
.L_x_16589:
        /* <DEDUP_REMOVED lines=12> */
.L_x_16598:
[----:B------:R-:W-:-:S07]  /*206a0*/  IMAD.MOV.U32 R152, RZ, RZ, R20 ;  /* 0x000000ffff987224 */ /* 0x000fce00078e0014 */
.L_x_16599:
[----:B------:R-:W-:Y:S05]  /*206b0*/  BSYNC B0 ;  /* 0x0000000000007941 */ /* 0x000fea0003800000 */
.L_x_16597:
        /* <DEDUP_REMOVED lines=16> */
.L_x_16603:
[----:B------:R-:W-:Y:S05]  /*207c0*/  BSYNC B1 ;  /* 0x0000000000017941 */ /* 0x000fea0003800000 */
.L_x_16602:
        /* <DEDUP_REMOVED lines=44> */
.L_x_16601:
[----:B------:R-:W-:Y:S05]  /*20a90*/  BSYNC B0 ;  /* 0x0000000000007941 */ /* 0x000fea0003800000 */
.L_x_16600:
        /* <DEDUP_REMOVED lines=14> */
.L_x_16604:
        /* <DEDUP_REMOVED lines=12> */
.L_x_16607:
[----:B------:R-:W-:-:S07]  /*20c40*/  IMAD.MOV.U32 R152, RZ, RZ, R20 ;  /* 0x000000ffff987224 */ /* 0x000fce00078e0014 */
.L_x_16608:
[----:B------:R-:W-:Y:S05]  /*20c50*/  BSYNC B0 ;  /* 0x0000000000007941 */ /* 0x000fea0003800000 */
.L_x_16606:
        /* <DEDUP_REMOVED lines=16> */
.L_x_16612:
[----:B------:R-:W-:Y:S05]  /*20d60*/  BSYNC B1 ;  /* 0x0000000000017941 */ /* 0x000fea0003800000 */
.L_x_16611:
        /* <DEDUP_REMOVED lines=44> */
.L_x_16610:
[----:B------:R-:W-:Y:S05]  /*21030*/  BSYNC B0 ;  /* 0x0000000000007941 */ /* 0x000fea0003800000 */
.L_x_16609:
        /* <DEDUP_REMOVED lines=10> */
.L_x_16605:
        /* <DEDUP_REMOVED lines=12> */
.L_x_16614:
[----:B------:R-:W-:-:S07]  /*211a0*/  IMAD.MOV.U32 R152, RZ, RZ, R20 ;  /* 0x000000ffff987224 */ /* 0x000fce00078e0014 */
.L_x_16615:
[----:B------:R-:W-:Y:S05]  /*211b0*/  BSYNC B0 ;  /* 0x0000000000007941 */ /* 0x000fea0003800000 */
.L_x_16613:
        /* <DEDUP_REMOVED lines=16> */
.L_x_16619:
[----:B------:R-:W-:Y:S05]  /*212c0*/  BSYNC B1 ;  /* 0x0000000000017941 */ /* 0x000fea0003800000 */
.L_x_16618:
        /* <DEDUP_REMOVED lines=44> */
.L_x_16617:
[----:B------:R-:W-:Y:S05]  /*21590*/  BSYNC B0 ;  /* 0x0000000000007941 */ /* 0x000fea0003800000 */
.L_x_16616:
        /* <DEDUP_REMOVED lines=15> */
.L_x_16620:
        /* <DEDUP_REMOVED lines=12> */
.L_x_16623:
[----:B------:R-:W-:-:S07]  /*21750*/  MOV R37, R20 ;  /* 0x0000001400257202 */ /* 0x000fce0000000f00 */
.L_x_16624:
[----:B------:R-:W-:Y:S05]  /*21760*/  BSYNC B0 ;  /* 0x0000000000007941 */ /* 0x000fea0003800000 */
.L_x_16622:
        /* <DEDUP_REMOVED lines=16> */
.L_x_16628:
[----:B------:R-:W-:Y:S05]  /*21870*/  BSYNC B1 ;  /* 0x0000000000017941 */ /* 0x000fea0003800000 */
.L_x_16627:
        /* <DEDUP_REMOVED lines=44> */
.L_x_16626:
[----:B------:R-:W-:Y:S05]  /*21b40*/  BSYNC B0 ;  /* 0x0000000000007941 */ /* 0x000fea0003800000 */
.L_x_16625:
        /* <DEDUP_REMOVED lines=9> */
.L_x_16621:
        /* <DEDUP_REMOVED lines=12> */
.L_x_16630:
[----:B------:R-:W-:-:S07]  /*21ca0*/  MOV R37, R20 ;  /* 0x0000001400257202 */ /* 0x000fce0000000f00 */
.L_x_16631:
[----:B------:R-:W-:Y:S05]  /*21cb0*/  BSYNC B0 ;  /* 0x0000000000007941 */ /* 0x000fea0003800000 */
.L_x_16629:
        /* <DEDUP_REMOVED lines=16> */
.L_x_16635:
[----:B------:R-:W-:Y:S05]  /*21dc0*/  BSYNC B1 ;  /* 0x0000000000017941 */ /* 0x000fea0003800000 */
.L_x_16634:
        /* <DEDUP_REMOVED lines=44> */
.L_x_16633:
[----:B------:R-:W-:Y:S05]  /*22090*/  BSYNC B0 ;  /* 0x0000000000007941 */ /* 0x000fea0003800000 */
.L_x_16632:
        /* <DEDUP_REMOVED lines=12> */
.L_x_16636:
        /* <DEDUP_REMOVED lines=12> */
.L_x_16639:
[----:B------:R-:W-:-:S07]  /*22220*/  MOV R34, R20 ;  /* 0x0000001400227202 */ /* 0x000fce0000000f00 */
.L_x_16640:
[----:B------:R-:W-:Y:S05]  /*22230*/  BSYNC B0 ;  /* 0x0000000000007941 */ /* 0x000fea0003800000 */
.L_x_16638:
        /* <DEDUP_REMOVED lines=16> */
.L_x_16644:
[----:B------:R-:W-:Y:S05]  /*22340*/  BSYNC B1 ;  /* 0x0000000000017941 */ /* 0x000fea0003800000 */
.L_x_16643:
        /* <DEDUP_REMOVED lines=44> */
.L_x_16642:
[----:B------:R-:W-:Y:S05]  /*22610*/  BSYNC B0 ;  /* 0x0000000000007941 */ /* 0x000fea0003800000 */
.L_x_16641:
        /* <DEDUP_REMOVED lines=10> */
.L_x_16637:
        /* <DEDUP_REMOVED lines=12> */
.L_x_16646:
[----:B------:R-:W-:-:S07]  /*22780*/  MOV R34, R20 ;  /* 0x0000001400227202 */ /* 0x000fce0000000f00 */
.L_x_16647:
[----:B------:R-:W-:Y:S05]  /*22790*/  BSYNC B0 ;  /* 0x0000000000007941 */ /* 0x000fea0003800000 */
.L_x_16645:
        /* <DEDUP_REMOVED lines=16> */
.L_x_16651:
[----:B------:R-:W-:Y:S05]  /*228a0*/  BSYNC B1 ;  /* 0x0000000000017941 */ /* 0x000fea0003800000 */
.L_x_16650:
        /* <DEDUP_REMOVED lines=44> */
.L_x_16649:
[----:B------:R-:W-:Y:S05]  /*22b70*/  BSYNC B0 ;  /* 0x0000000000007941 */ /* 0x000fea0003800000 */
.L_x_16648:
        /* <DEDUP_REMOVED lines=13> */
.L_x_16652:
        /* <DEDUP_REMOVED lines=12> */
.L_x_16655:
[----:B------:R-:W-:-:S07]  /*22d10*/  MOV R154, R20 ;  /* 0x00000014009a7202 */ /* 0x000fce0000000f00 */
.L_x_16656:
[----:B------:R-:W-:Y:S05]  /*22d20*/  BSYNC B0 ;  /* 0x0000000000007941 */ /* 0x000fea0003800000 */
.L_x_16654:
        /* <DEDUP_REMOVED lines=16> */
.L_x_16660:
[----:B------:R-:W-:Y:S05]  /*22e30*/  BSYNC B1 ;  /* 0x0000000000017941 */ /* 0x000fea0003800000 */
.L_x_16659:
        /* <DEDUP_REMOVED lines=44> */
.L_x_16658:
[----:B------:R-:W-:Y:S05]  /*23100*/  BSYNC B0 ;  /* 0x0000000000007941 */ /* 0x000fea0003800000 */
.L_x_16657:
        /* <DEDUP_REMOVED lines=9> */
.L_x_16653:
        /* <DEDUP_REMOVED lines=12> */
.L_x_16662:
[----:B------:R-:W-:-:S07]  /*23260*/  MOV R154, R20 ;  /* 0x00000014009a7202 */ /* 0x000fce0000000f00 */
.L_x_16663:
[----:B------:R-:W-:Y:S05]  /*23270*/  BSYNC B0 ;  /* 0x0000000000007941 */ /* 0x000fea0003800000 */
.L_x_16661:
        /* <DEDUP_REMOVED lines=16> */
.L_x_16667:
[----:B------:R-:W-:Y:S05]  /*23380*/  BSYNC B1 ;  /* 0x0000000000017941 */ /* 0x000fea0003800000 */
.L_x_16666:
        /* <DEDUP_REMOVED lines=44> */
.L_x_16665:
[----:B------:R-:W-:Y:S05]  /*23650*/  BSYNC B0 ;  /* 0x0000000000007941 */ /* 0x000fea0003800000 */
.L_x_16664:
        /* <DEDUP_REMOVED lines=12> */
.L_x_16668:
        /* <DEDUP_REMOVED lines=12> */
.L_x_16671:
[----:B------:R-:W-:-:S07]  /*237e0*/  MOV R154, R20 ;  /* 0x00000014009a7202 */ /* 0x000fce0000000f00 */
.L_x_16672:
[----:B------:R-:W-:Y:S05]  /*237f0*/  BSYNC B0 ;  /* 0x0000000000007941 */ /* 0x000fea0003800000 */
.L_x_16670:
        /* <DEDUP_REMOVED lines=19> */
.L_x_16676:
[----:B------:R-:W-:Y:S05]  /*23930*/  BSYNC B1 ;  /* 0x0000000000017941 */ /* 0x000fea0003800000 */
.L_x_16675:
        /* <DEDUP_REMOVED lines=44> */
.L_x_16674:
[----:B------:R-:W-:Y:S05]  /*23c00*/  BSYNC B0 ;  /* 0x0000000000007941 */ /* 0x000fea0003800000 */
.L_x_16673:
        /* <DEDUP_REMOVED lines=10> */
.L_x_16669:
[----:B------:R-:W-:Y:S01]  /*23cb0*/  LOP3.LUT R168, R168, 0xffffffbf, RZ, 0xc0, !PT ;  /* 0xffffffbfa8a87812 */ /* 0x000fe200078ec0ff */
[----:B------:R-:W0:Y:S01]  /*23cc0*/  LDC.64 R154, c[0x0][0x238] ;  /* 0x00008e00ff9a7b82 */ /* 0x000e220000000a00 */
        /* <DEDUP_REMOVED lines=21> */
[----:B0-----:R-:W-:-:S05]  /*23e20*/  IMAD.WIDE.U32 R32, R182, 0x20, R154 ;  /* 0x00000020b6207825 */ /* 0x001fca00078e009a */
[----:B------:R-:W-:Y:S04]  /*23e30*/  STG.E.128 desc[UR6][R32.64], R40 ;  /* 0x0000002820007986 */ /* 0x000fe8000c101d06 */
[----:B------:R0:W-:Y:S02]  /*23e40*/  STG.E.128 desc[UR6][R32.64+0x10], R36 ;  /* 0x0000102420007986 */ /* 0x0001e4000c101d06 */
[----:B0-----:R-:W-:-:S04]  /*23e50*/  SEL R32, RZ, 0x1, P6 ;  /* 0x00000001ff207807 */ /* 0x001fc80003000000 */
        /* <DEDUP_REMOVED lines=24> */
.L_x_16677:
[----:B01----:R-:W0:Y:S01]  /*23fe0*/  @P1 LDC.64 R32, c[0x0][0x230] ;  /* 0x00008c00ff201b82 */ /* 0x003e220000000a00 */
[----:B------:R-:W-:-:S04]  /*23ff0*/  VIADD R181, R185, 0x300 ;  /* 0x00000300b9b57836 */ /* 0x000fc80000000000 */
[----:B------:R-:W-:-:S03]  /*24000*/  IMAD.WIDE.U32 R152, R181, 0x10, R190 ;  /* 0x00000010b5987825 */ /* 0x000fc600078e00be */
[----:B------:R-:W1:Y:S03]  /*24010*/  @P0 LDC.64 R34, c[0x0][0x228] ;  /* 0x00008a00ff220b82 */ /* 0x000e660000000a00 */
[----:B------:R-:W5:Y:S01]  /*24020*/  LDG.E.128 R152, desc[UR6][R152.64] ;  /* 0x0000000698987981 */ /* 0x000f62000c1e1d00 */
[----:B0-----:R-:W-:-:S05]  /*24030*/  @P1 IMAD.WIDE.U32 R32, R181, 0x20, R32 ;  /* 0x00000020b5201825 */ /* 0x001fca00078e0020 */
[----:B------:R-:W5:Y:S01]  /*24040*/  @P1 LDG.E.128 R92, desc[UR6][R32.64] ;  /* 0x00000006205c1981 */ /* 0x000f62000c1e1d00 */
[C---:B------:R-:W-:Y:S01]  /*24050*/  ISETP.NE.AND P3, PT, R188.reuse, 0x1, PT ;  /* 0x00000001bc00780c */ /* 0x040fe20003f65270 */
[----:B-1----:R-:W-:Y:S02]  /*24060*/  @P0 IMAD.WIDE.U32 R34, R181, 0x10, R34 ;  /* 0x00000010b5220825 */ /* 0x002fe400078e0022 */
[----:B------:R-:W5:Y:S01]  /*24070*/  @P1 LDG.E.128 R88, desc[UR6][R32.64+0x10] ;  /* 0x0000100620581981 */ /* 0x000f62000c1e1d00 */
[----:B------:R-:W-:Y:S03]  /*24080*/  BSSY B0, `(.L_x_16678) ;  /* 0x000000d000007945 */ /* 0x000fe60003800000 */
[----:B------:R0:W5:Y:S02]  /*24090*/  @P0 LDG.E.128 R84, desc[UR6][R34.64] ;  /* 0x0000000622540981 */ /* 0x000164000c1e1d00 */
[----:B0-----:R-:W-:-:S04]  /*240a0*/  IADD3 R34, R188, 0x1, RZ ;  /* 0x00000001bc227810 */ /* 0x001fc80007ffe0ff */
        /* <DEDUP_REMOVED lines=9> */
.L_x_16679:
[----:B------:R-:W-:-:S07]  /*24140*/  MOV R178, R20 ;  /* 0x0000001400b27202 */ /* 0x000fce0000000f00 */
.L_x_16680:
[----:B------:R-:W-:Y:S05]  /*24150*/  BSYNC B0 ;  /* 0x0000000000007941 */ /* 0x000fea0003800000 */
.L_x_16678:
        /* <DEDUP_REMOVED lines=16> */
.L_x_16684:
[----:B------:R-:W-:Y:S05]  /*24260*/  BSYNC B1 ;  /* 0x0000000000017941 */ /* 0x000fea0003800000 */
.L_x_16683:
        /* <DEDUP_REMOVED lines=44> */
.L_x_16682:
[----:B------:R-:W-:Y:S05]  /*24530*/  BSYNC B0 ;  /* 0x0000000000007941 */ /* 0x000fea0003800000 */
.L_x_16681:
        /* <DEDUP_REMOVED lines=12> */
[----:B------:R-:W-:Y:S02]  /*24600*/  IMAD.MOV.U32 R35, RZ, RZ, R34 ;  /* 0x000000ffff237224 */ /* 0x000fe400078e0022 */
[----:B------:R-:W-:Y:S01]  /*24610*/  FADD.FTZ R32, R92, R32 ;  /* 0x000000205c207221 */ /* 0x000fe20000010000 */
[----:B------:R-:W-:Y:S06]  /*24620*/  BRA `(.L_x_16686) ;  /* 0x0000000400547947 */ /* 0x000fec0003800000 */
.L_x_16685:
        /* <DEDUP_REMOVED lines=12> */
.L_x_16688:
[----:B------:R-:W-:-:S07]  /*246f0*/  MOV R33, R20 ;  /* 0x0000001400217202 */ /* 0x000fce0000000f00 */
.L_x_16689:
[----:B------:R-:W-:Y:S05]  /*24700*/  BSYNC B0 ;  /* 0x0000000000007941 */ /* 0x000fea0003800000 */
.L_x_16687:
        /* <DEDUP_REMOVED lines=16> */
.L_x_16693:
[----:B------:R-:W-:Y:S05]  /*24810*/  BSYNC B1 ;  /* 0x0000000000017941 */ /* 0x000fea0003800000 */
.L_x_16692:
        /* <DEDUP_REMOVED lines=44> */
.L_x_16691:
[----:B------:R-:W-:Y:S05]  /*24ae0*/  BSYNC B0 ;  /* 0x0000000000007941 */ /* 0x000fea0003800000 */
.L_x_16690:
        /* <DEDUP_REMOVED lines=9> */
.L_x_16686:
        /* <DEDUP_REMOVED lines=12> */
.L_x_16695:
[----:B------:R-:W-:-:S07]  /*24c40*/  MOV R33, R20 ;  /* 0x0000001400217202 */ /* 0x000fce0000000f00 */
.L_x_16696:
[----:B------:R-:W-:Y:S05]  /*24c50*/  BSYNC B0 ;  /* 0x0000000000007941 */ /* 0x000fea0003800000 */
.L_x_16694:
        /* <DEDUP_REMOVED lines=16> */
.L_x_16700:
[----:B------:R-:W-:Y:S05]  /*24d60*/  BSYNC B1 ;  /* 0x0000000000017941 */ /* 0x000fea0003800000 */
.L_x_16699:
        /* <DEDUP_REMOVED lines=44> */
.L_x_16698:
[----:B------:R-:W-:Y:S05]  /*25030*/  BSYNC B0 ;  /* 0x0000000000007941 */ /* 0x000fea0003800000 */
.L_x_16697:
        /* <DEDUP_REMOVED lines=14> */
.L_x_16701:
        /* <DEDUP_REMOVED lines=12> */
.L_x_16704:
[----:B------:R-:W-:-:S07]  /*251e0*/  MOV R152, R20 ;  /* 0x0000001400987202 */ /* 0x000fce0000000f00 */
.L_x_16705:
[----:B------:R-:W-:Y:S05]  /*251f0*/  BSYNC B0 ;  /* 0x0000000000007941 */ /* 0x000fea0003800000 */
.L_x_16703:
        /* <DEDUP_REMOVED lines=16> */
.L_x_16709:
[----:B------:R-:W-:Y:S05]  /*25300*/  BSYNC B1 ;  /* 0x0000000000017941 */ /* 0x000fea0003800000 */
.L_x_16708:
        /* <DEDUP_REMOVED lines=44> */
.L_x_16707:
[----:B------:R-:W-:Y:S05]  /*255d0*/  BSYNC B0 ;  /* 0x0000000000007941 */ /* 0x000fea0003800000 */
.L_x_16706:
        /* <DEDUP_REMOVED lines=10> */
.L_x_16702:
        /* <DEDUP_REMOVED lines=12> */
.L_x_16711:
[----:B------:R-:W-:-:S07]  /*25740*/  MOV R152, R20 ;  /* 0x0000001400987202 */ /* 0x000fce0000000f00 */
.L_x_16712:
[----:B------:R-:W-:Y:S05]  /*25750*/  BSYNC B0 ;  /* 0x0000000000007941 */ /* 0x000fea0003800000 */
.L_x_16710:
        /* <DEDUP_REMOVED lines=16> */
.L_x_16716:
[----:B------:R-:W-:Y:S05]  /*25860*/  BSYNC B1 ;  /* 0x0000000000017941 */ /* 0x000fea0003800000 */
.L_x_16715:
        /* <DEDUP_REMOVED lines=44> */
.L_x_16714:
[----:B------:R-:W-:Y:S05]  /*25b30*/  BSYNC B0 ;  /* 0x0000000000007941 */ /* 0x000fea0003800000 */
.L_x_16713:
        /* <DEDUP_REMOVED lines=15> */
.L_x_16717:
        /* <DEDUP_REMOVED lines=12> */
.L_x_16720:
[----:B------:R-:W-:-:S07]  /*25cf0*/  MOV R162, R20 ;  /* 0x0000001400a27202 */ /* 0x000fce0000000f00 */
.L_x_16721:
[----:B------:R-:W-:Y:S05]  /*25d00*/  BSYNC B0 ;  /* 0x0000000000007941 */ /* 0x000fea0003800000 */
.L_x_16719:
        /* <DEDUP_REMOVED lines=16> */
.L_x_16725:
[----:B------:R-:W-:Y:S05]  /*25e10*/  BSYNC B1 ;  /* 0x0000000000017941 */ /* 0x000fea0003800000 */
.L_x_16724:
        /* <DEDUP_REMOVED lines=44> */
.L_x_16723:
[----:B------:R-:W-:Y:S05]  /*260e0*/  BSYNC B0 ;  /* 0x0000000000007941 */ /* 0x000fea0003800000 */
.L_x_16722:
        /* <DEDUP_REMOVED lines=9> */
.L_x_16718:
        /* <DEDUP_REMOVED lines=12> */
.L_x_16727:
[----:B------:R-:W-:-:S07]  /*26240*/  MOV R178, R20 ;  /* 0x0000001400b27202 */ /* 0x000fce0000000f00 */
.L_x_16728:
[----:B------:R-:W-:Y:S05]  /*26250*/  BSYNC B0 ;  /* 0x0000000000007941 */ /* 0x000fea0003800000 */
.L_x_16726:
        /* <DEDUP_REMOVED lines=16> */
.L_x_16732:
[----:B------:R-:W-:Y:S05]  /*26360*/  BSYNC B1 ;  /* 0x0000000000017941 */ /* 0x000fea0003800000 */
.L_x_16731:
        /* <DEDUP_REMOVED lines=44> */
.L_x_16730:
[----:B------:R-:W-:Y:S05]  /*26630*/  BSYNC B0 ;  /* 0x0000000000007941 */ /* 0x000fea0003800000 */
.L_x_16729:
        /* <DEDUP_REMOVED lines=14> */
.L_x_16733:
        /* <DEDUP_REMOVED lines=12> */
.L_x_16736:
[----:B------:R-:W-:-:S07]  /*267e0*/  MOV R163, R20 ;  /* 0x0000001400a37202 */ /* 0x000fce0000000f00 */
.L_x_16737:
[----:B------:R-:W-:Y:S05]  /*267f0*/  BSYNC B0 ;  /* 0x0000000000007941 */ /* 0x000fea0003800000 */
.L_x_16735:
        /* <DEDUP_REMOVED lines=16> */
.L_x_16741:
[----:B------:R-:W-:Y:S05]  /*26900*/  BSYNC B1 ;  /* 0x0000000000017941 */ /* 0x000fea0003800000 */
.L_x_16740:
        /* <DEDUP_REMOVED lines=44> */
.L_x_16739:
[----:B------:R-:W-:Y:S05]  /*26bd0*/  BSYNC B0 ;  /* 0x0000000000007941 */ /* 0x000fea0003800000 */
.L_x_16738:
        /* <DEDUP_REMOVED lines=10> */
.L_x_16734:
        /* <DEDUP_REMOVED lines=12> */
.L_x_16743:
[----:B------:R-:W-:-:S07]  /*26d40*/  MOV R178, R20 ;  /* 0x0000001400b27202 */ /* 0x000fce0000000f00 */
.L_x_16744:
[----:B------:R-:W-:Y:S05]  /*26d50*/  BSYNC B0 ;  /* 0x0000000000007941 */ /* 0x000fea0003800000 */
.L_x_16742:
        /* <DEDUP_REMOVED lines=16> */
.L_x_16748:
[----:B------:R-:W-:Y:S05]  /*26e60*/  BSYNC B1 ;  /* 0x0000000000017941 */ /* 0x000fea0003800000 */
.L_x_16747:
        /* <DEDUP_REMOVED lines=44> */
.L_x_16746:
[----:B------:R-:W-:Y:S05]  /*27130*/  BSYNC B0 ;  /* 0x0000000000007941 */ /* 0x000fea0003800000 */
.L_x_16745:
        /* <DEDUP_REMOVED lines=15> */
.L_x_16749:
        /* <DEDUP_REMOVED lines=12> */
.L_x_16752:
[----:B------:R-:W-:-:S07]  /*272f0*/  MOV R153, R20 ;  /* 0x0000001400997202 */ /* 0x000fce0000000f00 */
.L_x_16753:
[----:B------:R-:W-:Y:S05]  /*27300*/  BSYNC B0 ;  /* 0x0000000000007941 */ /* 0x000fea0003800000 */
.L_x_16751:
        /* <DEDUP_REMOVED lines=16> */
.L_x_16757:
[----:B------:R-:W-:Y:S05]  /*27410*/  BSYNC B1 ;  /* 0x0000000000017941 */ /* 0x000fea0003800000 */
.L_x_16756:
        /* <DEDUP_REMOVED lines=44> */
.L_x_16755:
[----:B------:R-:W-:Y:S05]  /*276e0*/  BSYNC B0 ;  /* 0x0000000000007941 */ /* 0x000fea0003800000 */
.L_x_16754:
        /* <DEDUP_REMOVED lines=9> */
.L_x_16750:
        /* <DEDUP_REMOVED lines=12> */
.L_x_16759:
[----:B------:R-:W-:-:S07]  /*27840*/  MOV R153, R20 ;  /* 0x0000001400997202 */ /* 0x000fce0000000f00 */
.L_x_16760:
[----:B------:R-:W-:Y:S05]  /*27850*/  BSYNC B0 ;  /* 0x0000000000007941 */ /* 0x000fea0003800000 */
.L_x_16758:
        /* <DEDUP_REMOVED lines=16> */
.L_x_16764:
[----:B------:R-:W-:Y:S05]  /*27960*/  BSYNC B1 ;  /* 0x0000000000017941 */ /* 0x000fea0003800000 */
.L_x_16763:
        /* <DEDUP_REMOVED lines=44> */
.L_x_16762:
[----:B------:R-:W-:Y:S05]  /*27c30*/  BSYNC B0 ;  /* 0x0000000000007941 */ /* 0x000fea0003800000 */
.L_x_16761:
        /* <DEDUP_REMOVED lines=12> */
.L_x_16765:
        /* <DEDUP_REMOVED lines=12> */
.L_x_16768:
[----:B------:R-:W-:-:S07]  /*27dc0*/  MOV R154, R20 ;  /* 0x00000014009a7202 */ /* 0x000fce0000000f00 */
.L_x_16769:
[----:B------:R-:W-:Y:S05]  /*27dd0*/  BSYNC B0 ;  /* 0x0000000000007941 */ /* 0x000fea0003800000 */
.L_x_16767:
        /* <DEDUP_REMOVED lines=16> */
.L_x_16773:
[----:B------:R-:W-:Y:S05]  /*27ee0*/  BSYNC B1 ;  /* 0x0000000000017941 */ /* 0x000fea0003800000 */
.L_x_16772:
        /* <DEDUP_REMOVED lines=44> */
.L_x_16771:
[----:B------:R-:W-:Y:S05]  /*281b0*/  BSYNC B0 ;  /* 0x0000000000007941 */ /* 0x000fea0003800000 */
.L_x_16770:
        /* <DEDUP_REMOVED lines=10> */
.L_x_16766:
        /* <DEDUP_REMOVED lines=12> */
.L_x_16775:
[----:B------:R-:W-:-:S07]  /*28320*/  MOV R154, R20 ;  /* 0x00000014009a7202 */ /* 0x000fce0000000f00 */
.L_x_16776:
[----:B------:R-:W-:Y:S05]  /*28330*/  BSYNC B0 ;  /* 0x0000000000007941 */ /* 0x000fea0003800000 */
.L_x_16774:
        /* <DEDUP_REMOVED lines=16> */
.L_x_16780:
[----:B------:R-:W-:Y:S05]  /*28440*/  BSYNC B1 ;  /* 0x0000000000017941 */ /* 0x000fea0003800000 */
.L_x_16779:
        /* <DEDUP_REMOVED lines=44> */
.L_x_16778:
[----:B------:R-:W-:Y:S05]  /*28710*/  BSYNC B0 ;  /* 0x0000000000007941 */ /* 0x000fea0003800000 */
.L_x_16777:
[----:B------:R-:W-:-:S05]  /*28720*/  I2FP.F32.U32 R154, R154 ;  /* 0x0000009a009a7245 */ /* 0x000fca0000201000 */
[----:B------:R-:W-:-:S05]  /*28730*/  FFMA.FTZ R154, R154, R193, 1.1641532182693481445e-10 ;  /* 0x2f0000009a9a7423 */ /* 0x000fca00000100c1 */
[----:B------:R-:W-:Y:S01]  /*28740*/  FSETP.GTU.FTZ.AND P4, PT, R154, R186, PT ;  /* 0x000000ba9a00720b */ /* 0x000fe20003f9c000 */
[C---:B------:R-:W-:Y:S01]  /*28750*/  IMAD.U32 R154, R155.reuse, 0x10000, RZ ;  /* 0x000100009b9a7824 */ /* 0x040fe200078e00ff */
[----:B------:R-:W-:-:S03]  /*28760*/  PRMT R155, R155, 0x7632, R155 ;  /* 0x000076329b9b7816 */ /* 0x000fc6000000009b */
[----:B------:R-:W-:-:S05]  /*28770*/  FMUL.FTZ R154, R154, R187 ;  /* 0x000000bb9a9a7220 */ /* 0x000fca0000410000 */
[----:B------:R-:W-:Y:S01]  /*28780*/  FSEL R154, R154, RZ, !P4 ;  /* 0x000000ff9a9a7208 */ /* 0x000fe20006000000 */
[----:B------:R-:W-:Y:S06]  /*28790*/  @P2 BRA `(.L_x_16781) ;  /* 0x0000000000142947 */ /* 0x000fec0003800000 */
[----:B------:R-:W-:Y:S01]  /*287a0*/  MOV R189, R178 ;  /* 0x000000b200bd7202 */ /* 0x000fe20000000f00 */
[----:B------:R-:W-:Y:S06]  /*287b0*/  @!P1 BRA `(.L_x_16782) ;  /* 0x0000000400609947 */ /* 0x000fec0003800000 */
[----:B------:R-:W-:Y:S02]  /*287c0*/  IMAD.MOV.U32 R189, RZ, RZ, R178 ;  /* 0x000000ffffbd7224 */ /* 0x000fe400078e00b2 */
[----:B------:R-:W-:Y:S01]  /*287d0*/  FADD.FTZ R154, R90, R154 ;  /* 0x0000009a5a9a7221 */ /* 0x000fe20000010000 */
[----:B------:R-:W-:Y:S06]  /*287e0*/  BRA `(.L_x_16782) ;  /* 0x0000000400547947 */ /* 0x000fec0003800000 */
.L_x_16781:
        /* <DEDUP_REMOVED lines=12> */
.L_x_16784:
[----:B------:R-:W-:-:S07]  /*288b0*/  MOV R166, R20 ;  /* 0x0000001400a67202 */ /* 0x000fce0000000f00 */
.L_x_16785:
[----:B------:R-:W-:Y:S05]  /*288c0*/  BSYNC B0 ;  /* 0x0000000000007941 */ /* 0x000fea0003800000 */
.L_x_16783:
        /* <DEDUP_REMOVED lines=16> */
.L_x_16789:
[----:B------:R-:W-:Y:S05]  /*289d0*/  BSYNC B1 ;  /* 0x0000000000017941 */ /* 0x000fea0003800000 */
.L_x_16788:
        /* <DEDUP_REMOVED lines=44> */
.L_x_16787:
[----:B------:R-:W-:Y:S05]  /*28ca0*/  BSYNC B0 ;  /* 0x0000000000007941 */ /* 0x000fea0003800000 */
.L_x_16786:
[----:B------:R-:W-:-:S05]  /*28cb0*/  I2FP.F32.U32 R166, R166 ;  /* 0x000000a600a67245 */ /* 0x000fca0000201000 */
[----:B------:R-:W-:-:S05]  /*28cc0*/  FFMA.FTZ R166, R166, R193, 1.1641532182693481445e-10 ;  /* 0x2f000000a6a67423 */ /* 0x000fca00000100c1 */
[----:B------:R-:W-:Y:S01]  /*28cd0*/  FSETP.GTU.FTZ.AND P5, PT, R166, R186, PT ;  /* 0x000000baa600720b */ /* 0x000fe20003fbc000 */
[----:B------:R-:W-:-:S04]  /*28ce0*/  IMAD.U32 R166, R87, 0x10000, RZ ;  /* 0x0001000057a67824 */ /* 0x000fc800078e00ff */
[----:B------:R-:W-:-:S05]  /*28cf0*/  FMUL.FTZ R166, R166, R187 ;  /* 0x000000bba6a67220 */ /* 0x000fca0000410000 */
[----:B------:R-:W-:-:S05]  /*28d00*/  FSEL R166, R166, RZ, !P5 ;  /* 0x000000ffa6a67208 */ /* 0x000fca0006800000 */
[----:B------:R-:W-:Y:S01]  /*28d10*/  FADD.FTZ R154, R154, R166 ;  /* 0x000000a69a9a7221 */ /* 0x000fe20000010000 */
[----:B------:R-:W-:-:S03]  /*28d20*/  SEL R166, RZ, 0x1, P5 ;  /* 0x00000001ffa67807 */ /* 0x000fc60002800000 */
[----:B------:R-:W-:-:S07]  /*28d30*/  @P1 FADD.FTZ R154, R90, R154 ;  /* 0x0000009a5a9a1221 */ /* 0x000fce0000010000 */
.L_x_16782:
        /* <DEDUP_REMOVED lines=12> */
.L_x_16791:
[----:B------:R-:W-:-:S07]  /*28e00*/  MOV R178, R20 ;  /* 0x0000001400b27202 */ /* 0x000fce0000000f00 */
.L_x_16792:
[----:B------:R-:W-:Y:S05]  /*28e10*/  BSYNC B0 ;  /* 0x0000000000007941 */ /* 0x000fea0003800000 */
.L_x_16790:
        /* <DEDUP_REMOVED lines=16> */
.L_x_16796:
[----:B------:R-:W-:Y:S05]  /*28f20*/  BSYNC B1 ;  /* 0x0000000000017941 */ /* 0x000fea0003800000 */
.L_x_16795:
        /* <DEDUP_REMOVED lines=44> */
.L_x_16794:
[----:B------:R-:W-:Y:S05]  /*291f0*/  BSYNC B0 ;  /* 0x0000000000007941 */ /* 0x000fea0003800000 */
.L_x_16793:
        /* <DEDUP_REMOVED lines=12> */
.L_x_16797:
        /* <DEDUP_REMOVED lines=12> */
.L_x_16800:
[----:B------:R-:W-:-:S07]  /*29380*/  MOV R167, R20 ;  /* 0x0000001400a77202 */ /* 0x000fce0000000f00 */
.L_x_16801:
[----:B------:R-:W-:Y:S05]  /*29390*/  BSYNC B0 ;  /* 0x0000000000007941 */ /* 0x000fea0003800000 */
.L_x_16799:
        /* <DEDUP_REMOVED lines=16> */
.L_x_16805:
[----:B------:R-:W-:Y:S05]  /*294a0*/  BSYNC B1 ;  /* 0x0000000000017941 */ /* 0x000fea0003800000 */
.L_x_16804:
        /* <DEDUP_REMOVED lines=44> */
.L_x_16803:
[----:B------:R-:W-:Y:S05]  /*29770*/  BSYNC B0 ;  /* 0x0000000000007941 */ /* 0x000fea0003800000 */
.L_x_16802:
        /* <DEDUP_REMOVED lines=8> */
[----:B------:R-:W-:-:S03]  /*29800*/  SEL R167, RZ, 0x1, P2 ;  /* 0x00000001ffa77807 */ /* 0x000fc60001000000 */
[----:B------:R-:W-:-:S07]  /*29810*/  @P1 FADD.FTZ R155, R91, R155 ;  /* 0x0000009b5b9b1221 */ /* 0x000fce0000010000 */
.L_x_16798:
[----:B------:R-:W0:Y:S01]  /*29820*/  LDC.64 R186, c[0x0][0x238] ;  /* 0x00008e00ffba7b82 */ /* 0x000e220000000a00 */
[----:B------:R-:W-:Y:S02]  /*29830*/  SEL R188, RZ, 0x1000000, P5 ;  /* 0x01000000ffbc7807 */ /* 0x000fe40002800000 */
[----:B------:R-:W-:Y:S02]  /*29840*/  SEL R189, RZ, 0x10000, P4 ;  /* 0x00010000ffbd7807 */ /* 0x000fe40002000000 */
[C---:B------:R-:W-:Y:S02]  /*29850*/  LOP3.LUT P4, RZ, R168.reuse, 0x2, RZ, 0xc0, !PT ;  /* 0x00000002a8ff7812 */ /* 0x040fe4000788c0ff */
[C---:B------:R-:W-:Y:S01]  /*29860*/  LOP3.LUT P5, RZ, R168.reuse, 0x1, RZ, 0xc0, !PT ;  /* 0x00000001a8ff7812 */ /* 0x040fe200078ac0ff */
[----:B------:R-:W1:Y:S01]  /*29870*/  LDC.64 R194, c[0x0][0x240] ;  /* 0x00009000ffc27b82 */ /* 0x000e620000000a00 */
[C---:B------:R-:W-:Y:S02]  /*29880*/  LOP3.LUT P6, RZ, R168.reuse, 0x4, RZ, 0xc0, !PT ;  /* 0x00000004a8ff7812 */ /* 0x040fe400078cc0ff */
[----:B------:R-:W-:-:S02]  /*29890*/  LOP3.LUT P2, RZ, R168, 0x8, RZ, 0xc0, !PT ;  /* 0x00000008a8ff7812 */ /* 0x000fc4000784c0ff */
[----:B------:R-:W-:Y:S02]  /*298a0*/  LOP3.LUT P1, RZ, R168, 0x10, RZ, 0xc0, !PT ;  /* 0x00000010a8ff7812 */ /* 0x000fe4000782c0ff */
[----:B------:R-:W-:-:S05]  /*298b0*/  SEL R190, RZ, 0x1, P2 ;  /* 0x00000001ffbe7807 */ /* 0x000fca0001000000 */
[----:B------:R-:W-:-:S04]  /*298c0*/  IMAD.WIDE.U32 R190, R190, 0x100, RZ ;  /* 0x00000100bebe7825 */ /* 0x000fc800078e00ff */
[----:B0-----:R-:W-:-:S05]  /*298d0*/  IMAD.WIDE.U32 R186, R181, 0x20, R186 ;  /* 0x00000020b5ba7825 */ /* 0x001fca00078e00ba */
[----:B------:R-:W-:Y:S04]  /*298e0*/  STG.E.128 desc[UR6][R186.64], R32 ;  /* 0x00000020ba007986 */ /* 0x000fe8000c101d06 */
[----:B------:R0:W-:Y:S02]  /*298f0*/  STG.E.128 desc[UR6][R186.64+0x10], R152 ;  /* 0x00001098ba007986 */ /* 0x0001e4000c101d06 */
[----:B0-----:R-:W-:-:S04]  /*29900*/  SEL R186, RZ, 0x100, P3 ;  /* 0x00000100ffba7807 */ /* 0x001fc80001800000 */
[----:B------:R-:W-:Y:S02]  /*29910*/  LOP3.LUT R188, R186, R188, R189, 0xfe, !PT ;  /* 0x000000bcbabc7212 */ /* 0x000fe400078efebd */
[----:B------:R-:W-:Y:S02]  /*29920*/  SEL R186, RZ, 0x1, P4 ;  /* 0x00000001ffba7807 */ /* 0x000fe40002000000 */
[----:B------:R-:W-:-:S03]  /*29930*/  SEL R189, RZ, 0x1, P5 ;  /* 0x00000001ffbd7807 */ /* 0x000fc60002800000 */
[----:B------:R-:W-:-:S05]  /*29940*/  IMAD.WIDE.U32 R186, R186, 0x1000000, RZ ;  /* 0x01000000baba7825 */ /* 0x000fca00078e00ff */
[----:B------:R-:W-:Y:S02]  /*29950*/  LOP3.LUT R187, R187, R188, R189, 0xfe, !PT ;  /* 0x000000bcbbbb7212 */ /* 0x000fe400078efebd */
[----:B------:R-:W-:-:S05]  /*29960*/  SEL R188, RZ, 0x1, P6 ;  /* 0x00000001ffbc7807 */ /* 0x000fca0003000000 */
[----:B------:R-:W-:-:S05]  /*29970*/  IMAD.WIDE.U32 R188, R188, 0x10000, RZ ;  /* 0x00010000bcbc7825 */ /* 0x000fca00078e00ff */
[----:B------:R-:W-:Y:S02]  /*29980*/  LOP3.LUT R189, R191, R187, R189, 0xfe, !PT ;  /* 0x000000bbbfbd7212 */ /* 0x000fe400078efebd */
[----:B------:R-:W-:Y:S02]  /*29990*/  LOP3.LUT R186, R190, R186, R188, 0xfe, !PT ;  /* 0x000000babeba7212 */ /* 0x000fe400078efebc */
[----:B------:R-:W-:-:S04]  /*299a0*/  SEL R187, RZ, 0x1, P1 ;  /* 0x00000001ffbb7807 */ /* 0x000fc80000800000 */
[----:B------:R-:W-:Y:S01]  /*299b0*/  LOP3.LUT R188, R186, R187, RZ, 0xfc, !PT ;  /* 0x000000bbbabc7212 */ /* 0x000fe200078efcff */
[----:B-1----:R-:W-:-:S05]  /*299c0*/  IMAD.WIDE.U32 R186, R181, 0x8, R194 ;  /* 0x00000008b5ba7825 */ /* 0x002fca00078e00c2 */
        /* <DEDUP_REMOVED lines=22> */
.L_x_16806:
[----:B01----:R-:W-:Y:S01]  /*29b30*/  FADD.FTZ R186, RZ, R80 ;  /* 0x00000050ffba7221 */ /* 0x003fe20000010000 */
[----:B------:R-:W0:Y:S01]  /*29b40*/  S2R R188, SR_TID.X ;  /* 0x0000000000bc7919 */ /* 0x000e220000002100 */
[----:B------:R-:W-:Y:S01]  /*29b50*/  LOP3.LUT P1, RZ, R192, 0xff, RZ, 0xc0, !PT ;  /* 0x000000ffc0ff7812 */ /* 0x000fe2000782c0ff */
[----:B------:R-:W-:Y:S01]  /*29b60*/  UMOV UR24, 0xffffffff ;  /* 0xffffffff00187882 */ /* 0x000fe20000000000 */
        /* <DEDUP_REMOVED lines=8> */
[----:B0-----:R-:W-:Y:S02]  /*29bf0*/  SHF.R.U32.HI R190, RZ, 0x5, R188 ;  /* 0x00000005ffbe7819 */ /* 0x001fe400000116bc */
[----:B------:R-:W-:Y:S01]  /*29c00*/  LOP3.LUT P2, RZ, R188, 0x1f, RZ, 0xc0, !PT ;  /* 0x0000001fbcff7812 */ /* 0x000fe2000784c0ff */
[----:B------:R-:W-:Y:S01]  /*29c10*/  FADD.FTZ R186, R186, R73 ;  /* 0x00000049baba7221 */ /* 0x000fe20000010000 */
        /* <DEDUP_REMOVED lines=181> */
.L_x_16819:
[----:B------:R-:W2:Y:S01]  /*2a770*/  @!P2 S2R R191, SR_CgaCtaId ;  /* 0x0000000000bfa919 */ /* 0x000ea20000008800 */
[----:B------:R-:W-:Y:S02]  /*2a780*/  @!P2 MOV R192, 0x400 ;  /* 0x0000040000c0a802 */ /* 0x000fe40000000f00 */
[----:B------:R-:W-:Y:S01]  /*2a790*/  LOP3.LUT R190, R190, 0x3, RZ, 0xc0, !PT ;  /* 0x00000003bebe7812 */ /* 0x000fe200078ec0ff */
[----:B-1----:R-:W-:Y:S01]  /*2a7a0*/  FADD.FTZ R187, R193, R187 ;  /* 0x000000bbc1bb7221 */ /* 0x002fe20000010000 */
[----:B------:R-:W3:Y:S04]  /*2a7b0*/  LDL R195, [R1+0x24] ;  /* 0x0000240001c37983 */ /* 0x000ee80000100800 */
[----:B------:R-:W4:Y:S04]  /*2a7c0*/  LDL R194, [R1+0x44] ;  /* 0x0000440001c27983 */ /* 0x000f280000100800 */
[----:B------:R1:W-:Y:S04]  /*2a7d0*/  STL [R1+0x50], R13 ;  /* 0x0000500d01007387 */ /* 0x0003e80000100800 */
[----:B0-----:R-:W3:Y:S04]  /*2a7e0*/  LDL R193, [R1+0x2c] ;  /* 0x00002c0001c17983 */ /* 0x001ee80000100800 */
[----:B-1----:R-:W4:Y:S01]  /*2a7f0*/  LDL R13, [R1+0x4c] ;  /* 0x00004c00010d7983 */ /* 0x002f220000100800 */
[----:B--2---:R-:W-:-:S02]  /*2a800*/  @!P2 LEA R191, R191, R192, 0x18 ;  /* 0x000000c0bfbfa211 */ /* 0x004fc400078ec0ff */
[----:B------:R-:W-:-:S05]  /*2a810*/  @!P2 IADD3 R192, R189, R190, RZ ;  /* 0x000000bebdc0a210 */ /* 0x000fca0007ffe0ff */
[----:B------:R-:W-:-:S05]  /*2a820*/  @!P2 IMAD R191, R192, 0x8, R191 ;  /* 0x00000008c0bfa824 */ /* 0x000fca00078e02bf */
[----:B------:R0:W-:Y:S02]  /*2a830*/  @!P2 STS.64 [R191], R186 ;  /* 0x000000babf00a388 */ /* 0x0001e40000000a00 */
[----:B0-----:R-:W-:-:S04]  /*2a840*/  LOP3.LUT R187, R188, 0x1f, RZ, 0xc0, !PT ;  /* 0x0000001fbcbb7812 */ /* 0x001fc800078ec0ff */
[----:B------:R-:W-:-:S13]  /*2a850*/  ISETP.GT.U32.AND P3, PT, R187, 0x3, PT ;  /* 0x00000003bb00780c */ /* 0x000fda0003f64070 */
[----:B------:R-:W0:Y:S01]  /*2a860*/  @!P3 S2R R186, SR_CgaCtaId ;  /* 0x0000000000bab919 */ /* 0x000e220000008800 */
[----:B------:R-:W-:Y:S05]  /*2a870*/  WARPSYNC.ALL ;  /* 0x0000000000007948 */ /* 0x000fea0003800000 */
[----:B------:R-:W-:Y:S02]  /*2a880*/  @!P3 IADD3 R187, R189, R187, RZ ;  /* 0x000000bbbdbbb210 */ /* 0x000fe40007ffe0ff */
[----:B------:R-:W-:-:S04]  /*2a890*/  @!P3 MOV R189, 0x400 ;  /* 0x0000040000bdb802 */ /* 0x000fc80000000f00 */
[----:B0-----:R-:W-:-:S05]  /*2a8a0*/  @!P3 LEA R189, R186, R189, 0x18 ;  /* 0x000000bdbabdb211 */ /* 0x001fca00078ec0ff */
[----:B------:R-:W-:Y:S01]  /*2a8b0*/  @!P3 IMAD R189, R187, 0x8, R189 ;  /* 0x00000008bbbdb824 */ /* 0x000fe200078e02bd */
[----:B------:R-:W-:Y:S01]  /*2a8c0*/  CS2R R186, SRZ ;  /* 0x0000000000ba7805 */ /* 0x000fe2000001ff00 */
[----:B------:R-:W-:Y:S06]  /*2a8d0*/  BAR.SYNC.DEFER_BLOCKING 0x0 ;  /* 0x0000000000007b1d */ /* 0x000fec0000010000 */
[----:B------:R-:W0:Y:S01]  /*2a8e0*/  @!P3 LDS.64 R186, [R189] ;  /* 0x00000000bdbab984 */ /* 0x000e220000000a00 */
[----:B------:R-:W-:Y:S01]  /*2a8f0*/  LOP3.LUT P2, RZ, R190, 0x1f, R188, 0xf8, !PT ;  /* 0x0000001fbeff7812 */ /* 0x000fe2000784f8bc */
[----:B------:R-:W-:-:S06]  /*2a900*/  HFMA2.MMA R188, -RZ, RZ, 0, 0 ;  /* 0x00000000ffbc7435 */ /* 0x000fcc00000001ff */
[----:B------:R-:W-:-:S05]  /*2a910*/  @!P3 IMAD.MOV.U32 R188, RZ, RZ, 0x700 ;  /* 0x00000700ffbcb424 */ /* 0x000fca00078e00ff */
[----:B------:R-:W1:Y:S01]  /*2a920*/  SHFL.DOWN PT, R192, R188, 0x2, 0x1f ;  /* 0x08401f00bcc07f89 */ /* 0x000e6200000e0000 */
[----:B------:R-:W-:-:S03]  /*2a930*/  I2FP.F32.S32 R191, R188 ;  /* 0x000000bc00bf7245 */ /* 0x000fc60000201400 */
[----:B0-----:R-:W0:Y:S01]  /*2a940*/  SHFL.DOWN PT, R190, R186, 0x2, 0x1f ;  /* 0x08401f00babe7f89 */ /* 0x001e2200000e0000 */
[----:B-1----:R-:W-:Y:S02]  /*2a950*/  IADD3 R188, R192, R188, RZ ;  /* 0x000000bcc0bc7210 */ /* 0x002fe40007ffe0ff */
[----:B------:R-:W-:Y:S01]  /*2a960*/  I2FP.F32.S32 R192, R192 ;  /* 0x000000c000c07245 */ /* 0x000fe20000201400 */
[----:B0-----:R-:W-:-:S04]  /*2a970*/  FADD.FTZ R189, -R190, R186 ;  /* 0x000000babebd7221 */ /* 0x001fc80000010100 */
        /* <DEDUP_REMOVED lines=17> */
[----:B------:R-:W-:Y:S01]  /*2aa90*/  FMUL.FTZ R190, R190, R190 ;  /* 0x000000bebebe7220 */ /* 0x000fe20000410000 */
[----:B------:R-:W-:Y:S02]  /*2aaa0*/  I2FP.F32.S32 R188, R188 ;  /* 0x000000bc00bc7245 */ /* 0x000fe40000201400 */
[C---:B------:R-:W-:Y:S01]  /*2aab0*/  FFMA.FTZ R191, R186.reuse, R187, R191 ;  /* 0x000000bbbabf7223 */ /* 0x040fe200000100bf */
[----:B------:R-:W-:Y:S01]  /*2aac0*/  FMUL.FTZ R190, R186, R190 ;  /* 0x000000bebabe7220 */ /* 0x000fe20000410000 */
[----:B------:R-:W0:Y:S01]  /*2aad0*/  LDC R187, c[0x0][0x2d8] ;  /* 0x0000b600ffbb7b82 */ /* 0x000e220000000800 */
[----:B------:R-:W1:Y:S01]  /*2aae0*/  SHFL.DOWN PT, R186, R189, 0x1, 0x1f ;  /* 0x08201f00bdba7f89 */ /* 0x000e6200000e0000 */
[----:B------:R-:W2:Y:S01]  /*2aaf0*/  MUFU.RCP R188, R188 ;  /* 0x000000bc00bc7308 */ /* 0x000ea20000001000 */
[----:B------:R-:W-:Y:S01]  /*2ab00*/  FMUL.FTZ R190, R190, R192 ;  /* 0x000000c0bebe7220 */ /* 0x000fe20000410000 */
[----:B--2---:R-:W-:Y:S01]  /*2ab10*/  FMUL.FTZ R191, R188, R191 ;  /* 0x000000bfbcbf7220 */ /* 0x004fe20000410000 */
[----:B-1----:R-:W-:-:S05]  /*2ab20*/  FADD.FTZ R186, R189, R186 ;  /* 0x000000babdba7221 */ /* 0x002fca0000010000 */
[----:B------:R-:W1:Y:S01]  /*2ab30*/  SHFL.IDX PT, R191, R191, RZ, 0x1f ;  /* 0x00001fffbfbf7589 */ /* 0x000e6200000e0000 */
[----:B------:R-:W-:Y:S01]  /*2ab40*/  FFMA.FTZ R186, R188, R190, R186 ;  /* 0x000000bebcba7223 */ /* 0x000fe200000100ba */
[----:B------:R-:W-:Y:S01]  /*2ab50*/  ISETP.NE.AND P3, PT, RZ, UR26, PT ;  /* 0x0000001aff007c0c */ /* 0x000fe2000bf65270 */
[----:B------:R-:W2:Y:S03]  /*2ab60*/  @!P2 LDC.64 R188, c[0x0][0x250] ;  /* 0x00009400ffbcab82 */ /* 0x000ea60000000a00 */
[----:B------:R1:W0:Y:S02]  /*2ab70*/  SHFL.IDX PT, R190, R186, RZ, 0x1f ;  /* 0x00001fffbabe7589 */ /* 0x00022400000e0000 */
[----:B-1----:R-:W-:-:S05]  /*2ab80*/  FMUL.FTZ R186, R191, R191 ;  /* 0x000000bfbfba7220 */ /* 0x002fca0000410000 */
[----:B------:R-:W-:Y:S01]  /*2ab90*/  FSEL R186, R186, RZ, P3 ;  /* 0x000000ffbaba7208 */ /* 0x000fe20001800000 */
[----:B0-----:R-:W-:-:S04]  /*2aba0*/  FFMA.FTZ R190, R190, UR27, R187 ;  /* 0x0000001bbebe7c23 */ /* 0x001fc800080100bb */
[----:B------:R-:W-:Y:S02]  /*2abb0*/  FADD.FTZ R190, R190, R186 ;  /* 0x000000babebe7221 */ /* 0x000fe40000010000 */
[----:B------:R-:W0:Y:S04]  /*2abc0*/  @!P2 LDC.64 R186, c[0x0][0x258] ;  /* 0x00009600ffbaab82 */ /* 0x000e280000000a00 */
[----:B------:R-:W1:Y:S01]  /*2abd0*/  MUFU.RSQ R190, R190 ;  /* 0x000000be00be7308 */ /* 0x000e620000001400 */
[----:B--2---:R-:W-:-:S05]  /*2abe0*/  @!P2 IMAD.WIDE R188, R18, 0x4, R188 ;  /* 0x0000000412bca825 */ /* 0x004fca00078e02bc */
[----:B------:R-:W-:Y:S01]  /*2abf0*/  @!P2 STG.E desc[UR6][R188.64], R191 ;  /* 0x000000bfbc00a986 */ /* 0x000fe2000c101906 */
[----:B0-----:R-:W-:-:S05]  /*2ac00*/  @!P2 IMAD.WIDE R186, R18, 0x4, R186 ;  /* 0x0000000412baa825 */ /* 0x001fca00078e02ba */
[----:B-1----:R0:W-:Y:S02]  /*2ac10*/  @!P2 STG.E desc[UR6][R186.64], R190 ;  /* 0x000000beba00a986 */ /* 0x0021e4000c101906 */
[----:B0-----:R-:W-:-:S05]  /*2ac20*/  FSEL R186, R191, RZ, !P3 ;  /* 0x000000ffbfba7208 */ /* 0x001fca0005800000 */
[--C-:B------:R-:W-:Y:S01]  /*2ac30*/  FADD.FTZ R188, -R186, R82.reuse ;  /* 0x00000052babc7221 */ /* 0x100fe20000010100 */
[----:B------:R-:W-:Y:S01]  /*2ac40*/  PRMT R82, R96, 0x7632, R82 ;  /* 0x0000763260527816 */ /* 0x000fe20000000052 */
[C---:B------:R-:W-:Y:S01]  /*2ac50*/  FADD.FTZ R187, -R186.reuse, R80 ;  /* 0x00000050babb7221 */ /* 0x040fe20000010100 */
[C---:B------:R-:W-:Y:S01]  /*2ac60*/  FADD.FTZ R191, -R186.reuse, R81 ;  /* 0x00000051babf7221 */ /* 0x040fe20000010100 */
[----:B------:R-:W-:Y:S01]  /*2ac70*/  FADD.FTZ R189, -R186, R83 ;  /* 0x00000053babd7221 */ /* 0x000fe20000010100 */
[----:B------:R-:W-:Y:S01]  /*2ac80*/  SHF.L.U32 R82, R82, 0x10, RZ ;  /* 0x0000001052527819 */ /* 0x000fe200000006ff */
[----:B------:R-:W-:Y:S01]  /*2ac90*/  FMUL.FTZ R187, R190, R187 ;  /* 0x000000bbbebb7220 */ /* 0x000fe20000410000 */
[----:B------:R-:W-:Y:S01]  /*2aca0*/  SHF.L.U32 R83, R96, 0x10, RZ ;  /* 0x0000001060537819 */ /* 0x000fe200000006ff */
[C---:B------:R-:W-:Y:S01]  /*2acb0*/  FMUL.FTZ R191, R190.reuse, R191 ;  /* 0x000000bfbebf7220 */ /* 0x040fe20000410000 */
[----:B------:R-:W-:Y:S01]  /*2acc0*/  FMUL.FTZ R188, R190, R188 ;  /* 0x000000bcbebc7220 */ /* 0x000fe20000410000 */
[----:B------:R-:W-:-:S02]  /*2acd0*/  IMAD.U32 R80, R97, 0x10000, RZ ;  /* 0x0001000061507824 */ /* 0x000fc400078e00ff */
[----:B---3--:R-:W-:Y:S01]  /*2ace0*/  FFMA.FTZ R82, R191, R82, R193 ;  /* 0x00000052bf527223 */ /* 0x008fe200000100c1 */
[----:B----4-:R-:W-:Y:S01]  /*2acf0*/  FFMA.FTZ R83, R187, R83, R13 ;  /* 0x00000053bb537223 */ /* 0x010fe2000001000d */
[----:B------:R-:W-:Y:S01]  /*2ad00*/  FFMA.FTZ R192, R188, R80, R194 ;  /* 0x00000050bcc07223 */ /* 0x000fe200000100c2 */
[----:B------:R-:W-:Y:S01]  /*2ad10*/  PRMT R81, R97, 0x7632, R81 ;  /* 0x0000763261517816 */ /* 0x000fe20000000051 */
[----:B------:R-:W-:Y:S01]  /*2ad20*/  FMUL.FTZ R189, R190, R189 ;  /* 0x000000bdbebd7220 */ /* 0x000fe20000410000 */
[----:B------:R-:W2:Y:S01]  /*2ad30*/  LDL R13, [R1+0x34] ;  /* 0x00003400010d7983 */ /* 0x000ea20000100800 */
[----:B------:R-:W-:-:S03]  /*2ad40*/  F2FP.BF16.F32.PACK_AB R80, R82, R83 ;  /* 0x000000535250723e */ /* 0x000fc600000010ff */
[----:B------:R-:W3:Y:S04]  /*2ad50*/  LDL R83, [R1+0x1c] ;  /* 0x00001c0001537983 */ /* 0x000ee80000100800 */
[----:B------:R-:W4:Y:S01]  /*2ad60*/  LDL R82, [R1+0x3c] ;  /* 0x00003c0001527983 */ /* 0x000f220000100800 */
[----:B------:R-:W-:-:S04]  /*2ad70*/  IMAD.U32 R81, R81, 0x10000, RZ ;  /* 0x0001000051517824 */ /* 0x000fc800078e00ff */
[----:B------:R-:W-:Y:S02]  /*2ad80*/  FFMA.FTZ R81, R189, R81, R195 ;  /* 0x00000051bd517223 */ /* 0x000fe400000100c3 */
[----:B------:R-:W2:Y:S01]  /*2ad90*/  LDL R195, [R1+0x14] ;  /* 0x0000140001c37983 */ /* 0x000ea20000100800 */
[--C-:B------:R-:W-:Y:S01]  /*2ada0*/  FADD.FTZ R193, -R186, R76.reuse ;  /* 0x0000004cbac17221 */ /* 0x100fe20000010100 */
[----:B------:R-:W-:Y:S01]  /*2adb0*/  PRMT R76, R98, 0x7632, R76 ;  /* 0x00007632624c7816 */ /* 0x000fe2000000004c */
[----:B------:R-:W-:Y:S01]  /*2adc0*/  FADD.FTZ R194, -R186, R77 ;  /* 0x0000004dbac27221 */ /* 0x000fe20000010100 */
[----:B------:R-:W-:Y:S02]  /*2add0*/  IMAD.U32 R77, R98, 0x10000, RZ ;  /* 0x00010000624d7824 */ /* 0x000fe400078e00ff */
[----:B------:R-:W-:Y:S01]  /*2ade0*/  FMUL.FTZ R193, R190, R193 ;  /* 0x000000c1bec17220 */ /* 0x000fe20000410000 */
[----:B------:R-:W-:Y:S01]  /*2adf0*/  SHF.L.U32 R76, R76, 0x10, RZ ;  /* 0x000000104c4c7819 */ /* 0x000fe200000006ff */
[----:B------:R-:W-:Y:S01]  /*2ae00*/  FMUL.FTZ R194, R190, R194 ;  /* 0x000000c2bec27220 */ /* 0x000fe20000410000 */
[C---:B------:R-:W-:Y:S01]  /*2ae10*/  FADD.FTZ R78, -R186.reuse, R78 ;  /* 0x0000004eba4e7221 */ /* 0x040fe20000010100 */
[----:B------:R-:W-:-:S03]  /*2ae20*/  FADD.FTZ R79, -R186, R79 ;  /* 0x0000004fba4f7221 */ /* 0x000fc60000010100 */
[C---:B------:R-:W-:Y:S01]  /*2ae30*/  FMUL.FTZ R78, R190.reuse, R78 ;  /* 0x0000004ebe4e7220 */ /* 0x040fe20000410000 */
[----:B------:R-:W-:Y:S01]  /*2ae40*/  FMUL.FTZ R79, R190, R79 ;  /* 0x0000004fbe4f7220 */ /* 0x000fe20000410000 */
[----:B------:R-:W-:Y:S02]  /*2ae50*/  F2FP.BF16.F32.PACK_AB R81, R81, R192 ;  /* 0x000000c05151723e */ /* 0x000fe400000010ff */
[----:B------:R-:W-:Y:S02]  /*2ae60*/  SHF.L.U32 R192, R185, 0x4, RZ ;  /* 0x00000004b9c07819 */ /* 0x000fe400000006ff */
[----:B------:R-:W-:Y:S01]  /*2ae70*/  SHF.R.U32.HI R185, RZ, 0x1c, R185 ;  /* 0x0000001cffb97819 */ /* 0x000fe200000116b9 */
[----:B---3--:R-:W-:Y:S01]  /*2ae80*/  FFMA.FTZ R76, R194, R76, R83 ;  /* 0x0000004cc24c7223 */ /* 0x008fe20000010053 */
[----:B----4-:R-:W-:-:S05]  /*2ae90*/  FFMA.FTZ R77, R193, R77, R82 ;  /* 0x0000004dc14d7223 */ /* 0x010fca0000010052 */
[----:B------:R-:W-:Y:S02]  /*2aea0*/  F2FP.BF16.F32.PACK_AB R82, R76, R77 ;  /* 0x0000004d4c52723e */ /* 0x000fe400000010ff */
[C---:B------:R-:W-:Y:S01]  /*2aeb0*/  PRMT R76, R99.reuse, 0x7632, R76 ;  /* 0x00007632634c7816 */ /* 0x040fe2000000004c */
[----:B------:R-:W-:-:S03]  /*2aec0*/  IMAD.U32 R77, R99, 0x10000, RZ ;  /* 0x00010000634d7824 */ /* 0x000fc600078e00ff */
[----:B------:R-:W-:Y:S01]  /*2aed0*/  SHF.L.U32 R76, R76, 0x10, RZ ;  /* 0x000000104c4c7819 */ /* 0x000fe200000006ff */
[----:B--2---:R-:W-:Y:S02]  /*2aee0*/  FFMA.FTZ R77, R78, R77, R13 ;  /* 0x0000004d4e4d7223 */ /* 0x004fe4000001000d */
[----:B------:R-:W2:Y:S02]  /*2aef0*/  LDL R13, [R1+0x38] ;  /* 0x00003800010d7983 */ /* 0x000ea40000100800 */
[----:B------:R-:W-:Y:S02]  /*2af00*/  FFMA.FTZ R76, R79, R76, R195 ;  /* 0x0000004c4f4c7223 */ /* 0x000fe400000100c3 */
[----:B------:R-:W3:Y:S03]  /*2af10*/  LDL R195, [R1+0x18] ;  /* 0x0000180001c37983 */ /* 0x000ee60000100800 */
[----:B------:R-:W-:-:S02]  /*2af20*/  F2FP.BF16.F32.PACK_AB R83, R76, R77 ;  /* 0x0000004d4c53723e */ /* 0x000fc400000010ff */
[----:B------:R-:W-:-:S04]  /*2af30*/  IADD3 R76, P2, R192, UR18, RZ ;  /* 0x00000012c04c7c10 */ /* 0x000fc8000ff5e0ff */
[----:B------:R-:W-:-:S05]  /*2af40*/  IADD3.X R77, R185, UR19, RZ, P2, !PT ;  /* 0x00000013b94d7c10 */ /* 0x000fca00097fe4ff */
[----:B------:R0:W-:Y:S04]  /*2af50*/  STG.E.128 desc[UR6][R76.64], R80 ;  /* 0x000000504c007986 */ /* 0x0001e8000c101d06 */
[----:B0-----:R-:W4:Y:S04]  /*2af60*/  LDL R81, [R1+0x10] ;  /* 0x0000100001517983 */ /* 0x001f280000100800 */
[----:B------:R-:W2:Y:S04]  /*2af70*/  LDL R80, [R1+0x30] ;  /* 0x0000300001507983 */ /* 0x000ea80000100800 */
[----:B------:R-:W2:Y:S04]  /*2af80*/  LDL R82, [R1+0x20] ;  /* 0x0000200001527983 */ /* 0x000ea80000100800 */
[----:B------:R-:W2:Y:S01]  /*2af90*/  LDL R83, [R1+0x28] ;  /* 0x0000280001537983 */ /* 0x000ea20000100800 */
[----:B------:R-:W-:-:S02]  /*2afa0*/  PRMT R76, R150, 0x7632, R76 ;  /* 0x00007632964c7816 */ /* 0x000fc4000000004c */
[----:B------:R-:W-:Y:S02]  /*2afb0*/  PRMT R77, R151, 0x7632, R77 ;  /* 0x00007632974d7816 */ /* 0x000fe4000000004d */
[----:B------:R-:W-:-:S03]  /*2afc0*/  SHF.L.U32 R76, R76, 0x10, RZ ;  /* 0x000000104c4c7819 */ /* 0x000fc600000006ff */
[----:B------:R-:W-:Y:S02]  /*2afd0*/  IMAD.U32 R77, R77, 0x10000, RZ ;  /* 0x000100004d4d7824 */ /* 0x000fe400078e00ff */
[----:B---3--:R-:W-:Y:S02]  /*2afe0*/  FFMA.FTZ R194, R194, R76, R195 ;  /* 0x0000004cc2c27223 */ /* 0x008fe400000100c3 */
[----:B------:R-:W3:Y:S01]  /*2aff0*/  LDL R195, [R1+0x40] ;  /* 0x0000400001c37983 */ /* 0x000ee20000100800 */
[----:B----4-:R-:W-:-:S03]  /*2b000*/  FFMA.FTZ R79, R79, R77, R81 ;  /* 0x0000004d4f4f7223 */ /* 0x010fc60000010051 */
[----:B------:R-:W4:Y:S01]  /*2b010*/  LDL R81, [R1+0x48] ;  /* 0x0000480001517983 */ /* 0x000f220000100800 */
[----:B------:R-:W-:Y:S01]  /*2b020*/  IMAD.U32 R76, R151, 0x10000, RZ ;  /* 0x00010000974c7824 */ /* 0x000fe200078e00ff */
[----:B------:R-:W-:-:S03]  /*2b030*/  PRMT R77, R149, 0x7632, R77 ;  /* 0x00007632954d7816 */ /* 0x000fc6000000004d */
[----:B--2---:R-:W-:Y:S01]  /*2b040*/  FFMA.FTZ R78, R78, R76, R80 ;  /* 0x0000004c4e4e7223 */ /* 0x004fe20000010050 */
[----:B------:R-:W-:Y:S02]  /*2b050*/  PRMT R76, R148, 0x7632, R76 ;  /* 0x00007632944c7816 */ /* 0x000fe4000000004c */
[----:B------:R-:W-:Y:S01]  /*2b060*/  SHF.L.U32 R80, R150, 0x10, RZ ;  /* 0x0000001096507819 */ /* 0x000fe200000006ff */
[----:B------:R-:W-:Y:S01]  /*2b070*/  IMAD.U32 R77, R77, 0x10000, RZ ;  /* 0x000100004d4d7824 */ /* 0x000fe200078e00ff */
[----:B------:R-:W-:-:S03]  /*2b080*/  SHF.L.U32 R76, R76, 0x10, RZ ;  /* 0x000000104c4c7819 */ /* 0x000fc600000006ff */
[----:B------:R-:W-:Y:S01]  /*2b090*/  FFMA.FTZ R193, R193, R80, R13 ;  /* 0x00000050c1c17223 */ /* 0x000fe2000001000d */
[----:B------:R-:W-:Y:S01]  /*2b0a0*/  FFMA.FTZ R77, R189, R77, R82 ;  /* 0x0000004dbd4d7223 */ /* 0x000fe20000010052 */
[----:B------:R0:W5:Y:S01]  /*2b0b0*/  LDL.LU R13, [R1+0x50] ;  /* 0x00005000010d7983 */ /* 0x0001620000300800 */
[----:B------:R-:W-:-:S03]  /*2b0c0*/  FFMA.FTZ R76, R191, R76, R83 ;  /* 0x0000004cbf4c7223 */ /* 0x000fc60000010053 */
[----:B------:R-:W2:Y:S04]  /*2b0d0*/  LDL R83, [R1+0x4] ;  /* 0x0000040001537983 */ /* 0x000ea80000100800 */
[----:B------:R-:W2:Y:S01]  /*2b0e0*/  LDL R82, [R1+0xc] ;  /* 0x00000c0001527983 */ /* 0x000ea20000100800 */
[----:B------:R-:W-:Y:S01]  /*2b0f0*/  IMAD.U32 R80, R149, 0x10000, RZ ;  /* 0x0001000095507824 */ /* 0x000fe200078e00ff */
[----:B------:R-:W-:Y:S02]  /*2b100*/  F2FP.BF16.F32.PACK_AB R79, R79, R78 ;  /* 0x0000004e4f4f723e */ /* 0x000fe400000010ff */
[----:B------:R-:W-:Y:S01]  /*2b110*/  F2FP.BF16.F32.PACK_AB R78, R194, R193 ;  /* 0x000000c1c24e723e */ /* 0x000fe200000010ff */
[----:B---3--:R-:W-:Y:S01]  /*2b120*/  FFMA.FTZ R188, R188, R80, R195 ;  /* 0x00000050bcbc7223 */ /* 0x008fe200000100c3 */
[----:B------:R-:W-:-:S04]  /*2b130*/  SHF.L.U32 R80, R148, 0x10, RZ ;  /* 0x0000001094507819 */ /* 0x000fc800000006ff */
[----:B------:R-:W-:Y:S02]  /*2b140*/  F2FP.BF16.F32.PACK_AB R77, R77, R188 ;  /* 0x000000bc4d4d723e */ /* 0x000fe400000010ff */
[----:B------:R-:W3:Y:S01]  /*2b150*/  LDL R188, [R1] ;  /* 0x0000000001bc7983 */ /* 0x000ee20000100800 */
[----:B----4-:R-:W-:-:S05]  /*2b160*/  FFMA.FTZ R187, R187, R80, R81 ;  /* 0x00000050bbbb7223 */ /* 0x010fca0000010051 */
[----:B------:R-:W-:Y:S02]  /*2b170*/  F2FP.BF16.F32.PACK_AB R76, R76, R187 ;  /* 0x000000bb4c4c723e */ /* 0x000fe400000010ff */
[----:B------:R-:W4:Y:S01]  /*2b180*/  LDL R187, [R1+0x8] ;  /* 0x0000080001bb7983 */ /* 0x000f220000100800 */
[----:B------:R-:W-:-:S04]  /*2b190*/  IADD3 R80, P2, R192, UR20, RZ ;  /* 0x00000014c0507c10 */ /* 0x000fc8000ff5e0ff */
[----:B------:R-:W-:-:S05]  /*2b1a0*/  IADD3.X R81, R185, UR21, RZ, P2, !PT ;  /* 0x00000015b9517c10 */ /* 0x000fca00097fe4ff */
[----:B------:R1:W-:Y:S02]  /*2b1b0*/  STG.E.128 desc[UR6][R80.64], R76 ;  /* 0x0000004c50007986 */ /* 0x0003e4000c101d06 */
[C---:B-1----:R-:W-:Y:S01]  /*2b1c0*/  FADD.FTZ R78, -R186.reuse, R72 ;  /* 0x00000048ba4e7221 */ /* 0x042fe20000010100 */
[----:B------:R-:W-:Y:S01]  /*2b1d0*/  FADD.FTZ R76, -R186, R68 ;  /* 0x00000044ba4c7221 */ /* 0x000fe20000010100 */
[----:B------:R-:W-:Y:S01]  /*2b1e0*/  PRMT R72, R120, 0x7632, R72 ;  /* 0x0000763278487816 */ /* 0x000fe20000000048 */
[C---:B------:R-:W-:Y:S01]  /*2b1f0*/  FADD.FTZ R79, -R186.reuse, R73 ;  /* 0x00000049ba4f7221 */ /* 0x040fe20000010100 */
[----:B------:R-:W-:Y:S01]  /*2b200*/  FADD.FTZ R68, -R186, R70 ;  /* 0x00000046ba447221 */ /* 0x000fe20000010100 */
[----:B------:R-:W-:Y:S01]  /*2b210*/  SHF.L.U32 R73, R120, 0x10, RZ ;  /* 0x0000001078497819 */ /* 0x000fe200000006ff */
[----:B------:R-:W-:Y:S01]  /*2b220*/  FMUL.FTZ R70, R190, R76 ;  /* 0x0000004cbe467220 */ /* 0x000fe20000410000 */
[----:B------:R-:W-:Y:S02]  /*2b230*/  IMAD.U32 R72, R72, 0x10000, RZ ;  /* 0x0001000048487824 */ /* 0x000fe400078e00ff */
[C---:B------:R-:W-:Y:S01]  /*2b240*/  FMUL.FTZ R78, R190.reuse, R78 ;  /* 0x0000004ebe4e7220 */ /* 0x040fe20000410000 */
[----:B------:R-:W-:Y:S01]  /*2b250*/  FMUL.FTZ R79, R190, R79 ;  /* 0x0000004fbe4f7220 */ /* 0x000fe20000410000 */
[----:B------:R-:W1:Y:S02]  /*2b260*/  LDC.64 R76, c[0x0][0x2b8] ;  /* 0x0000ae00ff4c7b82 */ /* 0x000e640000000a00 */
[----:B--2---:R-:W-:Y:S01]  /*2b270*/  FFMA.FTZ R73, R78, R73, R82 ;  /* 0x000000494e497223 */ /* 0x004fe20000010052 */
[----:B------:R-:W-:Y:S01]  /*2b280*/  FFMA.FTZ R72, R79, R72, R83 ;  /* 0x000000484f487223 */ /* 0x000fe20000010053 */
[C-C-:B------:R-:W-:Y:S01]  /*2b290*/  FADD.FTZ R80, -R186.reuse, R74.reuse ;  /* 0x0000004aba507221 */ /* 0x140fe20000010100 */
[----:B------:R-:W-:Y:S01]  /*2b2a0*/  FADD.FTZ R82, -R186, R75 ;  /* 0x0000004bba527221 */ /* 0x000fe20000010100 */
[----:B------:R-:W-:Y:S01]  /*2b2b0*/  PRMT R74, R122, 0x7632, R74 ;  /* 0x000076327a4a7816 */ /* 0x000fe2000000004a */
[----:B------:R-:W-:Y:S01]  /*2b2c0*/  FADD.FTZ R81, -R186, R69 ;  /* 0x00000045ba517221 */ /* 0x000fe20000010100 */
[----:B------:R-:W-:Y:S01]  /*2b2d0*/  F2FP.BF16.F32.PACK_AB R72, R72, R73 ;  /* 0x000000494848723e */ /* 0x000fe200000010ff */
[----:B------:R-:W-:Y:S01]  /*2b2e0*/  FADD.FTZ R83, -R186, R71 ;  /* 0x00000047ba537221 */ /* 0x000fe20000010100 */
[----:B------:R-:W-:-:S02]  /*2b2f0*/  PRMT R75, R123, 0x7632, R75 ;  /* 0x000076327b4b7816 */ /* 0x000fc4000000004b */
[----:B------:R-:W-:Y:S01]  /*2b300*/  PRMT R73, R121, 0x7632, R73 ;  /* 0x0000763279497816 */ /* 0x000fe20000000049 */
[----:B------:R-:W-:Y:S01]  /*2b310*/  FMUL.FTZ R71, R190, R68 ;  /* 0x00000044be477220 */ /* 0x000fe20000410000 */
[----:B------:R-:W-:Y:S01]  /*2b320*/  SHF.L.U32 R74, R74, 0x10, RZ ;  /* 0x000000104a4a7819 */ /* 0x000fe200000006ff */
[----:B------:R-:W-:Y:S01]  /*2b330*/  IMAD.U32 R75, R75, 0x10000, RZ ;  /* 0x000100004b4b7824 */ /* 0x000fe200078e00ff */
[----:B------:R-:W-:Y:S01]  /*2b340*/  SHF.L.U32 R68, R123, 0x10, RZ ;  /* 0x000000107b447819 */ /* 0x000fe200000006ff */
[C---:B------:R-:W-:Y:S01]  /*2b350*/  FMUL.FTZ R81, R190.reuse, R81 ;  /* 0x00000051be517220 */ /* 0x040fe20000410000 */
[----:B------:R-:W-:Y:S01]  /*2b360*/  SHF.L.U32 R185, R121, 0x10, RZ ;  /* 0x0000001079b97819 */ /* 0x000fe200000006ff */
[----:B------:R-:W-:Y:S01]  /*2b370*/  FMUL.FTZ R83, R190, R83 ;  /* 0x00000053be537220 */ /* 0x000fe20000410000 */
[----:B------:R-:W-:Y:S02]  /*2b380*/  IMAD.U32 R69, R122, 0x10000, RZ ;  /* 0x000100007a457824 */ /* 0x000fe400078e00ff */
[----:B------:R-:W-:Y:S01]  /*2b390*/  FMUL.FTZ R80, R190, R80 ;  /* 0x00000050be507220 */ /* 0x000fe20000410000 */
[----:B------:R-:W-:-:S02]  /*2b3a0*/  IMAD.U32 R73, R73, 0x10000, RZ ;  /* 0x0001000049497824 */ /* 0x000fc400078e00ff */
[----:B------:R-:W-:Y:S01]  /*2b3b0*/  FMUL.FTZ R82, R190, R82 ;  /* 0x00000052be527220 */ /* 0x000fe20000410000 */
[----:B------:R-:W-:Y:S01]  /*2b3c0*/  FFMA.FTZ R74, R81, R74, R246 ;  /* 0x0000004a514a7223 */ /* 0x000fe200000100f6 */
[----:B------:R-:W-:Y:S01]  /*2b3d0*/  FFMA.FTZ R69, R70, R69, R248 ;  /* 0x0000004546457223 */ /* 0x000fe200000100f8 */
[----:B------:R-:W-:Y:S01]  /*2b3e0*/  FFMA.FTZ R75, R83, R75, R242 ;  /* 0x0000004b534b7223 */ /* 0x000fe200000100f2 */
[----:B------:R-:W-:Y:S01]  /*2b3f0*/  FFMA.FTZ R68, R71, R68, R244 ;  /* 0x0000004447447223 */ /* 0x000fe200000100f4 */
[----:B------:R-:W-:Y:S01]  /*2b400*/  FFMA.FTZ R73, R82, R73, R250 ;  /* 0x0000004952497223 */ /* 0x000fe200000100fa */
[----:B------:R-:W-:Y:S01]  /*2b410*/  FFMA.FTZ R185, R80, R185, R252 ;  /* 0x000000b950b97223 */ /* 0x000fe200000100fc */
[----:B------:R-:W-:Y:S02]  /*2b420*/  F2FP.BF16.F32.PACK_AB R74, R74, R69 ;  /* 0x000000454a4a723e */ /* 0x000fe400000010ff */
[----:B------:R-:W-:Y:S01]  /*2b430*/  F2FP.BF16.F32.PACK_AB R75, R75, R68 ;  /* 0x000000444b4b723e */ /* 0x000fe200000010ff */
[----:B-1----:R-:W-:Y:S01]  /*2b440*/  IMAD.WIDE.U32 R68, R184, 0x10, R76 ;  /* 0x00000010b8447825 */ /* 0x002fe200078e004c */
[----:B------:R-:W-:-:S05]  /*2b450*/  F2FP.BF16.F32.PACK_AB R73, R73, R185 ;  /* 0x000000b94949723e */ /* 0x000fca00000010ff */
[----:B------:R1:W-:Y:S02]  /*2b460*/  STG.E.128 desc[UR6][R68.64], R72 ;  /* 0x0000004844007986 */ /* 0x0003e4000c101d06 */
[----:B-1----:R-:W-:-:S04]  /*2b470*/  PRMT R72, R146, 0x7632, R72 ;  /* 0x0000763292487816 */ /* 0x002fc80000000048 */
[----:B------:R-:W-:Y:S02]  /*2b480*/  SHF.L.U32 R72, R72, 0x10, RZ ;  /* 0x0000001048487819 */ /* 0x000fe400000006ff */
[----:B------:R-:W-:-:S03]  /*2b490*/  PRMT R68, R147, 0x7632, R68 ;  /* 0x0000763293447816 */ /* 0x000fc60000000044 */
[----:B------:R-:W-:Y:S02]  /*2b4a0*/  FFMA.FTZ R81, R81, R72, R245 ;  /* 0x0000004851517223 */ /* 0x000fe400000100f5 */
[----:B------:R-:W1:Y:S01]  /*2b4b0*/  LDC.64 R72, c[0x0][0x2c0] ;  /* 0x0000b000ff487b82 */ /* 0x000e620000000a00 */
[----:B------:R-:W-:Y:S01]  /*2b4c0*/  IMAD.U32 R68, R68, 0x10000, RZ ;  /* 0x0001000044447824 */ /* 0x000fe200078e00ff */
[----:B------:R-:W-:Y:S01]  /*2b4d0*/  SHF.L.U32 R74, R146, 0x10, RZ ;  /* 0x00000010924a7819 */ /* 0x000fe200000006ff */
[----:B------:R-:W-:Y:S01]  /*2b4e0*/  IMAD.U32 R75, R147, 0x10000, RZ ;  /* 0x00010000934b7824 */ /* 0x000fe200078e00ff */
[----:B------:R-:W-:Y:S01]  /*2b4f0*/  PRMT R69, R145, 0x7632, R69 ;  /* 0x0000763291457816 */ /* 0x000fe20000000045 */
[----:B------:R-:W-:Y:S01]  /*2b500*/  FFMA.FTZ R83, R83, R68, R241 ;  /* 0x0000004453537223 */ /* 0x000fe200000100f1 */
[----:B------:R-:W-:Y:S01]  /*2b510*/  PRMT R68, R144, 0x7632, R68 ;  /* 0x0000763290447816 */ /* 0x000fe20000000044 */
[----:B------:R-:W-:Y:S01]  /*2b520*/  FFMA.FTZ R70, R70, R74, R247 ;  /* 0x0000004a46467223 */ /* 0x000fe200000100f7 */
[----:B------:R-:W-:Y:S01]  /*2b530*/  FFMA.FTZ R71, R71, R75, R243 ;  /* 0x0000004b47477223 */ /* 0x000fe200000100f3 */
[----:B------:R-:W-:Y:S01]  /*2b540*/  SHF.L.U32 R74, R144, 0x10, RZ ;  /* 0x00000010904a7819 */ /* 0x000fe200000006ff */
[----:B------:R-:W-:Y:S01]  /*2b550*/  IMAD.U32 R69, R69, 0x10000, RZ ;  /* 0x0001000045457824 */ /* 0x000fe200078e00ff */
[----:B------:R-:W-:Y:S01]  /*2b560*/  SHF.L.U32 R68, R68, 0x10, RZ ;  /* 0x0000001044447819 */ /* 0x000fe200000006ff */
[----:B------:R-:W-:-:S02]  /*2b570*/  IMAD.U32 R75, R145, 0x10000, RZ ;  /* 0x00010000914b7824 */ /* 0x000fc400078e00ff */
[----:B------:R-:W-:Y:S02]  /*2b580*/  FFMA.FTZ R69, R82, R69, R249 ;  /* 0x0000004552457223 */ /* 0x000fe400000100f9 */
[----:B------:R-:W-:Y:S01]  /*2b590*/  FFMA.FTZ R80, R80, R75, R251 ;  /* 0x0000004b50507223 */ /* 0x000fe200000100fb */
[----:B------:R-:W-:Y:S02]  /*2b5a0*/  F2FP.BF16.F32.PACK_AB R71, R83, R71 ;  /* 0x000000475347723e */ /* 0x000fe400000010ff */
[----:B------:R-:W-:Y:S02]  /*2b5b0*/  F2FP.BF16.F32.PACK_AB R70, R81, R70 ;  /* 0x000000465146723e */ /* 0x000fe400000010ff */
[----:B------:R-:W-:Y:S01]  /*2b5c0*/  F2FP.BF16.F32.PACK_AB R69, R69, R80 ;  /* 0x000000504545723e */ /* 0x000fe200000010ff */
[----:B-1----:R-:W-:-:S04]  /*2b5d0*/  IMAD.WIDE.U32 R184, R184, 0x10, R72 ;  /* 0x00000010b8b87825 */ /* 0x002fc800078e0048 */
[C---:B------:R-:W-:Y:S01]  /*2b5e0*/  FADD.FTZ R65, -R186.reuse, R65 ;  /* 0x00000041ba417221 */ /* 0x040fe20000010100 */
[C---:B------:R-:W-:Y:S01]  /*2b5f0*/  FADD.FTZ R75, -R186.reuse, R67 ;  /* 0x00000043ba4b7221 */ /* 0x040fe20000010100 */
[C---:B------:R-:W-:Y:S01]  /*2b600*/  FADD.FTZ R67, -R186.reuse, R60 ;  /* 0x0000003cba437221 */ /* 0x040fe20000010100 */
[----:B------:R-:W-:Y:S01]  /*2b610*/  FADD.FTZ R66, -R186, R66 ;  /* 0x00000042ba427221 */ /* 0x000fe20000010100 */
[----:B------:R-:W-:Y:S01]  /*2b620*/  PRMT R60, R117, 0x7632, R60 ;  /* 0x00007632753c7816 */ /* 0x000fe2000000003c */
[----:B------:R-:W-:-:S04]  /*2b630*/  FMUL.FTZ R75, R190, R75 ;  /* 0x0000004bbe4b7220 */ /* 0x000fc80000410000 */
[----:B------:R-:W-:Y:S02]  /*2b640*/  IMAD.U32 R60, R60, 0x10000, RZ ;  /* 0x000100003c3c7824 */ /* 0x000fe400078e00ff */
[C---:B------:R-:W-:Y:S01]  /*2b650*/  FADD.FTZ R45, -R186.reuse, R45 ;  /* 0x0000002dba2d7221 */ /* 0x040fe20000010100 */
[C---:B------:R-:W-:Y:S01]  /*2b660*/  FADD.FTZ R32, -R186.reuse, R32 ;  /* 0x00000020ba207221 */ /* 0x040fe20000010100 */
        /* <DEDUP_REMOVED lines=10> */
[----:B------:R-:W-:-:S03]  /*2b710*/  FADD.FTZ R35, -R186, R35 ;  /* 0x00000023ba237221 */ /* 0x000fc60000010100 */
[----:B------:R-:W-:Y:S01]  /*2b720*/  FMUL.FTZ R59, R190, R59 ;  /* 0x0000003bbe3b7220 */ /* 0x000fe20000410000 */
[C---:B------:R-:W-:Y:S01]  /*2b730*/  FADD.FTZ R57, -R186.reuse, R57 ;  /* 0x00000039ba397221 */ /* 0x040fe20000010100 */
[C---:B------:R-:W-:Y:S01]  /*2b740*/  FADD.FTZ R53, -R186.reuse, R53 ;  /* 0x00000035ba357221 */ /* 0x040fe20000010100 */
[----:B------:R-:W-:Y:S02]  /*2b750*/  FADD.FTZ R37, -R186, R37 ;  /* 0x00000025ba257221 */ /* 0x000fe40000010100 */
[C---:B------:R-:W-:Y:S01]  /*2b760*/  FMUL.FTZ R57, R190.reuse, R57 ;  /* 0x00000039be397220 */ /* 0x040fe20000410000 */
[----:B------:R-:W-:Y:S01]  /*2b770*/  FMUL.FTZ R53, R190, R53 ;  /* 0x00000035be357220 */ /* 0x000fe20000410000 */
[C---:B------:R-:W-:Y:S01]  /*2b780*/  FADD.FTZ R58, -R186.reuse, R58 ;  /* 0x0000003aba3a7221 */ /* 0x040fe20000010100 */
[----:B------:R-:W-:Y:S01]  /*2b790*/  PRMT R83, R109, 0x7632, R83 ;  /* 0x000076326d537816 */ /* 0x000fe20000000053 */
[----:B------:R-:W-:Y:S01]  /*2b7a0*/  FADD.FTZ R54, -R186, R54 ;  /* 0x00000036ba367221 */ /* 0x000fe20000010100 */
[----:B------:R-:W-:Y:S01]  /*2b7b0*/  SHF.L.U32 R81, R113, 0x10, RZ ;  /* 0x0000001071517819 */ /* 0x000fe200000006ff */
[----:B------:R-:W-:Y:S01]  /*2b7c0*/  FMUL.FTZ R58, R190, R58 ;  /* 0x0000003abe3a7220 */ /* 0x000fe20000410000 */
[----:B------:R-:W-:Y:S01]  /*2b7d0*/  FADD.FTZ R56, -R186, R56 ;  /* 0x00000038ba387221 */ /* 0x000fe20000010100 */
[----:B------:R-:W-:Y:S01]  /*2b7e0*/  FMUL.FTZ R54, R190, R54 ;  /* 0x00000036be367220 */ /* 0x000fe20000410000 */
[----:B------:R-:W-:-:S02]  /*2b7f0*/  IMAD.U32 R83, R83, 0x10000, RZ ;  /* 0x0001000053537824 */ /* 0x000fc400078e00ff */
[----:B------:R-:W-:Y:S01]  /*2b800*/  FADD.FTZ R52, -R186, R52 ;  /* 0x00000034ba347221 */ /* 0x000fe20000010100 */
[----:B---3--:R-:W-:Y:S01]  /*2b810*/  FFMA.FTZ R68, R79, R68, R188 ;  /* 0x000000444f447223 */ /* 0x008fe200000100bc */
[----:B----4-:R-:W-:-:S05]  /*2b820*/  FFMA.FTZ R78, R78, R74, R187 ;  /* 0x0000004a4e4e7223 */ /* 0x010fca00000100bb */
[----:B------:R-:W-:-:S05]  /*2b830*/  F2FP.BF16.F32.PACK_AB R68, R68, R78 ;  /* 0x0000004e4444723e */ /* 0x000fca00000010ff */
[----:B------:R1:W-:Y:S02]  /*2b840*/  STG.E.128 desc[UR6][R184.64], R68 ;  /* 0x00000044b8007986 */ /* 0x0003e4000c101d06 */
[----:B-1----:R-:W-:Y:S01]  /*2b850*/  PRMT R69, R116, 0x7632, R69 ;  /* 0x0000763274457816 */ /* 0x002fe20000000045 */
[----:B------:R-:W-:-:S04]  /*2b860*/  FADD.FTZ R68, -R186, R64 ;  /* 0x00000040ba447221 */ /* 0x000fc80000010100 */
[----:B------:R-:W-:Y:S02]  /*2b870*/  IMAD.U32 R64, R69, 0x10000, RZ ;  /* 0x0001000045407824 */ /* 0x000fe400078e00ff */
[----:B------:R-:W-:Y:S01]  /*2b880*/  FMUL.FTZ R69, R190, R65 ;  /* 0x00000041be457220 */ /* 0x000fe20000410000 */
[----:B------:R-:W-:Y:S01]  /*2b890*/  SHF.L.U32 R65, R116, 0x10, RZ ;  /* 0x0000001074417819 */ /* 0x000fe200000006ff */
[----:B------:R-:W-:Y:S02]  /*2b8a0*/  FMUL.FTZ R68, R190, R68 ;  /* 0x00000044be447220 */ /* 0x000fe40000410000 */
[----:B------:R-:W-:Y:S02]  /*2b8b0*/  FFMA.FTZ R64, R69, R64, R238 ;  /* 0x0000004045407223 */ /* 0x000fe400000100ee */
[----:B------:R-:W-:Y:S01]  /*2b8c0*/  FFMA.FTZ R65, R68, R65, R240 ;  /* 0x0000004144417223 */ /* 0x000fe200000100f0 */
[----:B------:R-:W-:Y:S01]  /*2b8d0*/  FADD.FTZ R71, -R186, R63 ;  /* 0x0000003fba477221 */ /* 0x000fe20000010100 */
[----:B------:R-:W-:Y:S01]  /*2b8e0*/  FMUL.FTZ R63, R190, R66 ;  /* 0x00000042be3f7220 */ /* 0x000fe20000410000 */
[----:B------:R-:W-:Y:S01]  /*2b8f0*/  FADD.FTZ R70, -R186, R61 ;  /* 0x0000003dba467221 */ /* 0x000fe20000010100 */
[----:B------:R-:W-:-:S02]  /*2b900*/  SHF.L.U32 R66, R117, 0x10, RZ ;  /* 0x0000001075427819 */ /* 0x000fc400000006ff */
[----:B------:R-:W-:Y:S02]  /*2b910*/  F2FP.BF16.F32.PACK_AB R64, R64, R65 ;  /* 0x000000414040723e */ /* 0x000fe400000010ff */
[----:B------:R-:W-:Y:S01]  /*2b920*/  PRMT R61, R118, 0x7632, R61 ;  /* 0x00007632763d7816 */ /* 0x000fe2000000003d */
[----:B------:R-:W-:Y:S01]  /*2b930*/  FADD.FTZ R74, -R186, R62 ;  /* 0x0000003eba4a7221 */ /* 0x000fe20000010100 */
[----:B------:R-:W-:Y:S01]  /*2b940*/  PRMT R65, R119, 0x7632, R65 ;  /* 0x0000763277417816 */ /* 0x000fe20000000041 */
[----:B------:R-:W-:Y:S01]  /*2b950*/  FFMA.FTZ R78, R75, R60, R234 ;  /* 0x0000003c4b4e7223 */ /* 0x000fe200000100ea */
[----:B------:R-:W-:Y:S01]  /*2b960*/  SHF.L.U32 R61, R61, 0x10, RZ ;  /* 0x000000103d3d7819 */ /* 0x000fe200000006ff */
[----:B------:R-:W-:Y:S01]  /*2b970*/  FFMA.FTZ R60, R63, R66, R236 ;  /* 0x000000423f3c7223 */ /* 0x000fe200000100ec */
[C---:B------:R-:W-:Y:S01]  /*2b980*/  FMUL.FTZ R62, R190.reuse, R67 ;  /* 0x00000043be3e7220 */ /* 0x040fe20000410000 */
[----:B------:R-:W-:Y:S01]  /*2b990*/  FMUL.FTZ R70, R190, R70 ;  /* 0x00000046be467220 */ /* 0x000fe20000410000 */
[----:B------:R-:W-:Y:S01]  /*2b9a0*/  IMAD.U32 R66, R118, 0x10000, RZ ;  /* 0x0001000076427824 */ /* 0x000fe200078e00ff */
[----:B------:R-:W-:Y:S01]  /*2b9b0*/  SHF.L.U32 R79, R119, 0x10, RZ ;  /* 0x00000010774f7819 */ /* 0x000fe200000006ff */
[----:B------:R-:W-:-:S02]  /*2b9c0*/  IMAD.U32 R65, R65, 0x10000, RZ ;  /* 0x0001000041417824 */ /* 0x000fc400078e00ff */
[C---:B------:R-:W-:Y:S01]  /*2b9d0*/  FMUL.FTZ R74, R190.reuse, R74 ;  /* 0x0000004abe4a7220 */ /* 0x040fe20000410000 */
[----:B------:R-:W-:Y:S01]  /*2b9e0*/  FMUL.FTZ R71, R190, R71 ;  /* 0x00000047be477220 */ /* 0x000fe20000410000 */
        /* <DEDUP_REMOVED lines=8> */
[----:B------:R1:W-:Y:S01]  /*2ba70*/  STG.E.128 desc[UR6][R60.64], R64 ;  /* 0x000000403c007986 */ /* 0x0003e2000c101d06 */
[C---:B------:R-:W-:Y:S01]  /*2ba80*/  FMUL.FTZ R78, R190.reuse, R35 ;  /* 0x00000023be4e7220 */ /* 0x040fe20000410000 */
[C---:B-1----:R-:W-:Y:S01]  /*2ba90*/  FMUL.FTZ R64, R190.reuse, R45 ;  /* 0x0000002dbe407220 */ /* 0x042fe20000410000 */
[----:B------:R-:W-:Y:S01]  /*2baa0*/  FMUL.FTZ R45, R190, R32 ;  /* 0x00000020be2d7220 */ /* 0x000fe20000410000 */
[----:B------:R-:W-:Y:S02]  /*2bab0*/  PRMT R61, R142, 0x7632, R61 ;  /* 0x000076328e3d7816 */ /* 0x000fe4000000003d */
[----:B------:R-:W-:Y:S02]  /*2bac0*/  PRMT R32, R141, 0x7632, R32 ;  /* 0x000076328d207816 */ /* 0x000fe40000000020 */
[----:B------:R-:W-:Y:S01]  /*2bad0*/  SHF.L.U32 R34, R61, 0x10, RZ ;  /* 0x000000103d227819 */ /* 0x000fe200000006ff */
[----:B------:R-:W-:Y:S02]  /*2bae0*/  FMUL.FTZ R65, R190, R55 ;  /* 0x00000037be417220 */ /* 0x000fe40000410000 */
[----:B------:R-:W-:-:S02]  /*2baf0*/  IMAD.U32 R32, R32, 0x10000, RZ ;  /* 0x0001000020207824 */ /* 0x000fc400078e00ff */
[C---:B------:R-:W-:Y:S01]  /*2bb00*/  FMUL.FTZ R55, R190.reuse, R51 ;  /* 0x00000033be377220 */ /* 0x040fe20000410000 */
[C---:B------:R-:W-:Y:S01]  /*2bb10*/  FMUL.FTZ R67, R190.reuse, R33 ;  /* 0x00000021be437220 */ /* 0x040fe20000410000 */
[----:B------:R-:W-:Y:S01]  /*2bb20*/  FMUL.FTZ R51, R190, R41 ;  /* 0x00000029be337220 */ /* 0x000fe20000410000 */
[----:B------:R-:W-:Y:S01]  /*2bb30*/  FFMA.FTZ R34, R70, R34, R229 ;  /* 0x0000002246227223 */ /* 0x000fe200000100e5 */
[----:B------:R-:W-:Y:S01]  /*2bb40*/  FFMA.FTZ R33, R75, R32, R233 ;  /* 0x000000204b217223 */ /* 0x000fe200000100e9 */
[----:B------:R-:W-:Y:S01]  /*2bb50*/  FMUL.FTZ R41, R190, R36 ;  /* 0x00000024be297220 */ /* 0x000fe20000410000 */
[----:B------:R-:W-:Y:S02]  /*2bb60*/  PRMT R75, R113, 0x7632, R75 ;  /* 0x00007632714b7816 */ /* 0x000fe4000000004b */
[----:B------:R-:W-:Y:S02]  /*2bb70*/  PRMT R70, R137, 0x7632, R70 ;  /* 0x0000763289467816 */ /* 0x000fe40000000046 */
[----:B------:R-:W-:-:S02]  /*2bb80*/  PRMT R60, R143, 0x7632, R60 ;  /* 0x000076328f3c7816 */ /* 0x000fc4000000003c */
[----:B------:R-:W-:Y:S01]  /*2bb90*/  PRMT R36, R140, 0x7632, R36 ;  /* 0x000076328c247816 */ /* 0x000fe20000000024 */
[----:B------:R-:W-:Y:S01]  /*2bba0*/  IMAD.U32 R75, R75, 0x10000, RZ ;  /* 0x000100004b4b7824 */ /* 0x000fe200078e00ff */
[----:B------:R-:W-:Y:S01]  /*2bbb0*/  SHF.L.U32 R70, R70, 0x10, RZ ;  /* 0x0000001046467819 */ /* 0x000fe200000006ff */
[----:B------:R-:W-:Y:S01]  /*2bbc0*/  IMAD.U32 R35, R60, 0x10000, RZ ;  /* 0x000100003c237824 */ /* 0x000fe200078e00ff */
[----:B------:R-:W-:Y:S01]  /*2bbd0*/  SHF.L.U32 R32, R36, 0x10, RZ ;  /* 0x0000001024207819 */ /* 0x000fe200000006ff */
[C---:B------:R-:W-:Y:S01]  /*2bbe0*/  FFMA.FTZ R75, R59.reuse, R75, R218 ;  /* 0x0000004b3b4b7223 */ /* 0x040fe200000100da */
[----:B------:R-:W-:Y:S01]  /*2bbf0*/  PRMT R79, R136, 0x7632, R79 ;  /* 0x00007632884f7816 */ /* 0x000fe2000000004f */
[----:B------:R-:W-:Y:S01]  /*2bc00*/  FFMA.FTZ R70, R59, R70, R217 ;  /* 0x000000463b467223 */ /* 0x000fe200000100d9 */
[----:B------:R-:W-:Y:S01]  /*2bc10*/  FFMA.FTZ R35, R71, R35, R225 ;  /* 0x0000002347237223 */ /* 0x000fe200000100e1 */
[----:B------:R-:W-:Y:S01]  /*2bc20*/  FFMA.FTZ R32, R69, R32, R237 ;  /* 0x0000002045207223 */ /* 0x000fe200000100ed */
[----:B------:R-:W-:-:S02]  /*2bc30*/  PRMT R59, R112, 0x7632, R59 ;  /* 0x00007632703b7816 */ /* 0x000fc4000000003b */
[----:B------:R-:W-:Y:S02]  /*2bc40*/  PRMT R60, R115, 0x7632, R60 ;  /* 0x00007632733c7816 */ /* 0x000fe4000000003c */
[----:B------:R-:W-:Y:S02]  /*2bc50*/  PRMT R71, R139, 0x7632, R71 ;  /* 0x000076328b477816 */ /* 0x000fe40000000047 */
[----:B------:R-:W-:Y:S02]  /*2bc60*/  PRMT R61, R114, 0x7632, R61 ;  /* 0x00007632723d7816 */ /* 0x000fe4000000003d */
[----:B------:R-:W-:Y:S01]  /*2bc70*/  PRMT R69, R138, 0x7632, R69 ;  /* 0x000076328a457816 */ /* 0x000fe20000000045 */
[----:B------:R-:W-:Y:S01]  /*2bc80*/  IMAD.U32 R36, R143, 0x10000, RZ ;  /* 0x000100008f247824 */ /* 0x000fe200078e00ff */
[----:B------:R-:W-:Y:S01]  /*2bc90*/  SHF.L.U32 R59, R59, 0x10, RZ ;  /* 0x000000103b3b7819 */ /* 0x000fe200000006ff */
[----:B------:R-:W-:Y:S01]  /*2bca0*/  IMAD.U32 R79, R79, 0x10000, RZ ;  /* 0x000100004f4f7824 */ /* 0x000fe200078e00ff */
[----:B------:R-:W-:Y:S01]  /*2bcb0*/  SHF.L.U32 R71, R71, 0x10, RZ ;  /* 0x0000001047477819 */ /* 0x000fe200000006ff */
[----:B------:R-:W-:Y:S01]  /*2bcc0*/  IMAD.U32 R60, R60, 0x10000, RZ ;  /* 0x000100003c3c7824 */ /* 0x000fe200078e00ff */
[----:B------:R-:W-:Y:S01]  /*2bcd0*/  SHF.L.U32 R69, R69, 0x10, RZ ;  /* 0x0000001045457819 */ /* 0x000fe200000006ff */
[----:B------:R-:W-:-:S02]  /*2bce0*/  IMAD.U32 R61, R61, 0x10000, RZ ;  /* 0x000100003d3d7824 */ /* 0x000fc400078e00ff */
[----:B------:R-:W-:Y:S01]  /*2bcf0*/  FMUL.FTZ R66, R190, R37 ;  /* 0x00000025be427220 */ /* 0x000fe20000410000 */
[----:B------:R-:W-:Y:S01]  /*2bd00*/  FFMA.FTZ R74, R74, R36, R227 ;  /* 0x000000244a4a7223 */ /* 0x000fe200000100e3 */
[C---:B------:R-:W-:Y:S01]  /*2bd10*/  FFMA.FTZ R59, R57.reuse, R59, R222 ;  /* 0x0000003b393b7223 */ /* 0x040fe200000100de */
[----:B------:R-:W-:Y:S01]  /*2bd20*/  FFMA.FTZ R79, R57, R79, R221 ;  /* 0x0000004f394f7223 */ /* 0x000fe200000100dd */
[----:B------:R-:W-:Y:S01]  /*2bd30*/  SHF.L.U32 R37, R142, 0x10, RZ ;  /* 0x000000108e257819 */ /* 0x000fe200000006ff */
[C---:B------:R-:W-:Y:S01]  /*2bd40*/  FFMA.FTZ R60, R65.reuse, R60, R210 ;  /* 0x0000003c413c7223 */ /* 0x040fe200000100d2 */
[----:B------:R-:W-:Y:S01]  /*2bd50*/  FFMA.FTZ R71, R65, R71, R209 ;  /* 0x0000004741477223 */ /* 0x000fe200000100d1 */
[C---:B------:R-:W-:Y:S01]  /*2bd60*/  FFMA.FTZ R61, R53.reuse, R61, R214 ;  /* 0x0000003d353d7223 */ /* 0x040fe200000100d6 */
[----:B------:R-:W-:Y:S01]  /*2bd70*/  FFMA.FTZ R69, R53, R69, R213 ;  /* 0x0000004535457223 */ /* 0x000fe200000100d5 */
[----:B------:R-:W-:Y:S01]  /*2bd80*/  IMAD.U32 R36, R141, 0x10000, RZ ;  /* 0x000100008d247824 */ /* 0x000fe200078e00ff */
[----:B------:R-:W-:-:S02]  /*2bd90*/  SHF.L.U32 R57, R140, 0x10, RZ ;  /* 0x000000108c397819 */ /* 0x000fc400000006ff */
[----:B------:R-:W-:Y:S02]  /*2bda0*/  PRMT R65, R111, 0x7632, R65 ;  /* 0x000076326f417816 */ /* 0x000fe40000000041 */
[----:B------:R-:W-:Y:S01]  /*2bdb0*/  PRMT R53, R135, 0x7632, R53 ;  /* 0x0000763287357816 */ /* 0x000fe20000000035 */
[----:B------:R-:W-:Y:S01]  /*2bdc0*/  FFMA.FTZ R37, R62, R37, R231 ;  /* 0x000000253e257223 */ /* 0x000fe200000100e7 */
[----:B------:R-:W-:Y:S01]  /*2bdd0*/  FFMA.FTZ R36, R63, R36, R235 ;  /* 0x000000243f247223 */ /* 0x000fe200000100eb */
[----:B------:R-:W-:Y:S01]  /*2bde0*/  SHF.L.U32 R65, R65, 0x10, RZ ;  /* 0x0000001041417819 */ /* 0x000fe200000006ff */
[----:B------:R-:W-:Y:S01]  /*2bdf0*/  FFMA.FTZ R57, R68, R57, R239 ;  /* 0x0000003944397223 */ /* 0x000fe200000100ef */
[----:B------:R-:W-:Y:S01]  /*2be00*/  IMAD.U32 R53, R53, 0x10000, RZ ;  /* 0x0001000035357824 */ /* 0x000fe200078e00ff */
[----:B------:R-:W-:Y:S02]  /*2be10*/  PRMT R68, R133, 0x7632, R68 ;  /* 0x0000763285447816 */ /* 0x000fe40000000044 */
[----:B------:R-:W-:Y:S01]  /*2be20*/  F2FP.BF16.F32.PACK_AB R34, R34, R37 ;  /* 0x000000252222723e */ /* 0x000fe200000010ff */
[C---:B------:R-:W-:Y:S01]  /*2be30*/  FFMA.FTZ R65, R80.reuse, R65, R176 ;  /* 0x0000004150417223 */ /* 0x040fe200000100b0 */
[----:B------:R-:W-:Y:S01]  /*2be40*/  F2FP.BF16.F32.PACK_AB R33, R33, R36 ;  /* 0x000000242121723e */ /* 0x000fe200000010ff */
[----:B------:R-:W-:Y:S01]  /*2be50*/  FFMA.FTZ R53, R80, R53, R175 ;  /* 0x0000003550357223 */ /* 0x000fe200000100af */
[----:B------:R-:W-:Y:S01]  /*2be60*/  F2FP.BF16.F32.PACK_AB R35, R35, R74 ;  /* 0x0000004a2323723e */ /* 0x000fe200000010ff */
[----:B------:R-:W-:Y:S01]  /*2be70*/  IMAD.WIDE.U32 R36, R183, 0x10, R72 ;  /* 0x00000010b7247825 */ /* 0x000fe200078e0048 */
[----:B------:R-:W-:-:S02]  /*2be80*/  F2FP.BF16.F32.PACK_AB R32, R32, R57 ;  /* 0x000000392020723e */ /* 0x000fc400000010ff */
[----:B------:R-:W-:Y:S02]  /*2be90*/  PRMT R80, R110, 0x7632, R80 ;  /* 0x000076326e507816 */ /* 0x000fe40000000050 */
[----:B------:R-:W-:Y:S02]  /*2bea0*/  PRMT R74, R134, 0x7632, R74 ;  /* 0x00007632864a7816 */ /* 0x000fe4000000004a */
[----:B------:R-:W-:Y:S02]  /*2beb0*/  SHF.L.U32 R57, R115, 0x10, RZ ;  /* 0x0000001073397819 */ /* 0x000fe400000006ff */
[----:B------:R-:W-:Y:S01]  /*2bec0*/  SHF.L.U32 R68, R68, 0x10, RZ ;  /* 0x0000001044447819 */ /* 0x000fe200000006ff */
[----:B------:R1:W-:Y:S01]  /*2bed0*/  STG.E.128 desc[UR6][R36.64], R32 ;  /* 0x0000002024007986 */ /* 0x0003e2000c101d06 */
[----:B------:R-:W-:Y:S01]  /*2bee0*/  SHF.L.U32 R74, R74, 0x10, RZ ;  /* 0x000000104a4a7819 */ /* 0x000fe200000006ff */
[----:B------:R-:W-:Y:S01]  /*2bef0*/  FFMA.FTZ R62, R58, R81, R220 ;  /* 0x000000513a3e7223 */ /* 0x000fe200000100dc */
[----:B------:R-:W-:-:S02]  /*2bf00*/  IMAD.U32 R80, R80, 0x10000, RZ ;  /* 0x0001000050507824 */ /* 0x000fc400078e00ff */
[C---:B------:R-:W-:Y:S01]  /*2bf10*/  FFMA.FTZ R83, R55.reuse, R83, R202 ;  /* 0x0000005337537223 */ /* 0x040fe200000100ca */
[----:B------:R-:W-:Y:S01]  /*2bf20*/  FFMA.FTZ R81, R55, R68, R201 ;  /* 0x0000004437517223 */ /* 0x000fe200000100c9 */
[----:B------:R-:W-:Y:S01]  /*2bf30*/  PRMT R185, R108, 0x7632, R185 ;  /* 0x000076326cb97816 */ /* 0x000fe200000000b9 */
[----:B------:R-:W-:Y:S01]  /*2bf40*/  FADD.FTZ R49, -R186, R49 ;  /* 0x00000031ba317221 */ /* 0x000fe20000010100 */
[----:B------:R-:W-:Y:S01]  /*2bf50*/  PRMT R82, R132, 0x7632, R82 ;  /* 0x0000763284527816 */ /* 0x000fe20000000052 */
[C---:B------:R-:W-:Y:S01]  /*2bf60*/  FMUL.FTZ R56, R190.reuse, R56 ;  /* 0x00000038be387220 */ /* 0x040fe20000410000 */
[----:B------:R-:W-:Y:S01]  /*2bf70*/  FMUL.FTZ R52, R190, R52 ;  /* 0x00000034be347220 */ /* 0x000fe20000410000 */
[----:B------:R-:W-:Y:S01]  /*2bf80*/  IMAD.U32 R183, R112, 0x10000, RZ ;  /* 0x0001000070b77824 */ /* 0x000fe200078e00ff */
[----:B------:R-:W-:Y:S01]  /*2bf90*/  PRMT R55, R131, 0x7632, R55 ;  /* 0x0000763283377816 */ /* 0x000fe20000000037 */
[----:B------:R-:W-:Y:S02]  /*2bfa0*/  IMAD.U32 R63, R114, 0x10000, RZ ;  /* 0x00010000723f7824 */ /* 0x000fe400078e00ff */
[----:B------:R-:W-:Y:S01]  /*2bfb0*/  FADD.FTZ R39, -R186, R39 ;  /* 0x00000027ba277221 */ /* 0x000fe20000010100 */
[----:B-1----:R-:W-:Y:S01]  /*2bfc0*/  FFMA.FTZ R35, R54, R57, R212 ;  /* 0x0000003936237223 */ /* 0x002fe200000100d4 */
[----:B------:R-:W-:Y:S01]  /*2bfd0*/  PRMT R57, R107, 0x7632, R57 ;  /* 0x000076326b397816 */ /* 0x000fe20000000039 */
[C---:B------:R-:W-:Y:S01]  /*2bfe0*/  FFMA.FTZ R80, R64.reuse, R80, R198 ;  /* 0x0000005040507223 */ /* 0x040fe200000100c6 */
[----:B------:R-:W-:Y:S01]  /*2bff0*/  FFMA.FTZ R74, R64, R74, R197 ;  /* 0x0000004a404a7223 */ /* 0x000fe200000100c5 */
[----:B------:R-:W-:Y:S01]  /*2c000*/  SHF.L.U32 R82, R82, 0x10, RZ ;  /* 0x0000001052527819 */ /* 0x000fe200000006ff */
[----:B------:R-:W-:Y:S01]  /*2c010*/  FMUL.FTZ R49, R190, R49 ;  /* 0x00000031be317220 */ /* 0x000fe20000410000 */
[----:B------:R-:W-:Y:S01]  /*2c020*/  FFMA.FTZ R64, R56, R183, R224 ;  /* 0x000000b738407223 */ /* 0x000fe200000100e0 */
[----:B------:R-:W-:Y:S01]  /*2c030*/  FFMA.FTZ R34, R52, R63, R216 ;  /* 0x0000003f34227223 */ /* 0x000fe200000100d8 */
[----:B------:R-:W-:Y:S01]  /*2c040*/  IMAD.U32 R185, R185, 0x10000, RZ ;  /* 0x00010000b9b97824 */ /* 0x000fe200078e00ff */
[----:B------:R-:W-:Y:S01]  /*2c050*/  SHF.L.U32 R55, R55, 0x10, RZ ;  /* 0x0000001037377819 */ /* 0x000fe200000006ff */
[----:B------:R-:W-:Y:S01]  /*2c060*/  FMUL.FTZ R39, R190, R39 ;  /* 0x00000027be277220 */ /* 0x000fe20000410000 */
[----:B------:R-:W-:-:S02]  /*2c070*/  IMAD.U32 R57, R57, 0x10000, RZ ;  /* 0x0001000039397824 */ /* 0x000fc400078e00ff */
[C---:B------:R-:W-:Y:S01]  /*2c080*/  FFMA.FTZ R185, R49.reuse, R185, R206 ;  /* 0x000000b931b97223 */ /* 0x040fe200000100ce */
[----:B------:R-:W-:Y:S01]  /*2c090*/  FFMA.FTZ R82, R49, R82, R205 ;  /* 0x0000005231527223 */ /* 0x000fe200000100cd */
[----:B------:R-:W-:Y:S01]  /*2c0a0*/  F2FP.BF16.F32.PACK_AB R32, R59, R64 ;  /* 0x000000403b20723e */ /* 0x000fe200000010ff */
[----:B------:R-:W-:Y:S01]  /*2c0b0*/  IMAD.WIDE.U32 R36, R179, 0x10, R76 ;  /* 0x00000010b3247825 */ /* 0x000fe200078e004c */
[----:B------:R-:W-:-:S03]  /*2c0c0*/  F2FP.BF16.F32.PACK_AB R33, R75, R62 ;  /* 0x0000003e4b21723e */ /* 0x000fc600000010ff */
[----:B------:R-:W-:Y:S01]  /*2c0d0*/  FFMA.FTZ R49, R39, R57, R26 ;  /* 0x0000003927317223 */ /* 0x000fe2000001001a */
[----:B------:R-:W-:Y:S01]  /*2c0e0*/  F2FP.BF16.F32.PACK_AB R34, R61, R34 ;  /* 0x000000223d22723e */ /* 0x000fe200000010ff */
[----:B------:R-:W-:Y:S01]  /*2c0f0*/  FFMA.FTZ R55, R39, R55, R27 ;  /* 0x0000003727377223 */ /* 0x000fe2000001001b */
[----:B------:R-:W-:Y:S02]  /*2c100*/  F2FP.BF16.F32.PACK_AB R35, R60, R35 ;  /* 0x000000233c23723e */ /* 0x000fe400000010ff */
[----:B------:R-:W-:Y:S02]  /*2c110*/  PRMT R183, R106, 0x7632, R183 ;  /* 0x000076326ab77816 */ /* 0x000fe400000000b7 */
[----:B------:R-:W-:Y:S01]  /*2c120*/  PRMT R68, R130, 0x7632, R68 ;  /* 0x0000763282447816 */ /* 0x000fe20000000044 */
[----:B------:R-:W-:Y:S01]  /*2c130*/  FADD.FTZ R43, -R186, R43 ;  /* 0x0000002bba2b7221 */ /* 0x000fe20000010100 */
[----:B------:R-:W-:Y:S01]  /*2c140*/  PRMT R39, R129, 0x7632, R39 ;  /* 0x0000763281277816 */ /* 0x000fe20000000027 */
[----:B------:R1:W-:Y:S01]  /*2c150*/  STG.E.128 desc[UR6][R36.64], R32 ;  /* 0x0000002024007986 */ /* 0x0003e2000c101d06 */
[----:B------:R-:W-:Y:S01]  /*2c160*/  SHF.L.U32 R183, R183, 0x10, RZ ;  /* 0x00000010b7b77819 */ /* 0x000fe200000006ff */
[----:B------:R-:W-:-:S02]  /*2c170*/  IMAD.U32 R68, R68, 0x10000, RZ ;  /* 0x0001000044447824 */ /* 0x000fc400078e00ff */
[----:B------:R-:W-:Y:S01]  /*2c180*/  FMUL.FTZ R43, R190, R43 ;  /* 0x0000002bbe2b7220 */ /* 0x000fe20000410000 */
[----:B------:R-:W-:Y:S01]  /*2c190*/  PRMT R75, R100, 0x7632, R75 ;  /* 0x00007632644b7816 */ /* 0x000fe2000000004b */
[C---:B------:R-:W-:Y:S01]  /*2c1a0*/  FFMA.FTZ R183, R66.reuse, R183, R24 ;  /* 0x000000b742b77223 */ /* 0x040fe20000010018 */
[----:B------:R-:W-:-:S03]  /*2c1b0*/  FFMA.FTZ R68, R66, R68, R25 ;  /* 0x0000004442447223 */ /* 0x000fc60000010019 */
[----:B------:R-:W-:Y:S02]  /*2c1c0*/  IMAD.U32 R75, R75, 0x10000, RZ ;  /* 0x000100004b4b7824 */ /* 0x000fe400078e00ff */
[----:B-1----:R-:W-:-:S04]  /*2c1d0*/  IMAD.U32 R32, R39, 0x10000, RZ ;  /* 0x0001000027207824 */ /* 0x002fc800078e00ff */
[----:B------:R-:W-:Y:S01]  /*2c1e0*/  FFMA.FTZ R66, R43, R32, R23 ;  /* 0x000000202b427223 */ /* 0x000fe20000010017 */
[----:B------:R-:W-:Y:S01]  /*2c1f0*/  PRMT R32, R124, 0x7632, R32 ;  /* 0x000076327c207816 */ /* 0x000fe20000000020 */
[C---:B------:R-:W-:Y:S01]  /*2c200*/  FADD.FTZ R48, -R186.reuse, R48 ;  /* 0x00000030ba307221 */ /* 0x040fe20000010100 */
[----:B------:R-:W-:Y:S02]  /*2c210*/  FADD.FTZ R50, -R186, R50 ;  /* 0x00000032ba327221 */ /* 0x000fe40000010100 */
        /* <DEDUP_REMOVED lines=10> */
[----:B------:R-:W-:Y:S01]  /*2c2c0*/  PRMT R186, R104, 0x7632, R186 ;  /* 0x0000763268ba7816 */ /* 0x000fe200000000ba */
[C---:B------:R-:W-:Y:S01]  /*2c2d0*/  FFMA.FTZ R75, R67.reuse, R75, R28 ;  /* 0x0000004b434b7223 */ /* 0x040fe2000001001c */
[----:B------:R-:W-:Y:S01]  /*2c2e0*/  PRMT R64, R128, 0x7632, R64 ;  /* 0x0000763280407816 */ /* 0x000fe20000000040 */
[----:B------:R-:W-:Y:S01]  /*2c2f0*/  FFMA.FTZ R67, R67, R32, R29 ;  /* 0x0000002043437223 */ /* 0x000fe2000001001d */
[----:B------:R-:W-:Y:S01]  /*2c300*/  SHF.L.U32 R32, R136, 0x10, RZ ;  /* 0x0000001088207819 */ /* 0x000fe200000006ff */
[----:B------:R-:W-:Y:S01]  /*2c310*/  IMAD.U32 R186, R186, 0x10000, RZ ;  /* 0x00010000baba7824 */ /* 0x000fe200078e00ff */
[----:B------:R-:W-:-:S02]  /*2c320*/  SHF.L.U32 R64, R64, 0x10, RZ ;  /* 0x0000001040407819 */ /* 0x000fc400000006ff */
[----:B------:R-:W-:Y:S01]  /*2c330*/  PRMT R184, R105, 0x7632, R184 ;  /* 0x0000763269b87816 */ /* 0x000fe200000000b8 */
[----:B------:R-:W-:Y:S01]  /*2c340*/  FFMA.FTZ R32, R56, R32, R223 ;  /* 0x0000002038207223 */ /* 0x000fe200000100df */
[C---:B------:R-:W-:Y:S01]  /*2c350*/  FFMA.FTZ R186, R51.reuse, R186, R172 ;  /* 0x000000ba33ba7223 */ /* 0x040fe200000100ac */
[----:B------:R-:W-:Y:S01]  /*2c360*/  FFMA.FTZ R64, R51, R64, R171 ;  /* 0x0000004033407223 */ /* 0x000fe200000100ab */
[----:B------:R-:W-:Y:S01]  /*2c370*/  SHF.L.U32 R34, R138, 0x10, RZ ;  /* 0x000000108a227819 */ /* 0x000fe200000006ff */
[----:B------:R-:W-:Y:S01]  /*2c380*/  FMUL.FTZ R44, R190, R44 ;  /* 0x0000002cbe2c7220 */ /* 0x000fe20000410000 */
[----:B------:R-:W-:Y:S01]  /*2c390*/  SHF.L.U32 R56, R134, 0x10, RZ ;  /* 0x0000001086387819 */ /* 0x000fe200000006ff */
[----:B------:R-:W-:Y:S01]  /*2c3a0*/  IMAD.U32 R51, R110, 0x10000, RZ ;  /* 0x000100006e337824 */ /* 0x000fe200078e00ff */
[----:B------:R-:W-:Y:S01]  /*2c3b0*/  SHF.L.U32 R184, R184, 0x10, RZ ;  /* 0x00000010b8b87819 */ /* 0x000fe200000006ff */
[----:B------:R-:W-:Y:S02]  /*2c3c0*/  FFMA.FTZ R34, R52, R34, R215 ;  /* 0x0000002234227223 */ /* 0x000fe400000100d7 */
[C---:B------:R-:W-:Y:S01]  /*2c3d0*/  FFMA.FTZ R51, R44.reuse, R51, R200 ;  /* 0x000000332c337223 */ /* 0x040fe200000100c8 */
[----:B------:R-:W-:Y:S01]  /*2c3e0*/  FFMA.FTZ R56, R44, R56, R199 ;  /* 0x000000382c387223 */ /* 0x000fe200000100c7 */
[----:B------:R-:W-:Y:S01]  /*2c3f0*/  SHF.L.U32 R44, R132, 0x10, RZ ;  /* 0x00000010842c7819 */ /* 0x000fe200000006ff */
[----:B------:R-:W-:Y:S01]  /*2c400*/  FMUL.FTZ R48, R190, R48 ;  /* 0x00000030be307220 */ /* 0x000fe20000410000 */
[----:B------:R-:W-:-:S02]  /*2c410*/  IMAD.U32 R33, R137, 0x10000, RZ ;  /* 0x0001000089217824 */ /* 0x000fc400078e00ff */
[----:B------:R-:W-:Y:S01]  /*2c420*/  FFMA.FTZ R184, R43, R184, R21 ;  /* 0x000000b82bb87223 */ /* 0x000fe20000010015 */
[----:B------:R-:W-:Y:S01]  /*2c430*/  IMAD.U32 R36, R108, 0x10000, RZ ;  /* 0x000100006c247824 */ /* 0x000fe200078e00ff */
[----:B------:R-:W-:Y:S01]  /*2c440*/  SHF.L.U32 R43, R135, 0x10, RZ ;  /* 0x00000010872b7819 */ /* 0x000fe200000006ff */
[----:B------:R-:W-:Y:S02]  /*2c450*/  IMAD.U32 R35, R139, 0x10000, RZ ;  /* 0x000100008b237824 */ /* 0x000fe400078e00ff */
[----:B------:R-:W-:Y:S01]  /*2c460*/  FMUL.FTZ R46, R190, R46 ;  /* 0x0000002ebe2e7220 */ /* 0x000fe20000410000 */
[----:B------:R-:W-:Y:S01]  /*2c470*/  F2FP.BF16.F32.PACK_AB R34, R69, R34 ;  /* 0x000000224522723e */ /* 0x000fe200000010ff */
[----:B------:R-:W-:Y:S02]  /*2c480*/  IMAD.U32 R39, R111, 0x10000, RZ ;  /* 0x000100006f277824 */ /* 0x000fe400078e00ff */
[----:B------:R-:W-:Y:S01]  /*2c490*/  FFMA.FTZ R33, R58, R33, R219 ;  /* 0x000000213a217223 */ /* 0x000fe200000100db */
[C---:B------:R-:W-:Y:S01]  /*2c4a0*/  FFMA.FTZ R36, R48.reuse, R36, R208 ;  /* 0x0000002430247223 */ /* 0x040fe200000100d0 */
[----:B------:R-:W-:Y:S01]  /*2c4b0*/  FFMA.FTZ R44, R48, R44, R207 ;  /* 0x0000002c302c7223 */ /* 0x000fe200000100cf */
[----:B------:R-:W-:Y:S01]  /*2c4c0*/  SHF.L.U32 R69, R131, 0x10, RZ ;  /* 0x0000001083457819 */ /* 0x000fe200000006ff */
[----:B------:R-:W-:Y:S01]  /*2c4d0*/  FMUL.FTZ R38, R190, R38 ;  /* 0x00000026be267220 */ /* 0x000fe20000410000 */
[----:B------:R-:W-:-:S02]  /*2c4e0*/  IMAD.U32 R48, R107, 0x10000, RZ ;  /* 0x000100006b307824 */ /* 0x000fc400078e00ff */
[----:B------:R-:W-:Y:S01]  /*2c4f0*/  FFMA.FTZ R35, R54, R35, R211 ;  /* 0x0000002336237223 */ /* 0x000fe200000100d3 */
[----:B------:R-:W-:Y:S01]  /*2c500*/  SHF.L.U32 R37, R109, 0x10, RZ ;  /* 0x000000106d257819 */ /* 0x000fe200000006ff */
[----:B------:R-:W-:Y:S01]  /*2c510*/  FMUL.FTZ R50, R190, R50 ;  /* 0x00000032be327220 */ /* 0x000fe20000410000 */
[C---:B------:R-:W-:Y:S01]  /*2c520*/  FFMA.FTZ R39, R46.reuse, R39, R196 ;  /* 0x000000272e277223 */ /* 0x040fe200000100c4 */
[----:B------:R-:W-:Y:S01]  /*2c530*/  FFMA.FTZ R43, R46, R43, R177 ;  /* 0x0000002b2e2b7223 */ /* 0x000fe200000100b1 */
[----:B------:R-:W-:Y:S01]  /*2c540*/  PRMT R63, R101, 0x7632, R63 ;  /* 0x00007632653f7816 */ /* 0x000fe2000000003f */
[----:B------:R-:W-:Y:S01]  /*2c550*/  IMAD.U32 R46, R133, 0x10000, RZ ;  /* 0x00010000852e7824 */ /* 0x000fe200078e00ff */
[----:B------:R-:W-:Y:S01]  /*2c560*/  PRMT R57, R125, 0x7632, R57 ;  /* 0x000076327d397816 */ /* 0x000fe20000000039 */
[----:B------:R-:W-:Y:S01]  /*2c570*/  FFMA.FTZ R48, R38, R48, R5 ;  /* 0x0000003026307223 */ /* 0x000fe20000010005 */
[----:B------:R-:W-:Y:S01]  /*2c580*/  F2FP.BF16.F32.PACK_AB R33, R70, R33 ;  /* 0x000000214621723e */ /* 0x000fe200000010ff */
[----:B------:R-:W-:Y:S01]  /*2c590*/  FFMA.FTZ R69, R38, R69, R8 ;  /* 0x0000004526457223 */ /* 0x000fe20000010008 */
[----:B------:R-:W-:Y:S01]  /*2c5a0*/  F2FP.BF16.F32.PACK_AB R38, R80, R51 ;  /* 0x000000335026723e */ /* 0x000fe200000010ff */
[----:B------:R-:W-:Y:S01]  /*2c5b0*/  FMUL.FTZ R42, R190, R42 ;  /* 0x0000002abe2a7220 */ /* 0x000fe20000410000 */
[----:B------:R-:W-:Y:S01]  /*2c5c0*/  SHF.L.U32 R70, R129, 0x10, RZ ;  /* 0x0000001081467819 */ /* 0x000fe200000006ff */
[C---:B------:R-:W-:Y:S01]  /*2c5d0*/  FFMA.FTZ R37, R50.reuse, R37, R204 ;  /* 0x0000002532257223 */ /* 0x040fe200000100cc */
[----:B------:R-:W-:Y:S01]  /*2c5e0*/  F2FP.BF16.F32.PACK_AB R35, R71, R35 ;  /* 0x000000234723723e */ /* 0x000fe200000010ff */
[----:B------:R-:W-:Y:S01]  /*2c5f0*/  IMAD.U32 R51, R105, 0x10000, RZ ;  /* 0x0001000069337824 */ /* 0x000fe200078e00ff */
[----:B------:R-:W-:Y:S01]  /*2c600*/  SHF.L.U32 R57, R57, 0x10, RZ ;  /* 0x0000001039397819 */ /* 0x000fe200000006ff */
[----:B------:R-:W-:Y:S01]  /*2c610*/  FFMA.FTZ R50, R50, R46, R203 ;  /* 0x0000002e32327223 */ /* 0x000fe200000100cb */
[----:B------:R-:W-:Y:S01]  /*2c620*/  SHF.L.U32 R54, R130, 0x10, RZ ;  /* 0x0000001082367819 */ /* 0x000fe200000006ff */
[----:B------:R-:W-:Y:S01]  /*2c630*/  FMUL.FTZ R40, R190, R40 ;  /* 0x00000028be287220 */ /* 0x000fe20000410000 */
[----:B------:R-:W-:Y:S01]  /*2c640*/  SHF.L.U32 R71, R128, 0x10, RZ ;  /* 0x0000001080477819 */ /* 0x000fe200000006ff */
[----:B------:R-:W-:-:S02]  /*2c650*/  IMAD.U32 R63, R63, 0x10000, RZ ;  /* 0x000100003f3f7824 */ /* 0x000fc400078e00ff */
[----:B------:R-:W-:Y:S02]  /*2c660*/  IMAD.U32 R46, R106, 0x10000, RZ ;  /* 0x000100006a2e7824 */ /* 0x000fe400078e00ff */
[----:B------:R-:W-:Y:S02]  /*2c670*/  IMAD.U32 R52, R104, 0x10000, RZ ;  /* 0x0001000068347824 */ /* 0x000fe400078e00ff */
[C---:B------:R-:W-:Y:S01]  /*2c680*/  FFMA.FTZ R51, R42.reuse, R51, R170 ;  /* 0x000000332a337223 */ /* 0x040fe200000100aa */
[----:B------:R-:W-:Y:S01]  /*2c690*/  FFMA.FTZ R70, R42, R70, R169 ;  /* 0x000000462a467223 */ /* 0x000fe200000100a9 */
[----:B------:R-:W-:Y:S01]  /*2c6a0*/  F2FP.BF16.F32.PACK_AB R42, R74, R56 ;  /* 0x000000384a2a723e */ /* 0x000fe200000010ff */
[C---:B------:R-:W-:Y:S01]  /*2c6b0*/  FFMA.FTZ R63, R78.reuse, R63, R30 ;  /* 0x0000003f4e3f7223 */ /* 0x040fe2000001001e */
[----:B------:R-:W-:Y:S01]  /*2c6c0*/  FFMA.FTZ R57, R78, R57, R31 ;  /* 0x000000394e397223 */ /* 0x000fe2000001001f */
[C---:B------:R-:W-:Y:S01]  /*2c6d0*/  FFMA.FTZ R46, R41.reuse, R46, R6 ;  /* 0x0000002e292e7223 */ /* 0x040fe20000010006 */
[----:B------:R-:W-:Y:S01]  /*2c6e0*/  FFMA.FTZ R54, R41, R54, R7 ;  /* 0x0000003629367223 */ /* 0x000fe20000010007 */
[----:B------:R-:W-:Y:S01]  /*2c6f0*/  F2FP.BF16.F32.PACK_AB R39, R65, R39 ;  /* 0x000000274127723e */ /* 0x000fe200000010ff */
[C---:B------:R-:W-:Y:S01]  /*2c700*/  FFMA.FTZ R52, R40.reuse, R52, R174 ;  /* 0x0000003428347223 */ /* 0x040fe200000100ae */
[----:B------:R-:W-:Y:S01]  /*2c710*/  FFMA.FTZ R71, R40, R71, R173 ;  /* 0x0000004728477223 */ /* 0x000fe200000100ad */
[----:B------:R-:W-:Y:S01]  /*2c720*/  SHF.L.U32 R56, R125, 0x10, RZ ;  /* 0x000000107d387819 */ /* 0x000fe200000006ff */
[C---:B------:R-:W-:Y:S01]  /*2c730*/  FMUL.FTZ R152, R190.reuse, R152 ;  /* 0x00000098be987220 */ /* 0x040fe20000410000 */
[----:B------:R-:W-:Y:S01]  /*2c740*/  FMUL.FTZ R154, R190, R154 ;  /* 0x0000009abe9a7220 */ /* 0x000fe20000410000 */
[----:B------:R-:W-:Y:S01]  /*2c750*/  F2FP.BF16.F32.PACK_AB R32, R79, R32 ;  /* 0x000000204f20723e */ /* 0x000fe200000010ff */
[----:B------:R-:W-:Y:S01]  /*2c760*/  IMAD.U32 R65, R103, 0x10000, RZ ;  /* 0x0001000067417824 */ /* 0x000fe200078e00ff */
[----:B------:R-:W-:Y:S01]  /*2c770*/  SHF.L.U32 R41, R127, 0x10, RZ ;  /* 0x000000107f297819 */ /* 0x000fe200000006ff */
[----:B------:R-:W-:Y:S01]  /*2c780*/  IMAD.U32 R74, R102, 0x10000, RZ ;  /* 0x00010000664a7824 */ /* 0x000fe200078e00ff */
[----:B------:R-:W-:Y:S01]  /*2c790*/  SHF.L.U32 R40, R126, 0x10, RZ ;  /* 0x000000107e287819 */ /* 0x000fe200000006ff */
[----:B------:R-:W-:Y:S01]  /*2c7a0*/  IMAD.U32 R78, R101, 0x10000, RZ ;  /* 0x00010000654e7824 */ /* 0x000fe200078e00ff */
[----:B------:R-:W-:Y:S01]  /*2c7b0*/  SHF.L.U32 R58, R124, 0x10, RZ ;  /* 0x000000107c3a7819 */ /* 0x000fe200000006ff */
[----:B------:R-:W-:-:S02]  /*2c7c0*/  IMAD.U32 R79, R100, 0x10000, RZ ;  /* 0x00010000644f7824 */ /* 0x000fc400078e00ff */
[----:B------:R-:W-:Y:S01]  /*2c7d0*/  FFMA.FTZ R65, R154, R65, R0 ;  /* 0x000000419a417223 */ /* 0x000fe20000010000 */
[----:B------:R-:W-:Y:S01]  /*2c7e0*/  FFMA.FTZ R74, R152, R74, R2 ;  /* 0x0000004a984a7223 */ /* 0x000fe20000010002 */
[C---:B------:R-:W-:Y:S01]  /*2c7f0*/  FFMA.FTZ R78, R47.reuse, R78, R3 ;  /* 0x0000004e2f4e7223 */ /* 0x040fe20000010003 */
[----:B------:R-:W-:Y:S01]  /*2c800*/  FFMA.FTZ R56, R47, R56, R10 ;  /* 0x000000382f387223 */ /* 0x000fe2000001000a */
[----:B------:R-:W-:Y:S01]  /*2c810*/  FFMA.FTZ R154, R154, R41, R12 ;  /* 0x000000299a9a7223 */ /* 0x000fe2000001000c */
[----:B------:R-:W-:Y:S01]  /*2c820*/  FFMA.FTZ R152, R152, R40, R11 ;  /* 0x0000002898987223 */ /* 0x000fe2000001000b */
[C---:B------:R-:W-:Y:S01]  /*2c830*/  FFMA.FTZ R79, R45.reuse, R79, R4 ;  /* 0x0000004f2d4f7223 */ /* 0x040fe20000010004 */
[----:B------:R-:W-:Y:S01]  /*2c840*/  FFMA.FTZ R58, R45, R58, R9 ;  /* 0x0000003a2d3a7223 */ /* 0x000fe20000010009 */
[----:B------:R-:W-:Y:S01]  /*2c850*/  F2FP.BF16.F32.PACK_AB R47, R49, R48 ;  /* 0x00000030312f723e */ /* 0x000fe200000010ff */
[----:B------:R-:W-:Y:S01]  /*2c860*/  IMAD.WIDE.U32 R48, R179, 0x10, R72 ;  /* 0x00000010b3307825 */ /* 0x000fe200078e0048 */
[----:B------:R-:W-:-:S02]  /*2c870*/  F2FP.BF16.F32.PACK_AB R41, R81, R50 ;  /* 0x000000325129723e */ /* 0x000fc400000010ff */
[----:B------:R-:W-:Y:S02]  /*2c880*/  F2FP.BF16.F32.PACK_AB R40, R82, R44 ;  /* 0x0000002c5228723e */ /* 0x000fe400000010ff */
[----:B------:R-:W-:Y:S01]  /*2c890*/  F2FP.BF16.F32.PACK_AB R45, R184, R51 ;  /* 0x00000033b82d723e */ /* 0x000fe200000010ff */
[----:B------:R-:W-:Y:S01]  /*2c8a0*/  IMAD.WIDE.U32 R50, R180, 0x10, R76 ;  /* 0x00000010b4327825 */ /* 0x000fe200078e004c */
[----:B------:R-:W-:Y:S02]  /*2c8b0*/  F2FP.BF16.F32.PACK_AB R36, R185, R36 ;  /* 0x00000024b924723e */ /* 0x000fe400000010ff */
[----:B------:R-:W-:Y:S02]  /*2c8c0*/  F2FP.BF16.F32.PACK_AB R37, R83, R37 ;  /* 0x000000255325723e */ /* 0x000fe400000010ff */
[----:B------:R-:W-:Y:S02]  /*2c8d0*/  F2FP.BF16.F32.PACK_AB R43, R53, R43 ;  /* 0x0000002b352b723e */ /* 0x000fe400000010ff */
[----:B------:R-:W-:Y:S01]  /*2c8e0*/  F2FP.BF16.F32.PACK_AB R44, R186, R52 ;  /* 0x00000034ba2c723e */ /* 0x000fe200000010ff */
[----:B------:R-:W-:Y:S01]  /*2c8f0*/  IMAD.WIDE.U32 R52, R180, 0x10, R72 ;  /* 0x00000010b4347825 */ /* 0x000fe200078e0048 */
[----:B------:R-:W-:Y:S01]  /*2c900*/  PRMT R61, R103, 0x7632, R61 ;  /* 0x00007632673d7816 */ /* 0x000fe2000000003d */
[----:B------:R-:W-:Y:S01]  /*2c910*/  STG.E.128 desc[UR6][R48.64], R32 ;  /* 0x0000002030007986 */ /* 0x000fe2000c101d06 */
[----:B------:R-:W-:-:S02]  /*2c920*/  PRMT R62, R102, 0x7632, R62 ;  /* 0x00007632663e7816 */ /* 0x000fc4000000003e */
[----:B------:R-:W-:Y:S01]  /*2c930*/  PRMT R60, R127, 0x7632, R60 ;  /* 0x000076327f3c7816 */ /* 0x000fe2000000003c */
[----:B------:R-:W-:Y:S01]  /*2c940*/  STG.E.128 desc[UR6][R50.64], R36 ;  /* 0x0000002432007986 */ /* 0x000fe2000c101d06 */
[----:B------:R-:W-:Y:S01]  /*2c950*/  PRMT R59, R126, 0x7632, R59 ;  /* 0x000076327e3b7816 */ /* 0x000fe2000000003b */
[C---:B------:R-:W-:Y:S02]  /*2c960*/  FMUL.FTZ R153, R190.reuse, R153 ;  /* 0x00000099be997220 */ /* 0x040fe40000410000 */
[----:B------:R1:W-:Y:S01]  /*2c970*/  STG.E.128 desc[UR6][R52.64], R40 ;  /* 0x0000002834007986 */ /* 0x0003e2000c101d06 */
[----:B------:R-:W-:Y:S01]  /*2c980*/  FMUL.FTZ R155, R190, R155 ;  /* 0x0000009bbe9b7220 */ /* 0x000fe20000410000 */
[----:B------:R-:W-:Y:S01]  /*2c990*/  IMAD.U32 R61, R61, 0x10000, RZ ;  /* 0x000100003d3d7824 */ /* 0x000fe200078e00ff */
[----:B------:R-:W-:Y:S01]  /*2c9a0*/  SHF.L.U32 R60, R60, 0x10, RZ ;  /* 0x000000103c3c7819 */ /* 0x000fe200000006ff */
[----:B------:R-:W-:Y:S01]  /*2c9b0*/  IMAD.U32 R62, R62, 0x10000, RZ ;  /* 0x000100003e3e7824 */ /* 0x000fe200078e00ff */
[----:B------:R-:W-:Y:S01]  /*2c9c0*/  SHF.L.U32 R59, R59, 0x10, RZ ;  /* 0x000000103b3b7819 */ /* 0x000fe200000006ff */
[----:B------:R-:W-:-:S02]  /*2c9d0*/  FFMA.FTZ R61, R155, R61, R158 ;  /* 0x0000003d9b3d7223 */ /* 0x000fc4000001009e */
[----:B------:R-:W-:Y:S01]  /*2c9e0*/  FFMA.FTZ R62, R153, R62, R156 ;  /* 0x0000003e993e7223 */ /* 0x000fe2000001009c */
[----:B------:R-:W-:Y:S01]  /*2c9f0*/  FFMA.FTZ R60, R155, R60, R159 ;  /* 0x0000003c9b3c7223 */ /* 0x000fe2000001009f */
[----:B------:R-:W-:Y:S01]  /*2ca00*/  FFMA.FTZ R59, R153, R59, R157 ;  /* 0x0000003b993b7223 */ /* 0x000fe2000001009d */
[----:B-1----:R-:W-:Y:S01]  /*2ca10*/  F2FP.BF16.F32.PACK_AB R53, R63, R78 ;  /* 0x0000004e3f35723e */ /* 0x002fe200000010ff */
[----:B------:R-:W-:Y:S01]  /*2ca20*/  IMAD.SHL.U32 R63, R181, 0x10, RZ ;  /* 0x00000010b53f7824 */ /* 0x000fe200078e00ff */
[----:B------:R-:W-:Y:S01]  /*2ca30*/  SHF.R.U32.HI R181, RZ, 0x1c, R181 ;  /* 0x0000001cffb57819 */ /* 0x000fe200000116b5 */
[C---:B------:R-:W-:Y:S01]  /*2ca40*/  IMAD.WIDE.U32 R76, R182.reuse, 0x10, R76 ;  /* 0x00000010b64c7825 */ /* 0x040fe200078e004c */
[----:B------:R-:W-:Y:S02]  /*2ca50*/  F2FP.BF16.F32.PACK_AB R46, R183, R46 ;  /* 0x0000002eb72e723e */ /* 0x000fe400000010ff */
[C---:B------:R-:W-:Y:S02]  /*2ca60*/  IADD3 R36, P2, R63.reuse, UR18, RZ ;  /* 0x000000123f247c10 */ /* 0x040fe4000ff5e0ff */
[----:B------:R-:W-:Y:S01]  /*2ca70*/  IADD3 R38, P3, R63, UR20, RZ ;  /* 0x000000143f267c10 */ /* 0x000fe2000ff7e0ff */
[----:B------:R-:W-:Y:S01]  /*2ca80*/  IMAD.WIDE.U32 R72, R182, 0x10, R72 ;  /* 0x00000010b6487825 */ /* 0x000fe200078e0048 */
[----:B------:R-:W-:-:S02]  /*2ca90*/  F2FP.BF16.F32.PACK_AB R51, R55, R69 ;  /* 0x000000453733723e */ /* 0x000fc400000010ff */
[----:B------:R-:W-:Y:S02]  /*2caa0*/  F2FP.BF16.F32.PACK_AB R50, R68, R54 ;  /* 0x000000364432723e */ /* 0x000fe400000010ff */
[----:B------:R-:W-:Y:S02]  /*2cab0*/  F2FP.BF16.F32.PACK_AB R49, R66, R70 ;  /* 0x000000464231723e */ /* 0x000fe400000010ff */
[----:B------:R-:W-:Y:S02]  /*2cac0*/  F2FP.BF16.F32.PACK_AB R48, R64, R71 ;  /* 0x000000474030723e */ /* 0x000fe400000010ff */
[----:B------:R-:W-:Y:S02]  /*2cad0*/  F2FP.BF16.F32.PACK_AB R52, R75, R79 ;  /* 0x0000004f4b34723e */ /* 0x000fe400000010ff */
[----:B------:R-:W-:Y:S02]  /*2cae0*/  F2FP.BF16.F32.PACK_AB R54, R62, R74 ;  /* 0x0000004a3e36723e */ /* 0x000fe400000010ff */
[----:B------:R-:W-:-:S02]  /*2caf0*/  F2FP.BF16.F32.PACK_AB R55, R61, R65 ;  /* 0x000000413d37723e */ /* 0x000fc400000010ff */
[----:B------:R-:W-:Y:S02]  /*2cb00*/  IADD3.X R37, R181, UR19, RZ, P2, !PT ;  /* 0x00000013b5257c10 */ /* 0x000fe400097fe4ff */
[----:B------:R-:W-:Y:S02]  /*2cb10*/  F2FP.BF16.F32.PACK_AB R35, R60, R154 ;  /* 0x0000009a3c23723e */ /* 0x000fe400000010ff */
[----:B------:R-:W-:Y:S02]  /*2cb20*/  F2FP.BF16.F32.PACK_AB R34, R59, R152 ;  /* 0x000000983b22723e */ /* 0x000fe400000010ff */
[----:B------:R-:W-:Y:S02]  /*2cb30*/  F2FP.BF16.F32.PACK_AB R33, R57, R56 ;  /* 0x000000383921723e */ /* 0x000fe400000010ff */
[----:B------:R-:W-:Y:S02]  /*2cb40*/  IADD3.X R39, R181, UR21, RZ, P3, !PT ;  /* 0x00000015b5277c10 */ /* 0x000fe40009ffe4ff */
[----:B------:R-:W-:Y:S01]  /*2cb50*/  F2FP.BF16.F32.PACK_AB R32, R67, R58 ;  /* 0x0000003a4320723e */ /* 0x000fe200000010ff */
[----:B------:R0:W-:Y:S01]  /*2cb60*/  STG.E.128 desc[UR6][R76.64], R44 ;  /* 0x0000002c4c007986 */ /* 0x0001e2000c101d06 */
[----:B------:R-:W-:-:S03]  /*2cb70*/  IADD3 R18, R18, UR22, RZ ;  /* 0x0000001612127c10 */ /* 0x000fc6000fffe0ff */
[----:B------:R0:W-:Y:S04]  /*2cb80*/  STG.E.128 desc[UR6][R72.64], R48 ;  /* 0x0000003048007986 */ /* 0x0001e8000c101d06 */
[----:B------:R0:W-:Y:S04]  /*2cb90*/  STG.E.128 desc[UR6][R36.64], R52 ;  /* 0x0000003424007986 */ /* 0x0001e8000c101d06 */
[----:B------:R0:W-:Y:S01]  /*2cba0*/  STG.E.128 desc[UR6][R38.64], R32 ;  /* 0x0000002026007986 */ /* 0x0001e2000c101d06 */
[----:B------:R-:W-:Y:S02]  /*2cbb0*/  ISETP.GE.AND P2, PT, R18, UR23, PT ;  /* 0x0000001712007c0c */ /* 0x000fe4000bf46270 */
[----:B------:R-:W-:-:S11]  /*2cbc0*/  SEL R192, RZ, 0x1, P1 ;  /* 0x00000001ffc07807 */ /* 0x000fd60000800000 */
[----:B------:R-:W-:Y:S05]  /*2cbd0*/  @!P2 BRA `(.L_x_16808) ;  /* 0xfffffd4c00a8a947 */ /* 0x000fea000383ffff */
[----:B------:R-:W-:Y:S05]  /*2cbe0*/  EXIT ;  /* 0x000000000000794d */ /* 0x000fea0003800000 */
.L_x_16807:
[----:B------:R-:W-:Y:S01]  /*2cbf0*/  IMAD.MOV.U32 R195, RZ, RZ, R186 ;  /* 0x000000ffffc37224 */ /* 0x000fe200078e00ba */
[----:B------:R-:W-:Y:S01]  /*2cc00*/  MOV R187, 0x1 ;  /* 0x0000000100bb7802 */ /* 0x000fe20000000f00 */
[----:B------:R-:W-:Y:S01]  /*2cc10*/  IMAD.MOV.U32 R191, RZ, RZ, 0x1f ;  /* 0x0000001fffbf7424 */ /* 0x000fe200078e00ff */
[----:B------:R-:W-:-:S07]  /*2cc20*/  MOV R192, 0xffffffff ;  /* 0xffffffff00c07802 */ /* 0x000fce0000000f00 */
[----:B------:R-:W-:Y:S05]  /*2cc30*/  WARPSYNC.COLLECTIVE R192, `(.L_x_16809) ;  /* 0x00000000c0087348 */ /* 0x000fea0003c00000 */
[----:B------:R0:W1:Y:S02]  /*2cc40*/  SHFL.BFLY P3, R194, R195, R187, R191 ;  /* 0x0c0000bbc3c27389 */ /* 0x00006400000600bf */
[----:B01----:R-:W-:Y:S01]  /*2cc50*/  ENDCOLLECTIVE ;  /* 0x000000000000791b */ /* 0x003fe20003800000 */
.L_x_16809:
[----:B------:R-:W-:Y:S01]  /*2cc60*/  HFMA2.MMA R187, -RZ, RZ, 0, 1.1920928955078125e-07 ;  /* 0x00000002ffbb7435 */ /* 0x000fe200000001ff */
[----:B------:R-:W-:-:S04]  /*2cc70*/  FADD.FTZ R186, R186, R194 ;  /* 0x000000c2baba7221 */ /* 0x000fc80000010000 */
[----:B------:R-:W-:-:S07]  /*2cc80*/  IMAD.MOV.U32 R195, RZ, RZ, R186 ;  /* 0x000000ffffc37224 */ /* 0x000fce00078e00ba */
[----:B------:R-:W-:Y:S05]  /*2cc90*/  WARPSYNC.COLLECTIVE R192, `(.L_x_16810) ;  /* 0x00000000c0087348 */ /* 0x000fea0003c00000 */
[----:B------:R0:W1:Y:S02]  /*2cca0*/  SHFL.BFLY P3, R194, R195, R187, R191 ;  /* 0x0c0000bbc3c27389 */ /* 0x00006400000600bf */
[----:B01----:R-:W-:Y:S01]  /*2ccb0*/  ENDCOLLECTIVE ;  /* 0x000000000000791b */ /* 0x003fe20003800000 */
.L_x_16810:
[----:B------:R-:W-:Y:S01]  /*2ccc0*/  MOV R187, 0x4 ;  /* 0x0000000400bb7802 */ /* 0x000fe20000000f00 */
[----:B------:R-:W-:-:S04]  /*2ccd0*/  FADD.FTZ R186, R186, R194 ;  /* 0x000000c2baba7221 */ /* 0x000fc80000010000 */
[----:B------:R-:W-:-:S07]  /*2cce0*/  IMAD.MOV.U32 R195, RZ, RZ, R186 ;  /* 0x000000ffffc37224 */ /* 0x000fce00078e00ba */
[----:B------:R-:W-:Y:S05]  /*2ccf0*/  WARPSYNC.COLLECTIVE R192, `(.L_x_16811) ;  /* 0x00000000c0087348 */ /* 0x000fea0003c00000 */
[----:B------:R0:W1:Y:S02]  /*2cd00*/  SHFL.BFLY P3, R194, R195, R187, R191 ;  /* 0x0c0000bbc3c27389 */ /* 0x00006400000600bf */
[----:B01----:R-:W-:Y:S01]  /*2cd10*/  ENDCOLLECTIVE ;  /* 0x000000000000791b */ /* 0x003fe20003800000 */
.L_x_16811:
[----:B------:R-:W-:Y:S01]  /*2cd20*/  HFMA2.MMA R187, -RZ, RZ, 0, 4.76837158203125e-07 ;  /* 0x00000008ffbb7435 */ /* 0x000fe200000001ff */
[----:B------:R-:W-:-:S04]  /*2cd30*/  FADD.FTZ R186, R186, R194 ;  /* 0x000000c2baba7221 */ /* 0x000fc80000010000 */
[----:B------:R-:W-:-:S07]  /*2cd40*/  IMAD.MOV.U32 R195, RZ, RZ, R186 ;  /* 0x000000ffffc37224 */ /* 0x000fce00078e00ba */
[----:B------:R-:W-:Y:S05]  /*2cd50*/  WARPSYNC.COLLECTIVE R192, `(.L_x_16812) ;  /* 0x00000000c0087348 */ /* 0x000fea0003c00000 */
[----:B------:R0:W1:Y:S02]  /*2cd60*/  SHFL.BFLY P3, R194, R195, R187, R191 ;  /* 0x0c0000bbc3c27389 */ /* 0x00006400000600bf */
[----:B01----:R-:W-:Y:S01]  /*2cd70*/  ENDCOLLECTIVE ;  /* 0x000000000000791b */ /* 0x003fe20003800000 */
.L_x_16812:
[----:B------:R-:W-:Y:S01]  /*2cd80*/  MOV R187, 0x10 ;  /* 0x0000001000bb7802 */ /* 0x000fe20000000f00 */
[----:B------:R-:W-:-:S04]  /*2cd90*/  FADD.FTZ R186, R186, R194 ;  /* 0x000000c2baba7221 */ /* 0x000fc80000010000 */
[----:B------:R-:W-:-:S07]  /*2cda0*/  IMAD.MOV.U32 R195, RZ, RZ, R186 ;  /* 0x000000ffffc37224 */ /* 0x000fce00078e00ba */
[----:B------:R-:W-:Y:S05]  /*2cdb0*/  WARPSYNC.COLLECTIVE R192, `(.L_x_16813) ;  /* 0x00000000c0087348 */ /* 0x000fea0003c00000 */
[----:B------:R0:W1:Y:S02]  /*2cdc0*/  SHFL.BFLY P3, R194, R195, R187, R191 ;  /* 0x0c0000bbc3c27389 */ /* 0x00006400000600bf */
[----:B01----:R-:W-:Y:S01]  /*2cdd0*/  ENDCOLLECTIVE ;  /* 0x000000000000791b */ /* 0x003fe20003800000 */
.L_x_16813:
        /* <DEDUP_REMOVED lines=120> */
.L_x_16814:
[----:B------:R-:W-:Y:S02]  /*2d560*/  IMAD.MOV.U32 R187, RZ, RZ, 0x2 ;  /* 0x00000002ffbb7424 */ /* 0x000fe400078e00ff */
[----:B------:R-:W-:-:S05]  /*2d570*/  FADD.FTZ R193, R193, R194 ;  /* 0x000000c2c1c17221 */ /* 0x000fca0000010000 */
[----:B------:R-:W-:-:S07]  /*2d580*/  MOV R195, R193 ;  /* 0x000000c100c37202 */ /* 0x000fce0000000f00 */
[----:B------:R-:W-:Y:S05]  /*2d590*/  WARPSYNC.COLLECTIVE R192, `(.L_x_16815) ;  /* 0x00000000c0087348 */ /* 0x000fea0003c00000 */
[----:B------:R0:W1:Y:S02]  /*2d5a0*/  SHFL.BFLY P3, R194, R195, R187, R191 ;  /* 0x0c0000bbc3c27389 */ /* 0x00006400000600bf */
[----:B01----:R-:W-:Y:S01]  /*2d5b0*/  ENDCOLLECTIVE ;  /* 0x000000000000791b */ /* 0x003fe20003800000 */
.L_x_16815:
[----:B------:R-:W-:Y:S02]  /*2d5c0*/  IMAD.MOV.U32 R187, RZ, RZ, 0x4 ;  /* 0x00000004ffbb7424 */ /* 0x000fe400078e00ff */
[----:B------:R-:W-:-:S05]  /*2d5d0*/  FADD.FTZ R193, R193, R194 ;  /* 0x000000c2c1c17221 */ /* 0x000fca0000010000 */
[----:B------:R-:W-:-:S07]  /*2d5e0*/  MOV R195, R193 ;  /* 0x000000c100c37202 */ /* 0x000fce0000000f00 */
[----:B------:R-:W-:Y:S05]  /*2d5f0*/  WARPSYNC.COLLECTIVE R192, `(.L_x_16816) ;  /* 0x00000000c0087348 */ /* 0x000fea0003c00000 */
[----:B------:R0:W1:Y:S02]  /*2d600*/  SHFL.BFLY P3, R194, R195, R187, R191 ;  /* 0x0c0000bbc3c27389 */ /* 0x00006400000600bf */
[----:B01----:R-:W-:Y:S01]  /*2d610*/  ENDCOLLECTIVE ;  /* 0x000000000000791b */ /* 0x003fe20003800000 */
.L_x_16816:
[----:B------:R-:W-:Y:S02]  /*2d620*/  IMAD.MOV.U32 R187, RZ, RZ, 0x8 ;  /* 0x00000008ffbb7424 */ /* 0x000fe400078e00ff */
[----:B------:R-:W-:-:S05]  /*2d630*/  FADD.FTZ R193, R193, R194 ;  /* 0x000000c2c1c17221 */ /* 0x000fca0000010000 */
[----:B------:R-:W-:-:S07]  /*2d640*/  MOV R195, R193 ;  /* 0x000000c100c37202 */ /* 0x000fce0000000f00 */
[----:B------:R-:W-:Y:S05]  /*2d650*/  WARPSYNC.COLLECTIVE R192, `(.L_x_16817) ;  /* 0x00000000c0087348 */ /* 0x000fea0003c00000 */
[----:B------:R0:W1:Y:S02]  /*2d660*/  SHFL.BFLY P3, R194, R195, R187, R191 ;  /* 0x0c0000bbc3c27389 */ /* 0x00006400000600bf */
[----:B01----:R-:W-:Y:S01]  /*2d670*/  ENDCOLLECTIVE ;  /* 0x000000000000791b */ /* 0x003fe20003800000 */
.L_x_16817:
[----:B------:R-:W-:Y:S02]  /*2d680*/  IMAD.MOV.U32 R187, RZ, RZ, 0x10 ;  /* 0x00000010ffbb7424 */ /* 0x000fe400078e00ff */
[----:B------:R-:W-:-:S05]  /*2d690*/  FADD.FTZ R193, R193, R194 ;  /* 0x000000c2c1c17221 */ /* 0x000fca0000010000 */
[----:B------:R-:W-:-:S07]  /*2d6a0*/  MOV R195, R193 ;  /* 0x000000c100c37202 */ /* 0x000fce0000000f00 */
[----:B------:R-:W-:Y:S05]  /*2d6b0*/  WARPSYNC.COLLECTIVE R192, `(.L_x_16818) ;  /* 0x00000000c0087348 */ /* 0x000fea0003c00000 */
[----:B------:R0:W1:Y:S02]  /*2d6c0*/  SHFL.BFLY P3, R194, R195, R187, R191 ;  /* 0x0c0000bbc3c27389 */ /* 0x00006400000600bf */
[----:B01----:R-:W-:Y:S01]  /*2d6d0*/  ENDCOLLECTIVE ;  /* 0x000000000000791b */ /* 0x003fe20003800000 */
.L_x_16818:
[----:B------:R-:W-:Y:S01]  /*2d6e0*/  MOV R187, R194 ;  /* 0x000000c200bb7202 */ /* 0x000fe20000000f00 */
[----:B------:R-:W-:Y:S06]  /*2d6f0*/  BRA `(.L_x_16819) ;  /* 0xffffffd0001c7947 */ /* 0x000fec000383ffff */
.L_x_16820:
        /* <DEDUP_REMOVED lines=16> */
.L_x_41617:


//--------------------- .text._ZN10layer_norm31ln_parallel_residual_fwd_kernelINS_13Kernel_traitsI13__nv_bfloat16S2_fS2_fjLj7168ELj1ELj1ELj4ELj16ENS_18Kernel_traits_baseILj7168ES2_S2_fS2_fjLj128EEEEELb1ELb1ELb0EEEvNS_9FwdParamsE --------------------------
	.section	.text._ZN10layer_norm31ln_parallel_residual_fwd_kernelINS_13Kernel_traitsI13__nv_bfloat16S2_fS2_fjLj7168ELj1ELj1ELj4ELj16ENS_18Kernel_traits_baseILj7168ES2_S2_fS2_fjLj128EEEEELb1ELb1ELb0EEEvNS_9FwdParamsE,"ax",@progbits
	.align	128
        .global         _ZN10layer_norm31ln_parallel_residual_fwd_kernelINS_13Kernel_traitsI13__nv_bfloat16S2_fS2_fjLj7168ELj1ELj1ELj4ELj16ENS_18Kernel_traits_baseILj7168ES2_S2_fS2_fjLj128EEEEELb1ELb1ELb0EEEvNS_9FwdParamsE
        .type           _ZN10layer_norm31ln_parallel_residual_fwd_kernelINS_13Kernel_traitsI13__nv_bfloat16S2_fS2_fjLj7168ELj1ELj1ELj4ELj16ENS_18Kernel_traits_baseILj7168ES2_S2_fS2_fjLj128EEEEELb1ELb1ELb0EEEvNS_9FwdParamsE,@function
        .size           _ZN10layer_norm31ln_parallel_residual_fwd_kernelINS_13Kernel_traitsI13__nv_bfloat16S2_fS2_fjLj7168ELj1ELj1ELj4ELj16ENS_18Kernel_traits_baseILj7168ES2_S2_fS2_fjLj128EEEEELb1ELb1ELb0EEEvNS_9FwdParamsE,(.L_x_41618 - _ZN10layer_norm31ln_parallel_residual_fwd_kernelINS_13Kernel_traitsI13__nv_bfloat16S2_fS2_fjLj7168ELj1ELj1ELj4ELj16ENS_18Kernel_traits_baseILj7168ES2_S2_fS2_fjLj128EEEEELb1ELb1ELb0EEEvNS_9FwdParamsE)
        .other          _ZN10layer_norm31ln_parallel_residual_fwd_kernelINS_13Kernel_traitsI13__nv_bfloat16S2_fS2_fjLj7168ELj1ELj1ELj4ELj16ENS_18Kernel_traits_baseILj7168ES2_S2_fS2_fjLj128EEEEELb1ELb1ELb0EEEvNS_9FwdParamsE,@"STO_CUDA_ENTRY STV_DEFAULT"
_ZN10layer_norm31ln_parallel_residual_fwd_kernelINS_13Kernel_traitsI13__nv_bfloat16S2_fS2_fjLj7168ELj1ELj1ELj4ELj16ENS_18Kernel_traits_baseILj7168ES2_S2_fS2_fjLj128EEEEELb1ELb1ELb0EEEvNS_9FwdParamsE:
.text._ZN10layer_norm31ln_parallel_residual_fwd_kernelINS_13Kernel_traitsI13__nv_bfloat16S2_fS2_fjLj7168ELj1ELj1ELj4ELj16ENS_18Kernel_traits_baseILj7168ES2_S2_fS2_fjLj128EEEEELb1ELb1ELb0EEEvNS_9FwdParamsE:
        /* <DEDUP_REMOVED lines=21> */
[----:B-1----:R-:W-:Y:S02]  /*0150*/  SHF.R.S32.HI R0, RZ, 0x1f, R11 ;  /* 0x0000001fff007819 */ /* 0x002fe4000001140b */
[----:B------:R-:W-:Y:S02]  /*0160*/  LOP3.LUT R127, R55, 0x7f, RZ, 0x3c, !PT ;  /* 0x0000007f377f7812 */ /* 0x000fe400078e3cff */
[----:B------:R-:W-:-:S04]  /*0170*/  LEA.HI R64, R0, R11, RZ, 0x3 ;  /* 0x0000000b00407211 */ /* 0x000fc800078f18ff */
        /* <DEDUP_REMOVED lines=86> */
.L_x_16822:
[----:B------:R-:W-:Y:S05]  /*06e0*/  BSYNC B0 ;  /* 0x0000000000007941 */ /* 0x000fea0003800000 */
.L_x_16821:
        /* <DEDUP_REMOVED lines=18> */
.L_x_16824:
[----:B------:R-:W-:Y:S05]  /*0810*/  BSYNC B0 ;  /* 0x0000000000007941 */ /* 0x000fea0003800000 */
.L_x_16823:
        /* <DEDUP_REMOVED lines=18> */
.L_x_16826:
[----:B------:R-:W-:Y:S05]  /*0940*/  BSYNC B0 ;  /* 0x0000000000007941 */ /* 0x000fea0003800000 */
.L_x_16825:
        /* <DEDUP_REMOVED lines=18> */
.L_x_16828:
[----:B------:R-:W-:Y:S05]  /*0a70*/  BSYNC B0 ;  /* 0x0000000000007941 */ /* 0x000fea0003800000 */
.L_x_16827:
        /* <DEDUP_REMOVED lines=18> */
.L_x_16830:
[----:B------:R-:W-:Y:S05]  /*0ba0*/  BSYNC B0 ;  /* 0x0000000000007941 */ /* 0x000fea0003800000 */
.L_x_16829:
        /* <DEDUP_REMOVED lines=25> */
.L_x_16832:
[----:B------:R-:W-:Y:S05]  /*0d40*/  BSYNC B0 ;  /* 0x0000000000007941 */ /* 0x000fea0003800000 */
.L_x_16831:
        /* <DEDUP_REMOVED lines=20> */
.L_x_16834:
[----:B------:R-:W-:Y:S05]  /*0e90*/  BSYNC B0 ;  /* 0x0000000000007941 */ /* 0x000fea0003800000 */
.L_x_16833:
[----:B------:R-:W-:Y:S01]  /*0ea0*/  ULDC UR8, c[0x0][0x214] ;  /* 0x0000850000087ab9 */ /* 0x000fe20000000800 */
[----:B------:R-:W-:Y:S02]  /*0eb0*/  LOP3.LUT R208, R45, UR35, R46, 0x96, !PT ;  /* 0x000000232dd07c12 */ /* 0x000fe4000f8e962e */
[----:B------:R-:W-:-:S13]  /*0ec0*/  ISETP.GE.AND P0, PT, R126, UR8, PT ;  /* 0x000000087e007c0c */ /* 0x000fda000bf06270 */
[----:B------:R-:W-:Y:S05]  /*0ed0*/  @P0 EXIT ;  /* 0x000000000000094d */ /* 0x000fea0003800000 */
[----:B------:R-:W-:Y:S01]  /*0ee0*/  SHF.R.S32.HI R64, RZ, 0x3, R64 ;  /* 0x00000003ff407819 */ /* 0x000fe20000011440 */
[C---:B-----5:R-:W-:Y:S01]  /*0ef0*/  IMAD.U32 R133, R48.reuse, 0x10000, RZ ;  /* 0x0001000030857824 */ /* 0x060fe200078e00ff */
[----:B------:R-:W-:Y:S01]  /*0f00*/  PRMT R177, R48, 0x7632, R177 ;  /* 0x0000763230b17816 */ /* 0x000fe200000000b1 */
[C---:B------:R-:W-:Y:S01]  /*0f10*/  IMAD.U32 R134, R49.reuse, 0x10000, RZ ;  /* 0x0001000031867824 */ /* 0x040fe200078e00ff */
[----:B------:R-:W-:Y:S01]  /*0f20*/  PRMT R179, R49, 0x7632, R179 ;  /* 0x0000763231b37816 */ /* 0x000fe200000000b3 */
[----:B------:R-:W-:Y:S01]  /*0f30*/  IMAD.U32 R46, R39, 0x10000, RZ ;  /* 0x00010000272e7824 */ /* 0x000fe200078e00ff */
[----:B------:R-:W-:Y:S01]  /*0f40*/  LOP3.LUT R49, R132, 0x60, RZ, 0xc0, !PT ;  /* 0x0000006084317812 */ /* 0x000fe200078ec0ff */
[----:B------:R-:W-:Y:S01]  /*0f50*/  IMAD.U32 R3, R53, 0x10000, RZ ;  /* 0x0001000035037824 */ /* 0x000fe200078e00ff */
[----:B------:R-:W-:Y:S01]  /*0f60*/  LOP3.LUT R48, R64, 0x7f, RZ, 0xc0, !PT ;  /* 0x0000007f40307812 */ /* 0x000fe200078ec0ff */
[----:B------:R-:W-:Y:S01]  /*0f70*/  IMAD.U32 R124, R41, 0x10000, RZ ;  /* 0x00010000297c7824 */ /* 0x000fe200078e00ff */
[----:B------:R-:W-:Y:S01]  /*0f80*/  SHF.R.U32.HI R64, RZ, 0x2, R64 ;  /* 0x00000002ff407819 */ /* 0x000fe20000011640 */
[----:B------:R-:W-:Y:S01]  /*0f90*/  IMAD.U32 R47, R36, 0x10000, RZ ;  /* 0x00010000242f7824 */ /* 0x000fe200078e00ff */
[----:B------:R-:W-:Y:S01]  /*0fa0*/  VIADDMNMX R49, R48, -R49, RZ, !PT ;  /* 0x8000003130317246 */ /* 0x000fe200078001ff */
[----:B------:R-:W-:Y:S01]  /*0fb0*/  IMAD.U32 R41, R34, 0x10000, RZ ;  /* 0x0001000022297824 */ /* 0x000fe200078e00ff */
[----:B------:R-:W-:Y:S01]  /*0fc0*/  LOP3.LUT R64, R64, 0x3fffffe0, RZ, 0xc0, !PT ;  /* 0x3fffffe040407812 */ /* 0x000fe200078ec0ff */
[----:B------:R-:W-:Y:S01]  /*0fd0*/  IMAD.U32 R36, R25, 0x10000, RZ ;  /* 0x0001000019247824 */ /* 0x000fe200078e00ff */
[----:B------:R-:W-:Y:S01]  /*0fe0*/  VIMNMX R49, R49, 0x20, PT ;  /* 0x0000002031317848 */ /* 0x000fe20003fe0100 */
[----:B------:R-:W-:Y:S01]  /*0ff0*/  IMAD.U32 R34, R27, 0x10000, RZ ;  /* 0x000100001b227824 */ /* 0x000fe200078e00ff */
[----:B------:R-:W-:Y:S01]  /*1000*/  SHF.L.U32 R39, R28, 0x10, RZ ;  /* 0x000000101c277819 */ /* 0x000fe200000006ff */
[----:B------:R-:W-:Y:S01]  /*1010*/  IMAD.U32 R155, R51, 0x10000, RZ ;  /* 0x00010000339b7824 */ /* 0x000fe200078e00ff */
[----:B------:R-:W-:Y:S01]  /*1020*/  IADD3 R49, R49, R64, RZ ;  /* 0x0000004031317210 */ /* 0x000fe20007ffe0ff */
[----:B------:R-:W-:Y:S01]  /*1030*/  IMAD.U32 R121, R42, 0x10000, RZ ;  /* 0x000100002a797824 */ /* 0x000fe200078e00ff */
[C---:B------:R-:W-:Y:S01]  /*1040*/  PRMT R190, R20.reuse, 0x7632, R190 ;  /* 0x0000763214be7816 */ /* 0x040fe200000000be */
[----:B------:R-:W-:Y:S01]  /*1050*/  IMAD.U32 R27, R21, 0x10000, RZ ;  /* 0x00010000151b7824 */ /* 0x000fe200078e00ff */
[----:B------:R-:W-:Y:S01]  /*1060*/  SHF.L.U32 R28, R20, 0x10, RZ ;  /* 0x00000010141c7819 */ /* 0x000fe200000006ff */
[C---:B------:R-:W-:Y:S01]  /*1070*/  IMAD.U32 R20, R12.reuse, 0x10000, RZ ;  /* 0x000100000c147824 */ /* 0x040fe200078e00ff */
[----:B------:R-:W-:Y:S01]  /*1080*/  PRMT R158, R12, 0x7632, R158 ;  /* 0x000076320c9e7816 */ /* 0x000fe2000000009e */
[C---:B------:R-:W-:Y:S01]  /*1090*/  IMAD.U32 R12, R4.reuse, 0x10000, RZ ;  /* 0x00010000040c7824 */ /* 0x040fe200078e00ff */
[----:B------:R-:W-:Y:S01]  /*10a0*/  PRMT R166, R4, 0x7632, R166 ;  /* 0x0000763204a67816 */ /* 0x000fe200000000a6 */
[----:B------:R-:W-:Y:S01]  /*10b0*/  IMAD.SHL.U32 R49, R49, 0x8, RZ ;  /* 0x0000000831317824 */ /* 0x000fe200078e00ff */
[----:B------:R-:W-:Y:S01]  /*10c0*/  PRMT R174, R52, 0x7632, R174 ;  /* 0x0000763234ae7816 */ /* 0x000fe200000000ae */
[----:B------:R-:W-:Y:S01]  /*10d0*/  IMAD.HI.U32 R201, R208, -0x326172a9, RZ ;  /* 0xcd9e8d57d0c97827 */ /* 0x000fe200078e00ff */
[----:B------:R-:W-:Y:S01]  /*10e0*/  SHF.L.U32 R4, R52, 0x10, RZ ;  /* 0x0000001034047819 */ /* 0x000fe200000006ff */
[----:B------:R-:W-:Y:S01]  /*10f0*/  HFMA2.MMA R203, -RZ, RZ, 0, 0 ;  /* 0x00000000ffcb7435 */ /* 0x000fe200000001ff */
[----:B------:R-:W-:Y:S01]  /*1100*/  SHF.L.U32 R52, R132, 0x5, RZ ;  /* 0x0000000584347819 */ /* 0x000fe200000006ff */
[----:B------:R-:W-:Y:S01]  /*1110*/  IMAD.HI.U32 R202, R206, -0x2daee0ad, RZ ;  /* 0xd2511f53ceca7827 */ /* 0x000fe200078e00ff */
[----:B------:R-:W-:Y:S01]  /*1120*/  PRMT R176, R53, 0x7632, R176 ;  /* 0x0000763235b07816 */ /* 0x000fe200000000b0 */
[----:B------:R-:W-:Y:S01]  /*1130*/  ULDC.U8 UR14, c[0x0][0x2a0] ;  /* 0x0000a800000e7ab9 */ /* 0x000fe20000000000 */
[----:B------:R-:W-:Y:S01]  /*1140*/  LOP3.LUT R53, R52, 0x3e0, RZ, 0xc0, !PT ;  /* 0x000003e034357812 */ /* 0x000fe200078ec0ff */
[----:B------:R-:W-:Y:S01]  /*1150*/  IMAD.U32 R42, R35, 0x10000, RZ ;  /* 0x00010000232a7824 */ /* 0x000fe200078e00ff */
[----:B------:R-:W-:Y:S01]  /*1160*/  I2FP.F32.U32 R49, R49 ;  /* 0x0000003100317245 */ /* 0x000fe20000201000 */
[----:B------:R-:W-:Y:S01]  /*1170*/  IMAD.U32 R35, R24, 0x10000, RZ ;  /* 0x0001000018237824 */ /* 0x000fe200078e00ff */
[----:B------:R-:W-:Y:S01]  /*1180*/  VIADDMNMX R53, R48, -R53, RZ, !PT ;  /* 0x8000003530357246 */ /* 0x000fe200078001ff */
[----:B------:R-:W-:Y:S01]  /*1190*/  IMAD R48, R66, -0x326172a9, RZ ;  /* 0xcd9e8d5742307824 */ /* 0x000fe200078e02ff */
[----:B------:R0:W1:Y:S01]  /*11a0*/  MUFU.RCP R207, R49 ;  /* 0x0000003100cf7308 */ /* 0x0000620000001000 */
[----:B------:R-:W-:Y:S01]  /*11b0*/  SHF.L.U32 R44, R33, 0x10, RZ ;  /* 0x00000010212c7819 */ /* 0x000fe200000006ff */
[----:B------:R-:W-:Y:S01]  /*11c0*/  IMAD.U32 R120, R37, 0x10000, RZ ;  /* 0x0001000025787824 */ /* 0x000fe200078e00ff */
[----:B------:R-:W-:Y:S01]  /*11d0*/  VIMNMX R53, R53, 0x20, PT ;  /* 0x0000002035357848 */ /* 0x000fe20003fe0100 */
[----:B------:R-:W-:Y:S01]  /*11e0*/  IMAD.U32 R24, R16, 0x10000, RZ ;  /* 0x0001000010187824 */ /* 0x000fe200078e00ff */
[----:B------:R-:W-:Y:S01]  /*11f0*/  SHF.L.U32 R33, R26, 0x10, RZ ;  /* 0x000000101a217819 */ /* 0x000fe200000006ff */
[C---:B------:R-:W-:Y:S01]  /*1200*/  IMAD.U32 R26, R22.reuse, 0x10000, RZ ;  /* 0x00010000161a7824 */ /* 0x040fe200078e00ff */
[----:B------:R-:W-:Y:S01]  /*1210*/  PRMT R183, R51, 0x7632, R183 ;  /* 0x0000763233b77816 */ /* 0x000fe200000000b7 */
[----:B------:R-:W-:Y:S01]  /*1220*/  IMAD R51, R65, -0x2daee0ad, RZ ;  /* 0xd2511f5341337824 */ /* 0x000fe200078e02ff */
[----:B------:R-:W-:Y:S01]  /*1230*/  PRMT R188, R21, 0x7632, R188 ;  /* 0x0000763215bc7816 */ /* 0x000fe200000000bc */
[----:B------:R-:W-:Y:S01]  /*1240*/  IMAD.U32 R21, R19, 0x10000, RZ ;  /* 0x0001000013157824 */ /* 0x000fe200078e00ff */
[----:B------:R-:W-:Y:S01]  /*1250*/  PRMT R186, R22, 0x7632, R186 ;  /* 0x0000763216ba7816 */ /* 0x000fe200000000ba */
[----:B------:R-:W-:Y:S01]  /*1260*/  IMAD.IADD R53, R64, 0x1, R53 ;  /* 0x0000000140357824 */ /* 0x000fe200078e0235 */
        /* <DEDUP_REMOVED lines=34> */
[----:B------:R-:W-:Y:S01]  /*1490*/  SHF.L.U32 R22, R18, 0x10, RZ ;  /* 0x0000001012167819 */ /* 0x000fe200000006ff */
[----:B------:R-:W-:Y:S01]  /*14a0*/  IMAD.U32 R18, R14, 0x10000, RZ ;  /* 0x000100000e127824 */ /* 0x000fe200078e00ff */
[----:B------:R-:W-:Y:S01]  /*14b0*/  PRMT R163, R15, 0x7632, R163 ;  /* 0x000076320fa37816 */ /* 0x000fe200000000a3 */
[----:B------:R-:W-:Y:S01]  /*14c0*/  IMAD.U32 R15, R9, 0x10000, RZ ;  /* 0x00010000090f7824 */ /* 0x000fe200078e00ff */
[C---:B------:R-:W-:Y:S01]  /*14d0*/  PRMT R164, R10.reuse, 0x7632, R164 ;  /* 0x000076320aa47816 */ /* 0x040fe200000000a4 */
[----:B------:R-:W-:Y:S01]  /*14e0*/  IMAD.U32 R14, R10, 0x10000, RZ ;  /* 0x000100000a0e7824 */ /* 0x000fe200078e00ff */
[----:B------:R-:W-:Y:S01]  /*14f0*/  PRMT R169, R5, 0x7632, R169 ;  /* 0x0000763205a97816 */ /* 0x000fe200000000a9 */
[C---:B------:R-:W-:Y:S01]  /*1500*/  IMAD.U32 R9, R7.reuse, 0x10000, RZ ;  /* 0x0001000007097824 */ /* 0x040fe200078e00ff */
        /* <DEDUP_REMOVED lines=28> */
[----:B------:R-:W-:Y:S01]  /*16d0*/  LOP3.LUT R201, R201, UR36, R48, 0x96, !PT ;  /* 0x00000024c9c97c12 */ /* 0x000fe2000f8e9630 */
[----:B------:R-:W-:Y:S01]  /*16e0*/  IMAD R206, R206, -0x2daee0ad, RZ ;  /* 0xd2511f53cece7824 */ /* 0x000fe200078e02ff */
[----:B------:R-:W-:Y:S01]  /*16f0*/  LOP3.LUT R202, R202, UR37, R51, 0x96, !PT ;  /* 0x00000025caca7c12 */ /* 0x000fe2000f8e9633 */
[----:B------:R-:W-:Y:S01]  /*1700*/  IMAD.MOV.U32 R210, RZ, RZ, 0x1 ;  /* 0x00000001ffd27424 */ /* 0x000fe200078e00ff */
        /* <DEDUP_REMOVED lines=43> */
[----:B------:R-:W-:Y:S01]  /*19c0*/  IMAD.SHL.U32 R205, R53, 0x8, RZ ;  /* 0x0000000835cd7824 */ /* 0x000fe200078e00ff */
[----:B------:R-:W-:Y:S01]  /*19d0*/  ULDC.64 UR8, c[0x0][0x230] ;  /* 0x00008c0000087ab9 */ /* 0x000fe20000000a00 */
[----:B------:R-:W-:Y:S01]  /*19e0*/  ULDC.64 UR10, c[0x0][0x238] ;  /* 0x00008e00000a7ab9 */ /* 0x000fe20000000a00 */
[----:B------:R-:W-:Y:S01]  /*19f0*/  ULDC.64 UR12, c[0x0][0x240] ;  /* 0x00009000000c7ab9 */ /* 0x000fe20000000a00 */
[----:B------:R-:W-:Y:S01]  /*1a00*/  UISETP.NE.AND UP0, UPT, UR14, URZ, UPT ;  /* 0x0000003f0e00728c */ /* 0x000fe2000bf05270 */
[----:B------:R-:W-:Y:S01]  /*1a10*/  ULDC.64 UR16, c[0x0][0x248] ;  /* 0x0000920000107ab9 */ /* 0x000fe20000000a00 */
[----:B01----:R-:W-:-:S09]  /*1a20*/  ULDC.64 UR18, c[0x0][0x210] ;  /* 0x0000840000127ab9 */ /* 0x003fd20000000a00 */
.L_x_17766:
[----:B------:R-:W-:Y:S01]  /*1a30*/  IMAD R116, R126, UR38, RZ ;  /* 0x000000267e747c24 */ /* 0x000fe2000f8e02ff */
        /* <DEDUP_REMOVED lines=15> */
[----:B------:R-:W-:-:S03]  /*1b30*/  ISETP.NE.AND.EX P1, PT, R61, RZ, PT, P1 ;  /* 0x000000ff3d00720c */ /* 0x000fc60003f25310 */
[----:B------:R0:W5:Y:S01]  /*1b40*/  @P0 LDG.E.128 R52, desc[UR4][R118.64+0x10] ;  /* 0x0000100476340981 */ /* 0x000162000c1e1d00 */
[----:B-1----:R-:W-:-:S05]  /*1b50*/  IMAD.WIDE.U32 R62, R209, 0x10, R62 ;  /* 0x00000010d13e7825 */ /* 0x002fca00078e003e */
[----:B------:R0:W5:Y:S04]  /*1b60*/  LDG.E.128 R64, desc[UR4][R62.64] ;  /* 0x000000043e407981 */ /* 0x000168000c1e1d00 */
        /* <DEDUP_REMOVED lines=15> */
.L_x_16838:
[----:B------:R-:W-:-:S07]  /*1c60*/  IMAD.MOV.U32 R214, RZ, RZ, R208 ;  /* 0x000000ffffd67224 */ /* 0x000fce00078e00d0 */
.L_x_16839:
[----:B------:R-:W-:Y:S05]  /*1c70*/  BSYNC B1 ;  /* 0x0000000000017941 */ /* 0x000fea0003800000 */
.L_x_16837:
        /* <DEDUP_REMOVED lines=16> */
.L_x_16843:
[----:B------:R-:W-:Y:S05]  /*1d80*/  BSYNC B2 ;  /* 0x0000000000027941 */ /* 0x000fea0003800000 */
.L_x_16842:
        /* <DEDUP_REMOVED lines=44> */
.L_x_16841:
[----:B------:R-:W-:Y:S05]  /*2050*/  BSYNC B1 ;  /* 0x0000000000017941 */ /* 0x000fea0003800000 */
.L_x_16840:
        /* <DEDUP_REMOVED lines=17> */
[----:B------:R-:W-:Y:S01]  /*2170*/  MOV R62, R212 ;  /* 0x000000d4003e7202 */ /* 0x000fe20000000f00 */
[----:B------:R-:W-:Y:S01]  /*2180*/  FADD.FTZ R60, R48, R60 ;  /* 0x0000003c303c7221 */ /* 0x000fe20000010000 */
[----:B------:R-:W-:Y:S06]  /*2190*/  BRA `(.L_x_16845) ;  /* 0x0000000400547947 */ /* 0x000fec0003800000 */
.L_x_16844:
        /* <DEDUP_REMOVED lines=12> */
.L_x_16847:
[----:B------:R-:W-:-:S07]  /*2260*/  IMAD.MOV.U32 R61, RZ, RZ, R208 ;  /* 0x000000ffff3d7224 */ /* 0x000fce00078e00d0 */
.L_x_16848:
[----:B------:R-:W-:Y:S05]  /*2270*/  BSYNC B1 ;  /* 0x0000000000017941 */ /* 0x000fea0003800000 */
.L_x_16846:
        /* <DEDUP_REMOVED lines=16> */
.L_x_16852:
[----:B------:R-:W-:Y:S05]  /*2380*/  BSYNC B2 ;  /* 0x0000000000027941 */ /* 0x000fea0003800000 */
.L_x_16851:
        /* <DEDUP_REMOVED lines=44> */
.L_x_16850:
[----:B------:R-:W-:Y:S05]  /*2650*/  BSYNC B1 ;  /* 0x0000000000017941 */ /* 0x000fea0003800000 */
.L_x_16849:
        /* <DEDUP_REMOVED lines=9> */
.L_x_16845:
        /* <DEDUP_REMOVED lines=12> */
.L_x_16854:
[----:B------:R-:W-:-:S07]  /*27b0*/  MOV R61, R208 ;  /* 0x000000d0003d7202 */ /* 0x000fce0000000f00 */
.L_x_16855:
[----:B------:R-:W-:Y:S05]  /*27c0*/  BSYNC B1 ;  /* 0x0000000000017941 */ /* 0x000fea0003800000 */
.L_x_16853:
        /* <DEDUP_REMOVED lines=16> */
.L_x_16859:
[----:B------:R-:W-:Y:S05]  /*28d0*/  BSYNC B2 ;  /* 0x0000000000027941 */ /* 0x000fea0003800000 */
.L_x_16858:
        /* <DEDUP_REMOVED lines=44> */
.L_x_16857:
[----:B------:R-:W-:Y:S05]  /*2ba0*/  BSYNC B1 ;  /* 0x0000000000017941 */ /* 0x000fea0003800000 */
.L_x_16856:
        /* <DEDUP_REMOVED lines=14> */
.L_x_16860:
        /* <DEDUP_REMOVED lines=12> */
.L_x_16863:
[----:B------:R-:W-:-:S07]  /*2d50*/  MOV R64, R208 ;  /* 0x000000d000407202 */ /* 0x000fce0000000f00 */
.L_x_16864:
[----:B------:R-:W-:Y:S05]  /*2d60*/  BSYNC B1 ;  /* 0x0000000000017941 */ /* 0x000fea0003800000 */
.L_x_16862:
        /* <DEDUP_REMOVED lines=16> */
.L_x_16868:
[----:B------:R-:W-:Y:S05]  /*2e70*/  BSYNC B2 ;  /* 0x0000000000027941 */ /* 0x000fea0003800000 */
.L_x_16867:
        /* <DEDUP_REMOVED lines=44> */
.L_x_16866:
[----:B------:R-:W-:Y:S05]  /*3140*/  BSYNC B1 ;  /* 0x0000000000017941 */ /* 0x000fea0003800000 */
.L_x_16865:
        /* <DEDUP_REMOVED lines=10> */
.L_x_16861:
        /* <DEDUP_REMOVED lines=12> */
.L_x_16870:
[----:B------:R-:W-:-:S07]  /*32b0*/  IMAD.MOV.U32 R64, RZ, RZ, R208 ;  /* 0x000000ffff407224 */ /* 0x000fce00078e00d0 */
.L_x_16871:
[----:B------:R-:W-:Y:S05]  /*32c0*/  BSYNC B1 ;  /* 0x0000000000017941 */ /* 0x000fea0003800000 */
.L_x_16869:
        /* <DEDUP_REMOVED lines=16> */
.L_x_16875:
[----:B------:R-:W-:Y:S05]  /*33d0*/  BSYNC B2 ;  /* 0x0000000000027941 */ /* 0x000fea0003800000 */
.L_x_16874:
        /* <DEDUP_REMOVED lines=44> */
.L_x_16873:
[----:B------:R-:W-:Y:S05]  /*36a0*/  BSYNC B1 ;  /* 0x0000000000017941 */ /* 0x000fea0003800000 */
.L_x_16872:
        /* <DEDUP_REMOVED lines=15> */
.L_x_16876:
        /* <DEDUP_REMOVED lines=12> */
.L_x_16879:
[----:B------:R-:W-:-:S07]  /*3860*/  IMAD.MOV.U32 R198, RZ, RZ, R208 ;  /* 0x000000ffffc67224 */ /* 0x000fce00078e00d0 */
.L_x_16880:
[----:B------:R-:W-:Y:S05]  /*3870*/  BSYNC B1 ;  /* 0x0000000000017941 */ /* 0x000fea0003800000 */
.L_x_16878:
        /* <DEDUP_REMOVED lines=16> */
.L_x_16884:
[----:B------:R-:W-:Y:S05]  /*3980*/  BSYNC B2 ;  /* 0x0000000000027941 */ /* 0x000fea0003800000 */
.L_x_16883:
        /* <DEDUP_REMOVED lines=44> */
.L_x_16882:
[----:B------:R-:W-:Y:S05]  /*3c50*/  BSYNC B1 ;  /* 0x0000000000017941 */ /* 0x000fea0003800000 */
.L_x_16881:
        /* <DEDUP_REMOVED lines=9> */
.L_x_16877:
        /* <DEDUP_REMOVED lines=12> */
.L_x_16886:
[----:B------:R-:W-:-:S07]  /*3db0*/  IMAD.MOV.U32 R204, RZ, RZ, R208 ;  /* 0x000000ffffcc7224 */ /* 0x000fce00078e00d0 */
.L_x_16887:
[----:B------:R-:W-:Y:S05]  /*3dc0*/  BSYNC B1 ;  /* 0x0000000000017941 */ /* 0x000fea0003800000 */
.L_x_16885:
        /* <DEDUP_REMOVED lines=16> */
.L_x_16891:
[----:B------:R-:W-:Y:S05]  /*3ed0*/  BSYNC B2 ;  /* 0x0000000000027941 */ /* 0x000fea0003800000 */
.L_x_16890:
        /* <DEDUP_REMOVED lines=44> */
.L_x_16889:
[----:B------:R-:W-:Y:S05]  /*41a0*/  BSYNC B1 ;  /* 0x0000000000017941 */ /* 0x000fea0003800000 */
.L_x_16888:
        /* <DEDUP_REMOVED lines=14> */
.L_x_16892:
        /* <DEDUP_REMOVED lines=12> */
.L_x_16895:
[----:B------:R-:W-:-:S07]  /*4350*/  IMAD.MOV.U32 R197, RZ, RZ, R208 ;  /* 0x000000ffffc57224 */ /* 0x000fce00078e00d0 */
.L_x_16896:
[----:B------:R-:W-:Y:S05]  /*4360*/  BSYNC B1 ;  /* 0x0000000000017941 */ /* 0x000fea0003800000 */
.L_x_16894:
        /* <DEDUP_REMOVED lines=16> */
.L_x_16900:
[----:B------:R-:W-:Y:S05]  /*4470*/  BSYNC B2 ;  /* 0x0000000000027941 */ /* 0x000fea0003800000 */
.L_x_16899:
        /* <DEDUP_REMOVED lines=44> */
.L_x_16898:
[----:B------:R-:W-:Y:S05]  /*4740*/  BSYNC B1 ;  /* 0x0000000000017941 */ /* 0x000fea0003800000 */
.L_x_16897:
        /* <DEDUP_REMOVED lines=10> */
.L_x_16893:
        /* <DEDUP_REMOVED lines=12> */
.L_x_16902:
[----:B------:R-:W-:-:S07]  /*48b0*/  MOV R204, R208 ;  /* 0x000000d000cc7202 */ /* 0x000fce0000000f00 */
.L_x_16903:
[----:B------:R-:W-:Y:S05]  /*48c0*/  BSYNC B1 ;  /* 0x0000000000017941 */ /* 0x000fea0003800000 */
.L_x_16901:
        /* <DEDUP_REMOVED lines=16> */
.L_x_16907:
[----:B------:R-:W-:Y:S05]  /*49d0*/  BSYNC B2 ;  /* 0x0000000000027941 */ /* 0x000fea0003800000 */
.L_x_16906:
        /* <DEDUP_REMOVED lines=44> */
.L_x_16905:
[----:B------:R-:W-:Y:S05]  /*4ca0*/  BSYNC B1 ;  /* 0x0000000000017941 */ /* 0x000fea0003800000 */
.L_x_16904:
        /* <DEDUP_REMOVED lines=15> */
.L_x_16908:
        /* <DEDUP_REMOVED lines=12> */
.L_x_16911:
[----:B------:R-:W-:-:S07]  /*4e60*/  MOV R65, R208 ;  /* 0x000000d000417202 */ /* 0x000fce0000000f00 */
.L_x_16912:
[----:B------:R-:W-:Y:S05]  /*4e70*/  BSYNC B1 ;  /* 0x0000000000017941 */ /* 0x000fea0003800000 */
.L_x_16910:
        /* <DEDUP_REMOVED lines=16> */
.L_x_16916:
[----:B------:R-:W-:Y:S05]  /*4f80*/  BSYNC B2 ;  /* 0x0000000000027941 */ /* 0x000fea0003800000 */
.L_x_16915:
        /* <DEDUP_REMOVED lines=44> */
.L_x_16914:
[----:B------:R-:W-:Y:S05]  /*5250*/  BSYNC B1 ;  /* 0x0000000000017941 */ /* 0x000fea0003800000 */
.L_x_16913:
        /* <DEDUP_REMOVED lines=9> */
.L_x_16909:
        /* <DEDUP_REMOVED lines=12> */
.L_x_16918:
[----:B------:R-:W-:-:S07]  /*53b0*/  IMAD.MOV.U32 R65, RZ, RZ, R208 ;  /* 0x000000ffff417224 */ /* 0x000fce00078e00d0 */
.L_x_16919:
[----:B------:R-:W-:Y:S05]  /*53c0*/  BSYNC B1 ;  /* 0x0000000000017941 */ /* 0x000fea0003800000 */
.L_x_16917:
        /* <DEDUP_REMOVED lines=16> */
.L_x_16923:
[----:B------:R-:W-:Y:S05]  /*54d0*/  BSYNC B2 ;  /* 0x0000000000027941 */ /* 0x000fea0003800000 */
.L_x_16922:
        /* <DEDUP_REMOVED lines=44> */
.L_x_16921:
[----:B------:R-:W-:Y:S05]  /*57a0*/  BSYNC B1 ;  /* 0x0000000000017941 */ /* 0x000fea0003800000 */
.L_x_16920:
        /* <DEDUP_REMOVED lines=12> */
.L_x_16924:
        /* <DEDUP_REMOVED lines=12> */
.L_x_16927:
[----:B------:R-:W-:-:S07]  /*5930*/  IMAD.MOV.U32 R66, RZ, RZ, R208 ;  /* 0x000000ffff427224 */ /* 0x000fce00078e00d0 */
.L_x_16928:
[----:B------:R-:W-:Y:S05]  /*5940*/  BSYNC B1 ;  /* 0x0000000000017941 */ /* 0x000fea0003800000 */
.L_x_16926:
        /* <DEDUP_REMOVED lines=16> */
.L_x_16932:
[----:B------:R-:W-:Y:S05]  /*5a50*/  BSYNC B2 ;  /* 0x0000000000027941 */ /* 0x000fea0003800000 */
.L_x_16931:
        /* <DEDUP_REMOVED lines=44> */
.L_x_16930:
[----:B------:R-:W-:Y:S05]  /*5d20*/  BSYNC B1 ;  /* 0x0000000000017941 */ /* 0x000fea0003800000 */
.L_x_16929:
        /* <DEDUP_REMOVED lines=10> */
.L_x_16925:
        /* <DEDUP_REMOVED lines=12> */
.L_x_16934:
[----:B------:R-:W-:-:S07]  /*5e90*/  IMAD.MOV.U32 R66, RZ, RZ, R208 ;  /* 0x000000ffff427224 */ /* 0x000fce00078e00d0 */
.L_x_16935:
[----:B------:R-:W-:Y:S05]  /*5ea0*/  BSYNC B1 ;  /* 0x0000000000017941 */ /* 0x000fea0003800000 */
.L_x_16933:
        /* <DEDUP_REMOVED lines=16> */
.L_x_16939:
[----:B------:R-:W-:Y:S05]  /*5fb0*/  BSYNC B2 ;  /* 0x0000000000027941 */ /* 0x000fea0003800000 */
.L_x_16938:
        /* <DEDUP_REMOVED lines=44> */
.L_x_16937:
[----:B------:R-:W-:Y:S05]  /*6280*/  BSYNC B1 ;  /* 0x0000000000017941 */ /* 0x000fea0003800000 */
.L_x_16936:
        /* <DEDUP_REMOVED lines=13> */
.L_x_16940:
        /* <DEDUP_REMOVED lines=12> */
.L_x_16943:
[----:B------:R-:W-:-:S07]  /*6420*/  IMAD.MOV.U32 R194, RZ, RZ, R208 ;  /* 0x000000ffffc27224 */ /* 0x000fce00078e00d0 */
.L_x_16944:
[----:B------:R-:W-:Y:S05]  /*6430*/  BSYNC B1 ;  /* 0x0000000000017941 */ /* 0x000fea0003800000 */
.L_x_16942:
        /* <DEDUP_REMOVED lines=16> */
.L_x_16948:
[----:B------:R-:W-:Y:S05]  /*6540*/  BSYNC B2 ;  /* 0x0000000000027941 */ /* 0x000fea0003800000 */
.L_x_16947:
        /* <DEDUP_REMOVED lines=44> */
.L_x_16946:
[----:B------:R-:W-:Y:S05]  /*6810*/  BSYNC B1 ;  /* 0x0000000000017941 */ /* 0x000fea0003800000 */
.L_x_16945:
        /* <DEDUP_REMOVED lines=9> */
.L_x_16941:
        /* <DEDUP_REMOVED lines=12> */
.L_x_16950:
[----:B------:R-:W-:-:S07]  /*6970*/  MOV R204, R208 ;  /* 0x000000d000cc7202 */ /* 0x000fce0000000f00 */
.L_x_16951:
[----:B------:R-:W-:Y:S05]  /*6980*/  BSYNC B1 ;  /* 0x0000000000017941 */ /* 0x000fea0003800000 */
.L_x_16949:
        /* <DEDUP_REMOVED lines=16> */
.L_x_16955:
[----:B------:R-:W-:Y:S05]  /*6a90*/  BSYNC B2 ;  /* 0x0000000000027941 */ /* 0x000fea0003800000 */
.L_x_16954:
        /* <DEDUP_REMOVED lines=44> */
.L_x_16953:
[----:B------:R-:W-:Y:S05]  /*6d60*/  BSYNC B1 ;  /* 0x0000000000017941 */ /* 0x000fea0003800000 */
.L_x_16952:
        /* <DEDUP_REMOVED lines=12> */
.L_x_16956:
        /* <DEDUP_REMOVED lines=12> */
.L_x_16959:
[----:B------:R-:W-:-:S07]  /*6ef0*/  MOV R192, R208 ;  /* 0x000000d000c07202 */ /* 0x000fce0000000f00 */
.L_x_16960:
[----:B------:R-:W-:Y:S05]  /*6f00*/  BSYNC B1 ;  /* 0x0000000000017941 */ /* 0x000fea0003800000 */
.L_x_16958:
        /* <DEDUP_REMOVED lines=16> */
.L_x_16964:
[----:B------:R-:W-:Y:S05]  /*7010*/  BSYNC B2 ;  /* 0x0000000000027941 */ /* 0x000fea0003800000 */
.L_x_16963:
        /* <DEDUP_REMOVED lines=44> */
.L_x_16962:
[----:B------:R-:W-:Y:S05]  /*72e0*/  BSYNC B1 ;  /* 0x0000000000017941 */ /* 0x000fea0003800000 */
.L_x_16961:
        /* <DEDUP_REMOVED lines=10> */
.L_x_16957:
        /* <DEDUP_REMOVED lines=9> */
[----:B------:R-:W-:Y:S01]  /*7420*/  SEL R118, RZ, 0x1, P2 ;  /* 0x00000001ff767807 */ /* 0x000fe20001000000 */
[----:B------:R-:W-:Y:S01]  /*7430*/  IMAD.WIDE.U32 R214, R214, 0x1000000, RZ ;  /* 0x01000000d6d67825 */ /* 0x000fe200078e00ff */
[----:B------:R-:W-:Y:S02]  /*7440*/  LOP3.LUT P4, RZ, R125, 0x1, RZ, 0xc0, !PT ;  /* 0x000000017dff7812 */ /* 0x000fe4000788c0ff */
        /* <DEDUP_REMOVED lines=9> */
[----:B------:R-:W-:Y:S01]  /*74e0*/  IADD3 R116, P0, R220, UR12, RZ ;  /* 0x0000000cdc747c10 */ /* 0x000fe2000ff1e0ff */
[----:B------:R0:W-:Y:S01]  /*74f0*/  STG.E.128 desc[UR4][R216.64], R60 ;  /* 0x0000003cd8007986 */ /* 0x0001e2000c101d04 */
[----:B------:R-:W-:Y:S02]  /*7500*/  LOP3.LUT R215, R215, R218, R219, 0xfe, !PT ;  /* 0x000000dad7d77212 */ /* 0x000fe400078efedb */
[----:B------:R-:W-:Y:S01]  /*7510*/  LOP3.LUT R214, R118, R214, R212, 0xfe, !PT ;  /* 0x000000d676d67212 */ /* 0x000fe200078efed4 */
[----:B------:R0:W-:Y:S01]  /*7520*/  STG.E.128 desc[UR4][R216.64+0x10], R64 ;  /* 0x00001040d8007986 */ /* 0x0001e2000c101d04 */
[----:B------:R-:W-:Y:S02]  /*7530*/  IADD3.X R117, R221, UR13, RZ, P0, !PT ;  /* 0x0000000ddd757c10 */ /* 0x000fe400087fe4ff */
[----:B------:R-:W-:Y:S02]  /*7540*/  LOP3.LUT R119, R119, R215, R213, 0xfe, !PT ;  /* 0x000000d777777212 */ /* 0x000fe400078efed5 */
        /* <DEDUP_REMOVED lines=23> */
.L_x_16965:
[----:B------:R-:W-:-:S07]  /*76c0*/  VIADD R211, R209, 0x80 ;  /* 0x00000080d1d37836 */ /* 0x000fce0000000000 */
.L_x_16836:
[----:B------:R-:W-:Y:S05]  /*76d0*/  BSYNC B0 ;  /* 0x0000000000007941 */ /* 0x000fea0003800000 */
.L_x_16835:
[----:B------:R-:W-:Y:S01]  /*76e0*/  LOP3.LUT P0, RZ, R125, 0x800, RZ, 0xc0, !PT ;  /* 0x000008007dff7812 */ /* 0x000fe2000780c0ff */
[----:B------:R-:W-:-:S12]  /*76f0*/  BSSY B0, `(.L_x_16966) ;  /* 0x00005c4000007945 */ /* 0x000fd80003800000 */
[----:B------:R-:W-:Y:S05]  /*7700*/  @!P0 BRA `(.L_x_16967) ;  /* 0x0000005c00088947 */ /* 0x000fea0003800000 */
[----:B------:R-:W2:Y:S01]  /*7710*/  LDC.64 R68, c[0x0][0x228] ;  /* 0x00008a00ff447b82 */ /* 0x000ea20000000a00 */
[----:B------:R-:W-:-:S04]  /*7720*/  ISETP.NE.U32.AND P0, PT, RZ, UR8, PT ;  /* 0x00000008ff007c0c */ /* 0x000fc8000bf05070 */
[----:B------:R-:W-:-:S03]  /*7730*/  ISETP.NE.AND.EX P0, PT, RZ, UR9, PT, P0 ;  /* 0x00000009ff007c0c */ /* 0x000fc6000bf05300 */
[----:B------:R-:W3:Y:S10]  /*7740*/  LDC.64 R70, c[0x0][0x220] ;  /* 0x00008800ff467b82 */ /* 0x000ef40000000a00 */
[----:B01----:R-:W-:-:S04]  /*7750*/  @P0 LEA R118, P1, R211, UR8, 0x5 ;  /* 0x00000008d3760c11 */ /* 0x003fc8000f8228ff */
[----:B------:R-:W-:Y:S02]  /*7760*/  @P0 LEA.HI.X R119, R211, UR9, RZ, 0x5, P1 ;  /* 0x00000009d3770c11 */ /* 0x000fe400088f2cff */
[----:B--2---:R-:W-:-:S03]  /*7770*/  ISETP.NE.U32.AND P1, PT, R68, RZ, PT ;  /* 0x000000ff4400720c */ /* 0x004fc60003f25070 */
[----:B------:R0:W5:Y:S01]  /*7780*/  @P0 LDG.E.128 R48, desc[UR4][R118.64] ;  /* 0x0000000476300981 */ /* 0x000162000c1e1d00 */
[----:B------:R-:W-:-:S03]  /*7790*/  ISETP.NE.AND.EX P1, PT, R69, RZ, PT, P1 ;  /* 0x000000ff4500720c */ /* 0x000fc60003f25310 */
[----:B------:R0:W5:Y:S01]  /*77a0*/  @P0 LDG.E.128 R52, desc[UR4][R118.64+0x10] ;  /* 0x0000100476340981 */ /* 0x000162000c1e1d00 */
[----:B---3--:R-:W-:-:S05]  /*77b0*/  IMAD.WIDE.U32 R70, R211, 0x10, R70 ;  /* 0x00000010d3467825 */ /* 0x008fca00078e0046 */
        /* <DEDUP_REMOVED lines=16> */
.L_x_16969:
[----:B------:R-:W-:-:S07]  /*78c0*/  IMAD.MOV.U32 R214, RZ, RZ, R208 ;  /* 0x000000ffffd67224 */ /* 0x000fce00078e00d0 */
.L_x_16970:
[----:B------:R-:W-:Y:S05]  /*78d0*/  BSYNC B1 ;  /* 0x0000000000017941 */ /* 0x000fea0003800000 */
.L_x_16968:
        /* <DEDUP_REMOVED lines=16> */
.L_x_16974:
[----:B------:R-:W-:Y:S05]  /*79e0*/  BSYNC B2 ;  /* 0x0000000000027941 */ /* 0x000fea0003800000 */
.L_x_16973:
        /* <DEDUP_REMOVED lines=44> */
.L_x_16972:
[----:B------:R-:W-:Y:S05]  /*7cb0*/  BSYNC B1 ;  /* 0x0000000000017941 */ /* 0x000fea0003800000 */
.L_x_16971:
        /* <DEDUP_REMOVED lines=20> */
.L_x_16975:
        /* <DEDUP_REMOVED lines=12> */
.L_x_16978:
[----:B------:R-:W-:-:S07]  /*7ec0*/  IMAD.MOV.U32 R69, RZ, RZ, R208 ;  /* 0x000000ffff457224 */ /* 0x000fce00078e00d0 */
.L_x_16979:
[----:B------:R-:W-:Y:S05]  /*7ed0*/  BSYNC B1 ;  /* 0x0000000000017941 */ /* 0x000fea0003800000 */
.L_x_16977:
        /* <DEDUP_REMOVED lines=16> */
.L_x_16983:
[----:B------:R-:W-:Y:S05]  /*7fe0*/  BSYNC B2 ;  /* 0x0000000000027941 */ /* 0x000fea0003800000 */
.L_x_16982:
        /* <DEDUP_REMOVED lines=44> */
.L_x_16981:
[----:B------:R-:W-:Y:S05]  /*82b0*/  BSYNC B1 ;  /* 0x0000000000017941 */ /* 0x000fea0003800000 */
.L_x_16980:
        /* <DEDUP_REMOVED lines=9> */
.L_x_16976:
        /* <DEDUP_REMOVED lines=12> */
.L_x_16985:
[----:B------:R-:W-:-:S07]  /*8410*/  MOV R69, R208 ;  /* 0x000000d000457202 */ /* 0x000fce0000000f00 */
.L_x_16986:
[----:B------:R-:W-:Y:S05]  /*8420*/  BSYNC B1 ;  /* 0x0000000000017941 */ /* 0x000fea0003800000 */
.L_x_16984:
        /* <DEDUP_REMOVED lines=16> */
.L_x_16990:
[----:B------:R-:W-:Y:S05]  /*8530*/  BSYNC B2 ;  /* 0x0000000000027941 */ /* 0x000fea0003800000 */
.L_x_16989:
        /* <DEDUP_REMOVED lines=44> */
.L_x_16988:
[----:B------:R-:W-:Y:S05]  /*8800*/  BSYNC B1 ;  /* 0x0000000000017941 */ /* 0x000fea0003800000 */
.L_x_16987:
        /* <DEDUP_REMOVED lines=14> */
.L_x_16991:
        /* <DEDUP_REMOVED lines=12> */
.L_x_16994:
[----:B------:R-:W-:-:S07]  /*89b0*/  MOV R72, R208 ;  /* 0x000000d000487202 */ /* 0x000fce0000000f00 */
.L_x_16995:
[----:B------:R-:W-:Y:S05]  /*89c0*/  BSYNC B1 ;  /* 0x0000000000017941 */ /* 0x000fea0003800000 */
.L_x_16993:
        /* <DEDUP_REMOVED lines=16> */
.L_x_16999:
[----:B------:R-:W-:Y:S05]  /*8ad0*/  BSYNC B2 ;  /* 0x0000000000027941 */ /* 0x000fea0003800000 */
.L_x_16998:
        /* <DEDUP_REMOVED lines=44> */
.L_x_16997:
[----:B------:R-:W-:Y:S05]  /*8da0*/  BSYNC B1 ;  /* 0x0000000000017941 */ /* 0x000fea0003800000 */
.L_x_16996:
        /* <DEDUP_REMOVED lines=10> */
.L_x_16992:
        /* <DEDUP_REMOVED lines=12> */
.L_x_17001:
[----:B------:R-:W-:-:S07]  /*8f10*/  IMAD.MOV.U32 R72, RZ, RZ, R208 ;  /* 0x000000ffff487224 */ /* 0x000fce00078e00d0 */
.L_x_17002:
[----:B------:R-:W-:Y:S05]  /*8f20*/  BSYNC B1 ;  /* 0x0000000000017941 */ /* 0x000fea0003800000 */
.L_x_17000:
        /* <DEDUP_REMOVED lines=16> */
.L_x_17006:
[----:B------:R-:W-:Y:S05]  /*9030*/  BSYNC B2 ;  /* 0x0000000000027941 */ /* 0x000fea0003800000 */
.L_x_17005:
        /* <DEDUP_REMOVED lines=44> */
.L_x_17004:
[----:B------:R-:W-:Y:S05]  /*9300*/  BSYNC B1 ;  /* 0x0000000000017941 */ /* 0x000fea0003800000 */
.L_x_17003:
        /* <DEDUP_REMOVED lines=15> */
.L_x_17007:
        /* <DEDUP_REMOVED lines=12> */
.L_x_17010:
[----:B------:R-:W-:-:S07]  /*94c0*/  IMAD.MOV.U32 R198, RZ, RZ, R208 ;  /* 0x000000ffffc67224 */ /* 0x000fce00078e00d0 */
.L_x_17011:
[----:B------:R-:W-:Y:S05]  /*94d0*/  BSYNC B1 ;  /* 0x0000000000017941 */ /* 0x000fea0003800000 */
.L_x_17009:
        /* <DEDUP_REMOVED lines=16> */
.L_x_17015:
[----:B------:R-:W-:Y:S05]  /*95e0*/  BSYNC B2 ;  /* 0x0000000000027941 */ /* 0x000fea0003800000 */
.L_x_17014:
        /* <DEDUP_REMOVED lines=44> */
.L_x_17013:
[----:B------:R-:W-:Y:S05]  /*98b0*/  BSYNC B1 ;  /* 0x0000000000017941 */ /* 0x000fea0003800000 */
.L_x_17012:
        /* <DEDUP_REMOVED lines=9> */
.L_x_17008:
        /* <DEDUP_REMOVED lines=12> */
.L_x_17017:
[----:B------:R-:W-:-:S07]  /*9a10*/  IMAD.MOV.U32 R204, RZ, RZ, R208 ;  /* 0x000000ffffcc7224 */ /* 0x000fce00078e00d0 */
.L_x_17018:
[----:B------:R-:W-:Y:S05]  /*9a20*/  BSYNC B1 ;  /* 0x0000000000017941 */ /* 0x000fea0003800000 */
.L_x_17016:
        /* <DEDUP_REMOVED lines=16> */
.L_x_17022:
[----:B------:R-:W-:Y:S05]  /*9b30*/  BSYNC B2 ;  /* 0x0000000000027941 */ /* 0x000fea0003800000 */
.L_x_17021:
        /* <DEDUP_REMOVED lines=44> */
.L_x_17020:
[----:B------:R-:W-:Y:S05]  /*9e00*/  BSYNC B1 ;  /* 0x0000000000017941 */ /* 0x000fea0003800000 */
.L_x_17019:
        /* <DEDUP_REMOVED lines=14> */
.L_x_17023:
        /* <DEDUP_REMOVED lines=12> */
.L_x_17026:
[----:B------:R-:W-:-:S07]  /*9fb0*/  IMAD.MOV.U32 R197, RZ, RZ, R208 ;  /* 0x000000ffffc57224 */ /* 0x000fce00078e00d0 */
.L_x_17027:
[----:B------:R-:W-:Y:S05]  /*9fc0*/  BSYNC B1 ;  /* 0x0000000000017941 */ /* 0x000fea0003800000 */
.L_x_17025:
        /* <DEDUP_REMOVED lines=16> */
.L_x_17031:
[----:B------:R-:W-:Y:S05]  /*a0d0*/  BSYNC B2 ;  /* 0x0000000000027941 */ /* 0x000fea0003800000 */
.L_x_17030:
        /* <DEDUP_REMOVED lines=44> */
.L_x_17029:
[----:B------:R-:W-:Y:S05]  /*a3a0*/  BSYNC B1 ;  /* 0x0000000000017941 */ /* 0x000fea0003800000 */
.L_x_17028:
        /* <DEDUP_REMOVED lines=10> */
.L_x_17024:
        /* <DEDUP_REMOVED lines=12> */
.L_x_17033:
[----:B------:R-:W-:-:S07]  /*a510*/  MOV R204, R208 ;  /* 0x000000d000cc7202 */ /* 0x000fce0000000f00 */
.L_x_17034:
[----:B------:R-:W-:Y:S05]  /*a520*/  BSYNC B1 ;  /* 0x0000000000017941 */ /* 0x000fea0003800000 */
.L_x_17032:
        /* <DEDUP_REMOVED lines=16> */
.L_x_17038:
[----:B------:R-:W-:Y:S05]  /*a630*/  BSYNC B2 ;  /* 0x0000000000027941 */ /* 0x000fea0003800000 */
.L_x_17037:
        /* <DEDUP_REMOVED lines=44> */
.L_x_17036:
[----:B------:R-:W-:Y:S05]  /*a900*/  BSYNC B1 ;  /* 0x0000000000017941 */ /* 0x000fea0003800000 */
.L_x_17035:
        /* <DEDUP_REMOVED lines=15> */
.L_x_17039:
        /* <DEDUP_REMOVED lines=12> */
.L_x_17042:
[----:B------:R-:W-:-:S07]  /*aac0*/  MOV R73, R208 ;  /* 0x000000d000497202 */ /* 0x000fce0000000f00 */
.L_x_17043:
[----:B------:R-:W-:Y:S05]  /*aad0*/  BSYNC B1 ;  /* 0x0000000000017941 */ /* 0x000fea0003800000 */
.L_x_17041:
        /* <DEDUP_REMOVED lines=16> */
.L_x_17047:
[----:B------:R-:W-:Y:S05]  /*abe0*/  BSYNC B2 ;  /* 0x0000000000027941 */ /* 0x000fea0003800000 */
.L_x_17046:
        /* <DEDUP_REMOVED lines=44> */
.L_x_17045:
[----:B------:R-:W-:Y:S05]  /*aeb0*/  BSYNC B1 ;  /* 0x0000000000017941 */ /* 0x000fea0003800000 */
.L_x_17044:
        /* <DEDUP_REMOVED lines=9> */
.L_x_17040:
        /* <DEDUP_REMOVED lines=12> */
.L_x_17049:
[----:B------:R-:W-:-:S07]  /*b010*/  IMAD.MOV.U32 R73, RZ, RZ, R208 ;  /* 0x000000ffff497224 */ /* 0x000fce00078e00d0 */
.L_x_17050:
[----:B------:R-:W-:Y:S05]  /*b020*/  BSYNC B1 ;  /* 0x0000000000017941 */ /* 0x000fea0003800000 */
.L_x_17048:
        /* <DEDUP_REMOVED lines=16> */
.L_x_17054:
[----:B------:R-:W-:Y:S05]  /*b130*/  BSYNC B2 ;  /* 0x0000000000027941 */ /* 0x000fea0003800000 */
.L_x_17053:
        /* <DEDUP_REMOVED lines=44> */
.L_x_17052:
[----:B------:R-:W-:Y:S05]  /*b400*/  BSYNC B1 ;  /* 0x0000000000017941 */ /* 0x000fea0003800000 */
.L_x_17051:
        /* <DEDUP_REMOVED lines=12> */
.L_x_17055:
        /* <DEDUP_REMOVED lines=12> */
.L_x_17058:
[----:B------:R-:W-:-:S07]  /*b590*/  IMAD.MOV.U32 R74, RZ, RZ, R208 ;  /* 0x000000ffff4a7224 */ /* 0x000fce00078e00d0 */
.L_x_17059:
[----:B------:R-:W-:Y:S05]  /*b5a0*/  BSYNC B1 ;  /* 0x0000000000017941 */ /* 0x000fea0003800000 */
.L_x_17057:
        /* <DEDUP_REMOVED lines=16> */
.L_x_17063:
[----:B------:R-:W-:Y:S05]  /*b6b0*/  BSYNC B2 ;  /* 0x0000000000027941 */ /* 0x000fea0003800000 */
.L_x_17062:
        /* <DEDUP_REMOVED lines=44> */
.L_x_17061:
[----:B------:R-:W-:Y:S05]  /*b980*/  BSYNC B1 ;  /* 0x0000000000017941 */ /* 0x000fea0003800000 */
.L_x_17060:
        /* <DEDUP_REMOVED lines=10> */
.L_x_17056:
        /* <DEDUP_REMOVED lines=12> */
.L_x_17065:
[----:B------:R-:W-:-:S07]  /*baf0*/  IMAD.MOV.U32 R74, RZ, RZ, R208 ;  /* 0x000000ffff4a7224 */ /* 0x000fce00078e00d0 */
.L_x_17066:
[----:B------:R-:W-:Y:S05]  /*bb00*/  BSYNC B1 ;  /* 0x0000000000017941 */ /* 0x000fea0003800000 */
.L_x_17064:
        /* <DEDUP_REMOVED lines=16> */
.L_x_17070:
[----:B------:R-:W-:Y:S05]  /*bc10*/  BSYNC B2 ;  /* 0x0000000000027941 */ /* 0x000fea0003800000 */
.L_x_17069:
        /* <DEDUP_REMOVED lines=44> */
.L_x_17068:
[----:B------:R-:W-:Y:S05]  /*bee0*/  BSYNC B1 ;  /* 0x0000000000017941 */ /* 0x000fea0003800000 */
.L_x_17067:
        /* <DEDUP_REMOVED lines=13> */
.L_x_17071:
        /* <DEDUP_REMOVED lines=12> */
.L_x_17074:
[----:B------:R-:W-:-:S07]  /*c080*/  IMAD.MOV.U32 R194, RZ, RZ, R208 ;  /* 0x000000ffffc27224 */ /* 0x000fce00078e00d0 */
.L_x_17075:
[----:B------:R-:W-:Y:S05]  /*c090*/  BSYNC B1 ;  /* 0x0000000000017941 */ /* 0x000fea0003800000 */
.L_x_17073:
        /* <DEDUP_REMOVED lines=16> */
.L_x_17079:
[----:B------:R-:W-:Y:S05]  /*c1a0*/  BSYNC B2 ;  /* 0x0000000000027941 */ /* 0x000fea0003800000 */
.L_x_17078:
        /* <DEDUP_REMOVED lines=44> */
.L_x_17077:
[----:B------:R-:W-:Y:S05]  /*c470*/  BSYNC B1 ;  /* 0x0000000000017941 */ /* 0x000fea0003800000 */
.L_x_17076:
        /* <DEDUP_REMOVED lines=9> */
.L_x_17072:
        /* <DEDUP_REMOVED lines=12> */
.L_x_17081:
[----:B------:R-:W-:-:S07]  /*c5d0*/  MOV R204, R208 ;  /* 0x000000d000cc7202 */ /* 0x000fce0000000f00 */
.L_x_17082:
[----:B------:R-:W-:Y:S05]  /*c5e0*/  BSYNC B1 ;  /* 0x0000000000017941 */ /* 0x000fea0003800000 */
.L_x_17080:
        /* <DEDUP_REMOVED lines=16> */
.L_x_17086:
[----:B------:R-:W-:Y:S05]  /*c6f0*/  BSYNC B2 ;  /* 0x0000000000027941 */ /* 0x000fea0003800000 */
.L_x_17085:
        /* <DEDUP_REMOVED lines=44> */
.L_x_17084:
[----:B------:R-:W-:Y:S05]  /*c9c0*/  BSYNC B1 ;  /* 0x0000000000017941 */ /* 0x000fea0003800000 */
.L_x_17083:
        /* <DEDUP_REMOVED lines=12> */
.L_x_17087:
        /* <DEDUP_REMOVED lines=12> */
.L_x_17090:
[----:B------:R-:W-:-:S07]  /*cb50*/  MOV R192, R208 ;  /* 0x000000d000c07202 */ /* 0x000fce0000000f00 */
.L_x_17091:
[----:B------:R-:W-:Y:S05]  /*cb60*/  BSYNC B1 ;  /* 0x0000000000017941 */ /* 0x000fea0003800000 */
.L_x_17089:
        /* <DEDUP_REMOVED lines=16> */
.L_x_17095:
[----:B------:R-:W-:Y:S05]  /*cc70*/  BSYNC B2 ;  /* 0x0000000000027941 */ /* 0x000fea0003800000 */
.L_x_17094:
        /* <DEDUP_REMOVED lines=44> */
.L_x_17093:
[----:B------:R-:W-:Y:S05]  /*cf40*/  BSYNC B1 ;  /* 0x0000000000017941 */ /* 0x000fea0003800000 */
.L_x_17092:
        /* <DEDUP_REMOVED lines=10> */
.L_x_17088:
        /* <DEDUP_REMOVED lines=51> */
.L_x_17096:
[----:B------:R-:W-:-:S07]  /*d320*/  VIADD R211, R211, 0x80 ;  /* 0x00000080d3d37836 */ /* 0x000fce0000000000 */
.L_x_16967:
[----:B------:R-:W-:Y:S05]  /*d330*/  BSYNC B0 ;  /* 0x0000000000007941 */ /* 0x000fea0003800000 */
.L_x_16966:
        /* <DEDUP_REMOVED lines=13> */
[----:B---3--:R-:W-:-:S06]  /*d410*/  IMAD.WIDE.U32 R80, R211, 0x10, R80 ;  /* 0x00000010d3507825 */ /* 0x008fcc00078e0050 */
[----:B------:R-:W5:Y:S03]  /*d420*/  LDG.E.128 R80, desc[UR4][R80.64] ;  /* 0x0000000450507981 */ /* 0x000f66000c1e1d00 */
        /* <DEDUP_REMOVED lines=15> */
.L_x_17100:
[----:B------:R-:W-:-:S07]  /*d520*/  IMAD.MOV.U32 R214, RZ, RZ, R208 ;  /* 0x000000ffffd67224 */ /* 0x000fce00078e00d0 */
.L_x_17101:
[----:B------:R-:W-:Y:S05]  /*d530*/  BSYNC B1 ;  /* 0x0000000000017941 */ /* 0x000fea0003800000 */
.L_x_17099:
        /* <DEDUP_REMOVED lines=16> */
.L_x_17105:
[----:B------:R-:W-:Y:S05]  /*d640*/  BSYNC B2 ;  /* 0x0000000000027941 */ /* 0x000fea0003800000 */
.L_x_17104:
        /* <DEDUP_REMOVED lines=41> */
[----:B------:R-:W-:Y:S01]  /*d8e0*/  IMAD.MOV.U32 R206, RZ, RZ, R78 ;  /* 0x000000ffffce7224 */ /* 0x000fe200078e004e */
[----:B------:R-:W-:Y:S01]  /*d8f0*/  LOP3.LUT R202, R79, UR37, R116, 0x96, !PT ;  /* 0x000000254fca7c12 */ /* 0x000fe2000f8e9674 */
[----:B------:R-:W-:-:S07]  /*d900*/  IMAD.MOV.U32 R118, RZ, RZ, RZ ;  /* 0x000000ffff767224 */ /* 0x000fce00078e00ff */
.L_x_17103:
[----:B------:R-:W-:Y:S05]  /*d910*/  BSYNC B1 ;  /* 0x0000000000017941 */ /* 0x000fea0003800000 */
.L_x_17102:
        /* <DEDUP_REMOVED lines=20> */
.L_x_17106:
        /* <DEDUP_REMOVED lines=12> */
.L_x_17109:
[----:B------:R-:W-:-:S07]  /*db20*/  IMAD.MOV.U32 R77, RZ, RZ, R208 ;  /* 0x000000ffff4d7224 */ /* 0x000fce00078e00d0 */
.L_x_17110:
[----:B------:R-:W-:Y:S05]  /*db30*/  BSYNC B1 ;  /* 0x0000000000017941 */ /* 0x000fea0003800000 */
.L_x_17108:
        /* <DEDUP_REMOVED lines=16> */
.L_x_17114:
[----:B------:R-:W-:Y:S05]  /*dc40*/  BSYNC B2 ;  /* 0x0000000000027941 */ /* 0x000fea0003800000 */
.L_x_17113:
        /* <DEDUP_REMOVED lines=44> */
.L_x_17112:
[----:B------:R-:W-:Y:S05]  /*df10*/  BSYNC B1 ;  /* 0x0000000000017941 */ /* 0x000fea0003800000 */
.L_x_17111:
        /* <DEDUP_REMOVED lines=9> */
.L_x_17107:
        /* <DEDUP_REMOVED lines=12> */
.L_x_17116:
[----:B------:R-:W-:-:S07]  /*e070*/  MOV R77, R208 ;  /* 0x000000d0004d7202 */ /* 0x000fce0000000f00 */
.L_x_17117:
[----:B------:R-:W-:Y:S05]  /*e080*/  BSYNC B1 ;  /* 0x0000000000017941 */ /* 0x000fea0003800000 */
.L_x_17115:
        /* <DEDUP_REMOVED lines=16> */
.L_x_17121:
[----:B------:R-:W-:Y:S05]  /*e190*/  BSYNC B2 ;  /* 0x0000000000027941 */ /* 0x000fea0003800000 */
.L_x_17120:
        /* <DEDUP_REMOVED lines=44> */
.L_x_17119:
[----:B------:R-:W-:Y:S05]  /*e460*/  BSYNC B1 ;  /* 0x0000000000017941 */ /* 0x000fea0003800000 */
.L_x_17118:
        /* <DEDUP_REMOVED lines=14> */
.L_x_17122:
        /* <DEDUP_REMOVED lines=12> */
.L_x_17125:
[----:B------:R-:W-:-:S07]  /*e610*/  MOV R80, R208 ;  /* 0x000000d000507202 */ /* 0x000fce0000000f00 */
.L_x_17126:
[----:B------:R-:W-:Y:S05]  /*e620*/  BSYNC B1 ;  /* 0x0000000000017941 */ /* 0x000fea0003800000 */
.L_x_17124:
        /* <DEDUP_REMOVED lines=16> */
.L_x_17130:
[----:B------:R-:W-:Y:S05]  /*e730*/  BSYNC B2 ;  /* 0x0000000000027941 */ /* 0x000fea0003800000 */
.L_x_17129:
        /* <DEDUP_REMOVED lines=44> */
.L_x_17128:
[----:B------:R-:W-:Y:S05]  /*ea00*/  BSYNC B1 ;  /* 0x0000000000017941 */ /* 0x000fea0003800000 */
.L_x_17127:
        /* <DEDUP_REMOVED lines=10> */
.L_x_17123:
        /* <DEDUP_REMOVED lines=12> */
.L_x_17132:
[----:B------:R-:W-:-:S07]  /*eb70*/  IMAD.MOV.U32 R80, RZ, RZ, R208 ;  /* 0x000000ffff507224 */ /* 0x000fce00078e00d0 */
.L_x_17133:
[----:B------:R-:W-:Y:S05]  /*eb80*/  BSYNC B1 ;  /* 0x0000000000017941 */ /* 0x000fea0003800000 */
.L_x_17131:
        /* <DEDUP_REMOVED lines=16> */
.L_x_17137:
[----:B------:R-:W-:Y:S05]  /*ec90*/  BSYNC B2 ;  /* 0x0000000000027941 */ /* 0x000fea0003800000 */
.L_x_17136:
        /* <DEDUP_REMOVED lines=44> */
.L_x_17135:
[----:B------:R-:W-:Y:S05]  /*ef60*/  BSYNC B1 ;  /* 0x0000000000017941 */ /* 0x000fea0003800000 */
.L_x_17134:
        /* <DEDUP_REMOVED lines=15> */
.L_x_17138:
        /* <DEDUP_REMOVED lines=12> */
.L_x_17141:
[----:B------:R-:W-:-:S07]  /*f120*/  IMAD.MOV.U32 R198, RZ, RZ, R208 ;  /* 0x000000ffffc67224 */ /* 0x000fce00078e00d0 */
.L_x_17142:
[----:B------:R-:W-:Y:S05]  /*f130*/  BSYNC B1 ;  /* 0x0000000000017941 */ /* 0x000fea0003800000 */
.L_x_17140:
        /* <DEDUP_REMOVED lines=16> */
.L_x_17146:
[----:B------:R-:W-:Y:S05]  /*f240*/  BSYNC B2 ;  /* 0x0000000000027941 */ /* 0x000fea0003800000 */
.L_x_17145:
        /* <DEDUP_REMOVED lines=44> */
.L_x_17144:
[----:B------:R-:W-:Y:S05]  /*f510*/  BSYNC B1 ;  /* 0x0000000000017941 */ /* 0x000fea0003800000 */
.L_x_17143:
        /* <DEDUP_REMOVED lines=9> */
.L_x_17139:
        /* <DEDUP_REMOVED lines=12> */
.L_x_17148:
[----:B------:R-:W-:-:S07]  /*f670*/  IMAD.MOV.U32 R204, RZ, RZ, R208 ;  /* 0x000000ffffcc7224 */ /* 0x000fce00078e00d0 */
.L_x_17149:
[----:B------:R-:W-:Y:S05]  /*f680*/  BSYNC B1 ;  /* 0x0000000000017941 */ /* 0x000fea0003800000 */
.L_x_17147:
        /* <DEDUP_REMOVED lines=16> */
.L_x_17153:
[----:B------:R-:W-:Y:S05]  /*f790*/  BSYNC B2 ;  /* 0x0000000000027941 */ /* 0x000fea0003800000 */
.L_x_17152:
        /* <DEDUP_REMOVED lines=44> */
.L_x_17151:
[----:B------:R-:W-:Y:S05]  /*fa60*/  BSYNC B1 ;  /* 0x0000000000017941 */ /* 0x000fea0003800000 */
.L_x_17150:
        /* <DEDUP_REMOVED lines=14> */
.L_x_17154:
        /* <DEDUP_REMOVED lines=12> */
.L_x_17157:
[----:B------:R-:W-:-:S07]  /*fc10*/  IMAD.MOV.U32 R197, RZ, RZ, R208 ;  /* 0x000000ffffc57224 */ /* 0x000fce00078e00d0 */
.L_x_17158:
[----:B------:R-:W-:Y:S05]  /*fc20*/  BSYNC B1 ;  /* 0x0000000000017941 */ /* 0x000fea0003800000 */
.L_x_17156:
        /* <DEDUP_REMOVED lines=16> */
.L_x_17162:
[----:B------:R-:W-:Y:S05]  /*fd30*/  BSYNC B2 ;  /* 0x0000000000027941 */ /* 0x000fea0003800000 */
.L_x_17161:
        /* <DEDUP_REMOVED lines=44> */
.L_x_17160:
[----:B------:R-:W-:Y:S05]  /*10000*/  BSYNC B1 ;  /* 0x0000000000017941 */ /* 0x000fea0003800000 */
.L_x_17159:
        /* <DEDUP_REMOVED lines=10> */
.L_x_17155:
        /* <DEDUP_REMOVED lines=12> */
.L_x_17164:
[----:B------:R-:W-:-:S07]  /*10170*/  MOV R204, R208 ;  /* 0x000000d000cc7202 */ /* 0x000fce0000000f00 */
.L_x_17165:
[----:B------:R-:W-:Y:S05]  /*10180*/  BSYNC B1 ;  /* 0x0000000000017941 */ /* 0x000fea0003800000 */
.L_x_17163:
        /* <DEDUP_REMOVED lines=16> */
.L_x_17169:
[----:B------:R-:W-:Y:S05]  /*10290*/  BSYNC B2 ;  /* 0x0000000000027941 */ /* 0x000fea0003800000 */
.L_x_17168:
        /* <DEDUP_REMOVED lines=44> */
.L_x_17167:
[----:B------:R-:W-:Y:S05]  /*10560*/  BSYNC B1 ;  /* 0x0000000000017941 */ /* 0x000fea0003800000 */
.L_x_17166:
        /* <DEDUP_REMOVED lines=15> */
.L_x_17170:
        /* <DEDUP_REMOVED lines=12> */
.L_x_17173:
[----:B------:R-:W-:-:S07]  /*10720*/  MOV R81, R208 ;  /* 0x000000d000517202 */ /* 0x000fce0000000f00 */
.L_x_17174:
[----:B------:R-:W-:Y:S05]  /*10730*/  BSYNC B1 ;  /* 0x0000000000017941 */ /* 0x000fea0003800000 */
.L_x_17172:
        /* <DEDUP_REMOVED lines=16> */
.L_x_17178:
[----:B------:R-:W-:Y:S05]  /*10840*/  BSYNC B2 ;  /* 0x0000000000027941 */ /* 0x000fea0003800000 */
.L_x_17177:
        /* <DEDUP_REMOVED lines=44> */
.L_x_17176:
[----:B------:R-:W-:Y:S05]  /*10b10*/  BSYNC B1 ;  /* 0x0000000000017941 */ /* 0x000fea0003800000 */
.L_x_17175:
        /* <DEDUP_REMOVED lines=9> */
.L_x_17171:
        /* <DEDUP_REMOVED lines=12> */
.L_x_17180:
[----:B------:R-:W-:-:S07]  /*10c70*/  IMAD.MOV.U32 R81, RZ, RZ, R208 ;  /* 0x000000ffff517224 */ /* 0x000fce00078e00d0 */
.L_x_17181:
[----:B------:R-:W-:Y:S05]  /*10c80*/  BSYNC B1 ;  /* 0x0000000000017941 */ /* 0x000fea0003800000 */
.L_x_17179:
        /* <DEDUP_REMOVED lines=16> */
.L_x_17185:
[----:B------:R-:W-:Y:S05]  /*10d90*/  BSYNC B2 ;  /* 0x0000000000027941 */ /* 0x000fea0003800000 */
.L_x_17184:
        /* <DEDUP_REMOVED lines=44> */
.L_x_17183:
[----:B------:R-:W-:Y:S05]  /*11060*/  BSYNC B1 ;  /* 0x0000000000017941 */ /* 0x000fea0003800000 */
.L_x_17182:
        /* <DEDUP_REMOVED lines=12> */
.L_x_17186:
        /* <DEDUP_REMOVED lines=12> */
.L_x_17189:
[----:B------:R-:W-:-:S07]  /*111f0*/  IMAD.MOV.U32 R82, RZ, RZ, R208 ;  /* 0x000000ffff527224 */ /* 0x000fce00078e00d0 */
.L_x_17190:
[----:B------:R-:W-:Y:S05]  /*11200*/  BSYNC B1 ;  /* 0x0000000000017941 */ /* 0x000fea0003800000 */
.L_x_17188:
        /* <DEDUP_REMOVED lines=16> */
.L_x_17194:
[----:B------:R-:W-:Y:S05]  /*11310*/  BSYNC B2 ;  /* 0x0000000000027941 */ /* 0x000fea0003800000 */
.L_x_17193:
        /* <DEDUP_REMOVED lines=44> */
.L_x_17192:
[----:B------:R-:W-:Y:S05]  /*115e0*/  BSYNC B1 ;  /* 0x0000000000017941 */ /* 0x000fea0003800000 */
.L_x_17191:
        /* <DEDUP_REMOVED lines=10> */
.L_x_17187:
        /* <DEDUP_REMOVED lines=12> */
.L_x_17196:
[----:B------:R-:W-:-:S07]  /*11750*/  IMAD.MOV.U32 R82, RZ, RZ, R208 ;  /* 0x000000ffff527224 */ /* 0x000fce00078e00d0 */
.L_x_17197:
[----:B------:R-:W-:Y:S05]  /*11760*/  BSYNC B1 ;  /* 0x0000000000017941 */ /* 0x000fea0003800000 */
.L_x_17195:
        /* <DEDUP_REMOVED lines=16> */
.L_x_17201:
[----:B------:R-:W-:Y:S05]  /*11870*/  BSYNC B2 ;  /* 0x0000000000027941 */ /* 0x000fea0003800000 */
.L_x_17200:
        /* <DEDUP_REMOVED lines=44> */
.L_x_17199:
[----:B------:R-:W-:Y:S05]  /*11b40*/  BSYNC B1 ;  /* 0x0000000000017941 */ /* 0x000fea0003800000 */
.L_x_17198:
        /* <DEDUP_REMOVED lines=13> */
.L_x_17202:
        /* <DEDUP_REMOVED lines=12> */
.L_x_17205:
[----:B------:R-:W-:-:S07]  /*11ce0*/  IMAD.MOV.U32 R194, RZ, RZ, R208 ;  /* 0x000000ffffc27224 */ /* 0x000fce00078e00d0 */
.L_x_17206:
[----:B------:R-:W-:Y:S05]  /*11cf0*/  BSYNC B1 ;  /* 0x0000000000017941 */ /* 0x000fea0003800000 */
.L_x_17204:
        /* <DEDUP_REMOVED lines=16> */
.L_x_17210:
[----:B------:R-:W-:Y:S05]  /*11e00*/  BSYNC B2 ;  /* 0x0000000000027941 */ /* 0x000fea0003800000 */
.L_x_17209:
        /* <DEDUP_REMOVED lines=44> */
.L_x_17208:
[----:B------:R-:W-:Y:S05]  /*120d0*/  BSYNC B1 ;  /* 0x0000000000017941 */ /* 0x000fea0003800000 */
.L_x_17207:
        /* <DEDUP_REMOVED lines=9> */
.L_x_17203:
        /* <DEDUP_REMOVED lines=12> */
.L_x_17212:
[----:B------:R-:W-:-:S07]  /*12230*/  MOV R204, R208 ;  /* 0x000000d000cc7202 */ /* 0x000fce0000000f00 */
.L_x_17213:
[----:B------:R-:W-:Y:S05]  /*12240*/  BSYNC B1 ;  /* 0x0000000000017941 */ /* 0x000fea0003800000 */
.L_x_17211:
        /* <DEDUP_REMOVED lines=16> */
.L_x_17217:
[----:B------:R-:W-:Y:S05]  /*12350*/  BSYNC B2 ;  /* 0x0000000000027941 */ /* 0x000fea0003800000 */
.L_x_17216:
        /* <DEDUP_REMOVED lines=44> */
.L_x_17215:
[----:B------:R-:W-:Y:S05]  /*12620*/  BSYNC B1 ;  /* 0x0000000000017941 */ /* 0x000fea0003800000 */
.L_x_17214:
        /* <DEDUP_REMOVED lines=12> */
.L_x_17218:
        /* <DEDUP_REMOVED lines=12> */
.L_x_17221:
[----:B------:R-:W-:-:S07]  /*127b0*/  MOV R192, R208 ;  /* 0x000000d000c07202 */ /* 0x000fce0000000f00 */
.L_x_17222:
[----:B------:R-:W-:Y:S05]  /*127c0*/  BSYNC B1 ;  /* 0x0000000000017941 */ /* 0x000fea0003800000 */
.L_x_17220:
        /* <DEDUP_REMOVED lines=16> */
.L_x_17226:
[----:B------:R-:W-:Y:S05]  /*128d0*/  BSYNC B2 ;  /* 0x0000000000027941 */ /* 0x000fea0003800000 */
.L_x_17225:
        /* <DEDUP_REMOVED lines=44> */
.L_x_17224:
[----:B------:R-:W-:Y:S05]  /*12ba0*/  BSYNC B1 ;  /* 0x0000000000017941 */ /* 0x000fea0003800000 */
.L_x_17223:
        /* <DEDUP_REMOVED lines=10> */
.L_x_17219:
        /* <DEDUP_REMOVED lines=51> */
.L_x_17227:
[----:B------:R-:W-:-:S07]  /*12f80*/  VIADD R211, R211, 0x80 ;  /* 0x00000080d3d37836 */ /* 0x000fce0000000000 */
.L_x_17098:
[----:B------:R-:W-:Y:S05]  /*12f90*/  BSYNC B0 ;  /* 0x0000000000007941 */ /* 0x000fea0003800000 */
.L_x_17097:
        /* <DEDUP_REMOVED lines=30> */
.L_x_17231:
[----:B------:R-:W-:-:S07]  /*13180*/  IMAD.MOV.U32 R214, RZ, RZ, R208 ;  /* 0x000000ffffd67224 */ /* 0x000fce00078e00d0 */
.L_x_17232:
[----:B------:R-:W-:Y:S05]  /*13190*/  BSYNC B1 ;  /* 0x0000000000017941 */ /* 0x000fea0003800000 */
.L_x_17230:
        /* <DEDUP_REMOVED lines=16> */
.L_x_17236:
[----:B------:R-:W-:Y:S05]  /*132a0*/  BSYNC B2 ;  /* 0x0000000000027941 */ /* 0x000fea0003800000 */
.L_x_17235:
        /* <DEDUP_REMOVED lines=44> */
.L_x_17234:
[----:B------:R-:W-:Y:S05]  /*13570*/  BSYNC B1 ;  /* 0x0000000000017941 */ /* 0x000fea0003800000 */
.L_x_17233:
        /* <DEDUP_REMOVED lines=20> */
.L_x_17237:
        /* <DEDUP_REMOVED lines=12> */
.L_x_17240:
[----:B------:R-:W-:-:S07]  /*13780*/  IMAD.MOV.U32 R85, RZ, RZ, R208 ;  /* 0x000000ffff557224 */ /* 0x000fce00078e00d0 */
.L_x_17241:
[----:B------:R-:W-:Y:S05]  /*13790*/  BSYNC B1 ;  /* 0x0000000000017941 */ /* 0x000fea0003800000 */
.L_x_17239:
        /* <DEDUP_REMOVED lines=16> */
.L_x_17245:
[----:B------:R-:W-:Y:S05]  /*138a0*/  BSYNC B2 ;  /* 0x0000000000027941 */ /* 0x000fea0003800000 */
.L_x_17244:
        /* <DEDUP_REMOVED lines=44> */
.L_x_17243:
[----:B------:R-:W-:Y:S05]  /*13b70*/  BSYNC B1 ;  /* 0x0000000000017941 */ /* 0x000fea0003800000 */
.L_x_17242:
        /* <DEDUP_REMOVED lines=9> */
.L_x_17238:
        /* <DEDUP_REMOVED lines=12> */
.L_x_17247:
[----:B------:R-:W-:-:S07]  /*13cd0*/  MOV R85, R208 ;  /* 0x000000d000557202 */ /* 0x000fce0000000f00 */
.L_x_17248:
[----:B------:R-:W-:Y:S05]  /*13ce0*/  BSYNC B1 ;  /* 0x0000000000017941 */ /* 0x000fea0003800000 */
.L_x_17246:
        /* <DEDUP_REMOVED lines=16> */
.L_x_17252:
[----:B------:R-:W-:Y:S05]  /*13df0*/  BSYNC B2 ;  /* 0x0000000000027941 */ /* 0x000fea0003800000 */
.L_x_17251:
        /* <DEDUP_REMOVED lines=44> */
.L_x_17250:
[----:B------:R-:W-:Y:S05]  /*140c0*/  BSYNC B1 ;  /* 0x0000000000017941 */ /* 0x000fea0003800000 */
.L_x_17249:
        /* <DEDUP_REMOVED lines=14> */
.L_x_17253:
        /* <DEDUP_REMOVED lines=12> */
.L_x_17256:
[----:B------:R-:W-:-:S07]  /*14270*/  MOV R88, R208 ;  /* 0x000000d000587202 */ /* 0x000fce0000000f00 */
.L_x_17257:
[----:B------:R-:W-:Y:S05]  /*14280*/  BSYNC B1 ;  /* 0x0000000000017941 */ /* 0x000fea0003800000 */
.L_x_17255:
        /* <DEDUP_REMOVED lines=16> */
.L_x_17261:
[----:B------:R-:W-:Y:S05]  /*14390*/  BSYNC B2 ;  /* 0x0000000000027941 */ /* 0x000fea0003800000 */
.L_x_17260:
        /* <DEDUP_REMOVED lines=44> */
.L_x_17259:
[----:B------:R-:W-:Y:S05]  /*14660*/  BSYNC B1 ;  /* 0x0000000000017941 */ /* 0x000fea0003800000 */
.L_x_17258:
        /* <DEDUP_REMOVED lines=10> */
.L_x_17254:
        /* <DEDUP_REMOVED lines=12> */
.L_x_17263:
[----:B------:R-:W-:-:S07]  /*147d0*/  IMAD.MOV.U32 R88, RZ, RZ, R208 ;  /* 0x000000ffff587224 */ /* 0x000fce00078e00d0 */
.L_x_17264:
[----:B------:R-:W-:Y:S05]  /*147e0*/  BSYNC B1 ;  /* 0x0000000000017941 */ /* 0x000fea0003800000 */
.L_x_17262:
        /* <DEDUP_REMOVED lines=16> */
.L_x_17268:
[----:B------:R-:W-:Y:S05]  /*148f0*/  BSYNC B2 ;  /* 0x0000000000027941 */ /* 0x000fea0003800000 */
.L_x_17267:
        /* <DEDUP_REMOVED lines=44> */
.L_x_17266:
[----:B------:R-:W-:Y:S05]  /*14bc0*/  BSYNC B1 ;  /* 0x0000000000017941 */ /* 0x000fea0003800000 */
.L_x_17265:
        /* <DEDUP_REMOVED lines=15> */
.L_x_17269:
        /* <DEDUP_REMOVED lines=12> */
.L_x_17272:
[----:B------:R-:W-:-:S07]  /*14d80*/  IMAD.MOV.U32 R198, RZ, RZ, R208 ;  /* 0x000000ffffc67224 */ /* 0x000fce00078e00d0 */
.L_x_17273:
[----:B------:R-:W-:Y:S05]  /*14d90*/  BSYNC B1 ;  /* 0x0000000000017941 */ /* 0x000fea0003800000 */
.L_x_17271:
        /* <DEDUP_REMOVED lines=16> */
.L_x_17277:
[----:B------:R-:W-:Y:S05]  /*14ea0*/  BSYNC B2 ;  /* 0x0000000000027941 */ /* 0x000fea0003800000 */
.L_x_17276:
        /* <DEDUP_REMOVED lines=44> */
.L_x_17275:
[----:B------:R-:W-:Y:S05]  /*15170*/  BSYNC B1 ;  /* 0x0000000000017941 */ /* 0x000fea0003800000 */
.L_x_17274:
        /* <DEDUP_REMOVED lines=9> */
.L_x_17270:
        /* <DEDUP_REMOVED lines=12> */
.L_x_17279:
[----:B------:R-:W-:-:S07]  /*152d0*/  IMAD.MOV.U32 R204, RZ, RZ, R208 ;  /* 0x000000ffffcc7224 */ /* 0x000fce00078e00d0 */
.L_x_17280:
[----:B------:R-:W-:Y:S05]  /*152e0*/  BSYNC B1 ;  /* 0x0000000000017941 */ /* 0x000fea0003800000 */
.L_x_17278:
        /* <DEDUP_REMOVED lines=16> */
.L_x_17284:
[----:B------:R-:W-:Y:S05]  /*153f0*/  BSYNC B2 ;  /* 0x0000000000027941 */ /* 0x000fea0003800000 */
.L_x_17283:
        /* <DEDUP_REMOVED lines=44> */
.L_x_17282:
[----:B------:R-:W-:Y:S05]  /*156c0*/  BSYNC B1 ;  /* 0x0000000000017941 */ /* 0x000fea0003800000 */
.L_x_17281:
        /* <DEDUP_REMOVED lines=14> */
.L_x_17285:
        /* <DEDUP_REMOVED lines=12> */
.L_x_17288:
[----:B------:R-:W-:-:S07]  /*15870*/  IMAD.MOV.U32 R197, RZ, RZ, R208 ;  /* 0x000000ffffc57224 */ /* 0x000fce00078e00d0 */
.L_x_17289:
[----:B------:R-:W-:Y:S05]  /*15880*/  BSYNC B1 ;  /* 0x0000000000017941 */ /* 0x000fea0003800000 */
.L_x_17287:
        /* <DEDUP_REMOVED lines=16> */
.L_x_17293:
[----:B------:R-:W-:Y:S05]  /*15990*/  BSYNC B2 ;  /* 0x0000000000027941 */ /* 0x000fea0003800000 */
.L_x_17292:
        /* <DEDUP_REMOVED lines=44> */
.L_x_17291:
[----:B------:R-:W-:Y:S05]  /*15c60*/  BSYNC B1 ;  /* 0x0000000000017941 */ /* 0x000fea0003800000 */
.L_x_17290:
        /* <DEDUP_REMOVED lines=10> */
.L_x_17286:
        /* <DEDUP_REMOVED lines=12> */
.L_x_17295:
[----:B------:R-:W-:-:S07]  /*15dd0*/  MOV R204, R208 ;  /* 0x000000d000cc7202 */ /* 0x000fce0000000f00 */
.L_x_17296:
[----:B------:R-:W-:Y:S05]  /*15de0*/  BSYNC B1 ;  /* 0x0000000000017941 */ /* 0x000fea0003800000 */
.L_x_17294:
        /* <DEDUP_REMOVED lines=16> */
.L_x_17300:
[----:B------:R-:W-:Y:S05]  /*15ef0*/  BSYNC B2 ;  /* 0x0000000000027941 */ /* 0x000fea0003800000 */
.L_x_17299:
        /* <DEDUP_REMOVED lines=44> */
.L_x_17298:
[----:B------:R-:W-:Y:S05]  /*161c0*/  BSYNC B1 ;  /* 0x0000000000017941 */ /* 0x000fea0003800000 */
.L_x_17297:
        /* <DEDUP_REMOVED lines=15> */
.L_x_17301:
        /* <DEDUP_REMOVED lines=12> */
.L_x_17304:
[----:B------:R-:W-:-:S07]  /*16380*/  MOV R89, R208 ;  /* 0x000000d000597202 */ /* 0x000fce0000000f00 */
.L_x_17305:
[----:B------:R-:W-:Y:S05]  /*16390*/  BSYNC B1 ;  /* 0x0000000000017941 */ /* 0x000fea0003800000 */
.L_x_17303:
        /* <DEDUP_REMOVED lines=16> */
.L_x_17309:
[----:B------:R-:W-:Y:S05]  /*164a0*/  BSYNC B2 ;  /* 0x0000000000027941 */ /* 0x000fea0003800000 */
.L_x_17308:
        /* <DEDUP_REMOVED lines=44> */
.L_x_17307:
[----:B------:R-:W-:Y:S05]  /*16770*/  BSYNC B1 ;  /* 0x0000000000017941 */ /* 0x000fea0003800000 */
.L_x_17306:
        /* <DEDUP_REMOVED lines=9> */
.L_x_17302:
        /* <DEDUP_REMOVED lines=12> */
.L_x_17311:
[----:B------:R-:W-:-:S07]  /*168d0*/  IMAD.MOV.U32 R89, RZ, RZ, R208 ;  /* 0x000000ffff597224 */ /* 0x000fce00078e00d0 */
.L_x_17312:
[----:B------:R-:W-:Y:S05]  /*168e0*/  BSYNC B1 ;  /* 0x0000000000017941 */ /* 0x000fea0003800000 */
.L_x_17310:
        /* <DEDUP_REMOVED lines=16> */
.L_x_17316:
[----:B------:R-:W-:Y:S05]  /*169f0*/  BSYNC B2 ;  /* 0x0000000000027941 */ /* 0x000fea0003800000 */
.L_x_17315:
        /* <DEDUP_REMOVED lines=44> */
.L_x_17314:
[----:B------:R-:W-:Y:S05]  /*16cc0*/  BSYNC B1 ;  /* 0x0000000000017941 */ /* 0x000fea0003800000 */
.L_x_17313:
        /* <DEDUP_REMOVED lines=12> */
.L_x_17317:
        /* <DEDUP_REMOVED lines=12> */
.L_x_17320:
[----:B------:R-:W-:-:S07]  /*16e50*/  IMAD.MOV.U32 R90, RZ, RZ, R208 ;  /* 0x000000ffff5a7224 */ /* 0x000fce00078e00d0 */
.L_x_17321:
[----:B------:R-:W-:Y:S05]  /*16e60*/  BSYNC B1 ;  /* 0x0000000000017941 */ /* 0x000fea0003800000 */
.L_x_17319:
        /* <DEDUP_REMOVED lines=16> */
.L_x_17325:
[----:B------:R-:W-:Y:S05]  /*16f70*/  BSYNC B2 ;  /* 0x0000000000027941 */ /* 0x000fea0003800000 */
.L_x_17324:
        /* <DEDUP_REMOVED lines=44> */
.L_x_17323:
[----:B------:R-:W-:Y:S05]  /*17240*/  BSYNC B1 ;  /* 0x0000000000017941 */ /* 0x000fea0003800000 */
.L_x_17322:
        /* <DEDUP_REMOVED lines=10> */
.L_x_17318:
        /* <DEDUP_REMOVED lines=12> */
.L_x_17327:
[----:B------:R-:W-:-:S07]  /*173b0*/  IMAD.MOV.U32 R90, RZ, RZ, R208 ;  /* 0x000000ffff5a7224 */ /* 0x000fce00078e00d0 */
.L_x_17328:
[----:B------:R-:W-:Y:S05]  /*173c0*/  BSYNC B1 ;  /* 0x0000000000017941 */ /* 0x000fea0003800000 */
.L_x_17326:
        /* <DEDUP_REMOVED lines=16> */
.L_x_17332:
[----:B------:R-:W-:Y:S05]  /*174d0*/  BSYNC B2 ;  /* 0x0000000000027941 */ /* 0x000fea0003800000 */
.L_x_17331:
        /* <DEDUP_REMOVED lines=44> */
.L_x_17330:
[----:B------:R-:W-:Y:S05]  /*177a0*/  BSYNC B1 ;  /* 0x0000000000017941 */ /* 0x000fea0003800000 */
.L_x_17329:
        /* <DEDUP_REMOVED lines=13> */
.L_x_17333:
        /* <DEDUP_REMOVED lines=12> */
.L_x_17336:
[----:B------:R-:W-:-:S07]  /*17940*/  IMAD.MOV.U32 R194, RZ, RZ, R208 ;  /* 0x000000ffffc27224 */ /* 0x000fce00078e00d0 */
.L_x_17337:
[----:B------:R-:W-:Y:S05]  /*17950*/  BSYNC B1 ;  /* 0x0000000000017941 */ /* 0x000fea0003800000 */
.L_x_17335:
        /* <DEDUP_REMOVED lines=16> */
.L_x_17341:
[----:B------:R-:W-:Y:S05]  /*17a60*/  BSYNC B2 ;  /* 0x0000000000027941 */ /* 0x000fea0003800000 */
.L_x_17340:
        /* <DEDUP_REMOVED lines=44> */
.L_x_17339:
[----:B------:R-:W-:Y:S05]  /*17d30*/  BSYNC B1 ;  /* 0x0000000000017941 */ /* 0x000fea0003800000 */
.L_x_17338:
        /* <DEDUP_REMOVED lines=9> */
.L_x_17334:
        /* <DEDUP_REMOVED lines=12> */
.L_x_17343:
[----:B------:R-:W-:-:S07]  /*17e90*/  MOV R204, R208 ;  /* 0x000000d000cc7202 */ /* 0x000fce0000000f00 */
.L_x_17344:
[----:B------:R-:W-:Y:S05]  /*17ea0*/  BSYNC B1 ;  /* 0x0000000000017941 */ /* 0x000fea0003800000 */
.L_x_17342:
        /* <DEDUP_REMOVED lines=16> */
.L_x_17348:
[----:B------:R-:W-:Y:S05]  /*17fb0*/  BSYNC B2 ;  /* 0x0000000000027941 */ /* 0x000fea0003800000 */
.L_x_17347:
        /* <DEDUP_REMOVED lines=44> */
.L_x_17346:
[----:B------:R-:W-:Y:S05]  /*18280*/  BSYNC B1 ;  /* 0x0000000000017941 */ /* 0x000fea0003800000 */
.L_x_17345:
        /* <DEDUP_REMOVED lines=12> */
.L_x_17349:
        /* <DEDUP_REMOVED lines=12> */
.L_x_17352:
[----:B------:R-:W-:-:S07]  /*18410*/  MOV R192, R208 ;  /* 0x000000d000c07202 */ /* 0x000fce0000000f00 */
.L_x_17353:
[----:B------:R-:W-:Y:S05]  /*18420*/  BSYNC B1 ;  /* 0x0000000000017941 */ /* 0x000fea0003800000 */
.L_x_17351:
        /* <DEDUP_REMOVED lines=16> */
.L_x_17357:
[----:B------:R-:W-:Y:S05]  /*18530*/  BSYNC B2 ;  /* 0x0000000000027941 */ /* 0x000fea0003800000 */
.L_x_17356:
        /* <DEDUP_REMOVED lines=44> */
.L_x_17355:
[----:B------:R-:W-:Y:S05]  /*18800*/  BSYNC B1 ;  /* 0x0000000000017941 */ /* 0x000fea0003800000 */
.L_x_17354:
        /* <DEDUP_REMOVED lines=10> */
.L_x_17350:
        /* <DEDUP_REMOVED lines=51> */
.L_x_17358:
[----:B------:R-:W-:-:S07]  /*18be0*/  VIADD R211, R211, 0x80 ;  /* 0x00000080d3d37836 */ /* 0x000fce0000000000 */
.L_x_17229:
[----:B------:R-:W-:Y:S05]  /*18bf0*/  BSYNC B0 ;  /* 0x0000000000007941 */ /* 0x000fea0003800000 */
.L_x_17228:
        /* <DEDUP_REMOVED lines=30> */
.L_x_17362:
[----:B------:R-:W-:-:S07]  /*18de0*/  IMAD.MOV.U32 R214, RZ, RZ, R208 ;  /* 0x000000ffffd67224 */ /* 0x000fce00078e00d0 */
.L_x_17363:
[----:B------:R-:W-:Y:S05]  /*18df0*/  BSYNC B1 ;  /* 0x0000000000017941 */ /* 0x000fea0003800000 */
.L_x_17361:
        /* <DEDUP_REMOVED lines=16> */
.L_x_17367:
[----:B------:R-:W-:Y:S05]  /*18f00*/  BSYNC B2 ;  /* 0x0000000000027941 */ /* 0x000fea0003800000 */
.L_x_17366:
        /* <DEDUP_REMOVED lines=44> */
.L_x_17365:
[----:B------:R-:W-:Y:S05]  /*191d0*/  BSYNC B1 ;  /* 0x0000000000017941 */ /* 0x000fea0003800000 */
.L_x_17364:
        /* <DEDUP_REMOVED lines=20> */
.L_x_17368:
        /* <DEDUP_REMOVED lines=12> */
.L_x_17371:
[----:B------:R-:W-:-:S07]  /*193e0*/  IMAD.MOV.U32 R93, RZ, RZ, R208 ;  /* 0x000000ffff5d7224 */ /* 0x000fce00078e00d0 */
.L_x_17372:
[----:B------:R-:W-:Y:S05]  /*193f0*/  BSYNC B1 ;  /* 0x0000000000017941 */ /* 0x000fea0003800000 */
.L_x_17370:
        /* <DEDUP_REMOVED lines=16> */
.L_x_17376:
[----:B------:R-:W-:Y:S05]  /*19500*/  BSYNC B2 ;  /* 0x0000000000027941 */ /* 0x000fea0003800000 */
.L_x_17375:
        /* <DEDUP_REMOVED lines=44> */
.L_x_17374:
[----:B------:R-:W-:Y:S05]  /*197d0*/  BSYNC B1 ;  /* 0x0000000000017941 */ /* 0x000fea0003800000 */
.L_x_17373:
        /* <DEDUP_REMOVED lines=9> */
.L_x_17369:
        /* <DEDUP_REMOVED lines=12> */
.L_x_17378:
[----:B------:R-:W-:-:S07]  /*19930*/  MOV R93, R208 ;  /* 0x000000d0005d7202 */ /* 0x000fce0000000f00 */
.L_x_17379:
[----:B------:R-:W-:Y:S05]  /*19940*/  BSYNC B1 ;  /* 0x0000000000017941 */ /* 0x000fea0003800000 */
.L_x_17377:
        /* <DEDUP_REMOVED lines=16> */
.L_x_17383:
[----:B------:R-:W-:Y:S05]  /*19a50*/  BSYNC B2 ;  /* 0x0000000000027941 */ /* 0x000fea0003800000 */
.L_x_17382:
        /* <DEDUP_REMOVED lines=44> */
.L_x_17381:
[----:B------:R-:W-:Y:S05]  /*19d20*/  BSYNC B1 ;  /* 0x0000000000017941 */ /* 0x000fea0003800000 */
.L_x_17380:
        /* <DEDUP_REMOVED lines=14> */
.L_x_17384:
        /* <DEDUP_REMOVED lines=12> */
.L_x_17387:
[----:B------:R-:W-:-:S07]  /*19ed0*/  MOV R96, R208 ;  /* 0x000000d000607202 */ /* 0x000fce0000000f00 */
.L_x_17388:
[----:B------:R-:W-:Y:S05]  /*19ee0*/  BSYNC B1 ;  /* 0x0000000000017941 */ /* 0x000fea0003800000 */
.L_x_17386:
        /* <DEDUP_REMOVED lines=16> */
.L_x_17392:
[----:B------:R-:W-:Y:S05]  /*19ff0*/  BSYNC B2 ;  /* 0x0000000000027941 */ /* 0x000fea0003800000 */
.L_x_17391:
        /* <DEDUP_REMOVED lines=44> */
.L_x_17390:
[----:B------:R-:W-:Y:S05]  /*1a2c0*/  BSYNC B1 ;  /* 0x0000000000017941 */ /* 0x000fea0003800000 */
.L_x_17389:
        /* <DEDUP_REMOVED lines=10> */
.L_x_17385:
        /* <DEDUP_REMOVED lines=12> */
.L_x_17394:
[----:B------:R-:W-:-:S07]  /*1a430*/  IMAD.MOV.U32 R96, RZ, RZ, R208 ;  /* 0x000000ffff607224 */ /* 0x000fce00078e00d0 */
.L_x_17395:
[----:B------:R-:W-:Y:S05]  /*1a440*/  BSYNC B1 ;  /* 0x0000000000017941 */ /* 0x000fea0003800000 */
.L_x_17393:
        /* <DEDUP_REMOVED lines=16> */
.L_x_17399:
[----:B------:R-:W-:Y:S05]  /*1a550*/  BSYNC B2 ;  /* 0x0000000000027941 */ /* 0x000fea0003800000 */
.L_x_17398:
        /* <DEDUP_REMOVED lines=44> */
.L_x_17397:
[----:B------:R-:W-:Y:S05]  /*1a820*/  BSYNC B1 ;  /* 0x0000000000017941 */ /* 0x000fea0003800000 */
.L_x_17396:
        /* <DEDUP_REMOVED lines=15> */
.L_x_17400:
        /* <DEDUP_REMOVED lines=12> */
.L_x_17403:
[----:B------:R-:W-:-:S07]  /*1a9e0*/  IMAD.MOV.U32 R198, RZ, RZ, R208 ;  /* 0x000000ffffc67224 */ /* 0x000fce00078e00d0 */
.L_x_17404:
[----:B------:R-:W-:Y:S05]  /*1a9f0*/  BSYNC B1 ;  /* 0x0000000000017941 */ /* 0x000fea0003800000 */
.L_x_17402:
        /* <DEDUP_REMOVED lines=16> */
.L_x_17408:
[----:B------:R-:W-:Y:S05]  /*1ab00*/  BSYNC B2 ;  /* 0x0000000000027941 */ /* 0x000fea0003800000 */
.L_x_17407:
        /* <DEDUP_REMOVED lines=44> */
.L_x_17406:
[----:B------:R-:W-:Y:S05]  /*1add0*/  BSYNC B1 ;  /* 0x0000000000017941 */ /* 0x000fea0003800000 */
.L_x_17405:
        /* <DEDUP_REMOVED lines=9> */
.L_x_17401:
        /* <DEDUP_REMOVED lines=12> */
.L_x_17410:
[----:B------:R-:W-:-:S07]  /*1af30*/  IMAD.MOV.U32 R204, RZ, RZ, R208 ;  /* 0x000000ffffcc7224 */ /* 0x000fce00078e00d0 */
.L_x_17411:
[----:B------:R-:W-:Y:S05]  /*1af40*/  BSYNC B1 ;  /* 0x0000000000017941 */ /* 0x000fea0003800000 */
.L_x_17409:
        /* <DEDUP_REMOVED lines=16> */
.L_x_17415:
[----:B------:R-:W-:Y:S05]  /*1b050*/  BSYNC B2 ;  /* 0x0000000000027941 */ /* 0x000fea0003800000 */
.L_x_17414:
        /* <DEDUP_REMOVED lines=44> */
.L_x_17413:
[----:B------:R-:W-:Y:S05]  /*1b320*/  BSYNC B1 ;  /* 0x0000000000017941 */ /* 0x000fea0003800000 */
.L_x_17412:
        /* <DEDUP_REMOVED lines=14> */
.L_x_17416:
        /* <DEDUP_REMOVED lines=12> */
.L_x_17419:
[----:B------:R-:W-:-:S07]  /*1b4d0*/  IMAD.MOV.U32 R197, RZ, RZ, R208 ;  /* 0x000000ffffc57224 */ /* 0x000fce00078e00d0 */
.L_x_17420:
[----:B------:R-:W-:Y:S05]  /*1b4e0*/  BSYNC B1 ;  /* 0x0000000000017941 */ /* 0x000fea0003800000 */
.L_x_17418:
        /* <DEDUP_REMOVED lines=16> */
.L_x_17424:
[----:B------:R-:W-:Y:S05]  /*1b5f0*/  BSYNC B2 ;  /* 0x0000000000027941 */ /* 0x000fea0003800000 */
.L_x_17423:
        /* <DEDUP_REMOVED lines=44> */
.L_x_17422:
[----:B------:R-:W-:Y:S05]  /*1b8c0*/  BSYNC B1 ;  /* 0x0000000000017941 */ /* 0x000fea0003800000 */
.L_x_17421:
        /* <DEDUP_REMOVED lines=10> */
.L_x_17417:
        /* <DEDUP_REMOVED lines=12> */
.L_x_17426:
[----:B------:R-:W-:-:S07]  /*1ba30*/  MOV R204, R208 ;  /* 0x000000d000cc7202 */ /* 0x000fce0000000f00 */
.L_x_17427:
[----:B------:R-:W-:Y:S05]  /*1ba40*/  BSYNC B1 ;  /* 0x0000000000017941 */ /* 0x000fea0003800000 */
.L_x_17425:
        /* <DEDUP_REMOVED lines=16> */
.L_x_17431:
[----:B------:R-:W-:Y:S05]  /*1bb50*/  BSYNC B2 ;  /* 0x0000000000027941 */ /* 0x000fea0003800000 */
.L_x_17430:
        /* <DEDUP_REMOVED lines=44> */
.L_x_17429:
[----:B------:R-:W-:Y:S05]  /*1be20*/  BSYNC B1 ;  /* 0x0000000000017941 */ /* 0x000fea0003800000 */
.L_x_17428:
        /* <DEDUP_REMOVED lines=15> */
.L_x_17432:
        /* <DEDUP_REMOVED lines=12> */
.L_x_17435:
[----:B------:R-:W-:-:S07]  /*1bfe0*/  MOV R97, R208 ;  /* 0x000000d000617202 */ /* 0x000fce0000000f00 */
.L_x_17436:
[----:B------:R-:W-:Y:S05]  /*1bff0*/  BSYNC B1 ;  /* 0x0000000000017941 */ /* 0x000fea0003800000 */
.L_x_17434:
        /* <DEDUP_REMOVED lines=16> */
.L_x_17440:
[----:B------:R-:W-:Y:S05]  /*1c100*/  BSYNC B2 ;  /* 0x0000000000027941 */ /* 0x000fea0003800000 */
.L_x_17439:
        /* <DEDUP_REMOVED lines=44> */
.L_x_17438:
[----:B------:R-:W-:Y:S05]  /*1c3d0*/  BSYNC B1 ;  /* 0x0000000000017941 */ /* 0x000fea0003800000 */
.L_x_17437:
        /* <DEDUP_REMOVED lines=9> */
.L_x_17433:
        /* <DEDUP_REMOVED lines=12> */
.L_x_17442:
[----:B------:R-:W-:-:S07]  /*1c530*/  IMAD.MOV.U32 R97, RZ, RZ, R208 ;  /* 0x000000ffff617224 */ /* 0x000fce00078e00d0 */
.L_x_17443:
[----:B------:R-:W-:Y:S05]  /*1c540*/  BSYNC B1 ;  /* 0x0000000000017941 */ /* 0x000fea0003800000 */
.L_x_17441:
        /* <DEDUP_REMOVED lines=16> */
.L_x_17447:
[----:B------:R-:W-:Y:S05]  /*1c650*/  BSYNC B2 ;  /* 0x0000000000027941 */ /* 0x000fea0003800000 */
.L_x_17446:
        /* <DEDUP_REMOVED lines=44> */
.L_x_17445:
[----:B------:R-:W-:Y:S05]  /*1c920*/  BSYNC B1 ;  /* 0x0000000000017941 */ /* 0x000fea0003800000 */
.L_x_17444:
        /* <DEDUP_REMOVED lines=12> */
.L_x_17448:
        /* <DEDUP_REMOVED lines=12> */
.L_x_17451:
[----:B------:R-:W-:-:S07]  /*1cab0*/  IMAD.MOV.U32 R98, RZ, RZ, R208 ;  /* 0x000000ffff627224 */ /* 0x000fce00078e00d0 */
.L_x_17452:
[----:B------:R-:W-:Y:S05]  /*1cac0*/  BSYNC B1 ;  /* 0x0000000000017941 */ /* 0x000fea0003800000 */
.L_x_17450:
        /* <DEDUP_REMOVED lines=16> */
.L_x_17456:
[----:B------:R-:W-:Y:S05]  /*1cbd0*/  BSYNC B2 ;  /* 0x0000000000027941 */ /* 0x000fea0003800000 */
.L_x_17455:
        /* <DEDUP_REMOVED lines=44> */
.L_x_17454:
[----:B------:R-:W-:Y:S05]  /*1cea0*/  BSYNC B1 ;  /* 0x0000000000017941 */ /* 0x000fea0003800000 */
.L_x_17453:
        /* <DEDUP_REMOVED lines=10> */
.L_x_17449:
        /* <DEDUP_REMOVED lines=12> */
.L_x_17458:
[----:B------:R-:W-:-:S07]  /*1d010*/  IMAD.MOV.U32 R98, RZ, RZ, R208 ;  /* 0x000000ffff627224 */ /* 0x000fce00078e00d0 */
.L_x_17459:
[----:B------:R-:W-:Y:S05]  /*1d020*/  BSYNC B1 ;  /* 0x0000000000017941 */ /* 0x000fea0003800000 */
.L_x_17457:
        /* <DEDUP_REMOVED lines=16> */
.L_x_17463:
[----:B------:R-:W-:Y:S05]  /*1d130*/  BSYNC B2 ;  /* 0x0000000000027941 */ /* 0x000fea0003800000 */
.L_x_17462:
        /* <DEDUP_REMOVED lines=44> */
.L_x_17461:
[----:B------:R-:W-:Y:S05]  /*1d400*/  BSYNC B1 ;  /* 0x0000000000017941 */ /* 0x000fea0003800000 */
.L_x_17460:
        /* <DEDUP_REMOVED lines=13> */
.L_x_17464:
        /* <DEDUP_REMOVED lines=12> */
.L_x_17467:
[----:B------:R-:W-:-:S07]  /*1d5a0*/  IMAD.MOV.U32 R194, RZ, RZ, R208 ;  /* 0x000000ffffc27224 */ /* 0x000fce00078e00d0 */
.L_x_17468:
[----:B------:R-:W-:Y:S05]  /*1d5b0*/  BSYNC B1 ;  /* 0x0000000000017941 */ /* 0x000fea0003800000 */
.L_x_17466:
        /* <DEDUP_REMOVED lines=16> */
.L_x_17472:
[----:B------:R-:W-:Y:S05]  /*1d6c0*/  BSYNC B2 ;  /* 0x0000000000027941 */ /* 0x000fea0003800000 */
.L_x_17471:
        /* <DEDUP_REMOVED lines=44> */
.L_x_17470:
[----:B------:R-:W-:Y:S05]  /*1d990*/  BSYNC B1 ;  /* 0x0000000000017941 */ /* 0x000fea0003800000 */
.L_x_17469:
        /* <DEDUP_REMOVED lines=9> */
.L_x_17465:
        /* <DEDUP_REMOVED lines=12> */
.L_x_17474:
[----:B------:R-:W-:-:S07]  /*1daf0*/  MOV R204, R208 ;  /* 0x000000d000cc7202 */ /* 0x000fce0000000f00 */
.L_x_17475:
[----:B------:R-:W-:Y:S05]  /*1db00*/  BSYNC B1 ;  /* 0x0000000000017941 */ /* 0x000fea0003800000 */
.L_x_17473:
        /* <DEDUP_REMOVED lines=16> */
.L_x_17479:
[----:B------:R-:W-:Y:S05]  /*1dc10*/  BSYNC B2 ;  /* 0x0000000000027941 */ /* 0x000fea0003800000 */
.L_x_17478:
        /* <DEDUP_REMOVED lines=44> */
.L_x_17477:
[----:B------:R-:W-:Y:S05]  /*1dee0*/  BSYNC B1 ;  /* 0x0000000000017941 */ /* 0x000fea0003800000 */
.L_x_17476:
        /* <DEDUP_REMOVED lines=12> */
.L_x_17480:
        /* <DEDUP_REMOVED lines=12> */
.L_x_17483:
[----:B------:R-:W-:-:S07]  /*1e070*/  MOV R192, R208 ;  /* 0x000000d000c07202 */ /* 0x000fce0000000f00 */
.L_x_17484:
[----:B------:R-:W-:Y:S05]  /*1e080*/  BSYNC B1 ;  /* 0x0000000000017941 */ /* 0x000fea0003800000 */
.L_x_17482:
        /* <DEDUP_REMOVED lines=16> */
.L_x_17488:
[----:B------:R-:W-:Y:S05]  /*1e190*/  BSYNC B2 ;  /* 0x0000000000027941 */ /* 0x000fea0003800000 */
.L_x_17487:
        /* <DEDUP_REMOVED lines=44> */
.L_x_17486:
[----:B------:R-:W-:Y:S05]  /*1e460*/  BSYNC B1 ;  /* 0x0000000000017941 */ /* 0x000fea0003800000 */
.L_x_17485:
        /* <DEDUP_REMOVED lines=10> */
.L_x_17481:
        /* <DEDUP_REMOVED lines=51> */
.L_x_17489:
[----:B------:R-:W-:-:S07]  /*1e840*/  VIADD R211, R211, 0x80 ;  /* 0x00000080d3d37836 */ /* 0x000fce0000000000 */
.L_x_17360:
[----:B------:R-:W-:Y:S05]  /*1e850*/  BSYNC B0 ;  /* 0x0000000000007941 */ /* 0x000fea0003800000 */
.L_x_17359:
        /* <DEDUP_REMOVED lines=30> */
.L_x_17493:
[----:B------:R-:W-:-:S07]  /*1ea40*/  IMAD.MOV.U32 R214, RZ, RZ, R208 ;  /* 0x000000ffffd67224 */ /* 0x000fce00078e00d0 */
.L_x_17494:
[----:B------:R-:W-:Y:S05]  /*1ea50*/  BSYNC B1 ;  /* 0x0000000000017941 */ /* 0x000fea0003800000 */
.L_x_17492:
        /* <DEDUP_REMOVED lines=16> */
.L_x_17498:
[----:B------:R-:W-:Y:S05]  /*1eb60*/  BSYNC B2 ;  /* 0x0000000000027941 */ /* 0x000fea0003800000 */
.L_x_17497:
        /* <DEDUP_REMOVED lines=44> */
.L_x_17496:
[----:B------:R-:W-:Y:S05]  /*1ee30*/  BSYNC B1 ;  /* 0x0000000000017941 */ /* 0x000fea0003800000 */
.L_x_17495:
        /* <DEDUP_REMOVED lines=20> */
.L_x_17499:
        /* <DEDUP_REMOVED lines=12> */
.L_x_17502:
[----:B------:R-:W-:-:S07]  /*1f040*/  IMAD.MOV.U32 R101, RZ, RZ, R208 ;  /* 0x000000ffff657224 */ /* 0x000fce00078e00d0 */
.L_x_17503:
[----:B------:R-:W-:Y:S05]  /*1f050*/  BSYNC B1 ;  /* 0x0000000000017941 */ /* 0x000fea0003800000 */
.L_x_17501:
        /* <DEDUP_REMOVED lines=16> */
.L_x_17507:
[----:B------:R-:W-:Y:S05]  /*1f160*/  BSYNC B2 ;  /* 0x0000000000027941 */ /* 0x000fea0003800000 */
.L_x_17506:
        /* <DEDUP_REMOVED lines=44> */
.L_x_17505:
[----:B------:R-:W-:Y:S05]  /*1f430*/  BSYNC B1 ;  /* 0x0000000000017941 */ /* 0x000fea0003800000 */
.L_x_17504:
        /* <DEDUP_REMOVED lines=9> */
.L_x_17500:
        /* <DEDUP_REMOVED lines=12> */
.L_x_17509:
[----:B------:R-:W-:-:S07]  /*1f590*/  MOV R101, R208 ;  /* 0x000000d000657202 */ /* 0x000fce0000000f00 */
.L_x_17510:
[----:B------:R-:W-:Y:S05]  /*1f5a0*/  BSYNC B1 ;  /* 0x0000000000017941 */ /* 0x000fea0003800000 */
.L_x_17508:
        /* <DEDUP_REMOVED lines=16> */
.L_x_17514:
[----:B------:R-:W-:Y:S05]  /*1f6b0*/  BSYNC B2 ;  /* 0x0000000000027941 */ /* 0x000fea0003800000 */
.L_x_17513:
        /* <DEDUP_REMOVED lines=44> */
.L_x_17512:
[----:B------:R-:W-:Y:S05]  /*1f980*/  BSYNC B1 ;  /* 0x0000000000017941 */ /* 0x000fea0003800000 */
.L_x_17511:
        /* <DEDUP_REMOVED lines=14> */
.L_x_17515:
        /* <DEDUP_REMOVED lines=12> */
.L_x_17518:
[----:B------:R-:W-:-:S07]  /*1fb30*/  MOV R104, R208 ;  /* 0x000000d000687202 */ /* 0x000fce0000000f00 */
.L_x_17519:
[----:B------:R-:W-:Y:S05]  /*1fb40*/  BSYNC B1 ;  /* 0x0000000000017941 */ /* 0x000fea0003800000 */
.L_x_17517:
        /* <DEDUP_REMOVED lines=16> */
.L_x_17523:
[----:B------:R-:W-:Y:S05]  /*1fc50*/  BSYNC B2 ;  /* 0x0000000000027941 */ /* 0x000fea0003800000 */
.L_x_17522:
        /* <DEDUP_REMOVED lines=44> */
.L_x_17521:
[----:B------:R-:W-:Y:S05]  /*1ff20*/  BSYNC B1 ;  /* 0x0000000000017941 */ /* 0x000fea0003800000 */
.L_x_17520:
        /* <DEDUP_REMOVED lines=10> */
.L_x_17516:
        /* <DEDUP_REMOVED lines=12> */
.L_x_17525:
[----:B------:R-:W-:-:S07]  /*20090*/  IMAD.MOV.U32 R104, RZ, RZ, R208 ;  /* 0x000000ffff687224 */ /* 0x000fce00078e00d0 */
.L_x_17526:
[----:B------:R-:W-:Y:S05]  /*200a0*/  BSYNC B1 ;  /* 0x0000000000017941 */ /* 0x000fea0003800000 */
.L_x_17524:
        /* <DEDUP_REMOVED lines=16> */
.L_x_17530:
[----:B------:R-:W-:Y:S05]  /*201b0*/  BSYNC B2 ;  /* 0x0000000000027941 */ /* 0x000fea0003800000 */
.L_x_17529:
        /* <DEDUP_REMOVED lines=44> */
.L_x_17528:
[----:B------:R-:W-:Y:S05]  /*20480*/  BSYNC B1 ;  /* 0x0000000000017941 */ /* 0x000fea0003800000 */
.L_x_17527:
        /* <DEDUP_REMOVED lines=15> */
.L_x_17531:
        /* <DEDUP_REMOVED lines=12> */
.L_x_17534:
[----:B------:R-:W-:-:S07]  /*20640*/  IMAD.MOV.U32 R198, RZ, RZ, R208 ;  /* 0x000000ffffc67224 */ /* 0x000fce00078e00d0 */
.L_x_17535:
[----:B------:R-:W-:Y:S05]  /*20650*/  BSYNC B1 ;  /* 0x0000000000017941 */ /* 0x000fea0003800000 */
.L_x_17533:
        /* <DEDUP_REMOVED lines=16> */
.L_x_17539:
[----:B------:R-:W-:Y:S05]  /*20760*/  BSYNC B2 ;  /* 0x0000000000027941 */ /* 0x000fea0003800000 */
.L_x_17538:
        /* <DEDUP_REMOVED lines=44> */
.L_x_17537:
[----:B------:R-:W-:Y:S05]  /*20a30*/  BSYNC B1 ;  /* 0x0000000000017941 */ /* 0x000fea0003800000 */
.L_x_17536:
        /* <DEDUP_REMOVED lines=9> */
.L_x_17532:
        /* <DEDUP_REMOVED lines=12> */
.L_x_17541:
[----:B------:R-:W-:-:S07]  /*20b90*/  IMAD.MOV.U32 R204, RZ, RZ, R208 ;  /* 0x000000ffffcc7224 */ /* 0x000fce00078e00d0 */
.L_x_17542:
[----:B------:R-:W-:Y:S05]  /*20ba0*/  BSYNC B1 ;  /* 0x0000000000017941 */ /* 0x000fea0003800000 */
.L_x_17540:
        /* <DEDUP_REMOVED lines=16> */
.L_x_17546:
[----:B------:R-:W-:Y:S05]  /*20cb0*/  BSYNC B2 ;  /* 0x0000000000027941 */ /* 0x000fea0003800000 */
.L_x_17545:
        /* <DEDUP_REMOVED lines=44> */
.L_x_17544:
[----:B------:R-:W-:Y:S05]  /*20f80*/  BSYNC B1 ;  /* 0x0000000000017941 */ /* 0x000fea0003800000 */
.L_x_17543:
        /* <DEDUP_REMOVED lines=14> */
.L_x_17547:
        /* <DEDUP_REMOVED lines=12> */
.L_x_17550:
[----:B------:R-:W-:-:S07]  /*21130*/  IMAD.MOV.U32 R197, RZ, RZ, R208 ;  /* 0x000000ffffc57224 */ /* 0x000fce00078e00d0 */
.L_x_17551:
[----:B------:R-:W-:Y:S05]  /*21140*/  BSYNC B1 ;  /* 0x0000000000017941 */ /* 0x000fea0003800000 */
.L_x_17549:
        /* <DEDUP_REMOVED lines=16> */
.L_x_17555:
[----:B------:R-:W-:Y:S05]  /*21250*/  BSYNC B2 ;  /* 0x0000000000027941 */ /* 0x000fea0003800000 */
.L_x_17554:
        /* <DEDUP_REMOVED lines=44> */
.L_x_17553:
[----:B------:R-:W-:Y:S05]  /*21520*/  BSYNC B1 ;  /* 0x0000000000017941 */ /* 0x000fea0003800000 */
.L_x_17552:
        /* <DEDUP_REMOVED lines=10> */
.L_x_17548:
        /* <DEDUP_REMOVED lines=12> */
.L_x_17557:
[----:B------:R-:W-:-:S07]  /*21690*/  MOV R204, R208 ;  /* 0x000000d000cc7202 */ /* 0x000fce0000000f00 */
.L_x_17558:
[----:B------:R-:W-:Y:S05]  /*216a0*/  BSYNC B1 ;  /* 0x0000000000017941 */ /* 0x000fea0003800000 */
.L_x_17556:
        /* <DEDUP_REMOVED lines=16> */
.L_x_17562:
[----:B------:R-:W-:Y:S05]  /*217b0*/  BSYNC B2 ;  /* 0x0000000000027941 */ /* 0x000fea0003800000 */
.L_x_17561:
        /* <DEDUP_REMOVED lines=44> */
.L_x_17560:
[----:B------:R-:W-:Y:S05]  /*21a80*/  BSYNC B1 ;  /* 0x0000000000017941 */ /* 0x000fea0003800000 */
.L_x_17559:
        /* <DEDUP_REMOVED lines=15> */
.L_x_17563:
        /* <DEDUP_REMOVED lines=12> */
.L_x_17566:
[----:B------:R-:W-:-:S07]  /*21c40*/  MOV R105, R208 ;  /* 0x000000d000697202 */ /* 0x000fce0000000f00 */
.L_x_17567:
[----:B------:R-:W-:Y:S05]  /*21c50*/  BSYNC B1 ;  /* 0x0000000000017941 */ /* 0x000fea0003800000 */
.L_x_17565:
        /* <DEDUP_REMOVED lines=16> */
.L_x_17571:
[----:B------:R-:W-:Y:S05]  /*21d60*/  BSYNC B2 ;  /* 0x0000000000027941 */ /* 0x000fea0003800000 */
.L_x_17570:
        /* <DEDUP_REMOVED lines=44> */
.L_x_17569:
[----:B------:R-:W-:Y:S05]  /*22030*/  BSYNC B1 ;  /* 0x0000000000017941 */ /* 0x000fea0003800000 */
.L_x_17568:
        /* <DEDUP_REMOVED lines=9> */
.L_x_17564:
        /* <DEDUP_REMOVED lines=12> */
.L_x_17573:
[----:B------:R-:W-:-:S07]  /*22190*/  IMAD.MOV.U32 R105, RZ, RZ, R208 ;  /* 0x000000ffff697224 */ /* 0x000fce00078e00d0 */
.L_x_17574:
[----:B------:R-:W-:Y:S05]  /*221a0*/  BSYNC B1 ;  /* 0x0000000000017941 */ /* 0x000fea0003800000 */
.L_x_17572:
        /* <DEDUP_REMOVED lines=16> */
.L_x_17578:
[----:B------:R-:W-:Y:S05]  /*222b0*/  BSYNC B2 ;  /* 0x0000000000027941 */ /* 0x000fea0003800000 */
.L_x_17577:
        /* <DEDUP_REMOVED lines=44> */
.L_x_17576:
[----:B------:R-:W-:Y:S05]  /*22580*/  BSYNC B1 ;  /* 0x0000000000017941 */ /* 0x000fea0003800000 */
.L_x_17575:
        /* <DEDUP_REMOVED lines=12> */
.L_x_17579:
        /* <DEDUP_REMOVED lines=12> */
.L_x_17582:
[----:B------:R-:W-:-:S07]  /*22710*/  IMAD.MOV.U32 R106, RZ, RZ, R208 ;  /* 0x000000ffff6a7224 */ /* 0x000fce00078e00d0 */
.L_x_17583:
[----:B------:R-:W-:Y:S05]  /*22720*/  BSYNC B1 ;  /* 0x0000000000017941 */ /* 0x000fea0003800000 */
.L_x_17581:
        /* <DEDUP_REMOVED lines=16> */
.L_x_17587:
[----:B------:R-:W-:Y:S05]  /*22830*/  BSYNC B2 ;  /* 0x0000000000027941 */ /* 0x000fea0003800000 */
.L_x_17586:
        /* <DEDUP_REMOVED lines=44> */
.L_x_17585:
[----:B------:R-:W-:Y:S05]  /*22b00*/  BSYNC B1 ;  /* 0x0000000000017941 */ /* 0x000fea0003800000 */
.L_x_17584:
        /* <DEDUP_REMOVED lines=10> */
.L_x_17580:
        /* <DEDUP_REMOVED lines=12> */
.L_x_17589:
[----:B------:R-:W-:-:S07]  /*22c70*/  IMAD.MOV.U32 R106, RZ, RZ, R208 ;  /* 0x000000ffff6a7224 */ /* 0x000fce00078e00d0 */
.L_x_17590:
[----:B------:R-:W-:Y:S05]  /*22c80*/  BSYNC B1 ;  /* 0x0000000000017941 */ /* 0x000fea0003800000 */
.L_x_17588:
        /* <DEDUP_REMOVED lines=16> */
.L_x_17594:
[----:B------:R-:W-:Y:S05]  /*22d90*/  BSYNC B2 ;  /* 0x0000000000027941 */ /* 0x000fea0003800000 */
.L_x_17593:
        /* <DEDUP_REMOVED lines=44> */
.L_x_17592:
[----:B------:R-:W-:Y:S05]  /*23060*/  BSYNC B1 ;  /* 0x0000000000017941 */ /* 0x000fea0003800000 */
.L_x_17591:
        /* <DEDUP_REMOVED lines=13> */
.L_x_17595:
        /* <DEDUP_REMOVED lines=12> */
.L_x_17598:
[----:B------:R-:W-:-:S07]  /*23200*/  IMAD.MOV.U32 R194, RZ, RZ, R208 ;  /* 0x000000ffffc27224 */ /* 0x000fce00078e00d0 */
.L_x_17599:
[----:B------:R-:W-:Y:S05]  /*23210*/  BSYNC B1 ;  /* 0x0000000000017941 */ /* 0x000fea0003800000 */
.L_x_17597:
        /* <DEDUP_REMOVED lines=16> */
.L_x_17603:
[----:B------:R-:W-:Y:S05]  /*23320*/  BSYNC B2 ;  /* 0x0000000000027941 */ /* 0x000fea0003800000 */
.L_x_17602:
        /* <DEDUP_REMOVED lines=44> */
.L_x_17601:
[----:B------:R-:W-:Y:S05]  /*235f0*/  BSYNC B1 ;  /* 0x0000000000017941 */ /* 0x000fea0003800000 */
.L_x_17600:
        /* <DEDUP_REMOVED lines=9> */
.L_x_17596:
        /* <DEDUP_REMOVED lines=12> */
.L_x_17605:
[----:B------:R-:W-:-:S07]  /*23750*/  MOV R204, R208 ;  /* 0x000000d000cc7202 */ /* 0x000fce0000000f00 */
.L_x_17606:
[----:B------:R-:W-:Y:S05]  /*23760*/  BSYNC B1 ;  /* 0x0000000000017941 */ /* 0x000fea0003800000 */
.L_x_17604:
        /* <DEDUP_REMOVED lines=16> */
.L_x_17610:
[----:B------:R-:W-:Y:S05]  /*23870*/  BSYNC B2 ;  /* 0x0000000000027941 */ /* 0x000fea0003800000 */
.L_x_17609:
        /* <DEDUP_REMOVED lines=44> */
.L_x_17608:
[----:B------:R-:W-:Y:S05]  /*23b40*/  BSYNC B1 ;  /* 0x0000000000017941 */ /* 0x000fea0003800000 */
.L_x_17607:
        /* <DEDUP_REMOVED lines=12> */
.L_x_17611:
        /* <DEDUP_REMOVED lines=12> */
.L_x_17614:
[----:B------:R-:W-:-:S07]  /*23cd0*/  MOV R192, R208 ;  /* 0x000000d000c07202 */ /* 0x000fce0000000f00 */
.L_x_17615:
[----:B------:R-:W-:Y:S05]  /*23ce0*/  BSYNC B1 ;  /* 0x0000000000017941 */ /* 0x000fea0003800000 */
.L_x_17613:
        /* <DEDUP_REMOVED lines=16> */
.L_x_17619:
[----:B------:R-:W-:Y:S05]  /*23df0*/  BSYNC B2 ;  /* 0x0000000000027941 */ /* 0x000fea0003800000 */
.L_x_17618:
        /* <DEDUP_REMOVED lines=44> */
.L_x_17617:
[----:B------:R-:W-:Y:S05]  /*240c0*/  BSYNC B1 ;  /* 0x0000000000017941 */ /* 0x000fea0003800000 */
.L_x_17616:
        /* <DEDUP_REMOVED lines=10> */
.L_x_17612:
        /* <DEDUP_REMOVED lines=51> */
.L_x_17620:
[----:B------:R-:W-:-:S07]  /*244a0*/  VIADD R211, R211, 0x80 ;  /* 0x00000080d3d37836 */ /* 0x000fce0000000000 */
.L_x_17491:
[----:B------:R-:W-:Y:S05]  /*244b0*/  BSYNC B0 ;  /* 0x0000000000007941 */ /* 0x000fea0003800000 */
.L_x_17490:
        /* <DEDUP_REMOVED lines=30> */
.L_x_17624:
[----:B------:R-:W-:-:S07]  /*246a0*/  IMAD.MOV.U32 R214, RZ, RZ, R208 ;  /* 0x000000ffffd67224 */ /* 0x000fce00078e00d0 */
.L_x_17625:
[----:B------:R-:W-:Y:S05]  /*246b0*/  BSYNC B1 ;  /* 0x0000000000017941 */ /* 0x000fea0003800000 */
.L_x_17623:
        /* <DEDUP_REMOVED lines=16> */
.L_x_17629:
[----:B------:R-:W-:Y:S05]  /*247c0*/  BSYNC B2 ;  /* 0x0000000000027941 */ /* 0x000fea0003800000 */
.L_x_17628:
        /* <DEDUP_REMOVED lines=44> */
.L_x_17627:
[----:B------:R-:W-:Y:S05]  /*24a90*/  BSYNC B1 ;  /* 0x0000000000017941 */ /* 0x000fea0003800000 */
.L_x_17626:
        /* <DEDUP_REMOVED lines=20> */
.L_x_17630:
        /* <DEDUP_REMOVED lines=12> */
.L_x_17633:
[----:B------:R-:W-:-:S07]  /*24ca0*/  IMAD.MOV.U32 R109, RZ, RZ, R208 ;  /* 0x000000ffff6d7224 */ /* 0x000fce00078e00d0 */
.L_x_17634:
[----:B------:R-:W-:Y:S05]  /*24cb0*/  BSYNC B1 ;  /* 0x0000000000017941 */ /* 0x000fea0003800000 */
.L_x_17632:
        /* <DEDUP_REMOVED lines=16> */
.L_x_17638:
[----:B------:R-:W-:Y:S05]  /*24dc0*/  BSYNC B2 ;  /* 0x0000000000027941 */ /* 0x000fea0003800000 */
.L_x_17637:
        /* <DEDUP_REMOVED lines=44> */
.L_x_17636:
[----:B------:R-:W-:Y:S05]  /*25090*/  BSYNC B1 ;  /* 0x0000000000017941 */ /* 0x000fea0003800000 */
.L_x_17635:
        /* <DEDUP_REMOVED lines=9> */
.L_x_17631:
        /* <DEDUP_REMOVED lines=12> */
.L_x_17640:
[----:B------:R-:W-:-:S07]  /*251f0*/  MOV R109, R208 ;  /* 0x000000d0006d7202 */ /* 0x000fce0000000f00 */
.L_x_17641:
[----:B------:R-:W-:Y:S05]  /*25200*/  BSYNC B1 ;  /* 0x0000000000017941 */ /* 0x000fea0003800000 */
.L_x_17639:
        /* <DEDUP_REMOVED lines=16> */
.L_x_17645:
[----:B------:R-:W-:Y:S05]  /*25310*/  BSYNC B2 ;  /* 0x0000000000027941 */ /* 0x000fea0003800000 */
.L_x_17644:
        /* <DEDUP_REMOVED lines=44> */
.L_x_17643:
[----:B------:R-:W-:Y:S05]  /*255e0*/  BSYNC B1 ;  /* 0x0000000000017941 */ /* 0x000fea0003800000 */
.L_x_17642:
        /* <DEDUP_REMOVED lines=14> */
.L_x_17646:
        /* <DEDUP_REMOVED lines=12> */
.L_x_17649:
[----:B------:R-:W-:-:S07]  /*25790*/  MOV R112, R208 ;  /* 0x000000d000707202 */ /* 0x000fce0000000f00 */
.L_x_17650:
[----:B------:R-:W-:Y:S05]  /*257a0*/  BSYNC B1 ;  /* 0x0000000000017941 */ /* 0x000fea0003800000 */
.L_x_17648:
        /* <DEDUP_REMOVED lines=16> */
.L_x_17654:
[----:B------:R-:W-:Y:S05]  /*258b0*/  BSYNC B2 ;  /* 0x0000000000027941 */ /* 0x000fea0003800000 */
.L_x_17653:
        /* <DEDUP_REMOVED lines=44> */
.L_x_17652:
[----:B------:R-:W-:Y:S05]  /*25b80*/  BSYNC B1 ;  /* 0x0000000000017941 */ /* 0x000fea0003800000 */
.L_x_17651:
        /* <DEDUP_REMOVED lines=10> */
.L_x_17647:
        /* <DEDUP_REMOVED lines=12> */
.L_x_17656:
[----:B------:R-:W-:-:S07]  /*25cf0*/  IMAD.MOV.U32 R112, RZ, RZ, R208 ;  /* 0x000000ffff707224 */ /* 0x000fce00078e00d0 */
.L_x_17657:
[----:B------:R-:W-:Y:S05]  /*25d00*/  BSYNC B1 ;  /* 0x0000000000017941 */ /* 0x000fea0003800000 */
.L_x_17655:
        /* <DEDUP_REMOVED lines=16> */
.L_x_17661:
[----:B------:R-:W-:Y:S05]  /*25e10*/  BSYNC B2 ;  /* 0x0000000000027941 */ /* 0x000fea0003800000 */
.L_x_17660:
        /* <DEDUP_REMOVED lines=44> */
.L_x_17659:
[----:B------:R-:W-:Y:S05]  /*260e0*/  BSYNC B1 ;  /* 0x0000000000017941 */ /* 0x000fea0003800000 */
.L_x_17658:
        /* <DEDUP_REMOVED lines=15> */
.L_x_17662:
        /* <DEDUP_REMOVED lines=12> */
.L_x_17665:
[----:B------:R-:W-:-:S07]  /*262a0*/  IMAD.MOV.U32 R198, RZ, RZ, R208 ;  /* 0x000000ffffc67224 */ /* 0x000fce00078e00d0 */
.L_x_17666:
[----:B------:R-:W-:Y:S05]  /*262b0*/  BSYNC B1 ;  /* 0x0000000000017941 */ /* 0x000fea0003800000 */
.L_x_17664:
        /* <DEDUP_REMOVED lines=16> */
.L_x_17670:
[----:B------:R-:W-:Y:S05]  /*263c0*/  BSYNC B2 ;  /* 0x0000000000027941 */ /* 0x000fea0003800000 */
.L_x_17669:
        /* <DEDUP_REMOVED lines=44> */
.L_x_17668:
[----:B------:R-:W-:Y:S05]  /*26690*/  BSYNC B1 ;  /* 0x0000000000017941 */ /* 0x000fea0003800000 */
.L_x_17667:
        /* <DEDUP_REMOVED lines=9> */
.L_x_17663:
        /* <DEDUP_REMOVED lines=12> */
.L_x_17672:
[----:B------:R-:W-:-:S07]  /*267f0*/  IMAD.MOV.U32 R204, RZ, RZ, R208 ;  /* 0x000000ffffcc7224 */ /* 0x000fce00078e00d0 */
.L_x_17673:
[----:B------:R-:W-:Y:S05]  /*26800*/  BSYNC B1 ;  /* 0x0000000000017941 */ /* 0x000fea0003800000 */
.L_x_17671:
        /* <DEDUP_REMOVED lines=16> */
.L_x_17677:
[----:B------:R-:W-:Y:S05]  /*26910*/  BSYNC B2 ;  /* 0x0000000000027941 */ /* 0x000fea0003800000 */
.L_x_17676:
        /* <DEDUP_REMOVED lines=44> */
.L_x_17675:
[----:B------:R-:W-:Y:S05]  /*26be0*/  BSYNC B1 ;  /* 0x0000000000017941 */ /* 0x000fea0003800000 */
.L_x_17674:
        /* <DEDUP_REMOVED lines=14> */
.L_x_17678:
        /* <DEDUP_REMOVED lines=12> */
.L_x_17681:
[----:B------:R-:W-:-:S07]  /*26d90*/  IMAD.MOV.U32 R197, RZ, RZ, R208 ;  /* 0x000000ffffc57224 */ /* 0x000fce00078e00d0 */
.L_x_17682:
[----:B------:R-:W-:Y:S05]  /*26da0*/  BSYNC B1 ;  /* 0x0000000000017941 */ /* 0x000fea0003800000 */
.L_x_17680:
        /* <DEDUP_REMOVED lines=16> */
.L_x_17686:
[----:B------:R-:W-:Y:S05]  /*26eb0*/  BSYNC B2 ;  /* 0x0000000000027941 */ /* 0x000fea0003800000 */
.L_x_17685:
        /* <DEDUP_REMOVED lines=44> */
.L_x_17684:
[----:B------:R-:W-:Y:S05]  /*27180*/  BSYNC B1 ;  /* 0x0000000000017941 */ /* 0x000fea0003800000 */
.L_x_17683:
        /* <DEDUP_REMOVED lines=10> */
.L_x_17679:
        /* <DEDUP_REMOVED lines=12> */
.L_x_17688:
[----:B------:R-:W-:-:S07]  /*272f0*/  MOV R204, R208 ;  /* 0x000000d000cc7202 */ /* 0x000fce0000000f00 */
.L_x_17689:
[----:B------:R-:W-:Y:S05]  /*27300*/  BSYNC B1 ;  /* 0x0000000000017941 */ /* 0x000fea0003800000 */
.L_x_17687:
        /* <DEDUP_REMOVED lines=16> */
.L_x_17693:
[----:B------:R-:W-:Y:S05]  /*27410*/  BSYNC B2 ;  /* 0x0000000000027941 */ /* 0x000fea0003800000 */
.L_x_17692:
        /* <DEDUP_REMOVED lines=44> */
.L_x_17691:
[----:B------:R-:W-:Y:S05]  /*276e0*/  BSYNC B1 ;  /* 0x0000000000017941 */ /* 0x000fea0003800000 */
.L_x_17690:
        /* <DEDUP_REMOVED lines=15> */
.L_x_17694:
        /* <DEDUP_REMOVED lines=12> */
.L_x_17697:
[----:B------:R-:W-:-:S07]  /*278a0*/  MOV R113, R208 ;  /* 0x000000d000717202 */ /* 0x000fce0000000f00 */
.L_x_17698:
[----:B------:R-:W-:Y:S05]  /*278b0*/  BSYNC B1 ;  /* 0x0000000000017941 */ /* 0x000fea0003800000 */
.L_x_17696:
        /* <DEDUP_REMOVED lines=16> */
.L_x_17702:
[----:B------:R-:W-:Y:S05]  /*279c0*/  BSYNC B2 ;  /* 0x0000000000027941 */ /* 0x000fea0003800000 */
.L_x_17701:
        /* <DEDUP_REMOVED lines=44> */
.L_x_17700:
[----:B------:R-:W-:Y:S05]  /*27c90*/  BSYNC B1 ;  /* 0x0000000000017941 */ /* 0x000fea0003800000 */
.L_x_17699:
        /* <DEDUP_REMOVED lines=9> */
.L_x_17695:
        /* <DEDUP_REMOVED lines=12> */
.L_x_17704:
[----:B------:R-:W-:-:S07]  /*27df0*/  IMAD.MOV.U32 R113, RZ, RZ, R208 ;  /* 0x000000ffff717224 */ /* 0x000fce00078e00d0 */
.L_x_17705:
[----:B------:R-:W-:Y:S05]  /*27e00*/  BSYNC B1 ;  /* 0x0000000000017941 */ /* 0x000fea0003800000 */
.L_x_17703:
        /* <DEDUP_REMOVED lines=16> */
.L_x_17709:
[----:B------:R-:W-:Y:S05]  /*27f10*/  BSYNC B2 ;  /* 0x0000000000027941 */ /* 0x000fea0003800000 */
.L_x_17708:
        /* <DEDUP_REMOVED lines=44> */
.L_x_17707:
[----:B------:R-:W-:Y:S05]  /*281e0*/  BSYNC B1 ;  /* 0x0000000000017941 */ /* 0x000fea0003800000 */
.L_x_17706:
        /* <DEDUP_REMOVED lines=12> */
.L_x_17710:
        /* <DEDUP_REMOVED lines=12> */
.L_x_17713:
[----:B------:R-:W-:-:S07]  /*28370*/  IMAD.MOV.U32 R114, RZ, RZ, R208 ;  /* 0x000000ffff727224 */ /* 0x000fce00078e00d0 */
.L_x_17714:
[----:B------:R-:W-:Y:S05]  /*28380*/  BSYNC B1 ;  /* 0x0000000000017941 */ /* 0x000fea0003800000 */
.L_x_17712:
        /* <DEDUP_REMOVED lines=16> */
.L_x_17718:
[----:B------:R-:W-:Y:S05]  /*28490*/  BSYNC B2 ;  /* 0x0000000000027941 */ /* 0x000fea0003800000 */
.L_x_17717:
        /* <DEDUP_REMOVED lines=44> */
.L_x_17716:
[----:B------:R-:W-:Y:S05]  /*28760*/  BSYNC B1 ;  /* 0x0000000000017941 */ /* 0x000fea0003800000 */
.L_x_17715:
        /* <DEDUP_REMOVED lines=10> */
.L_x_17711:
        /* <DEDUP_REMOVED lines=12> */
.L_x_17720:
[----:B------:R-:W-:-:S07]  /*288d0*/  IMAD.MOV.U32 R114, RZ, RZ, R208 ;  /* 0x000000ffff727224 */ /* 0x000fce00078e00d0 */
.L_x_17721:
[----:B------:R-:W-:Y:S05]  /*288e0*/  BSYNC B1 ;  /* 0x0000000000017941 */ /* 0x000fea0003800000 */
.L_x_17719:
        /* <DEDUP_REMOVED lines=16> */
.L_x_17725:
[----:B------:R-:W-:Y:S05]  /*289f0*/  BSYNC B2 ;  /* 0x0000000000027941 */ /* 0x000fea0003800000 */
.L_x_17724:
        /* <DEDUP_REMOVED lines=44> */
.L_x_17723:
[----:B------:R-:W-:Y:S05]  /*28cc0*/  BSYNC B1 ;  /* 0x0000000000017941 */ /* 0x000fea0003800000 */
.L_x_17722:
        /* <DEDUP_REMOVED lines=13> */
.L_x_17726:
        /* <DEDUP_REMOVED lines=12> */
.L_x_17729:
[----:B------:R-:W-:-:S07]  /*28e60*/  IMAD.MOV.U32 R194, RZ, RZ, R208 ;  /* 0x000000ffffc27224 */ /* 0x000fce00078e00d0 */
.L_x_17730:
[----:B------:R-:W-:Y:S05]  /*28e70*/  BSYNC B1 ;  /* 0x0000000000017941 */ /* 0x000fea0003800000 */
.L_x_17728:
        /* <DEDUP_REMOVED lines=16> */
.L_x_17734:
[----:B------:R-:W-:Y:S05]  /*28f80*/  BSYNC B2 ;  /* 0x0000000000027941 */ /* 0x000fea0003800000 */
.L_x_17733:
        /* <DEDUP_REMOVED lines=44> */
.L_x_17732:
[----:B------:R-:W-:Y:S05]  /*29250*/  BSYNC B1 ;  /* 0x0000000000017941 */ /* 0x000fea0003800000 */
.L_x_17731:
        /* <DEDUP_REMOVED lines=9> */
.L_x_17727:
        /* <DEDUP_REMOVED lines=12> */
.L_x_17736:
[----:B------:R-:W-:-:S07]  /*293b0*/  MOV R204, R208 ;  /* 0x000000d000cc7202 */ /* 0x000fce0000000f00 */
.L_x_17737:
[----:B------:R-:W-:Y:S05]  /*293c0*/  BSYNC B1 ;  /* 0x0000000000017941 */ /* 0x000fea0003800000 */
.L_x_17735:
        /* <DEDUP_REMOVED lines=16> */
.L_x_17741:
[----:B------:R-:W-:Y:S05]  /*294d0*/  BSYNC B2 ;  /* 0x0000000000027941 */ /* 0x000fea0003800000 */
.L_x_17740:
        /* <DEDUP_REMOVED lines=44> */
.L_x_17739:
[----:B------:R-:W-:Y:S05]  /*297a0*/  BSYNC B1 ;  /* 0x0000000000017941 */ /* 0x000fea0003800000 */
.L_x_17738:
        /* <DEDUP_REMOVED lines=12> */
.L_x_17742:
        /* <DEDUP_REMOVED lines=12> */
.L_x_17745:
[----:B------:R-:W-:-:S07]  /*29930*/  MOV R192, R208 ;  /* 0x000000d000c07202 */ /* 0x000fce0000000f00 */
.L_x_17746:
[----:B------:R-:W-:Y:S05]  /*29940*/  BSYNC B1 ;  /* 0x0000000000017941 */ /* 0x000fea0003800000 */
.L_x_17744:
        /* <DEDUP_REMOVED lines=16> */
.L_x_17750:
[----:B------:R-:W-:Y:S05]  /*29a50*/  BSYNC B2 ;  /* 0x0000000000027941 */ /* 0x000fea0003800000 */
.L_x_17749:
        /* <DEDUP_REMOVED lines=44> */
.L_x_17748:
[----:B------:R-:W-:Y:S05]  /*29d20*/  BSYNC B1 ;  /* 0x0000000000017941 */ /* 0x000fea0003800000 */
.L_x_17747:
        /* <DEDUP_REMOVED lines=10> */
.L_x_17743:
[C---:B------:R-:W-:Y:S02]  /*29dd0*/  LOP3.LUT P0, RZ, R125.reuse, 0x10, RZ, 0xc0, !PT ;  /* 0x000000107dff7812 */ /* 0x040fe4000780c0ff */
[----:B------:R-:W-:Y:S02]  /*29de0*/  SEL R215, RZ, 0x1000000, P5 ;  /* 0x01000000ffd77807 */ /* 0x000fe40002800000 */
[C---:B------:R-:W-:Y:S02]  /*29df0*/  LOP3.LUT P6, RZ, R125.reuse, 0x4, RZ, 0xc0, !PT ;  /* 0x000000047dff7812 */ /* 0x040fe400078cc0ff */
[C---:B------:R-:W-:Y:S02]  /*29e00*/  LOP3.LUT P2, RZ, R125.reuse, 0x8, RZ, 0xc0, !PT ;  /* 0x000000087dff7812 */ /* 0x040fe4000784c0ff */
[----:B------:R-:W-:Y:S02]  /*29e10*/  LOP3.LUT P5, RZ, R125, 0x2, RZ, 0xc0, !PT ;  /* 0x000000027dff7812 */ /* 0x000fe400078ac0ff */
[----:B------:R-:W-:-:S02]  /*29e20*/  SEL R219, RZ, 0x1, P0 ;  /* 0x00000001ffdb7807 */ /* 0x000fc40000000000 */
[----:B------:R-:W-:Y:S02]  /*29e30*/  LEA R116, P0, R211, UR10, 0x5 ;  /* 0x0000000ad3747c11 */ /* 0x000fe4000f8028ff */
[----:B------:R-:W-:Y:S02]  /*29e40*/  SEL R218, RZ, 0x10000, P4 ;  /* 0x00010000ffda7807 */ /* 0x000fe40002000000 */
[----:B------:R-:W-:Y:S02]  /*29e50*/  SEL R213, RZ, 0x100, P3 ;  /* 0x00000100ffd57807 */ /* 0x000fe40001800000 */
[----:B------:R-:W-:Y:S02]  /*29e60*/  SEL R216, RZ, 0x1, P5 ;  /* 0x00000001ffd87807 */ /* 0x000fe40002800000 */
[----:B------:R-:W-:Y:S02]  /*29e70*/  SEL R214, RZ, 0x1, P6 ;  /* 0x00000001ffd67807 */ /* 0x000fe40003000000 */
[----:B------:R-:W-:Y:S01]  /*29e80*/  SEL R212, RZ, 0x1, P2 ;  /* 0x00000001ffd47807 */ /* 0x000fe20001000000 */
[----:B------:R-:W-:Y:S01]  /*29e90*/  IMAD.WIDE.U32 R216, R216, 0x1000000, RZ ;  /* 0x01000000d8d87825 */ /* 0x000fe200078e00ff */
[----:B------:R-:W-:-:S02]  /*29ea0*/  LOP3.LUT P4, RZ, R125, 0x1, RZ, 0xc0, !PT ;  /* 0x000000017dff7812 */ /* 0x000fc4000788c0ff */
[C---:B------:R-:W-:Y:S02]  /*29eb0*/  LEA.HI.X R117, R211.reuse, UR11, RZ, 0x5, P0 ;  /* 0x0000000bd3757c11 */ /* 0x040fe400080f2cff */
[----:B------:R-:W-:Y:S02]  /*29ec0*/  SHF.L.U32 R220, R211, 0x3, RZ ;  /* 0x00000003d3dc7819 */ /* 0x000fe400000006ff */
[----:B------:R-:W-:Y:S01]  /*29ed0*/  SHF.R.U32.HI R222, RZ, 0x1d, R211 ;  /* 0x0000001dffde7819 */ /* 0x000fe200000116d3 */
[----:B------:R2:W-:Y:S01]  /*29ee0*/  STG.E.128 desc[UR4][R116.64], R108 ;  /* 0x0000006c74007986 */ /* 0x0005e2000c101d04 */
[----:B------:R-:W-:Y:S01]  /*29ef0*/  LOP3.LUT R211, R213, R215, R218, 0xfe, !PT ;  /* 0x000000d7d5d37212 */ /* 0x000fe200078efeda */
[----:B------:R-:W-:Y:S01]  /*29f00*/  IMAD.WIDE.U32 R214, R214, 0x10000, RZ ;  /* 0x00010000d6d67825 */ /* 0x000fe200078e00ff */
[----:B------:R-:W-:Y:S01]  /*29f10*/  SEL R221, RZ, 0x1, P4 ;  /* 0x00000001ffdd7807 */ /* 0x000fe20002000000 */
[----:B------:R2:W-:Y:S01]  /*29f20*/  STG.E.128 desc[UR4][R116.64+0x10], R112 ;  /* 0x0000107074007986 */ /* 0x0005e2000c101d04 */
[----:B------:R-:W-:Y:S01]  /*29f30*/  IADD3 R118, P0, R220, UR12, RZ ;  /* 0x0000000cdc767c10 */ /* 0x000fe2000ff1e0ff */
[----:B------:R-:W-:Y:S01]  /*29f40*/  IMAD.WIDE.U32 R212, R212, 0x100, RZ ;  /* 0x00000100d4d47825 */ /* 0x000fe200078e00ff */
[----:B------:R-:W-:-:S02]  /*29f50*/  LOP3.LUT R211, R217, R211, R221, 0xfe, !PT ;  /* 0x000000d3d9d37212 */ /* 0x000fc400078efedd */
[----:B------:R-:W-:Y:S02]  /*29f60*/  IADD3.X R119, R222, UR13, RZ, P0, !PT ;  /* 0x0000000dde777c10 */ /* 0x000fe400087fe4ff */
[----:B------:R-:W-:Y:S02]  /*29f70*/  LOP3.LUT R216, R212, R216, R214, 0xfe, !PT ;  /* 0x000000d8d4d87212 */ /* 0x000fe400078efed6 */
[----:B------:R-:W-:Y:S02]  /*29f80*/  LOP3.LUT R213, R213, R211, R215, 0xfe, !PT ;  /* 0x000000d3d5d57212 */ /* 0x000fe400078efed7 */
        /* <DEDUP_REMOVED lines=23> */
.L_x_17622:
[----:B------:R-:W-:Y:S05]  /*2a100*/  BSYNC B0 ;  /* 0x0000000000007941 */ /* 0x000fea0003800000 */
.L_x_17621:
[----:B0123--:R-:W-:Y:S01]  /*2a110*/  FADD.FTZ R116, RZ, R60 ;  /* 0x0000003cff747221 */ /* 0x00ffe20000010000 */
[----:B------:R-:W-:Y:S01]  /*2a120*/  LOP3.LUT P0, RZ, R125, 0x20, RZ, 0xc0, !PT ;  /* 0x000000207dff7812 */ /* 0x000fe2000780c0ff */
[----:B------:R-:W-:Y:S01]  /*2a130*/  UMOV UR14, 0xffffffff ;  /* 0xffffffff000e7882 */ /* 0x000fe20000000000 */
[----:B------:R-:W-:Y:S01]  /*2a140*/  ISETP.GT.U32.AND P4, PT, R127, 0xff, PT ;  /* 0x000000ff7f00780c */ /* 0x000fe20003f84070 */
[----:B------:R-:W-:Y:S01]  /*2a150*/  FADD.FTZ R117, R61, R116 ;  /* 0x000000743d757221 */ /* 0x000fe20000010000 */
[C---:B------:R-:W-:Y:S02]  /*2a160*/  ISETP.GT.U32.AND P3, PT, R127.reuse, 0x17f, PT ;  /* 0x0000017f7f00780c */ /* 0x040fe40003f64070 */
[C---:B------:R-:W-:Y:S01]  /*2a170*/  ISETP.GT.U32.AND P2, PT, R127.reuse, 0x1ff, PT ;  /* 0x000001ff7f00780c */ /* 0x040fe20003f44070 */
        /* <DEDUP_REMOVED lines=61> */
[----:B------:R-:W-:Y:S02]  /*2a550*/  FADD.FTZ R116, R112, R211 ;  /* 0x000000d370747221 */ /* 0x000fe40000010000 */
[----:B------:R-:W-:Y:S01]  /*2a560*/  @!P5 VIADD R118, R118, 0x4 ;  /* 0x000000047676d836 */ /* 0x000fe20000000000 */
[----:B------:R-:W-:Y:S01]  /*2a570*/  ISETP.GT.U32.AND P5, PT, R127, 0x37f, PT ;  /* 0x0000037f7f00780c */ /* 0x000fe20003fa4070 */
[----:B------:R-:W-:-:S04]  /*2a580*/  FADD.FTZ R211, R113, R116 ;  /* 0x0000007471d37221 */ /* 0x000fc80000010000 */
[----:B------:R-:W-:-:S08]  /*2a590*/  FADD.FTZ R116, R114, R211 ;  /* 0x000000d372747221 */ /* 0x000fd00000010000 */
        /* <DEDUP_REMOVED lines=136> */
.L_x_17777:
        /* <DEDUP_REMOVED lines=108> */
.L_x_17753:
[----:B------:R-:W-:Y:S05]  /*2b4e0*/  BSYNC B0 ;  /* 0x0000000000007941 */ /* 0x000fea0003800000 */
.L_x_17752:
        /* <DEDUP_REMOVED lines=35> */
.L_x_17755:
[----:B------:R-:W-:Y:S05]  /*2b720*/  BSYNC B0 ;  /* 0x0000000000007941 */ /* 0x000fea0003800000 */
.L_x_17754:
        /* <DEDUP_REMOVED lines=35> */
.L_x_17757:
[----:B------:R-:W-:Y:S05]  /*2b960*/  BSYNC B0 ;  /* 0x0000000000007941 */ /* 0x000fea0003800000 */
.L_x_17756:
        /* <DEDUP_REMOVED lines=35> */
.L_x_17759:
[----:B------:R-:W-:Y:S05]  /*2bba0*/  BSYNC B0 ;  /* 0x0000000000007941 */ /* 0x000fea0003800000 */
.L_x_17758:
        /* <DEDUP_REMOVED lines=35> */
.L_x_17761:
[----:B------:R-:W-:Y:S05]  /*2bde0*/  BSYNC B0 ;  /* 0x0000000000007941 */ /* 0x000fea0003800000 */
.L_x_17760:
        /* <DEDUP_REMOVED lines=35> */
.L_x_17763:
[----:B------:R-:W-:Y:S05]  /*2c020*/  BSYNC B0 ;  /* 0x0000000000007941 */ /* 0x000fea0003800000 */
.L_x_17762:
        /* <DEDUP_REMOVED lines=34> */
.L_x_17765:
[----:B------:R-:W-:Y:S05]  /*2c250*/  BSYNC B0 ;  /* 0x0000000000007941 */ /* 0x000fea0003800000 */
.L_x_17764:
[----:B------:R-:W-:Y:S01]  /*2c260*/  LOP3.LUT P0, RZ, R125, 0x1, RZ, 0xc0, !PT ;  /* 0x000000017dff7812 */ /* 0x000fe2000780c0ff */
[----:B------:R-:W-:-:S03]  /*2c270*/  VIADD R126, R126, UR18 ;  /* 0x000000127e7e7c36 */ /* 0x000fc60008000000 */
[----:B01234-:R-:W-:Y:S02]  /*2c280*/  SEL R210, RZ, 0x1, P0 ;  /* 0x00000001ffd27807 */ /* 0x01ffe40000000000 */
[----:B------:R-:W-:-:S13]  /*2c290*/  ISETP.GE.AND P0, PT, R126, UR19, PT ;  /* 0x000000137e007c0c */ /* 0x000fda000bf06270 */
[----:B------:R-:W-:Y:S05]  /*2c2a0*/  @!P0 BRA `(.L_x_17766) ;  /* 0xfffffd5400e08947 */ /* 0x000fea000383ffff */
[----:B------:R-:W-:Y:S05]  /*2c2b0*/  EXIT ;  /* 0x000000000000794d */ /* 0x000fea0003800000 */
.L_x_17751:
[----:B------:R-:W-:Y:S01]  /*2c2c0*/  HFMA2.MMA R218, -RZ, RZ, 0, 1.847743988037109375e-06 ;  /* 0x0000001fffda7435 */ /* 0x000fe200000001ff */
[----:B------:R-:W-:Y:S01]  /*2c2d0*/  MOV R216, R117 ;  /* 0x0000007500d87202 */ /* 0x000fe20000000f00 */
[----:B------:R-:W-:Y:S02]  /*2c2e0*/  IMAD.MOV.U32 R217, RZ, RZ, 0x1 ;  /* 0x00000001ffd97424 */ /* 0x000fe400078e00ff */
[----:B------:R-:W-:-:S07]  /*2c2f0*/  IMAD.MOV.U32 R215, RZ, RZ, -0x1 ;  /* 0xffffffffffd77424 */ /* 0x000fce00078e00ff */
[----:B------:R-:W-:Y:S05]  /*2c300*/  WARPSYNC.COLLECTIVE R215, `(.L_x_17767) ;  /* 0x00000000d7087348 */ /* 0x000fea0003c00000 */
[----:B------:R0:W1:Y:S02]  /*2c310*/  SHFL.BFLY P6, R214, R216, R217, R218 ;  /* 0x0c0000d9d8d67389 */ /* 0x00006400000c00da */
[----:B01----:R-:W-:Y:S01]  /*2c320*/  ENDCOLLECTIVE ;  /* 0x000000000000791b */ /* 0x003fe20003800000 */
.L_x_17767:
[----:B------:R-:W-:Y:S01]  /*2c330*/  HFMA2.MMA R217, -RZ, RZ, 0, 1.1920928955078125e-07 ;  /* 0x00000002ffd97435 */ /* 0x000fe200000001ff */
[----:B------:R-:W-:-:S05]  /*2c340*/  MOV R116, R214 ;  /* 0x000000d600747202 */ /* 0x000fca0000000f00 */
[----:B------:R-:W-:-:S04]  /*2c350*/  FADD.FTZ R210, R117, R116 ;  /* 0x0000007475d27221 */ /* 0x000fc80000010000 */
[----:B------:R-:W-:-:S07]  /*2c360*/  IMAD.MOV.U32 R216, RZ, RZ, R210 ;  /* 0x000000ffffd87224 */ /* 0x000fce00078e00d2 */
[----:B------:R-:W-:Y:S05]  /*2c370*/  WARPSYNC.COLLECTIVE R215, `(.L_x_17768) ;  /* 0x00000000d7087348 */ /* 0x000fea0003c00000 */
[----:B------:R0:W1:Y:S02]  /*2c380*/  SHFL.BFLY P6, R214, R216, R217, R218 ;  /* 0x0c0000d9d8d67389 */ /* 0x00006400000c00da */
[----:B01----:R-:W-:Y:S01]  /*2c390*/  ENDCOLLECTIVE ;  /* 0x000000000000791b */ /* 0x003fe20003800000 */
.L_x_17768:
[----:B------:R-:W-:Y:S02]  /*2c3a0*/  IMAD.MOV.U32 R217, RZ, RZ, 0x4 ;  /* 0x00000004ffd97424 */ /* 0x000fe400078e00ff */
[----:B------:R-:W-:-:S04]  /*2c3b0*/  IMAD.MOV.U32 R211, RZ, RZ, R214 ;  /* 0x000000ffffd37224 */ /* 0x000fc800078e00d6 */
[----:B------:R-:W-:-:S05]  /*2c3c0*/  FADD.FTZ R211, R210, R211 ;  /* 0x000000d3d2d37221 */ /* 0x000fca0000010000 */
[----:B------:R-:W-:-:S07]  /*2c3d0*/  MOV R216, R211 ;  /* 0x000000d300d87202 */ /* 0x000fce0000000f00 */
[----:B------:R-:W-:Y:S05]  /*2c3e0*/  WARPSYNC.COLLECTIVE R215, `(.L_x_17769) ;  /* 0x00000000d7087348 */ /* 0x000fea0003c00000 */
[----:B------:R0:W1:Y:S02]  /*2c3f0*/  SHFL.BFLY P6, R214, R216, R217, R218 ;  /* 0x0c0000d9d8d67389 */ /* 0x00006400000c00da */
[----:B01----:R-:W-:Y:S01]  /*2c400*/  ENDCOLLECTIVE ;  /* 0x000000000000791b */ /* 0x003fe20003800000 */
.L_x_17769:
[----:B------:R-:W-:Y:S01]  /*2c410*/  HFMA2.MMA R217, -RZ, RZ, 0, 4.76837158203125e-07 ;  /* 0x00000008ffd97435 */ /* 0x000fe200000001ff */
[----:B------:R-:W-:-:S05]  /*2c420*/  MOV R116, R214 ;  /* 0x000000d600747202 */ /* 0x000fca0000000f00 */
[----:B------:R-:W-:-:S04]  /*2c430*/  FADD.FTZ R212, R211, R116 ;  /* 0x00000074d3d47221 */ /* 0x000fc80000010000 */
[----:B------:R-:W-:-:S07]  /*2c440*/  IMAD.MOV.U32 R216, RZ, RZ, R212 ;  /* 0x000000ffffd87224 */ /* 0x000fce00078e00d4 */
[----:B------:R-:W-:Y:S05]  /*2c450*/  WARPSYNC.COLLECTIVE R215, `(.L_x_17770) ;  /* 0x00000000d7087348 */ /* 0x000fea0003c00000 */
[----:B------:R0:W1:Y:S02]  /*2c460*/  SHFL.BFLY P6, R214, R216, R217, R218 ;  /* 0x0c0000d9d8d67389 */ /* 0x00006400000c00da */
[----:B01----:R-:W-:Y:S01]  /*2c470*/  ENDCOLLECTIVE ;  /* 0x000000000000791b */ /* 0x003fe20003800000 */
.L_x_17770:
[----:B------:R-:W-:Y:S02]  /*2c480*/  IMAD.MOV.U32 R217, RZ, RZ, 0x10 ;  /* 0x00000010ffd97424 */ /* 0x000fe400078e00ff */
[----:B------:R-:W-:-:S04]  /*2c490*/  IMAD.MOV.U32 R213, RZ, RZ, R214 ;  /* 0x000000ffffd57224 */ /* 0x000fc800078e00d6 */
[----:B------:R-:W-:-:S05]  /*2c4a0*/  FADD.FTZ R213, R212, R213 ;  /* 0x000000d5d4d57221 */ /* 0x000fca0000010000 */
[----:B------:R-:W-:-:S07]  /*2c4b0*/  MOV R216, R213 ;  /* 0x000000d500d87202 */ /* 0x000fce0000000f00 */
[----:B------:R-:W-:Y:S05]  /*2c4c0*/  WARPSYNC.COLLECTIVE R215, `(.L_x_17771) ;  /* 0x00000000d7087348 */ /* 0x000fea0003c00000 */
[----:B------:R0:W1:Y:S02]  /*2c4d0*/  SHFL.BFLY P6, R214, R216, R217, R218 ;  /* 0x0c0000d9d8d67389 */ /* 0x00006400000c00da */
[----:B01----:R-:W-:Y:S01]  /*2c4e0*/  ENDCOLLECTIVE ;  /* 0x000000000000791b */ /* 0x003fe20003800000 */
.L_x_17771:
        /* <DEDUP_REMOVED lines=122> */
.L_x_17772:
[----:B------:R-:W-:Y:S02]  /*2cc90*/  IMAD.MOV.U32 R217, RZ, RZ, 0x2 ;  /* 0x00000002ffd97424 */ /* 0x000fe400078e00ff */
[----:B------:R-:W-:-:S04]  /*2cca0*/  IMAD.MOV.U32 R210, RZ, RZ, R214 ;  /* 0x000000ffffd27224 */ /* 0x000fc800078e00d6 */
[----:B------:R-:W-:-:S05]  /*2ccb0*/  FADD.FTZ R210, R117, R210 ;  /* 0x000000d275d27221 */ /* 0x000fca0000010000 */
[----:B------:R-:W-:-:S07]  /*2ccc0*/  MOV R216, R210 ;  /* 0x000000d200d87202 */ /* 0x000fce0000000f00 */
[----:B------:R-:W-:Y:S05]  /*2ccd0*/  WARPSYNC.COLLECTIVE R215, `(.L_x_17773) ;  /* 0x00000000d7087348 */ /* 0x000fea0003c00000 */
[----:B------:R0:W1:Y:S02]  /*2cce0*/  SHFL.BFLY P6, R214, R216, R217, R218 ;  /* 0x0c0000d9d8d67389 */ /* 0x00006400000c00da */
[----:B01----:R-:W-:Y:S01]  /*2ccf0*/  ENDCOLLECTIVE ;  /* 0x000000000000791b */ /* 0x003fe20003800000 */
.L_x_17773:
[----:B------:R-:W-:Y:S01]  /*2cd00*/  HFMA2.MMA R217, -RZ, RZ, 0, 2.384185791015625e-07 ;  /* 0x00000004ffd97435 */ /* 0x000fe200000001ff */
[----:B------:R-:W-:-:S05]  /*2cd10*/  MOV R211, R214 ;  /* 0x000000d600d37202 */ /* 0x000fca0000000f00 */
[----:B------:R-:W-:-:S04]  /*2cd20*/  FADD.FTZ R211, R210, R211 ;  /* 0x000000d3d2d37221 */ /* 0x000fc80000010000 */
[----:B------:R-:W-:-:S07]  /*2cd30*/  IMAD.MOV.U32 R216, RZ, RZ, R211 ;  /* 0x000000ffffd87224 */ /* 0x000fce00078e00d3 */
[----:B------:R-:W-:Y:S05]  /*2cd40*/  WARPSYNC.COLLECTIVE R215, `(.L_x_17774) ;  /* 0x00000000d7087348 */ /* 0x000fea0003c00000 */
[----:B------:R0:W1:Y:S02]  /*2cd50*/  SHFL.BFLY P6, R214, R216, R217, R218 ;  /* 0x0c0000d9d8d67389 */ /* 0x00006400000c00da */
[----:B01----:R-:W-:Y:S01]  /*2cd60*/  ENDCOLLECTIVE ;  /* 0x000000000000791b */ /* 0x003fe20003800000 */
.L_x_17774:
[----:B------:R-:W-:Y:S02]  /*2cd70*/  IMAD.MOV.U32 R217, RZ, RZ, 0x8 ;  /* 0x00000008ffd97424 */ /* 0x000fe400078e00ff */
[----:B------:R-:W-:-:S04]  /*2cd80*/  IMAD.MOV.U32 R212, RZ, RZ, R214 ;  /* 0x000000ffffd47224 */ /* 0x000fc800078e00d6 */
[----:B------:R-:W-:-:S05]  /*2cd90*/  FADD.FTZ R212, R211, R212 ;  /* 0x000000d4d3d47221 */ /* 0x000fca0000010000 */
[----:B------:R-:W-:-:S07]  /*2cda0*/  MOV R216, R212 ;  /* 0x000000d400d87202 */ /* 0x000fce0000000f00 */
[----:B------:R-:W-:Y:S05]  /*2cdb0*/  WARPSYNC.COLLECTIVE R215, `(.L_x_17775) ;  /* 0x00000000d7087348 */ /* 0x000fea0003c00000 */
[----:B------:R0:W1:Y:S02]  /*2cdc0*/  SHFL.BFLY P6, R214, R216, R217, R218 ;  /* 0x0c0000d9d8d67389 */ /* 0x00006400000c00da */
[----:B01----:R-:W-:Y:S01]  /*2cdd0*/  ENDCOLLECTIVE ;  /* 0x000000000000791b */ /* 0x003fe20003800000 */
.L_x_17775:
[----:B------:R-:W-:Y:S01]  /*2cde0*/  HFMA2.MMA R217, -RZ, RZ, 0, 9.5367431640625e-07 ;  /* 0x00000010ffd97435 */ /* 0x000fe200000001ff */
[----:B------:R-:W-:-:S05]  /*2cdf0*/  MOV R213, R214 ;  /* 0x000000d600d57202 */ /* 0x000fca0000000f00 */
[----:B------:R-:W-:-:S04]  /*2ce00*/  FADD.FTZ R213, R212, R213 ;  /* 0x000000d5d4d57221 */ /* 0x000fc80000010000 */
[----:B------:R-:W-:-:S07]  /*2ce10*/  IMAD.MOV.U32 R216, RZ, RZ, R213 ;  /* 0x000000ffffd87224 */ /* 0x000fce00078e00d5 */
[----:B------:R-:W-:Y:S05]  /*2ce20*/  WARPSYNC.COLLECTIVE R215, `(.L_x_17776) ;  /* 0x00000000d7087348 */ /* 0x000fea0003c00000 */
[----:B------:R0:W1:Y:S02]  /*2ce30*/  SHFL.BFLY P6, R214, R216, R217, R218 ;  /* 0x0c0000d9d8d67389 */ /* 0x00006400000c00da */
[----:B01----:R-:W-:Y:S01]  /*2ce40*/  ENDCOLLECTIVE ;  /* 0x000000000000791b */ /* 0x003fe20003800000 */
.L_x_17776:
[----:B------:R-:W-:Y:S05]  /*2ce50*/  BRA `(.L_x_17777) ;  /* 0xffffffdc00f07947 */ /* 0x000fea000383ffff */
.L_x_17778:
        /* <DEDUP_REMOVED lines=10> */
.L_x_41618:


//--------------------- .text._ZN10layer_norm31ln_parallel_residual_fwd_kernelINS_13Kernel_traitsI13__nv_bfloat16S2_fS2_fjLj7168ELj1ELj1ELj4ELj16ENS_18Kernel_traits_baseILj7168ES2_S2_fS2_fjLj128EEEEELb1ELb1ELb1EEEvNS_9FwdParamsE --------------------------
	.section	.text._ZN10layer_norm31ln_parallel_residual_fwd_kernelINS_13Kernel_traitsI13__nv_bfloat16S2_fS2_fjLj7168ELj1ELj1ELj4ELj16ENS_18Kernel_traits_baseILj7168ES2_S2_fS2_fjLj128EEEEELb1ELb1ELb1EEEvNS_9FwdParamsE,"ax",@progbits
	.align	128
        .global         _ZN10layer_norm31ln_parallel_residual_fwd_kernelINS_13Kernel_traitsI13__nv_bfloat16S2_fS2_fjLj7168ELj1ELj1ELj4ELj16ENS_18Kernel_traits_baseILj7168ES2_S2_fS2_fjLj128EEEEELb1ELb1ELb1EEEvNS_9FwdParamsE
        .type           _ZN10layer_norm31ln_parallel_residual_fwd_kernelINS_13Kernel_traitsI13__nv_bfloat16S2_fS2_fjLj7168ELj1ELj1ELj4ELj16ENS_18Kernel_traits_baseILj7168ES2_S2_fS2_fjLj128EEEEELb1ELb1ELb1EEEvNS_9FwdParamsE,@function
        .size           _ZN10layer_norm31ln_parallel_residual_fwd_kernelINS_13Kernel_traitsI13__nv_bfloat16S2_fS2_fjLj7168ELj1ELj1ELj4ELj16ENS_18Kernel_traits_baseILj7168ES2_S2_fS2_fjLj128EEEEELb1ELb1ELb1EEEvNS_9FwdParamsE,(.L_x_41619 - _ZN10layer_norm31ln_parallel_residual_fwd_kernelINS_13Kernel_traitsI13__nv_bfloat16S2_fS2_fjLj7168ELj1ELj1ELj4ELj16ENS_18Kernel_traits_baseILj7168ES2_S2_fS2_fjLj128EEEEELb1ELb1ELb1EEEvNS_9FwdParamsE)
        .other          _ZN10layer_norm31ln_parallel_residual_fwd_kernelINS_13Kernel_traitsI13__nv_bfloat16S2_fS2_fjLj7168ELj1ELj1ELj4ELj16ENS_18Kernel_traits_baseILj7168ES2_S2_fS2_fjLj128EEEEELb1ELb1ELb1EEEvNS_9FwdParamsE,@"STO_CUDA_ENTRY STV_DEFAULT"
_ZN10layer_norm31ln_parallel_residual_fwd_kernelINS_13Kernel_traitsI13__nv_bfloat16S2_fS2_fjLj7168ELj1ELj1ELj4ELj16ENS_18Kernel_traits_baseILj7168ES2_S2_fS2_fjLj128EEEEELb1ELb1ELb1EEEvNS_9FwdParamsE:
.text._ZN10layer_norm31ln_parallel_residual_fwd_kernelINS_13Kernel_traitsI13__nv_bfloat16S2_fS2_fjLj7168ELj1ELj1ELj4ELj16ENS_18Kernel_traits_baseILj7168ES2_S2_fS2_fjLj128EEEEELb1ELb1ELb1EEEvNS_9FwdParamsE:
[----:B------:R-:W-:Y:S01]  /*0000*/  LDC R1, c[0x0][0x28] ;  /* 0x00000a00ff017b82 */ /* 0x000fe20000000800 */
[----:B------:R-:W0:Y:S07]  /*0010*/  S2R R196, SR_TID.X ;  /* 0x0000000000c47919 */ /* 0x000e2e0000002100 */
[----:B------:R-:W1:Y:S08]  /*0020*/  LDC R212, c[0x0][0x2e8] ;  /* 0x0000ba00ffd47b82 */ /* 0x000e700000000800 */
[----:B------:R-:W2:Y:S01]  /*0030*/  LDC R213, c[0x0][0x2ec] ;  /* 0x0000bb00ffd57b82 */ /* 0x000ea20000000800 */
[----:B------:R-:W-:Y:S01]  /*0040*/  ULDC.64 UR6, c[0x0][0x2e0] ;  /* 0x0000b80000067ab9 */ /* 0x000fe20000000a00 */
[----:B------:R-:W-:Y:S01]  /*0050*/  ULDC.U8 UR4, c[0x0][0x2f4] ;  /* 0x0000bd0000047ab9 */ /* 0x000fe20000000000 */
[----:B------:R-:W-:Y:S01]  /*0060*/  MOV R148, UR6 ;  /* 0x0000000600947c02 */ /* 0x000fe20008000f00 */
[----:B------:R-:W-:Y:S01]  /*0070*/  IMAD.U32 R149, RZ, RZ, UR7 ;  /* 0x00000007ff957e24 */ /* 0x000fe2000f8e00ff */
[----:B------:R-:W-:Y:S01]  /*0080*/  ISETP.NE.AND P1, PT, RZ, UR4, PT ;  /* 0x00000004ff007c0c */ /* 0x000fe2000bf25270 */
[----:B------:R-:W-:Y:S01]  /*0090*/  ULDC.64 UR6, c[0x0][0x2c8] ;  /* 0x0000b20000067ab9 */ /* 0x000fe20000000a00 */
[----:B------:R-:W-:Y:S01]  /*00a0*/  ULDC.64 UR4, c[0x0][0x208] ;  /* 0x0000820000047ab9 */ /* 0x000fe20000000a00 */
[----:B------:R-:W-:Y:S01]  /*00b0*/  ISETP.NE.U32.AND P0, PT, RZ, UR6, PT ;  /* 0x00000006ff007c0c */ /* 0x000fe2000bf05070 */
[----:B------:R-:W3:Y:S01]  /*00c0*/  LDC R139, c[0x0][RZ] ;  /* 0x00000000ff8b7b82 */ /* 0x000ee20000000800 */
[----:B------:R-:W-:-:S02]  /*00d0*/  ULDC.64 UR8, c[0x0][0x260] ;  /* 0x0000980000087ab9 */ /* 0x000fc40000000a00 */
[----:B------:R-:W-:-:S06]  /*00e0*/  ISETP.NE.AND.EX P0, PT, RZ, UR7, PT, P0 ;  /* 0x00000007ff007c0c */ /* 0x000fcc000bf05300 */
[----:B-1----:R-:W-:Y:S01]  /*00f0*/  @P1 IMAD.MOV.U32 R2, RZ, RZ, R212 ;  /* 0x000000ffff021224 */ /* 0x002fe200078e00d4 */
[----:B------:R-:W5:Y:S01]  /*0100*/  @P1 LDG.E.64 R148, desc[UR4][R148.64] ;  /* 0x0000000494941981 */ /* 0x000f62000c1e1b00 */
[----:B0-----:R-:W-:Y:S02]  /*0110*/  IMAD.SHL.U32 R0, R196, 0x10, RZ ;  /* 0x00000010c4007824 */ /* 0x001fe400078e00ff */
[----:B--2---:R-:W-:-:S03]  /*0120*/  @P1 IMAD.MOV.U32 R3, RZ, RZ, R213 ;  /* 0x000000ffff031224 */ /* 0x004fc600078e00d5 */
[----:B------:R-:W-:-:S03]  /*0130*/  LOP3.LUT R0, R0, 0x7f0, RZ, 0xc0, !PT ;  /* 0x000007f000007812 */ /* 0x000fc600078ec0ff */
[----:B------:R-:W5:Y:S01]  /*0140*/  @P1 LDG.E.64 R2, desc[UR4][R2.64] ;  /* 0x0000000402021981 */ /* 0x000f62000c1e1b00 */
[----:B------:R-:W-:-:S04]  /*0150*/  IADD3 R10, P2, R0, UR6, RZ ;  /* 0x00000006000a7c10 */ /* 0x000fc8000ff5e0ff */
[----:B------:R-:W-:Y:S01]  /*0160*/  IADD3.X R11, RZ, UR7, RZ, P2, !PT ;  /* 0x00000007ff0b7c10 */ /* 0x000fe200097fe4ff */
[----:B------:R-:W0:Y:S01]  /*0170*/  S2UR UR6, SR_CTAID.X ;  /* 0x00000000000679c3 */ /* 0x000e220000002500 */
        /* <DEDUP_REMOVED lines=8> */
[----:B0-----:R-:W-:-:S04]  /*0200*/  LEA.HI R195, R196, UR6, RZ, 0x19 ;  /* 0x00000006c4c37c11 */ /* 0x001fc8000f8fc8ff */
[----:B------:R-:W-:Y:S02]  /*0210*/  ISETP.GE.AND P2, PT, R195, UR7, PT ;  /* 0x00000007c3007c0c */ /* 0x000fe4000bf46270 */
[----:B------:R-:W-:Y:S01]  /*0220*/  IADD3 R8, P3, R0, UR8, RZ ;  /* 0x0000000800087c10 */ /* 0x000fe2000ff7e0ff */
[----:B---3--:R-:W-:-:S04]  /*0230*/  IMAD R139, R139, UR6, R196 ;  /* 0x000000068b8b7c24 */ /* 0x008fc8000f8e02c4 */
[----:B------:R-:W-:-:S06]  /*0240*/  IMAD.X R9, RZ, RZ, UR9, P3 ;  /* 0x00000009ff097e24 */ /* 0x000fcc00098e06ff */
[----:B-1----:R-:W-:Y:S05]  /*0250*/  @P2 EXIT ;  /* 0x000000000000294d */ /* 0x002fea0003800000 */
[----:B------:R-:W0:Y:S01]  /*0260*/  @P1 LDC R11, c[0x0][0x2f0] ;  /* 0x0000bc00ff0b1b82 */ /* 0x000e220000000800 */
[C---:B-----5:R-:W-:Y:S01]  /*0270*/  IADD3 R194, R149.reuse, -0x4498517b, RZ ;  /* 0xbb67ae8595c27810 */ /* 0x060fe20007ffe0ff */
[C---:B------:R-:W-:Y:S01]  /*0280*/  VIADD R193, R148.reuse, 0x9e3779b9 ;  /* 0x9e3779b994c17836 */ /* 0x040fe20000000000 */
[----:B------:R-:W5:Y:S01]  /*0290*/  LDG.E.128 R128, desc[UR4][R8.64] ;  /* 0x0000000408807981 */ /* 0x000f62000c1e1d00 */
[C---:B------:R-:W-:Y:S01]  /*02a0*/  VIADD R192, R148.reuse, 0x3c6ef372 ;  /* 0x3c6ef37294c07836 */ /* 0x040fe20000000000 */
[C---:B------:R-:W-:Y:S01]  /*02b0*/  IADD3 R191, R149.reuse, 0x76cf5d0a, RZ ;  /* 0x76cf5d0a95bf7810 */ /* 0x040fe20007ffe0ff */
        /* <DEDUP_REMOVED lines=11> */
[----:B------:R-:W-:Y:S01]  /*0370*/  IADD3 R182, R149, 0x1fd5c5a3, RZ ;  /* 0x1fd5c5a395b67810 */ /* 0x000fe20007ffe0ff */
[----:B------:R-:W-:Y:S01]  /*0380*/  VIADD R181, R148, 0x5384540f ;  /* 0x5384540f94b57836 */ /* 0x000fe20000000000 */
[----:B------:R-:W5:Y:S01]  /*0390*/  LDG.E.128 R112, desc[UR4][R8.64+0x2000] ;  /* 0x0020000408707981 */ /* 0x000f62000c1e1d00 */
[----:B------:R-:W-:Y:S01]  /*03a0*/  @!P0 CS2R R168, SRZ ;  /* 0x0000000000a88805 */ /* 0x000fe2000001ff00 */
[----:B------:R-:W-:-:S02]  /*03b0*/  ULDC.64 UR6, c[0x0][0x228] ;  /* 0x00008a0000067ab9 */ /* 0x000fc40000000a00 */
[----:B------:R-:W5:Y:S01]  /*03c0*/  LDG.E.128 R108, desc[UR4][R8.64+0x2800] ;  /* 0x00280004086c7981 */ /* 0x000f62000c1e1d00 */
[----:B0-----:R-:W-:-:S03]  /*03d0*/  @P1 IADD3 R212, P2, R2, R11, RZ ;  /* 0x0000000b02d41210 */ /* 0x001fc60007f5e0ff */
[----:B------:R0:W5:Y:S01]  /*03e0*/  LDG.E.128 R104, desc[UR4][R8.64+0x3000] ;  /* 0x0030000408687981 */ /* 0x000162000c1e1d00 */
[----:B------:R-:W-:Y:S01]  /*03f0*/  IMAD.WIDE.U32 R10, R139, -0x326172a9, RZ ;  /* 0xcd9e8d578b0a7825 */ /* 0x000fe200078e00ff */
[----:B------:R-:W-:Y:S02]  /*0400*/  @!P0 CS2R R170, SRZ ;  /* 0x0000000000aa8805 */ /* 0x000fe4000001ff00 */
[----:B------:R-:W-:Y:S02]  /*0410*/  @!P0 CS2R R164, SRZ ;  /* 0x0000000000a48805 */ /* 0x000fe4000001ff00 */
[----:B------:R-:W-:Y:S01]  /*0420*/  @!P0 CS2R R166, SRZ ;  /* 0x0000000000a68805 */ /* 0x000fe2000001ff00 */
[----:B------:R-:W-:Y:S01]  /*0430*/  @P1 IMAD.X R213, RZ, RZ, R3, P2 ;  /* 0x000000ffffd51224 */ /* 0x000fe200010e0603 */
[----:B------:R-:W-:Y:S02]  /*0440*/  @!P0 CS2R R160, SRZ ;  /* 0x0000000000a08805 */ /* 0x000fe4000001ff00 */
[----:B------:R-:W-:-:S02]  /*0450*/  @!P0 CS2R R162, SRZ ;  /* 0x0000000000a28805 */ /* 0x000fc4000001ff00 */
[----:B------:R-:W-:Y:S02]  /*0460*/  @!P0 CS2R R156, SRZ ;  /* 0x00000000009c8805 */ /* 0x000fe4000001ff00 */
[----:B------:R-:W-:Y:S02]  /*0470*/  @!P0 CS2R R158, SRZ ;  /* 0x00000000009e8805 */ /* 0x000fe4000001ff00 */
[--C-:B------:R-:W-:Y:S02]  /*0480*/  SHF.R.U64 R138, R212, 0x2, R213.reuse ;  /* 0x00000002d48a7819 */ /* 0x100fe400000012d5 */
[----:B------:R-:W-:Y:S02]  /*0490*/  @!P0 CS2R R152, SRZ ;  /* 0x0000000000988805 */ /* 0x000fe4000001ff00 */
[----:B------:R-:W-:Y:S02]  /*04a0*/  SHF.R.U32.HI R137, RZ, 0x2, R213 ;  /* 0x00000002ff897819 */ /* 0x000fe400000116d5 */
[----:B------:R-:W-:-:S02]  /*04b0*/  @!P0 CS2R R154, SRZ ;  /* 0x00000000009a8805 */ /* 0x000fc4000001ff00 */
[----:B------:R-:W-:Y:S01]  /*04c0*/  @!P0 CS2R R12, SRZ ;  /* 0x00000000000c8805 */ /* 0x000fe2000001ff00 */
[----:B------:R-:W-:Y:S01]  /*04d0*/  IMAD.WIDE.U32 R2, R138, -0x2daee0ad, RZ ;  /* 0xd2511f538a027825 */ /* 0x000fe200078e00ff */
[----:B------:R-:W-:Y:S02]  /*04e0*/  LOP3.LUT R16, R11, R137, R148, 0x96, !PT ;  /* 0x000000890b107212 */ /* 0x000fe400078e9694 */
[----:B------:R-:W-:Y:S02]  /*04f0*/  @!P0 CS2R R14, SRZ ;  /* 0x00000000000e8805 */ /* 0x000fe4000001ff00 */
[----:B------:R-:W-:Y:S02]  /*0500*/  @!P0 CS2R R4, SRZ ;  /* 0x0000000000048805 */ /* 0x000fe4000001ff00 */
[----:B------:R-:W-:Y:S02]  /*0510*/  @!P0 CS2R R6, SRZ ;  /* 0x0000000000068805 */ /* 0x000fe4000001ff00 */
[----:B------:R-:W-:Y:S01]  /*0520*/  LOP3.LUT R18, R3, R149, RZ, 0x3c, !PT ;  /* 0x0000009503127212 */ /* 0x000fe200078e3cff */
[----:B------:R-:W-:Y:S01]  /*0530*/  IMAD.WIDE.U32 R16, R16, -0x2daee0ad, RZ ;  /* 0xd2511f5310107825 */ /* 0x000fe200078e00ff */
[----:B------:R-:W-:Y:S01]  /*0540*/  ISETP.NE.U32.AND P0, PT, RZ, UR6, PT ;  /* 0x00000006ff007c0c */ /* 0x000fe2000bf05070 */
[----:B------:R-:W-:Y:S01]  /*0550*/  ULDC.U8 UR6, c[0x0][0x2a0] ;  /* 0x0000a80000067ab9 */ /* 0x000fe20000000000 */
[----:B------:R-:W-:Y:S01]  /*0560*/  IADD3 R179, R149, -0x24c28bd8, RZ ;  /* 0xdb3d742895b37810 */ /* 0x000fe20007ffe0ff */
[----:B------:R-:W-:Y:S01]  /*0570*/  IMAD.WIDE.U32 R18, R18, -0x326172a9, RZ ;  /* 0xcd9e8d5712127825 */ /* 0x000fe200078e00ff */
[----:B------:R-:W-:Y:S01]  /*0580*/  LOP3.LUT R11, R17, R2, R194, 0x96, !PT ;  /* 0x00000002110b7212 */ /* 0x000fe200078e96c2 */
[----:B------:R-:W-:Y:S01]  /*0590*/  HFMA2.MMA R136, -RZ, RZ, 0, 0 ;  /* 0x00000000ff887435 */ /* 0x000fe200000001ff */
[----:B------:R-:W-:Y:S01]  /*05a0*/  ISETP.NE.AND P1, PT, RZ, UR6, PT ;  /* 0x00000006ff007c0c */ /* 0x000fe2000bf25270 */
[----:B------:R-:W-:Y:S01]  /*05b0*/  VIADD R180, R148, 0xf1bbcdc8 ;  /* 0xf1bbcdc894b47836 */ /* 0x000fe20000000000 */
[----:B------:R-:W-:Y:S01]  /*05c0*/  LOP3.LUT R2, R19, R193, R10, 0x96, !PT ;  /* 0x000000c113027212 */ /* 0x000fe200078e960a */
[----:B------:R-:W-:Y:S01]  /*05d0*/  IMAD.WIDE.U32 R10, R11, -0x326172a9, RZ ;  /* 0xcd9e8d570b0a7825 */ /* 0x000fe200078e00ff */
[----:B------:R-:W-:Y:S01]  /*05e0*/  PRMT R38, R168, 0x7632, R38 ;  /* 0x00007632a8267816 */ /* 0x000fe20000000026 */
[----:B------:R-:W-:Y:S01]  /*05f0*/  ULDC UR16, c[0x0][0x290] ;  /* 0x0000a40000107ab9 */ /* 0x000fe20000000800 */
[----:B------:R-:W-:Y:S01]  /*0600*/  PRMT R37, R169, 0x7632, R37 ;  /* 0x00007632a9257816 */ /* 0x000fe20000000025 */
[----:B------:R-:W-:Y:S01]  /*0610*/  IMAD.WIDE.U32 R2, R2, -0x2daee0ad, RZ ;  /* 0xd2511f5302027825 */ /* 0x000fe200078e00ff */
[----:B------:R-:W-:Y:S01]  /*0620*/  LOP3.LUT R17, R11, R18, R192, 0x96, !PT ;  /* 0x000000120b117212 */ /* 0x000fe200078e96c0 */
[----:B------:R-:W-:Y:S01]  /*0630*/  ULDC.64 UR22, c[0x0][0x228] ;  /* 0x00008a0000167ab9 */ /* 0x000fe20000000a00 */
[----:B------:R-:W-:Y:S01]  /*0640*/  PRMT R32, R166, 0x7632, R32 ;  /* 0x00007632a6207816 */ /* 0x000fe20000000020 */
[----:B------:R-:W-:Y:S01]  /*0650*/  IMAD.U32 R178, R168, 0x10000, RZ ;  /* 0x00010000a8b27824 */ /* 0x000fe200078e00ff */
[----:B------:R-:W-:Y:S01]  /*0660*/  LOP3.LUT R18, R3, R16, R191, 0x96, !PT ;  /* 0x0000001003127212 */ /* 0x000fe200078e96bf */
[----:B------:R-:W-:Y:S01]  /*0670*/  IMAD.WIDE.U32 R16, R17, -0x2daee0ad, RZ ;  /* 0xd2511f5311107825 */ /* 0x000fe200078e00ff */
[C---:B------:R-:W-:Y:S01]  /*0680*/  PRMT R36, R170.reuse, 0x7632, R36 ;  /* 0x00007632aa247816 */ /* 0x040fe20000000024 */
[----:B------:R-:W-:Y:S01]  /*0690*/  ULDC.64 UR8, c[0x0][0x230] ;  /* 0x00008c0000087ab9 */ /* 0x000fe20000000a00 */
[----:B------:R-:W-:Y:S01]  /*06a0*/  SHF.L.U32 R172, R170, 0x10, RZ ;  /* 0x00000010aaac7819 */ /* 0x000fe200000006ff */
[----:B------:R-:W-:Y:S01]  /*06b0*/  IMAD.WIDE.U32 R18, R18, -0x326172a9, RZ ;  /* 0xcd9e8d5712127825 */ /* 0x000fe200078e00ff */
[----:B------:R-:W-:Y:S01]  /*06c0*/  LOP3.LUT R11, R17, R2, R190, 0x96, !PT ;  /* 0x00000002110b7212 */ /* 0x000fe200078e96be */
[----:B------:R-:W-:Y:S01]  /*06d0*/  ULDC.64 UR10, c[0x0][0x238] ;  /* 0x00008e00000a7ab9 */ /* 0x000fe20000000a00 */
[----:B------:R-:W-:Y:S01]  /*06e0*/  PRMT R33, R165, 0x7632, R33 ;  /* 0x00007632a5217816 */ /* 0x000fe20000000021 */
[----:B------:R-:W-:Y:S01]  /*06f0*/  IMAD.U32 R173, R169, 0x10000, RZ ;  /* 0x00010000a9ad7824 */ /* 0x000fe200078e00ff */
[----:B------:R-:W-:Y:S01]  /*0700*/  LOP3.LUT R2, R19, R10, R189, 0x96, !PT ;  /* 0x0000000a13027212 */ /* 0x000fe200078e96bd */
[----:B------:R-:W-:Y:S01]  /*0710*/  IMAD.WIDE.U32 R10, R11, -0x326172a9, RZ ;  /* 0xcd9e8d570b0a7825 */ /* 0x000fe200078e00ff */
[----:B------:R-:W-:Y:S01]  /*0720*/  SHF.L.U32 R169, R165, 0x10, RZ ;  /* 0x00000010a5a97819 */ /* 0x000fe200000006ff */
[----:B------:R-:W-:Y:S01]  /*0730*/  ULDC.64 UR12, c[0x0][0x240] ;  /* 0x00009000000c7ab9 */ /* 0x000fe20000000a00 */
        /* <DEDUP_REMOVED lines=18> */
[----:B------:R-:W-:-:S02]  /*0860*/  SHF.L.U32 R160, R158, 0x10, RZ ;  /* 0x000000109ea07819 */ /* 0x000fc400000006ff */
[----:B------:R-:W-:Y:S01]  /*0870*/  PRMT R28, R162, 0x7632, R28 ;  /* 0x00007632a21c7816 */ /* 0x000fe2000000001c */
[----:B------:R-:W-:Y:S01]  /*0880*/  IMAD.WIDE.U32 R2, R2, -0x2daee0ad, RZ ;  /* 0xd2511f5302027825 */ /* 0x000fe200078e00ff */
[----:B------:R-:W-:Y:S02]  /*0890*/  LOP3.LUT R17, R11, R18, R184, 0x96, !PT ;  /* 0x000000120b117212 */ /* 0x000fe400078e96b8 */
[----:B------:R-:W-:Y:S01]  /*08a0*/  PRMT R25, R157, 0x7632, R25 ;  /* 0x000076329d197816 */ /* 0x000fe20000000019 */
[----:B------:R-:W-:Y:S01]  /*08b0*/  IMAD.U32 R165, R161, 0x10000, RZ ;  /* 0x00010000a1a57824 */ /* 0x000fe200078e00ff */
[----:B------:R-:W-:Y:S01]  /*08c0*/  LOP3.LUT R18, R3, R16, R183, 0x96, !PT ;  /* 0x0000001003127212 */ /* 0x000fe200078e96b7 */
[----:B------:R-:W-:Y:S01]  /*08d0*/  IMAD.WIDE.U32 R16, R17, -0x2daee0ad, RZ ;  /* 0xd2511f5311107825 */ /* 0x000fe200078e00ff */
[----:B------:R-:W-:Y:S02]  /*08e0*/  PRMT R22, R152, 0x7632, R22 ;  /* 0x0000763298167816 */ /* 0x000fe40000000016 */
[----:B------:R-:W-:Y:S01]  /*08f0*/  PRMT R26, R156, 0x7632, R26 ;  /* 0x000076329c1a7816 */ /* 0x000fe2000000001a */
[----:B------:R-:W-:Y:S01]  /*0900*/  IMAD.WIDE.U32 R18, R18, -0x326172a9, RZ ;  /* 0xcd9e8d5712127825 */ /* 0x000fe200078e00ff */
[----:B0-----:R-:W-:-:S02]  /*0910*/  LOP3.LUT R8, R17, R2, R182, 0x96, !PT ;  /* 0x0000000211087212 */ /* 0x001fc400078e96b6 */
[----:B------:R-:W-:Y:S01]  /*0920*/  PRMT R21, R153, 0x7632, R21 ;  /* 0x0000763299157816 */ /* 0x000fe20000000015 */
[----:B------:R-:W-:Y:S01]  /*0930*/  IMAD.U32 R164, R162, 0x10000, RZ ;  /* 0x00010000a2a47824 */ /* 0x000fe200078e00ff */
[----:B------:R-:W-:Y:S01]  /*0940*/  LOP3.LUT R10, R19, R10, R181, 0x96, !PT ;  /* 0x0000000a130a7212 */ /* 0x000fe200078e96b5 */
[----:B------:R-:W-:Y:S01]  /*0950*/  IMAD.HI.U32 R3, R8, -0x326172a9, RZ ;  /* 0xcd9e8d5708037827 */ /* 0x000fe200078e00ff */
[----:B------:R-:W-:Y:S02]  /*0960*/  PRMT R20, R154, 0x7632, R20 ;  /* 0x000076329a147816 */ /* 0x000fe40000000014 */
[----:B------:R-:W-:Y:S01]  /*0970*/  PRMT R17, R13, 0x7632, R17 ;  /* 0x000076320d117816 */ /* 0x000fe20000000011 */
[----:B------:R-:W-:Y:S01]  /*0980*/  IMAD.HI.U32 R0, R10, -0x2daee0ad, RZ ;  /* 0xd2511f530a007827 */ /* 0x000fe200078e00ff */
[----:B------:R-:W-:Y:S02]  /*0990*/  LOP3.LUT R3, R3, R18, R180, 0x96, !PT ;  /* 0x0000001203037212 */ /* 0x000fe400078e96b4 */
[----:B------:R-:W-:Y:S01]  /*09a0*/  PRMT R35, R171, 0x7632, R35 ;  /* 0x00007632ab237816 */ /* 0x000fe20000000023 */
[----:B------:R-:W-:Y:S01]  /*09b0*/  IMAD.U32 R161, R157, 0x10000, RZ ;  /* 0x000100009da17824 */ /* 0x000fe200078e00ff */
[----:B------:R-:W-:Y:S01]  /*09c0*/  LOP3.LUT R40, R0, R16, R179, 0x96, !PT ;  /* 0x0000001000287212 */ /* 0x000fe200078e96b3 */
[----:B------:R-:W-:Y:S01]  /*09d0*/  IMAD.U32 R158, R152, 0x10000, RZ ;  /* 0x00010000989e7824 */ /* 0x000fe200078e00ff */
[----:B------:R-:W-:Y:S01]  /*09e0*/  SHF.L.U32 R157, R153, 0x10, RZ ;  /* 0x00000010999d7819 */ /* 0x000fe200000006ff */
        /* <DEDUP_REMOVED lines=10> */
[----:B------:R-:W-:Y:S01]  /*0a90*/  VIADD R144, R149, 0x96a522ad ;  /* 0x96a522ad95907836 */ /* 0x000fe20000000000 */
[----:B------:R-:W-:Y:S01]  /*0aa0*/  PRMT R18, R12, 0x7632, R18 ;  /* 0x000076320c127816 */ /* 0x000fe20000000012 */
[----:B------:R-:W-:Y:S01]  /*0ab0*/  IMAD R141, R10, -0x2daee0ad, RZ ;  /* 0xd2511f530a8d7824 */ /* 0x000fe200078e02ff */
[----:B------:R-:W-:Y:S01]  /*0ac0*/  SHF.L.U32 R154, R12, 0x10, RZ ;  /* 0x000000100c9a7819 */ /* 0x000fe200000006ff */
[----:B------:R-:W-:Y:S01]  /*0ad0*/  IMAD.WIDE.U32 R2, R3, -0x2daee0ad, RZ ;  /* 0xd2511f5303027825 */ /* 0x000fe200078e00ff */
[----:B------:R-:W-:-:S02]  /*0ae0*/  PRMT R13, R5, 0x7632, R13 ;  /* 0x00007632050d7816 */ /* 0x000fc4000000000d */
[----:B------:R-:W-:Y:S01]  /*0af0*/  PRMT R11, R7, 0x7632, R11 ;  /* 0x00007632070b7816 */ /* 0x000fe2000000000b */
[----:B------:R-:W-:Y:S01]  /*0b00*/  IMAD R4, R8, -0x326172a9, RZ ;  /* 0xcd9e8d5708047824 */ /* 0x000fe200078e02ff */
[----:B------:R-:W-:Y:S01]  /*0b10*/  PRMT R27, R163, 0x7632, R27 ;  /* 0x00007632a31b7816 */ /* 0x000fe2000000001b */
[----:B------:R-:W-:Y:S01]  /*0b20*/  IMAD.HI.U32 R140, R40, -0x326172a9, RZ ;  /* 0xcd9e8d57288c7827 */ /* 0x000fe200078e00ff */
[----:B------:R-:W-:Y:S02]  /*0b30*/  PRMT R0, R15, 0x7632, R0 ;  /* 0x000076320f007816 */ /* 0x000fe40000000000 */
[----:B------:R-:W-:Y:S01]  /*0b40*/  PRMT R12, R6, 0x7632, R12 ;  /* 0x00007632060c7816 */ /* 0x000fe2000000000c */
[----:B------:R-:W-:Y:S01]  /*0b50*/  IMAD.U32 R171, R171, 0x10000, RZ ;  /* 0x00010000abab7824 */ /* 0x000fe200078e00ff */
[----:B------:R-:W-:Y:S01]  /*0b60*/  IADD3 R143, R148, -0x700cb87f, RZ ;  /* 0x8ff34781948f7810 */ /* 0x000fe20007ffe0ff */
        /* <DEDUP_REMOVED lines=9> */
[----:B------:R-:W-:Y:S01]  /*0c00*/  LOP3.LUT R141, R3, R141, R144, 0x96, !PT ;  /* 0x0000008d038d7212 */ /* 0x000fe200078e9690 */
[----:B------:R-:W-:Y:S01]  /*0c10*/  IMAD.MOV.U32 R142, RZ, RZ, R2 ;  /* 0x000000ffff8e7224 */ /* 0x000fe200078e0002 */
[----:B------:R-:W-:Y:S01]  /*0c20*/  LOP3.LUT R140, R140, R4, R143, 0x96, !PT ;  /* 0x000000048c8c7212 */ /* 0x000fe200078e968f */
[----:B------:R-:W-:Y:S01]  /*0c30*/  IMAD.MOV.U32 R204, RZ, RZ, 0x1 ;  /* 0x00000001ffcc7424 */ /* 0x000fe200078e00ff */
[----:B------:R-:W-:Y:S01]  /*0c40*/  LOP3.LUT R212, R212, 0x3, RZ, 0xc0, !PT ;  /* 0x00000003d4d47812 */ /* 0x000fe200078ec0ff */
[----:B------:R-:W-:Y:S01]  /*0c50*/  IMAD.U32 R38, R38, 0x10000, RZ ;  /* 0x0001000026267824 */ /* 0x000fe200078e00ff */
[----:B------:R-:W-:Y:S01]  /*0c60*/  LOP3.LUT R39, R196, 0x7f, RZ, 0xc0, !PT ;  /* 0x0000007fc4277812 */ /* 0x000fe200078ec0ff */
[----:B------:R-:W-:Y:S01]  /*0c70*/  IMAD.U32 R37, R37, 0x10000, RZ ;  /* 0x0001000025257824 */ /* 0x000fe200078e00ff */
[----:B------:R-:W-:Y:S01]  /*0c80*/  @P1 LOP3.LUT R9, R9, 0x40, RZ, 0xfc, !PT ;  /* 0x0000004009091812 */ /* 0x000fe200078efcff */
        /* <DEDUP_REMOVED lines=28> */
[----:B------:R-:W-:-:S07]  /*0e50*/  IMAD R10, R40, -0x326172a9, RZ ;  /* 0xcd9e8d57280a7824 */ /* 0x000fce00078e02ff */
.L_x_18683:
[----:B-1----:R-:W0:Y:S01]  /*0e60*/  @P0 LDC.64 R46, c[0x0][0x228] ;  /* 0x00008a00ff2e0b82 */ /* 0x002e220000000a00 */
        /* <DEDUP_REMOVED lines=12> */
[----:B-1----:R-:W-:Y:S02]  /*0f30*/  IMAD.WIDE.U32 R40, R207, 0x10, R132 ;  /* 0x00000010cf287825 */ /* 0x002fe400078e0084 */
[----:B------:R0:W5:Y:S04]  /*0f40*/  @P1 LDG.E.128 R96, desc[UR4][R44.64+0x10] ;  /* 0x000010042c601981 */ /* 0x000168000c1e1d00 */
        /* <DEDUP_REMOVED lines=14> */
.L_x_17780:
[----:B------:R-:W-:-:S07]  /*1030*/  MOV R52, R10 ;  /* 0x0000000a00347202 */ /* 0x000fce0000000f00 */
.L_x_17781:
[----:B------:R-:W-:Y:S05]  /*1040*/  BSYNC B0 ;  /* 0x0000000000007941 */ /* 0x000fea0003800000 */
.L_x_17779:
        /* <DEDUP_REMOVED lines=16> */
.L_x_17785:
[----:B------:R-:W-:Y:S05]  /*1150*/  BSYNC B1 ;  /* 0x0000000000017941 */ /* 0x000fea0003800000 */
.L_x_17784:
        /* <DEDUP_REMOVED lines=44> */
.L_x_17783:
[----:B------:R-:W-:Y:S05]  /*1420*/  BSYNC B0 ;  /* 0x0000000000007941 */ /* 0x000fea0003800000 */
.L_x_17782:
[----:B------:R-:W0:Y:S01]  /*1430*/  LDC R206, c[0x0][0x294] ;  /* 0x0000a500ffce7b82 */ /* 0x000e220000000800 */
[----:B------:R-:W-:Y:S01]  /*1440*/  I2FP.F32.U32 R45, R52 ;  /* 0x00000034002d7245 */ /* 0x000fe20000201000 */
[----:B------:R-:W-:Y:S01]  /*1450*/  IMAD.MOV.U32 R210, RZ, RZ, 0x2f800000 ;  /* 0x2f800000ffd27424 */ /* 0x000fe200078e00ff */
[----:B------:R-:W-:Y:S02]  /*1460*/  ISETP.NE.U32.AND P2, PT, RZ, UR22, PT ;  /* 0x00000016ff007c0c */ /* 0x000fe4000bf45070 */
[C---:B-----5:R-:W-:Y:S01]  /*1470*/  SHF.L.U32 R47, R40.reuse, 0x10, RZ ;  /* 0x00000010282f7819 */ /* 0x060fe200000006ff */
[----:B------:R-:W-:Y:S01]  /*1480*/  FFMA.FTZ R45, R45, R210, 1.1641532182693481445e-10 ;  /* 0x2f0000002d2d7423 */ /* 0x000fe200000100d2 */
[----:B------:R-:W-:Y:S01]  /*1490*/  ISETP.NE.AND.EX P2, PT, RZ, UR23, PT, P2 ;  /* 0x00000017ff007c0c */ /* 0x000fe2000bf45320 */
        /* <DEDUP_REMOVED lines=13> */
.L_x_17786:
        /* <DEDUP_REMOVED lines=12> */
.L_x_17789:
[----:B------:R-:W-:-:S07]  /*1630*/  IMAD.MOV.U32 R8, RZ, RZ, R10 ;  /* 0x000000ffff087224 */ /* 0x000fce00078e000a */
.L_x_17790:
[----:B------:R-:W-:Y:S05]  /*1640*/  BSYNC B0 ;  /* 0x0000000000007941 */ /* 0x000fea0003800000 */
.L_x_17788:
        /* <DEDUP_REMOVED lines=16> */
.L_x_17794:
[----:B------:R-:W-:Y:S05]  /*1750*/  BSYNC B1 ;  /* 0x0000000000017941 */ /* 0x000fea0003800000 */
.L_x_17793:
        /* <DEDUP_REMOVED lines=41> */
[----:B------:R-:W-:Y:S01]  /*19f0*/  IMAD.MOV.U32 R142, RZ, RZ, R46 ;  /* 0x000000ffff8e7224 */ /* 0x000fe200078e002e */
[----:B------:R-:W-:Y:S01]  /*1a00*/  LOP3.LUT R141, R47, R44, R144, 0x96, !PT ;  /* 0x0000002c2f8d7212 */ /* 0x000fe200078e9690 */
[----:B------:R-:W-:-:S07]  /*1a10*/  IMAD.MOV.U32 R44, RZ, RZ, RZ ;  /* 0x000000ffff2c7224 */ /* 0x000fce00078e00ff */
.L_x_17792:
[----:B------:R-:W-:Y:S05]  /*1a20*/  BSYNC B0 ;  /* 0x0000000000007941 */ /* 0x000fea0003800000 */
.L_x_17791:
        /* <DEDUP_REMOVED lines=9> */
.L_x_17787:
        /* <DEDUP_REMOVED lines=12> */
.L_x_17796:
[----:B------:R-:W-:-:S07]  /*1b80*/  IMAD.MOV.U32 R54, RZ, RZ, R10 ;  /* 0x000000ffff367224 */ /* 0x000fce00078e000a */
.L_x_17797:
[----:B------:R-:W-:Y:S05]  /*1b90*/  BSYNC B0 ;  /* 0x0000000000007941 */ /* 0x000fea0003800000 */
.L_x_17795:
        /* <DEDUP_REMOVED lines=16> */
.L_x_17801:
[----:B------:R-:W-:Y:S05]  /*1ca0*/  BSYNC B1 ;  /* 0x0000000000017941 */ /* 0x000fea0003800000 */
.L_x_17800:
        /* <DEDUP_REMOVED lines=40> */
[----:B------:R-:W-:-:S03]  /*1f30*/  LOP3.LUT R140, R49, R140, R143, 0x96, !PT ;  /* 0x0000008c318c7212 */ /* 0x000fc600078e968f */
[----:B------:R-:W-:Y:S01]  /*1f40*/  IMAD.MOV.U32 R10, RZ, RZ, R48 ;  /* 0x000000ffff0a7224 */ /* 0x000fe200078e0030 */
[----:B------:R-:W-:Y:S01]  /*1f50*/  LOP3.LUT R141, R47, R44, R144, 0x96, !PT ;  /* 0x0000002c2f8d7212 */ /* 0x000fe200078e9690 */
[----:B------:R-:W-:-:S07]  /*1f60*/  IMAD.MOV.U32 R142, RZ, RZ, R46 ;  /* 0x000000ffff8e7224 */ /* 0x000fce00078e002e */
.L_x_17799:
[----:B------:R-:W-:Y:S05]  /*1f70*/  BSYNC B0 ;  /* 0x0000000000007941 */ /* 0x000fea0003800000 */
.L_x_17798:
        /* <DEDUP_REMOVED lines=13> */
.L_x_17802:
        /* <DEDUP_REMOVED lines=12> */
.L_x_17805:
[----:B------:R-:W-:-:S07]  /*2110*/  IMAD.MOV.U32 R7, RZ, RZ, R10 ;  /* 0x000000ffff077224 */ /* 0x000fce00078e000a */
.L_x_17806:
[----:B------:R-:W-:Y:S05]  /*2120*/  BSYNC B0 ;  /* 0x0000000000007941 */ /* 0x000fea0003800000 */
.L_x_17804:
        /* <DEDUP_REMOVED lines=16> */
.L_x_17810:
[----:B------:R-:W-:Y:S05]  /*2230*/  BSYNC B1 ;  /* 0x0000000000017941 */ /* 0x000fea0003800000 */
.L_x_17809:
        /* <DEDUP_REMOVED lines=9> */
[----:B------:R-:W-:Y:S01]  /*22d0*/  IMAD.WIDE.U32 R48, R40, -0x2daee0ad, RZ ;  /* 0xd2511f5328307825 */ /* 0x000fe200078e00ff */
[----:B------:R-:W-:-:S03]  /*22e0*/  HFMA2.MMA R40, -RZ, RZ, 0, 0 ;  /* 0x00000000ff287435 */ /* 0x000fc600000001ff */
        /* <DEDUP_REMOVED lines=33> */
.L_x_17808:
[----:B------:R-:W-:Y:S05]  /*2500*/  BSYNC B0 ;  /* 0x0000000000007941 */ /* 0x000fea0003800000 */
.L_x_17807:
        /* <DEDUP_REMOVED lines=10> */
.L_x_17803:
        /* <DEDUP_REMOVED lines=12> */
.L_x_17812:
[----:B------:R-:W-:-:S07]  /*2670*/  MOV R51, R10 ;  /* 0x0000000a00337202 */ /* 0x000fce0000000f00 */
.L_x_17813:
[----:B------:R-:W-:Y:S05]  /*2680*/  BSYNC B0 ;  /* 0x0000000000007941 */ /* 0x000fea0003800000 */
.L_x_17811:
        /* <DEDUP_REMOVED lines=16> */
.L_x_17817:
[----:B------:R-:W-:Y:S05]  /*2790*/  BSYNC B1 ;  /* 0x0000000000017941 */ /* 0x000fea0003800000 */
.L_x_17816:
        /* <DEDUP_REMOVED lines=41> */
[----:B------:R-:W-:Y:S01]  /*2a30*/  MOV R142, R44 ;  /* 0x0000002c008e7202 */ /* 0x000fe20000000f00 */
[----:B------:R-:W-:Y:S01]  /*2a40*/  IMAD.MOV.U32 R44, RZ, RZ, RZ ;  /* 0x000000ffff2c7224 */ /* 0x000fe200078e00ff */
[----:B------:R-:W-:-:S07]  /*2a50*/  LOP3.LUT R141, R45, R46, R144, 0x96, !PT ;  /* 0x0000002e2d8d7212 */ /* 0x000fce00078e9690 */
.L_x_17815:
[----:B------:R-:W-:Y:S05]  /*2a60*/  BSYNC B0 ;  /* 0x0000000000007941 */ /* 0x000fea0003800000 */
.L_x_17814:
        /* <DEDUP_REMOVED lines=14> */
.L_x_17818:
        /* <DEDUP_REMOVED lines=12> */
.L_x_17821:
[----:B------:R-:W-:-:S07]  /*2c10*/  MOV R6, R10 ;  /* 0x0000000a00067202 */ /* 0x000fce0000000f00 */
.L_x_17822:
[----:B------:R-:W-:Y:S05]  /*2c20*/  BSYNC B0 ;  /* 0x0000000000007941 */ /* 0x000fea0003800000 */
.L_x_17820:
        /* <DEDUP_REMOVED lines=16> */
.L_x_17826:
[----:B------:R-:W-:Y:S05]  /*2d30*/  BSYNC B1 ;  /* 0x0000000000017941 */ /* 0x000fea0003800000 */
.L_x_17825:
        /* <DEDUP_REMOVED lines=44> */
.L_x_17824:
[----:B------:R-:W-:Y:S05]  /*3000*/  BSYNC B0 ;  /* 0x0000000000007941 */ /* 0x000fea0003800000 */
.L_x_17823:
        /* <DEDUP_REMOVED lines=9> */
.L_x_17819:
        /* <DEDUP_REMOVED lines=12> */
.L_x_17828:
[----:B------:R-:W-:-:S07]  /*3160*/  IMAD.MOV.U32 R53, RZ, RZ, R10 ;  /* 0x000000ffff357224 */ /* 0x000fce00078e000a */
.L_x_17829:
[----:B------:R-:W-:Y:S05]  /*3170*/  BSYNC B0 ;  /* 0x0000000000007941 */ /* 0x000fea0003800000 */
.L_x_17827:
        /* <DEDUP_REMOVED lines=16> */
.L_x_17833:
[----:B------:R-:W-:Y:S05]  /*3280*/  BSYNC B1 ;  /* 0x0000000000017941 */ /* 0x000fea0003800000 */
.L_x_17832:
        /* <DEDUP_REMOVED lines=44> */
.L_x_17831:
[----:B------:R-:W-:Y:S05]  /*3550*/  BSYNC B0 ;  /* 0x0000000000007941 */ /* 0x000fea0003800000 */
.L_x_17830:
        /* <DEDUP_REMOVED lines=13> */
.L_x_17834:
        /* <DEDUP_REMOVED lines=12> */
.L_x_17837:
[----:B------:R-:W-:-:S07]  /*36f0*/  IMAD.MOV.U32 R5, RZ, RZ, R10 ;  /* 0x000000ffff057224 */ /* 0x000fce00078e000a */
.L_x_17838:
[----:B------:R-:W-:Y:S05]  /*3700*/  BSYNC B0 ;  /* 0x0000000000007941 */ /* 0x000fea0003800000 */
.L_x_17836:
        /* <DEDUP_REMOVED lines=16> */
.L_x_17842:
[----:B------:R-:W-:Y:S05]  /*3810*/  BSYNC B1 ;  /* 0x0000000000017941 */ /* 0x000fea0003800000 */
.L_x_17841:
        /* <DEDUP_REMOVED lines=44> */
.L_x_17840:
[----:B------:R-:W-:Y:S05]  /*3ae0*/  BSYNC B0 ;  /* 0x0000000000007941 */ /* 0x000fea0003800000 */
.L_x_17839:
        /* <DEDUP_REMOVED lines=10> */
.L_x_17835:
        /* <DEDUP_REMOVED lines=12> */
.L_x_17844:
[----:B------:R-:W-:-:S07]  /*3c50*/  IMAD.MOV.U32 R53, RZ, RZ, R10 ;  /* 0x000000ffff357224 */ /* 0x000fce00078e000a */
.L_x_17845:
[----:B------:R-:W-:Y:S05]  /*3c60*/  BSYNC B0 ;  /* 0x0000000000007941 */ /* 0x000fea0003800000 */
.L_x_17843:
        /* <DEDUP_REMOVED lines=16> */
.L_x_17849:
[----:B------:R-:W-:Y:S05]  /*3d70*/  BSYNC B1 ;  /* 0x0000000000017941 */ /* 0x000fea0003800000 */
.L_x_17848:
        /* <DEDUP_REMOVED lines=44> */
.L_x_17847:
[----:B------:R-:W-:Y:S05]  /*4040*/  BSYNC B0 ;  /* 0x0000000000007941 */ /* 0x000fea0003800000 */
.L_x_17846:
        /* <DEDUP_REMOVED lines=15> */
.L_x_17850:
        /* <DEDUP_REMOVED lines=12> */
.L_x_17853:
[----:B------:R-:W-:-:S07]  /*4200*/  IMAD.MOV.U32 R4, RZ, RZ, R10 ;  /* 0x000000ffff047224 */ /* 0x000fce00078e000a */
.L_x_17854:
[----:B------:R-:W-:Y:S05]  /*4210*/  BSYNC B0 ;  /* 0x0000000000007941 */ /* 0x000fea0003800000 */
.L_x_17852:
        /* <DEDUP_REMOVED lines=16> */
.L_x_17858:
[----:B------:R-:W-:Y:S05]  /*4320*/  BSYNC B1 ;  /* 0x0000000000017941 */ /* 0x000fea0003800000 */
.L_x_17857:
        /* <DEDUP_REMOVED lines=41> */
[----:B------:R-:W-:Y:S01]  /*45c0*/  HFMA2.MMA R40, -RZ, RZ, 0, 0 ;  /* 0x00000000ff287435 */ /* 0x000fe200000001ff */
[----:B------:R-:W-:Y:S01]  /*45d0*/  IMAD.MOV.U32 R10, RZ, RZ, R46 ;  /* 0x000000ffff0a7224 */ /* 0x000fe200078e002e */
[----:B------:R-:W-:-:S09]  /*45e0*/  LOP3.LUT R141, R41, R44, R144, 0x96, !PT ;  /* 0x0000002c298d7212 */ /* 0x000fd200078e9690 */
.L_x_17856:
[----:B------:R-:W-:Y:S05]  /*45f0*/  BSYNC B0 ;  /* 0x0000000000007941 */ /* 0x000fea0003800000 */
.L_x_17855:
        /* <DEDUP_REMOVED lines=9> */
.L_x_17851:
        /* <DEDUP_REMOVED lines=12> */
.L_x_17860:
[----:B------:R-:W-:-:S07]  /*4750*/  MOV R53, R10 ;  /* 0x0000000a00357202 */ /* 0x000fce0000000f00 */
.L_x_17861:
[----:B------:R-:W-:Y:S05]  /*4760*/  BSYNC B0 ;  /* 0x0000000000007941 */ /* 0x000fea0003800000 */
.L_x_17859:
        /* <DEDUP_REMOVED lines=16> */
.L_x_17865:
[----:B------:R-:W-:Y:S05]  /*4870*/  BSYNC B1 ;  /* 0x0000000000017941 */ /* 0x000fea0003800000 */
.L_x_17864:
        /* <DEDUP_REMOVED lines=44> */
.L_x_17863:
[----:B------:R-:W-:Y:S05]  /*4b40*/  BSYNC B0 ;  /* 0x0000000000007941 */ /* 0x000fea0003800000 */
.L_x_17862:
        /* <DEDUP_REMOVED lines=12> */
.L_x_17866:
        /* <DEDUP_REMOVED lines=12> */
.L_x_17869:
[----:B------:R-:W-:-:S07]  /*4cd0*/  MOV R3, R10 ;  /* 0x0000000a00037202 */ /* 0x000fce0000000f00 */
.L_x_17870:
[----:B------:R-:W-:Y:S05]  /*4ce0*/  BSYNC B0 ;  /* 0x0000000000007941 */ /* 0x000fea0003800000 */
.L_x_17868:
        /* <DEDUP_REMOVED lines=16> */
.L_x_17874:
[----:B------:R-:W-:Y:S05]  /*4df0*/  BSYNC B1 ;  /* 0x0000000000017941 */ /* 0x000fea0003800000 */
.L_x_17873:
        /* <DEDUP_REMOVED lines=44> */
.L_x_17872:
[----:B------:R-:W-:Y:S05]  /*50c0*/  BSYNC B0 ;  /* 0x0000000000007941 */ /* 0x000fea0003800000 */
.L_x_17871:
        /* <DEDUP_REMOVED lines=10> */
.L_x_17867:
        /* <DEDUP_REMOVED lines=12> */
.L_x_17876:
[----:B------:R-:W-:-:S07]  /*5230*/  IMAD.MOV.U32 R42, RZ, RZ, R10 ;  /* 0x000000ffff2a7224 */ /* 0x000fce00078e000a */
.L_x_17877:
[----:B------:R-:W-:Y:S05]  /*5240*/  BSYNC B0 ;  /* 0x0000000000007941 */ /* 0x000fea0003800000 */
.L_x_17875:
        /* <DEDUP_REMOVED lines=16> */
.L_x_17881:
[----:B------:R-:W-:Y:S05]  /*5350*/  BSYNC B1 ;  /* 0x0000000000017941 */ /* 0x000fea0003800000 */
.L_x_17880:
        /* <DEDUP_REMOVED lines=44> */
.L_x_17879:
[----:B------:R-:W-:Y:S05]  /*5620*/  BSYNC B0 ;  /* 0x0000000000007941 */ /* 0x000fea0003800000 */
.L_x_17878:
        /* <DEDUP_REMOVED lines=13> */
.L_x_17882:
        /* <DEDUP_REMOVED lines=12> */
.L_x_17885:
[----:B------:R-:W-:-:S07]  /*57c0*/  IMAD.MOV.U32 R2, RZ, RZ, R10 ;  /* 0x000000ffff027224 */ /* 0x000fce00078e000a */
.L_x_17886:
[----:B------:R-:W-:Y:S05]  /*57d0*/  BSYNC B0 ;  /* 0x0000000000007941 */ /* 0x000fea0003800000 */
.L_x_17884:
        /* <DEDUP_REMOVED lines=16> */
.L_x_17890:
[----:B------:R-:W-:Y:S05]  /*58e0*/  BSYNC B1 ;  /* 0x0000000000017941 */ /* 0x000fea0003800000 */
.L_x_17889:
        /* <DEDUP_REMOVED lines=44> */
.L_x_17888:
[----:B------:R-:W-:Y:S05]  /*5bb0*/  BSYNC B0 ;  /* 0x0000000000007941 */ /* 0x000fea0003800000 */
.L_x_17887:
        /* <DEDUP_REMOVED lines=9> */
.L_x_17883:
        /* <DEDUP_REMOVED lines=12> */
.L_x_17892:
[----:B------:R-:W-:-:S07]  /*5d10*/  IMAD.MOV.U32 R49, RZ, RZ, R10 ;  /* 0x000000ffff317224 */ /* 0x000fce00078e000a */
.L_x_17893:
[----:B------:R-:W-:Y:S05]  /*5d20*/  BSYNC B0 ;  /* 0x0000000000007941 */ /* 0x000fea0003800000 */
.L_x_17891:
        /* <DEDUP_REMOVED lines=16> */
.L_x_17897:
[----:B------:R-:W-:Y:S05]  /*5e30*/  BSYNC B1 ;  /* 0x0000000000017941 */ /* 0x000fea0003800000 */
.L_x_17896:
        /* <DEDUP_REMOVED lines=44> */
.L_x_17895:
[----:B------:R-:W-:Y:S05]  /*6100*/  BSYNC B0 ;  /* 0x0000000000007941 */ /* 0x000fea0003800000 */
.L_x_17894:
        /* <DEDUP_REMOVED lines=12> */
.L_x_17898:
        /* <DEDUP_REMOVED lines=12> */
.L_x_17901:
[----:B------:R-:W-:-:S07]  /*6290*/  IMAD.MOV.U32 R0, RZ, RZ, R10 ;  /* 0x000000ffff007224 */ /* 0x000fce00078e000a */
.L_x_17902:
[----:B------:R-:W-:Y:S05]  /*62a0*/  BSYNC B0 ;  /* 0x0000000000007941 */ /* 0x000fea0003800000 */
.L_x_17900:
        /* <DEDUP_REMOVED lines=18> */
.L_x_17906:
[----:B------:R-:W-:Y:S05]  /*63d0*/  BSYNC B1 ;  /* 0x0000000000017941 */ /* 0x000fea0003800000 */
.L_x_17905:
        /* <DEDUP_REMOVED lines=44> */
.L_x_17904:
[----:B------:R-:W-:Y:S05]  /*66a0*/  BSYNC B0 ;  /* 0x0000000000007941 */ /* 0x000fea0003800000 */
.L_x_17903:
        /* <DEDUP_REMOVED lines=10> */
.L_x_17899:
[----:B------:R-:W-:Y:S01]  /*6750*/  P2R R40, PR, RZ, 0x4 ;  /* 0x00000004ff287803 */ /* 0x000fe20000000000 */
[----:B------:R-:W-:Y:S01]  /*6760*/  IMAD.SHL.U32 R55, R207, 0x8, RZ ;  /* 0x00000008cf377824 */ /* 0x000fe200078e00ff */
[----:B------:R-:W-:Y:S01]  /*6770*/  ISETP.NE.AND P2, PT, R52, RZ, PT ;  /* 0x000000ff3400720c */ /* 0x000fe20003f45270 */
[----:B------:R-:W0:Y:S01]  /*6780*/  @P0 LDC.64 R46, c[0x0][0x228] ;  /* 0x00008a00ff2e0b82 */ /* 0x000e220000000a00 */
[----:B------:R-:W-:Y:S02]  /*6790*/  SEL R41, RZ, 0x10000, P4 ;  /* 0x00010000ff297807 */ /* 0x000fe40002000000 */
[----:B------:R-:W-:Y:S02]  /*67a0*/  ISETP.NE.AND P4, PT, R50, RZ, PT ;  /* 0x000000ff3200720c */ /* 0x000fe40003f85270 */
[----:B------:R-:W-:Y:S02]  /*67b0*/  SEL R43, RZ, 0x1000000, P5 ;  /* 0x01000000ff2b7807 */ /* 0x000fe40002800000 */
[----:B------:R-:W-:Y:S01]  /*67c0*/  SEL R50, RZ, 0x100, P3 ;  /* 0x00000100ff327807 */ /* 0x000fe20001800000 */
[----:B------:R-:W1:Y:S01]  /*67d0*/  @P1 LDC.64 R44, c[0x0][0x230] ;  /* 0x00008c00ff2c1b82 */ /* 0x000e620000000a00 */
[----:B------:R-:W-:-:S02]  /*67e0*/  SEL R42, RZ, 0x1, P2 ;  /* 0x00000001ff2a7807 */ /* 0x000fc40001000000 */
[----:B------:R-:W-:Y:S02]  /*67f0*/  ISETP.NE.AND P3, PT, R51, RZ, PT ;  /* 0x000000ff3300720c */ /* 0x000fe40003f65270 */
[----:B------:R-:W-:Y:S02]  /*6800*/  LOP3.LUT P5, RZ, R9, 0x2, RZ, 0xc0, !PT ;  /* 0x0000000209ff7812 */ /* 0x000fe400078ac0ff */
[----:B------:R-:W-:Y:S02]  /*6810*/  ISETP.NE.AND P2, PT, R40, RZ, PT ;  /* 0x000000ff2800720c */ /* 0x000fe40003f45270 */
[----:B------:R-:W-:Y:S01]  /*6820*/  LOP3.LUT R50, R50, R43, R41, 0xfe, !PT ;  /* 0x0000002b32327212 */ /* 0x000fe200078efe29 */
[----:B------:R-:W-:Y:S01]  /*6830*/  IMAD.WIDE.U32 R42, R42, 0x1000000, RZ ;  /* 0x010000002a2a7825 */ /* 0x000fe200078e00ff */
[----:B------:R-:W-:Y:S02]  /*6840*/  SEL R40, RZ, 0x1, P3 ;  /* 0x00000001ff287807 */ /* 0x000fe40001800000 */
[----:B------:R-:W-:-:S02]  /*6850*/  SEL R48, RZ, 0x1, P4 ;  /* 0x00000001ff307807 */ /* 0x000fc40002000000 */
[----:B------:R-:W-:Y:S01]  /*6860*/  SEL R51, RZ, 0x1, P5 ;  /* 0x00000001ff337807 */ /* 0x000fe20002800000 */
[----:B------:R-:W-:Y:S01]  /*6870*/  IMAD.WIDE.U32 R40, R40, 0x10000, RZ ;  /* 0x0001000028287825 */ /* 0x000fe200078e00ff */
[----:B------:R-:W-:Y:S02]  /*6880*/  LOP3.LUT P6, RZ, R9, 0x20, RZ, 0xc0, !PT ;  /* 0x0000002009ff7812 */ /* 0x000fe400078cc0ff */
[----:B------:R-:W-:Y:S01]  /*6890*/  LOP3.LUT R43, R43, R50, R51, 0xfe, !PT ;  /* 0x000000322b2b7212 */ /* 0x000fe200078efe33 */
[----:B------:R-:W-:Y:S01]  /*68a0*/  IMAD.WIDE.U32 R48, R48, 0x100, RZ ;  /* 0x0000010030307825 */ /* 0x000fe200078e00ff */
[----:B------:R-:W-:Y:S02]  /*68b0*/  LEA R50, P3, R207, UR10, 0x5 ;  /* 0x0000000acf327c11 */ /* 0x000fe4000f8628ff */
[----:B------:R-:W-:Y:S02]  /*68c0*/  SHF.R.U32.HI R56, RZ, 0x1d, R207 ;  /* 0x0000001dff387819 */ /* 0x000fe400000116cf */
[----:B------:R-:W-:-:S02]  /*68d0*/  LOP3.LUT R42, R48, R42, R40, 0xfe, !PT ;  /* 0x0000002a302a7212 */ /* 0x000fc400078efe28 */
[----:B------:R-:W-:Y:S02]  /*68e0*/  LOP3.LUT R49, R49, R43, R41, 0xfe, !PT ;  /* 0x0000002b31317212 */ /* 0x000fe400078efe29 */
[----:B------:R-:W-:Y:S02]  /*68f0*/  LEA.HI.X R51, R207, UR11, RZ, 0x5, P3 ;  /* 0x0000000bcf337c11 */ /* 0x000fe400098f2cff */
[----:B------:R-:W-:Y:S02]  /*6900*/  SEL R43, RZ, 0x1, P6 ;  /* 0x00000001ff2b7807 */ /* 0x000fe40003000000 */
[----:B------:R-:W-:Y:S01]  /*6910*/  IADD3 R40, P3, R55, UR12, RZ ;  /* 0x0000000c37287c10 */ /* 0x000fe2000ff7e0ff */
[----:B------:R2:W-:Y:S01]  /*6920*/  STG.E.128 desc[UR4][R50.64], R88 ;  /* 0x0000005832007986 */ /* 0x0005e2000c101d04 */
[----:B------:R-:W-:Y:S02]  /*6930*/  LOP3.LUT R48, R42, R43, RZ, 0xfc, !PT ;  /* 0x0000002b2a307212 */ /* 0x000fe400078efcff */
[----:B------:R-:W-:Y:S01]  /*6940*/  IADD3.X R41, R56, UR13, RZ, P3, !PT ;  /* 0x0000000d38297c10 */ /* 0x000fe20009ffe4ff */
[----:B------:R2:W-:Y:S01]  /*6950*/  STG.E.128 desc[UR4][R50.64+0x10], R84 ;  /* 0x0000105432007986 */ /* 0x0005e2000c101d04 */
        /* <DEDUP_REMOVED lines=26> */
.L_x_17907:
[----:B------:R1:W5:Y:S04]  /*6b00*/  @P0 LDG.E.128 R92, desc[UR4][R46.64] ;  /* 0x000000042e5c0981 */ /* 0x000368000c1e1d00 */
[----:B------:R1:W5:Y:S04]  /*6b10*/  @P1 LDG.E.128 R100, desc[UR4][R44.64] ;  /* 0x000000042c641981 */ /* 0x000368000c1e1d00 */
[----:B------:R1:W5:Y:S04]  /*6b20*/  @P1 LDG.E.128 R96, desc[UR4][R44.64+0x10] ;  /* 0x000010042c601981 */ /* 0x000368000c1e1d00 */
[----:B0-2---:R-:W5:Y:S01]  /*6b30*/  LDG.E.128 R40, desc[UR4][R42.64] ;  /* 0x000000042a287981 */ /* 0x005f62000c1e1d00 */
        /* <DEDUP_REMOVED lines=12> */
.L_x_17909:
[----:B------:R-:W-:-:S07]  /*6c00*/  MOV R52, R10 ;  /* 0x0000000a00347202 */ /* 0x000fce0000000f00 */
.L_x_17910:
[----:B------:R-:W-:Y:S05]  /*6c10*/  BSYNC B0 ;  /* 0x0000000000007941 */ /* 0x000fea0003800000 */
.L_x_17908:
        /* <DEDUP_REMOVED lines=16> */
.L_x_17914:
[----:B------:R-:W-:Y:S05]  /*6d20*/  BSYNC B1 ;  /* 0x0000000000017941 */ /* 0x000fea0003800000 */
.L_x_17913:
        /* <DEDUP_REMOVED lines=44> */
.L_x_17912:
[----:B------:R-:W-:Y:S05]  /*6ff0*/  BSYNC B0 ;  /* 0x0000000000007941 */ /* 0x000fea0003800000 */
.L_x_17911:
        /* <DEDUP_REMOVED lines=15> */
.L_x_17915:
        /* <DEDUP_REMOVED lines=12> */
.L_x_17918:
[----:B------:R-:W-:-:S07]  /*71b0*/  MOV R8, R10 ;  /* 0x0000000a00087202 */ /* 0x000fce0000000f00 */
.L_x_17919:
[----:B------:R-:W-:Y:S05]  /*71c0*/  BSYNC B0 ;  /* 0x0000000000007941 */ /* 0x000fea0003800000 */
.L_x_17917:
        /* <DEDUP_REMOVED lines=16> */
.L_x_17923:
[----:B------:R-:W-:Y:S05]  /*72d0*/  BSYNC B1 ;  /* 0x0000000000017941 */ /* 0x000fea0003800000 */
.L_x_17922:
        /* <DEDUP_REMOVED lines=44> */
.L_x_17921:
[----:B------:R-:W-:Y:S05]  /*75a0*/  BSYNC B0 ;  /* 0x0000000000007941 */ /* 0x000fea0003800000 */
.L_x_17920:
        /* <DEDUP_REMOVED lines=9> */
.L_x_17916:
        /* <DEDUP_REMOVED lines=12> */
.L_x_17925:
[----:B------:R-:W-:-:S07]  /*7700*/  IMAD.MOV.U32 R52, RZ, RZ, R10 ;  /* 0x000000ffff347224 */ /* 0x000fce00078e000a */
.L_x_17926:
[----:B------:R-:W-:Y:S05]  /*7710*/  BSYNC B0 ;  /* 0x0000000000007941 */ /* 0x000fea0003800000 */
.L_x_17924:
        /* <DEDUP_REMOVED lines=16> */
.L_x_17930:
[----:B------:R-:W-:Y:S05]  /*7820*/  BSYNC B1 ;  /* 0x0000000000017941 */ /* 0x000fea0003800000 */
.L_x_17929:
        /* <DEDUP_REMOVED lines=44> */
.L_x_17928:
[----:B------:R-:W-:Y:S05]  /*7af0*/  BSYNC B0 ;  /* 0x0000000000007941 */ /* 0x000fea0003800000 */
.L_x_17927:
        /* <DEDUP_REMOVED lines=14> */
.L_x_17931:
        /* <DEDUP_REMOVED lines=12> */
.L_x_17934:
[----:B------:R-:W-:-:S07]  /*7ca0*/  IMAD.MOV.U32 R7, RZ, RZ, R10 ;  /* 0x000000ffff077224 */ /* 0x000fce00078e000a */
.L_x_17935:
[----:B------:R-:W-:Y:S05]  /*7cb0*/  BSYNC B0 ;  /* 0x0000000000007941 */ /* 0x000fea0003800000 */
.L_x_17933:
        /* <DEDUP_REMOVED lines=16> */
.L_x_17939:
[----:B------:R-:W-:Y:S05]  /*7dc0*/  BSYNC B1 ;  /* 0x0000000000017941 */ /* 0x000fea0003800000 */
.L_x_17938:
        /* <DEDUP_REMOVED lines=43> */
[----:B------:R-:W-:-:S07]  /*8080*/  LOP3.LUT R141, R45, R46, R144, 0x96, !PT ;  /* 0x0000002e2d8d7212 */ /* 0x000fce00078e9690 */
.L_x_17937:
[----:B------:R-:W-:Y:S05]  /*8090*/  BSYNC B0 ;  /* 0x0000000000007941 */ /* 0x000fea0003800000 */
.L_x_17936:
        /* <DEDUP_REMOVED lines=10> */
.L_x_17932:
        /* <DEDUP_REMOVED lines=12> */
.L_x_17941:
[----:B------:R-:W-:-:S07]  /*8200*/  IMAD.MOV.U32 R52, RZ, RZ, R10 ;  /* 0x000000ffff347224 */ /* 0x000fce00078e000a */
.L_x_17942:
[----:B------:R-:W-:Y:S05]  /*8210*/  BSYNC B0 ;  /* 0x0000000000007941 */ /* 0x000fea0003800000 */
.L_x_17940:
        /* <DEDUP_REMOVED lines=16> */
.L_x_17946:
[----:B------:R-:W-:Y:S05]  /*8320*/  BSYNC B1 ;  /* 0x0000000000017941 */ /* 0x000fea0003800000 */
.L_x_17945:
        /* <DEDUP_REMOVED lines=44> */
.L_x_17944:
[----:B------:R-:W-:Y:S05]  /*85f0*/  BSYNC B0 ;  /* 0x0000000000007941 */ /* 0x000fea0003800000 */
.L_x_17943:
        /* <DEDUP_REMOVED lines=15> */
.L_x_17947:
        /* <DEDUP_REMOVED lines=12> */
.L_x_17950:
[----:B------:R-:W-:-:S07]  /*87b0*/  IMAD.MOV.U32 R6, RZ, RZ, R10 ;  /* 0x000000ffff067224 */ /* 0x000fce00078e000a */
.L_x_17951:
[----:B------:R-:W-:Y:S05]  /*87c0*/  BSYNC B0 ;  /* 0x0000000000007941 */ /* 0x000fea0003800000 */
.L_x_17949:
        /* <DEDUP_REMOVED lines=16> */
.L_x_17955:
[----:B------:R-:W-:Y:S05]  /*88d0*/  BSYNC B1 ;  /* 0x0000000000017941 */ /* 0x000fea0003800000 */
.L_x_17954:
        /* <DEDUP_REMOVED lines=44> */
.L_x_17953:
[----:B------:R-:W-:Y:S05]  /*8ba0*/  BSYNC B0 ;  /* 0x0000000000007941 */ /* 0x000fea0003800000 */
.L_x_17952:
        /* <DEDUP_REMOVED lines=9> */
.L_x_17948:
        /* <DEDUP_REMOVED lines=12> */
.L_x_17957:
[----:B------:R-:W-:-:S07]  /*8d00*/  MOV R51, R10 ;  /* 0x0000000a00337202 */ /* 0x000fce0000000f00 */
.L_x_17958:
[----:B------:R-:W-:Y:S05]  /*8d10*/  BSYNC B0 ;  /* 0x0000000000007941 */ /* 0x000fea0003800000 */
.L_x_17956:
        /* <DEDUP_REMOVED lines=16> */
.L_x_17962:
[----:B------:R-:W-:Y:S05]  /*8e20*/  BSYNC B1 ;  /* 0x0000000000017941 */ /* 0x000fea0003800000 */
.L_x_17961:
        /* <DEDUP_REMOVED lines=44> */
.L_x_17960:
[----:B------:R-:W-:Y:S05]  /*90f0*/  BSYNC B0 ;  /* 0x0000000000007941 */ /* 0x000fea0003800000 */
.L_x_17959:
        /* <DEDUP_REMOVED lines=14> */
.L_x_17963:
        /* <DEDUP_REMOVED lines=12> */
.L_x_17966:
[----:B------:R-:W-:-:S07]  /*92a0*/  MOV R5, R10 ;  /* 0x0000000a00057202 */ /* 0x000fce0000000f00 */
.L_x_17967:
[----:B------:R-:W-:Y:S05]  /*92b0*/  BSYNC B0 ;  /* 0x0000000000007941 */ /* 0x000fea0003800000 */
.L_x_17965:
        /* <DEDUP_REMOVED lines=16> */
.L_x_17971:
[----:B------:R-:W-:Y:S05]  /*93c0*/  BSYNC B1 ;  /* 0x0000000000017941 */ /* 0x000fea0003800000 */
.L_x_17970:
        /* <DEDUP_REMOVED lines=44> */
.L_x_17969:
[----:B------:R-:W-:Y:S05]  /*9690*/  BSYNC B0 ;  /* 0x0000000000007941 */ /* 0x000fea0003800000 */
.L_x_17968:
        /* <DEDUP_REMOVED lines=10> */
.L_x_17964:
        /* <DEDUP_REMOVED lines=12> */
.L_x_17973:
[----:B------:R-:W-:-:S07]  /*9800*/  IMAD.MOV.U32 R50, RZ, RZ, R10 ;  /* 0x000000ffff327224 */ /* 0x000fce00078e000a */
.L_x_17974:
[----:B------:R-:W-:Y:S05]  /*9810*/  BSYNC B0 ;  /* 0x0000000000007941 */ /* 0x000fea0003800000 */
.L_x_17972:
        /* <DEDUP_REMOVED lines=16> */
.L_x_17978:
[----:B------:R-:W-:Y:S05]  /*9920*/  BSYNC B1 ;  /* 0x0000000000017941 */ /* 0x000fea0003800000 */
.L_x_17977:
        /* <DEDUP_REMOVED lines=44> */
.L_x_17976:
[----:B------:R-:W-:Y:S05]  /*9bf0*/  BSYNC B0 ;  /* 0x0000000000007941 */ /* 0x000fea0003800000 */
.L_x_17975:
        /* <DEDUP_REMOVED lines=15> */
.L_x_17979:
        /* <DEDUP_REMOVED lines=12> */
.L_x_17982:
[----:B------:R-:W-:-:S07]  /*9db0*/  IMAD.MOV.U32 R4, RZ, RZ, R10 ;  /* 0x000000ffff047224 */ /* 0x000fce00078e000a */
.L_x_17983:
[----:B------:R-:W-:Y:S05]  /*9dc0*/  BSYNC B0 ;  /* 0x0000000000007941 */ /* 0x000fea0003800000 */
.L_x_17981:
        /* <DEDUP_REMOVED lines=16> */
.L_x_17987:
[----:B------:R-:W-:Y:S05]  /*9ed0*/  BSYNC B1 ;  /* 0x0000000000017941 */ /* 0x000fea0003800000 */
.L_x_17986:
        /* <DEDUP_REMOVED lines=44> */
.L_x_17985:
[----:B------:R-:W-:Y:S05]  /*a1a0*/  BSYNC B0 ;  /* 0x0000000000007941 */ /* 0x000fea0003800000 */
.L_x_17984:
        /* <DEDUP_REMOVED lines=9> */
.L_x_17980:
        /* <DEDUP_REMOVED lines=12> */
.L_x_17989:
[----:B------:R-:W-:-:S07]  /*a300*/  IMAD.MOV.U32 R50, RZ, RZ, R10 ;  /* 0x000000ffff327224 */ /* 0x000fce00078e000a */
.L_x_17990:
[----:B------:R-:W-:Y:S05]  /*a310*/  BSYNC B0 ;  /* 0x0000000000007941 */ /* 0x000fea0003800000 */
.L_x_17988:
        /* <DEDUP_REMOVED lines=16> */
.L_x_17994:
[----:B------:R-:W-:Y:S05]  /*a420*/  BSYNC B1 ;  /* 0x0000000000017941 */ /* 0x000fea0003800000 */
.L_x_17993:
        /* <DEDUP_REMOVED lines=44> */
.L_x_17992:
[----:B------:R-:W-:Y:S05]  /*a6f0*/  BSYNC B0 ;  /* 0x0000000000007941 */ /* 0x000fea0003800000 */
.L_x_17991:
        /* <DEDUP_REMOVED lines=12> */
.L_x_17995:
        /* <DEDUP_REMOVED lines=12> */
.L_x_17998:
[----:B------:R-:W-:-:S07]  /*a880*/  IMAD.MOV.U32 R3, RZ, RZ, R10 ;  /* 0x000000ffff037224 */ /* 0x000fce00078e000a */
.L_x_17999:
[----:B------:R-:W-:Y:S05]  /*a890*/  BSYNC B0 ;  /* 0x0000000000007941 */ /* 0x000fea0003800000 */
.L_x_17997:
        /* <DEDUP_REMOVED lines=16> */
.L_x_18003:
[----:B------:R-:W-:Y:S05]  /*a9a0*/  BSYNC B1 ;  /* 0x0000000000017941 */ /* 0x000fea0003800000 */
.L_x_18002:
        /* <DEDUP_REMOVED lines=44> */
.L_x_18001:
[----:B------:R-:W-:Y:S05]  /*ac70*/  BSYNC B0 ;  /* 0x0000000000007941 */ /* 0x000fea0003800000 */
.L_x_18000:
        /* <DEDUP_REMOVED lines=10> */
.L_x_17996:
        /* <DEDUP_REMOVED lines=12> */
.L_x_18005:
[----:B------:R-:W-:-:S07]  /*ade0*/  MOV R42, R10 ;  /* 0x0000000a002a7202 */ /* 0x000fce0000000f00 */
.L_x_18006:
[----:B------:R-:W-:Y:S05]  /*adf0*/  BSYNC B0 ;  /* 0x0000000000007941 */ /* 0x000fea0003800000 */
.L_x_18004:
        /* <DEDUP_REMOVED lines=16> */
.L_x_18010:
[----:B------:R-:W-:Y:S05]  /*af00*/  BSYNC B1 ;  /* 0x0000000000017941 */ /* 0x000fea0003800000 */
.L_x_18009:
        /* <DEDUP_REMOVED lines=44> */
.L_x_18008:
[----:B------:R-:W-:Y:S05]  /*b1d0*/  BSYNC B0 ;  /* 0x0000000000007941 */ /* 0x000fea0003800000 */
.L_x_18007:
        /* <DEDUP_REMOVED lines=13> */
.L_x_18011:
        /* <DEDUP_REMOVED lines=12> */
.L_x_18014:
[----:B------:R-:W-:-:S07]  /*b370*/  MOV R2, R10 ;  /* 0x0000000a00027202 */ /* 0x000fce0000000f00 */
.L_x_18015:
[----:B------:R-:W-:Y:S05]  /*b380*/  BSYNC B0 ;  /* 0x0000000000007941 */ /* 0x000fea0003800000 */
.L_x_18013:
        /* <DEDUP_REMOVED lines=16> */
.L_x_18019:
[----:B------:R-:W-:Y:S05]  /*b490*/  BSYNC B1 ;  /* 0x0000000000017941 */ /* 0x000fea0003800000 */
.L_x_18018:
        /* <DEDUP_REMOVED lines=44> */
.L_x_18017:
[----:B------:R-:W-:Y:S05]  /*b760*/  BSYNC B0 ;  /* 0x0000000000007941 */ /* 0x000fea0003800000 */
.L_x_18016:
        /* <DEDUP_REMOVED lines=9> */
.L_x_18012:
        /* <DEDUP_REMOVED lines=12> */
.L_x_18021:
[----:B------:R-:W-:-:S07]  /*b8c0*/  IMAD.MOV.U32 R49, RZ, RZ, R10 ;  /* 0x000000ffff317224 */ /* 0x000fce00078e000a */
.L_x_18022:
[----:B------:R-:W-:Y:S05]  /*b8d0*/  BSYNC B0 ;  /* 0x0000000000007941 */ /* 0x000fea0003800000 */
.L_x_18020:
        /* <DEDUP_REMOVED lines=16> */
.L_x_18026:
[----:B------:R-:W-:Y:S05]  /*b9e0*/  BSYNC B1 ;  /* 0x0000000000017941 */ /* 0x000fea0003800000 */
.L_x_18025:
        /* <DEDUP_REMOVED lines=44> */
.L_x_18024:
[----:B------:R-:W-:Y:S05]  /*bcb0*/  BSYNC B0 ;  /* 0x0000000000007941 */ /* 0x000fea0003800000 */
.L_x_18023:
        /* <DEDUP_REMOVED lines=12> */
.L_x_18027:
        /* <DEDUP_REMOVED lines=12> */
.L_x_18030:
[----:B------:R-:W-:-:S07]  /*be40*/  IMAD.MOV.U32 R0, RZ, RZ, R10 ;  /* 0x000000ffff007224 */ /* 0x000fce00078e000a */
.L_x_18031:
[----:B------:R-:W-:Y:S05]  /*be50*/  BSYNC B0 ;  /* 0x0000000000007941 */ /* 0x000fea0003800000 */
.L_x_18029:
        /* <DEDUP_REMOVED lines=18> */
.L_x_18035:
[----:B------:R-:W-:Y:S05]  /*bf80*/  BSYNC B1 ;  /* 0x0000000000017941 */ /* 0x000fea0003800000 */
.L_x_18034:
        /* <DEDUP_REMOVED lines=44> */
.L_x_18033:
[----:B------:R-:W-:Y:S05]  /*c250*/  BSYNC B0 ;  /* 0x0000000000007941 */ /* 0x000fea0003800000 */
.L_x_18032:
        /* <DEDUP_REMOVED lines=10> */
.L_x_18028:
[----:B------:R-:W0:Y:S01]  /*c300*/  LDC.64 R176, c[0x0][0x238] ;  /* 0x00008e00ffb07b82 */ /* 0x000e220000000a00 */
[----:B------:R-:W-:Y:S01]  /*c310*/  P2R R40, PR, RZ, 0x4 ;  /* 0x00000004ff287803 */ /* 0x000fe20000000000 */
[----:B------:R-:W-:Y:S01]  /*c320*/  VIADD R205, R207, 0x100 ;  /* 0x00000100cfcd7836 */ /* 0x000fe20000000000 */
[C---:B------:R-:W-:Y:S02]  /*c330*/  LOP3.LUT P2, RZ, R9.reuse, 0x4, RZ, 0xc0, !PT ;  /* 0x0000000409ff7812 */ /* 0x040fe4000784c0ff */
[----:B------:R-:W-:Y:S02]  /*c340*/  SEL R41, RZ, 0x10000, P4 ;  /* 0x00010000ff297807 */ /* 0x000fe40002000000 */
[----:B------:R-:W-:Y:S01]  /*c350*/  SEL R46, RZ, 0x100, P3 ;  /* 0x00000100ff2e7807 */ /* 0x000fe20001800000 */
[----:B------:R-:W1:Y:S01]  /*c360*/  LDC.64 R174, c[0x0][0x240] ;  /* 0x00009000ffae7b82 */ /* 0x000e620000000a00 */
[C---:B------:R-:W-:Y:S02]  /*c370*/  LOP3.LUT P4, RZ, R9.reuse, 0x10, RZ, 0xc0, !PT ;  /* 0x0000001009ff7812 */ /* 0x040fe4000788c0ff */
[----:B------:R-:W-:-:S02]  /*c380*/  LOP3.LUT P3, RZ, R9, 0x8, RZ, 0xc0, !PT ;  /* 0x0000000809ff7812 */ /* 0x000fc4000786c0ff */
[----:B------:R-:W-:Y:S02]  /*c390*/  SEL R44, RZ, 0x1, P2 ;  /* 0x00000001ff2c7807 */ /* 0x000fe40001000000 */
[----:B------:R-:W-:Y:S01]  /*c3a0*/  ISETP.NE.AND P2, PT, R40, RZ, PT ;  /* 0x000000ff2800720c */ /* 0x000fe20003f45270 */
[----:B------:R-:W2:Y:S01]  /*c3b0*/  @P0 LDC.64 R50, c[0x0][0x228] ;  /* 0x00008a00ff320b82 */ /* 0x000ea20000000a00 */
[----:B------:R-:W-:Y:S01]  /*c3c0*/  SEL R43, RZ, 0x1000000, P5 ;  /* 0x01000000ff2b7807 */ /* 0x000fe20002800000 */
[----:B------:R-:W-:Y:S01]  /*c3d0*/  IMAD.WIDE.U32 R44, R44, 0x1000000, RZ ;  /* 0x010000002c2c7825 */ /* 0x000fe200078e00ff */
[----:B------:R-:W-:Y:S02]  /*c3e0*/  SEL R42, RZ, 0x1, P3 ;  /* 0x00000001ff2a7807 */ /* 0x000fe40001800000 */
[----:B------:R-:W-:Y:S02]  /*c3f0*/  SEL R40, RZ, 0x1, P4 ;  /* 0x00000001ff287807 */ /* 0x000fe40002000000 */
[----:B------:R-:W-:Y:S01]  /*c400*/  LOP3.LUT P5, RZ, R9, 0x2, RZ, 0xc0, !PT ;  /* 0x0000000209ff7812 */ /* 0x000fe200078ac0ff */
[----:B------:R-:W3:Y:S01]  /*c410*/  @P1 LDC.64 R48, c[0x0][0x230] ;  /* 0x00008c00ff301b82 */ /* 0x000ee20000000a00 */
[----:B------:R-:W-:Y:S01]  /*c420*/  LOP3.LUT R46, R46, R43, R41, 0xfe, !PT ;  /* 0x0000002b2e2e7212 */ /* 0x000fe200078efe29 */
[----:B------:R-:W-:Y:S01]  /*c430*/  IMAD.WIDE.U32 R42, R42, 0x10000, RZ ;  /* 0x000100002a2a7825 */ /* 0x000fe200078e00ff */
[----:B------:R-:W-:-:S02]  /*c440*/  SEL R53, RZ, 0x1, P5 ;  /* 0x00000001ff357807 */ /* 0x000fc40002800000 */
[----:B------:R-:W-:Y:S01]  /*c450*/  LOP3.LUT P6, RZ, R9, 0x20, RZ, 0xc0, !PT ;  /* 0x0000002009ff7812 */ /* 0x000fe200078cc0ff */
[----:B------:R-:W-:Y:S01]  /*c460*/  IMAD.WIDE.U32 R40, R40, 0x100, RZ ;  /* 0x0000010028287825 */ /* 0x000fe200078e00ff */
[----:B------:R-:W-:Y:S02]  /*c470*/  LOP3.LUT R53, R45, R46, R53, 0xfe, !PT ;  /* 0x0000002e2d357212 */ /* 0x000fe400078efe35 */
[----:B------:R-:W-:Y:S02]  /*c480*/  SEL R47, RZ, 0x1, P6 ;  /* 0x00000001ff2f7807 */ /* 0x000fe40003000000 */
[----:B------:R-:W-:Y:S01]  /*c490*/  LOP3.LUT R40, R40, R44, R42, 0xfe, !PT ;  /* 0x0000002c28287212 */ /* 0x000fe200078efe2a */
[----:B0-----:R-:W-:Y:S01]  /*c4a0*/  IMAD.WIDE.U32 R44, R197, 0x20, R176 ;  /* 0x00000020c52c7825 */ /* 0x001fe200078e00b0 */
[----:B------:R-:W-:Y:S02]  /*c4b0*/  LOP3.LUT R41, R41, R53, R43, 0xfe, !PT ;  /* 0x0000003529297212 */ /* 0x000fe400078efe2b */
[----:B------:R-:W-:Y:S01]  /*c4c0*/  LOP3.LUT R40, R40, R47, RZ, 0xfc, !PT ;  /* 0x0000002f28287212 */ /* 0x000fe200078efcff */
[----:B-1----:R-:W-:Y:S01]  /*c4d0*/  IMAD.WIDE.U32 R42, R197, 0x8, R174 ;  /* 0x00000008c52a7825 */ /* 0x002fe200078e00ae */
[----:B------:R0:W-:Y:S03]  /*c4e0*/  STG.E.128 desc[UR4][R44.64], R80 ;  /* 0x000000502c007986 */ /* 0x0001e6000c101d04 */
[C---:B------:R-:W-:Y:S01]  /*c4f0*/  IMAD.WIDE.U32 R52, R205.reuse, 0x10, R132 ;  /* 0x00000010cd347825 */ /* 0x040fe200078e0084 */
[----:B------:R0:W-:Y:S03]  /*c500*/  STG.E.128 desc[UR4][R44.64+0x10], R76 ;  /* 0x0000104c2c007986 */ /* 0x0001e6000c101d04 */
[C---:B--2---:R-:W-:Y:S01]  /*c510*/  @P0 IMAD.WIDE.U32 R50, R205.reuse, 0x10, R50 ;  /* 0x00000010cd320825 */ /* 0x044fe200078e0032 */
[----:B------:R0:W-:Y:S03]  /*c520*/  STG.E.64 desc[UR4][R42.64], R40 ;  /* 0x000000282a007986 */ /* 0x0001e6000c101b04 */
[----:B---3--:R-:W-:Y:S01]  /*c530*/  @P1 IMAD.WIDE.U32 R48, R205, 0x20, R48 ;  /* 0x00000020cd301825 */ /* 0x008fe200078e0030 */
        /* <DEDUP_REMOVED lines=21> */
.L_x_18036:
[----:B------:R2:W5:Y:S04]  /*c690*/  @P0 LDG.E.128 R92, desc[UR4][R50.64] ;  /* 0x00000004325c0981 */ /* 0x000568000c1e1d00 */
        /* <DEDUP_REMOVED lines=15> */
.L_x_18038:
[----:B------:R-:W-:-:S07]  /*c790*/  IMAD.MOV.U32 R52, RZ, RZ, R10 ;  /* 0x000000ffff347224 */ /* 0x000fce00078e000a */
.L_x_18039:
[----:B------:R-:W-:Y:S05]  /*c7a0*/  BSYNC B0 ;  /* 0x0000000000007941 */ /* 0x000fea0003800000 */
.L_x_18037:
        /* <DEDUP_REMOVED lines=16> */
.L_x_18043:
[----:B------:R-:W-:Y:S05]  /*c8b0*/  BSYNC B1 ;  /* 0x0000000000017941 */ /* 0x000fea0003800000 */
.L_x_18042:
        /* <DEDUP_REMOVED lines=44> */
.L_x_18041:
[----:B------:R-:W-:Y:S05]  /*cb80*/  BSYNC B0 ;  /* 0x0000000000007941 */ /* 0x000fea0003800000 */
.L_x_18040:
        /* <DEDUP_REMOVED lines=15> */
.L_x_18044:
        /* <DEDUP_REMOVED lines=12> */
.L_x_18047:
[----:B------:R-:W-:-:S07]  /*cd40*/  IMAD.MOV.U32 R8, RZ, RZ, R10 ;  /* 0x000000ffff087224 */ /* 0x000fce00078e000a */
.L_x_18048:
[----:B------:R-:W-:Y:S05]  /*cd50*/  BSYNC B0 ;  /* 0x0000000000007941 */ /* 0x000fea0003800000 */
.L_x_18046:
        /* <DEDUP_REMOVED lines=16> */
.L_x_18052:
[----:B------:R-:W-:Y:S05]  /*ce60*/  BSYNC B1 ;  /* 0x0000000000017941 */ /* 0x000fea0003800000 */
.L_x_18051:
        /* <DEDUP_REMOVED lines=44> */
.L_x_18050:
[----:B------:R-:W-:Y:S05]  /*d130*/  BSYNC B0 ;  /* 0x0000000000007941 */ /* 0x000fea0003800000 */
.L_x_18049:
        /* <DEDUP_REMOVED lines=9> */
.L_x_18045:
        /* <DEDUP_REMOVED lines=12> */
.L_x_18054:
[----:B------:R-:W-:-:S07]  /*d290*/  IMAD.MOV.U32 R52, RZ, RZ, R10 ;  /* 0x000000ffff347224 */ /* 0x000fce00078e000a */
.L_x_18055:
[----:B------:R-:W-:Y:S05]  /*d2a0*/  BSYNC B0 ;  /* 0x0000000000007941 */ /* 0x000fea0003800000 */
.L_x_18053:
        /* <DEDUP_REMOVED lines=16> */
.L_x_18059:
[----:B------:R-:W-:Y:S05]  /*d3b0*/  BSYNC B1 ;  /* 0x0000000000017941 */ /* 0x000fea0003800000 */
.L_x_18058:
        /* <DEDUP_REMOVED lines=44> */
.L_x_18057:
[----:B------:R-:W-:Y:S05]  /*d680*/  BSYNC B0 ;  /* 0x0000000000007941 */ /* 0x000fea0003800000 */
.L_x_18056:
        /* <DEDUP_REMOVED lines=14> */
.L_x_18060:
        /* <DEDUP_REMOVED lines=12> */
.L_x_18063:
[----:B------:R-:W-:-:S07]  /*d830*/  IMAD.MOV.U32 R7, RZ, RZ, R10 ;  /* 0x000000ffff077224 */ /* 0x000fce00078e000a */
.L_x_18064:
[----:B------:R-:W-:Y:S05]  /*d840*/  BSYNC B0 ;  /* 0x0000000000007941 */ /* 0x000fea0003800000 */
.L_x_18062:
        /* <DEDUP_REMOVED lines=16> */
.L_x_18068:
[----:B------:R-:W-:Y:S05]  /*d950*/  BSYNC B1 ;  /* 0x0000000000017941 */ /* 0x000fea0003800000 */
.L_x_18067:
        /* <DEDUP_REMOVED lines=9> */
[----:B------:R-:W-:Y:S01]  /*d9f0*/  LOP3.LUT R47, R49, R47, R194, 0x96, !PT ;  /* 0x0000002f312f7212 */ /* 0x000fe200078e96c2 */
[----:B------:R-:W-:-:S03]  /*da00*/  HFMA2.MMA R40, -RZ, RZ, 0, 0 ;  /* 0x00000000ff287435 */ /* 0x000fc600000001ff */
        /* <DEDUP_REMOVED lines=33> */
.L_x_18066:
[----:B------:R-:W-:Y:S05]  /*dc20*/  BSYNC B0 ;  /* 0x0000000000007941 */ /* 0x000fea0003800000 */
.L_x_18065:
        /* <DEDUP_REMOVED lines=10> */
.L_x_18061:
        /* <DEDUP_REMOVED lines=12> */
.L_x_18070:
[----:B------:R-:W-:-:S07]  /*dd90*/  MOV R52, R10 ;  /* 0x0000000a00347202 */ /* 0x000fce0000000f00 */
.L_x_18071:
[----:B------:R-:W-:Y:S05]  /*dda0*/  BSYNC B0 ;  /* 0x0000000000007941 */ /* 0x000fea0003800000 */
.L_x_18069:
        /* <DEDUP_REMOVED lines=16> */
.L_x_18075:
[----:B------:R-:W-:Y:S05]  /*deb0*/  BSYNC B1 ;  /* 0x0000000000017941 */ /* 0x000fea0003800000 */
.L_x_18074:
        /* <DEDUP_REMOVED lines=44> */
.L_x_18073:
[----:B------:R-:W-:Y:S05]  /*e180*/  BSYNC B0 ;  /* 0x0000000000007941 */ /* 0x000fea0003800000 */
.L_x_18072:
        /* <DEDUP_REMOVED lines=15> */
.L_x_18076:
        /* <DEDUP_REMOVED lines=12> */
.L_x_18079:
[----:B------:R-:W-:-:S07]  /*e340*/  MOV R6, R10 ;  /* 0x0000000a00067202 */ /* 0x000fce0000000f00 */
.L_x_18080:
[----:B------:R-:W-:Y:S05]  /*e350*/  BSYNC B0 ;  /* 0x0000000000007941 */ /* 0x000fea0003800000 */
.L_x_18078:
        /* <DEDUP_REMOVED lines=16> */
.L_x_18084:
[----:B------:R-:W-:Y:S05]  /*e460*/  BSYNC B1 ;  /* 0x0000000000017941 */ /* 0x000fea0003800000 */
.L_x_18083:
        /* <DEDUP_REMOVED lines=44> */
.L_x_18082:
[----:B------:R-:W-:Y:S05]  /*e730*/  BSYNC B0 ;  /* 0x0000000000007941 */ /* 0x000fea0003800000 */
.L_x_18081:
        /* <DEDUP_REMOVED lines=9> */
.L_x_18077:
        /* <DEDUP_REMOVED lines=12> */
.L_x_18086:
[----:B------:R-:W-:-:S07]  /*e890*/  IMAD.MOV.U32 R51, RZ, RZ, R10 ;  /* 0x000000ffff337224 */ /* 0x000fce00078e000a */
.L_x_18087:
[----:B------:R-:W-:Y:S05]  /*e8a0*/  BSYNC B0 ;  /* 0x0000000000007941 */ /* 0x000fea0003800000 */
.L_x_18085:
        /* <DEDUP_REMOVED lines=16> */
.L_x_18091:
[----:B------:R-:W-:Y:S05]  /*e9b0*/  BSYNC B1 ;  /* 0x0000000000017941 */ /* 0x000fea0003800000 */
.L_x_18090:
        /* <DEDUP_REMOVED lines=44> */
.L_x_18089:
[----:B------:R-:W-:Y:S05]  /*ec80*/  BSYNC B0 ;  /* 0x0000000000007941 */ /* 0x000fea0003800000 */
.L_x_18088:
        /* <DEDUP_REMOVED lines=14> */
.L_x_18092:
        /* <DEDUP_REMOVED lines=12> */
.L_x_18095:
[----:B------:R-:W-:-:S07]  /*ee30*/  IMAD.MOV.U32 R5, RZ, RZ, R10 ;  /* 0x000000ffff057224 */ /* 0x000fce00078e000a */
.L_x_18096:
[----:B------:R-:W-:Y:S05]  /*ee40*/  BSYNC B0 ;  /* 0x0000000000007941 */ /* 0x000fea0003800000 */
.L_x_18094:
        /* <DEDUP_REMOVED lines=16> */
.L_x_18100:
[----:B------:R-:W-:Y:S05]  /*ef50*/  BSYNC B1 ;  /* 0x0000000000017941 */ /* 0x000fea0003800000 */
.L_x_18099:
        /* <DEDUP_REMOVED lines=44> */
.L_x_18098:
[----:B------:R-:W-:Y:S05]  /*f220*/  BSYNC B0 ;  /* 0x0000000000007941 */ /* 0x000fea0003800000 */
.L_x_18097:
        /* <DEDUP_REMOVED lines=10> */
.L_x_18093:
        /* <DEDUP_REMOVED lines=12> */
.L_x_18102:
[----:B------:R-:W-:-:S07]  /*f390*/  IMAD.MOV.U32 R50, RZ, RZ, R10 ;  /* 0x000000ffff327224 */ /* 0x000fce00078e000a */
.L_x_18103:
[----:B------:R-:W-:Y:S05]  /*f3a0*/  BSYNC B0 ;  /* 0x0000000000007941 */ /* 0x000fea0003800000 */
.L_x_18101:
        /* <DEDUP_REMOVED lines=16> */
.L_x_18107:
[----:B------:R-:W-:Y:S05]  /*f4b0*/  BSYNC B1 ;  /* 0x0000000000017941 */ /* 0x000fea0003800000 */
.L_x_18106:
        /* <DEDUP_REMOVED lines=44> */
.L_x_18105:
[----:B------:R-:W-:Y:S05]  /*f780*/  BSYNC B0 ;  /* 0x0000000000007941 */ /* 0x000fea0003800000 */
.L_x_18104:
        /* <DEDUP_REMOVED lines=15> */
.L_x_18108:
        /* <DEDUP_REMOVED lines=12> */
.L_x_18111:
[----:B------:R-:W-:-:S07]  /*f940*/  IMAD.MOV.U32 R4, RZ, RZ, R10 ;  /* 0x000000ffff047224 */ /* 0x000fce00078e000a */
.L_x_18112:
[----:B------:R-:W-:Y:S05]  /*f950*/  BSYNC B0 ;  /* 0x0000000000007941 */ /* 0x000fea0003800000 */
.L_x_18110:
        /* <DEDUP_REMOVED lines=16> */
.L_x_18116:
[----:B------:R-:W-:Y:S05]  /*fa60*/  BSYNC B1 ;  /* 0x0000000000017941 */ /* 0x000fea0003800000 */
.L_x_18115:
        /* <DEDUP_REMOVED lines=44> */
.L_x_18114:
[----:B------:R-:W-:Y:S05]  /*fd30*/  BSYNC B0 ;  /* 0x0000000000007941 */ /* 0x000fea0003800000 */
.L_x_18113:
        /* <DEDUP_REMOVED lines=9> */
.L_x_18109:
        /* <DEDUP_REMOVED lines=12> */
.L_x_18118:
[----:B------:R-:W-:-:S07]  /*fe90*/  MOV R50, R10 ;  /* 0x0000000a00327202 */ /* 0x000fce0000000f00 */
.L_x_18119:
[----:B------:R-:W-:Y:S05]  /*fea0*/  BSYNC B0 ;  /* 0x0000000000007941 */ /* 0x000fea0003800000 */
.L_x_18117:
        /* <DEDUP_REMOVED lines=16> */
.L_x_18123:
[----:B------:R-:W-:Y:S05]  /*ffb0*/  BSYNC B1 ;  /* 0x0000000000017941 */ /* 0x000fea0003800000 */
.L_x_18122:
        /* <DEDUP_REMOVED lines=44> */
.L_x_18121:
[----:B------:R-:W-:Y:S05]  /*10280*/  BSYNC B0 ;  /* 0x0000000000007941 */ /* 0x000fea0003800000 */
.L_x_18120:
        /* <DEDUP_REMOVED lines=12> */
.L_x_18124:
        /* <DEDUP_REMOVED lines=12> */
.L_x_18127:
[----:B------:R-:W-:-:S07]  /*10410*/  MOV R3, R10 ;  /* 0x0000000a00037202 */ /* 0x000fce0000000f00 */
.L_x_18128:
[----:B------:R-:W-:Y:S05]  /*10420*/  BSYNC B0 ;  /* 0x0000000000007941 */ /* 0x000fea0003800000 */
.L_x_18126:
        /* <DEDUP_REMOVED lines=16> */
.L_x_18132:
[----:B------:R-:W-:Y:S05]  /*10530*/  BSYNC B1 ;  /* 0x0000000000017941 */ /* 0x000fea0003800000 */
.L_x_18131:
        /* <DEDUP_REMOVED lines=44> */
.L_x_18130:
[----:B------:R-:W-:Y:S05]  /*10800*/  BSYNC B0 ;  /* 0x0000000000007941 */ /* 0x000fea0003800000 */
.L_x_18129:
        /* <DEDUP_REMOVED lines=10> */
.L_x_18125:
        /* <DEDUP_REMOVED lines=12> */
.L_x_18134:
[----:B------:R-:W-:-:S07]  /*10970*/  IMAD.MOV.U32 R42, RZ, RZ, R10 ;  /* 0x000000ffff2a7224 */ /* 0x000fce00078e000a */
.L_x_18135:
[----:B------:R-:W-:Y:S05]  /*10980*/  BSYNC B0 ;  /* 0x0000000000007941 */ /* 0x000fea0003800000 */
.L_x_18133:
        /* <DEDUP_REMOVED lines=16> */
.L_x_18139:
[----:B------:R-:W-:Y:S05]  /*10a90*/  BSYNC B1 ;  /* 0x0000000000017941 */ /* 0x000fea0003800000 */
.L_x_18138:
        /* <DEDUP_REMOVED lines=44> */
.L_x_18137:
[----:B------:R-:W-:Y:S05]  /*10d60*/  BSYNC B0 ;  /* 0x0000000000007941 */ /* 0x000fea0003800000 */
.L_x_18136:
        /* <DEDUP_REMOVED lines=13> */
.L_x_18140:
        /* <DEDUP_REMOVED lines=12> */
.L_x_18143:
[----:B------:R-:W-:-:S07]  /*10f00*/  IMAD.MOV.U32 R2, RZ, RZ, R10 ;  /* 0x000000ffff027224 */ /* 0x000fce00078e000a */
.L_x_18144:
[----:B------:R-:W-:Y:S05]  /*10f10*/  BSYNC B0 ;  /* 0x0000000000007941 */ /* 0x000fea0003800000 */
.L_x_18142:
        /* <DEDUP_REMOVED lines=16> */
.L_x_18148:
[----:B------:R-:W-:Y:S05]  /*11020*/  BSYNC B1 ;  /* 0x0000000000017941 */ /* 0x000fea0003800000 */
.L_x_18147:
        /* <DEDUP_REMOVED lines=44> */
.L_x_18146:
[----:B------:R-:W-:Y:S05]  /*112f0*/  BSYNC B0 ;  /* 0x0000000000007941 */ /* 0x000fea0003800000 */
.L_x_18145:
        /* <DEDUP_REMOVED lines=9> */
.L_x_18141:
        /* <DEDUP_REMOVED lines=12> */
.L_x_18150:
[----:B------:R-:W-:-:S07]  /*11450*/  IMAD.MOV.U32 R49, RZ, RZ, R10 ;  /* 0x000000ffff317224 */ /* 0x000fce00078e000a */
.L_x_18151:
[----:B------:R-:W-:Y:S05]  /*11460*/  BSYNC B0 ;  /* 0x0000000000007941 */ /* 0x000fea0003800000 */
.L_x_18149:
        /* <DEDUP_REMOVED lines=16> */
.L_x_18155:
[----:B------:R-:W-:Y:S05]  /*11570*/  BSYNC B1 ;  /* 0x0000000000017941 */ /* 0x000fea0003800000 */
.L_x_18154:
        /* <DEDUP_REMOVED lines=44> */
.L_x_18153:
[----:B------:R-:W-:Y:S05]  /*11840*/  BSYNC B0 ;  /* 0x0000000000007941 */ /* 0x000fea0003800000 */
.L_x_18152:
        /* <DEDUP_REMOVED lines=12> */
.L_x_18156:
        /* <DEDUP_REMOVED lines=12> */
.L_x_18159:
[----:B------:R-:W-:-:S07]  /*119d0*/  IMAD.MOV.U32 R0, RZ, RZ, R10 ;  /* 0x000000ffff007224 */ /* 0x000fce00078e000a */
.L_x_18160:
[----:B------:R-:W-:Y:S05]  /*119e0*/  BSYNC B0 ;  /* 0x0000000000007941 */ /* 0x000fea0003800000 */
.L_x_18158:
        /* <DEDUP_REMOVED lines=18> */
.L_x_18164:
[----:B------:R-:W-:Y:S05]  /*11b10*/  BSYNC B1 ;  /* 0x0000000000017941 */ /* 0x000fea0003800000 */
.L_x_18163:
        /* <DEDUP_REMOVED lines=44> */
.L_x_18162:
[----:B------:R-:W-:Y:S05]  /*11de0*/  BSYNC B0 ;  /* 0x0000000000007941 */ /* 0x000fea0003800000 */
.L_x_18161:
        /* <DEDUP_REMOVED lines=10> */
.L_x_18157:
[----:B------:R-:W-:Y:S01]  /*11e90*/  P2R R40, PR, RZ, 0x4 ;  /* 0x00000004ff287803 */ /* 0x000fe20000000000 */
[----:B------:R-:W-:Y:S01]  /*11ea0*/  IMAD.WIDE.U32 R44, R205, 0x20, R176 ;  /* 0x00000020cd2c7825 */ /* 0x000fe200078e00b0 */
[----:B------:R-:W-:Y:S01]  /*11eb0*/  LOP3.LUT P2, RZ, R9, 0x4, RZ, 0xc0, !PT ;  /* 0x0000000409ff7812 */ /* 0x000fe2000784c0ff */
[----:B------:R-:W0:Y:S01]  /*11ec0*/  @P0 LDC.64 R50, c[0x0][0x228] ;  /* 0x00008a00ff320b82 */ /* 0x000e220000000a00 */
[----:B------:R-:W-:Y:S01]  /*11ed0*/  SEL R41, RZ, 0x10000, P4 ;  /* 0x00010000ff297807 */ /* 0x000fe20002000000 */
[----:B------:R-:W-:Y:S01]  /*11ee0*/  VIADD R211, R207, 0x180 ;  /* 0x00000180cfd37836 */ /* 0x000fe20000000000 */
[----:B------:R-:W-:Y:S01]  /*11ef0*/  SEL R52, RZ, 0x100, P3 ;  /* 0x00000100ff347807 */ /* 0x000fe20001800000 */
[----:B------:R1:W-:Y:S01]  /*11f00*/  STG.E.128 desc[UR4][R44.64], R72 ;  /* 0x000000482c007986 */ /* 0x0003e2000c101d04 */
[C---:B------:R-:W-:Y:S02]  /*11f10*/  LOP3.LUT P4, RZ, R9.reuse, 0x10, RZ, 0xc0, !PT ;  /* 0x0000001009ff7812 */ /* 0x040fe4000788c0ff */
[----:B------:R-:W-:Y:S01]  /*11f20*/  LOP3.LUT P3, RZ, R9, 0x8, RZ, 0xc0, !PT ;  /* 0x0000000809ff7812 */ /* 0x000fe2000786c0ff */
[----:B------:R-:W2:Y:S01]  /*11f30*/  @P1 LDC.64 R48, c[0x0][0x230] ;  /* 0x00008c00ff301b82 */ /* 0x000ea20000000a00 */
[----:B------:R-:W-:Y:S01]  /*11f40*/  SEL R46, RZ, 0x1, P2 ;  /* 0x00000001ff2e7807 */ /* 0x000fe20001000000 */
[----:B------:R1:W-:Y:S01]  /*11f50*/  STG.E.128 desc[UR4][R44.64+0x10], R68 ;  /* 0x000010442c007986 */ /* 0x0003e2000c101d04 */
[----:B------:R-:W-:-:S02]  /*11f60*/  ISETP.NE.AND P2, PT, R40, RZ, PT ;  /* 0x000000ff2800720c */ /* 0x000fc40003f45270 */
[----:B------:R-:W-:Y:S01]  /*11f70*/  SEL R43, RZ, 0x1000000, P5 ;  /* 0x01000000ff2b7807 */ /* 0x000fe20002800000 */
[----:B------:R-:W-:Y:S01]  /*11f80*/  IMAD.WIDE.U32 R46, R46, 0x1000000, RZ ;  /* 0x010000002e2e7825 */ /* 0x000fe200078e00ff */
[----:B------:R-:W-:Y:S02]  /*11f90*/  SEL R42, RZ, 0x1, P3 ;  /* 0x00000001ff2a7807 */ /* 0x000fe40001800000 */
[----:B------:R-:W-:Y:S02]  /*11fa0*/  SEL R40, RZ, 0x1, P4 ;  /* 0x00000001ff287807 */ /* 0x000fe40002000000 */
[----:B------:R-:W-:Y:S02]  /*11fb0*/  LOP3.LUT P5, RZ, R9, 0x2, RZ, 0xc0, !PT ;  /* 0x0000000209ff7812 */ /* 0x000fe400078ac0ff */
[----:B------:R-:W-:Y:S01]  /*11fc0*/  LOP3.LUT R52, R52, R43, R41, 0xfe, !PT ;  /* 0x0000002b34347212 */ /* 0x000fe200078efe29 */
[----:B------:R-:W-:Y:S01]  /*11fd0*/  IMAD.WIDE.U32 R42, R42, 0x10000, RZ ;  /* 0x000100002a2a7825 */ /* 0x000fe200078e00ff */
[----:B------:R-:W-:-:S02]  /*11fe0*/  SEL R53, RZ, 0x1, P5 ;  /* 0x00000001ff357807 */ /* 0x000fc40002800000 */
[----:B------:R-:W-:Y:S01]  /*11ff0*/  LOP3.LUT P6, RZ, R9, 0x20, RZ, 0xc0, !PT ;  /* 0x0000002009ff7812 */ /* 0x000fe200078cc0ff */
[----:B------:R-:W-:Y:S01]  /*12000*/  IMAD.WIDE.U32 R40, R40, 0x100, RZ ;  /* 0x0000010028287825 */ /* 0x000fe200078e00ff */
[----:B------:R-:W-:Y:S02]  /*12010*/  LOP3.LUT R53, R47, R52, R53, 0xfe, !PT ;  /* 0x000000342f357212 */ /* 0x000fe400078efe35 */
[----:B------:R-:W-:Y:S01]  /*12020*/  SEL R47, RZ, 0x1, P6 ;  /* 0x00000001ff2f7807 */ /* 0x000fe20003000000 */
[----:B0-----:R-:W-:Y:S01]  /*12030*/  @P0 IMAD.WIDE.U32 R50, R211, 0x10, R50 ;  /* 0x00000010d3320825 */ /* 0x001fe200078e0032 */
[----:B------:R-:W-:Y:S02]  /*12040*/  LOP3.LUT R46, R40, R46, R42, 0xfe, !PT ;  /* 0x0000002e282e7212 */ /* 0x000fe400078efe2a */
[----:B------:R-:W-:Y:S01]  /*12050*/  LOP3.LUT R41, R41, R53, R43, 0xfe, !PT ;  /* 0x0000003529297212 */ /* 0x000fe200078efe2b */
[----:B------:R-:W-:Y:S01]  /*12060*/  IMAD.WIDE.U32 R42, R205, 0x8, R174 ;  /* 0x00000008cd2a7825 */ /* 0x000fe200078e00ae */
[----:B------:R-:W-:-:S03]  /*12070*/  LOP3.LUT R40, R46, R47, RZ, 0xfc, !PT ;  /* 0x0000002f2e287212 */ /* 0x000fc600078efcff */
[C---:B------:R-:W-:Y:S02]  /*12080*/  IMAD.WIDE.U32 R52, R211.reuse, 0x10, R132 ;  /* 0x00000010d3347825 */ /* 0x040fe400078e0084 */
[----:B------:R1:W-:Y:S02]  /*12090*/  STG.E.64 desc[UR4][R42.64], R40 ;  /* 0x000000282a007986 */ /* 0x0003e4000c101b04 */
[----:B--2---:R-:W-:Y:S01]  /*120a0*/  @P1 IMAD.WIDE.U32 R48, R211, 0x20, R48 ;  /* 0x00000020d3301825 */ /* 0x004fe200078e0030 */
[----:B------:R-:W-:Y:S06]  /*120b0*/  @!P0 BRA `(.L_x_18165) ;  /* 0x0000000000508947 */ /* 0x000fec0003800000 */
[----:B-1----:R-:W-:Y:S01]  /*120c0*/  SHF.L.U32 R43, R2, 0x10, RZ ;  /* 0x00000010022b7819 */ /* 0x002fe200000006ff */
        /* <DEDUP_REMOVED lines=19> */
.L_x_18165:
[----:B------:R2:W5:Y:S04]  /*12200*/  @P0 LDG.E.128 R92, desc[UR4][R50.64] ;  /* 0x00000004325c0981 */ /* 0x000568000c1e1d00 */
        /* <DEDUP_REMOVED lines=15> */
.L_x_18167:
[----:B------:R-:W-:-:S07]  /*12300*/  IMAD.MOV.U32 R52, RZ, RZ, R10 ;  /* 0x000000ffff347224 */ /* 0x000fce00078e000a */
.L_x_18168:
[----:B------:R-:W-:Y:S05]  /*12310*/  BSYNC B0 ;  /* 0x0000000000007941 */ /* 0x000fea0003800000 */
.L_x_18166:
        /* <DEDUP_REMOVED lines=16> */
.L_x_18172:
[----:B------:R-:W-:Y:S05]  /*12420*/  BSYNC B1 ;  /* 0x0000000000017941 */ /* 0x000fea0003800000 */
.L_x_18171:
        /* <DEDUP_REMOVED lines=44> */
.L_x_18170:
[----:B------:R-:W-:Y:S05]  /*126f0*/  BSYNC B0 ;  /* 0x0000000000007941 */ /* 0x000fea0003800000 */
.L_x_18169:
        /* <DEDUP_REMOVED lines=15> */
.L_x_18173:
        /* <DEDUP_REMOVED lines=12> */
.L_x_18176:
[----:B------:R-:W-:-:S07]  /*128b0*/  IMAD.MOV.U32 R8, RZ, RZ, R10 ;  /* 0x000000ffff087224 */ /* 0x000fce00078e000a */
.L_x_18177:
[----:B------:R-:W-:Y:S05]  /*128c0*/  BSYNC B0 ;  /* 0x0000000000007941 */ /* 0x000fea0003800000 */
.L_x_18175:
        /* <DEDUP_REMOVED lines=16> */
.L_x_18181:
[----:B------:R-:W-:Y:S05]  /*129d0*/  BSYNC B1 ;  /* 0x0000000000017941 */ /* 0x000fea0003800000 */
.L_x_18180:
        /* <DEDUP_REMOVED lines=44> */
.L_x_18179:
[----:B------:R-:W-:Y:S05]  /*12ca0*/  BSYNC B0 ;  /* 0x0000000000007941 */ /* 0x000fea0003800000 */
.L_x_18178:
        /* <DEDUP_REMOVED lines=9> */
.L_x_18174:
        /* <DEDUP_REMOVED lines=12> */
.L_x_18183:
[----:B------:R-:W-:-:S07]  /*12e00*/  MOV R52, R10 ;  /* 0x0000000a00347202 */ /* 0x000fce0000000f00 */
.L_x_18184:
[----:B------:R-:W-:Y:S05]  /*12e10*/  BSYNC B0 ;  /* 0x0000000000007941 */ /* 0x000fea0003800000 */
.L_x_18182:
        /* <DEDUP_REMOVED lines=16> */
.L_x_18188:
[----:B------:R-:W-:Y:S05]  /*12f20*/  BSYNC B1 ;  /* 0x0000000000017941 */ /* 0x000fea0003800000 */
.L_x_18187:
        /* <DEDUP_REMOVED lines=44> */
.L_x_18186:
[----:B------:R-:W-:Y:S05]  /*131f0*/  BSYNC B0 ;  /* 0x0000000000007941 */ /* 0x000fea0003800000 */
.L_x_18185:
        /* <DEDUP_REMOVED lines=14> */
.L_x_18189:
        /* <DEDUP_REMOVED lines=12> */
.L_x_18192:
[----:B------:R-:W-:-:S07]  /*133a0*/  MOV R7, R10 ;  /* 0x0000000a00077202 */ /* 0x000fce0000000f00 */
.L_x_18193:
[----:B------:R-:W-:Y:S05]  /*133b0*/  BSYNC B0 ;  /* 0x0000000000007941 */ /* 0x000fea0003800000 */
.L_x_18191:
        /* <DEDUP_REMOVED lines=16> */
.L_x_18197:
[----:B------:R-:W-:Y:S05]  /*134c0*/  BSYNC B1 ;  /* 0x0000000000017941 */ /* 0x000fea0003800000 */
.L_x_18196:
        /* <DEDUP_REMOVED lines=44> */
.L_x_18195:
[----:B------:R-:W-:Y:S05]  /*13790*/  BSYNC B0 ;  /* 0x0000000000007941 */ /* 0x000fea0003800000 */
.L_x_18194:
        /* <DEDUP_REMOVED lines=10> */
.L_x_18190:
        /* <DEDUP_REMOVED lines=12> */
.L_x_18199:
[----:B------:R-:W-:-:S07]  /*13900*/  IMAD.MOV.U32 R52, RZ, RZ, R10 ;  /* 0x000000ffff347224 */ /* 0x000fce00078e000a */
.L_x_18200:
[----:B------:R-:W-:Y:S05]  /*13910*/  BSYNC B0 ;  /* 0x0000000000007941 */ /* 0x000fea0003800000 */
.L_x_18198:
        /* <DEDUP_REMOVED lines=16> */
.L_x_18204:
[----:B------:R-:W-:Y:S05]  /*13a20*/  BSYNC B1 ;  /* 0x0000000000017941 */ /* 0x000fea0003800000 */
.L_x_18203:
        /* <DEDUP_REMOVED lines=44> */
.L_x_18202:
[----:B------:R-:W-:Y:S05]  /*13cf0*/  BSYNC B0 ;  /* 0x0000000000007941 */ /* 0x000fea0003800000 */
.L_x_18201:
        /* <DEDUP_REMOVED lines=15> */
.L_x_18205:
        /* <DEDUP_REMOVED lines=12> */
.L_x_18208:
[----:B------:R-:W-:-:S07]  /*13eb0*/  IMAD.MOV.U32 R6, RZ, RZ, R10 ;  /* 0x000000ffff067224 */ /* 0x000fce00078e000a */
.L_x_18209:
[----:B------:R-:W-:Y:S05]  /*13ec0*/  BSYNC B0 ;  /* 0x0000000000007941 */ /* 0x000fea0003800000 */
.L_x_18207:
        /* <DEDUP_REMOVED lines=16> */
.L_x_18213:
[----:B------:R-:W-:Y:S05]  /*13fd0*/  BSYNC B1 ;  /* 0x0000000000017941 */ /* 0x000fea0003800000 */
.L_x_18212:
        /* <DEDUP_REMOVED lines=44> */
.L_x_18211:
[----:B------:R-:W-:Y:S05]  /*142a0*/  BSYNC B0 ;  /* 0x0000000000007941 */ /* 0x000fea0003800000 */
.L_x_18210:
        /* <DEDUP_REMOVED lines=9> */
.L_x_18206:
        /* <DEDUP_REMOVED lines=12> */
.L_x_18215:
[----:B------:R-:W-:-:S07]  /*14400*/  IMAD.MOV.U32 R51, RZ, RZ, R10 ;  /* 0x000000ffff337224 */ /* 0x000fce00078e000a */
.L_x_18216:
[----:B------:R-:W-:Y:S05]  /*14410*/  BSYNC B0 ;  /* 0x0000000000007941 */ /* 0x000fea0003800000 */
.L_x_18214:
        /* <DEDUP_REMOVED lines=16> */
.L_x_18220:
[----:B------:R-:W-:Y:S05]  /*14520*/  BSYNC B1 ;  /* 0x0000000000017941 */ /* 0x000fea0003800000 */
.L_x_18219:
        /* <DEDUP_REMOVED lines=44> */
.L_x_18218:
[----:B------:R-:W-:Y:S05]  /*147f0*/  BSYNC B0 ;  /* 0x0000000000007941 */ /* 0x000fea0003800000 */
.L_x_18217:
        /* <DEDUP_REMOVED lines=14> */
.L_x_18221:
        /* <DEDUP_REMOVED lines=12> */
.L_x_18224:
[----:B------:R-:W-:-:S07]  /*149a0*/  IMAD.MOV.U32 R5, RZ, RZ, R10 ;  /* 0x000000ffff057224 */ /* 0x000fce00078e000a */
.L_x_18225:
[----:B------:R-:W-:Y:S05]  /*149b0*/  BSYNC B0 ;  /* 0x0000000000007941 */ /* 0x000fea0003800000 */
.L_x_18223:
        /* <DEDUP_REMOVED lines=16> */
.L_x_18229:
[----:B------:R-:W-:Y:S05]  /*14ac0*/  BSYNC B1 ;  /* 0x0000000000017941 */ /* 0x000fea0003800000 */
.L_x_18228:
        /* <DEDUP_REMOVED lines=44> */
.L_x_18227:
[----:B------:R-:W-:Y:S05]  /*14d90*/  BSYNC B0 ;  /* 0x0000000000007941 */ /* 0x000fea0003800000 */
.L_x_18226:
        /* <DEDUP_REMOVED lines=10> */
.L_x_18222:
        /* <DEDUP_REMOVED lines=12> */
.L_x_18231:
[----:B------:R-:W-:-:S07]  /*14f00*/  MOV R50, R10 ;  /* 0x0000000a00327202 */ /* 0x000fce0000000f00 */
.L_x_18232:
[----:B------:R-:W-:Y:S05]  /*14f10*/  BSYNC B0 ;  /* 0x0000000000007941 */ /* 0x000fea0003800000 */
.L_x_18230:
        /* <DEDUP_REMOVED lines=16> */
.L_x_18236:
[----:B------:R-:W-:Y:S05]  /*15020*/  BSYNC B1 ;  /* 0x0000000000017941 */ /* 0x000fea0003800000 */
.L_x_18235:
        /* <DEDUP_REMOVED lines=44> */
.L_x_18234:
[----:B------:R-:W-:Y:S05]  /*152f0*/  BSYNC B0 ;  /* 0x0000000000007941 */ /* 0x000fea0003800000 */
.L_x_18233:
        /* <DEDUP_REMOVED lines=15> */
.L_x_18237:
        /* <DEDUP_REMOVED lines=12> */
.L_x_18240:
[----:B------:R-:W-:-:S07]  /*154b0*/  MOV R4, R10 ;  /* 0x0000000a00047202 */ /* 0x000fce0000000f00 */
.L_x_18241:
[----:B------:R-:W-:Y:S05]  /*154c0*/  BSYNC B0 ;  /* 0x0000000000007941 */ /* 0x000fea0003800000 */
.L_x_18239:
        /* <DEDUP_REMOVED lines=16> */
.L_x_18245:
[----:B------:R-:W-:Y:S05]  /*155d0*/  BSYNC B1 ;  /* 0x0000000000017941 */ /* 0x000fea0003800000 */
.L_x_18244:
        /* <DEDUP_REMOVED lines=44> */
.L_x_18243:
[----:B------:R-:W-:Y:S05]  /*158a0*/  BSYNC B0 ;  /* 0x0000000000007941 */ /* 0x000fea0003800000 */
.L_x_18242:
        /* <DEDUP_REMOVED lines=9> */
.L_x_18238:
        /* <DEDUP_REMOVED lines=12> */
.L_x_18247:
[----:B------:R-:W-:-:S07]  /*15a00*/  IMAD.MOV.U32 R50, RZ, RZ, R10 ;  /* 0x000000ffff327224 */ /* 0x000fce00078e000a */
.L_x_18248:
[----:B------:R-:W-:Y:S05]  /*15a10*/  BSYNC B0 ;  /* 0x0000000000007941 */ /* 0x000fea0003800000 */
.L_x_18246:
        /* <DEDUP_REMOVED lines=16> */
.L_x_18252:
[----:B------:R-:W-:Y:S05]  /*15b20*/  BSYNC B1 ;  /* 0x0000000000017941 */ /* 0x000fea0003800000 */
.L_x_18251:
        /* <DEDUP_REMOVED lines=44> */
.L_x_18250:
[----:B------:R-:W-:Y:S05]  /*15df0*/  BSYNC B0 ;  /* 0x0000000000007941 */ /* 0x000fea0003800000 */
.L_x_18249:
        /* <DEDUP_REMOVED lines=12> */
.L_x_18253:
        /* <DEDUP_REMOVED lines=12> */
.L_x_18256:
[----:B------:R-:W-:-:S07]  /*15f80*/  IMAD.MOV.U32 R3, RZ, RZ, R10 ;  /* 0x000000ffff037224 */ /* 0x000fce00078e000a */
.L_x_18257:
[----:B------:R-:W-:Y:S05]  /*15f90*/  BSYNC B0 ;  /* 0x0000000000007941 */ /* 0x000fea0003800000 */
.L_x_18255:
        /* <DEDUP_REMOVED lines=16> */
.L_x_18261:
[----:B------:R-:W-:Y:S05]  /*160a0*/  BSYNC B1 ;  /* 0x0000000000017941 */ /* 0x000fea0003800000 */
.L_x_18260:
        /* <DEDUP_REMOVED lines=44> */
.L_x_18259:
[----:B------:R-:W-:Y:S05]  /*16370*/  BSYNC B0 ;  /* 0x0000000000007941 */ /* 0x000fea0003800000 */
.L_x_18258:
        /* <DEDUP_REMOVED lines=10> */
.L_x_18254:
        /* <DEDUP_REMOVED lines=12> */
.L_x_18263:
[----:B------:R-:W-:-:S07]  /*164e0*/  IMAD.MOV.U32 R42, RZ, RZ, R10 ;  /* 0x000000ffff2a7224 */ /* 0x000fce00078e000a */
.L_x_18264:
[----:B------:R-:W-:Y:S05]  /*164f0*/  BSYNC B0 ;  /* 0x0000000000007941 */ /* 0x000fea0003800000 */
.L_x_18262:
        /* <DEDUP_REMOVED lines=16> */
.L_x_18268:
[----:B------:R-:W-:Y:S05]  /*16600*/  BSYNC B1 ;  /* 0x0000000000017941 */ /* 0x000fea0003800000 */
.L_x_18267:
        /* <DEDUP_REMOVED lines=44> */
.L_x_18266:
[----:B------:R-:W-:Y:S05]  /*168d0*/  BSYNC B0 ;  /* 0x0000000000007941 */ /* 0x000fea0003800000 */
.L_x_18265:
        /* <DEDUP_REMOVED lines=13> */
.L_x_18269:
        /* <DEDUP_REMOVED lines=12> */
.L_x_18272:
[----:B------:R-:W-:-:S07]  /*16a70*/  IMAD.MOV.U32 R2, RZ, RZ, R10 ;  /* 0x000000ffff027224 */ /* 0x000fce00078e000a */
.L_x_18273:
[----:B------:R-:W-:Y:S05]  /*16a80*/  BSYNC B0 ;  /* 0x0000000000007941 */ /* 0x000fea0003800000 */
.L_x_18271:
        /* <DEDUP_REMOVED lines=16> */
.L_x_18277:
[----:B------:R-:W-:Y:S05]  /*16b90*/  BSYNC B1 ;  /* 0x0000000000017941 */ /* 0x000fea0003800000 */
.L_x_18276:
        /* <DEDUP_REMOVED lines=44> */
.L_x_18275:
[----:B------:R-:W-:Y:S05]  /*16e60*/  BSYNC B0 ;  /* 0x0000000000007941 */ /* 0x000fea0003800000 */
.L_x_18274:
        /* <DEDUP_REMOVED lines=9> */
.L_x_18270:
        /* <DEDUP_REMOVED lines=12> */
.L_x_18279:
[----:B------:R-:W-:-:S07]  /*16fc0*/  MOV R49, R10 ;  /* 0x0000000a00317202 */ /* 0x000fce0000000f00 */
.L_x_18280:
[----:B------:R-:W-:Y:S05]  /*16fd0*/  BSYNC B0 ;  /* 0x0000000000007941 */ /* 0x000fea0003800000 */
.L_x_18278:
        /* <DEDUP_REMOVED lines=16> */
.L_x_18284:
[----:B------:R-:W-:Y:S05]  /*170e0*/  BSYNC B1 ;  /* 0x0000000000017941 */ /* 0x000fea0003800000 */
.L_x_18283:
        /* <DEDUP_REMOVED lines=44> */
.L_x_18282:
[----:B------:R-:W-:Y:S05]  /*173b0*/  BSYNC B0 ;  /* 0x0000000000007941 */ /* 0x000fea0003800000 */
.L_x_18281:
        /* <DEDUP_REMOVED lines=12> */
.L_x_18285:
        /* <DEDUP_REMOVED lines=12> */
.L_x_18288:
[----:B------:R-:W-:-:S07]  /*17540*/  MOV R0, R10 ;  /* 0x0000000a00007202 */ /* 0x000fce0000000f00 */
.L_x_18289:
[----:B------:R-:W-:Y:S05]  /*17550*/  BSYNC B0 ;  /* 0x0000000000007941 */ /* 0x000fea0003800000 */
.L_x_18287:
        /* <DEDUP_REMOVED lines=18> */
.L_x_18293:
[----:B------:R-:W-:Y:S05]  /*17680*/  BSYNC B1 ;  /* 0x0000000000017941 */ /* 0x000fea0003800000 */
.L_x_18292:
        /* <DEDUP_REMOVED lines=44> */
.L_x_18291:
[----:B------:R-:W-:Y:S05]  /*17950*/  BSYNC B0 ;  /* 0x0000000000007941 */ /* 0x000fea0003800000 */
.L_x_18290:
        /* <DEDUP_REMOVED lines=10> */
.L_x_18286:
[----:B------:R-:W-:Y:S01]  /*17a00*/  P2R R40, PR, RZ, 0x4 ;  /* 0x00000004ff287803 */ /* 0x000fe20000000000 */
[----:B------:R-:W-:Y:S01]  /*17a10*/  IMAD.WIDE.U32 R44, R211, 0x20, R176 ;  /* 0x00000020d32c7825 */ /* 0x000fe200078e00b0 */
[C---:B------:R-:W-:Y:S01]  /*17a20*/  LOP3.LUT P2, RZ, R9.reuse, 0x4, RZ, 0xc0, !PT ;  /* 0x0000000409ff7812 */ /* 0x040fe2000784c0ff */
[----:B------:R-:W0:Y:S01]  /*17a30*/  @P0 LDC.64 R50, c[0x0][0x228] ;  /* 0x00008a00ff320b82 */ /* 0x000e220000000a00 */
[----:B------:R-:W-:Y:S02]  /*17a40*/  SEL R41, RZ, 0x10000, P4 ;  /* 0x00010000ff297807 */ /* 0x000fe40002000000 */
        /* <DEDUP_REMOVED lines=19> */
[----:B------:R-:W-:Y:S02]  /*17b80*/  SEL R47, RZ, 0x1, P6 ;  /* 0x00000001ff2f7807 */ /* 0x000fe40003000000 */
[----:B------:R-:W-:Y:S02]  /*17b90*/  LOP3.LUT R46, R40, R46, R42, 0xfe, !PT ;  /* 0x0000002e282e7212 */ /* 0x000fe400078efe2a */
[----:B------:R-:W-:Y:S01]  /*17ba0*/  LOP3.LUT R41, R41, R53, R43, 0xfe, !PT ;  /* 0x0000003529297212 */ /* 0x000fe200078efe2b */
[----:B------:R-:W-:Y:S01]  /*17bb0*/  IMAD.WIDE.U32 R42, R211, 0x8, R174 ;  /* 0x00000008d32a7825 */ /* 0x000fe200078e00ae */
[----:B------:R-:W-:-:S02]  /*17bc0*/  LOP3.LUT R40, R46, R47, RZ, 0xfc, !PT ;  /* 0x0000002f2e287212 */ /* 0x000fc400078efcff */
[----:B------:R-:W-:-:S03]  /*17bd0*/  IADD3 R213, R207, 0x200, RZ ;  /* 0x00000200cfd57810 */ /* 0x000fc60007ffe0ff */
[----:B------:R1:W-:Y:S02]  /*17be0*/  STG.E.64 desc[UR4][R42.64], R40 ;  /* 0x000000282a007986 */ /* 0x0003e4000c101b04 */
[----:B------:R-:W-:-:S04]  /*17bf0*/  IMAD.WIDE.U32 R52, R213, 0x10, R132 ;  /* 0x00000010d5347825 */ /* 0x000fc800078e0084 */
[----:B0-----:R-:W-:-:S04]  /*17c00*/  @P0 IMAD.WIDE.U32 R50, R213, 0x10, R50 ;  /* 0x00000010d5320825 */ /* 0x001fc800078e0032 */
[----:B--2---:R-:W-:Y:S01]  /*17c10*/  @P1 IMAD.WIDE.U32 R48, R213, 0x20, R48 ;  /* 0x00000020d5301825 */ /* 0x004fe200078e0030 */
[----:B-1----:R-:W-:Y:S06]  /*17c20*/  @!P0 BRA `(.L_x_18294) ;  /* 0x0000000000508947 */ /* 0x002fec0003800000 */
[----:B------:R-:W-:Y:S01]  /*17c30*/  IMAD.U32 R43, R2, 0x10000, RZ ;  /* 0x00010000022b7824 */ /* 0x000fe200078e00ff */
        /* <DEDUP_REMOVED lines=19> */
.L_x_18294:
[----:B------:R1:W5:Y:S04]  /*17d70*/  @P0 LDG.E.128 R92, desc[UR4][R50.64] ;  /* 0x00000004325c0981 */ /* 0x000368000c1e1d00 */
[----:B------:R1:W5:Y:S04]  /*17d80*/  @P1 LDG.E.128 R100, desc[UR4][R48.64] ;  /* 0x0000000430641981 */ /* 0x000368000c1e1d00 */
[----:B------:R1:W5:Y:S04]  /*17d90*/  @P1 LDG.E.128 R96, desc[UR4][R48.64+0x10] ;  /* 0x0000100430601981 */ /* 0x000368000c1e1d00 */
[----:B0-----:R1:W5:Y:S01]  /*17da0*/  LDG.E.128 R40, desc[UR4][R52.64] ;  /* 0x0000000434287981 */ /* 0x001362000c1e1d00 */
        /* <DEDUP_REMOVED lines=12> */
.L_x_18296:
[----:B------:R-:W-:-:S07]  /*17e70*/  MOV R52, R10 ;  /* 0x0000000a00347202 */ /* 0x000fce0000000f00 */
.L_x_18297:
[----:B------:R-:W-:Y:S05]  /*17e80*/  BSYNC B0 ;  /* 0x0000000000007941 */ /* 0x000fea0003800000 */
.L_x_18295:
        /* <DEDUP_REMOVED lines=16> */
.L_x_18301:
[----:B------:R-:W-:Y:S05]  /*17f90*/  BSYNC B1 ;  /* 0x0000000000017941 */ /* 0x000fea0003800000 */
.L_x_18300:
        /* <DEDUP_REMOVED lines=44> */
.L_x_18299:
[----:B------:R-:W-:Y:S05]  /*18260*/  BSYNC B0 ;  /* 0x0000000000007941 */ /* 0x000fea0003800000 */
.L_x_18298:
        /* <DEDUP_REMOVED lines=15> */
.L_x_18302:
        /* <DEDUP_REMOVED lines=12> */
.L_x_18305:
[----:B------:R-:W-:-:S07]  /*18420*/  MOV R8, R10 ;  /* 0x0000000a00087202 */ /* 0x000fce0000000f00 */
.L_x_18306:
[----:B------:R-:W-:Y:S05]  /*18430*/  BSYNC B0 ;  /* 0x0000000000007941 */ /* 0x000fea0003800000 */
.L_x_18304:
        /* <DEDUP_REMOVED lines=16> */
.L_x_18310:
[----:B------:R-:W-:Y:S05]  /*18540*/  BSYNC B1 ;  /* 0x0000000000017941 */ /* 0x000fea0003800000 */
.L_x_18309:
        /* <DEDUP_REMOVED lines=44> */
.L_x_18308:
[----:B------:R-:W-:Y:S05]  /*18810*/  BSYNC B0 ;  /* 0x0000000000007941 */ /* 0x000fea0003800000 */
.L_x_18307:
        /* <DEDUP_REMOVED lines=9> */
.L_x_18303:
        /* <DEDUP_REMOVED lines=12> */
.L_x_18312:
[----:B------:R-:W-:-:S07]  /*18970*/  IMAD.MOV.U32 R52, RZ, RZ, R10 ;  /* 0x000000ffff347224 */ /* 0x000fce00078e000a */
.L_x_18313:
[----:B------:R-:W-:Y:S05]  /*18980*/  BSYNC B0 ;  /* 0x0000000000007941 */ /* 0x000fea0003800000 */
.L_x_18311:
        /* <DEDUP_REMOVED lines=16> */
.L_x_18317:
[----:B------:R-:W-:Y:S05]  /*18a90*/  BSYNC B1 ;  /* 0x0000000000017941 */ /* 0x000fea0003800000 */
.L_x_18316:
        /* <DEDUP_REMOVED lines=44> */
.L_x_18315:
[----:B------:R-:W-:Y:S05]  /*18d60*/  BSYNC B0 ;  /* 0x0000000000007941 */ /* 0x000fea0003800000 */
.L_x_18314:
        /* <DEDUP_REMOVED lines=14> */
.L_x_18318:
        /* <DEDUP_REMOVED lines=12> */
.L_x_18321:
[----:B------:R-:W-:-:S07]  /*18f10*/  IMAD.MOV.U32 R7, RZ, RZ, R10 ;  /* 0x000000ffff077224 */ /* 0x000fce00078e000a */
.L_x_18322:
[----:B------:R-:W-:Y:S05]  /*18f20*/  BSYNC B0 ;  /* 0x0000000000007941 */ /* 0x000fea0003800000 */
.L_x_18320:
        /* <DEDUP_REMOVED lines=16> */
.L_x_18326:
[----:B------:R-:W-:Y:S05]  /*19030*/  BSYNC B1 ;  /* 0x0000000000017941 */ /* 0x000fea0003800000 */
.L_x_18325:
        /* <DEDUP_REMOVED lines=44> */
.L_x_18324:
[----:B------:R-:W-:Y:S05]  /*19300*/  BSYNC B0 ;  /* 0x0000000000007941 */ /* 0x000fea0003800000 */
.L_x_18323:
        /* <DEDUP_REMOVED lines=10> */
.L_x_18319:
        /* <DEDUP_REMOVED lines=12> */
.L_x_18328:
[----:B------:R-:W-:-:S07]  /*19470*/  IMAD.MOV.U32 R52, RZ, RZ, R10 ;  /* 0x000000ffff347224 */ /* 0x000fce00078e000a */
.L_x_18329:
[----:B------:R-:W-:Y:S05]  /*19480*/  BSYNC B0 ;  /* 0x0000000000007941 */ /* 0x000fea0003800000 */
.L_x_18327:
        /* <DEDUP_REMOVED lines=16> */
.L_x_18333:
[----:B------:R-:W-:Y:S05]  /*19590*/  BSYNC B1 ;  /* 0x0000000000017941 */ /* 0x000fea0003800000 */
.L_x_18332:
        /* <DEDUP_REMOVED lines=44> */
.L_x_18331:
[----:B------:R-:W-:Y:S05]  /*19860*/  BSYNC B0 ;  /* 0x0000000000007941 */ /* 0x000fea0003800000 */
.L_x_18330:
        /* <DEDUP_REMOVED lines=15> */
.L_x_18334:
        /* <DEDUP_REMOVED lines=12> */
.L_x_18337:
[----:B------:R-:W-:-:S07]  /*19a20*/  IMAD.MOV.U32 R6, RZ, RZ, R10 ;  /* 0x000000ffff067224 */ /* 0x000fce00078e000a */
.L_x_18338:
[----:B------:R-:W-:Y:S05]  /*19a30*/  BSYNC B0 ;  /* 0x0000000000007941 */ /* 0x000fea0003800000 */
.L_x_18336:
        /* <DEDUP_REMOVED lines=16> */
.L_x_18342:
[----:B------:R-:W-:Y:S05]  /*19b40*/  BSYNC B1 ;  /* 0x0000000000017941 */ /* 0x000fea0003800000 */
.L_x_18341:
        /* <DEDUP_REMOVED lines=44> */
.L_x_18340:
[----:B------:R-:W-:Y:S05]  /*19e10*/  BSYNC B0 ;  /* 0x0000000000007941 */ /* 0x000fea0003800000 */
.L_x_18339:
        /* <DEDUP_REMOVED lines=9> */
.L_x_18335:
        /* <DEDUP_REMOVED lines=12> */
.L_x_18344:
[----:B------:R-:W-:-:S07]  /*19f70*/  MOV R51, R10 ;  /* 0x0000000a00337202 */ /* 0x000fce0000000f00 */
.L_x_18345:
[----:B------:R-:W-:Y:S05]  /*19f80*/  BSYNC B0 ;  /* 0x0000000000007941 */ /* 0x000fea0003800000 */
.L_x_18343:
        /* <DEDUP_REMOVED lines=16> */
.L_x_18349:
[----:B------:R-:W-:Y:S05]  /*1a090*/  BSYNC B1 ;  /* 0x0000000000017941 */ /* 0x000fea0003800000 */
.L_x_18348:
        /* <DEDUP_REMOVED lines=44> */
.L_x_18347:
[----:B------:R-:W-:Y:S05]  /*1a360*/  BSYNC B0 ;  /* 0x0000000000007941 */ /* 0x000fea0003800000 */
.L_x_18346:
        /* <DEDUP_REMOVED lines=14> */
.L_x_18350:
        /* <DEDUP_REMOVED lines=12> */
.L_x_18353:
[----:B------:R-:W-:-:S07]  /*1a510*/  MOV R5, R10 ;  /* 0x0000000a00057202 */ /* 0x000fce0000000f00 */
.L_x_18354:
[----:B------:R-:W-:Y:S05]  /*1a520*/  BSYNC B0 ;  /* 0x0000000000007941 */ /* 0x000fea0003800000 */
.L_x_18352:
        /* <DEDUP_REMOVED lines=16> */
.L_x_18358:
[----:B------:R-:W-:Y:S05]  /*1a630*/  BSYNC B1 ;  /* 0x0000000000017941 */ /* 0x000fea0003800000 */
.L_x_18357:
        /* <DEDUP_REMOVED lines=44> */
.L_x_18356:
[----:B------:R-:W-:Y:S05]  /*1a900*/  BSYNC B0 ;  /* 0x0000000000007941 */ /* 0x000fea0003800000 */
.L_x_18355:
        /* <DEDUP_REMOVED lines=10> */
.L_x_18351:
        /* <DEDUP_REMOVED lines=12> */
.L_x_18360:
[----:B------:R-:W-:-:S07]  /*1aa70*/  IMAD.MOV.U32 R50, RZ, RZ, R10 ;  /* 0x000000ffff327224 */ /* 0x000fce00078e000a */
.L_x_18361:
[----:B------:R-:W-:Y:S05]  /*1aa80*/  BSYNC B0 ;  /* 0x0000000000007941 */ /* 0x000fea0003800000 */
.L_x_18359:
        /* <DEDUP_REMOVED lines=16> */
.L_x_18365:
[----:B------:R-:W-:Y:S05]  /*1ab90*/  BSYNC B1 ;  /* 0x0000000000017941 */ /* 0x000fea0003800000 */
.L_x_18364:
        /* <DEDUP_REMOVED lines=44> */
.L_x_18363:
[----:B------:R-:W-:Y:S05]  /*1ae60*/  BSYNC B0 ;  /* 0x0000000000007941 */ /* 0x000fea0003800000 */
.L_x_18362:
        /* <DEDUP_REMOVED lines=15> */
.L_x_18366:
        /* <DEDUP_REMOVED lines=12> */
.L_x_18369:
[----:B------:R-:W-:-:S07]  /*1b020*/  IMAD.MOV.U32 R4, RZ, RZ, R10 ;  /* 0x000000ffff047224 */ /* 0x000fce00078e000a */
.L_x_18370:
[----:B------:R-:W-:Y:S05]  /*1b030*/  BSYNC B0 ;  /* 0x0000000000007941 */ /* 0x000fea0003800000 */
.L_x_18368:
        /* <DEDUP_REMOVED lines=16> */
.L_x_18374:
[----:B------:R-:W-:Y:S05]  /*1b140*/  BSYNC B1 ;  /* 0x0000000000017941 */ /* 0x000fea0003800000 */
.L_x_18373:
        /* <DEDUP_REMOVED lines=44> */
.L_x_18372:
[----:B------:R-:W-:Y:S05]  /*1b410*/  BSYNC B0 ;  /* 0x0000000000007941 */ /* 0x000fea0003800000 */
.L_x_18371:
        /* <DEDUP_REMOVED lines=9> */
.L_x_18367:
        /* <DEDUP_REMOVED lines=12> */
.L_x_18376:
[----:B------:R-:W-:-:S07]  /*1b570*/  IMAD.MOV.U32 R50, RZ, RZ, R10 ;  /* 0x000000ffff327224 */ /* 0x000fce00078e000a */
.L_x_18377:
[----:B------:R-:W-:Y:S05]  /*1b580*/  BSYNC B0 ;  /* 0x0000000000007941 */ /* 0x000fea0003800000 */
.L_x_18375:
        /* <DEDUP_REMOVED lines=16> */
.L_x_18381:
[----:B------:R-:W-:Y:S05]  /*1b690*/  BSYNC B1 ;  /* 0x0000000000017941 */ /* 0x000fea0003800000 */
.L_x_18380:
        /* <DEDUP_REMOVED lines=44> */
.L_x_18379:
[----:B------:R-:W-:Y:S05]  /*1b960*/  BSYNC B0 ;  /* 0x0000000000007941 */ /* 0x000fea0003800000 */
.L_x_18378:
        /* <DEDUP_REMOVED lines=12> */
.L_x_18382:
        /* <DEDUP_REMOVED lines=12> */
.L_x_18385:
[----:B------:R-:W-:-:S07]  /*1baf0*/  IMAD.MOV.U32 R3, RZ, RZ, R10 ;  /* 0x000000ffff037224 */ /* 0x000fce00078e000a */
.L_x_18386:
[----:B------:R-:W-:Y:S05]  /*1bb00*/  BSYNC B0 ;  /* 0x0000000000007941 */ /* 0x000fea0003800000 */
.L_x_18384:
        /* <DEDUP_REMOVED lines=16> */
.L_x_18390:
[----:B------:R-:W-:Y:S05]  /*1bc10*/  BSYNC B1 ;  /* 0x0000000000017941 */ /* 0x000fea0003800000 */
.L_x_18389:
        /* <DEDUP_REMOVED lines=44> */
.L_x_18388:
[----:B------:R-:W-:Y:S05]  /*1bee0*/  BSYNC B0 ;  /* 0x0000000000007941 */ /* 0x000fea0003800000 */
.L_x_18387:
        /* <DEDUP_REMOVED lines=10> */
.L_x_18383:
        /* <DEDUP_REMOVED lines=12> */
.L_x_18392:
[----:B------:R-:W-:-:S07]  /*1c050*/  MOV R42, R10 ;  /* 0x0000000a002a7202 */ /* 0x000fce0000000f00 */
.L_x_18393:
[----:B------:R-:W-:Y:S05]  /*1c060*/  BSYNC B0 ;  /* 0x0000000000007941 */ /* 0x000fea0003800000 */
.L_x_18391:
        /* <DEDUP_REMOVED lines=16> */
.L_x_18397:
[----:B------:R-:W-:Y:S05]  /*1c170*/  BSYNC B1 ;  /* 0x0000000000017941 */ /* 0x000fea0003800000 */
.L_x_18396:
        /* <DEDUP_REMOVED lines=44> */
.L_x_18395:
[----:B------:R-:W-:Y:S05]  /*1c440*/  BSYNC B0 ;  /* 0x0000000000007941 */ /* 0x000fea0003800000 */
.L_x_18394:
        /* <DEDUP_REMOVED lines=13> */
.L_x_18398:
        /* <DEDUP_REMOVED lines=12> */
.L_x_18401:
[----:B------:R-:W-:-:S07]  /*1c5e0*/  MOV R2, R10 ;  /* 0x0000000a00027202 */ /* 0x000fce0000000f00 */
.L_x_18402:
[----:B------:R-:W-:Y:S05]  /*1c5f0*/  BSYNC B0 ;  /* 0x0000000000007941 */ /* 0x000fea0003800000 */
.L_x_18400:
        /* <DEDUP_REMOVED lines=16> */
.L_x_18406:
[----:B------:R-:W-:Y:S05]  /*1c700*/  BSYNC B1 ;  /* 0x0000000000017941 */ /* 0x000fea0003800000 */
.L_x_18405:
        /* <DEDUP_REMOVED lines=44> */
.L_x_18404:
[----:B------:R-:W-:Y:S05]  /*1c9d0*/  BSYNC B0 ;  /* 0x0000000000007941 */ /* 0x000fea0003800000 */
.L_x_18403:
        /* <DEDUP_REMOVED lines=9> */
.L_x_18399:
        /* <DEDUP_REMOVED lines=12> */
.L_x_18408:
[----:B------:R-:W-:-:S07]  /*1cb30*/  IMAD.MOV.U32 R49, RZ, RZ, R10 ;  /* 0x000000ffff317224 */ /* 0x000fce00078e000a */
.L_x_18409:
[----:B------:R-:W-:Y:S05]  /*1cb40*/  BSYNC B0 ;  /* 0x0000000000007941 */ /* 0x000fea0003800000 */
.L_x_18407:
        /* <DEDUP_REMOVED lines=16> */
.L_x_18413:
[----:B------:R-:W-:Y:S05]  /*1cc50*/  BSYNC B1 ;  /* 0x0000000000017941 */ /* 0x000fea0003800000 */
.L_x_18412:
        /* <DEDUP_REMOVED lines=44> */
.L_x_18411:
[----:B------:R-:W-:Y:S05]  /*1cf20*/  BSYNC B0 ;  /* 0x0000000000007941 */ /* 0x000fea0003800000 */
.L_x_18410:
        /* <DEDUP_REMOVED lines=12> */
.L_x_18414:
        /* <DEDUP_REMOVED lines=12> */
.L_x_18417:
[----:B------:R-:W-:-:S07]  /*1d0b0*/  IMAD.MOV.U32 R0, RZ, RZ, R10 ;  /* 0x000000ffff007224 */ /* 0x000fce00078e000a */
.L_x_18418:
[----:B------:R-:W-:Y:S05]  /*1d0c0*/  BSYNC B0 ;  /* 0x0000000000007941 */ /* 0x000fea0003800000 */
.L_x_18416:
        /* <DEDUP_REMOVED lines=18> */
.L_x_18422:
[----:B------:R-:W-:Y:S05]  /*1d1f0*/  BSYNC B1 ;  /* 0x0000000000017941 */ /* 0x000fea0003800000 */
.L_x_18421:
        /* <DEDUP_REMOVED lines=44> */
.L_x_18420:
[----:B------:R-:W-:Y:S05]  /*1d4c0*/  BSYNC B0 ;  /* 0x0000000000007941 */ /* 0x000fea0003800000 */
.L_x_18419:
        /* <DEDUP_REMOVED lines=10> */
.L_x_18415:
        /* <DEDUP_REMOVED lines=35> */
[----:B-1----:R-:W-:Y:S01]  /*1d7a0*/  IMAD.U32 R43, R2, 0x10000, RZ ;  /* 0x00010000022b7824 */ /* 0x002fe200078e00ff */
        /* <DEDUP_REMOVED lines=19> */
.L_x_18423:
        /* <DEDUP_REMOVED lines=16> */
.L_x_18425:
[----:B------:R-:W-:-:S07]  /*1d9e0*/  IMAD.MOV.U32 R134, RZ, RZ, R10 ;  /* 0x000000ffff867224 */ /* 0x000fce00078e000a */
.L_x_18426:
[----:B------:R-:W-:Y:S05]  /*1d9f0*/  BSYNC B0 ;  /* 0x0000000000007941 */ /* 0x000fea0003800000 */
.L_x_18424:
        /* <DEDUP_REMOVED lines=16> */
.L_x_18430:
[----:B------:R-:W-:Y:S05]  /*1db00*/  BSYNC B1 ;  /* 0x0000000000017941 */ /* 0x000fea0003800000 */
.L_x_18429:
        /* <DEDUP_REMOVED lines=44> */
.L_x_18428:
[----:B------:R-:W-:Y:S05]  /*1ddd0*/  BSYNC B0 ;  /* 0x0000000000007941 */ /* 0x000fea0003800000 */
.L_x_18427:
        /* <DEDUP_REMOVED lines=15> */
.L_x_18431:
        /* <DEDUP_REMOVED lines=12> */
.L_x_18434:
[----:B------:R-:W-:-:S07]  /*1df90*/  IMAD.MOV.U32 R8, RZ, RZ, R10 ;  /* 0x000000ffff087224 */ /* 0x000fce00078e000a */
.L_x_18435:
[----:B------:R-:W-:Y:S05]  /*1dfa0*/  BSYNC B0 ;  /* 0x0000000000007941 */ /* 0x000fea0003800000 */
.L_x_18433:
        /* <DEDUP_REMOVED lines=16> */
.L_x_18439:
[----:B------:R-:W-:Y:S05]  /*1e0b0*/  BSYNC B1 ;  /* 0x0000000000017941 */ /* 0x000fea0003800000 */
.L_x_18438:
        /* <DEDUP_REMOVED lines=44> */
.L_x_18437:
[----:B------:R-:W-:Y:S05]  /*1e380*/  BSYNC B0 ;  /* 0x0000000000007941 */ /* 0x000fea0003800000 */
.L_x_18436:
        /* <DEDUP_REMOVED lines=9> */
.L_x_18432:
        /* <DEDUP_REMOVED lines=12> */
.L_x_18441:
[----:B------:R-:W-:-:S07]  /*1e4e0*/  IMAD.MOV.U32 R49, RZ, RZ, R10 ;  /* 0x000000ffff317224 */ /* 0x000fce00078e000a */
.L_x_18442:
[----:B------:R-:W-:Y:S05]  /*1e4f0*/  BSYNC B0 ;  /* 0x0000000000007941 */ /* 0x000fea0003800000 */
.L_x_18440:
        /* <DEDUP_REMOVED lines=16> */
.L_x_18446:
[----:B------:R-:W-:Y:S05]  /*1e600*/  BSYNC B1 ;  /* 0x0000000000017941 */ /* 0x000fea0003800000 */
.L_x_18445:
        /* <DEDUP_REMOVED lines=44> */
.L_x_18444:
[----:B------:R-:W-:Y:S05]  /*1e8d0*/  BSYNC B0 ;  /* 0x0000000000007941 */ /* 0x000fea0003800000 */
.L_x_18443:
        /* <DEDUP_REMOVED lines=14> */
.L_x_18447:
        /* <DEDUP_REMOVED lines=12> */
.L_x_18450:
[----:B------:R-:W-:-:S07]  /*1ea80*/  MOV R7, R10 ;  /* 0x0000000a00077202 */ /* 0x000fce0000000f00 */
.L_x_18451:
[----:B------:R-:W-:Y:S05]  /*1ea90*/  BSYNC B0 ;  /* 0x0000000000007941 */ /* 0x000fea0003800000 */
.L_x_18449:
        /* <DEDUP_REMOVED lines=16> */
.L_x_18455:
[----:B------:R-:W-:Y:S05]  /*1eba0*/  BSYNC B1 ;  /* 0x0000000000017941 */ /* 0x000fea0003800000 */
.L_x_18454:
        /* <DEDUP_REMOVED lines=43> */
[----:B------:R-:W-:-:S11]  /*1ee60*/  HFMA2.MMA R45, -RZ, RZ, 0, 0 ;  /* 0x00000000ff2d7435 */ /* 0x000fd600000001ff */
.L_x_18453:
[----:B------:R-:W-:Y:S05]  /*1ee70*/  BSYNC B0 ;  /* 0x0000000000007941 */ /* 0x000fea0003800000 */
.L_x_18452:
        /* <DEDUP_REMOVED lines=10> */
.L_x_18448:
        /* <DEDUP_REMOVED lines=12> */
.L_x_18457:
[----:B------:R-:W-:-:S07]  /*1efe0*/  MOV R40, R10 ;  /* 0x0000000a00287202 */ /* 0x000fce0000000f00 */
.L_x_18458:
[----:B------:R-:W-:Y:S05]  /*1eff0*/  BSYNC B0 ;  /* 0x0000000000007941 */ /* 0x000fea0003800000 */
.L_x_18456:
        /* <DEDUP_REMOVED lines=16> */
.L_x_18462:
[----:B------:R-:W-:Y:S05]  /*1f100*/  BSYNC B1 ;  /* 0x0000000000017941 */ /* 0x000fea0003800000 */
.L_x_18461:
        /* <DEDUP_REMOVED lines=42> */
[----:B------:R-:W-:Y:S01]  /*1f3b0*/  HFMA2.MMA R44, -RZ, RZ, 0, 0 ;  /* 0x00000000ff2c7435 */ /* 0x000fe200000001ff */
[----:B------:R-:W-:-:S10]  /*1f3c0*/  LOP3.LUT R141, R45, R46, R144, 0x96, !PT ;  /* 0x0000002e2d8d7212 */ /* 0x000fd400078e9690 */
.L_x_18460:
[----:B------:R-:W-:Y:S05]  /*1f3d0*/  BSYNC B0 ;  /* 0x0000000000007941 */ /* 0x000fea0003800000 */
.L_x_18459:
        /* <DEDUP_REMOVED lines=15> */
.L_x_18463:
        /* <DEDUP_REMOVED lines=12> */
.L_x_18466:
[----:B------:R-:W-:-:S07]  /*1f590*/  MOV R6, R10 ;  /* 0x0000000a00067202 */ /* 0x000fce0000000f00 */
.L_x_18467:
[----:B------:R-:W-:Y:S05]  /*1f5a0*/  BSYNC B0 ;  /* 0x0000000000007941 */ /* 0x000fea0003800000 */
.L_x_18465:
        /* <DEDUP_REMOVED lines=16> */
.L_x_18471:
[----:B------:R-:W-:Y:S05]  /*1f6b0*/  BSYNC B1 ;  /* 0x0000000000017941 */ /* 0x000fea0003800000 */
.L_x_18470:
        /* <DEDUP_REMOVED lines=44> */
.L_x_18469:
[----:B------:R-:W-:Y:S05]  /*1f980*/  BSYNC B0 ;  /* 0x0000000000007941 */ /* 0x000fea0003800000 */
.L_x_18468:
        /* <DEDUP_REMOVED lines=9> */
.L_x_18464:
        /* <DEDUP_REMOVED lines=12> */
.L_x_18473:
[----:B------:R-:W-:-:S07]  /*1fae0*/  MOV R198, R10 ;  /* 0x0000000a00c67202 */ /* 0x000fce0000000f00 */
.L_x_18474:
[----:B------:R-:W-:Y:S05]  /*1faf0*/  BSYNC B0 ;  /* 0x0000000000007941 */ /* 0x000fea0003800000 */
.L_x_18472:
        /* <DEDUP_REMOVED lines=16> */
.L_x_18478:
[----:B------:R-:W-:Y:S05]  /*1fc00*/  BSYNC B1 ;  /* 0x0000000000017941 */ /* 0x000fea0003800000 */
.L_x_18477:
        /* <DEDUP_REMOVED lines=44> */
.L_x_18476:
[----:B------:R-:W-:Y:S05]  /*1fed0*/  BSYNC B0 ;  /* 0x0000000000007941 */ /* 0x000fea0003800000 */
.L_x_18475:
        /* <DEDUP_REMOVED lines=14> */
.L_x_18479:
        /* <DEDUP_REMOVED lines=12> */
.L_x_18482:
[----:B------:R-:W-:-:S07]  /*20080*/  MOV R5, R10 ;  /* 0x0000000a00057202 */ /* 0x000fce0000000f00 */
.L_x_18483:
[----:B------:R-:W-:Y:S05]  /*20090*/  BSYNC B0 ;  /* 0x0000000000007941 */ /* 0x000fea0003800000 */
.L_x_18481:
        /* <DEDUP_REMOVED lines=16> */
.L_x_18487:
[----:B------:R-:W-:Y:S05]  /*201a0*/  BSYNC B1 ;  /* 0x0000000000017941 */ /* 0x000fea0003800000 */
.L_x_18486:
        /* <DEDUP_REMOVED lines=44> */
.L_x_18485:
[----:B------:R-:W-:Y:S05]  /*20470*/  BSYNC B0 ;  /* 0x0000000000007941 */ /* 0x000fea0003800000 */
.L_x_18484:
        /* <DEDUP_REMOVED lines=10> */
.L_x_18480:
        /* <DEDUP_REMOVED lines=12> */
.L_x_18489:
[----:B------:R-:W-:-:S07]  /*205e0*/  MOV R198, R10 ;  /* 0x0000000a00c67202 */ /* 0x000fce0000000f00 */
.L_x_18490:
[----:B------:R-:W-:Y:S05]  /*205f0*/  BSYNC B0 ;  /* 0x0000000000007941 */ /* 0x000fea0003800000 */
.L_x_18488:
        /* <DEDUP_REMOVED lines=16> */
.L_x_18494:
[----:B------:R-:W-:Y:S05]  /*20700*/  BSYNC B1 ;  /* 0x0000000000017941 */ /* 0x000fea0003800000 */
.L_x_18493:
        /* <DEDUP_REMOVED lines=44> */
.L_x_18492:
[----:B------:R-:W-:Y:S05]  /*209d0*/  BSYNC B0 ;  /* 0x0000000000007941 */ /* 0x000fea0003800000 */
.L_x_18491:
        /* <DEDUP_REMOVED lines=15> */
.L_x_18495:
        /* <DEDUP_REMOVED lines=12> */
.L_x_18498:
[----:B------:R-:W-:-:S07]  /*20b90*/  MOV R4, R10 ;  /* 0x0000000a00047202 */ /* 0x000fce0000000f00 */
.L_x_18499:
[----:B------:R-:W-:Y:S05]  /*20ba0*/  BSYNC B0 ;  /* 0x0000000000007941 */ /* 0x000fea0003800000 */
.L_x_18497:
        /* <DEDUP_REMOVED lines=16> */
.L_x_18503:
[----:B------:R-:W-:Y:S05]  /*20cb0*/  BSYNC B1 ;  /* 0x0000000000017941 */ /* 0x000fea0003800000 */
.L_x_18502:
        /* <DEDUP_REMOVED lines=44> */
.L_x_18501:
[----:B------:R-:W-:Y:S05]  /*20f80*/  BSYNC B0 ;  /* 0x0000000000007941 */ /* 0x000fea0003800000 */
.L_x_18500:
        /* <DEDUP_REMOVED lines=9> */
.L_x_18496:
        /* <DEDUP_REMOVED lines=12> */
.L_x_18505:
[----:B------:R-:W-:-:S07]  /*210e0*/  MOV R45, R10 ;  /* 0x0000000a002d7202 */ /* 0x000fce0000000f00 */
.L_x_18506:
[----:B------:R-:W-:Y:S05]  /*210f0*/  BSYNC B0 ;  /* 0x0000000000007941 */ /* 0x000fea0003800000 */
.L_x_18504:
        /* <DEDUP_REMOVED lines=16> */
.L_x_18510:
[----:B------:R-:W-:Y:S05]  /*21200*/  BSYNC B1 ;  /* 0x0000000000017941 */ /* 0x000fea0003800000 */
.L_x_18509:
        /* <DEDUP_REMOVED lines=44> */
.L_x_18508:
[----:B------:R-:W-:Y:S05]  /*214d0*/  BSYNC B0 ;  /* 0x0000000000007941 */ /* 0x000fea0003800000 */
.L_x_18507:
        /* <DEDUP_REMOVED lines=12> */
.L_x_18511:
        /* <DEDUP_REMOVED lines=12> */
.L_x_18514:
[----:B------:R-:W-:-:S07]  /*21660*/  MOV R3, R10 ;  /* 0x0000000a00037202 */ /* 0x000fce0000000f00 */
.L_x_18515:
[----:B------:R-:W-:Y:S05]  /*21670*/  BSYNC B0 ;  /* 0x0000000000007941 */ /* 0x000fea0003800000 */
.L_x_18513:
        /* <DEDUP_REMOVED lines=16> */
.L_x_18519:
[----:B------:R-:W-:Y:S05]  /*21780*/  BSYNC B1 ;  /* 0x0000000000017941 */ /* 0x000fea0003800000 */
.L_x_18518:
        /* <DEDUP_REMOVED lines=44> */
.L_x_18517:
[----:B------:R-:W-:Y:S05]  /*21a50*/  BSYNC B0 ;  /* 0x0000000000007941 */ /* 0x000fea0003800000 */
.L_x_18516:
        /* <DEDUP_REMOVED lines=10> */
.L_x_18512:
        /* <DEDUP_REMOVED lines=12> */
.L_x_18521:
[----:B------:R-:W-:-:S07]  /*21bc0*/  MOV R42, R10 ;  /* 0x0000000a002a7202 */ /* 0x000fce0000000f00 */
.L_x_18522:
[----:B------:R-:W-:Y:S05]  /*21bd0*/  BSYNC B0 ;  /* 0x0000000000007941 */ /* 0x000fea0003800000 */
.L_x_18520:
        /* <DEDUP_REMOVED lines=16> */
.L_x_18526:
[----:B------:R-:W-:Y:S05]  /*21ce0*/  BSYNC B1 ;  /* 0x0000000000017941 */ /* 0x000fea0003800000 */
.L_x_18525:
        /* <DEDUP_REMOVED lines=44> */
.L_x_18524:
[----:B------:R-:W-:Y:S05]  /*21fb0*/  BSYNC B0 ;  /* 0x0000000000007941 */ /* 0x000fea0003800000 */
.L_x_18523:
[----:B------:R-:W-:Y:S01]  /*21fc0*/  I2FP.F32.U32 R47, R42 ;  /* 0x0000002a002f7245 */ /* 0x000fe20000201000 */
[----:B------:R-:W-:-:S04]  /*21fd0*/  IMAD.U32 R199, R43, 0x10000, RZ ;  /* 0x000100002bc77824 */ /* 0x000fc800078e00ff */
[----:B------:R-:W-:Y:S01]  /*21fe0*/  FFMA.FTZ R135, R47, R210, 1.1641532182693481445e-10 ;  /* 0x2f0000002f877423 */ /* 0x000fe200000100d2 */
[----:B------:R-:W-:Y:S01]  /*21ff0*/  FMUL.FTZ R199, R199, R208 ;  /* 0x000000d0c7c77220 */ /* 0x000fe20000410000 */
[----:B------:R-:W-:-:S03]  /*22000*/  PRMT R47, R43, 0x7632, R47 ;  /* 0x000076322b2f7816 */ /* 0x000fc6000000002f */
        /* <DEDUP_REMOVED lines=8> */
.L_x_18527:
        /* <DEDUP_REMOVED lines=12> */
.L_x_18530:
[----:B------:R-:W-:-:S07]  /*22150*/  MOV R2, R10 ;  /* 0x0000000a00027202 */ /* 0x000fce0000000f00 */
.L_x_18531:
[----:B------:R-:W-:Y:S05]  /*22160*/  BSYNC B0 ;  /* 0x0000000000007941 */ /* 0x000fea0003800000 */
.L_x_18529:
        /* <DEDUP_REMOVED lines=16> */
.L_x_18535:
[----:B------:R-:W-:Y:S05]  /*22270*/  BSYNC B1 ;  /* 0x0000000000017941 */ /* 0x000fea0003800000 */
.L_x_18534:
        /* <DEDUP_REMOVED lines=44> */
.L_x_18533:
[----:B------:R-:W-:Y:S05]  /*22540*/  BSYNC B0 ;  /* 0x0000000000007941 */ /* 0x000fea0003800000 */
.L_x_18532:
        /* <DEDUP_REMOVED lines=9> */
.L_x_18528:
        /* <DEDUP_REMOVED lines=12> */
.L_x_18537:
[----:B------:R-:W-:-:S07]  /*226a0*/  MOV R198, R10 ;  /* 0x0000000a00c67202 */ /* 0x000fce0000000f00 */
.L_x_18538:
[----:B------:R-:W-:Y:S05]  /*226b0*/  BSYNC B0 ;  /* 0x0000000000007941 */ /* 0x000fea0003800000 */
.L_x_18536:
        /* <DEDUP_REMOVED lines=16> */
.L_x_18542:
[----:B------:R-:W-:Y:S05]  /*227c0*/  BSYNC B1 ;  /* 0x0000000000017941 */ /* 0x000fea0003800000 */
.L_x_18541:
        /* <DEDUP_REMOVED lines=44> */
.L_x_18540:
[----:B------:R-:W-:Y:S05]  /*22a90*/  BSYNC B0 ;  /* 0x0000000000007941 */ /* 0x000fea0003800000 */
.L_x_18539:
        /* <DEDUP_REMOVED lines=12> */
.L_x_18543:
        /* <DEDUP_REMOVED lines=12> */
.L_x_18546:
[----:B------:R-:W-:-:S07]  /*22c20*/  MOV R0, R10 ;  /* 0x0000000a00007202 */ /* 0x000fce0000000f00 */
.L_x_18547:
[----:B------:R-:W-:Y:S05]  /*22c30*/  BSYNC B0 ;  /* 0x0000000000007941 */ /* 0x000fea0003800000 */
.L_x_18545:
        /* <DEDUP_REMOVED lines=18> */
.L_x_18551:
[----:B------:R-:W-:Y:S05]  /*22d60*/  BSYNC B1 ;  /* 0x0000000000017941 */ /* 0x000fea0003800000 */
.L_x_18550:
        /* <DEDUP_REMOVED lines=44> */
.L_x_18549:
[----:B------:R-:W-:Y:S05]  /*23030*/  BSYNC B0 ;  /* 0x0000000000007941 */ /* 0x000fea0003800000 */
.L_x_18548:
        /* <DEDUP_REMOVED lines=10> */
.L_x_18544:
[----:B------:R-:W-:Y:S01]  /*230e0*/  P2R R40, PR, RZ, 0x4 ;  /* 0x00000004ff287803 */ /* 0x000fe20000000000 */
[----:B------:R-:W0:Y:S01]  /*230f0*/  @P0 LDC.64 R200, c[0x0][0x228] ;  /* 0x00008a00ffc80b82 */ /* 0x000e220000000a00 */
[C---:B------:R-:W-:Y:S02]  /*23100*/  LOP3.LUT P2, RZ, R9.reuse, 0x4, RZ, 0xc0, !PT ;  /* 0x0000000409ff7812 */ /* 0x040fe4000784c0ff */
[----:B------:R-:W-:Y:S02]  /*23110*/  SEL R134, RZ, 0x10000, P4 ;  /* 0x00010000ff867807 */ /* 0x000fe40002000000 */
[----:B------:R-:W-:Y:S02]  /*23120*/  SEL R209, RZ, 0x100, P3 ;  /* 0x00000100ffd17807 */ /* 0x000fe40001800000 */
[C---:B------:R-:W-:Y:S01]  /*23130*/  LOP3.LUT P4, RZ, R9.reuse, 0x10, RZ, 0xc0, !PT ;  /* 0x0000001009ff7812 */ /* 0x040fe2000788c0ff */
[----:B------:R-:W1:Y:S01]  /*23140*/  @P1 LDC.64 R198, c[0x0][0x230] ;  /* 0x00008c00ffc61b82 */ /* 0x000e620000000a00 */
[----:B------:R-:W-:-:S02]  /*23150*/  LOP3.LUT P3, RZ, R9, 0x8, RZ, 0xc0, !PT ;  /* 0x0000000809ff7812 */ /* 0x000fc4000786c0ff */
[----:B------:R-:W-:Y:S02]  /*23160*/  SEL R202, RZ, 0x1, P2 ;  /* 0x00000001ffca7807 */ /* 0x000fe40001000000 */
[----:B------:R-:W-:Y:S02]  /*23170*/  ISETP.NE.AND P2, PT, R40, RZ, PT ;  /* 0x000000ff2800720c */ /* 0x000fe40003f45270 */
[----:B------:R-:W-:Y:S01]  /*23180*/  SEL R41, RZ, 0x1000000, P5 ;  /* 0x01000000ff297807 */ /* 0x000fe20002800000 */
[----:B------:R-:W-:Y:S01]  /*23190*/  IMAD.WIDE.U32 R202, R202, 0x1000000, RZ ;  /* 0x01000000caca7825 */ /* 0x000fe200078e00ff */
[----:B------:R-:W-:Y:S02]  /*231a0*/  SEL R42, RZ, 0x1, P3 ;  /* 0x00000001ff2a7807 */ /* 0x000fe40001800000 */
[----:B------:R-:W-:Y:S02]  /*231b0*/  SEL R40, RZ, 0x1, P4 ;  /* 0x00000001ff287807 */ /* 0x000fe40002000000 */
[----:B------:R-:W-:Y:S01]  /*231c0*/  LOP3.LUT P5, RZ, R9, 0x2, RZ, 0xc0, !PT ;  /* 0x0000000209ff7812 */ /* 0x000fe200078ac0ff */
[----:B------:R-:W-:Y:S01]  /*231d0*/  IMAD.WIDE.U32 R42, R42, 0x10000, RZ ;  /* 0x000100002a2a7825 */ /* 0x000fe200078e00ff */
[----:B------:R-:W-:-:S02]  /*231e0*/  LOP3.LUT R209, R209, R41, R134, 0xfe, !PT ;  /* 0x00000029d1d17212 */ /* 0x000fc400078efe86 */
[----:B------:R-:W-:Y:S01]  /*231f0*/  SEL R217, RZ, 0x1, P5 ;  /* 0x00000001ffd97807 */ /* 0x000fe20002800000 */
[----:B------:R-:W-:Y:S01]  /*23200*/  IMAD.WIDE.U32 R40, R40, 0x100, RZ ;  /* 0x0000010028287825 */ /* 0x000fe200078e00ff */
[----:B------:R-:W-:Y:S02]  /*23210*/  LOP3.LUT P6, RZ, R9, 0x20, RZ, 0xc0, !PT ;  /* 0x0000002009ff7812 */ /* 0x000fe400078cc0ff */
[----:B------:R-:W-:Y:S01]  /*23220*/  LOP3.LUT R217, R203, R209, R217, 0xfe, !PT ;  /* 0x000000d1cbd97212 */ /* 0x000fe200078efed9 */
[----:B------:R-:W-:Y:S01]  /*23230*/  IMAD.WIDE.U32 R134, R215, 0x20, R176 ;  /* 0x00000020d7867825 */ /* 0x000fe200078e00b0 */
[----:B------:R-:W-:Y:S02]  /*23240*/  LOP3.LUT R202, R40, R202, R42, 0xfe, !PT ;  /* 0x000000ca28ca7212 */ /* 0x000fe400078efe2a */
[----:B------:R-:W-:Y:S02]  /*23250*/  SEL R203, RZ, 0x1, P6 ;  /* 0x00000001ffcb7807 */ /* 0x000fe40003000000 */
[----:B------:R-:W-:Y:S01]  /*23260*/  LOP3.LUT R41, R41, R217, R43, 0xfe, !PT ;  /* 0x000000d929297212 */ /* 0x000fe200078efe2b */
[----:B------:R-:W-:Y:S01]  /*23270*/  IMAD.WIDE.U32 R42, R215, 0x8, R174 ;  /* 0x00000008d72a7825 */ /* 0x000fe200078e00ae */
[----:B------:R-:W-:Y:S01]  /*23280*/  LOP3.LUT R40, R202, R203, RZ, 0xfc, !PT ;  /* 0x000000cbca287212 */ /* 0x000fe200078efcff */
[----:B------:R2:W-:Y:S01]  /*23290*/  STG.E.128 desc[UR4][R134.64], R48 ;  /* 0x0000003086007986 */ /* 0x0005e2000c101d04 */
[----:B------:R-:W-:-:S03]  /*232a0*/  IADD3 R209, R207, 0x300, RZ ;  /* 0x00000300cfd17810 */ /* 0x000fc60007ffe0ff */
[----:B------:R2:W-:Y:S02]  /*232b0*/  STG.E.128 desc[UR4][R134.64+0x10], R44 ;  /* 0x0000102c86007986 */ /* 0x0005e4000c101d04 */
[C---:B------:R-:W-:Y:S02]  /*232c0*/  IMAD.WIDE.U32 R202, R209.reuse, 0x10, R132 ;  /* 0x00000010d1ca7825 */ /* 0x040fe400078e0084 */
[----:B------:R2:W-:Y:S02]  /*232d0*/  STG.E.64 desc[UR4][R42.64], R40 ;  /* 0x000000282a007986 */ /* 0x0005e4000c101b04 */
[----:B0-----:R-:W-:-:S04]  /*232e0*/  @P0 IMAD.WIDE.U32 R200, R209, 0x10, R200 ;  /* 0x00000010d1c80825 */ /* 0x001fc800078e00c8 */
[----:B-1----:R-:W-:Y:S01]  /*232f0*/  @P1 IMAD.WIDE.U32 R198, R209, 0x20, R198 ;  /* 0x00000020d1c61825 */ /* 0x002fe200078e00c6 */
[----:B------:R-:W-:Y:S06]  /*23300*/  @!P0 BRA `(.L_x_18552) ;  /* 0x0000000000508947 */ /* 0x000fec0003800000 */
[----:B--2---:R-:W-:Y:S01]  /*23310*/  IMAD.U32 R43, R2, 0x10000, RZ ;  /* 0x00010000022b7824 */ /* 0x004fe200078e00ff */
        /* <DEDUP_REMOVED lines=19> */
.L_x_18552:
[----:B------:R1:W5:Y:S04]  /*23450*/  @P0 LDG.E.128 R92, desc[UR4][R200.64] ;  /* 0x00000004c85c0981 */ /* 0x000368000c1e1d00 */
[----:B------:R1:W5:Y:S04]  /*23460*/  @P1 LDG.E.128 R100, desc[UR4][R198.64] ;  /* 0x00000004c6641981 */ /* 0x000368000c1e1d00 */
[----:B------:R1:W5:Y:S04]  /*23470*/  @P1 LDG.E.128 R96, desc[UR4][R198.64+0x10] ;  /* 0x00001004c6601981 */ /* 0x000368000c1e1d00 */
[----:B--2---:R1:W5:Y:S01]  /*23480*/  LDG.E.128 R132, desc[UR4][R202.64] ;  /* 0x00000004ca847981 */ /* 0x004362000c1e1d00 */
[C---:B------:R-:W-:Y:S01]  /*23490*/  ISETP.NE.AND P3, PT, R212.reuse, 0x1, PT ;  /* 0x00000001d400780c */ /* 0x040fe20003f65270 */
[----:B------:R-:W-:Y:S01]  /*234a0*/  BSSY B0, `(.L_x_18553) ;  /* 0x000000c000007945 */ /* 0x000fe20003800000 */
[----:B0-----:R-:W-:-:S11]  /*234b0*/  IADD3 R41, R212, 0x1, RZ ;  /* 0x00000001d4297810 */ /* 0x001fd60007ffe0ff */
        /* <DEDUP_REMOVED lines=9> */
.L_x_18554:
[----:B------:R-:W-:-:S07]  /*23550*/  MOV R200, R10 ;  /* 0x0000000a00c87202 */ /* 0x000fce0000000f00 */
.L_x_18555:
[----:B------:R-:W-:Y:S05]  /*23560*/  BSYNC B0 ;  /* 0x0000000000007941 */ /* 0x000fea0003800000 */
.L_x_18553:
        /* <DEDUP_REMOVED lines=16> */
.L_x_18559:
[----:B------:R-:W-:Y:S05]  /*23670*/  BSYNC B1 ;  /* 0x0000000000017941 */ /* 0x000fea0003800000 */
.L_x_18558:
        /* <DEDUP_REMOVED lines=44> */
.L_x_18557:
[----:B------:R-:W-:Y:S05]  /*23940*/  BSYNC B0 ;  /* 0x0000000000007941 */ /* 0x000fea0003800000 */
.L_x_18556:
        /* <DEDUP_REMOVED lines=15> */
.L_x_18560:
        /* <DEDUP_REMOVED lines=12> */
.L_x_18563:
[----:B------:R-:W-:-:S07]  /*23b00*/  MOV R8, R10 ;  /* 0x0000000a00087202 */ /* 0x000fce0000000f00 */
.L_x_18564:
[----:B------:R-:W-:Y:S05]  /*23b10*/  BSYNC B0 ;  /* 0x0000000000007941 */ /* 0x000fea0003800000 */
.L_x_18562:
        /* <DEDUP_REMOVED lines=16> */
.L_x_18568:
[----:B------:R-:W-:Y:S05]  /*23c20*/  BSYNC B1 ;  /* 0x0000000000017941 */ /* 0x000fea0003800000 */
.L_x_18567:
        /* <DEDUP_REMOVED lines=44> */
.L_x_18566:
[----:B------:R-:W-:Y:S05]  /*23ef0*/  BSYNC B0 ;  /* 0x0000000000007941 */ /* 0x000fea0003800000 */
.L_x_18565:
        /* <DEDUP_REMOVED lines=9> */
.L_x_18561:
        /* <DEDUP_REMOVED lines=12> */
.L_x_18570:
[----:B------:R-:W-:-:S07]  /*24050*/  MOV R41, R10 ;  /* 0x0000000a00297202 */ /* 0x000fce0000000f00 */
.L_x_18571:
[----:B------:R-:W-:Y:S05]  /*24060*/  BSYNC B0 ;  /* 0x0000000000007941 */ /* 0x000fea0003800000 */
.L_x_18569:
        /* <DEDUP_REMOVED lines=16> */
.L_x_18575:
[----:B------:R-:W-:Y:S05]  /*24170*/  BSYNC B1 ;  /* 0x0000000000017941 */ /* 0x000fea0003800000 */
.L_x_18574:
        /* <DEDUP_REMOVED lines=44> */
.L_x_18573:
[----:B------:R-:W-:Y:S05]  /*24440*/  BSYNC B0 ;  /* 0x0000000000007941 */ /* 0x000fea0003800000 */
.L_x_18572:
        /* <DEDUP_REMOVED lines=14> */
.L_x_18576:
        /* <DEDUP_REMOVED lines=12> */
.L_x_18579:
[----:B------:R-:W-:-:S07]  /*245f0*/  MOV R7, R10 ;  /* 0x0000000a00077202 */ /* 0x000fce0000000f00 */
.L_x_18580:
[----:B------:R-:W-:Y:S05]  /*24600*/  BSYNC B0 ;  /* 0x0000000000007941 */ /* 0x000fea0003800000 */
.L_x_18578:
        /* <DEDUP_REMOVED lines=16> */
.L_x_18584:
[----:B------:R-:W-:Y:S05]  /*24710*/  BSYNC B1 ;  /* 0x0000000000017941 */ /* 0x000fea0003800000 */
.L_x_18583:
        /* <DEDUP_REMOVED lines=44> */
.L_x_18582:
[----:B------:R-:W-:Y:S05]  /*249e0*/  BSYNC B0 ;  /* 0x0000000000007941 */ /* 0x000fea0003800000 */
.L_x_18581:
        /* <DEDUP_REMOVED lines=10> */
.L_x_18577:
        /* <DEDUP_REMOVED lines=12> */
.L_x_18586:
[----:B------:R-:W-:-:S07]  /*24b50*/  MOV R132, R10 ;  /* 0x0000000a00847202 */ /* 0x000fce0000000f00 */
.L_x_18587:
[----:B------:R-:W-:Y:S05]  /*24b60*/  BSYNC B0 ;  /* 0x0000000000007941 */ /* 0x000fea0003800000 */
.L_x_18585:
        /* <DEDUP_REMOVED lines=16> */
.L_x_18591:
[----:B------:R-:W-:Y:S05]  /*24c70*/  BSYNC B1 ;  /* 0x0000000000017941 */ /* 0x000fea0003800000 */
.L_x_18590:
        /* <DEDUP_REMOVED lines=44> */
.L_x_18589:
[----:B------:R-:W-:Y:S05]  /*24f40*/  BSYNC B0 ;  /* 0x0000000000007941 */ /* 0x000fea0003800000 */
.L_x_18588:
        /* <DEDUP_REMOVED lines=15> */
.L_x_18592:
        /* <DEDUP_REMOVED lines=12> */
.L_x_18595:
[----:B------:R-:W-:-:S07]  /*25100*/  MOV R6, R10 ;  /* 0x0000000a00067202 */ /* 0x000fce0000000f00 */
.L_x_18596:
[----:B------:R-:W-:Y:S05]  /*25110*/  BSYNC B0 ;  /* 0x0000000000007941 */ /* 0x000fea0003800000 */
.L_x_18594:
        /* <DEDUP_REMOVED lines=16> */
.L_x_18600:
[----:B------:R-:W-:Y:S05]  /*25220*/  BSYNC B1 ;  /* 0x0000000000017941 */ /* 0x000fea0003800000 */
.L_x_18599:
        /* <DEDUP_REMOVED lines=44> */
.L_x_18598:
[----:B------:R-:W-:Y:S05]  /*254f0*/  BSYNC B0 ;  /* 0x0000000000007941 */ /* 0x000fea0003800000 */
.L_x_18597:
        /* <DEDUP_REMOVED lines=9> */
.L_x_18593:
        /* <DEDUP_REMOVED lines=12> */
.L_x_18602:
[----:B------:R-:W-:-:S07]  /*25650*/  MOV R202, R10 ;  /* 0x0000000a00ca7202 */ /* 0x000fce0000000f00 */
.L_x_18603:
[----:B------:R-:W-:Y:S05]  /*25660*/  BSYNC B0 ;  /* 0x0000000000007941 */ /* 0x000fea0003800000 */
.L_x_18601:
        /* <DEDUP_REMOVED lines=16> */
.L_x_18607:
[----:B------:R-:W-:Y:S05]  /*25770*/  BSYNC B1 ;  /* 0x0000000000017941 */ /* 0x000fea0003800000 */
.L_x_18606:
        /* <DEDUP_REMOVED lines=44> */
.L_x_18605:
[----:B------:R-:W-:Y:S05]  /*25a40*/  BSYNC B0 ;  /* 0x0000000000007941 */ /* 0x000fea0003800000 */
.L_x_18604:
        /* <DEDUP_REMOVED lines=14> */
.L_x_18608:
        /* <DEDUP_REMOVED lines=12> */
.L_x_18611:
[----:B------:R-:W-:-:S07]  /*25bf0*/  MOV R5, R10 ;  /* 0x0000000a00057202 */ /* 0x000fce0000000f00 */
.L_x_18612:
[----:B------:R-:W-:Y:S05]  /*25c00*/  BSYNC B0 ;  /* 0x0000000000007941 */ /* 0x000fea0003800000 */
.L_x_18610:
        /* <DEDUP_REMOVED lines=16> */
.L_x_18616:
[----:B------:R-:W-:Y:S05]  /*25d10*/  BSYNC B1 ;  /* 0x0000000000017941 */ /* 0x000fea0003800000 */
.L_x_18615:
        /* <DEDUP_REMOVED lines=44> */
.L_x_18614:
[----:B------:R-:W-:Y:S05]  /*25fe0*/  BSYNC B0 ;  /* 0x0000000000007941 */ /* 0x000fea0003800000 */
.L_x_18613:
        /* <DEDUP_REMOVED lines=10> */
.L_x_18609:
        /* <DEDUP_REMOVED lines=12> */
.L_x_18618:
[----:B------:R-:W-:-:S07]  /*26150*/  MOV R202, R10 ;  /* 0x0000000a00ca7202 */ /* 0x000fce0000000f00 */
.L_x_18619:
[----:B------:R-:W-:Y:S05]  /*26160*/  BSYNC B0 ;  /* 0x0000000000007941 */ /* 0x000fea0003800000 */
.L_x_18617:
        /* <DEDUP_REMOVED lines=16> */
.L_x_18623:
[----:B------:R-:W-:Y:S05]  /*26270*/  BSYNC B1 ;  /* 0x0000000000017941 */ /* 0x000fea0003800000 */
.L_x_18622:
        /* <DEDUP_REMOVED lines=44> */
.L_x_18621:
[----:B------:R-:W-:Y:S05]  /*26540*/  BSYNC B0 ;  /* 0x0000000000007941 */ /* 0x000fea0003800000 */
.L_x_18620:
        /* <DEDUP_REMOVED lines=15> */
.L_x_18624:
        /* <DEDUP_REMOVED lines=12> */
.L_x_18627:
[----:B------:R-:W-:-:S07]  /*26700*/  MOV R4, R10 ;  /* 0x0000000a00047202 */ /* 0x000fce0000000f00 */
.L_x_18628:
[----:B------:R-:W-:Y:S05]  /*26710*/  BSYNC B0 ;  /* 0x0000000000007941 */ /* 0x000fea0003800000 */
.L_x_18626:
        /* <DEDUP_REMOVED lines=16> */
.L_x_18632:
[----:B------:R-:W-:Y:S05]  /*26820*/  BSYNC B1 ;  /* 0x0000000000017941 */ /* 0x000fea0003800000 */
.L_x_18631:
        /* <DEDUP_REMOVED lines=44> */
.L_x_18630:
[----:B------:R-:W-:Y:S05]  /*26af0*/  BSYNC B0 ;  /* 0x0000000000007941 */ /* 0x000fea0003800000 */
.L_x_18629:
        /* <DEDUP_REMOVED lines=9> */
.L_x_18625:
        /* <DEDUP_REMOVED lines=12> */
.L_x_18634:
[----:B------:R-:W-:-:S07]  /*26c50*/  MOV R133, R10 ;  /* 0x0000000a00857202 */ /* 0x000fce0000000f00 */
.L_x_18635:
[----:B------:R-:W-:Y:S05]  /*26c60*/  BSYNC B0 ;  /* 0x0000000000007941 */ /* 0x000fea0003800000 */
.L_x_18633:
        /* <DEDUP_REMOVED lines=16> */
.L_x_18639:
[----:B------:R-:W-:Y:S05]  /*26d70*/  BSYNC B1 ;  /* 0x0000000000017941 */ /* 0x000fea0003800000 */
.L_x_18638:
        /* <DEDUP_REMOVED lines=44> */
.L_x_18637:
[----:B------:R-:W-:Y:S05]  /*27040*/  BSYNC B0 ;  /* 0x0000000000007941 */ /* 0x000fea0003800000 */
.L_x_18636:
        /* <DEDUP_REMOVED lines=12> */
.L_x_18640:
        /* <DEDUP_REMOVED lines=12> */
.L_x_18643:
[----:B------:R-:W-:-:S07]  /*271d0*/  MOV R3, R10 ;  /* 0x0000000a00037202 */ /* 0x000fce0000000f00 */
.L_x_18644:
[----:B------:R-:W-:Y:S05]  /*271e0*/  BSYNC B0 ;  /* 0x0000000000007941 */ /* 0x000fea0003800000 */
.L_x_18642:
        /* <DEDUP_REMOVED lines=16> */
.L_x_18648:
[----:B------:R-:W-:Y:S05]  /*272f0*/  BSYNC B1 ;  /* 0x0000000000017941 */ /* 0x000fea0003800000 */
.L_x_18647:
        /* <DEDUP_REMOVED lines=44> */
.L_x_18646:
[----:B------:R-:W-:Y:S05]  /*275c0*/  BSYNC B0 ;  /* 0x0000000000007941 */ /* 0x000fea0003800000 */
.L_x_18645:
        /* <DEDUP_REMOVED lines=10> */
.L_x_18641:
        /* <DEDUP_REMOVED lines=12> */
.L_x_18650:
[----:B------:R-:W-:-:S07]  /*27730*/  MOV R134, R10 ;  /* 0x0000000a00867202 */ /* 0x000fce0000000f00 */
.L_x_18651:
[----:B------:R-:W-:Y:S05]  /*27740*/  BSYNC B0 ;  /* 0x0000000000007941 */ /* 0x000fea0003800000 */
.L_x_18649:
        /* <DEDUP_REMOVED lines=16> */
.L_x_18655:
[----:B------:R-:W-:Y:S05]  /*27850*/  BSYNC B1 ;  /* 0x0000000000017941 */ /* 0x000fea0003800000 */
.L_x_18654:
        /* <DEDUP_REMOVED lines=44> */
.L_x_18653:
[----:B------:R-:W-:Y:S05]  /*27b20*/  BSYNC B0 ;  /* 0x0000000000007941 */ /* 0x000fea0003800000 */
.L_x_18652:
        /* <DEDUP_REMOVED lines=13> */
.L_x_18656:
        /* <DEDUP_REMOVED lines=12> */
.L_x_18659:
[----:B------:R-:W-:-:S07]  /*27cc0*/  MOV R2, R10 ;  /* 0x0000000a00027202 */ /* 0x000fce0000000f00 */
.L_x_18660:
[----:B------:R-:W-:Y:S05]  /*27cd0*/  BSYNC B0 ;  /* 0x0000000000007941 */ /* 0x000fea0003800000 */
.L_x_18658:
        /* <DEDUP_REMOVED lines=16> */
.L_x_18664:
[----:B------:R-:W-:Y:S05]  /*27de0*/  BSYNC B1 ;  /* 0x0000000000017941 */ /* 0x000fea0003800000 */
.L_x_18663:
        /* <DEDUP_REMOVED lines=44> */
.L_x_18662:
[----:B------:R-:W-:Y:S05]  /*280b0*/  BSYNC B0 ;  /* 0x0000000000007941 */ /* 0x000fea0003800000 */
.L_x_18661:
        /* <DEDUP_REMOVED lines=9> */
.L_x_18657:
        /* <DEDUP_REMOVED lines=12> */
.L_x_18666:
[----:B------:R-:W-:-:S07]  /*28210*/  MOV R212, R10 ;  /* 0x0000000a00d47202 */ /* 0x000fce0000000f00 */
.L_x_18667:
[----:B------:R-:W-:Y:S05]  /*28220*/  BSYNC B0 ;  /* 0x0000000000007941 */ /* 0x000fea0003800000 */
.L_x_18665:
        /* <DEDUP_REMOVED lines=16> */
.L_x_18671:
[----:B------:R-:W-:Y:S05]  /*28330*/  BSYNC B1 ;  /* 0x0000000000017941 */ /* 0x000fea0003800000 */
.L_x_18670:
        /* <DEDUP_REMOVED lines=44> */
.L_x_18669:
[----:B------:R-:W-:Y:S05]  /*28600*/  BSYNC B0 ;  /* 0x0000000000007941 */ /* 0x000fea0003800000 */
.L_x_18668:
        /* <DEDUP_REMOVED lines=12> */
.L_x_18672:
        /* <DEDUP_REMOVED lines=12> */
.L_x_18675:
[----:B------:R-:W-:-:S07]  /*28790*/  MOV R0, R10 ;  /* 0x0000000a00007202 */ /* 0x000fce0000000f00 */
.L_x_18676:
[----:B------:R-:W-:Y:S05]  /*287a0*/  BSYNC B0 ;  /* 0x0000000000007941 */ /* 0x000fea0003800000 */
.L_x_18674:
        /* <DEDUP_REMOVED lines=16> */
.L_x_18680:
[----:B------:R-:W-:Y:S05]  /*288b0*/  BSYNC B1 ;  /* 0x0000000000017941 */ /* 0x000fea0003800000 */
.L_x_18679:
        /* <DEDUP_REMOVED lines=44> */
.L_x_18678:
[----:B------:R-:W-:Y:S05]  /*28b80*/  BSYNC B0 ;  /* 0x0000000000007941 */ /* 0x000fea0003800000 */
.L_x_18677:
        /* <DEDUP_REMOVED lines=10> */
.L_x_18673:
[----:B------:R-:W-:Y:S01]  /*28c30*/  FADD.FTZ R202, RZ, R88 ;  /* 0x00000058ffca7221 */ /* 0x000fe20000010000 */
[----:B------:R-:W-:Y:S01]  /*28c40*/  SEL R199, RZ, 0x1000000, P5 ;  /* 0x01000000ffc77807 */ /* 0x000fe20002800000 */
[----:B------:R-:W-:Y:S01]  /*28c50*/  IMAD.WIDE.U32 R176, R209, 0x20, R176 ;  /* 0x00000020d1b07825 */ /* 0x000fe200078e00b0 */
[----:B------:R-:W-:-:S03]  /*28c60*/  SEL R198, RZ, 0x10000, P4 ;  /* 0x00010000ffc67807 */ /* 0x000fc60002000000 */
[----:B------:R-:W-:Y:S01]  /*28c70*/  FADD.FTZ R201, R202, R89 ;  /* 0x00000059cac97221 */ /* 0x000fe20000010000 */
[----:B------:R-:W-:Y:S01]  /*28c80*/  SEL R200, RZ, 0x100, P3 ;  /* 0x00000100ffc87807 */ /* 0x000fe20001800000 */
[----:B------:R-:W-:Y:S01]  /*28c90*/  IMAD.WIDE.U32 R174, R209, 0x8, R174 ;  /* 0x00000008d1ae7825 */ /* 0x000fe200078e00ae */
[----:B------:R-:W-:-:S03]  /*28ca0*/  LOP3.LUT P6, RZ, R9, 0x8, RZ, 0xc0, !PT ;  /* 0x0000000809ff7812 */ /* 0x000fc600078cc0ff */
[----:B------:R-:W-:Y:S01]  /*28cb0*/  FADD.FTZ R202, R201, R90 ;  /* 0x0000005ac9ca7221 */ /* 0x000fe20000010000 */
[C---:B------:R-:W-:Y:S01]  /*28cc0*/  LOP3.LUT P5, RZ, R9.reuse, 0x4, RZ, 0xc0, !PT ;  /* 0x0000000409ff7812 */ /* 0x040fe200078ac0ff */
[----:B------:R0:W-:Y:S01]  /*28cd0*/  STG.E.128 desc[UR4][R176.64], R40 ;  /* 0x00000028b0007986 */ /* 0x0001e2000c101d04 */
[----:B------:R-:W-:Y:S01]  /*28ce0*/  LOP3.LUT P4, RZ, R9, 0x2, RZ, 0xc0, !PT ;  /* 0x0000000209ff7812 */ /* 0x000fe2000788c0ff */
[----:B------:R-:W-:Y:S01]  /*28cf0*/  FADD.FTZ R201, R202, R91 ;  /* 0x0000005bcac97221 */ /* 0x000fe20000010000 */
[----:B------:R-:W-:Y:S01]  /*28d00*/  LOP3.LUT R208, R200, R199, R198, 0xfe, !PT ;  /* 0x000000c7c8d07212 */ /* 0x000fe200078efec6 */
[----:B------:R0:W-:Y:S01]  /*28d10*/  STG.E.128 desc[UR4][R176.64+0x10], R132 ;  /* 0x00001084b0007986 */ /* 0x0001e2000c101d04 */
[----:B------:R-:W-:Y:S01]  /*28d20*/  SEL R200, RZ, 0x1, P5 ;  /* 0x00000001ffc87807 */ /* 0x000fe20002800000 */
[----:B------:R-:W-:Y:S01]  /*28d30*/  FADD.FTZ R202, R201, R84 ;  /* 0x00000054c9ca7221 */ /* 0x000fe20000010000 */
[----:B------:R-:W-:Y:S02]  /*28d40*/  SEL R198, RZ, 0x1, P6 ;  /* 0x00000001ffc67807 */ /* 0x000fe40003000000 */
[C---:B------:R-:W-:Y:S01]  /*28d50*/  LOP3.LUT P2, RZ, R9.reuse, 0x1, RZ, 0xc0, !PT ;  /* 0x0000000109ff7812 */ /* 0x040fe2000784c0ff */
[----:B------:R-:W-:Y:S01]  /*28d60*/  FADD.FTZ R201, R202, R85 ;  /* 0x00000055cac97221 */ /* 0x000fe20000010000 */
[----:B------:R-:W-:Y:S01]  /*28d70*/  LOP3.LUT P1, RZ, R9, 0x10, RZ, 0xc0, !PT ;  /* 0x0000001009ff7812 */ /* 0x000fe2000782c0ff */
[----:B------:R-:W-:Y:S01]  /*28d80*/  IMAD.WIDE.U32 R198, R198, 0x100, RZ ;  /* 0x00000100c6c67825 */ /* 0x000fe200078e00ff */
[----:B------:R-:W-:-:S03]  /*28d90*/  SEL R219, RZ, 0x1, P2 ;  /* 0x00000001ffdb7807 */ /* 0x000fc60001000000 */
        /* <DEDUP_REMOVED lines=43> */
[----:B------:R-:W-:-:S04]  /*29050*/  IMAD.WIDE.U32 R200, R200, 0x10000, RZ ;  /* 0x00010000c8c87825 */ /* 0x000fc800078e00ff */
[----:B------:R-:W-:Y:S01]  /*29060*/  FADD.FTZ R217, R206, R47 ;  /* 0x0000002fced97221 */ /* 0x000fe20000010000 */
[----:B------:R-:W-:-:S04]  /*29070*/  IMAD.WIDE.U32 R202, R202, 0x1000000, RZ ;  /* 0x01000000caca7825 */ /* 0x000fc800078e00ff */
[----:B------:R-:W-:Y:S01]  /*29080*/  FADD.FTZ R206, R217, R40 ;  /* 0x00000028d9ce7221 */ /* 0x000fe20000010000 */
[----:B------:R-:W-:Y:S02]  /*29090*/  SEL R217, RZ, 0x1, P1 ;  /* 0x00000001ffd97807 */ /* 0x000fe40000800000 */
[----:B------:R-:W-:Y:S01]  /*290a0*/  LOP3.LUT R219, R203, R208, R219, 0xfe, !PT ;  /* 0x000000d0cbdb7212 */ /* 0x000fe200078efedb */
[----:B------:R-:W-:Y:S01]  /*290b0*/  FADD.FTZ R203, R206, R41 ;  /* 0x00000029cecb7221 */ /* 0x000fe20000010000 */
[----:B------:R-:W-:Y:S02]  /*290c0*/  LOP3.LUT R202, R198, R202, R200, 0xfe, !PT ;  /* 0x000000cac6ca7212 */ /* 0x000fe400078efec8 */
[----:B------:R-:W-:Y:S01]  /*290d0*/  LOP3.LUT R199, R199, R219, R201, 0xfe, !PT ;  /* 0x000000dbc7c77212 */ /* 0x000fe200078efec9 */
[----:B------:R-:W-:Y:S01]  /*290e0*/  FADD.FTZ R200, R203, R42 ;  /* 0x0000002acbc87221 */ /* 0x000fe20000010000 */
[----:B------:R-:W-:Y:S02]  /*290f0*/  LOP3.LUT R198, R202, R217, RZ, 0xfc, !PT ;  /* 0x000000d9cac67212 */ /* 0x000fe400078efcff */
[----:B------:R-:W-:Y:S01]  /*29100*/  SHF.R.U32.HI R203, RZ, 0x5, R196 ;  /* 0x00000005ffcb7819 */ /* 0x000fe200000116c4 */
[----:B------:R-:W-:Y:S01]  /*29110*/  FADD.FTZ R201, R200, R43 ;  /* 0x0000002bc8c97221 */ /* 0x000fe20000010000 */
[----:B------:R-:W-:Y:S01]  /*29120*/  LOP3.LUT P1, RZ, R204, 0xff, RZ, 0xc0, !PT ;  /* 0x000000ffccff7812 */ /* 0x000fe2000782c0ff */
[----:B------:R0:W-:Y:S01]  /*29130*/  STG.E.64 desc[UR4][R174.64], R198 ;  /* 0x000000c6ae007986 */ /* 0x0001e2000c101b04 */
[----:B------:R-:W-:Y:S01]  /*29140*/  LOP3.LUT R202, R203, 0x7fffffc, RZ, 0xc0, !PT ;  /* 0x07fffffccbca7812 */ /* 0x000fe200078ec0ff */
[----:B------:R-:W-:-:S04]  /*29150*/  FADD.FTZ R200, R201, R132 ;  /* 0x00000084c9c87221 */ /* 0x000fc80000010000 */
        /* <DEDUP_REMOVED lines=23> */
.L_x_18681:
        /* <DEDUP_REMOVED lines=136> */
.L_x_18694:
        /* <DEDUP_REMOVED lines=8> */
[----:B--2---:R-:W-:Y:S02]  /*29bd0*/  @!P2 LEA R176, R176, R175, 0x18 ;  /* 0x000000afb0b0a211 */ /* 0x004fe400078ec0ff */
[C---:B------:R-:W-:Y:S02]  /*29be0*/  @!P2 IADD3 R175, R202.reuse, R203, RZ ;  /* 0x000000cbcaafa210 */ /* 0x040fe40007ffe0ff */
[----:B------:R-:W-:-:S03]  /*29bf0*/  @!P3 IADD3 R202, R202, R177, RZ ;  /* 0x000000b1cacab210 */ /* 0x000fc60007ffe0ff */
[----:B------:R-:W-:Y:S02]  /*29c00*/  @!P2 IMAD R198, R175, 0x8, R176 ;  /* 0x00000008afc6a824 */ /* 0x000fe400078e02b0 */
        /* <DEDUP_REMOVED lines=9> */
[----:B------:R-:W-:Y:S01]  /*29ca0*/  I2FP.F32.S32 R217, R199 ;  /* 0x000000c700d97245 */ /* 0x000fe20000201400 */
[----:B------:R-:W0:Y:S01]  /*29cb0*/  SHFL.DOWN PT, R200, R199, 0x2, 0x1f ;  /* 0x08401f00c7c87f89 */ /* 0x000e2200000e0000 */
[----:B------:R-:W-:-:S05]  /*29cc0*/  @!P3 IMAD R202, R202, 0x8, R201 ;  /* 0x00000008cacab824 */ /* 0x000fca00078e02c9 */
[----:B------:R-:W-:Y:S01]  /*29cd0*/  @!P3 LDS.64 R176, [R202] ;  /* 0x00000000cab0b984 */ /* 0x000fe20000000a00 */
[----:B0-----:R-:W-:Y:S02]  /*29ce0*/  IADD3 R175, R200, R199, RZ ;  /* 0x000000c7c8af7210 */ /* 0x001fe40007ffe0ff */
[----:B------:R-:W-:Y:S02]  /*29cf0*/  I2FP.F32.S32 R200, R200 ;  /* 0x000000c800c87245 */ /* 0x000fe40000201400 */
[----:B------:R-:W-:Y:S01]  /*29d00*/  I2FP.F32.S32 R198, R175 ;  /* 0x000000af00c67245 */ /* 0x000fe20000201400 */
[----:B------:R-:W0:Y:S03]  /*29d10*/  SHFL.DOWN PT, R206, R175, 0x1, 0x1f ;  /* 0x08201f00afce7f89 */ /* 0x000e2600000e0000 */
[----:B------:R-:W1:Y:S01]  /*29d20*/  MUFU.RCP R204, R198 ;  /* 0x000000c600cc7308 */ /* 0x000e620000001000 */
[----:B0-----:R-:W-:Y:S01]  /*29d30*/  IMAD.IADD R199, R175, 0x1, R206 ;  /* 0x00000001afc77824 */ /* 0x001fe200078e02ce */
[----:B------:R-:W-:Y:S01]  /*29d40*/  I2FP.F32.S32 R206, R206 ;  /* 0x000000ce00ce7245 */ /* 0x000fe20000201400 */
[----:B------:R-:W0:Y:S03]  /*29d50*/  SHFL.DOWN PT, R201, R176, 0x2, 0x1f ;  /* 0x08401f00b0c97f89 */ /* 0x000e2600000e0000 */
        /* <DEDUP_REMOVED lines=24> */
[----:B------:R-:W-:-:S05]  /*29ee0*/  FFMA.FTZ R198, R199, R201, R198 ;  /* 0x000000c9c7c67223 */ /* 0x000fca00000100c6 */
[----:B------:R2:W0:Y:S01]  /*29ef0*/  SHFL.IDX PT, R210, R198, RZ, 0x1f ;  /* 0x00001fffc6d27589 */ /* 0x00042200000e0000 */
[----:B-1----:R-:W-:-:S05]  /*29f00*/  FSEL R174, R175, RZ, !P4 ;  /* 0x000000ffafae7208 */ /* 0x002fca0006000000 */
[C---:B------:R-:W-:Y:S01]  /*29f10*/  FADD.FTZ R208, -R174.reuse, R61 ;  /* 0x0000003daed07221 */ /* 0x040fe20000010100 */
[----:B------:R-:W-:Y:S01]  /*29f20*/  FMUL.FTZ R61, R175, R175 ;  /* 0x000000afaf3d7220 */ /* 0x000fe20000410000 */
[C---:B--2---:R-:W-:Y:S01]  /*29f30*/  FADD.FTZ R198, -R174.reuse, R59 ;  /* 0x0000003baec67221 */ /* 0x044fe20000010100 */
[C---:B------:R-:W-:Y:S01]  /*29f40*/  FADD.FTZ R206, -R174.reuse, R60 ;  /* 0x0000003caece7221 */ /* 0x040fe20000010100 */
[C---:B------:R-:W-:Y:S01]  /*29f50*/  FADD.FTZ R220, -R174.reuse, R62 ;  /* 0x0000003eaedc7221 */ /* 0x040fe20000010100 */
[C---:B------:R-:W-:Y:S01]  /*29f60*/  FADD.FTZ R60, -R174.reuse, R56 ;  /* 0x00000038ae3c7221 */ /* 0x040fe20000010100 */
[C---:B------:R-:W-:Y:S01]  /*29f70*/  FADD.FTZ R62, -R174.reuse, R57 ;  /* 0x00000039ae3e7221 */ /* 0x040fe20000010100 */
[C---:B------:R-:W-:Y:S01]  /*29f80*/  FADD.FTZ R218, -R174.reuse, R54 ;  /* 0x00000036aeda7221 */ /* 0x040fe20000010100 */
[----:B------:R-:W1:Y:S01]  /*29f90*/  @!P2 LDC.64 R56, c[0x0][0x250] ;  /* 0x00009400ff38ab82 */ /* 0x000e620000000a00 */
[C---:B------:R-:W-:Y:S01]  /*29fa0*/  FADD.FTZ R54, -R174.reuse, R48 ;  /* 0x00000030ae367221 */ /* 0x040fe20000010100 */
[C-C-:B------:R-:W-:Y:S01]  /*29fb0*/  FADD.FTZ R48, -R174.reuse, R41.reuse ;  /* 0x00000029ae307221 */ /* 0x140fe20000010100 */
[----:B------:R-:W-:Y:S01]  /*29fc0*/  PRMT R41, R131, 0x7632, R41 ;  /* 0x0000763283297816 */ /* 0x000fe20000000029 */
[C---:B------:R-:W-:Y:S01]  /*29fd0*/  FADD.FTZ R86, -R174.reuse, R86 ;  /* 0x00000056ae567221 */ /* 0x040fe20000010100 */
[C---:B------:R-:W-:Y:S01]  /*29fe0*/  FADD.FTZ R87, -R174.reuse, R87 ;  /* 0x00000057ae577221 */ /* 0x040fe20000010100 */
[C---:B------:R-:W-:Y:S01]  /*29ff0*/  FADD.FTZ R230, -R174.reuse, R43 ;  /* 0x0000002baee67221 */ /* 0x040fe20000010100 */
[----:B------:R-:W-:Y:S01]  /*2a000*/  FADD.FTZ R226, -R174, R45 ;  /* 0x0000002daee27221 */ /* 0x000fe20000010100 */
[----:B0-----:R-:W-:Y:S01]  /*2a010*/  FFMA.FTZ R59, R210, UR16, R177 ;  /* 0x00000010d23b7c23 */ /* 0x001fe200080100b1 */
[----:B------:R-:W-:Y:S01]  /*2a020*/  FSEL R210, R61, RZ, P4 ;  /* 0x000000ff3dd27208 */ /* 0x000fe20002000000 */
[----:B------:R-:W-:Y:S01]  /*2a030*/  IMAD.U32 R45, R41, 0x10000, RZ ;  /* 0x00010000292d7824 */ /* 0x000fe200078e00ff */
[----:B------:R-:W-:Y:S01]  /*2a040*/  SHF.L.U32 R43, R131, 0x10, RZ ;  /* 0x00000010832b7819 */ /* 0x000fe200000006ff */
[----:B------:R-:W-:Y:S01]  /*2a050*/  FADD.FTZ R84, -R174, R84 ;  /* 0x00000054ae547221 */ /* 0x000fe20000010100 */
[----:B------:R-:W-:Y:S01]  /*2a060*/  PRMT R41, R130, 0x7632, R41 ;  /* 0x0000763282297816 */ /* 0x000fe20000000029 */
[----:B------:R-:W-:Y:S01]  /*2a070*/  FADD.FTZ R59, R59, R210 ;  /* 0x000000d23b3b7221 */ /* 0x000fe20000010000 */
[C---:B------:R-:W-:Y:S01]  /*2a080*/  FADD.FTZ R90, -R174.reuse, R90 ;  /* 0x0000005aae5a7221 */ /* 0x040fe20000010100 */
[C---:B------:R-:W-:Y:S01]  /*2a090*/  FADD.FTZ R85, -R174.reuse, R85 ;  /* 0x00000055ae557221 */ /* 0x040fe20000010100 */
[----:B------:R-:W-:Y:S01]  /*2a0a0*/  FADD.FTZ R228, -R174, R47 ;  /* 0x0000002faee47221 */ /* 0x000fe20000010100 */
[----:B------:R-:W0:Y:S01]  /*2a0b0*/  MUFU.RSQ R61, R59 ;  /* 0x0000003b003d7308 */ /* 0x000e220000001400 */
[----:B------:R-:W-:-:S02]  /*2a0c0*/  IMAD.U32 R47, R41, 0x10000, RZ ;  /* 0x00010000292f7824 */ /* 0x000fc400078e00ff */
[C---:B------:R-:W-:Y:S01]  /*2a0d0*/  FADD.FTZ R210, -R174.reuse, R49 ;  /* 0x00000031aed27221 */ /* 0x040fe20000010100 */
[C---:B------:R-:W-:Y:S01]  /*2a0e0*/  SHF.L.U32 R41, R129.reuse, 0x10, RZ ;  /* 0x0000001081297819 */ /* 0x040fe200000006ff */
[C---:B------:R-:W-:Y:S01]  /*2a0f0*/  FADD.FTZ R91, -R174.reuse, R91 ;  /* 0x0000005bae5b7221 */ /* 0x040fe20000010100 */
[----:B------:R-:W-:Y:S01]  /*2a100*/  PRMT R49, R129, 0x7632, R49 ;  /* 0x0000763281317816 */ /* 0x000fe20000000031 */
[C---:B------:R-:W-:Y:S01]  /*2a110*/  FADD.FTZ R214, -R174.reuse, R52 ;  /* 0x00000034aed67221 */ /* 0x040fe20000010100 */
[C---:B------:R-:W-:Y:S01]  /*2a120*/  FADD.FTZ R52, -R174.reuse, R53 ;  /* 0x00000035ae347221 */ /* 0x040fe20000010100 */
[C---:B------:R-:W-:Y:S01]  /*2a130*/  FADD.FTZ R88, -R174.reuse, R88 ;  /* 0x00000058ae587221 */ /* 0x040fe20000010100 */
[----:B------:R-:W-:Y:S01]  /*2a140*/  SHF.L.U32 R53, R49, 0x10, RZ ;  /* 0x0000001031357819 */ /* 0x000fe200000006ff */
[----:B------:R-:W-:Y:S01]  /*2a150*/  FADD.FTZ R89, -R174, R89 ;  /* 0x00000059ae597221 */ /* 0x000fe20000010100 */
[----:B-1----:R-:W-:-:S04]  /*2a160*/  @!P2 IMAD.WIDE R56, R195, 0x4, R56 ;  /* 0x00000004c338a825 */ /* 0x002fc800078e0238 */
[C---:B------:R-:W-:Y:S01]  /*2a170*/  FADD.FTZ R216, -R174.reuse, R51 ;  /* 0x00000033aed87221 */ /* 0x040fe20000010100 */
[C---:B------:R-:W-:Y:S01]  /*2a180*/  FADD.FTZ R76, -R174.reuse, R76 ;  /* 0x0000004cae4c7221 */ /* 0x040fe20000010100 */
[----:B------:R-:W-:Y:S01]  /*2a190*/  FADD.FTZ R78, -R174, R78 ;  /* 0x0000004eae4e7221 */ /* 0x000fe20000010100 */
[----:B------:R-:W-:Y:S01]  /*2a1a0*/  IMAD.U32 R51, R128, 0x10000, RZ ;  /* 0x0001000080337824 */ /* 0x000fe200078e00ff */
[----:B------:R1:W-:Y:S01]  /*2a1b0*/  @!P2 STG.E desc[UR4][R56.64], R175 ;  /* 0x000000af3800a986 */ /* 0x0003e2000c101904 */
[C---:B0-----:R-:W-:Y:S01]  /*2a1c0*/  FMUL.FTZ R86, R61.reuse, R86 ;  /* 0x000000563d567220 */ /* 0x041fe20000410000 */
[C---:B------:R-:W-:Y:S01]  /*2a1d0*/  FMUL.FTZ R234, R61.reuse, R87 ;  /* 0x000000573dea7220 */ /* 0x040fe20000410000 */
[C---:B------:R-:W-:Y:S01]  /*2a1e0*/  FMUL.FTZ R85, R61.reuse, R85 ;  /* 0x000000553d557220 */ /* 0x040fe20000410000 */
[C---:B------:R-:W-:Y:S01]  /*2a1f0*/  FMUL.FTZ R90, R61.reuse, R90 ;  /* 0x0000005a3d5a7220 */ /* 0x040fe20000410000 */
[----:B------:R-:W-:Y:S01]  /*2a200*/  FFMA.FTZ R86, R86, R43, R171 ;  /* 0x0000002b56567223 */ /* 0x000fe200000100ab */
[----:B------:R-:W-:Y:S01]  /*2a210*/  FFMA.FTZ R43, R234, R45, R35 ;  /* 0x0000002dea2b7223 */ /* 0x000fe20000010023 */
[----:B------:R-:W-:Y:S01]  /*2a220*/  SHF.L.U32 R234, R130, 0x10, RZ ;  /* 0x0000001082ea7819 */ /* 0x000fe200000006ff */
[C---:B------:R-:W-:Y:S01]  /*2a230*/  FMUL.FTZ R45, R61.reuse, R84 ;  /* 0x000000543d2d7220 */ /* 0x040fe20000410000 */
[----:B------:R-:W-:Y:S01]  /*2a240*/  FFMA.FTZ R41, R90, R41, R173 ;  /* 0x000000295a297223 */ /* 0x000fe200000100ad */
[C---:B------:R-:W-:Y:S01]  /*2a250*/  FMUL.FTZ R90, R61.reuse, R91 ;  /* 0x0000005b3d5a7220 */ /* 0x040fe20000410000 */
[----:B------:R-:W-:Y:S01]  /*2a260*/  FMUL.FTZ R49, R61, R88 ;  /* 0x000000583d317220 */ /* 0x000fe20000410000 */
[----:B------:R-:W-:Y:S01]  /*2a270*/  FFMA.FTZ R234, R45, R234, R172 ;  /* 0x000000ea2dea7223 */ /* 0x000fe200000100ac */
[----:B------:R-:W-:Y:S01]  /*2a280*/  FFMA.FTZ R45, R85, R47, R36 ;  /* 0x0000002f552d7223 */ /* 0x000fe20000010024 */
[----:B------:R-:W-:Y:S01]  /*2a290*/  PRMT R47, R128, 0x7632, R47 ;  /* 0x00007632802f7816 */ /* 0x000fe2000000002f */
[----:B------:R-:W-:Y:S01]  /*2a2a0*/  FFMA.FTZ R90, R90, R53, R37 ;  /* 0x000000355a5a7223 */ /* 0x000fe20000010025 */
[----:B------:R-:W-:Y:S01]  /*2a2b0*/  FMUL.FTZ R89, R61, R89 ;  /* 0x000000593d597220 */ /* 0x000fe20000410000 */
[----:B------:R-:W-:Y:S01]  /*2a2c0*/  PRMT R53, R127, 0x7632, R53 ;  /* 0x000076327f357816 */ /* 0x000fe20000000035 */
[----:B------:R-:W-:Y:S01]  /*2a2d0*/  FFMA.FTZ R49, R49, R51, R178 ;  /* 0x0000003331317223 */ /* 0x000fe200000100b2 */
[----:B------:R-:W-:-:S02]  /*2a2e0*/  IMAD.U32 R47, R47, 0x10000, RZ ;  /* 0x000100002f2f7824 */ /* 0x000fc400078e00ff */
[C---:B------:R-:W-:Y:S01]  /*2a2f0*/  FADD.FTZ R202, -R174.reuse, R79 ;  /* 0x0000004faeca7221 */ /* 0x040fe20000010100 */
[----:B------:R-:W-:Y:S01]  /*2a300*/  FADD.FTZ R222, -R174, R55 ;  /* 0x00000037aede7221 */ /* 0x000fe20000010100 */
[----:B------:R-:W-:Y:S02]  /*2a310*/  IMAD.U32 R51, R53, 0x10000, RZ ;  /* 0x0001000035337824 */ /* 0x000fe400078e00ff */
[----:B-1----:R-:W-:Y:S01]  /*2a320*/  FFMA.FTZ R56, R89, R47, R38 ;  /* 0x0000002f59387223 */ /* 0x002fe20000010026 */
[C---:B------:R-:W-:Y:S01]  /*2a330*/  SHF.L.U32 R47, R126.reuse, 0x10, RZ ;  /* 0x000000107e2f7819 */ /* 0x040fe200000006ff */
[----:B------:R-:W-:Y:S01]  /*2a340*/  FMUL.FTZ R53, R61, R76 ;  /* 0x0000004c3d357220 */ /* 0x000fe20000410000 */
[----:B------:R-:W-:Y:S01]  /*2a350*/  SHF.L.U32 R55, R127, 0x10, RZ ;  /* 0x000000107f377819 */ /* 0x000fe200000006ff */
[----:B------:R-:W-:Y:S01]  /*2a360*/  FMUL.FTZ R78, R61, R78 ;  /* 0x0000004e3d4e7220 */ /* 0x000fe20000410000 */
[----:B------:R-:W-:Y:S01]  /*2a370*/  PRMT R57, R126, 0x7632, R57 ;  /* 0x000076327e397816 */ /* 0x000fe20000000039 */
[----:B------:R-:W-:Y:S01]  /*2a380*/  FFMA.FTZ R53, R53, R47, R168 ;  /* 0x0000002f35357223 */ /* 0x000fe200000100a8 */
[----:B------:R-:W-:Y:S01]  /*2a390*/  PRMT R47, R125, 0x7632, R47 ;  /* 0x000076327d2f7816 */ /* 0x000fe2000000002f */
[----:B------:R-:W-:Y:S01]  /*2a3a0*/  FMUL.FTZ R202, R61, R202 ;  /* 0x000000ca3dca7220 */ /* 0x000fe20000410000 */
[----:B------:R-:W-:Y:S01]  /*2a3b0*/  FADD.FTZ R82, -R174, R82 ;  /* 0x00000052ae527221 */ /* 0x000fe20000010100 */
[----:B------:R-:W-:Y:S01]  /*2a3c0*/  SHF.L.U32 R59, R57, 0x10, RZ ;  /* 0x00000010393b7819 */ /* 0x000fe200000006ff */
[----:B------:R-:W-:Y:S01]  /*2a3d0*/  FFMA.FTZ R55, R78, R55, R167 ;  /* 0x000000374e377223 */ /* 0x000fe200000100a7 */
[----:B------:R-:W-:Y:S01]  /*2a3e0*/  FFMA.FTZ R76, R202, R51, R31 ;  /* 0x00000033ca4c7223 */ /* 0x000fe2000001001f */
[----:B------:R-:W-:-:S02]  /*2a3f0*/  IMAD.U32 R57, R47, 0x10000, RZ ;  /* 0x000100002f397824 */ /* 0x000fc400078e00ff */
[----:B------:R-:W-:Y:S01]  /*2a400*/  FMUL.FTZ R78, R61, R82 ;  /* 0x000000523d4e7220 */ /* 0x000fe20000410000 */
[----:B------:R-:W-:Y:S01]  /*2a410*/  IMAD.U32 R51, R125, 0x10000, RZ ;  /* 0x000100007d337824 */ /* 0x000fe200078e00ff */
[----:B------:R-:W-:Y:S01]  /*2a420*/  PRMT R47, R124, 0x7632, R47 ;  /* 0x000076327c2f7816 */ /* 0x000fe2000000002f */
[----:B------:R-:W-:Y:S01]  /*2a430*/  FADD.FTZ R80, -R174, R80 ;  /* 0x00000050ae507221 */ /* 0x000fe20000010100 */
[----:B------:R-:W-:Y:S01]  /*2a440*/  SHF.L.U32 R88, R124, 0x10, RZ ;  /* 0x000000107c587819 */ /* 0x000fe200000006ff */
[----:B------:R-:W-:Y:S01]  /*2a450*/  FFMA.FTZ R78, R78, R51, R169 ;  /* 0x000000334e4e7223 */ /* 0x000fe200000100a9 */
[C---:B------:R-:W-:Y:S01]  /*2a460*/  FADD.FTZ R77, -R174.reuse, R77 ;  /* 0x0000004dae4d7221 */ /* 0x040fe20000010100 */
[----:B------:R-:W-:Y:S02]  /*2a470*/  IMAD.U32 R51, R47, 0x10000, RZ ;  /* 0x000100002f337824 */ /* 0x000fe400078e00ff */
[----:B------:R-:W-:Y:S01]  /*2a480*/  FMUL.FTZ R47, R61, R80 ;  /* 0x000000503d2f7220 */ /* 0x000fe20000410000 */
[C---:B------:R-:W-:Y:S01]  /*2a490*/  FADD.FTZ R204, -R174.reuse, R70 ;  /* 0x00000046aecc7221 */ /* 0x040fe20000010100 */
[C---:B------:R-:W-:Y:S01]  /*2a4a0*/  FADD.FTZ R81, -R174.reuse, R81 ;  /* 0x00000051ae517221 */ /* 0x040fe20000010100 */
[----:B------:R-:W-:Y:S01]  /*2a4b0*/  FADD.FTZ R70, -R174, R71 ;  /* 0x00000047ae467221 */ /* 0x000fe20000010100 */
[----:B------:R-:W-:Y:S01]  /*2a4c0*/  FFMA.FTZ R88, R47, R88, R170 ;  /* 0x000000582f587223 */ /* 0x000fe200000100aa */
[C---:B------:R-:W-:Y:S01]  /*2a4d0*/  FMUL.FTZ R77, R61.reuse, R77 ;  /* 0x0000004d3d4d7220 */ /* 0x040fe20000410000 */
[----:B------:R-:W-:Y:S01]  /*2a4e0*/  PRMT R47, R122, 0x7632, R47 ;  /* 0x000076327a2f7816 */ /* 0x000fe2000000002f */
[----:B------:R-:W-:Y:S01]  /*2a4f0*/  FADD.FTZ R224, -R174, R63 ;  /* 0x0000003faee07221 */ /* 0x000fe20000010100 */
[----:B------:R-:W-:Y:S01]  /*2a500*/  FMUL.FTZ R63, R61, R81 ;  /* 0x000000513d3f7220 */ /* 0x000fe20000410000 */
[----:B------:R-:W-:Y:S01]  /*2a510*/  FFMA.FTZ R82, R77, R59, R32 ;  /* 0x0000003b4d527223 */ /* 0x000fe20000010020 */
[----:B------:R-:W-:Y:S01]  /*2a520*/  FMUL.FTZ R202, R61, R70 ;  /* 0x000000463dca7220 */ /* 0x000fe20000410000 */
[----:B------:R-:W-:Y:S01]  /*2a530*/  SHF.L.U32 R59, R123, 0x10, RZ ;  /* 0x000000107b3b7819 */ /* 0x000fe200000006ff */
[----:B------:R-:W-:-:S02]  /*2a540*/  IMAD.U32 R70, R47, 0x10000, RZ ;  /* 0x000100002f467824 */ /* 0x000fc400078e00ff */
[----:B------:R-:W-:Y:S01]  /*2a550*/  FMUL.FTZ R204, R61, R204 ;  /* 0x000000cc3dcc7220 */ /* 0x000fe20000410000 */
[----:B------:R-:W-:Y:S01]  /*2a560*/  PRMT R47, R121, 0x7632, R47 ;  /* 0x00007632792f7816 */ /* 0x000fe2000000002f */
[C---:B------:R-:W-:Y:S01]  /*2a570*/  FADD.FTZ R75, -R174.reuse, R75 ;  /* 0x0000004bae4b7221 */ /* 0x040fe20000010100 */
[----:B------:R-:W-:Y:S01]  /*2a580*/  FFMA.FTZ R63, R63, R51, R34 ;  /* 0x000000333f3f7223 */ /* 0x000fe20000010022 */
[----:B------:R-:W-:Y:S01]  /*2a590*/  PRMT R51, R123, 0x7632, R51 ;  /* 0x000076327b337816 */ /* 0x000fe20000000033 */
[----:B------:R-:W-:Y:S01]  /*2a5a0*/  FADD.FTZ R68, -R174, R68 ;  /* 0x00000044ae447221 */ /* 0x000fe20000010100 */
[----:B------:R-:W-:Y:S01]  /*2a5b0*/  FFMA.FTZ R59, R204, R59, R163 ;  /* 0x0000003bcc3b7223 */ /* 0x000fe200000100a3 */
[----:B------:R-:W-:Y:S02]  /*2a5c0*/  IMAD.U32 R47, R47, 0x10000, RZ ;  /* 0x000100002f2f7824 */ /* 0x000fe400078e00ff */
[----:B------:R-:W-:Y:S01]  /*2a5d0*/  FMUL.FTZ R204, R61, R75 ;  /* 0x0000004b3dcc7220 */ /* 0x000fe20000410000 */
[C---:B------:R-:W-:Y:S01]  /*2a5e0*/  FADD.FTZ R200, -R174.reuse, R66 ;  /* 0x00000042aec87221 */ /* 0x040fe20000010100 */
[C---:B------:R-:W-:Y:S01]  /*2a5f0*/  FADD.FTZ R176, -R174.reuse, R69 ;  /* 0x00000045aeb07221 */ /* 0x040fe20000010100 */
[----:B------:R-:W-:Y:S01]  /*2a600*/  FADD.FTZ R66, -R174, R67 ;  /* 0x00000043ae427221 */ /* 0x000fe20000010100 */
[----:B------:R-:W-:Y:S01]  /*2a610*/  SHF.L.U32 R71, R51, 0x10, RZ ;  /* 0x0000001033477819 */ /* 0x000fe200000006ff */
[----:B------:R-:W-:-:S02]  /*2a620*/  IMAD.U32 R67, R122, 0x10000, RZ ;  /* 0x000100007a437824 */ /* 0x000fc400078e00ff */
[C---:B------:R-:W-:Y:S01]  /*2a630*/  FMUL.FTZ R51, R61.reuse, R68 ;  /* 0x000000443d337220 */ /* 0x040fe20000410000 */
[----:B------:R-:W-:Y:S01]  /*2a640*/  FFMA.FTZ R204, R204, R47, R29 ;  /* 0x0000002fcccc7223 */ /* 0x000fe2000001001d */
[----:B------:R-:W-:Y:S01]  /*2a650*/  FADD.FTZ R72, -R174, R72 ;  /* 0x00000048ae487221 */ /* 0x000fe20000010100 */
[----:B------:R-:W-:Y:S01]  /*2a660*/  PRMT R47, R120, 0x7632, R47 ;  /* 0x00007632782f7816 */ /* 0x000fe2000000002f */
[----:B------:R-:W-:Y:S01]  /*2a670*/  FADD.FTZ R73, -R174, R73 ;  /* 0x00000049ae497221 */ /* 0x000fe20000010100 */
[----:B------:R-:W-:Y:S01]  /*2a680*/  FMUL.FTZ R69, R61, R176 ;  /* 0x000000b03d457220 */ /* 0x000fe20000410000 */
[----:B------:R-:W-:Y:S01]  /*2a690*/  FFMA.FTZ R176, R51, R67, R164 ;  /* 0x0000004333b07223 */ /* 0x000fe200000100a4 */
[----:B------:R-:W-:Y:S01]  /*2a6a0*/  SHF.L.U32 R51, R120, 0x10, RZ ;  /* 0x0000001078337819 */ /* 0x000fe200000006ff */
[----:B------:R-:W-:Y:S01]  /*2a6b0*/  FMUL.FTZ R85, R61, R72 ;  /* 0x000000483d557220 */ /* 0x000fe20000410000 */
        /* <DEDUP_REMOVED lines=8> */
[----:B------:R-:W-:-:S02]  /*2a740*/  IMAD.U32 R69, R119, 0x10000, RZ ;  /* 0x0001000077457824 */ /* 0x000fc400078e00ff */
[----:B------:R-:W-:Y:S01]  /*2a750*/  FMUL.FTZ R224, R61, R224 ;  /* 0x000000e03de07220 */ /* 0x000fe20000410000 */
[----:B------:R-:W-:Y:S02]  /*2a760*/  IMAD.U32 R51, R51, 0x10000, RZ ;  /* 0x0001000033337824 */ /* 0x000fe400078e00ff */
[----:B------:R-:W-:Y:S01]  /*2a770*/  FADD.FTZ R83, -R174, R83 ;  /* 0x00000053ae537221 */ /* 0x000fe20000010100 */
[----:B------:R-:W-:Y:S01]  /*2a780*/  IMAD.U32 R73, R47, 0x10000, RZ ;  /* 0x000100002f497824 */ /* 0x000fe200078e00ff */
[----:B------:R-:W-:Y:S01]  /*2a790*/  SHF.L.U32 R47, R117, 0x10, RZ ;  /* 0x00000010752f7819 */ /* 0x000fe200000006ff */
[----:B------:R-:W-:Y:S01]  /*2a7a0*/  FFMA.FTZ R68, R68, R69, R159 ;  /* 0x0000004544447223 */ /* 0x000fe2000001009f */
[C---:B------:R-:W-:Y:S01]  /*2a7b0*/  FMUL.FTZ R70, R61.reuse, R200 ;  /* 0x000000c83d467220 */ /* 0x040fe20000410000 */
[----:B------:R-:W-:Y:S01]  /*2a7c0*/  FFMA.FTZ R69, R224, R51, R23 ;  /* 0x00000033e0457223 */ /* 0x000fe20000010017 */
[----:B------:R-:W-:Y:S01]  /*2a7d0*/  SHF.L.U32 R72, R118, 0x10, RZ ;  /* 0x0000001076487819 */ /* 0x000fe200000006ff */
[----:B------:R-:W-:Y:S01]  /*2a7e0*/  FADD.FTZ R74, -R174, R74 ;  /* 0x0000004aae4a7221 */ /* 0x000fe20000010100 */
[C---:B------:R-:W-:Y:S01]  /*2a7f0*/  FMUL.FTZ R51, R61.reuse, R206 ;  /* 0x000000ce3d337220 */ /* 0x040fe20000410000 */
[----:B------:R-:W-:Y:S01]  /*2a800*/  FMUL.FTZ R84, R61, R83 ;  /* 0x000000533d547220 */ /* 0x000fe20000410000 */
[----:B------:R-:W-:Y:S01]  /*2a810*/  FFMA.FTZ R202, R202, R71, R27 ;  /* 0x00000047caca7223 */ /* 0x000fe2000001001b */
[----:B------:R-:W-:Y:S01]  /*2a820*/  FFMA.FTZ R70, R70, R47, R161 ;  /* 0x0000002f46467223 */ /* 0x000fe200000100a1 */
[----:B------:R-:W-:Y:S01]  /*2a830*/  SHF.L.U32 R83, R121, 0x10, RZ ;  /* 0x0000001079537819 */ /* 0x000fe200000006ff */
[C---:B------:R-:W-:Y:S01]  /*2a840*/  FMUL.FTZ R71, R61.reuse, R208 ;  /* 0x000000d03d477220 */ /* 0x040fe20000410000 */
[----:B------:R-:W-:Y:S01]  /*2a850*/  PRMT R47, R116, 0x7632, R47 ;  /* 0x00007632742f7816 */ /* 0x000fe2000000002f */
[----:B------:R-:W-:Y:S01]  /*2a860*/  FMUL.FTZ R74, R61, R74 ;  /* 0x0000004a3d4a7220 */ /* 0x000fe20000410000 */
[----:B------:R-:W-:Y:S01]  /*2a870*/  FFMA.FTZ R72, R51, R72, R160 ;  /* 0x0000004833487223 */ /* 0x000fe200000100a0 */
[----:B------:R-:W-:Y:S01]  /*2a880*/  FADD.FTZ R64, -R174, R64 ;  /* 0x00000040ae407221 */ /* 0x000fe20000010100 */
[----:B------:R-:W-:Y:S01]  /*2a890*/  PRMT R51, R117, 0x7632, R51 ;  /* 0x0000763275337816 */ /* 0x000fe20000000033 */
[----:B------:R-:W-:Y:S01]  /*2a8a0*/  FFMA.FTZ R71, R71, R73, R24 ;  /* 0x0000004947477223 */ /* 0x000fe20000010018 */
[----:B------:R-:W-:Y:S01]  /*2a8b0*/  FFMA.FTZ R83, R74, R83, R165 ;  /* 0x000000534a537223 */ /* 0x000fe200000100a5 */
[----:B------:R-:W-:Y:S01]  /*2a8c0*/  IMAD.U32 R73, R47, 0x10000, RZ ;  /* 0x000100002f497824 */ /* 0x000fe200078e00ff */
[----:B------:R-:W-:Y:S01]  /*2a8d0*/  SHF.L.U32 R51, R51, 0x10, RZ ;  /* 0x0000001033337819 */ /* 0x000fe200000006ff */
[----:B------:R-:W-:-:S02]  /*2a8e0*/  IMAD.U32 R74, R116, 0x10000, RZ ;  /* 0x00010000744a7824 */ /* 0x000fc400078e00ff */
[C---:B------:R-:W-:Y:S01]  /*2a8f0*/  FMUL.FTZ R47, R61.reuse, R64 ;  /* 0x000000403d2f7220 */ /* 0x040fe20000410000 */
[C---:B------:R-:W-:Y:S01]  /*2a900*/  FMUL.FTZ R66, R61.reuse, R66 ;  /* 0x000000423d427220 */ /* 0x040fe20000410000 */
[C---:B------:R-:W-:Y:S01]  /*2a910*/  FMUL.FTZ R77, R61.reuse, R214 ;  /* 0x000000d63d4d7220 */ /* 0x040fe20000410000 */
[----:B------:R-:W-:Y:S01]  /*2a920*/  FMUL.FTZ R222, R61, R222 ;  /* 0x000000de3dde7220 */ /* 0x000fe20000410000 */
[----:B------:R-:W-:Y:S01]  /*2a930*/  FFMA.FTZ R74, R47, R74, R162 ;  /* 0x0000004a2f4a7223 */ /* 0x000fe200000100a2 */
        /* <DEDUP_REMOVED lines=8> */
[----:B------:R-:W-:-:S02]  /*2a9c0*/  IMAD.U32 R51, R51, 0x10000, RZ ;  /* 0x0001000033337824 */ /* 0x000fc400078e00ff */
[----:B------:R-:W-:Y:S01]  /*2a9d0*/  FADD.FTZ R44, -R174, R44 ;  /* 0x0000002cae2c7221 */ /* 0x000fe20000010100 */
[----:B------:R-:W-:Y:S01]  /*2a9e0*/  FFMA.FTZ R80, R80, R64, R155 ;  /* 0x0000004050507223 */ /* 0x000fe2000001009b */
[----:B------:R-:W-:Y:S01]  /*2a9f0*/  FADD.FTZ R46, -R174, R46 ;  /* 0x0000002eae2e7221 */ /* 0x000fe20000010100 */
[----:B------:R-:W-:Y:S01]  /*2aa00*/  FFMA.FTZ R79, R222, R51, R19 ;  /* 0x00000033de4f7223 */ /* 0x000fe20000010013 */
[----:B------:R-:W-:Y:S01]  /*2aa10*/  PRMT R51, R114, 0x7632, R51 ;  /* 0x0000763272337816 */ /* 0x000fe20000000033 */
[----:B------:R-:W-:Y:S01]  /*2aa20*/  IMAD.U32 R81, R47, 0x10000, RZ ;  /* 0x000100002f517824 */ /* 0x000fe200078e00ff */
[----:B------:R-:W-:Y:S01]  /*2aa30*/  PRMT R47, R112, 0x7632, R47 ;  /* 0x00007632702f7816 */ /* 0x000fe2000000002f */
[----:B------:R-:W-:Y:S01]  /*2aa40*/  FMUL.FTZ R46, R61, R46 ;  /* 0x0000002e3d2e7220 */ /* 0x000fe20000410000 */
[----:B------:R-:W-:Y:S01]  /*2aa50*/  SHF.L.U32 R64, R51, 0x10, RZ ;  /* 0x0000001033407819 */ /* 0x000fe200000006ff */
[C---:B------:R-:W-:Y:S01]  /*2aa60*/  FMUL.FTZ R51, R61.reuse, R52 ;  /* 0x000000343d337220 */ /* 0x040fe20000410000 */
[----:B------:R-:W-:Y:S01]  /*2aa70*/  FMUL.FTZ R52, R61, R198 ;  /* 0x000000c63d347220 */ /* 0x000fe20000410000 */
[----:B------:R-:W-:-:S02]  /*2aa80*/  IMAD.U32 R200, R47, 0x10000, RZ ;  /* 0x000100002fc87824 */ /* 0x000fc400078e00ff */
[----:B------:R-:W-:Y:S01]  /*2aa90*/  FMUL.FTZ R47, R61, R62 ;  /* 0x0000003e3d2f7220 */ /* 0x000fe20000410000 */
[----:B------:R-:W-:Y:S01]  /*2aaa0*/  FFMA.FTZ R198, R51, R64, R20 ;  /* 0x0000004033c67223 */ /* 0x000fe20000010014 */
[----:B------:R-:W-:Y:S01]  /*2aab0*/  SHF.L.U32 R51, R112, 0x10, RZ ;  /* 0x0000001070337819 */ /* 0x000fe200000006ff */
[----:B------:R-:W-:Y:S01]  /*2aac0*/  FMUL.FTZ R216, R61, R216 ;  /* 0x000000d83dd87220 */ /* 0x000fe20000410000 */
[----:B------:R-:W-:Y:S01]  /*2aad0*/  FFMA.FTZ R200, R47, R200, R22 ;  /* 0x000000c82fc87223 */ /* 0x000fe20000010016 */
[----:B------:R-:W-:Y:S01]  /*2aae0*/  PRMT R47, R111, 0x7632, R47 ;  /* 0x000076326f2f7816 */ /* 0x000fe2000000002f */
[----:B------:R-:W-:Y:S01]  /*2aaf0*/  FADD.FTZ R232, -R174, R133 ;  /* 0x00000085aee87221 */ /* 0x000fe20000010100 */
[----:B------:R-:W-:Y:S01]  /*2ab00*/  FFMA.FTZ R87, R87, R51, R158 ;  /* 0x0000003357577223 */ /* 0x000fe2000001009e */
[----:B------:R-:W-:Y:S01]  /*2ab10*/  SHF.L.U32 R89, R111, 0x10, RZ ;  /* 0x000000106f597819 */ /* 0x000fe200000006ff */
[----:B------:R-:W-:Y:S01]  /*2ab20*/  IMAD.U32 R206, R110, 0x10000, RZ ;  /* 0x000100006ece7824 */ /* 0x000fe200078e00ff */
[----:B------:R-:W-:Y:S01]  /*2ab30*/  SHF.L.U32 R51, R47, 0x10, RZ ;  /* 0x000000102f337819 */ /* 0x000fe200000006ff */
[----:B------:R-:W-:Y:S01]  /*2ab40*/  FMUL.FTZ R47, R61, R44 ;  /* 0x0000002c3d2f7220 */ /* 0x000fe20000410000 */
[----:B------:R-:W-:Y:S01]  /*2ab50*/  PRMT R44, R109, 0x7632, R44 ;  /* 0x000076326d2c7816 */ /* 0x000fe2000000002c */
[----:B------:R-:W-:Y:S01]  /*2ab60*/  FFMA.FTZ R89, R46, R89, R151 ;  /* 0x000000592e597223 */ /* 0x000fe20000010097 */
[----:B------:R-:W-:Y:S01]  /*2ab70*/  PRMT R46, R110, 0x7632, R46 ;  /* 0x000076326e2e7816 */ /* 0x000fe2000000002e */
[----:B------:R-:W-:Y:S01]  /*2ab80*/  FMUL.FTZ R91, R61, R226 ;  /* 0x000000e23d5b7220 */ /* 0x000fe20000410000 */
[----:B------:R-:W-:Y:S01]  /*2ab90*/  FFMA.FTZ R206, R47, R206, R152 ;  /* 0x000000ce2fce7223 */ /* 0x000fe20000010098 */
[----:B------:R-:W-:-:S02]  /*2aba0*/  IMAD.U32 R44, R44, 0x10000, RZ ;  /* 0x000100002c2c7824 */ /* 0x000fc400078e00ff */
[----:B------:R-:W-:Y:S01]  /*2abb0*/  FMUL.FTZ R47, R61, R210 ;  /* 0x000000d23d2f7220 */ /* 0x000fe20000410000 */
[----:B------:R-:W-:Y:S02]  /*2abc0*/  IMAD.U32 R46, R46, 0x10000, RZ ;  /* 0x000100002e2e7824 */ /* 0x000fe400078e00ff */
[----:B------:R-:W-:Y:S01]  /*2abd0*/  FADD.FTZ R65, -R174, R65 ;  /* 0x00000041ae417221 */ /* 0x000fe20000010100 */
[----:B------:R-:W-:Y:S01]  /*2abe0*/  FFMA.FTZ R133, R216, R44, R17 ;  /* 0x0000002cd8857223 */ /* 0x000fe20000010011 */
[----:B------:R-:W-:Y:S01]  /*2abf0*/  PRMT R44, R108, 0x7632, R44 ;  /* 0x000076326c2c7816 */ /* 0x000fe2000000002c */
[C---:B------:R-:W-:Y:S01]  /*2ac00*/  FADD.FTZ R58, -R174.reuse, R58 ;  /* 0x0000003aae3a7221 */ /* 0x040fe20000010100 */
[C---:B------:R-:W-:Y:S01]  /*2ac10*/  FADD.FTZ R50, -R174.reuse, R50 ;  /* 0x00000032ae327221 */ /* 0x040fe20000010100 */
[----:B------:R-:W-:Y:S01]  /*2ac20*/  FADD.FTZ R40, -R174, R40 ;  /* 0x00000028ae287221 */ /* 0x000fe20000010100 */
[----:B------:R-:W-:Y:S01]  /*2ac30*/  SHF.L.U32 R44, R44, 0x10, RZ ;  /* 0x000000102c2c7819 */ /* 0x000fe200000006ff */
[C---:B------:R-:W-:Y:S01]  /*2ac40*/  FADD.FTZ R42, -R174.reuse, R42 ;  /* 0x0000002aae2a7221 */ /* 0x040fe20000010100 */
[C---:B------:R-:W-:Y:S01]  /*2ac50*/  FADD.FTZ R132, -R174.reuse, R132 ;  /* 0x00000084ae847221 */ /* 0x040fe20000010100 */
[C---:B------:R-:W-:Y:S01]  /*2ac60*/  FADD.FTZ R134, -R174.reuse, R134 ;  /* 0x00000086ae867221 */ /* 0x040fe20000010100 */
[----:B------:R-:W-:Y:S01]  /*2ac70*/  FFMA.FTZ R91, R91, R46, R16 ;  /* 0x0000002e5b5b7223 */ /* 0x000fe20000010010 */
[----:B------:R-:W-:Y:S01]  /*2ac80*/  FADD.FTZ R174, -R174, R135 ;  /* 0x00000087aeae7221 */ /* 0x000fe20000010100 */
[----:B------:R-:W-:Y:S01]  /*2ac90*/  SHF.L.U32 R46, R108, 0x10, RZ ;  /* 0x000000106c2e7819 */ /* 0x000fe200000006ff */
[----:B------:R-:W-:Y:S01]  /*2aca0*/  FMUL.FTZ R135, R61, R54 ;  /* 0x000000363d877220 */ /* 0x000fe20000410000 */
[----:B------:R-:W-:Y:S01]  /*2acb0*/  FFMA.FTZ R210, R47, R44, R18 ;  /* 0x0000002c2fd27223 */ /* 0x000fe20000010012 */
[----:B------:R-:W-:Y:S01]  /*2acc0*/  PRMT R44, R105, 0x7632, R44 ;  /* 0x00007632692c7816 */ /* 0x000fe2000000002c */
[----:B------:R-:W-:Y:S01]  /*2acd0*/  FMUL.FTZ R50, R61, R50 ;  /* 0x000000323d327220 */ /* 0x000fe20000410000 */
[----:B------:R-:W-:Y:S01]  /*2ace0*/  SHF.L.U32 R214, R109, 0x10, RZ ;  /* 0x000000106dd67819 */ /* 0x000fe200000006ff */
[----:B------:R-:W-:Y:S01]  /*2acf0*/  FFMA.FTZ R135, R135, R46, R154 ;  /* 0x0000002e87877223 */ /* 0x000fe2000001009a */
[----:B------:R-:W-:Y:S01]  /*2ad00*/  PRMT R46, R107, 0x7632, R46 ;  /* 0x000076326b2e7816 */ /* 0x000fe2000000002e */
[----:B------:R-:W-:-:S02]  /*2ad10*/  IMAD.U32 R177, R105, 0x10000, RZ ;  /* 0x0001000069b17824 */ /* 0x000fc400078e00ff */
[C---:B------:R-:W-:Y:S01]  /*2ad20*/  FMUL.FTZ R199, R61.reuse, R132 ;  /* 0x000000843dc77220 */ /* 0x040fe20000410000 */
[----:B------:R-:W-:Y:S02]  /*2ad30*/  IMAD.U32 R44, R44, 0x10000, RZ ;  /* 0x000100002c2c7824 */ /* 0x000fe400078e00ff */
[C---:B------:R-:W-:Y:S01]  /*2ad40*/  FMUL.FTZ R42, R61.reuse, R42 ;  /* 0x0000002a3d2a7220 */ /* 0x040fe20000410000 */
[----:B------:R-:W-:Y:S01]  /*2ad50*/  FMUL.FTZ R132, R61, R230 ;  /* 0x000000e63d847220 */ /* 0x000fe20000410000 */
[----:B------:R-:W-:Y:S01]  /*2ad60*/  FFMA.FTZ R214, R50, R214, R153 ;  /* 0x000000d632d67223 */ /* 0x000fe20000010099 */
[----:B------:R-:W-:Y:S02]  /*2ad70*/  IMAD.U32 R50, R46, 0x10000, RZ ;  /* 0x000100002e327824 */ /* 0x000fe400078e00ff */
[----:B------:R-:W-:Y:S01]  /*2ad80*/  FFMA.FTZ R177, R42, R177, R147 ;  /* 0x000000b12ab17223 */ /* 0x000fe20000010093 */
[----:B------:R-:W0:Y:S01]  /*2ad90*/  @!P2 LDC.64 R46, c[0x0][0x258] ;  /* 0x00009600ff2eab82 */ /* 0x000e220000000a00 */
[----:B------:R-:W-:Y:S01]  /*2ada0*/  FFMA.FTZ R132, R132, R44, R13 ;  /* 0x0000002c84847223 */ /* 0x000fe2000001000d */
[----:B------:R-:W-:Y:S01]  /*2adb0*/  F2FP.BF16.F32.PACK_AB R42, R45, R234 ;  /* 0x000000ea2d2a723e */ /* 0x000fe200000010ff */
[----:B------:R-:W-:Y:S01]  /*2adc0*/  FMUL.FTZ R208, R61, R228 ;  /* 0x000000e43dd07220 */ /* 0x000fe20000410000 */
[----:B------:R-:W-:-:S02]  /*2add0*/  IMAD.U32 R175, R107, 0x10000, RZ ;  /* 0x000100006baf7824 */ /* 0x000fc400078e00ff */
[C---:B------:R-:W-:Y:S01]  /*2ade0*/  FMUL.FTZ R134, R61.reuse, R134 ;  /* 0x000000863d867220 */ /* 0x040fe20000410000 */
[C---:B------:R-:W-:Y:S01]  /*2adf0*/  FMUL.FTZ R174, R61.reuse, R174 ;  /* 0x000000ae3dae7220 */ /* 0x040fe20000410000 */
[----:B------:R-:W-:Y:S01]  /*2ae00*/  FFMA.FTZ R208, R208, R51, R15 ;  /* 0x00000033d0d07223 */ /* 0x000fe2000001000f */
[----:B------:R-:W1:Y:S01]  /*2ae10*/  LDC.64 R44, c[0x0][0x2b8] ;  /* 0x0000ae00ff2c7b82 */ /* 0x000e620000000a00 */
[----:B------:R-:W-:Y:S01]  /*2ae20*/  FFMA.FTZ R175, R134, R175, R145 ;  /* 0x000000af86af7223 */ /* 0x000fe20000010091 */
[----:B------:R-:W-:Y:S01]  /*2ae30*/  SHF.L.U32 R51, R106, 0x10, RZ ;  /* 0x000000106a337819 */ /* 0x000fe200000006ff */
[----:B------:R-:W-:Y:S01]  /*2ae40*/  FFMA.FTZ R134, R174, R50, R11 ;  /* 0x00000032ae867223 */ /* 0x000fe2000001000b */
[----:B------:R-:W-:Y:S01]  /*2ae50*/  FMUL.FTZ R65, R61, R65 ;  /* 0x000000413d417220 */ /* 0x000fe20000410000 */
[----:B------:R-:W-:Y:S01]  /*2ae60*/  PRMT R50, R106, 0x7632, R50 ;  /* 0x000076326a327816 */ /* 0x000fe20000000032 */
[----:B------:R-:W-:Y:S01]  /*2ae70*/  FFMA.FTZ R81, R52, R81, R21 ;  /* 0x0000005134517223 */ /* 0x000fe20000010015 */
[----:B------:R-:W-:Y:S01]  /*2ae80*/  FFMA.FTZ R199, R199, R51, R146 ;  /* 0x00000033c7c77223 */ /* 0x000fe20000010092 */
[----:B------:R-:W-:Y:S01]  /*2ae90*/  FFMA.FTZ R73, R65, R73, R26 ;  /* 0x0000004941497223 */ /* 0x000fe2000001001a */
[----:B------:R-:W-:Y:S01]  /*2aea0*/  SHF.L.U32 R50, R50, 0x10, RZ ;  /* 0x0000001032327819 */ /* 0x000fe200000006ff */
[----:B------:R-:W-:Y:S01]  /*2aeb0*/  FMUL.FTZ R65, R61, R232 ;  /* 0x000000e83d417220 */ /* 0x000fe20000410000 */
[----:B------:R-:W-:Y:S01]  /*2aec0*/  PRMT R51, R104, 0x7632, R51 ;  /* 0x0000763268337816 */ /* 0x000fe20000000033 */
[----:B------:R-:W-:Y:S01]  /*2aed0*/  FFMA.FTZ R57, R84, R57, R33 ;  /* 0x0000003954397223 */ /* 0x000fe20000010021 */
[----:B------:R-:W-:Y:S01]  /*2aee0*/  SHF.L.U32 R52, R104, 0x10, RZ ;  /* 0x0000001068347819 */ /* 0x000fe200000006ff */
[----:B------:R-:W-:Y:S01]  /*2aef0*/  FFMA.FTZ R174, R65, R50, R12 ;  /* 0x0000003241ae7223 */ /* 0x000fe2000001000c */
[----:B------:R-:W-:Y:S01]  /*2af00*/  FMUL.FTZ R201, R61, R48 ;  /* 0x000000303dc97220 */ /* 0x000fe20000410000 */
[----:B------:R-:W-:-:S02]  /*2af10*/  IMAD.U32 R54, R51, 0x10000, RZ ;  /* 0x0001000033367824 */ /* 0x000fc400078e00ff */
[----:B------:R-:W-:Y:S01]  /*2af20*/  FMUL.FTZ R58, R61, R58 ;  /* 0x0000003a3d3a7220 */ /* 0x000fe20000410000 */
[----:B------:R-:W-:Y:S01]  /*2af30*/  IMAD.U32 R84, R113, 0x10000, RZ ;  /* 0x0001000071547824 */ /* 0x000fe200078e00ff */
[----:B------:R-:W-:Y:S01]  /*2af40*/  LEA R50, P3, R207, UR18, 0x4 ;  /* 0x00000012cf327c11 */ /* 0x000fe2000f8620ff */
[----:B------:R-:W-:Y:S01]  /*2af50*/  FMUL.FTZ R65, R61, R40 ;  /* 0x000000283d417220 */ /* 0x000fe20000410000 */
[----:B------:R-:W-:Y:S01]  /*2af60*/  F2FP.BF16.F32.PACK_AB R43, R43, R86 ;  /* 0x000000562b2b723e */ /* 0x000fe200000010ff */
[----:B0-----:R-:W-:-:S04]  /*2af70*/  @!P2 IMAD.WIDE R46, R195, 0x4, R46 ;  /* 0x00000004c32ea825 */ /* 0x001fc800078e022e */
[----:B------:R-:W-:Y:S01]  /*2af80*/  FFMA.FTZ R201, R201, R54, R14 ;  /* 0x00000036c9c97223 */ /* 0x000fe2000001000e */
[----:B------:R-:W-:Y:S01]  /*2af90*/  FFMA.FTZ R84, R58, R84, R157 ;  /* 0x000000543a547223 */ /* 0x000fe2000001009d */
[----:B------:R-:W-:Y:S01]  /*2afa0*/  F2FP.BF16.F32.PACK_AB R41, R90, R41 ;  /* 0x000000295a29723e */ /* 0x000fe200000010ff */
[----:B------:R-:W-:Y:S01]  /*2afb0*/  FFMA.FTZ R86, R65, R52, R150 ;  /* 0x0000003441567223 */ /* 0x000fe20000010096 */
[----:B------:R-:W-:Y:S01]  /*2afc0*/  LEA.HI.X R51, R207, UR19, RZ, 0x4, P3 ;  /* 0x00000013cf337c11 */ /* 0x000fe200098f24ff */
[----:B------:R0:W-:Y:S01]  /*2afd0*/  @!P2 STG.E desc[UR4][R46.64], R61 ;  /* 0x0000003d2e00a986 */ /* 0x0001e2000c101904 */
[----:B------:R-:W-:Y:S01]  /*2afe0*/  F2FP.BF16.F32.PACK_AB R40, R56, R49 ;  /* 0x000000313828723e */ /* 0x000fe200000010ff */
[--C-:B-1----:R-:W-:Y:S01]  /*2aff0*/  IMAD.WIDE.U32 R48, R197, 0x10, R44.reuse ;  /* 0x00000010c5307825 */ /* 0x102fe200078e002c */
[----:B------:R-:W-:Y:S02]  /*2b000*/  F2FP.BF16.F32.PACK_AB R54, R82, R53 ;  /* 0x000000355236723e */ /* 0x000fe400000010ff */
[----:B------:R-:W-:Y:S01]  /*2b010*/  F2FP.BF16.F32.PACK_AB R55, R76, R55 ;  /* 0x000000374c37723e */ /* 0x000fe200000010ff */
[----:B------:R1:W-:Y:S01]  /*2b020*/  STG.E.128 desc[UR4][R50.64], R40 ;  /* 0x0000002832007986 */ /* 0x0003e2000c101d04 */
[----:B------:R-:W-:Y:S01]  /*2b030*/  F2FP.BF16.F32.PACK_AB R53, R57, R78 ;  /* 0x0000004e3935723e */ /* 0x000fe200000010ff */
[----:B------:R-:W-:Y:S01]  /*2b040*/  IMAD.WIDE.U32 R64, R215, 0x10, R44 ;  /* 0x00000010d7407825 */ /* 0x000fe200078e002c */
[----:B------:R-:W-:-:S02]  /*2b050*/  F2FP.BF16.F32.PACK_AB R52, R63, R88 ;  /* 0x000000583f34723e */ /* 0x000fc400000010ff */
[----:B------:R-:W-:Y:S01]  /*2b060*/  F2FP.BF16.F32.PACK_AB R58, R67, R176 ;  /* 0x000000b0433a723e */ /* 0x000fe200000010ff */
[--C-:B------:R-:W-:Y:S01]  /*2b070*/  IMAD.WIDE.U32 R66, R205, 0x10, R44.reuse ;  /* 0x00000010cd427825 */ /* 0x100fe200078e002c */
[----:B------:R-:W-:Y:S01]  /*2b080*/  F2FP.BF16.F32.PACK_AB R59, R202, R59 ;  /* 0x0000003bca3b723e */ /* 0x000fe200000010ff */
[----:B------:R2:W-:Y:S01]  /*2b090*/  STG.E.128 desc[UR4][R48.64], R52 ;  /* 0x0000003430007986 */ /* 0x0005e2000c101d04 */
[----:B------:R-:W-:Y:S01]  /*2b0a0*/  F2FP.BF16.F32.PACK_AB R57, R204, R83 ;  /* 0x00000053cc39723e */ /* 0x000fe200000010ff */
[--C-:B0-----:R-:W-:Y:S01]  /*2b0b0*/  IMAD.WIDE.U32 R60, R211, 0x10, R44.reuse ;  /* 0x00000010d33c7825 */ /* 0x101fe200078e002c */
[----:B------:R-:W-:Y:S02]  /*2b0c0*/  F2FP.BF16.F32.PACK_AB R56, R220, R85 ;  /* 0x00000055dc38723e */ /* 0x000fe400000010ff */
[----:B------:R-:W-:Y:S01]  /*2b0d0*/  F2FP.BF16.F32.PACK_AB R47, R79, R80 ;  /* 0x000000504f2f723e */ /* 0x000fe200000010ff */
[----:B------:R-:W-:Y:S01]  /*2b0e0*/  IMAD.WIDE.U32 R62, R213, 0x10, R44 ;  /* 0x00000010d53e7825 */ /* 0x000fe200078e002c */
[----:B------:R-:W-:Y:S01]  /*2b0f0*/  F2FP.BF16.F32.PACK_AB R46, R198, R77 ;  /* 0x0000004dc62e723e */ /* 0x000fe200000010ff */
[----:B------:R0:W-:Y:S01]  /*2b100*/  STG.E.128 desc[UR4][R66.64], R56 ;  /* 0x0000003842007986 */ /* 0x0001e2000c101d04 */
        /* <DEDUP_REMOVED lines=11> */
[----:B0-----:R-:W-:Y:S02]  /*2b1c0*/  LEA R56, P2, R209, UR18, 0x4 ;  /* 0x00000012d1387c11 */ /* 0x001fe4000f8420ff */
[----:B------:R-:W-:Y:S02]  /*2b1d0*/  F2FP.BF16.F32.PACK_AB R48, R210, R135 ;  /* 0x00000087d230723e */ /* 0x000fe400000010ff */
[----:B------:R-:W-:Y:S02]  /*2b1e0*/  F2FP.BF16.F32.PACK_AB R55, R134, R175 ;  /* 0x000000af8637723e */ /* 0x000fe400000010ff */
[----:B------:R-:W-:Y:S01]  /*2b1f0*/  F2FP.BF16.F32.PACK_AB R54, R174, R199 ;  /* 0x000000c7ae36723e */ /* 0x000fe200000010ff */
[----:B------:R1:W-:Y:S01]  /*2b200*/  STG.E.128 desc[UR4][R64.64], R48 ;  /* 0x0000003040007986 */ /* 0x0003e2000c101d04 */
[----:B------:R-:W-:-:S02]  /*2b210*/  F2FP.BF16.F32.PACK_AB R53, R132, R177 ;  /* 0x000000b18435723e */ /* 0x000fc400000010ff */
        /* <DEDUP_REMOVED lines=8> */
.L_x_18682:
[----:B------:R-:W-:Y:S01]  /*2b2a0*/  IMAD.MOV.U32 R206, RZ, RZ, 0x1 ;  /* 0x00000001ffce7424 */ /* 0x000fe200078e00ff */
[----:B------:R-:W-:Y:S01]  /*2b2b0*/  MOV R217, 0x1f ;  /* 0x0000001f00d97802 */ /* 0x000fe20000000f00 */
[----:B------:R-:W-:-:S07]  /*2b2c0*/  IMAD.MOV.U32 R201, RZ, RZ, -0x1 ;  /* 0xffffffffffc97424 */ /* 0x000fce00078e00ff */
[----:B01----:R-:W-:Y:S05]  /*2b2d0*/  WARPSYNC.COLLECTIVE R201, `(.L_x_18684) ;  /* 0x00000000c9087348 */ /* 0x003fea0003c00000 */
[----:B------:R2:W3:Y:S02]  /*2b2e0*/  SHFL.BFLY P3, R200, R204, R206, R217 ;  /* 0x0c0000ceccc87389 */ /* 0x0004e400000600d9 */
[----:B0123--:R-:W-:Y:S01]  /*2b2f0*/  ENDCOLLECTIVE ;  /* 0x000000000000791b */ /* 0x00ffe20003800000 */
.L_x_18684:
[----:B------:R-:W-:Y:S01]  /*2b300*/  HFMA2.MMA R206, -RZ, RZ, 0, 1.1920928955078125e-07 ;  /* 0x00000002ffce7435 */ /* 0x000fe200000001ff */
[----:B------:R-:W-:-:S05]  /*2b310*/  MOV R175, R200 ;  /* 0x000000c800af7202 */ /* 0x000fca0000000f00 */
[----:B------:R-:W-:-:S04]  /*2b320*/  FADD.FTZ R176, R204, R175 ;  /* 0x000000afccb07221 */ /* 0x000fc80000010000 */
[----:B------:R-:W-:-:S07]  /*2b330*/  IMAD.MOV.U32 R204, RZ, RZ, R176 ;  /* 0x000000ffffcc7224 */ /* 0x000fce00078e00b0 */
[----:B------:R-:W-:Y:S05]  /*2b340*/  WARPSYNC.COLLECTIVE R201, `(.L_x_18685) ;  /* 0x00000000c9087348 */ /* 0x000fea0003c00000 */
[----:B------:R0:W1:Y:S02]  /*2b350*/  SHFL.BFLY P3, R200, R204, R206, R217 ;  /* 0x0c0000ceccc87389 */ /* 0x00006400000600d9 */
[----:B01----:R-:W-:Y:S01]  /*2b360*/  ENDCOLLECTIVE ;  /* 0x000000000000791b */ /* 0x003fe20003800000 */
.L_x_18685:
[----:B------:R-:W-:Y:S02]  /*2b370*/  IMAD.MOV.U32 R206, RZ, RZ, 0x4 ;  /* 0x00000004ffce7424 */ /* 0x000fe400078e00ff */
[----:B------:R-:W-:-:S04]  /*2b380*/  IMAD.MOV.U32 R175, RZ, RZ, R200 ;  /* 0x000000ffffaf7224 */ /* 0x000fc800078e00c8 */
[----:B------:R-:W-:-:S05]  /*2b390*/  FADD.FTZ R177, R176, R175 ;  /* 0x000000afb0b17221 */ /* 0x000fca0000010000 */
[----:B------:R-:W-:-:S07]  /*2b3a0*/  MOV R204, R177 ;  /* 0x000000b100cc7202 */ /* 0x000fce0000000f00 */
[----:B------:R-:W-:Y:S05]  /*2b3b0*/  WARPSYNC.COLLECTIVE R201, `(.L_x_18686) ;  /* 0x00000000c9087348 */ /* 0x000fea0003c00000 */
[----:B------:R0:W1:Y:S02]  /*2b3c0*/  SHFL.BFLY P3, R200, R204, R206, R217 ;  /* 0x0c0000ceccc87389 */ /* 0x00006400000600d9 */
[----:B01----:R-:W-:Y:S01]  /*2b3d0*/  ENDCOLLECTIVE ;  /* 0x000000000000791b */ /* 0x003fe20003800000 */
.L_x_18686:
[----:B------:R-:W-:Y:S01]  /*2b3e0*/  HFMA2.MMA R206, -RZ, RZ, 0, 4.76837158203125e-07 ;  /* 0x00000008ffce7435 */ /* 0x000fe200000001ff */
[----:B------:R-:W-:-:S05]  /*2b3f0*/  MOV R174, R200 ;  /* 0x000000c800ae7202 */ /* 0x000fca0000000f00 */
[----:B------:R-:W-:-:S04]  /*2b400*/  FADD.FTZ R198, R177, R174 ;  /* 0x000000aeb1c67221 */ /* 0x000fc80000010000 */
[----:B------:R-:W-:-:S07]  /*2b410*/  IMAD.MOV.U32 R204, RZ, RZ, R198 ;  /* 0x000000ffffcc7224 */ /* 0x000fce00078e00c6 */
[----:B------:R-:W-:Y:S05]  /*2b420*/  WARPSYNC.COLLECTIVE R201, `(.L_x_18687) ;  /* 0x00000000c9087348 */ /* 0x000fea0003c00000 */
[----:B------:R0:W1:Y:S02]  /*2b430*/  SHFL.BFLY P3, R200, R204, R206, R217 ;  /* 0x0c0000ceccc87389 */ /* 0x00006400000600d9 */
[----:B01----:R-:W-:Y:S01]  /*2b440*/  ENDCOLLECTIVE ;  /* 0x000000000000791b */ /* 0x003fe20003800000 */
.L_x_18687:
[----:B------:R-:W-:Y:S02]  /*2b450*/  IMAD.MOV.U32 R206, RZ, RZ, 0x10 ;  /* 0x00000010ffce7424 */ /* 0x000fe400078e00ff */
[----:B------:R-:W-:-:S04]  /*2b460*/  IMAD.MOV.U32 R175, RZ, RZ, R200 ;  /* 0x000000ffffaf7224 */ /* 0x000fc800078e00c8 */
[----:B------:R-:W-:-:S05]  /*2b470*/  FADD.FTZ R199, R198, R175 ;  /* 0x000000afc6c77221 */ /* 0x000fca0000010000 */
[----:B------:R-:W-:-:S07]  /*2b480*/  MOV R204, R199 ;  /* 0x000000c700cc7202 */ /* 0x000fce0000000f00 */
[----:B------:R-:W-:Y:S05]  /*2b490*/  WARPSYNC.COLLECTIVE R201, `(.L_x_18688) ;  /* 0x00000000c9087348 */ /* 0x000fea0003c00000 */
[----:B------:R0:W1:Y:S02]  /*2b4a0*/  SHFL.BFLY P3, R200, R204, R206, R217 ;  /* 0x0c0000ceccc87389 */ /* 0x00006400000600d9 */
[----:B01----:R-:W-:Y:S01]  /*2b4b0*/  ENDCOLLECTIVE ;  /* 0x000000000000791b */ /* 0x003fe20003800000 */
.L_x_18688:
        /* <DEDUP_REMOVED lines=120> */
.L_x_18689:
[----:B------:R-:W-:Y:S02]  /*2bc40*/  IMAD.MOV.U32 R206, RZ, RZ, 0x2 ;  /* 0x00000002ffce7424 */ /* 0x000fe400078e00ff */
[----:B------:R-:W-:-:S04]  /*2bc50*/  IMAD.MOV.U32 R176, RZ, RZ, R200 ;  /* 0x000000ffffb07224 */ /* 0x000fc800078e00c8 */
[----:B------:R-:W-:-:S05]  /*2bc60*/  FADD.FTZ R176, R175, R176 ;  /* 0x000000b0afb07221 */ /* 0x000fca0000010000 */
[----:B------:R-:W-:-:S07]  /*2bc70*/  MOV R204, R176 ;  /* 0x000000b000cc7202 */ /* 0x000fce0000000f00 */
[----:B------:R-:W-:Y:S05]  /*2bc80*/  WARPSYNC.COLLECTIVE R201, `(.L_x_18690) ;  /* 0x00000000c9087348 */ /* 0x000fea0003c00000 */
[----:B------:R0:W1:Y:S02]  /*2bc90*/  SHFL.BFLY P3, R200, R204, R206, R217 ;  /* 0x0c0000ceccc87389 */ /* 0x00006400000600d9 */
[----:B01----:R-:W-:Y:S01]  /*2bca0*/  ENDCOLLECTIVE ;  /* 0x000000000000791b */ /* 0x003fe20003800000 */
.L_x_18690:
[----:B------:R-:W-:Y:S01]  /*2bcb0*/  HFMA2.MMA R206, -RZ, RZ, 0, 2.384185791015625e-07 ;  /* 0x00000004ffce7435 */ /* 0x000fe200000001ff */
[----:B------:R-:W-:-:S05]  /*2bcc0*/  MOV R177, R200 ;  /* 0x000000c800b17202 */ /* 0x000fca0000000f00 */
[----:B------:R-:W-:-:S04]  /*2bcd0*/  FADD.FTZ R177, R176, R177 ;  /* 0x000000b1b0b17221 */ /* 0x000fc80000010000 */
[----:B------:R-:W-:-:S07]  /*2bce0*/  IMAD.MOV.U32 R204, RZ, RZ, R177 ;  /* 0x000000ffffcc7224 */ /* 0x000fce00078e00b1 */
[----:B------:R-:W-:Y:S05]  /*2bcf0*/  WARPSYNC.COLLECTIVE R201, `(.L_x_18691) ;  /* 0x00000000c9087348 */ /* 0x000fea0003c00000 */
[----:B------:R0:W1:Y:S02]  /*2bd00*/  SHFL.BFLY P3, R200, R204, R206, R217 ;  /* 0x0c0000ceccc87389 */ /* 0x00006400000600d9 */
[----:B01----:R-:W-:Y:S01]  /*2bd10*/  ENDCOLLECTIVE ;  /* 0x000000000000791b */ /* 0x003fe20003800000 */
.L_x_18691:
[----:B------:R-:W-:Y:S02]  /*2bd20*/  IMAD.MOV.U32 R206, RZ, RZ, 0x8 ;  /* 0x00000008ffce7424 */ /* 0x000fe400078e00ff */
[----:B------:R-:W-:-:S04]  /*2bd30*/  IMAD.MOV.U32 R198, RZ, RZ, R200 ;  /* 0x000000ffffc67224 */ /* 0x000fc800078e00c8 */
[----:B------:R-:W-:-:S05]  /*2bd40*/  FADD.FTZ R198, R177, R198 ;  /* 0x000000c6b1c67221 */ /* 0x000fca0000010000 */
[----:B------:R-:W-:-:S07]  /*2bd50*/  MOV R204, R198 ;  /* 0x000000c600cc7202 */ /* 0x000fce0000000f00 */
[----:B------:R-:W-:Y:S05]  /*2bd60*/  WARPSYNC.COLLECTIVE R201, `(.L_x_18692) ;  /* 0x00000000c9087348 */ /* 0x000fea0003c00000 */
[----:B------:R0:W1:Y:S02]  /*2bd70*/  SHFL.BFLY P3, R200, R204, R206, R217 ;  /* 0x0c0000ceccc87389 */ /* 0x00006400000600d9 */
[----:B01----:R-:W-:Y:S01]  /*2bd80*/  ENDCOLLECTIVE ;  /* 0x000000000000791b */ /* 0x003fe20003800000 */
.L_x_18692:
[----:B------:R-:W-:Y:S01]  /*2bd90*/  HFMA2.MMA R206, -RZ, RZ, 0, 9.5367431640625e-07 ;  /* 0x00000010ffce7435 */ /* 0x000fe200000001ff */
[----:B------:R-:W-:-:S05]  /*2bda0*/  MOV R199, R200 ;  /* 0x000000c800c77202 */ /* 0x000fca0000000f00 */
[----:B------:R-:W-:-:S04]  /*2bdb0*/  FADD.FTZ R199, R198, R199 ;  /* 0x000000c7c6c77221 */ /* 0x000fc80000010000 */
[----:B------:R-:W-:-:S07]  /*2bdc0*/  IMAD.MOV.U32 R204, RZ, RZ, R199 ;  /* 0x000000ffffcc7224 */ /* 0x000fce00078e00c7 */
[----:B------:R-:W-:Y:S05]  /*2bdd0*/  WARPSYNC.COLLECTIVE R201, `(.L_x_18693) ;  /* 0x00000000c9087348 */ /* 0x000fea0003c00000 */
[----:B------:R0:W1:Y:S02]  /*2bde0*/  SHFL.BFLY P3, R200, R204, R206, R217 ;  /* 0x0c0000ceccc87389 */ /* 0x00006400000600d9 */
[----:B01----:R-:W-:Y:S01]  /*2bdf0*/  ENDCOLLECTIVE ;  /* 0x000000000000791b */ /* 0x003fe20003800000 */
.L_x_18693:
[----:B------:R-:W-:Y:S05]  /*2be00*/  BRA `(.L_x_18694) ;  /* 0xffffffdc00507947 */ /* 0x000fea000383ffff */
.L_x_18695:
        /* <DEDUP_REMOVED lines=15> */
.L_x_41619:


//--------------------- .text._ZN10layer_norm31ln_parallel_residual_fwd_kernelINS_13Kernel_traitsIf13__nv_bfloat16fS2_fjLj7168ELj1ELj1ELj4ELj16ENS_18Kernel_traits_baseILj7168EfS2_fS2_fjLj128EEEEELb0ELb0ELb0EEEvNS_9FwdParamsE --------------------------
	.section	.text._ZN10layer_norm31ln_parallel_residual_fwd_kernelINS_13Kernel_traitsIf13__nv_bfloat16fS2_fjLj7168ELj1ELj1ELj4ELj16ENS_18Kernel_traits_baseILj7168EfS2_fS2_fjLj128EEEEELb0ELb0ELb0EEEvNS_9FwdParamsE,"ax",@progbits
	.align	128
        .global         _ZN10layer_norm31ln_parallel_residual_fwd_kernelINS_13Kernel_traitsIf13__nv_bfloat16fS2_fjLj7168ELj1ELj1ELj4ELj16ENS_18Kernel_traits_baseILj7168EfS2_fS2_fjLj128EEEEELb0ELb0ELb0EEEvNS_9FwdParamsE
        .type           _ZN10layer_norm31ln_parallel_residual_fwd_kernelINS_13Kernel_traitsIf13__nv_bfloat16fS2_fjLj7168ELj1ELj1ELj4ELj16ENS_18Kernel_traits_baseILj7168EfS2_fS2_fjLj128EEEEELb0ELb0ELb0EEEvNS_9FwdParamsE,@function
        .size           _ZN10layer_norm31ln_parallel_residual_fwd_kernelINS_13Kernel_traitsIf13__nv_bfloat16fS2_fjLj7168ELj1ELj1ELj4ELj16ENS_18Kernel_traits_baseILj7168EfS2_fS2_fjLj128EEEEELb0ELb0ELb0EEEvNS_9FwdParamsE,(.L_x_41620 - _ZN10layer_norm31ln_parallel_residual_fwd_kernelINS_13Kernel_traitsIf13__nv_bfloat16fS2_fjLj7168ELj1ELj1ELj4ELj16ENS_18Kernel_traits_baseILj7168EfS2_fS2_fjLj128EEEEELb0ELb0ELb0EEEvNS_9FwdParamsE)
        .other          _ZN10layer_norm31ln_parallel_residual_fwd_kernelINS_13Kernel_traitsIf13__nv_bfloat16fS2_fjLj7168ELj1ELj1ELj4ELj16ENS_18Kernel_traits_baseILj7168EfS2_fS2_fjLj128EEEEELb0ELb0ELb0EEEvNS_9FwdParamsE,@"STO_CUDA_ENTRY STV_DEFAULT"
_ZN10layer_norm31ln_parallel_residual_fwd_kernelINS_13Kernel_traitsIf13__nv_bfloat16fS2_fjLj7168ELj1ELj1ELj4ELj16ENS_18Kernel_traits_baseILj7168EfS2_fS2_fjLj128EEEEELb0ELb0ELb0EEEvNS_9FwdParamsE:
.text._ZN10layer_norm31ln_parallel_residual_fwd_kernelINS_13Kernel_traitsIf13__nv_bfloat16fS2_fjLj7168ELj1ELj1ELj4ELj16ENS_18Kernel_traits_baseILj7168EfS2_fS2_fjLj128EEEEELb0ELb0ELb0EEEvNS_9FwdParamsE:
        /* <DEDUP_REMOVED lines=9> */
[----:B------:R-:W-:Y:S02]  /*0090*/  MOV R5, UR4 ;  /* 0x0000000400057c02 */ /* 0x000fe40008000f00 */
        /* <DEDUP_REMOVED lines=38> */
[----:B------:R0:W5:Y:S03]  /*0300*/  @P1 LDG.E.128 R16, desc[UR6][R8.64+0x10] ;  /* 0x0000100608101981 */ /* 0x000166000c1e1d00 */
[----:B------:R-:W-:Y:S01]  /*0310*/  @P2 IADD3.X R29, R2, UR11, RZ, P3, !PT ;  /* 0x0000000b021d2c10 */ /* 0x000fe20009ffe4ff */
[----:B------:R-:W2:Y:S04]  /*0320*/  LDG.E.128 R32, desc[UR6][R6.64+0x10] ;  /* 0x0000100606207981 */ /* 0x000ea8000c1e1d00 */
[----:B------:R0:W5:Y:S04]  /*0330*/  @P2 LDG.E.128 R20, desc[UR6][R28.64] ;  /* 0x000000061c142981 */ /* 0x000168000c1e1d00 */
[----:B------:R0:W5:Y:S04]  /*0340*/  @P2 LDG.E.128 R24, desc[UR6][R28.64+0x10] ;  /* 0x000010061c182981 */ /* 0x000168000c1e1d00 */
[----:B------:R-:W3:Y:S04]  /*0350*/  LDG.E.128 R36, desc[UR6][R6.64] ;  /* 0x0000000606247981 */ /* 0x000ee8000c1e1d00 */
[----:B------:R-:W4:Y:S04]  /*0360*/  LDG.E.128 R28, desc[UR6][R10.64] ;  /* 0x000000060a1c7981 */ /* 0x000f28000c1e1d00 */
[----:B------:R-:W2:Y:S01]  /*0370*/  LDG.E.128 R8, desc[UR6][R10.64+0x10] ;  /* 0x000010060a087981 */ /* 0x000ea2000c1e1d00 */
[----:B------:R-:W-:-:S03]  /*0380*/  LOP3.LUT R0, R0, 0x80, RZ, 0xfc, !PT ;  /* 0x0000008000007812 */ /* 0x000fc600078efcff */
[----:B--2---:R0:W-:Y:S04]  /*0390*/  STL.64 [R1+0x98], R8 ;  /* 0x0000980801007387 */ /* 0x0041e80000100a00 */
[----:B------:R0:W-:Y:S04]  /*03a0*/  STL.64 [R1+0xa0], R10 ;  /* 0x0000a00a01007387 */ /* 0x0001e80000100a00 */
[----:B----4-:R0:W-:Y:S04]  /*03b0*/  STL.64 [R1+0xa8], R28 ;  /* 0x0000a81c01007387 */ /* 0x0101e80000100a00 */
[----:B------:R0:W-:Y:S04]  /*03c0*/  STL.64 [R1+0xb0], R30 ;  /* 0x0000b01e01007387 */ /* 0x0001e80000100a00 */
[----:B------:R0:W-:Y:S04]  /*03d0*/  STL.64 [R1+0xb8], R32 ;  /* 0x0000b82001007387 */ /* 0x0001e80000100a00 */
[----:B------:R0:W-:Y:S04]  /*03e0*/  STL.64 [R1+0xc0], R34 ;  /* 0x0000c02201007387 */ /* 0x0001e80000100a00 */
[----:B---3--:R0:W-:Y:S04]  /*03f0*/  STL.64 [R1+0xc8], R36 ;  /* 0x0000c82401007387 */ /* 0x0081e80000100a00 */
[----:B------:R0:W-:Y:S02]  /*0400*/  STL.64 [R1+0xd0], R38 ;  /* 0x0000d02601007387 */ /* 0x0001e40000100a00 */
.L_x_18697:
[----:B------:R-:W-:Y:S05]  /*0410*/  BSYNC B0 ;  /* 0x0000000000007941 */ /* 0x000fea0003800000 */
.L_x_18696:
[----:B------:R-:W-:Y:S04]  /*0420*/  BSSY B0, `(.L_x_18698) ;  /* 0x0000028000007945 */ /* 0x000fe80003800000 */
[----:B------:R-:W-:Y:S05]  /*0430*/  @!P6 BRA `(.L_x_18699) ;  /* 0x000000000098e947 */ /* 0x000fea0003800000 */
[----:B------:R-:W-:Y:S01]  /*0440*/  ULDC.64 UR8, c[0x0][0x2c8] ;  /* 0x0000b20000087ab9 */ /* 0x000fe20000000a00 */
[----:B------:R-:W1:Y:S01]  /*0450*/  LDC.64 R44, c[0x0][0x260] ;  /* 0x00009800ff2c7b82 */ /* 0x000e620000000a00 */
[----:B------:R-:W-:Y:S01]  /*0460*/  ISETP.NE.U32.AND P1, PT, RZ, UR8, PT ;  /* 0x00000008ff007c0c */ /* 0x000fe2000bf25070 */
[----:B------:R-:W-:Y:S01]  /*0470*/  ULDC.64 UR10, c[0x0][0x2d0] ;  /* 0x0000b400000a7ab9 */ /* 0x000fe20000000a00 */
[----:B0-----:R-:W-:Y:S02]  /*0480*/  SHF.L.U32 R10, R0, 0x5, RZ ;  /* 0x00000005000a7819 */ /* 0x001fe400000006ff */
[----:B------:R-:W-:Y:S02]  /*0490*/  CS2R R38, SRZ ;  /* 0x0000000000267805 */ /* 0x000fe4000001ff00 */
[----:B------:R-:W-:Y:S02]  /*04a0*/  ISETP.NE.AND.EX P1, PT, RZ, UR9, PT, P1 ;  /* 0x00000009ff007c0c */ /* 0x000fe4000bf25310 */
[----:B------:R-:W-:-:S02]  /*04b0*/  CS2R R36, SRZ ;  /* 0x0000000000247805 */ /* 0x000fc4000001ff00 */
[----:B------:R-:W-:Y:S02]  /*04c0*/  ISETP.NE.U32.AND P2, PT, RZ, UR10, PT ;  /* 0x0000000aff007c0c */ /* 0x000fe4000bf45070 */
[----:B------:R-:W-:Y:S02]  /*04d0*/  CS2R R42, SRZ ;  /* 0x00000000002a7805 */ /* 0x000fe4000001ff00 */
[----:B------:R-:W-:Y:S02]  /*04e0*/  SHF.L.U64.HI R2, R0, 0x5, RZ ;  /* 0x0000000500027819 */ /* 0x000fe400000102ff */
[----:B------:R-:W-:Y:S02]  /*04f0*/  CS2R R40, SRZ ;  /* 0x0000000000287805 */ /* 0x000fe4000001ff00 */
[----:B------:R-:W-:Y:S02]  /*0500*/  ISETP.NE.AND.EX P2, PT, RZ, UR11, PT, P2 ;  /* 0x0000000bff007c0c */ /* 0x000fe4000bf45320 */
[----:B------:R-:W-:-:S02]  /*0510*/  CS2R R30, SRZ ;  /* 0x00000000001e7805 */ /* 0x000fc4000001ff00 */
[----:B------:R-:W-:Y:S02]  /*0520*/  CS2R R28, SRZ ;  /* 0x00000000001c7805 */ /* 0x000fe4000001ff00 */
[----:B------:R-:W-:Y:S02]  /*0530*/  CS2R R34, SRZ ;  /* 0x0000000000227805 */ /* 0x000fe4000001ff00 */
[----:B------:R-:W-:Y:S02]  /*0540*/  CS2R R32, SRZ ;  /* 0x0000000000207805 */ /* 0x000fe4000001ff00 */
[----:B------:R-:W-:-:S04]  /*0550*/  @P1 LEA R6, P3, R0, UR8, 0x5 ;  /* 0x0000000800061c11 */ /* 0x000fc8000f8628ff */
[C---:B------:R-:W-:Y:S01]  /*0560*/  @P1 LEA.HI.X R7, R0.reuse, UR9, RZ, 0x5, P3 ;  /* 0x0000000900071c11 */ /* 0x040fe200098f2cff */
[----:B------:R-:W-:Y:S01]  /*0570*/  ULDC.64 UR8, c[0x0][0x268] ;  /* 0x00009a0000087ab9 */ /* 0x000fe20000000a00 */
[----:B-1----:R-:W-:Y:S01]  /*0580*/  IMAD.WIDE.U32 R52, R0, 0x20, R44 ;  /* 0x0000002000347825 */ /* 0x002fe200078e002c */
[----:B------:R-:W-:Y:S02]  /*0590*/  IADD3 R8, P3, R10, UR8, RZ ;  /* 0x000000080a087c10 */ /* 0x000fe4000ff7e0ff */
[----:B------:R1:W5:Y:S02]  /*05a0*/  @P1 LDG.E.128 R28, desc[UR6][R6.64] ;  /* 0x00000006061c1981 */ /* 0x000364000c1e1d00 */
[----:B------:R-:W-:Y:S02]  /*05b0*/  IADD3.X R9, R2, UR9, RZ, P3, !PT ;  /* 0x0000000902097c10 */ /* 0x000fe40009ffe4ff */
        /* <DEDUP_REMOVED lines=9> */
[----:B------:R-:W-:-:S03]  /*0650*/  IADD3 R0, R0, 0x80, RZ ;  /* 0x0000008000007810 */ /* 0x000fc60007ffe0ff */
[----:B---3--:R1:W-:Y:S04]  /*0660*/  STL.64 [R1+0x78], R8 ;  /* 0x0000780801007387 */ /* 0x0083e80000100a00 */
[----:B------:R1:W-:Y:S04]  /*0670*/  STL.64 [R1+0x80], R10 ;  /* 0x0000800a01007387 */ /* 0x0003e80000100a00 */
[----:B--2---:R1:W-:Y:S04]  /*0680*/  STL.64 [R1+0x88], R52 ;  /* 0x0000883401007387 */ /* 0x0043e80000100a00 */
[----:B------:R1:W-:Y:S02]  /*0690*/  STL.64 [R1+0x90], R54 ;  /* 0x0000903601007387 */ /* 0x0003e40000100a00 */
.L_x_18699:
[----:B------:R-:W-:Y:S05]  /*06a0*/  BSYNC B0 ;  /* 0x0000000000007941 */ /* 0x000fea0003800000 */
.L_x_18698:
[----:B------:R-:W-:Y:S04]  /*06b0*/  BSSY B0, `(.L_x_18700) ;  /* 0x0000028000007945 */ /* 0x000fe80003800000 */
[----:B------:R-:W-:Y:S05]  /*06c0*/  @!P5 BRA `(.L_x_18701) ;  /* 0x000000000098d947 */ /* 0x000fea0003800000 */
[----:B------:R-:W-:Y:S01]  /*06d0*/  ULDC.64 UR8, c[0x0][0x2c8] ;  /* 0x0000b20000087ab9 */ /* 0x000fe20000000a00 */
[----:B------:R-:W2:Y:S01]  /*06e0*/  LDC.64 R68, c[0x0][0x260] ;  /* 0x00009800ff447b82 */ /* 0x000ea20000000a00 */
[----:B------:R-:W-:Y:S01]  /*06f0*/  ISETP.NE.U32.AND P1, PT, RZ, UR8, PT ;  /* 0x00000008ff007c0c */ /* 0x000fe2000bf25070 */
[----:B------:R-:W-:Y:S01]  /*0700*/  ULDC.64 UR10, c[0x0][0x2d0] ;  /* 0x0000b400000a7ab9 */ /* 0x000fe20000000a00 */
[----:B01----:R-:W-:Y:S02]  /*0710*/  SHF.L.U32 R10, R0, 0x5, RZ ;  /* 0x00000005000a7819 */ /* 0x003fe400000006ff */
        /* <DEDUP_REMOVED lines=15> */
[----:B--2---:R-:W-:Y:S01]  /*0810*/  IMAD.WIDE.U32 R76, R0, 0x20, R68 ;  /* 0x00000020004c7825 */ /* 0x004fe200078e0044 */
        /* <DEDUP_REMOVED lines=9> */
[----:B------:R-:W3:Y:S04]  /*08b0*/  LDG.E.128 R76, desc[UR6][R8.64] ;  /* 0x00000006084c7981 */ /* 0x000ee8000c1e1d00 */
[----:B------:R2:W5:Y:S04]  /*08c0*/  @P1 LDG.E.128 R56, desc[UR6][R6.64+0x10] ;  /* 0x0000100606381981 */ /* 0x000568000c1e1d00 */
[----:B------:R-:W4:Y:S01]  /*08d0*/  LDG.E.128 R8, desc[UR6][R8.64+0x10] ;  /* 0x0000100608087981 */ /* 0x000f22000c1e1d00 */
[----:B------:R-:W-:-:S03]  /*08e0*/  IADD3 R0, R0, 0x80, RZ ;  /* 0x0000008000007810 */ /* 0x000fc60007ffe0ff */
[----:B----4-:R2:W-:Y:S04]  /*08f0*/  STL.64 [R1+0x58], R8 ;  /* 0x0000580801007387 */ /* 0x0105e80000100a00 */
[----:B------:R2:W-:Y:S04]  /*0900*/  STL.64 [R1+0x60], R10 ;  /* 0x0000600a01007387 */ /* 0x0005e80000100a00 */
[----:B---3--:R2:W-:Y:S04]  /*0910*/  STL.64 [R1+0x68], R76 ;  /* 0x0000684c01007387 */ /* 0x0085e80000100a00 */
[----:B------:R2:W-:Y:S02]  /*0920*/  STL.64 [R1+0x70], R78 ;  /* 0x0000704e01007387 */ /* 0x0005e40000100a00 */
.L_x_18701:
[----:B------:R-:W-:Y:S05]  /*0930*/  BSYNC B0 ;  /* 0x0000000000007941 */ /* 0x000fea0003800000 */
.L_x_18700:
[----:B------:R-:W-:Y:S04]  /*0940*/  BSSY B0, `(.L_x_18702) ;  /* 0x0000028000007945 */ /* 0x000fe80003800000 */
[----:B------:R-:W-:Y:S05]  /*0950*/  @!P4 BRA `(.L_x_18703) ;  /* 0x000000000098c947 */ /* 0x000fea0003800000 */
[----:B------:R-:W-:Y:S01]  /*0960*/  ULDC.64 UR8, c[0x0][0x2c8] ;  /* 0x0000b20000087ab9 */ /* 0x000fe20000000a00 */
[----:B------:R-:W3:Y:S01]  /*0970*/  LDC.64 R92, c[0x0][0x260] ;  /* 0x00009800ff5c7b82 */ /* 0x000ee20000000a00 */
[----:B------:R-:W-:Y:S01]  /*0980*/  ISETP.NE.U32.AND P1, PT, RZ, UR8, PT ;  /* 0x00000008ff007c0c */ /* 0x000fe2000bf25070 */
[----:B------:R-:W-:Y:S01]  /*0990*/  ULDC.64 UR10, c[0x0][0x2d0] ;  /* 0x0000b400000a7ab9 */ /* 0x000fe20000000a00 */
[----:B012---:R-:W-:Y:S02]  /*09a0*/  SHF.L.U32 R10, R0, 0x5, RZ ;  /* 0x00000005000a7819 */ /* 0x007fe400000006ff */
        /* <DEDUP_REMOVED lines=15> */
[----:B---3--:R-:W-:Y:S01]  /*0aa0*/  IMAD.WIDE.U32 R100, R0, 0x20, R92 ;  /* 0x0000002000647825 */ /* 0x008fe200078e005c */
        /* <DEDUP_REMOVED lines=11> */
[----:B------:R-:W4:Y:S01]  /*0b60*/  LDG.E.128 R8, desc[UR6][R8.64+0x10] ;  /* 0x0000100608087981 */ /* 0x000f22000c1e1d00 */
[----:B------:R-:W-:-:S03]  /*0b70*/  IADD3 R0, R0, 0x80, RZ ;  /* 0x0000008000007810 */ /* 0x000fc60007ffe0ff */
[----:B----4-:R3:W-:Y:S04]  /*0b80*/  STL.64 [R1+0x38], R8 ;  /* 0x0000380801007387 */ /* 0x0107e80000100a00 */
[----:B------:R3:W-:Y:S04]  /*0b90*/  STL.64 [R1+0x40], R10 ;  /* 0x0000400a01007387 */ /* 0x0007e80000100a00 */
[----:B--2---:R3:W-:Y:S04]  /*0ba0*/  STL.64 [R1+0x48], R100 ;  /* 0x0000486401007387 */ /* 0x0047e80000100a00 */
[----:B------:R3:W-:Y:S02]  /*0bb0*/  STL.64 [R1+0x50], R102 ;  /* 0x0000506601007387 */ /* 0x0007e40000100a00 */
.L_x_18703:
[----:B------:R-:W-:Y:S05]  /*0bc0*/  BSYNC B0 ;  /* 0x0000000000007941 */ /* 0x000fea0003800000 */
.L_x_18702:
[----:B------:R-:W-:Y:S01]  /*0bd0*/  ISETP.GE.U32.AND P1, PT, R4, 0x280, PT ;  /* 0x000002800400780c */ /* 0x000fe20003f26070 */
[----:B------:R-:W-:Y:S01]  /*0be0*/  BSSY B0, `(.L_x_18704) ;  /* 0x000002a000007945 */ /* 0x000fe20003800000 */
[----:B------:R-:W-:-:S11]  /*0bf0*/  LOP3.LUT R3, R3, 0xffffffef, RZ, 0xc0, !PT ;  /* 0xffffffef03037812 */ /* 0x000fd600078ec0ff */
[----:B------:R-:W-:Y:S01]  /*0c00*/  @P1 LOP3.LUT R3, R3, 0x10, RZ, 0xfc, !PT ;  /* 0x0000001003031812 */ /* 0x000fe200078efcff */
[----:B------:R-:W-:Y:S06]  /*0c10*/  @!P1 BRA `(.L_x_18705) ;  /* 0x0000000000989947 */ /* 0x000fec0003800000 */
[----:B------:R-:W-:Y:S01]  /*0c20*/  ULDC.64 UR8, c[0x0][0x2c8] ;  /* 0x0000b20000087ab9 */ /* 0x000fe20000000a00 */
[----:B------:R-:W-:Y:S01]  /*0c30*/  ULDC.64 UR10, c[0x0][0x2d0] ;  /* 0x0000b400000a7ab9 */ /* 0x000fe20000000a00 */
[----:B------:R-:W-:Y:S02]  /*0c40*/  ISETP.NE.U32.AND P1, PT, RZ, UR8, PT ;  /* 0x00000008ff007c0c */ /* 0x000fe4000bf25070 */
[----:B---3--:R-:W-:Y:S02]  /*0c50*/  CS2R R102, SRZ ;  /* 0x0000000000667805 */ /* 0x008fe4000001ff00 */
[----:B------:R-:W-:Y:S02]  /*0c60*/  CS2R R100, SRZ ;  /* 0x0000000000647805 */ /* 0x000fe4000001ff00 */
[----:B------:R-:W-:Y:S02]  /*0c70*/  CS2R R106, SRZ ;  /* 0x00000000006a7805 */ /* 0x000fe4000001ff00 */
[----:B------:R-:W-:-:S02]  /*0c80*/  ISETP.NE.AND.EX P1, PT, RZ, UR9, PT, P1 ;  /* 0x00000009ff007c0c */ /* 0x000fc4000bf25310 */
[----:B------:R-:W-:Y:S02]  /*0c90*/  CS2R R104, SRZ ;  /* 0x0000000000687805 */ /* 0x000fe4000001ff00 */
[C---:B012---:R-:W-:Y:S01]  /*0ca0*/  SHF.L.U32 R10, R0.reuse, 0x5, RZ ;  /* 0x00000005000a7819 */ /* 0x047fe200000006ff */
[----:B------:R-:W0:Y:S08]  /*0cb0*/  LDC.64 R116, c[0x0][0x260] ;  /* 0x00009800ff747b82 */ /* 0x000e300000000a00 */
[----:B------:R-:W-:-:S04]  /*0cc0*/  @P1 LEA R6, P2, R0, UR8, 0x5 ;  /* 0x0000000800061c11 */ /* 0x000fc8000f8428ff */
[C---:B------:R-:W-:Y:S01]  /*0cd0*/  @P1 LEA.HI.X R7, R0.reuse, UR9, RZ, 0x5, P2 ;  /* 0x0000000900071c11 */ /* 0x040fe200090f2cff */
[----:B------:R-:W-:Y:S01]  /*0ce0*/  ULDC.64 UR8, c[0x0][0x268] ;  /* 0x00009a0000087ab9 */ /* 0x000fe20000000a00 */
[----:B------:R-:W-:Y:S02]  /*0cf0*/  ISETP.NE.U32.AND P2, PT, RZ, UR10, PT ;  /* 0x0000000aff007c0c */ /* 0x000fe4000bf45070 */
[----:B------:R-:W-:Y:S01]  /*0d00*/  SHF.L.U64.HI R2, R0, 0x5, RZ ;  /* 0x0000000500027819 */ /* 0x000fe200000102ff */
[----:B------:R-:W5:Y:S01]  /*0d10*/  @P1 LDG.E.128 R100, desc[UR6][R6.64] ;  /* 0x0000000606641981 */ /* 0x000f62000c1e1d00 */
[----:B------:R-:W-:-:S03]  /*0d20*/  ISETP.NE.AND.EX P2, PT, RZ, UR11, PT, P2 ;  /* 0x0000000bff007c0c */ /* 0x000fc6000bf45320 */
[----:B------:R0:W5:Y:S01]  /*0d30*/  @P1 LDG.E.128 R104, desc[UR6][R6.64+0x10] ;  /* 0x0000100606681981 */ /* 0x000162000c1e1d00 */
[----:B------:R-:W-:-:S04]  /*0d40*/  IADD3 R8, P1, R10, UR8, RZ ;  /* 0x000000080a087c10 */ /* 0x000fc8000ff3e0ff */
[----:B------:R-:W-:Y:S02]  /*0d50*/  IADD3.X R9, R2, UR9, RZ, P1, !PT ;  /* 0x0000000902097c10 */ /* 0x000fe40008ffe4ff */
        /* <DEDUP_REMOVED lines=18> */
.L_x_18705:
[----:B------:R-:W-:Y:S05]  /*0e80*/  BSYNC B0 ;  /* 0x0000000000007941 */ /* 0x000fea0003800000 */
.L_x_18704:
[----:B------:R-:W-:Y:S01]  /*0e90*/  ISETP.GE.U32.AND P1, PT, R4, 0x300, PT ;  /* 0x000003000400780c */ /* 0x000fe20003f26070 */
[----:B------:R-:W-:Y:S01]  /*0ea0*/  BSSY B0, `(.L_x_18706) ;  /* 0x0000028000007945 */ /* 0x000fe20003800000 */
[----:B------:R-:W-:-:S11]  /*0eb0*/  LOP3.LUT R3, R3, 0xfffffff7, RZ, 0xc0, !PT ;  /* 0xfffffff703037812 */ /* 0x000fd600078ec0ff */
[----:B------:R-:W-:Y:S01]  /*0ec0*/  @P1 LOP3.LUT R3, R3, 0x8, RZ, 0xfc, !PT ;  /* 0x0000000803031812 */ /* 0x000fe200078efcff */
[----:B------:R-:W-:Y:S06]  /*0ed0*/  @!P1 BRA `(.L_x_18707) ;  /* 0x0000000000909947 */ /* 0x000fec0003800000 */
[C---:B01234-:R-:W-:Y:S01]  /*0ee0*/  SHF.L.U32 R10, R0.reuse, 0x5, RZ ;  /* 0x00000005000a7819 */ /* 0x05ffe200000006ff */
[----:B------:R-:W-:Y:S01]  /*0ef0*/  ULDC.64 UR8, c[0x0][0x268] ;  /* 0x00009a0000087ab9 */ /* 0x000fe20000000a00 */
[----:B------:R-:W0:Y:S01]  /*0f00*/  LDC.64 R140, c[0x0][0x260] ;  /* 0x00009800ff8c7b82 */ /* 0x000e220000000a00 */
        /* <DEDUP_REMOVED lines=9> */
[----:B------:R-:W-:Y:S02]  /*0fa0*/  CS2R R128, SRZ ;  /* 0x0000000000807805 */ /* 0x000fe4000001ff00 */
[----:B------:R-:W-:Y:S02]  /*0fb0*/  CS2R R134, SRZ ;  /* 0x0000000000867805 */ /* 0x000fe4000001ff00 */
[----:B------:R-:W-:Y:S02]  /*0fc0*/  CS2R R132, SRZ ;  /* 0x0000000000847805 */ /* 0x000fe4000001ff00 */
[----:B------:R-:W-:-:S02]  /*0fd0*/  ISETP.NE.AND.EX P1, PT, RZ, UR11, PT, P1 ;  /* 0x0000000bff007c0c */ /* 0x000fc4000bf25310 */
[----:B------:R-:W-:Y:S02]  /*0fe0*/  CS2R R138, SRZ ;  /* 0x00000000008a7805 */ /* 0x000fe4000001ff00 */
[----:B------:R-:W-:Y:S01]  /*0ff0*/  CS2R R136, SRZ ;  /* 0x0000000000887805 */ /* 0x000fe2000001ff00 */
[----:B------:R1:W5:Y:S01]  /*1000*/  LDG.E.128 R248, desc[UR6][R8.64+0x10] ;  /* 0x0000100608f87981 */ /* 0x000362000c1e1d00 */
[----:B0-----:R-:W-:-:S07]  /*1010*/  IMAD.WIDE.U32 R148, R0, 0x20, R140 ;  /* 0x0000002000947825 */ /* 0x001fce00078e008c */
[----:B------:R-:W-:Y:S01]  /*1020*/  @P1 IADD3 R10, P2, R10, UR10, RZ ;  /* 0x0000000a0a0a1c10 */ /* 0x000fe2000ff5e0ff */
[----:B------:R1:W5:Y:S03]  /*1030*/  LDG.E.128 R140, desc[UR6][R148.64] ;  /* 0x00000006948c7981 */ /* 0x000366000c1e1d00 */
[----:B------:R-:W-:Y:S02]  /*1040*/  @P1 IADD3.X R11, R2, UR11, RZ, P2, !PT ;  /* 0x0000000b020b1c10 */ /* 0x000fe400097fe4ff */
[----:B------:R-:W-:Y:S01]  /*1050*/  ISETP.NE.U32.AND P2, PT, RZ, UR8, PT ;  /* 0x00000008ff007c0c */ /* 0x000fe2000bf45070 */
[----:B------:R1:W5:Y:S03]  /*1060*/  LDG.E.128 R144, desc[UR6][R148.64+0x10] ;  /* 0x0000100694907981 */ /* 0x000366000c1e1d00 */
[----:B------:R-:W-:Y:S01]  /*1070*/  ISETP.NE.AND.EX P2, PT, RZ, UR9, PT, P2 ;  /* 0x00000009ff007c0c */ /* 0x000fe2000bf45320 */
[----:B------:R1:W5:Y:S04]  /*1080*/  @P1 LDG.E.128 R132, desc[UR6][R10.64] ;  /* 0x000000060a841981 */ /* 0x000368000c1e1d00 */
[----:B------:R1:W5:Y:S04]  /*1090*/  @P1 LDG.E.128 R136, desc[UR6][R10.64+0x10] ;  /* 0x000010060a881981 */ /* 0x000368000c1e1d00 */
[----:B------:R-:W2:Y:S04]  /*10a0*/  LDG.E.128 R148, desc[UR6][R8.64] ;  /* 0x0000000608947981 */ /* 0x000ea8000c1e1d00 */
[----:B------:R-:W-:-:S04]  /*10b0*/  @P2 LEA R6, P3, R0, UR8, 0x5 ;  /* 0x0000000800062c11 */ /* 0x000fc8000f8628ff */
[----:B------:R-:W-:-:S05]  /*10c0*/  @P2 LEA.HI.X R7, R0, UR9, RZ, 0x5, P3 ;  /* 0x0000000900072c11 */ /* 0x000fca00098f2cff */
[----:B------:R1:W5:Y:S04]  /*10d0*/  @P2 LDG.E.128 R124, desc[UR6][R6.64] ;  /* 0x00000006067c2981 */ /* 0x000368000c1e1d00 */
[----:B------:R1:W5:Y:S01]  /*10e0*/  @P2 LDG.E.128 R128, desc[UR6][R6.64+0x10] ;  /* 0x0000100606802981 */ /* 0x000362000c1e1d00 */
[----:B------:R-:W-:-:S03]  /*10f0*/  IADD3 R0, R0, 0x80, RZ ;  /* 0x0000008000007810 */ /* 0x000fc60007ffe0ff */
[----:B--2---:R1:W-:Y:S04]  /*1100*/  STL.64 [R1+0x8], R148 ;  /* 0x0000089401007387 */ /* 0x0043e80000100a00 */
[----:B------:R1:W-:Y:S02]  /*1110*/  STL.64 [R1+0x10], R150 ;  /* 0x0000109601007387 */ /* 0x0003e40000100a00 */
.L_x_18707:
[----:B------:R-:W-:Y:S05]  /*1120*/  BSYNC B0 ;  /* 0x0000000000007941 */ /* 0x000fea0003800000 */
.L_x_18706:
[----:B------:R-:W-:Y:S01]  /*1130*/  ISETP.GE.U32.AND P1, PT, R4, 0x380, PT ;  /* 0x000003800400780c */ /* 0x000fe20003f26070 */
[----:B------:R-:W-:Y:S01]  /*1140*/  BSSY B0, `(.L_x_18708) ;  /* 0x0000025000007945 */ /* 0x000fe20003800000 */
[----:B------:R-:W-:-:S11]  /*1150*/  LOP3.LUT R3, R3, 0xfffffffb, RZ, 0xc0, !PT ;  /* 0xfffffffb03037812 */ /* 0x000fd600078ec0ff */
[----:B------:R-:W-:Y:S01]  /*1160*/  @P1 LOP3.LUT R3, R3, 0x4, RZ, 0xfc, !PT ;  /* 0x0000000403031812 */ /* 0x000fe200078efcff */
[----:B------:R-:W-:Y:S06]  /*1170*/  @!P1 BRA `(.L_x_18709) ;  /* 0x0000000000849947 */ /* 0x000fec0003800000 */
[----:B01234-:R-:W-:Y:S01]  /*1180*/  SHF.L.U32 R10, R0, 0x5, RZ ;  /* 0x00000005000a7819 */ /* 0x01ffe200000006ff */
[----:B------:R-:W-:Y:S01]  /*1190*/  ULDC.64 UR8, c[0x0][0x268] ;  /* 0x00009a0000087ab9 */ /* 0x000fe20000000a00 */
[----:B------:R-:W-:Y:S02]  /*11a0*/  SHF.R.U32.HI R2, RZ, 0x1b, R0 ;  /* 0x0000001bff027819 */ /* 0x000fe40000011600 */
[----:B------:R-:W-:Y:S02]  /*11b0*/  CS2R R150, SRZ ;  /* 0x0000000000967805 */ /* 0x000fe4000001ff00 */
[----:B------:R-:W-:Y:S02]  /*11c0*/  IADD3 R8, P1, R10, UR8, RZ ;  /* 0x000000080a087c10 */ /* 0x000fe4000ff3e0ff */
[----:B------:R-:W-:Y:S02]  /*11d0*/  CS2R R148, SRZ ;  /* 0x0000000000947805 */ /* 0x000fe4000001ff00 */
        /* <DEDUP_REMOVED lines=25> */
[----:B------:R0:W5:Y:S04]  /*1370*/  LDG.E.128 R244, desc[UR6][R6.64] ;  /* 0x0000000606f47981 */ /* 0x000168000c1e1d00 */
[----:B------:R0:W5:Y:S02]  /*1380*/  LDG.E.128 R164, desc[UR6][R6.64+0x10] ;  /* 0x0000100606a47981 */ /* 0x000164000c1e1d00 */
.L_x_18709:
[----:B------:R-:W-:Y:S05]  /*1390*/  BSYNC B0 ;  /* 0x0000000000007941 */ /* 0x000fea0003800000 */
.L_x_18708:
[----:B------:R-:W1:Y:S02]  /*13a0*/  S2UR UR5, SR_CTAID.X ;  /* 0x00000000000579c3 */ /* 0x000e640000002500 */
[----:B-1----:R-:W-:Y:S01]  /*13b0*/  LEA.HI R5, R176, UR5, RZ, 0x19 ;  /* 0x00000005b0057c11 */ /* 0x002fe2000f8fc8ff */
[----:B------:R-:W-:-:S03]  /*13c0*/  ULDC UR5, c[0x0][0x214] ;  /* 0x0000850000057ab9 */ /* 0x000fc60000000800 */
[----:B------:R-:W-:-:S13]  /*13d0*/  ISETP.GE.AND P1, PT, R5, UR5, PT ;  /* 0x0000000505007c0c */ /* 0x000fda000bf26270 */
[----:B------:R-:W-:Y:S05]  /*13e0*/  @P1 EXIT ;  /* 0x000000000000194d */ /* 0x000fea0003800000 */
[----:B------:R-:W-:Y:S01]  /*13f0*/  USHF.R.S32.HI UR4, URZ, 0x3, UR4 ;  /* 0x000000033f047899 */ /* 0x000fe20008011404 */
[C---:B------:R-:W-:Y:S01]  /*1400*/  LOP3.LUT R0, R176.reuse, 0x60, RZ, 0xc0, !PT ;  /* 0x00000060b0007812 */ /* 0x040fe200078ec0ff */
[----:B------:R-:W-:Y:S01]  /*1410*/  HFMA2.MMA R240, -RZ, RZ, 0, 5.9604644775390625e-08 ;  /* 0x00000001fff07435 */ /* 0x000fe200000001ff */
[----:B------:R-:W-:Y:S01]  /*1420*/  SHF.L.U32 R2, R176, 0x5, RZ ;  /* 0x00000005b0027819 */ /* 0x000fe200000006ff */
[----:B------:R-:W-:Y:S01]  /*1430*/  ULOP3.LUT UR5, UR4, 0x7f, URZ, 0xc0, !UPT ;  /* 0x0000007f04057892 */ /* 0x000fe2000f8ec03f */
[----:B------:R-:W-:Y:S01]  /*1440*/  IADD3 R0, RZ, -R0, RZ ;  /* 0x80000000ff007210 */ /* 0x000fe20007ffe0ff */
[----:B------:R-:W-:Y:S01]  /*1450*/  USHF.R.U32.HI UR4, URZ, 0x2, UR4 ;  /* 0x000000023f047899 */ /* 0x000fe20008011604 */
[----:B------:R-:W-:Y:S01]  /*1460*/  LOP3.LUT R2, R2, 0x3e0, RZ, 0xc0, !PT ;  /* 0x000003e002027812 */ /* 0x000fe200078ec0ff */
[----:B------:R-:W-:Y:S01]  /*1470*/  ULDC UR17, c[0x0][0x218] ;  /* 0x0000860000117ab9 */ /* 0x000fe20000000800 */
[----:B------:R-:W-:Y:S01]  /*1480*/  ULDC UR12, c[0x0][0x290] ;  /* 0x0000a400000c7ab9 */ /* 0x000fe20000000800 */
[----:B------:R-:W-:Y:S01]  /*1490*/  VIADDMNMX R0, R0, UR5, RZ, !PT ;  /* 0x0000000500007c46 */ /* 0x000fe2000f8001ff */
[----:B------:R-:W-:Y:S01]  /*14a0*/  ULOP3.LUT UR4, UR4, 0x3fffffe0, URZ, 0xc0, !UPT ;  /* 0x3fffffe004047892 */ /* 0x000fe2000f8ec03f */
[----:B------:R-:W-:Y:S01]  /*14b0*/  IADD3 R2, RZ, -R2, RZ ;  /* 0x80000002ff027210 */ /* 0x000fe20007ffe0ff */
[----:B------:R-:W-:Y:S01]  /*14c0*/  ULDC.64 UR8, c[0x0][0x230] ;  /* 0x00008c0000087ab9 */ /* 0x000fe20000000a00 */
[----:B------:R-:W-:Y:S01]  /*14d0*/  VIMNMX R0, R0, 0x20, PT ;  /* 0x0000002000007848 */ /* 0x000fe20003fe0100 */
[----:B------:R-:W-:Y:S01]  /*14e0*/  ULDC.64 UR10, c[0x0][0x238] ;  /* 0x00008e00000a7ab9 */ /* 0x000fe20000000a00 */
[----:B------:R-:W-:Y:S01]  /*14f0*/  VIADDMNMX R2, R2, UR5, RZ, !PT ;  /* 0x0000000502027c46 */ /* 0x000fe2000f8001ff */
[----:B------:R-:W-:Y:S01]  /*1500*/  ULDC.U8 UR5, c[0x0][0x2a0] ;  /* 0x0000a80000057ab9 */ /* 0x000fe20000000000 */
[----:B------:R-:W-:Y:S01]  /*1510*/  IADD3 R0, R0, UR4, RZ ;  /* 0x0000000400007c10 */ /* 0x000fe2000fffe0ff */
[----:B------:R-:W-:Y:S01]  /*1520*/  UISETP.NE.AND UP0, UPT, UR5, URZ, UPT ;  /* 0x0000003f0500728c */ /* 0x000fe2000bf05270 */
[----:B------:R-:W-:Y:S01]  /*1530*/  VIMNMX R2, R2, 0x20, PT ;  /* 0x0000002002027848 */ /* 0x000fe20003fe0100 */
[----:B------:R-:W-:Y:S01]  /*1540*/  ULDC.64 UR14, c[0x0][0x210] ;  /* 0x00008400000e7ab9 */ /* 0x000fe20000000a00 */
[----:B------:R-:W-:-:S02]  /*1550*/  SHF.L.U32 R0, R0, 0x3, RZ ;  /* 0x0000000300007819 */ /* 0x000fc400000006ff */
[----:B------:R-:W-:Y:S01]  /*1560*/  IADD3 R2, R2, UR4, RZ ;  /* 0x0000000402027c10 */ /* 0x000fe2000fffe0ff */
[----:B------:R-:W-:Y:S01]  /*1570*/  ULDC.64 UR4, c[0x0][0x228] ;  /* 0x00008a0000047ab9 */ /* 0x000fe20000000a00 */
[----:B------:R-:W-:-:S06]  /*1580*/  I2FP.F32.U32 R0, R0 ;  /* 0x0000000000007245 */ /* 0x000fcc0000201000 */
[----:B------:R-:W1:Y:S02]  /*1590*/  MUFU.RCP R0, R0 ;  /* 0x0000000000007308 */ /* 0x000e640000001000 */
[----:B-1----:R1:W-:Y:S02]  /*15a0*/  STL [R1], R0 ;  /* 0x0000000001007387 */ /* 0x0023e40000100800 */
[----:B-1----:R-:W-:-:S05]  /*15b0*/  SHF.L.U32 R0, R2, 0x3, RZ ;  /* 0x0000000302007819 */ /* 0x002fca00000006ff */
[----:B------:R1:W-:Y:S02]  /*15c0*/  STL [R1+0xd8], R0 ;  /* 0x0000d80001007387 */ /* 0x0003e40000100800 */
.L_x_18851:
[----:B-1----:R-:W0:Y:S01]  /*15d0*/  S2R R0, SR_TID.X ;  /* 0x0000000000007919 */ /* 0x002e220000002100 */
[----:B------:R-:W-:Y:S01]  /*15e0*/  BSSY B0, `(.L_x_18710) ;  /* 0x0000065000007945 */ /* 0x000fe20003800000 */
[----:B0-234-:R-:W-:Y:S01]  /*15f0*/  LOP3.LUT R6, R0, 0x7f, RZ, 0xc0, !PT ;  /* 0x0000007f00067812 */ /* 0x01dfe200078ec0ff */
[----:B------:R-:W-:-:S05]  /*1600*/  IMAD R0, R5, UR17, RZ ;  /* 0x0000001105007c24 */ /* 0x000fca000f8e02ff */
        /* <DEDUP_REMOVED lines=15> */
[----:B------:R-:W5:Y:S04]  /*1700*/  @P1 LDG.E.128 R180, desc[UR6][R6.64] ;  /* 0x0000000606b41981 */ /* 0x000f68000c1e1d00 */
[----:B------:R0:W5:Y:S02]  /*1710*/  @P1 LDG.E.128 R184, desc[UR6][R6.64+0x10] ;  /* 0x0000100606b81981 */ /* 0x000164000c1e1d00 */
[----:B0-----:R-:W-:-:S05]  /*1720*/  IMAD.WIDE.U32 R6, R2, 0x10, R188 ;  /* 0x0000001002067825 */ /* 0x001fca00078e00bc */
[----:B------:R-:W2:Y:S01]  /*1730*/  LDG.E.128 R192, desc[UR6][R6.64] ;  /* 0x0000000606c07981 */ /* 0x000ea2000c1e1d00 */
[----:B------:R-:W-:-:S04]  /*1740*/  ISETP.NE.U32.AND P2, PT, RZ, UR4, PT ;  /* 0x00000004ff007c0c */ /* 0x000fc8000bf45070 */
[----:B------:R-:W-:Y:S02]  /*1750*/  ISETP.NE.AND.EX P2, PT, RZ, UR5, PT, P2 ;  /* 0x00000005ff007c0c */ /* 0x000fe4000bf45320 */
[C---:B--2---:R-:W-:Y:S02]  /*1760*/  PRMT R0, R192.reuse, 0x7632, R0 ;  /* 0x00007632c0007816 */ /* 0x044fe40000000000 */
[----:B------:R-:W-:-:S09]  /*1770*/  SHF.L.U32 R188, R192, 0x10, RZ ;  /* 0x00000010c0bc7819 */ /* 0x000fd200000006ff */
[----:B------:R-:W-:Y:S05]  /*1780*/  @P2 BRA `(.L_x_18712) ;  /* 0x00000000000c2947 */ /* 0x000fea0003800000 */
[----:B------:R-:W-:Y:S05]  /*1790*/  @!P1 BRA `(.L_x_18713) ;  /* 0x0000000000149947 */ /* 0x000fea0003800000 */
[----:B-----5:R-:W-:Y:S01]  /*17a0*/  FADD.FTZ R188, R180, R188 ;  /* 0x000000bcb4bc7221 */ /* 0x020fe20000010000 */
[----:B------:R-:W-:Y:S06]  /*17b0*/  BRA `(.L_x_18713) ;  /* 0x00000000000c7947 */ /* 0x000fec0003800000 */
.L_x_18712:
[----:B-----5:R-:W-:-:S05]  /*17c0*/  SHF.L.U32 R6, R176, 0x10, RZ ;  /* 0x00000010b0067819 */ /* 0x020fca00000006ff */
[----:B------:R-:W-:-:S04]  /*17d0*/  FADD.FTZ R188, R6, R188 ;  /* 0x000000bc06bc7221 */ /* 0x000fc80000010000 */
[----:B------:R-:W-:-:S07]  /*17e0*/  @P1 FADD.FTZ R188, R180, R188 ;  /* 0x000000bcb4bc1221 */ /* 0x000fce0000010000 */
.L_x_18713:
[----:B------:R-:W-:Y:S01]  /*17f0*/  SHF.L.U32 R189, R0, 0x10, RZ ;  /* 0x0000001000bd7819 */ /* 0x000fe200000006ff */
[----:B------:R-:W-:Y:S06]  /*1800*/  @P2 BRA `(.L_x_18714) ;  /* 0x00000000000c2947 */ /* 0x000fec0003800000 */
[----:B------:R-:W-:Y:S05]  /*1810*/  @!P1 BRA `(.L_x_18715) ;  /* 0x0000000000189947 */ /* 0x000fea0003800000 */
[----:B-----5:R-:W-:Y:S01]  /*1820*/  FADD.FTZ R189, R181, R189 ;  /* 0x000000bdb5bd7221 */ /* 0x020fe20000010000 */
[----:B------:R-:W-:Y:S06]  /*1830*/  BRA `(.L_x_18715) ;  /* 0x0000000000107947 */ /* 0x000fec0003800000 */
.L_x_18714:
[----:B-----5:R-:W-:-:S04]  /*1840*/  PRMT R0, R176, 0x7632, R0 ;  /* 0x00007632b0007816 */ /* 0x020fc80000000000 */
[----:B------:R-:W-:-:S05]  /*1850*/  SHF.L.U32 R0, R0, 0x10, RZ ;  /* 0x0000001000007819 */ /* 0x000fca00000006ff */
[----:B------:R-:W-:-:S04]  /*1860*/  FADD.FTZ R189, R0, R189 ;  /* 0x000000bd00bd7221 */ /* 0x000fc80000010000 */
[----:B------:R-:W-:-:S07]  /*1870*/  @P1 FADD.FTZ R189, R181, R189 ;  /* 0x000000bdb5bd1221 */ /* 0x000fce0000010000 */
.L_x_18715:
[C---:B------:R-:W-:Y:S02]  /*1880*/  PRMT R0, R193.reuse, 0x7632, R0 ;  /* 0x00007632c1007816 */ /* 0x040fe40000000000 */
[----:B------:R-:W-:Y:S01]  /*1890*/  SHF.L.U32 R190, R193, 0x10, RZ ;  /* 0x00000010c1be7819 */ /* 0x000fe200000006ff */
[----:B------:R-:W-:Y:S06]  /*18a0*/  @P2 BRA `(.L_x_18716) ;  /* 0x00000000000c2947 */ /* 0x000fec0003800000 */
[----:B------:R-:W-:Y:S05]  /*18b0*/  @!P1 BRA `(.L_x_18717) ;  /* 0x0000000000149947 */ /* 0x000fea0003800000 */
[----:B-----5:R-:W-:Y:S01]  /*18c0*/  FADD.FTZ R190, R182, R190 ;  /* 0x000000beb6be7221 */ /* 0x020fe20000010000 */
[----:B------:R-:W-:Y:S06]  /*18d0*/  BRA `(.L_x_18717) ;  /* 0x00000000000c7947 */ /* 0x000fec0003800000 */
.L_x_18716:
[----:B-----5:R-:W-:-:S05]  /*18e0*/  SHF.L.U32 R6, R177, 0x10, RZ ;  /* 0x00000010b1067819 */ /* 0x020fca00000006ff */
[----:B------:R-:W-:-:S04]  /*18f0*/  FADD.FTZ R190, R6, R190 ;  /* 0x000000be06be7221 */ /* 0x000fc80000010000 */
[----:B------:R-:W-:-:S07]  /*1900*/  @P1 FADD.FTZ R190, R182, R190 ;  /* 0x000000beb6be1221 */ /* 0x000fce0000010000 */
.L_x_18717:
[----:B------:R-:W-:Y:S01]  /*1910*/  SHF.L.U32 R191, R0, 0x10, RZ ;  /* 0x0000001000bf7819 */ /* 0x000fe200000006ff */
[----:B------:R-:W-:Y:S06]  /*1920*/  @P2 BRA `(.L_x_18718) ;  /* 0x00000000000c2947 */ /* 0x000fec0003800000 */
[----:B------:R-:W-:Y:S05]  /*1930*/  @!P1 BRA `(.L_x_18719) ;  /* 0x0000000000189947 */ /* 0x000fea0003800000 */
[----:B-----5:R-:W-:Y:S01]  /*1940*/  FADD.FTZ R191, R183, R191 ;  /* 0x000000bfb7bf7221 */ /* 0x020fe20000010000 */
[----:B------:R-:W-:Y:S06]  /*1950*/  BRA `(.L_x_18719) ;  /* 0x0000000000107947 */ /* 0x000fec0003800000 */
.L_x_18718:
[----:B-----5:R-:W-:-:S04]  /*1960*/  PRMT R0, R177, 0x7632, R0 ;  /* 0x00007632b1007816 */ /* 0x020fc80000000000 */
[----:B------:R-:W-:-:S05]  /*1970*/  SHF.L.U32 R0, R0, 0x10, RZ ;  /* 0x0000001000007819 */ /* 0x000fca00000006ff */
[----:B------:R-:W-:-:S04]  /*1980*/  FADD.FTZ R191, R0, R191 ;  /* 0x000000bf00bf7221 */ /* 0x000fc80000010000 */
[----:B------:R-:W-:-:S07]  /*1990*/  @P1 FADD.FTZ R191, R183, R191 ;  /* 0x000000bfb7bf1221 */ /* 0x000fce0000010000 */
.L_x_18719:
[C---:B------:R-:W-:Y:S02]  /*19a0*/  PRMT R0, R194.reuse, 0x7632, R0 ;  /* 0x00007632c2007816 */ /* 0x040fe40000000000 */
[----:B------:R-:W-:Y:S01]  /*19b0*/  SHF.L.U32 R192, R194, 0x10, RZ ;  /* 0x00000010c2c07819 */ /* 0x000fe200000006ff */
[----:B------:R-:W-:Y:S06]  /*19c0*/  @P2 BRA `(.L_x_18720) ;  /* 0x00000000000c2947 */ /* 0x000fec0003800000 */
[----:B------:R-:W-:Y:S05]  /*19d0*/  @!P1 BRA `(.L_x_18721) ;  /* 0x0000000000149947 */ /* 0x000fea0003800000 */
[----:B-----5:R-:W-:Y:S01]  /*19e0*/  FADD.FTZ R192, R184, R192 ;  /* 0x000000c0b8c07221 */ /* 0x020fe20000010000 */
[----:B------:R-:W-:Y:S06]  /*19f0*/  BRA `(.L_x_18721) ;  /* 0x00000000000c7947 */ /* 0x000fec0003800000 */
.L_x_18720:
[----:B-----5:R-:W-:-:S05]  /*1a00*/  SHF.L.U32 R6, R178, 0x10, RZ ;  /* 0x00000010b2067819 */ /* 0x020fca00000006ff */
[----:B------:R-:W-:-:S04]  /*1a10*/  FADD.FTZ R192, R6, R192 ;  /* 0x000000c006c07221 */ /* 0x000fc80000010000 */
[----:B------:R-:W-:-:S07]  /*1a20*/  @P1 FADD.FTZ R192, R184, R192 ;  /* 0x000000c0b8c01221 */ /* 0x000fce0000010000 */
.L_x_18721:
[----:B------:R-:W-:Y:S01]  /*1a30*/  SHF.L.U32 R193, R0, 0x10, RZ ;  /* 0x0000001000c17819 */ /* 0x000fe200000006ff */
[----:B------:R-:W-:Y:S06]  /*1a40*/  @P2 BRA `(.L_x_18722) ;  /* 0x00000000000c2947 */ /* 0x000fec0003800000 */
[----:B------:R-:W-:Y:S05]  /*1a50*/  @!P1 BRA `(.L_x_18723) ;  /* 0x0000000000189947 */ /* 0x000fea0003800000 */
[----:B-----5:R-:W-:Y:S01]  /*1a60*/  FADD.FTZ R193, R185, R193 ;  /* 0x000000c1b9c17221 */ /* 0x020fe20000010000 */
[----:B------:R-:W-:Y:S06]  /*1a70*/  BRA `(.L_x_18723) ;  /* 0x0000000000107947 */ /* 0x000fec0003800000 */
.L_x_18722:
[----:B-----5:R-:W-:-:S04]  /*1a80*/  PRMT R0, R178, 0x7632, R0 ;  /* 0x00007632b2007816 */ /* 0x020fc80000000000 */
[----:B------:R-:W-:-:S05]  /*1a90*/  SHF.L.U32 R0, R0, 0x10, RZ ;  /* 0x0000001000007819 */ /* 0x000fca00000006ff */
[----:B------:R-:W-:-:S04]  /*1aa0*/  FADD.FTZ R193, R0, R193 ;  /* 0x000000c100c17221 */ /* 0x000fc80000010000 */
[----:B------:R-:W-:-:S07]  /*1ab0*/  @P1 FADD.FTZ R193, R185, R193 ;  /* 0x000000c1b9c11221 */ /* 0x000fce0000010000 */
.L_x_18723:
[C---:B------:R-:W-:Y:S02]  /*1ac0*/  PRMT R0, R195.reuse, 0x7632, R0 ;  /* 0x00007632c3007816 */ /* 0x040fe40000000000 */
[----:B------:R-:W-:Y:S01]  /*1ad0*/  SHF.L.U32 R194, R195, 0x10, RZ ;  /* 0x00000010c3c27819 */ /* 0x000fe200000006ff */
[----:B------:R-:W-:Y:S06]  /*1ae0*/  @P2 BRA `(.L_x_18724) ;  /* 0x00000000000c2947 */ /* 0x000fec0003800000 */
[----:B------:R-:W-:Y:S05]  /*1af0*/  @!P1 BRA `(.L_x_18725) ;  /* 0x0000000000149947 */ /* 0x000fea0003800000 */
[----:B-----5:R-:W-:Y:S01]  /*1b00*/  FADD.FTZ R194, R186, R194 ;  /* 0x000000c2bac27221 */ /* 0x020fe20000010000 */
[----:B------:R-:W-:Y:S06]  /*1b10*/  BRA `(.L_x_18725) ;  /* 0x00000000000c7947 */ /* 0x000fec0003800000 */
.L_x_18724:
[----:B-----5:R-:W-:-:S05]  /*1b20*/  SHF.L.U32 R6, R179, 0x10, RZ ;  /* 0x00000010b3067819 */ /* 0x020fca00000006ff */
[----:B------:R-:W-:-:S04]  /*1b30*/  FADD.FTZ R194, R6, R194 ;  /* 0x000000c206c27221 */ /* 0x000fc80000010000 */
[----:B------:R-:W-:-:S07]  /*1b40*/  @P1 FADD.FTZ R194, R186, R194 ;  /* 0x000000c2bac21221 */ /* 0x000fce0000010000 */
.L_x_18725:
[----:B------:R-:W-:Y:S01]  /*1b50*/  SHF.L.U32 R195, R0, 0x10, RZ ;  /* 0x0000001000c37819 */ /* 0x000fe200000006ff */
[----:B------:R-:W-:Y:S06]  /*1b60*/  @P2 BRA `(.L_x_18726) ;  /* 0x00000000000c2947 */ /* 0x000fec0003800000 */
[----:B------:R-:W-:Y:S05]  /*1b70*/  @!P1 BRA `(.L_x_18727) ;  /* 0x0000000000189947 */ /* 0x000fea0003800000 */
[----:B-----5:R-:W-:Y:S01]  /*1b80*/  FADD.FTZ R195, R187, R195 ;  /* 0x000000c3bbc37221 */ /* 0x020fe20000010000 */
[----:B------:R-:W-:Y:S06]  /*1b90*/  BRA `(.L_x_18727) ;  /* 0x0000000000107947 */ /* 0x000fec0003800000 */
.L_x_18726:
[----:B-----5:R-:W-:-:S04]  /*1ba0*/  PRMT R0, R179, 0x7632, R0 ;  /* 0x00007632b3007816 */ /* 0x020fc80000000000 */
[----:B------:R-:W-:-:S05]  /*1bb0*/  SHF.L.U32 R0, R0, 0x10, RZ ;  /* 0x0000001000007819 */ /* 0x000fca00000006ff */
[----:B------:R-:W-:-:S04]  /*1bc0*/  FADD.FTZ R195, R0, R195 ;  /* 0x000000c300c37221 */ /* 0x000fc80000010000 */
[----:B------:R-:W-:-:S07]  /*1bd0*/  @P1 FADD.FTZ R195, R187, R195 ;  /* 0x000000c3bbc31221 */ /* 0x000fce0000010000 */
.L_x_18727:
[C---:B------:R-:W-:Y:S02]  /*1be0*/  LEA R6, P1, R2.reuse, UR10, 0x5 ;  /* 0x0000000a02067c11 */ /* 0x040fe4000f8228ff */
[C---:B------:R-:W-:Y:S02]  /*1bf0*/  IADD3 R0, R2.reuse, 0x80, RZ ;  /* 0x0000008002007810 */ /* 0x040fe40007ffe0ff */
[----:B------:R-:W-:-:S05]  /*1c00*/  LEA.HI.X R7, R2, UR11, RZ, 0x5, P1 ;  /* 0x0000000b02077c11 */ /* 0x000fca00088f2cff */
[----:B------:R0:W-:Y:S04]  /*1c10*/  STG.E.128 desc[UR6][R6.64], R188 ;  /* 0x000000bc06007986 */ /* 0x0001e8000c101d06 */
[----:B------:R0:W-:Y:S02]  /*1c20*/  STG.E.128 desc[UR6][R6.64+0x10], R192 ;  /* 0x000010c006007986 */ /* 0x0001e4000c101d06 */
.L_x_18711:
[----:B------:R-:W-:Y:S05]  /*1c30*/  BSYNC B0 ;  /* 0x0000000000007941 */ /* 0x000fea0003800000 */
.L_x_18710:
        /* <DEDUP_REMOVED lines=13> */
[----:B------:R-:W5:Y:S04]  /*1d10*/  @P1 LDG.E.128 R180, desc[UR6][R6.64] ;  /* 0x0000000606b41981 */ /* 0x000f68000c1e1d00 */
[----:B------:R1:W5:Y:S02]  /*1d20*/  @P1 LDG.E.128 R184, desc[UR6][R6.64+0x10] ;  /* 0x0000100606b81981 */ /* 0x000364000c1e1d00 */
[----:B-1----:R-:W-:-:S05]  /*1d30*/  IMAD.WIDE.U32 R6, R0, 0x10, R8 ;  /* 0x0000001000067825 */ /* 0x002fca00078e0008 */
        /* <DEDUP_REMOVED lines=9> */
.L_x_18730:
[----:B-----5:R-:W-:-:S05]  /*1dd0*/  SHF.L.U32 R7, R176, 0x10, RZ ;  /* 0x00000010b0077819 */ /* 0x020fca00000006ff */
[----:B------:R-:W-:-:S04]  /*1de0*/  FADD.FTZ R8, R7, R8 ;  /* 0x0000000807087221 */ /* 0x000fc80000010000 */
[----:B------:R-:W-:-:S07]  /*1df0*/  @P1 FADD.FTZ R8, R180, R8 ;  /* 0x00000008b4081221 */ /* 0x000fce0000010000 */
.L_x_18731:
[----:B------:R-:W-:Y:S01]  /*1e00*/  SHF.L.U32 R9, R6, 0x10, RZ ;  /* 0x0000001006097819 */ /* 0x000fe200000006ff */
[----:B------:R-:W-:Y:S06]  /*1e10*/  @P2 BRA `(.L_x_18732) ;  /* 0x00000000000c2947 */ /* 0x000fec0003800000 */
[----:B------:R-:W-:Y:S05]  /*1e20*/  @!P1 BRA `(.L_x_18733) ;  /* 0x0000000000189947 */ /* 0x000fea0003800000 */
[----:B-----5:R-:W-:Y:S01]  /*1e30*/  FADD.FTZ R9, R181, R9 ;  /* 0x00000009b5097221 */ /* 0x020fe20000010000 */
[----:B------:R-:W-:Y:S06]  /*1e40*/  BRA `(.L_x_18733) ;  /* 0x0000000000107947 */ /* 0x000fec0003800000 */
.L_x_18732:
[----:B-----5:R-:W-:-:S04]  /*1e50*/  PRMT R6, R176, 0x7632, R6 ;  /* 0x00007632b0067816 */ /* 0x020fc80000000006 */
[----:B------:R-:W-:-:S05]  /*1e60*/  SHF.L.U32 R6, R6, 0x10, RZ ;  /* 0x0000001006067819 */ /* 0x000fca00000006ff */
[----:B------:R-:W-:-:S04]  /*1e70*/  FADD.FTZ R9, R6, R9 ;  /* 0x0000000906097221 */ /* 0x000fc80000010000 */
[----:B------:R-:W-:-:S07]  /*1e80*/  @P1 FADD.FTZ R9, R181, R9 ;  /* 0x00000009b5091221 */ /* 0x000fce0000010000 */
.L_x_18733:
[C---:B------:R-:W-:Y:S02]  /*1e90*/  PRMT R6, R237.reuse, 0x7632, R6 ;  /* 0x00007632ed067816 */ /* 0x040fe40000000006 */
[----:B------:R-:W-:Y:S01]  /*1ea0*/  SHF.L.U32 R10, R237, 0x10, RZ ;  /* 0x00000010ed0a7819 */ /* 0x000fe200000006ff */
[----:B------:R-:W-:Y:S06]  /*1eb0*/  @P2 BRA `(.L_x_18734) ;  /* 0x00000000000c2947 */ /* 0x000fec0003800000 */
[----:B------:R-:W-:Y:S05]  /*1ec0*/  @!P1 BRA `(.L_x_18735) ;  /* 0x0000000000149947 */ /* 0x000fea0003800000 */
[----:B-----5:R-:W-:Y:S01]  /*1ed0*/  FADD.FTZ R10, R182, R10 ;  /* 0x0000000ab60a7221 */ /* 0x020fe20000010000 */
[----:B------:R-:W-:Y:S06]  /*1ee0*/  BRA `(.L_x_18735) ;  /* 0x00000000000c7947 */ /* 0x000fec0003800000 */
.L_x_18734:
[----:B-----5:R-:W-:-:S05]  /*1ef0*/  SHF.L.U32 R7, R177, 0x10, RZ ;  /* 0x00000010b1077819 */ /* 0x020fca00000006ff */
[----:B------:R-:W-:-:S04]  /*1f00*/  FADD.FTZ R10, R7, R10 ;  /* 0x0000000a070a7221 */ /* 0x000fc80000010000 */
[----:B------:R-:W-:-:S07]  /*1f10*/  @P1 FADD.FTZ R10, R182, R10 ;  /* 0x0000000ab60a1221 */ /* 0x000fce0000010000 */
.L_x_18735:
[----:B------:R-:W-:Y:S01]  /*1f20*/  SHF.L.U32 R11, R6, 0x10, RZ ;  /* 0x00000010060b7819 */ /* 0x000fe200000006ff */
[----:B------:R-:W-:Y:S06]  /*1f30*/  @P2 BRA `(.L_x_18736) ;  /* 0x00000000000c2947 */ /* 0x000fec0003800000 */
[----:B------:R-:W-:Y:S05]  /*1f40*/  @!P1 BRA `(.L_x_18737) ;  /* 0x0000000000189947 */ /* 0x000fea0003800000 */
[----:B-----5:R-:W-:Y:S01]  /*1f50*/  FADD.FTZ R11, R183, R11 ;  /* 0x0000000bb70b7221 */ /* 0x020fe20000010000 */
[----:B------:R-:W-:Y:S06]  /*1f60*/  BRA `(.L_x_18737) ;  /* 0x0000000000107947 */ /* 0x000fec0003800000 */
.L_x_18736:
[----:B-----5:R-:W-:-:S04]  /*1f70*/  PRMT R6, R177, 0x7632, R6 ;  /* 0x00007632b1067816 */ /* 0x020fc80000000006 */
[----:B------:R-:W-:-:S05]  /*1f80*/  SHF.L.U32 R6, R6, 0x10, RZ ;  /* 0x0000001006067819 */ /* 0x000fca00000006ff */
[----:B------:R-:W-:-:S04]  /*1f90*/  FADD.FTZ R11, R6, R11 ;  /* 0x0000000b060b7221 */ /* 0x000fc80000010000 */
[----:B------:R-:W-:-:S07]  /*1fa0*/  @P1 FADD.FTZ R11, R183, R11 ;  /* 0x0000000bb70b1221 */ /* 0x000fce0000010000 */
.L_x_18737:
[C---:B------:R-:W-:Y:S02]  /*1fb0*/  PRMT R6, R238.reuse, 0x7632, R6 ;  /* 0x00007632ee067816 */ /* 0x040fe40000000006 */
[----:B------:R-:W-:Y:S01]  /*1fc0*/  SHF.L.U32 R236, R238, 0x10, RZ ;  /* 0x00000010eeec7819 */ /* 0x000fe200000006ff */
[----:B------:R-:W-:Y:S06]  /*1fd0*/  @P2 BRA `(.L_x_18738) ;  /* 0x00000000000c2947 */ /* 0x000fec0003800000 */
[----:B------:R-:W-:Y:S05]  /*1fe0*/  @!P1 BRA `(.L_x_18739) ;  /* 0x0000000000149947 */ /* 0x000fea0003800000 */
[----:B-----5:R-:W-:Y:S01]  /*1ff0*/  FADD.FTZ R236, R184, R236 ;  /* 0x000000ecb8ec7221 */ /* 0x020fe20000010000 */
[----:B------:R-:W-:Y:S06]  /*2000*/  BRA `(.L_x_18739) ;  /* 0x00000000000c7947 */ /* 0x000fec0003800000 */
.L_x_18738:
[----:B-----5:R-:W-:-:S05]  /*2010*/  SHF.L.U32 R7, R178, 0x10, RZ ;  /* 0x00000010b2077819 */ /* 0x020fca00000006ff */
[----:B------:R-:W-:-:S04]  /*2020*/  FADD.FTZ R236, R7, R236 ;  /* 0x000000ec07ec7221 */ /* 0x000fc80000010000 */
[----:B------:R-:W-:-:S07]  /*2030*/  @P1 FADD.FTZ R236, R184, R236 ;  /* 0x000000ecb8ec1221 */ /* 0x000fce0000010000 */
.L_x_18739:
[----:B------:R-:W-:Y:S01]  /*2040*/  SHF.L.U32 R237, R6, 0x10, RZ ;  /* 0x0000001006ed7819 */ /* 0x000fe200000006ff */
[----:B------:R-:W-:Y:S06]  /*2050*/  @P2 BRA `(.L_x_18740) ;  /* 0x00000000000c2947 */ /* 0x000fec0003800000 */
[----:B------:R-:W-:Y:S05]  /*2060*/  @!P1 BRA `(.L_x_18741) ;  /* 0x0000000000189947 */ /* 0x000fea0003800000 */
[----:B-----5:R-:W-:Y:S01]  /*2070*/  FADD.FTZ R237, R185, R237 ;  /* 0x000000edb9ed7221 */ /* 0x020fe20000010000 */
[----:B------:R-:W-:Y:S06]  /*2080*/  BRA `(.L_x_18741) ;  /* 0x0000000000107947 */ /* 0x000fec0003800000 */
.L_x_18740:
[----:B-----5:R-:W-:-:S04]  /*2090*/  PRMT R6, R178, 0x7632, R6 ;  /* 0x00007632b2067816 */ /* 0x020fc80000000006 */
[----:B------:R-:W-:-:S05]  /*20a0*/  SHF.L.U32 R6, R6, 0x10, RZ ;  /* 0x0000001006067819 */ /* 0x000fca00000006ff */
[----:B------:R-:W-:-:S04]  /*20b0*/  FADD.FTZ R237, R6, R237 ;  /* 0x000000ed06ed7221 */ /* 0x000fc80000010000 */
[----:B------:R-:W-:-:S07]  /*20c0*/  @P1 FADD.FTZ R237, R185, R237 ;  /* 0x000000edb9ed1221 */ /* 0x000fce0000010000 */
.L_x_18741:
[C---:B------:R-:W-:Y:S02]  /*20d0*/  PRMT R6, R239.reuse, 0x7632, R6 ;  /* 0x00007632ef067816 */ /* 0x040fe40000000006 */
[----:B------:R-:W-:Y:S01]  /*20e0*/  SHF.L.U32 R238, R239, 0x10, RZ ;  /* 0x00000010efee7819 */ /* 0x000fe200000006ff */
[----:B------:R-:W-:Y:S06]  /*20f0*/  @P2 BRA `(.L_x_18742) ;  /* 0x00000000000c2947 */ /* 0x000fec0003800000 */
[----:B------:R-:W-:Y:S05]  /*2100*/  @!P1 BRA `(.L_x_18743) ;  /* 0x0000000000149947 */ /* 0x000fea0003800000 */
[----:B-----5:R-:W-:Y:S01]  /*2110*/  FADD.FTZ R238, R186, R238 ;  /* 0x000000eebaee7221 */ /* 0x020fe20000010000 */
[----:B------:R-:W-:Y:S06]  /*2120*/  BRA `(.L_x_18743) ;  /* 0x00000000000c7947 */ /* 0x000fec0003800000 */
.L_x_18742:
[----:B-----5:R-:W-:-:S05]  /*2130*/  SHF.L.U32 R7, R179, 0x10, RZ ;  /* 0x00000010b3077819 */ /* 0x020fca00000006ff */
[----:B------:R-:W-:-:S04]  /*2140*/  FADD.FTZ R238, R7, R238 ;  /* 0x000000ee07ee7221 */ /* 0x000fc80000010000 */
[----:B------:R-:W-:-:S07]  /*2150*/  @P1 FADD.FTZ R238, R186, R238 ;  /* 0x000000eebaee1221 */ /* 0x000fce0000010000 */
.L_x_18743:
[----:B------:R-:W-:Y:S01]  /*2160*/  SHF.L.U32 R239, R6, 0x10, RZ ;  /* 0x0000001006ef7819 */ /* 0x000fe200000006ff */
[----:B------:R-:W-:Y:S06]  /*2170*/  @P2 BRA `(.L_x_18744) ;  /* 0x00000000000c2947 */ /* 0x000fec0003800000 */
[----:B------:R-:W-:Y:S05]  /*2180*/  @!P1 BRA `(.L_x_18745) ;  /* 0x0000000000189947 */ /* 0x000fea0003800000 */
[----:B-----5:R-:W-:Y:S01]  /*2190*/  FADD.FTZ R239, R187, R239 ;  /* 0x000000efbbef7221 */ /* 0x020fe20000010000 */
[----:B------:R-:W-:Y:S06]  /*21a0*/  BRA `(.L_x_18745) ;  /* 0x0000000000107947 */ /* 0x000fec0003800000 */
.L_x_18744:
[----:B-----5:R-:W-:-:S04]  /*21b0*/  PRMT R6, R179, 0x7632, R6 ;  /* 0x00007632b3067816 */ /* 0x020fc80000000006 */
[----:B------:R-:W-:-:S05]  /*21c0*/  SHF.L.U32 R6, R6, 0x10, RZ ;  /* 0x0000001006067819 */ /* 0x000fca00000006ff */
[----:B------:R-:W-:-:S04]  /*21d0*/  FADD.FTZ R239, R6, R239 ;  /* 0x000000ef06ef7221 */ /* 0x000fc80000010000 */
[----:B------:R-:W-:-:S07]  /*21e0*/  @P1 FADD.FTZ R239, R187, R239 ;  /* 0x000000efbbef1221 */ /* 0x000fce0000010000 */
.L_x_18745:
[----:B------:R-:W-:-:S04]  /*21f0*/  LEA R6, P1, R0, UR10, 0x5 ;  /* 0x0000000a00067c11 */ /* 0x000fc8000f8228ff */
[C---:B------:R-:W-:Y:S02]  /*2200*/  LEA.HI.X R7, R0.reuse, UR11, RZ, 0x5, P1 ;  /* 0x0000000b00077c11 */ /* 0x040fe400088f2cff */
[----:B------:R-:W-:-:S03]  /*2210*/  IADD3 R0, R0, 0x80, RZ ;  /* 0x0000008000007810 */ /* 0x000fc60007ffe0ff */
[----:B------:R1:W-:Y:S04]  /*2220*/  STG.E.128 desc[UR6][R6.64], R8 ;  /* 0x0000000806007986 */ /* 0x0003e8000c101d06 */
[----:B------:R1:W-:Y:S02]  /*2230*/  STG.E.128 desc[UR6][R6.64+0x10], R236 ;  /* 0x000010ec06007986 */ /* 0x0003e4000c101d06 */
.L_x_18729:
[----:B------:R-:W-:Y:S05]  /*2240*/  BSYNC B0 ;  /* 0x0000000000007941 */ /* 0x000fea0003800000 */
.L_x_18728:
        /* <DEDUP_REMOVED lines=15> */
[----:B--2---:R-:W-:-:S05]  /*2340*/  IMAD.WIDE.U32 R6, R0, 0x10, R196 ;  /* 0x0000001000067825 */ /* 0x004fca00078e00c4 */
        /* <DEDUP_REMOVED lines=9> */
.L_x_18748:
[----:B-----5:R-:W-:-:S05]  /*23e0*/  SHF.L.U32 R7, R176, 0x10, RZ ;  /* 0x00000010b0077819 */ /* 0x020fca00000006ff */
[----:B------:R-:W-:-:S04]  /*23f0*/  FADD.FTZ R196, R7, R196 ;  /* 0x000000c407c47221 */ /* 0x000fc80000010000 */
[----:B------:R-:W-:-:S07]  /*2400*/  @P1 FADD.FTZ R196, R180, R196 ;  /* 0x000000c4b4c41221 */ /* 0x000fce0000010000 */
.L_x_18749:
[----:B------:R-:W-:Y:S01]  /*2410*/  SHF.L.U32 R197, R6, 0x10, RZ ;  /* 0x0000001006c57819 */ /* 0x000fe200000006ff */
[----:B------:R-:W-:Y:S06]  /*2420*/  @P2 BRA `(.L_x_18750) ;  /* 0x00000000000c2947 */ /* 0x000fec0003800000 */
[----:B------:R-:W-:Y:S05]  /*2430*/  @!P1 BRA `(.L_x_18751) ;  /* 0x0000000000189947 */ /* 0x000fea0003800000 */
[----:B-----5:R-:W-:Y:S01]  /*2440*/  FADD.FTZ R197, R181, R197 ;  /* 0x000000c5b5c57221 */ /* 0x020fe20000010000 */
[----:B------:R-:W-:Y:S06]  /*2450*/  BRA `(.L_x_18751) ;  /* 0x0000000000107947 */ /* 0x000fec0003800000 */
.L_x_18750:
[----:B-----5:R-:W-:-:S04]  /*2460*/  PRMT R6, R176, 0x7632, R6 ;  /* 0x00007632b0067816 */ /* 0x020fc80000000006 */
[----:B------:R-:W-:-:S05]  /*2470*/  SHF.L.U32 R6, R6, 0x10, RZ ;  /* 0x0000001006067819 */ /* 0x000fca00000006ff */
[----:B------:R-:W-:-:S04]  /*2480*/  FADD.FTZ R197, R6, R197 ;  /* 0x000000c506c57221 */ /* 0x000fc80000010000 */
[----:B------:R-:W-:-:S07]  /*2490*/  @P1 FADD.FTZ R197, R181, R197 ;  /* 0x000000c5b5c51221 */ /* 0x000fce0000010000 */
.L_x_18751:
[C---:B------:R-:W-:Y:S02]  /*24a0*/  PRMT R6, R201.reuse, 0x7632, R6 ;  /* 0x00007632c9067816 */ /* 0x040fe40000000006 */
[----:B------:R-:W-:Y:S01]  /*24b0*/  SHF.L.U32 R198, R201, 0x10, RZ ;  /* 0x00000010c9c67819 */ /* 0x000fe200000006ff */
[----:B------:R-:W-:Y:S06]  /*24c0*/  @P2 BRA `(.L_x_18752) ;  /* 0x00000000000c2947 */ /* 0x000fec0003800000 */
[----:B------:R-:W-:Y:S05]  /*24d0*/  @!P1 BRA `(.L_x_18753) ;  /* 0x0000000000149947 */ /* 0x000fea0003800000 */
[----:B-----5:R-:W-:Y:S01]  /*24e0*/  FADD.FTZ R198, R182, R198 ;  /* 0x000000c6b6c67221 */ /* 0x020fe20000010000 */
[----:B------:R-:W-:Y:S06]  /*24f0*/  BRA `(.L_x_18753) ;  /* 0x00000000000c7947 */ /* 0x000fec0003800000 */
.L_x_18752:
[----:B-----5:R-:W-:-:S05]  /*2500*/  SHF.L.U32 R7, R177, 0x10, RZ ;  /* 0x00000010b1077819 */ /* 0x020fca00000006ff */
[----:B------:R-:W-:-:S04]  /*2510*/  FADD.FTZ R198, R7, R198 ;  /* 0x000000c607c67221 */ /* 0x000fc80000010000 */
[----:B------:R-:W-:-:S07]  /*2520*/  @P1 FADD.FTZ R198, R182, R198 ;  /* 0x000000c6b6c61221 */ /* 0x000fce0000010000 */
.L_x_18753:
[----:B------:R-:W-:Y:S01]  /*2530*/  SHF.L.U32 R199, R6, 0x10, RZ ;  /* 0x0000001006c77819 */ /* 0x000fe200000006ff */
[----:B------:R-:W-:Y:S06]  /*2540*/  @P2 BRA `(.L_x_18754) ;  /* 0x00000000000c2947 */ /* 0x000fec0003800000 */
[----:B------:R-:W-:Y:S05]  /*2550*/  @!P1 BRA `(.L_x_18755) ;  /* 0x0000000000189947 */ /* 0x000fea0003800000 */
[----:B-----5:R-:W-:Y:S01]  /*2560*/  FADD.FTZ R199, R183, R199 ;  /* 0x000000c7b7c77221 */ /* 0x020fe20000010000 */
[----:B------:R-:W-:Y:S06]  /*2570*/  BRA `(.L_x_18755) ;  /* 0x0000000000107947 */ /* 0x000fec0003800000 */
.L_x_18754:
[----:B-----5:R-:W-:-:S04]  /*2580*/  PRMT R6, R177, 0x7632, R6 ;  /* 0x00007632b1067816 */ /* 0x020fc80000000006 */
[----:B------:R-:W-:-:S05]  /*2590*/  SHF.L.U32 R6, R6, 0x10, RZ ;  /* 0x0000001006067819 */ /* 0x000fca00000006ff */
[----:B------:R-:W-:-:S04]  /*25a0*/  FADD.FTZ R199, R6, R199 ;  /* 0x000000c706c77221 */ /* 0x000fc80000010000 */
[----:B------:R-:W-:-:S07]  /*25b0*/  @P1 FADD.FTZ R199, R183, R199 ;  /* 0x000000c7b7c71221 */ /* 0x000fce0000010000 */
.L_x_18755:
[C---:B------:R-:W-:Y:S02]  /*25c0*/  PRMT R6, R202.reuse, 0x7632, R6 ;  /* 0x00007632ca067816 */ /* 0x040fe40000000006 */
[----:B------:R-:W-:Y:S01]  /*25d0*/  SHF.L.U32 R200, R202, 0x10, RZ ;  /* 0x00000010cac87819 */ /* 0x000fe200000006ff */
[----:B------:R-:W-:Y:S06]  /*25e0*/  @P2 BRA `(.L_x_18756) ;  /* 0x00000000000c2947 */ /* 0x000fec0003800000 */
[----:B------:R-:W-:Y:S05]  /*25f0*/  @!P1 BRA `(.L_x_18757) ;  /* 0x0000000000149947 */ /* 0x000fea0003800000 */
[----:B-----5:R-:W-:Y:S01]  /*2600*/  FADD.FTZ R200, R184, R200 ;  /* 0x000000c8b8c87221 */ /* 0x020fe20000010000 */
[----:B------:R-:W-:Y:S06]  /*2610*/  BRA `(.L_x_18757) ;  /* 0x00000000000c7947 */ /* 0x000fec0003800000 */
.L_x_18756:
[----:B-----5:R-:W-:-:S05]  /*2620*/  SHF.L.U32 R7, R178, 0x10, RZ ;  /* 0x00000010b2077819 */ /* 0x020fca00000006ff */
[----:B------:R-:W-:-:S04]  /*2630*/  FADD.FTZ R200, R7, R200 ;  /* 0x000000c807c87221 */ /* 0x000fc80000010000 */
[----:B------:R-:W-:-:S07]  /*2640*/  @P1 FADD.FTZ R200, R184, R200 ;  /* 0x000000c8b8c81221 */ /* 0x000fce0000010000 */
.L_x_18757:
[----:B------:R-:W-:Y:S01]  /*2650*/  SHF.L.U32 R201, R6, 0x10, RZ ;  /* 0x0000001006c97819 */ /* 0x000fe200000006ff */
[----:B------:R-:W-:Y:S06]  /*2660*/  @P2 BRA `(.L_x_18758) ;  /* 0x00000000000c2947 */ /* 0x000fec0003800000 */
[----:B------:R-:W-:Y:S05]  /*2670*/  @!P1 BRA `(.L_x_18759) ;  /* 0x0000000000189947 */ /* 0x000fea0003800000 */
[----:B-----5:R-:W-:Y:S01]  /*2680*/  FADD.FTZ R201, R185, R201 ;  /* 0x000000c9b9c97221 */ /* 0x020fe20000010000 */
[----:B------:R-:W-:Y:S06]  /*2690*/  BRA `(.L_x_18759) ;  /* 0x0000000000107947 */ /* 0x000fec0003800000 */
.L_x_18758:
[----:B-----5:R-:W-:-:S04]  /*26a0*/  PRMT R6, R178, 0x7632, R6 ;  /* 0x00007632b2067816 */ /* 0x020fc80000000006 */
[----:B------:R-:W-:-:S05]  /*26b0*/  SHF.L.U32 R6, R6, 0x10, RZ ;  /* 0x0000001006067819 */ /* 0x000fca00000006ff */
[----:B------:R-:W-:-:S04]  /*26c0*/  FADD.FTZ R201, R6, R201 ;  /* 0x000000c906c97221 */ /* 0x000fc80000010000 */
[----:B------:R-:W-:-:S07]  /*26d0*/  @P1 FADD.FTZ R201, R185, R201 ;  /* 0x000000c9b9c91221 */ /* 0x000fce0000010000 */
.L_x_18759:
[C---:B------:R-:W-:Y:S02]  /*26e0*/  PRMT R6, R203.reuse, 0x7632, R6 ;  /* 0x00007632cb067816 */ /* 0x040fe40000000006 */
[----:B------:R-:W-:Y:S01]  /*26f0*/  SHF.L.U32 R202, R203, 0x10, RZ ;  /* 0x00000010cbca7819 */ /* 0x000fe200000006ff */
[----:B------:R-:W-:Y:S06]  /*2700*/  @P2 BRA `(.L_x_18760) ;  /* 0x00000000000c2947 */ /* 0x000fec0003800000 */
[----:B------:R-:W-:Y:S05]  /*2710*/  @!P1 BRA `(.L_x_18761) ;  /* 0x0000000000149947 */ /* 0x000fea0003800000 */
[----:B-----5:R-:W-:Y:S01]  /*2720*/  FADD.FTZ R202, R186, R202 ;  /* 0x000000cabaca7221 */ /* 0x020fe20000010000 */
[----:B------:R-:W-:Y:S06]  /*2730*/  BRA `(.L_x_18761) ;  /* 0x00000000000c7947 */ /* 0x000fec0003800000 */
.L_x_18760:
[----:B-----5:R-:W-:-:S05]  /*2740*/  SHF.L.U32 R7, R179, 0x10, RZ ;  /* 0x00000010b3077819 */ /* 0x020fca00000006ff */
[----:B------:R-:W-:-:S04]  /*2750*/  FADD.FTZ R202, R7, R202 ;  /* 0x000000ca07ca7221 */ /* 0x000fc80000010000 */
[----:B------:R-:W-:-:S07]  /*2760*/  @P1 FADD.FTZ R202, R186, R202 ;  /* 0x000000cabaca1221 */ /* 0x000fce0000010000 */
.L_x_18761:
[----:B------:R-:W-:Y:S01]  /*2770*/  SHF.L.U32 R203, R6, 0x10, RZ ;  /* 0x0000001006cb7819 */ /* 0x000fe200000006ff */
[----:B------:R-:W-:Y:S06]  /*2780*/  @P2 BRA `(.L_x_18762) ;  /* 0x00000000000c2947 */ /* 0x000fec0003800000 */
[----:B------:R-:W-:Y:S05]  /*2790*/  @!P1 BRA `(.L_x_18763) ;  /* 0x0000000000189947 */ /* 0x000fea0003800000 */
[----:B-----5:R-:W-:Y:S01]  /*27a0*/  FADD.FTZ R203, R187, R203 ;  /* 0x000000cbbbcb7221 */ /* 0x020fe20000010000 */
[----:B------:R-:W-:Y:S06]  /*27b0*/  BRA `(.L_x_18763) ;  /* 0x0000000000107947 */ /* 0x000fec0003800000 */
.L_x_18762:
[----:B-----5:R-:W-:-:S04]  /*27c0*/  PRMT R6, R179, 0x7632, R6 ;  /* 0x00007632b3067816 */ /* 0x020fc80000000006 */
[----:B------:R-:W-:-:S05]  /*27d0*/  SHF.L.U32 R6, R6, 0x10, RZ ;  /* 0x0000001006067819 */ /* 0x000fca00000006ff */
[----:B------:R-:W-:-:S04]  /*27e0*/  FADD.FTZ R203, R6, R203 ;  /* 0x000000cb06cb7221 */ /* 0x000fc80000010000 */
[----:B------:R-:W-:-:S07]  /*27f0*/  @P1 FADD.FTZ R203, R187, R203 ;  /* 0x000000cbbbcb1221 */ /* 0x000fce0000010000 */
.L_x_18763:
[----:B------:R-:W-:-:S04]  /*2800*/  LEA R6, P1, R0, UR10, 0x5 ;  /* 0x0000000a00067c11 */ /* 0x000fc8000f8228ff */
[C---:B------:R-:W-:Y:S02]  /*2810*/  LEA.HI.X R7, R0.reuse, UR11, RZ, 0x5, P1 ;  /* 0x0000000b00077c11 */ /* 0x040fe400088f2cff */
[----:B------:R-:W-:-:S03]  /*2820*/  IADD3 R0, R0, 0x80, RZ ;  /* 0x0000008000007810 */ /* 0x000fc60007ffe0ff */
[----:B------:R2:W-:Y:S04]  /*2830*/  STG.E.128 desc[UR6][R6.64], R196 ;  /* 0x000000c406007986 */ /* 0x0005e8000c101d06 */
[----:B------:R2:W-:Y:S02]  /*2840*/  STG.E.128 desc[UR6][R6.64+0x10], R200 ;  /* 0x000010c806007986 */ /* 0x0005e4000c101d06 */
.L_x_18747:
[----:B------:R-:W-:Y:S05]  /*2850*/  BSYNC B0 ;  /* 0x0000000000007941 */ /* 0x000fea0003800000 */
.L_x_18746:
        /* <DEDUP_REMOVED lines=15> */
[----:B---3--:R-:W-:-:S05]  /*2950*/  IMAD.WIDE.U32 R6, R0, 0x10, R204 ;  /* 0x0000001000067825 */ /* 0x008fca00078e00cc */
        /* <DEDUP_REMOVED lines=9> */
.L_x_18766:
[----:B-----5:R-:W-:-:S05]  /*29f0*/  SHF.L.U32 R7, R176, 0x10, RZ ;  /* 0x00000010b0077819 */ /* 0x020fca00000006ff */
[----:B------:R-:W-:-:S04]  /*2a00*/  FADD.FTZ R204, R7, R204 ;  /* 0x000000cc07cc7221 */ /* 0x000fc80000010000 */
[----:B------:R-:W-:-:S07]  /*2a10*/  @P1 FADD.FTZ R204, R180, R204 ;  /* 0x000000ccb4cc1221 */ /* 0x000fce0000010000 */
.L_x_18767:
[----:B------:R-:W-:Y:S01]  /*2a20*/  SHF.L.U32 R205, R6, 0x10, RZ ;  /* 0x0000001006cd7819 */ /* 0x000fe200000006ff */
[----:B------:R-:W-:Y:S06]  /*2a30*/  @P2 BRA `(.L_x_18768) ;  /* 0x00000000000c2947 */ /* 0x000fec0003800000 */
[----:B------:R-:W-:Y:S05]  /*2a40*/  @!P1 BRA `(.L_x_18769) ;  /* 0x0000000000189947 */ /* 0x000fea0003800000 */
[----:B-----5:R-:W-:Y:S01]  /*2a50*/  FADD.FTZ R205, R181, R205 ;  /* 0x000000cdb5cd7221 */ /* 0x020fe20000010000 */
[----:B------:R-:W-:Y:S06]  /*2a60*/  BRA `(.L_x_18769) ;  /* 0x0000000000107947 */ /* 0x000fec0003800000 */
.L_x_18768:
[----:B-----5:R-:W-:-:S04]  /*2a70*/  PRMT R6, R176, 0x7632, R6 ;  /* 0x00007632b0067816 */ /* 0x020fc80000000006 */
[----:B------:R-:W-:-:S05]  /*2a80*/  SHF.L.U32 R6, R6, 0x10, RZ ;  /* 0x0000001006067819 */ /* 0x000fca00000006ff */
[----:B------:R-:W-:-:S04]  /*2a90*/  FADD.FTZ R205, R6, R205 ;  /* 0x000000cd06cd7221 */ /* 0x000fc80000010000 */
[----:B------:R-:W-:-:S07]  /*2aa0*/  @P1 FADD.FTZ R205, R181, R205 ;  /* 0x000000cdb5cd1221 */ /* 0x000fce0000010000 */
.L_x_18769:
[C---:B------:R-:W-:Y:S02]  /*2ab0*/  PRMT R6, R209.reuse, 0x7632, R6 ;  /* 0x00007632d1067816 */ /* 0x040fe40000000006 */
[----:B------:R-:W-:Y:S01]  /*2ac0*/  SHF.L.U32 R206, R209, 0x10, RZ ;  /* 0x00000010d1ce7819 */ /* 0x000fe200000006ff */
[----:B------:R-:W-:Y:S06]  /*2ad0*/  @P2 BRA `(.L_x_18770) ;  /* 0x00000000000c2947 */ /* 0x000fec0003800000 */
[----:B------:R-:W-:Y:S05]  /*2ae0*/  @!P1 BRA `(.L_x_18771) ;  /* 0x0000000000149947 */ /* 0x000fea0003800000 */
[----:B-----5:R-:W-:Y:S01]  /*2af0*/  FADD.FTZ R206, R182, R206 ;  /* 0x000000ceb6ce7221 */ /* 0x020fe20000010000 */
[----:B------:R-:W-:Y:S06]  /*2b00*/  BRA `(.L_x_18771) ;  /* 0x00000000000c7947 */ /* 0x000fec0003800000 */
.L_x_18770:
[----:B-----5:R-:W-:-:S05]  /*2b10*/  SHF.L.U32 R7, R177, 0x10, RZ ;  /* 0x00000010b1077819 */ /* 0x020fca00000006ff */
[----:B------:R-:W-:-:S04]  /*2b20*/  FADD.FTZ R206, R7, R206 ;  /* 0x000000ce07ce7221 */ /* 0x000fc80000010000 */
[----:B------:R-:W-:-:S07]  /*2b30*/  @P1 FADD.FTZ R206, R182, R206 ;  /* 0x000000ceb6ce1221 */ /* 0x000fce0000010000 */
.L_x_18771:
[----:B------:R-:W-:Y:S01]  /*2b40*/  SHF.L.U32 R207, R6, 0x10, RZ ;  /* 0x0000001006cf7819 */ /* 0x000fe200000006ff */
[----:B------:R-:W-:Y:S06]  /*2b50*/  @P2 BRA `(.L_x_18772) ;  /* 0x00000000000c2947 */ /* 0x000fec0003800000 */
[----:B------:R-:W-:Y:S05]  /*2b60*/  @!P1 BRA `(.L_x_18773) ;  /* 0x0000000000189947 */ /* 0x000fea0003800000 */
[----:B-----5:R-:W-:Y:S01]  /*2b70*/  FADD.FTZ R207, R183, R207 ;  /* 0x000000cfb7cf7221 */ /* 0x020fe20000010000 */
[----:B------:R-:W-:Y:S06]  /*2b80*/  BRA `(.L_x_18773) ;  /* 0x0000000000107947 */ /* 0x000fec0003800000 */
.L_x_18772:
[----:B-----5:R-:W-:-:S04]  /*2b90*/  PRMT R6, R177, 0x7632, R6 ;  /* 0x00007632b1067816 */ /* 0x020fc80000000006 */
[----:B------:R-:W-:-:S05]  /*2ba0*/  SHF.L.U32 R6, R6, 0x10, RZ ;  /* 0x0000001006067819 */ /* 0x000fca00000006ff */
[----:B------:R-:W-:-:S04]  /*2bb0*/  FADD.FTZ R207, R6, R207 ;  /* 0x000000cf06cf7221 */ /* 0x000fc80000010000 */
[----:B------:R-:W-:-:S07]  /*2bc0*/  @P1 FADD.FTZ R207, R183, R207 ;  /* 0x000000cfb7cf1221 */ /* 0x000fce0000010000 */
.L_x_18773:
[C---:B------:R-:W-:Y:S02]  /*2bd0*/  PRMT R6, R210.reuse, 0x7632, R6 ;  /* 0x00007632d2067816 */ /* 0x040fe40000000006 */
[----:B------:R-:W-:Y:S01]  /*2be0*/  SHF.L.U32 R208, R210, 0x10, RZ ;  /* 0x00000010d2d07819 */ /* 0x000fe200000006ff */
[----:B------:R-:W-:Y:S06]  /*2bf0*/  @P2 BRA `(.L_x_18774) ;  /* 0x00000000000c2947 */ /* 0x000fec0003800000 */
[----:B------:R-:W-:Y:S05]  /*2c00*/  @!P1 BRA `(.L_x_18775) ;  /* 0x0000000000149947 */ /* 0x000fea0003800000 */
[----:B-----5:R-:W-:Y:S01]  /*2c10*/  FADD.FTZ R208, R184, R208 ;  /* 0x000000d0b8d07221 */ /* 0x020fe20000010000 */
[----:B------:R-:W-:Y:S06]  /*2c20*/  BRA `(.L_x_18775) ;  /* 0x00000000000c7947 */ /* 0x000fec0003800000 */
.L_x_18774:
[----:B-----5:R-:W-:-:S05]  /*2c30*/  SHF.L.U32 R7, R178, 0x10, RZ ;  /* 0x00000010b2077819 */ /* 0x020fca00000006ff */
[----:B------:R-:W-:-:S04]  /*2c40*/  FADD.FTZ R208, R7, R208 ;  /* 0x000000d007d07221 */ /* 0x000fc80000010000 */
[----:B------:R-:W-:-:S07]  /*2c50*/  @P1 FADD.FTZ R208, R184, R208 ;  /* 0x000000d0b8d01221 */ /* 0x000fce0000010000 */
.L_x_18775:
[----:B------:R-:W-:Y:S01]  /*2c60*/  SHF.L.U32 R209, R6, 0x10, RZ ;  /* 0x0000001006d17819 */ /* 0x000fe200000006ff */
[----:B------:R-:W-:Y:S06]  /*2c70*/  @P2 BRA `(.L_x_18776) ;  /* 0x00000000000c2947 */ /* 0x000fec0003800000 */
[----:B------:R-:W-:Y:S05]  /*2c80*/  @!P1 BRA `(.L_x_18777) ;  /* 0x0000000000189947 */ /* 0x000fea0003800000 */
[----:B-----5:R-:W-:Y:S01]  /*2c90*/  FADD.FTZ R209, R185, R209 ;  /* 0x000000d1b9d17221 */ /* 0x020fe20000010000 */
[----:B------:R-:W-:Y:S06]  /*2ca0*/  BRA `(.L_x_18777) ;  /* 0x0000000000107947 */ /* 0x000fec0003800000 */
.L_x_18776:
[----:B-----5:R-:W-:-:S04]  /*2cb0*/  PRMT R6, R178, 0x7632, R6 ;  /* 0x00007632b2067816 */ /* 0x020fc80000000006 */
[----:B------:R-:W-:-:S05]  /*2cc0*/  SHF.L.U32 R6, R6, 0x10, RZ ;  /* 0x0000001006067819 */ /* 0x000fca00000006ff */
[----:B------:R-:W-:-:S04]  /*2cd0*/  FADD.FTZ R209, R6, R209 ;  /* 0x000000d106d17221 */ /* 0x000fc80000010000 */
[----:B------:R-:W-:-:S07]  /*2ce0*/  @P1 FADD.FTZ R209, R185, R209 ;  /* 0x000000d1b9d11221 */ /* 0x000fce0000010000 */
.L_x_18777:
[C---:B------:R-:W-:Y:S02]  /*2cf0*/  PRMT R6, R211.reuse, 0x7632, R6 ;  /* 0x00007632d3067816 */ /* 0x040fe40000000006 */
[----:B------:R-:W-:Y:S01]  /*2d00*/  SHF.L.U32 R210, R211, 0x10, RZ ;  /* 0x00000010d3d27819 */ /* 0x000fe200000006ff */
[----:B------:R-:W-:Y:S06]  /*2d10*/  @P2 BRA `(.L_x_18778) ;  /* 0x00000000000c2947 */ /* 0x000fec0003800000 */
[----:B------:R-:W-:Y:S05]  /*2d20*/  @!P1 BRA `(.L_x_18779) ;  /* 0x0000000000149947 */ /* 0x000fea0003800000 */
[----:B-----5:R-:W-:Y:S01]  /*2d30*/  FADD.FTZ R210, R186, R210 ;  /* 0x000000d2bad27221 */ /* 0x020fe20000010000 */
[----:B------:R-:W-:Y:S06]  /*2d40*/  BRA `(.L_x_18779) ;  /* 0x00000000000c7947 */ /* 0x000fec0003800000 */
.L_x_18778:
[----:B-----5:R-:W-:-:S05]  /*2d50*/  SHF.L.U32 R7, R179, 0x10, RZ ;  /* 0x00000010b3077819 */ /* 0x020fca00000006ff */
[----:B------:R-:W-:-:S04]  /*2d60*/  FADD.FTZ R210, R7, R210 ;  /* 0x000000d207d27221 */ /* 0x000fc80000010000 */
[----:B------:R-:W-:-:S07]  /*2d70*/  @P1 FADD.FTZ R210, R186, R210 ;  /* 0x000000d2bad21221 */ /* 0x000fce0000010000 */
.L_x_18779:
[----:B------:R-:W-:Y:S01]  /*2d80*/  SHF.L.U32 R211, R6, 0x10, RZ ;  /* 0x0000001006d37819 */ /* 0x000fe200000006ff */
[----:B------:R-:W-:Y:S06]  /*2d90*/  @P2 BRA `(.L_x_18780) ;  /* 0x00000000000c2947 */ /* 0x000fec0003800000 */
[----:B------:R-:W-:Y:S05]  /*2da0*/  @!P1 BRA `(.L_x_18781) ;  /* 0x0000000000189947 */ /* 0x000fea0003800000 */
[----:B-----5:R-:W-:Y:S01]  /*2db0*/  FADD.FTZ R211, R187, R211 ;  /* 0x000000d3bbd37221 */ /* 0x020fe20000010000 */
[----:B------:R-:W-:Y:S06]  /*2dc0*/  BRA `(.L_x_18781) ;  /* 0x0000000000107947 */ /* 0x000fec0003800000 */
.L_x_18780:
[----:B-----5:R-:W-:-:S04]  /*2dd0*/  PRMT R6, R179, 0x7632, R6 ;  /* 0x00007632b3067816 */ /* 0x020fc80000000006 */
[----:B------:R-:W-:-:S05]  /*2de0*/  SHF.L.U32 R6, R6, 0x10, RZ ;  /* 0x0000001006067819 */ /* 0x000fca00000006ff */
[----:B------:R-:W-:-:S04]  /*2df0*/  FADD.FTZ R211, R6, R211 ;  /* 0x000000d306d37221 */ /* 0x000fc80000010000 */
[----:B------:R-:W-:-:S07]  /*2e00*/  @P1 FADD.FTZ R211, R187, R211 ;  /* 0x000000d3bbd31221 */ /* 0x000fce0000010000 */
.L_x_18781:
[----:B------:R-:W-:-:S04]  /*2e10*/  LEA R6, P1, R0, UR10, 0x5 ;  /* 0x0000000a00067c11 */ /* 0x000fc8000f8228ff */
[C---:B------:R-:W-:Y:S02]  /*2e20*/  LEA.HI.X R7, R0.reuse, UR11, RZ, 0x5, P1 ;  /* 0x0000000b00077c11 */ /* 0x040fe400088f2cff */
[----:B------:R-:W-:-:S03]  /*2e30*/  IADD3 R0, R0, 0x80, RZ ;  /* 0x0000008000007810 */ /* 0x000fc60007ffe0ff */
[----:B------:R3:W-:Y:S04]  /*2e40*/  STG.E.128 desc[UR6][R6.64], R204 ;  /* 0x000000cc06007986 */ /* 0x0007e8000c101d06 */
[----:B------:R3:W-:Y:S02]  /*2e50*/  STG.E.128 desc[UR6][R6.64+0x10], R208 ;  /* 0x000010d006007986 */ /* 0x0007e4000c101d06 */
.L_x_18765:
[----:B------:R-:W-:Y:S05]  /*2e60*/  BSYNC B0 ;  /* 0x0000000000007941 */ /* 0x000fea0003800000 */
.L_x_18764:
        /* <DEDUP_REMOVED lines=15> */
[----:B----4-:R-:W-:-:S05]  /*2f60*/  IMAD.WIDE.U32 R6, R0, 0x10, R212 ;  /* 0x0000001000067825 */ /* 0x010fca00078e00d4 */
        /* <DEDUP_REMOVED lines=9> */
.L_x_18784:
[----:B-----5:R-:W-:-:S05]  /*3000*/  SHF.L.U32 R7, R176, 0x10, RZ ;  /* 0x00000010b0077819 */ /* 0x020fca00000006ff */
[----:B------:R-:W-:-:S04]  /*3010*/  FADD.FTZ R212, R7, R212 ;  /* 0x000000d407d47221 */ /* 0x000fc80000010000 */
[----:B------:R-:W-:-:S07]  /*3020*/  @P1 FADD.FTZ R212, R180, R212 ;  /* 0x000000d4b4d41221 */ /* 0x000fce0000010000 */
.L_x_18785:
[----:B------:R-:W-:Y:S01]  /*3030*/  SHF.L.U32 R213, R6, 0x10, RZ ;  /* 0x0000001006d57819 */ /* 0x000fe200000006ff */
[----:B------:R-:W-:Y:S06]  /*3040*/  @P2 BRA `(.L_x_18786) ;  /* 0x00000000000c2947 */ /* 0x000fec0003800000 */
[----:B------:R-:W-:Y:S05]  /*3050*/  @!P1 BRA `(.L_x_18787) ;  /* 0x0000000000189947 */ /* 0x000fea0003800000 */
[----:B-----5:R-:W-:Y:S01]  /*3060*/  FADD.FTZ R213, R181, R213 ;  /* 0x000000d5b5d57221 */ /* 0x020fe20000010000 */
[----:B------:R-:W-:Y:S06]  /*3070*/  BRA `(.L_x_18787) ;  /* 0x0000000000107947 */ /* 0x000fec0003800000 */
.L_x_18786:
[----:B-----5:R-:W-:-:S04]  /*3080*/  PRMT R6, R176, 0x7632, R6 ;  /* 0x00007632b0067816 */ /* 0x020fc80000000006 */
[----:B------:R-:W-:-:S05]  /*3090*/  SHF.L.U32 R6, R6, 0x10, RZ ;  /* 0x0000001006067819 */ /* 0x000fca00000006ff */
[----:B------:R-:W-:-:S04]  /*30a0*/  FADD.FTZ R213, R6, R213 ;  /* 0x000000d506d57221 */ /* 0x000fc80000010000 */
[----:B------:R-:W-:-:S07]  /*30b0*/  @P1 FADD.FTZ R213, R181, R213 ;  /* 0x000000d5b5d51221 */ /* 0x000fce0000010000 */
.L_x_18787:
[C---:B------:R-:W-:Y:S02]  /*30c0*/  PRMT R6, R217.reuse, 0x7632, R6 ;  /* 0x00007632d9067816 */ /* 0x040fe40000000006 */
[----:B------:R-:W-:Y:S01]  /*30d0*/  SHF.L.U32 R214, R217, 0x10, RZ ;  /* 0x00000010d9d67819 */ /* 0x000fe200000006ff */
[----:B------:R-:W-:Y:S06]  /*30e0*/  @P2 BRA `(.L_x_18788) ;  /* 0x00000000000c2947 */ /* 0x000fec0003800000 */
[----:B------:R-:W-:Y:S05]  /*30f0*/  @!P1 BRA `(.L_x_18789) ;  /* 0x0000000000149947 */ /* 0x000fea0003800000 */
[----:B-----5:R-:W-:Y:S01]  /*3100*/  FADD.FTZ R214, R182, R214 ;  /* 0x000000d6b6d67221 */ /* 0x020fe20000010000 */
[----:B------:R-:W-:Y:S06]  /*3110*/  BRA `(.L_x_18789) ;  /* 0x00000000000c7947 */ /* 0x000fec0003800000 */
.L_x_18788:
[----:B-----5:R-:W-:-:S05]  /*3120*/  SHF.L.U32 R7, R177, 0x10, RZ ;  /* 0x00000010b1077819 */ /* 0x020fca00000006ff */
[----:B------:R-:W-:-:S04]  /*3130*/  FADD.FTZ R214, R7, R214 ;  /* 0x000000d607d67221 */ /* 0x000fc80000010000 */
[----:B------:R-:W-:-:S07]  /*3140*/  @P1 FADD.FTZ R214, R182, R214 ;  /* 0x000000d6b6d61221 */ /* 0x000fce0000010000 */
.L_x_18789:
[----:B------:R-:W-:Y:S01]  /*3150*/  SHF.L.U32 R215, R6, 0x10, RZ ;  /* 0x0000001006d77819 */ /* 0x000fe200000006ff */
[----:B------:R-:W-:Y:S06]  /*3160*/  @P2 BRA `(.L_x_18790) ;  /* 0x00000000000c2947 */ /* 0x000fec0003800000 */
[----:B------:R-:W-:Y:S05]  /*3170*/  @!P1 BRA `(.L_x_18791) ;  /* 0x0000000000189947 */ /* 0x000fea0003800000 */
[----:B-----5:R-:W-:Y:S01]  /*3180*/  FADD.FTZ R215, R183, R215 ;  /* 0x000000d7b7d77221 */ /* 0x020fe20000010000 */
[----:B------:R-:W-:Y:S06]  /*3190*/  BRA `(.L_x_18791) ;  /* 0x0000000000107947 */ /* 0x000fec0003800000 */
.L_x_18790:
[----:B-----5:R-:W-:-:S04]  /*31a0*/  PRMT R6, R177, 0x7632, R6 ;  /* 0x00007632b1067816 */ /* 0x020fc80000000006 */
[----:B------:R-:W-:-:S05]  /*31b0*/  SHF.L.U32 R6, R6, 0x10, RZ ;  /* 0x0000001006067819 */ /* 0x000fca00000006ff */
[----:B------:R-:W-:-:S04]  /*31c0*/  FADD.FTZ R215, R6, R215 ;  /* 0x000000d706d77221 */ /* 0x000fc80000010000 */
[----:B------:R-:W-:-:S07]  /*31d0*/  @P1 FADD.FTZ R215, R183, R215 ;  /* 0x000000d7b7d71221 */ /* 0x000fce0000010000 */
.L_x_18791:
[C---:B------:R-:W-:Y:S02]  /*31e0*/  PRMT R6, R218.reuse, 0x7632, R6 ;  /* 0x00007632da067816 */ /* 0x040fe40000000006 */
[----:B------:R-:W-:Y:S01]  /*31f0*/  SHF.L.U32 R216, R218, 0x10, RZ ;  /* 0x00000010dad87819 */ /* 0x000fe200000006ff */
[----:B------:R-:W-:Y:S06]  /*3200*/  @P2 BRA `(.L_x_18792) ;  /* 0x00000000000c2947 */ /* 0x000fec0003800000 */
[----:B------:R-:W-:Y:S05]  /*3210*/  @!P1 BRA `(.L_x_18793) ;  /* 0x0000000000149947 */ /* 0x000fea0003800000 */
[----:B-----5:R-:W-:Y:S01]  /*3220*/  FADD.FTZ R216, R184, R216 ;  /* 0x000000d8b8d87221 */ /* 0x020fe20000010000 */
[----:B------:R-:W-:Y:S06]  /*3230*/  BRA `(.L_x_18793) ;  /* 0x00000000000c7947 */ /* 0x000fec0003800000 */
.L_x_18792:
[----:B-----5:R-:W-:-:S05]  /*3240*/  SHF.L.U32 R7, R178, 0x10, RZ ;  /* 0x00000010b2077819 */ /* 0x020fca00000006ff */
[----:B------:R-:W-:-:S04]  /*3250*/  FADD.FTZ R216, R7, R216 ;  /* 0x000000d807d87221 */ /* 0x000fc80000010000 */
[----:B------:R-:W-:-:S07]  /*3260*/  @P1 FADD.FTZ R216, R184, R216 ;  /* 0x000000d8b8d81221 */ /* 0x000fce0000010000 */
.L_x_18793:
[----:B------:R-:W-:Y:S01]  /*3270*/  SHF.L.U32 R217, R6, 0x10, RZ ;  /* 0x0000001006d97819 */ /* 0x000fe200000006ff */
[----:B------:R-:W-:Y:S06]  /*3280*/  @P2 BRA `(.L_x_18794) ;  /* 0x00000000000c2947 */ /* 0x000fec0003800000 */
[----:B------:R-:W-:Y:S05]  /*3290*/  @!P1 BRA `(.L_x_18795) ;  /* 0x0000000000189947 */ /* 0x000fea0003800000 */
[----:B-----5:R-:W-:Y:S01]  /*32a0*/  FADD.FTZ R217, R185, R217 ;  /* 0x000000d9b9d97221 */ /* 0x020fe20000010000 */
[----:B------:R-:W-:Y:S06]  /*32b0*/  BRA `(.L_x_18795) ;  /* 0x0000000000107947 */ /* 0x000fec0003800000 */
.L_x_18794:
[----:B-----5:R-:W-:-:S04]  /*32c0*/  PRMT R6, R178, 0x7632, R6 ;  /* 0x00007632b2067816 */ /* 0x020fc80000000006 */
[----:B------:R-:W-:-:S05]  /*32d0*/  SHF.L.U32 R6, R6, 0x10, RZ ;  /* 0x0000001006067819 */ /* 0x000fca00000006ff */
[----:B------:R-:W-:-:S04]  /*32e0*/  FADD.FTZ R217, R6, R217 ;  /* 0x000000d906d97221 */ /* 0x000fc80000010000 */
[----:B------:R-:W-:-:S07]  /*32f0*/  @P1 FADD.FTZ R217, R185, R217 ;  /* 0x000000d9b9d91221 */ /* 0x000fce0000010000 */
.L_x_18795:
[C---:B------:R-:W-:Y:S02]  /*3300*/  PRMT R6, R219.reuse, 0x7632, R6 ;  /* 0x00007632db067816 */ /* 0x040fe40000000006 */
[----:B------:R-:W-:Y:S01]  /*3310*/  SHF.L.U32 R218, R219, 0x10, RZ ;  /* 0x00000010dbda7819 */ /* 0x000fe200000006ff */
[----:B------:R-:W-:Y:S06]  /*3320*/  @P2 BRA `(.L_x_18796) ;  /* 0x00000000000c2947 */ /* 0x000fec0003800000 */
[----:B------:R-:W-:Y:S05]  /*3330*/  @!P1 BRA `(.L_x_18797) ;  /* 0x0000000000149947 */ /* 0x000fea0003800000 */
[----:B-----5:R-:W-:Y:S01]  /*3340*/  FADD.FTZ R218, R186, R218 ;  /* 0x000000dabada7221 */ /* 0x020fe20000010000 */
[----:B------:R-:W-:Y:S06]  /*3350*/  BRA `(.L_x_18797) ;  /* 0x00000000000c7947 */ /* 0x000fec0003800000 */
.L_x_18796:
[----:B-----5:R-:W-:-:S05]  /*3360*/  SHF.L.U32 R7, R179, 0x10, RZ ;  /* 0x00000010b3077819 */ /* 0x020fca00000006ff */
[----:B------:R-:W-:-:S04]  /*3370*/  FADD.FTZ R218, R7, R218 ;  /* 0x000000da07da7221 */ /* 0x000fc80000010000 */
[----:B------:R-:W-:-:S07]  /*3380*/  @P1 FADD.FTZ R218, R186, R218 ;  /* 0x000000dabada1221 */ /* 0x000fce0000010000 */
.L_x_18797:
[----:B------:R-:W-:Y:S01]  /*3390*/  SHF.L.U32 R219, R6, 0x10, RZ ;  /* 0x0000001006db7819 */ /* 0x000fe200000006ff */
[----:B------:R-:W-:Y:S06]  /*33a0*/  @P2 BRA `(.L_x_18798) ;  /* 0x00000000000c2947 */ /* 0x000fec0003800000 */
[----:B------:R-:W-:Y:S05]  /*33b0*/  @!P1 BRA `(.L_x_18799) ;  /* 0x0000000000189947 */ /* 0x000fea0003800000 */
[----:B-----5:R-:W-:Y:S01]  /*33c0*/  FADD.FTZ R219, R187, R219 ;  /* 0x000000dbbbdb7221 */ /* 0x020fe20000010000 */
[----:B------:R-:W-:Y:S06]  /*33d0*/  BRA `(.L_x_18799) ;  /* 0x0000000000107947 */ /* 0x000fec0003800000 */
.L_x_18798:
[----:B-----5:R-:W-:-:S04]  /*33e0*/  PRMT R6, R179, 0x7632, R6 ;  /* 0x00007632b3067816 */ /* 0x020fc80000000006 */
[----:B------:R-:W-:-:S05]  /*33f0*/  SHF.L.U32 R6, R6, 0x10, RZ ;  /* 0x0000001006067819 */ /* 0x000fca00000006ff */
[----:B------:R-:W-:-:S04]  /*3400*/  FADD.FTZ R219, R6, R219 ;  /* 0x000000db06db7221 */ /* 0x000fc80000010000 */
[----:B------:R-:W-:-:S07]  /*3410*/  @P1 FADD.FTZ R219, R187, R219 ;  /* 0x000000dbbbdb1221 */ /* 0x000fce0000010000 */
.L_x_18799:
[----:B------:R-:W-:-:S04]  /*3420*/  LEA R6, P1, R0, UR10, 0x5 ;  /* 0x0000000a00067c11 */ /* 0x000fc8000f8228ff */
[C---:B------:R-:W-:Y:S02]  /*3430*/  LEA.HI.X R7, R0.reuse, UR11, RZ, 0x5, P1 ;  /* 0x0000000b00077c11 */ /* 0x040fe400088f2cff */
[----:B------:R-:W-:-:S03]  /*3440*/  IADD3 R0, R0, 0x80, RZ ;  /* 0x0000008000007810 */ /* 0x000fc60007ffe0ff */
[----:B------:R4:W-:Y:S04]  /*3450*/  STG.E.128 desc[UR6][R6.64], R212 ;  /* 0x000000d406007986 */ /* 0x0009e8000c101d06 */
[----:B------:R4:W-:Y:S02]  /*3460*/  STG.E.128 desc[UR6][R6.64+0x10], R216 ;  /* 0x000010d806007986 */ /* 0x0009e4000c101d06 */
.L_x_18783:
[----:B------:R-:W-:Y:S05]  /*3470*/  BSYNC B0 ;  /* 0x0000000000007941 */ /* 0x000fea0003800000 */
.L_x_18782:
        /* <DEDUP_REMOVED lines=25> */
.L_x_18802:
[----:B-----5:R-:W-:-:S05]  /*3610*/  SHF.L.U32 R7, R176, 0x10, RZ ;  /* 0x00000010b0077819 */ /* 0x020fca00000006ff */
[----:B------:R-:W-:-:S04]  /*3620*/  FADD.FTZ R220, R7, R220 ;  /* 0x000000dc07dc7221 */ /* 0x000fc80000010000 */
[----:B------:R-:W-:-:S07]  /*3630*/  @P1 FADD.FTZ R220, R180, R220 ;  /* 0x000000dcb4dc1221 */ /* 0x000fce0000010000 */
.L_x_18803:
[----:B------:R-:W-:Y:S01]  /*3640*/  SHF.L.U32 R221, R6, 0x10, RZ ;  /* 0x0000001006dd7819 */ /* 0x000fe200000006ff */
[----:B------:R-:W-:Y:S06]  /*3650*/  @P2 BRA `(.L_x_18804) ;  /* 0x00000000000c2947 */ /* 0x000fec0003800000 */
[----:B------:R-:W-:Y:S05]  /*3660*/  @!P1 BRA `(.L_x_18805) ;  /* 0x0000000000189947 */ /* 0x000fea0003800000 */
[----:B-----5:R-:W-:Y:S01]  /*3670*/  FADD.FTZ R221, R181, R221 ;  /* 0x000000ddb5dd7221 */ /* 0x020fe20000010000 */
[----:B------:R-:W-:Y:S06]  /*3680*/  BRA `(.L_x_18805) ;  /* 0x0000000000107947 */ /* 0x000fec0003800000 */
.L_x_18804:
[----:B-----5:R-:W-:-:S04]  /*3690*/  PRMT R6, R176, 0x7632, R6 ;  /* 0x00007632b0067816 */ /* 0x020fc80000000006 */
[----:B------:R-:W-:-:S05]  /*36a0*/  SHF.L.U32 R6, R6, 0x10, RZ ;  /* 0x0000001006067819 */ /* 0x000fca00000006ff */
[----:B------:R-:W-:-:S04]  /*36b0*/  FADD.FTZ R221, R6, R221 ;  /* 0x000000dd06dd7221 */ /* 0x000fc80000010000 */
[----:B------:R-:W-:-:S07]  /*36c0*/  @P1 FADD.FTZ R221, R181, R221 ;  /* 0x000000ddb5dd1221 */ /* 0x000fce0000010000 */
.L_x_18805:
[C---:B------:R-:W-:Y:S02]  /*36d0*/  PRMT R6, R225.reuse, 0x7632, R6 ;  /* 0x00007632e1067816 */ /* 0x040fe40000000006 */
[----:B------:R-:W-:Y:S01]  /*36e0*/  SHF.L.U32 R222, R225, 0x10, RZ ;  /* 0x00000010e1de7819 */ /* 0x000fe200000006ff */
[----:B------:R-:W-:Y:S06]  /*36f0*/  @P2 BRA `(.L_x_18806) ;  /* 0x00000000000c2947 */ /* 0x000fec0003800000 */
[----:B------:R-:W-:Y:S05]  /*3700*/  @!P1 BRA `(.L_x_18807) ;  /* 0x0000000000149947 */ /* 0x000fea0003800000 */
[----:B-----5:R-:W-:Y:S01]  /*3710*/  FADD.FTZ R222, R182, R222 ;  /* 0x000000deb6de7221 */ /* 0x020fe20000010000 */
[----:B------:R-:W-:Y:S06]  /*3720*/  BRA `(.L_x_18807) ;  /* 0x00000000000c7947 */ /* 0x000fec0003800000 */
.L_x_18806:
[----:B-----5:R-:W-:-:S05]  /*3730*/  SHF.L.U32 R7, R177, 0x10, RZ ;  /* 0x00000010b1077819 */ /* 0x020fca00000006ff */
[----:B------:R-:W-:-:S04]  /*3740*/  FADD.FTZ R222, R7, R222 ;  /* 0x000000de07de7221 */ /* 0x000fc80000010000 */
[----:B------:R-:W-:-:S07]  /*3750*/  @P1 FADD.FTZ R222, R182, R222 ;  /* 0x000000deb6de1221 */ /* 0x000fce0000010000 */
.L_x_18807:
[----:B------:R-:W-:Y:S01]  /*3760*/  SHF.L.U32 R223, R6, 0x10, RZ ;  /* 0x0000001006df7819 */ /* 0x000fe200000006ff */
[----:B------:R-:W-:Y:S06]  /*3770*/  @P2 BRA `(.L_x_18808) ;  /* 0x00000000000c2947 */ /* 0x000fec0003800000 */
[----:B------:R-:W-:Y:S05]  /*3780*/  @!P1 BRA `(.L_x_18809) ;  /* 0x0000000000189947 */ /* 0x000fea0003800000 */
[----:B-----5:R-:W-:Y:S01]  /*3790*/  FADD.FTZ R223, R183, R223 ;  /* 0x000000dfb7df7221 */ /* 0x020fe20000010000 */
[----:B------:R-:W-:Y:S06]  /*37a0*/  BRA `(.L_x_18809) ;  /* 0x0000000000107947 */ /* 0x000fec0003800000 */
.L_x_18808:
[----:B-----5:R-:W-:-:S04]  /*37b0*/  PRMT R6, R177, 0x7632, R6 ;  /* 0x00007632b1067816 */ /* 0x020fc80000000006 */
[----:B------:R-:W-:-:S05]  /*37c0*/  SHF.L.U32 R6, R6, 0x10, RZ ;  /* 0x0000001006067819 */ /* 0x000fca00000006ff */
[----:B------:R-:W-:-:S04]  /*37d0*/  FADD.FTZ R223, R6, R223 ;  /* 0x000000df06df7221 */ /* 0x000fc80000010000 */
[----:B------:R-:W-:-:S07]  /*37e0*/  @P1 FADD.FTZ R223, R183, R223 ;  /* 0x000000dfb7df1221 */ /* 0x000fce0000010000 */
.L_x_18809:
[C---:B------:R-:W-:Y:S02]  /*37f0*/  PRMT R6, R226.reuse, 0x7632, R6 ;  /* 0x00007632e2067816 */ /* 0x040fe40000000006 */
[----:B------:R-:W-:Y:S01]  /*3800*/  SHF.L.U32 R224, R226, 0x10, RZ ;  /* 0x00000010e2e07819 */ /* 0x000fe200000006ff */
[----:B------:R-:W-:Y:S06]  /*3810*/  @P2 BRA `(.L_x_18810) ;  /* 0x00000000000c2947 */ /* 0x000fec0003800000 */
[----:B------:R-:W-:Y:S05]  /*3820*/  @!P1 BRA `(.L_x_18811) ;  /* 0x0000000000149947 */ /* 0x000fea0003800000 */
[----:B-----5:R-:W-:Y:S01]  /*3830*/  FADD.FTZ R224, R184, R224 ;  /* 0x000000e0b8e07221 */ /* 0x020fe20000010000 */
[----:B------:R-:W-:Y:S06]  /*3840*/  BRA `(.L_x_18811) ;  /* 0x00000000000c7947 */ /* 0x000fec0003800000 */
.L_x_18810:
[----:B-----5:R-:W-:-:S05]  /*3850*/  SHF.L.U32 R7, R178, 0x10, RZ ;  /* 0x00000010b2077819 */ /* 0x020fca00000006ff */
[----:B------:R-:W-:-:S04]  /*3860*/  FADD.FTZ R224, R7, R224 ;  /* 0x000000e007e07221 */ /* 0x000fc80000010000 */
[----:B------:R-:W-:-:S07]  /*3870*/  @P1 FADD.FTZ R224, R184, R224 ;  /* 0x000000e0b8e01221 */ /* 0x000fce0000010000 */
.L_x_18811:
[----:B------:R-:W-:Y:S01]  /*3880*/  SHF.L.U32 R225, R6, 0x10, RZ ;  /* 0x0000001006e17819 */ /* 0x000fe200000006ff */
[----:B------:R-:W-:Y:S06]  /*3890*/  @P2 BRA `(.L_x_18812) ;  /* 0x00000000000c2947 */ /* 0x000fec0003800000 */
[----:B------:R-:W-:Y:S05]  /*38a0*/  @!P1 BRA `(.L_x_18813) ;  /* 0x0000000000189947 */ /* 0x000fea0003800000 */
[----:B-----5:R-:W-:Y:S01]  /*38b0*/  FADD.FTZ R225, R185, R225 ;  /* 0x000000e1b9e17221 */ /* 0x020fe20000010000 */
[----:B------:R-:W-:Y:S06]  /*38c0*/  BRA `(.L_x_18813) ;  /* 0x0000000000107947 */ /* 0x000fec0003800000 */
.L_x_18812:
[----:B-----5:R-:W-:-:S04]  /*38d0*/  PRMT R6, R178, 0x7632, R6 ;  /* 0x00007632b2067816 */ /* 0x020fc80000000006 */
[----:B------:R-:W-:-:S05]  /*38e0*/  SHF.L.U32 R6, R6, 0x10, RZ ;  /* 0x0000001006067819 */ /* 0x000fca00000006ff */
[----:B------:R-:W-:-:S04]  /*38f0*/  FADD.FTZ R225, R6, R225 ;  /* 0x000000e106e17221 */ /* 0x000fc80000010000 */
[----:B------:R-:W-:-:S07]  /*3900*/  @P1 FADD.FTZ R225, R185, R225 ;  /* 0x000000e1b9e11221 */ /* 0x000fce0000010000 */
.L_x_18813:
[C---:B------:R-:W-:Y:S02]  /*3910*/  PRMT R6, R227.reuse, 0x7632, R6 ;  /* 0x00007632e3067816 */ /* 0x040fe40000000006 */
[----:B------:R-:W-:Y:S01]  /*3920*/  SHF.L.U32 R226, R227, 0x10, RZ ;  /* 0x00000010e3e27819 */ /* 0x000fe200000006ff */
[----:B------:R-:W-:Y:S06]  /*3930*/  @P2 BRA `(.L_x_18814) ;  /* 0x00000000000c2947 */ /* 0x000fec0003800000 */
[----:B------:R-:W-:Y:S05]  /*3940*/  @!P1 BRA `(.L_x_18815) ;  /* 0x0000000000149947 */ /* 0x000fea0003800000 */
[----:B-----5:R-:W-:Y:S01]  /*3950*/  FADD.FTZ R226, R186, R226 ;  /* 0x000000e2bae27221 */ /* 0x020fe20000010000 */
[----:B------:R-:W-:Y:S06]  /*3960*/  BRA `(.L_x_18815) ;  /* 0x00000000000c7947 */ /* 0x000fec0003800000 */
.L_x_18814:
[----:B-----5:R-:W-:-:S05]  /*3970*/  SHF.L.U32 R7, R179, 0x10, RZ ;  /* 0x00000010b3077819 */ /* 0x020fca00000006ff */
[----:B------:R-:W-:-:S04]  /*3980*/  FADD.FTZ R226, R7, R226 ;  /* 0x000000e207e27221 */ /* 0x000fc80000010000 */
[----:B------:R-:W-:-:S07]  /*3990*/  @P1 FADD.FTZ R226, R186, R226 ;  /* 0x000000e2bae21221 */ /* 0x000fce0000010000 */
.L_x_18815:
[----:B------:R-:W-:Y:S01]  /*39a0*/  SHF.L.U32 R227, R6, 0x10, RZ ;  /* 0x0000001006e37819 */ /* 0x000fe200000006ff */
[----:B------:R-:W-:Y:S06]  /*39b0*/  @P2 BRA `(.L_x_18816) ;  /* 0x00000000000c2947 */ /* 0x000fec0003800000 */
[----:B------:R-:W-:Y:S05]  /*39c0*/  @!P1 BRA `(.L_x_18817) ;  /* 0x0000000000189947 */ /* 0x000fea0003800000 */
[----:B-----5:R-:W-:Y:S01]  /*39d0*/  FADD.FTZ R227, R187, R227 ;  /* 0x000000e3bbe37221 */ /* 0x020fe20000010000 */
[----:B------:R-:W-:Y:S06]  /*39e0*/  BRA `(.L_x_18817) ;  /* 0x0000000000107947 */ /* 0x000fec0003800000 */
.L_x_18816:
[----:B-----5:R-:W-:-:S04]  /*39f0*/  PRMT R6, R179, 0x7632, R6 ;  /* 0x00007632b3067816 */ /* 0x020fc80000000006 */
[----:B------:R-:W-:-:S05]  /*3a00*/  SHF.L.U32 R6, R6, 0x10, RZ ;  /* 0x0000001006067819 */ /* 0x000fca00000006ff */
[----:B------:R-:W-:-:S04]  /*3a10*/  FADD.FTZ R227, R6, R227 ;  /* 0x000000e306e37221 */ /* 0x000fc80000010000 */
[----:B------:R-:W-:-:S07]  /*3a20*/  @P1 FADD.FTZ R227, R187, R227 ;  /* 0x000000e3bbe31221 */ /* 0x000fce0000010000 */
.L_x_18817:
[----:B------:R-:W-:-:S04]  /*3a30*/  LEA R6, P1, R0, UR10, 0x5 ;  /* 0x0000000a00067c11 */ /* 0x000fc8000f8228ff */
[C---:B------:R-:W-:Y:S02]  /*3a40*/  LEA.HI.X R7, R0.reuse, UR11, RZ, 0x5, P1 ;  /* 0x0000000b00077c11 */ /* 0x040fe400088f2cff */
[----:B------:R-:W-:-:S03]  /*3a50*/  IADD3 R0, R0, 0x80, RZ ;  /* 0x0000008000007810 */ /* 0x000fc60007ffe0ff */
[----:B------:R0:W-:Y:S04]  /*3a60*/  STG.E.128 desc[UR6][R6.64], R220 ;  /* 0x000000dc06007986 */ /* 0x0001e8000c101d06 */
[----:B------:R0:W-:Y:S02]  /*3a70*/  STG.E.128 desc[UR6][R6.64+0x10], R224 ;  /* 0x000010e006007986 */ /* 0x0001e4000c101d06 */
.L_x_18801:
[----:B------:R-:W-:Y:S05]  /*3a80*/  BSYNC B0 ;  /* 0x0000000000007941 */ /* 0x000fea0003800000 */
.L_x_18800:
        /* <DEDUP_REMOVED lines=25> */
.L_x_18820:
[----:B-----5:R-:W-:-:S05]  /*3c20*/  SHF.L.U32 R7, R176, 0x10, RZ ;  /* 0x00000010b0077819 */ /* 0x020fca00000006ff */
[----:B------:R-:W-:-:S04]  /*3c30*/  FADD.FTZ R228, R7, R228 ;  /* 0x000000e407e47221 */ /* 0x000fc80000010000 */
[----:B------:R-:W-:-:S07]  /*3c40*/  @P1 FADD.FTZ R228, R180, R228 ;  /* 0x000000e4b4e41221 */ /* 0x000fce0000010000 */
.L_x_18821:
[----:B------:R-:W-:Y:S01]  /*3c50*/  SHF.L.U32 R229, R6, 0x10, RZ ;  /* 0x0000001006e57819 */ /* 0x000fe200000006ff */
[----:B------:R-:W-:Y:S06]  /*3c60*/  @P2 BRA `(.L_x_18822) ;  /* 0x00000000000c2947 */ /* 0x000fec0003800000 */
[----:B------:R-:W-:Y:S05]  /*3c70*/  @!P1 BRA `(.L_x_18823) ;  /* 0x0000000000189947 */ /* 0x000fea0003800000 */
[----:B-----5:R-:W-:Y:S01]  /*3c80*/  FADD.FTZ R229, R181, R229 ;  /* 0x000000e5b5e57221 */ /* 0x020fe20000010000 */
[----:B------:R-:W-:Y:S06]  /*3c90*/  BRA `(.L_x_18823) ;  /* 0x0000000000107947 */ /* 0x000fec0003800000 */
.L_x_18822:
[----:B-----5:R-:W-:-:S04]  /*3ca0*/  PRMT R6, R176, 0x7632, R6 ;  /* 0x00007632b0067816 */ /* 0x020fc80000000006 */
[----:B------:R-:W-:-:S05]  /*3cb0*/  SHF.L.U32 R6, R6, 0x10, RZ ;  /* 0x0000001006067819 */ /* 0x000fca00000006ff */
[----:B------:R-:W-:-:S04]  /*3cc0*/  FADD.FTZ R229, R6, R229 ;  /* 0x000000e506e57221 */ /* 0x000fc80000010000 */
[----:B------:R-:W-:-:S07]  /*3cd0*/  @P1 FADD.FTZ R229, R181, R229 ;  /* 0x000000e5b5e51221 */ /* 0x000fce0000010000 */
.L_x_18823:
[C---:B------:R-:W-:Y:S02]  /*3ce0*/  PRMT R6, R233.reuse, 0x7632, R6 ;  /* 0x00007632e9067816 */ /* 0x040fe40000000006 */
[----:B------:R-:W-:Y:S01]  /*3cf0*/  SHF.L.U32 R230, R233, 0x10, RZ ;  /* 0x00000010e9e67819 */ /* 0x000fe200000006ff */
[----:B------:R-:W-:Y:S06]  /*3d00*/  @P2 BRA `(.L_x_18824) ;  /* 0x00000000000c2947 */ /* 0x000fec0003800000 */
[----:B------:R-:W-:Y:S05]  /*3d10*/  @!P1 BRA `(.L_x_18825) ;  /* 0x0000000000149947 */ /* 0x000fea0003800000 */
[----:B-----5:R-:W-:Y:S01]  /*3d20*/  FADD.FTZ R230, R182, R230 ;  /* 0x000000e6b6e67221 */ /* 0x020fe20000010000 */
[----:B------:R-:W-:Y:S06]  /*3d30*/  BRA `(.L_x_18825) ;  /* 0x00000000000c7947 */ /* 0x000fec0003800000 */
.L_x_18824:
[----:B-----5:R-:W-:-:S05]  /*3d40*/  SHF.L.U32 R7, R177, 0x10, RZ ;  /* 0x00000010b1077819 */ /* 0x020fca00000006ff */
[----:B------:R-:W-:-:S04]  /*3d50*/  FADD.FTZ R230, R7, R230 ;  /* 0x000000e607e67221 */ /* 0x000fc80000010000 */
[----:B------:R-:W-:-:S07]  /*3d60*/  @P1 FADD.FTZ R230, R182, R230 ;  /* 0x000000e6b6e61221 */ /* 0x000fce0000010000 */
.L_x_18825:
[----:B------:R-:W-:Y:S01]  /*3d70*/  SHF.L.U32 R231, R6, 0x10, RZ ;  /* 0x0000001006e77819 */ /* 0x000fe200000006ff */
[----:B------:R-:W-:Y:S06]  /*3d80*/  @P2 BRA `(.L_x_18826) ;  /* 0x00000000000c2947 */ /* 0x000fec0003800000 */
[----:B------:R-:W-:Y:S05]  /*3d90*/  @!P1 BRA `(.L_x_18827) ;  /* 0x0000000000189947 */ /* 0x000fea0003800000 */
[----:B-----5:R-:W-:Y:S01]  /*3da0*/  FADD.FTZ R231, R183, R231 ;  /* 0x000000e7b7e77221 */ /* 0x020fe20000010000 */
[----:B------:R-:W-:Y:S06]  /*3db0*/  BRA `(.L_x_18827) ;  /* 0x0000000000107947 */ /* 0x000fec0003800000 */
.L_x_18826:
[----:B-----5:R-:W-:-:S04]  /*3dc0*/  PRMT R6, R177, 0x7632, R6 ;  /* 0x00007632b1067816 */ /* 0x020fc80000000006 */
[----:B------:R-:W-:-:S05]  /*3dd0*/  SHF.L.U32 R6, R6, 0x10, RZ ;  /* 0x0000001006067819 */ /* 0x000fca00000006ff */
[----:B------:R-:W-:-:S04]  /*3de0*/  FADD.FTZ R231, R6, R231 ;  /* 0x000000e706e77221 */ /* 0x000fc80000010000 */
[----:B------:R-:W-:-:S07]  /*3df0*/  @P1 FADD.FTZ R231, R183, R231 ;  /* 0x000000e7b7e71221 */ /* 0x000fce0000010000 */
.L_x_18827:
[C---:B------:R-:W-:Y:S02]  /*3e00*/  PRMT R6, R234.reuse, 0x7632, R6 ;  /* 0x00007632ea067816 */ /* 0x040fe40000000006 */
[----:B------:R-:W-:Y:S01]  /*3e10*/  SHF.L.U32 R232, R234, 0x10, RZ ;  /* 0x00000010eae87819 */ /* 0x000fe200000006ff */
[----:B------:R-:W-:Y:S06]  /*3e20*/  @P2 BRA `(.L_x_18828) ;  /* 0x00000000000c2947 */ /* 0x000fec0003800000 */
[----:B------:R-:W-:Y:S05]  /*3e30*/  @!P1 BRA `(.L_x_18829) ;  /* 0x0000000000149947 */ /* 0x000fea0003800000 */
[----:B-----5:R-:W-:Y:S01]  /*3e40*/  FADD.FTZ R232, R184, R232 ;  /* 0x000000e8b8e87221 */ /* 0x020fe20000010000 */
[----:B------:R-:W-:Y:S06]  /*3e50*/  BRA `(.L_x_18829) ;  /* 0x00000000000c7947 */ /* 0x000fec0003800000 */
.L_x_18828:
[----:B-----5:R-:W-:-:S05]  /*3e60*/  SHF.L.U32 R7, R178, 0x10, RZ ;  /* 0x00000010b2077819 */ /* 0x020fca00000006ff */
[----:B------:R-:W-:-:S04]  /*3e70*/  FADD.FTZ R232, R7, R232 ;  /* 0x000000e807e87221 */ /* 0x000fc80000010000 */
[----:B------:R-:W-:-:S07]  /*3e80*/  @P1 FADD.FTZ R232, R184, R232 ;  /* 0x000000e8b8e81221 */ /* 0x000fce0000010000 */
.L_x_18829:
[----:B------:R-:W-:Y:S01]  /*3e90*/  SHF.L.U32 R233, R6, 0x10, RZ ;  /* 0x0000001006e97819 */ /* 0x000fe200000006ff */
[----:B------:R-:W-:Y:S06]  /*3ea0*/  @P2 BRA `(.L_x_18830) ;  /* 0x00000000000c2947 */ /* 0x000fec0003800000 */
[----:B------:R-:W-:Y:S05]  /*3eb0*/  @!P1 BRA `(.L_x_18831) ;  /* 0x0000000000189947 */ /* 0x000fea0003800000 */
[----:B-----5:R-:W-:Y:S01]  /*3ec0*/  FADD.FTZ R233, R185, R233 ;  /* 0x000000e9b9e97221 */ /* 0x020fe20000010000 */
[----:B------:R-:W-:Y:S06]  /*3ed0*/  BRA `(.L_x_18831) ;  /* 0x0000000000107947 */ /* 0x000fec0003800000 */
.L_x_18830:
[----:B-----5:R-:W-:-:S04]  /*3ee0*/  PRMT R6, R178, 0x7632, R6 ;  /* 0x00007632b2067816 */ /* 0x020fc80000000006 */
[----:B------:R-:W-:-:S05]  /*3ef0*/  SHF.L.U32 R6, R6, 0x10, RZ ;  /* 0x0000001006067819 */ /* 0x000fca00000006ff */
[----:B------:R-:W-:-:S04]  /*3f00*/  FADD.FTZ R233, R6, R233 ;  /* 0x000000e906e97221 */ /* 0x000fc80000010000 */
[----:B------:R-:W-:-:S07]  /*3f10*/  @P1 FADD.FTZ R233, R185, R233 ;  /* 0x000000e9b9e91221 */ /* 0x000fce0000010000 */
.L_x_18831:
[C---:B------:R-:W-:Y:S02]  /*3f20*/  PRMT R6, R235.reuse, 0x7632, R6 ;  /* 0x00007632eb067816 */ /* 0x040fe40000000006 */
[----:B------:R-:W-:Y:S01]  /*3f30*/  SHF.L.U32 R234, R235, 0x10, RZ ;  /* 0x00000010ebea7819 */ /* 0x000fe200000006ff */
[----:B------:R-:W-:Y:S06]  /*3f40*/  @P2 BRA `(.L_x_18832) ;  /* 0x00000000000c2947 */ /* 0x000fec0003800000 */
[----:B------:R-:W-:Y:S05]  /*3f50*/  @!P1 BRA `(.L_x_18833) ;  /* 0x0000000000149947 */ /* 0x000fea0003800000 */
[----:B-----5:R-:W-:Y:S01]  /*3f60*/  FADD.FTZ R234, R186, R234 ;  /* 0x000000eabaea7221 */ /* 0x020fe20000010000 */
[----:B------:R-:W-:Y:S06]  /*3f70*/  BRA `(.L_x_18833) ;  /* 0x00000000000c7947 */ /* 0x000fec0003800000 */
.L_x_18832:
[----:B-----5:R-:W-:-:S05]  /*3f80*/  SHF.L.U32 R7, R179, 0x10, RZ ;  /* 0x00000010b3077819 */ /* 0x020fca00000006ff */
[----:B------:R-:W-:-:S04]  /*3f90*/  FADD.FTZ R234, R7, R234 ;  /* 0x000000ea07ea7221 */ /* 0x000fc80000010000 */
[----:B------:R-:W-:-:S07]  /*3fa0*/  @P1 FADD.FTZ R234, R186, R234 ;  /* 0x000000eabaea1221 */ /* 0x000fce0000010000 */
.L_x_18833:
[----:B------:R-:W-:Y:S01]  /*3fb0*/  SHF.L.U32 R235, R6, 0x10, RZ ;  /* 0x0000001006eb7819 */ /* 0x000fe200000006ff */
[----:B------:R-:W-:Y:S06]  /*3fc0*/  @P2 BRA `(.L_x_18834) ;  /* 0x00000000000c2947 */ /* 0x000fec0003800000 */
[----:B------:R-:W-:Y:S05]  /*3fd0*/  @!P1 BRA `(.L_x_18835) ;  /* 0x0000000000189947 */ /* 0x000fea0003800000 */
[----:B-----5:R-:W-:Y:S01]  /*3fe0*/  FADD.FTZ R235, R187, R235 ;  /* 0x000000ebbbeb7221 */ /* 0x020fe20000010000 */
[----:B------:R-:W-:Y:S06]  /*3ff0*/  BRA `(.L_x_18835) ;  /* 0x0000000000107947 */ /* 0x000fec0003800000 */
.L_x_18834:
[----:B-----5:R-:W-:-:S04]  /*4000*/  PRMT R6, R179, 0x7632, R6 ;  /* 0x00007632b3067816 */ /* 0x020fc80000000006 */
[----:B------:R-:W-:-:S05]  /*4010*/  SHF.L.U32 R6, R6, 0x10, RZ ;  /* 0x0000001006067819 */ /* 0x000fca00000006ff */
[----:B------:R-:W-:-:S04]  /*4020*/  FADD.FTZ R235, R6, R235 ;  /* 0x000000eb06eb7221 */ /* 0x000fc80000010000 */
[----:B------:R-:W-:-:S07]  /*4030*/  @P1 FADD.FTZ R235, R187, R235 ;  /* 0x000000ebbbeb1221 */ /* 0x000fce0000010000 */
.L_x_18835:
[----:B------:R-:W-:-:S04]  /*4040*/  LEA R6, P1, R0, UR10, 0x5 ;  /* 0x0000000a00067c11 */ /* 0x000fc8000f8228ff */
[----:B------:R-:W-:-:S05]  /*4050*/  LEA.HI.X R7, R0, UR11, RZ, 0x5, P1 ;  /* 0x0000000b00077c11 */ /* 0x000fca00088f2cff */
[----:B------:R0:W-:Y:S04]  /*4060*/  STG.E.128 desc[UR6][R6.64], R228 ;  /* 0x000000e406007986 */ /* 0x0001e8000c101d06 */
[----:B------:R0:W-:Y:S02]  /*4070*/  STG.E.128 desc[UR6][R6.64+0x10], R232 ;  /* 0x000010e806007986 */ /* 0x0001e4000c101d06 */
.L_x_18819:
[----:B------:R-:W-:Y:S05]  /*4080*/  BSYNC B0 ;  /* 0x0000000000007941 */ /* 0x000fea0003800000 */
.L_x_18818:
[----:B------:R-:W-:Y:S01]  /*4090*/  FADD.FTZ R0, RZ, R188 ;  /* 0x000000bcff007221 */ /* 0x000fe20000010000 */
[----:B------:R-:W-:Y:S01]  /*40a0*/  ISETP.GT.U32.AND P1, PT, R4, 0xff, PT ;  /* 0x000000ff0400780c */ /* 0x000fe20003f24070 */
[----:B01234-:R-:W0:Y:S01]  /*40b0*/  S2R R7, SR_TID.X ;  /* 0x0000000000077919 */ /* 0x01fe220000002100 */
[----:B------:R-:W-:Y:S01]  /*40c0*/  LOP3.LUT P6, RZ, R240, 0xff, RZ, 0xc0, !PT ;  /* 0x000000fff0ff7812 */ /* 0x000fe200078cc0ff */
[----:B------:R-:W-:Y:S01]  /*40d0*/  FADD.FTZ R0, R189, R0 ;  /* 0x00000000bd007221 */ /* 0x000fe20000010000 */
[----:B------:R-:W-:Y:S01]  /*40e0*/  LOP3.LUT R3, R3, 0xfffffffd, RZ, 0xc0, !PT ;  /* 0xfffffffd03037812 */ /* 0x000fe200078ec0ff */
[----:B------:R-:W-:Y:S01]  /*40f0*/  UMOV UR13, 0xffffffff ;  /* 0xffffffff000d7882 */ /* 0x000fe20000000000 */
[----:B------:R-:W-:Y:S01]  /*4100*/  ISETP.GT.U32.AND P2, PT, R4, 0x1ff, PT ;  /* 0x000001ff0400780c */ /* 0x000fe20003f44070 */
[----:B------:R-:W-:Y:S01]  /*4110*/  FADD.FTZ R0, R190, R0 ;  /* 0x00000000be007221 */ /* 0x000fe20000010000 */
[C---:B------:R-:W-:Y:S02]  /*4120*/  ISETP.GT.U32.AND P3, PT, R4.reuse, 0x27f, PT ;  /* 0x0000027f0400780c */ /* 0x040fe40003f64070 */
[C---:B------:R-:W-:Y:S01]  /*4130*/  ISETP.GT.U32.AND P4, PT, R4.reuse, 0x2ff, PT ;  /* 0x000002ff0400780c */ /* 0x040fe20003f84070 */
[----:B------:R-:W-:Y:S01]  /*4140*/  FADD.FTZ R0, R191, R0 ;  /* 0x00000000bf007221 */ /* 0x000fe20000010000 */
[----:B------:R-:W-:-:S03]  /*4150*/  ISETP.GT.U32.AND P5, PT, R4, 0x37f, PT ;  /* 0x0000037f0400780c */ /* 0x000fc60003fa4070 */
[----:B------:R-:W-:Y:S01]  /*4160*/  FADD.FTZ R0, R192, R0 ;  /* 0x00000000c0007221 */ /* 0x000fe20000010000 */
[----:B------:R-:W-:-:S03]  /*4170*/  @P6 LOP3.LUT R3, R3, 0x2, RZ, 0xfc, !PT ;  /* 0x0000000203036812 */ /* 0x000fc600078efcff */
[----:B------:R-:W-:Y:S01]  /*4180*/  FADD.FTZ R0, R193, R0 ;  /* 0x00000000c1007221 */ /* 0x000fe20000010000 */
[----:B------:R-:W-:-:S03]  /*4190*/  LOP3.LUT R3, R3, 0xfffffffe, RZ, 0xc0, !PT ;  /* 0xfffffffe03037812 */ /* 0x000fc600078ec0ff */
[----:B------:R-:W-:Y:S01]  /*41a0*/  FADD.FTZ R0, R194, R0 ;  /* 0x00000000c2007221 */ /* 0x000fe20000010000 */
[----:B------:R-:W-:-:S03]  /*41b0*/  @P1 LOP3.LUT R3, R3, 0x1, RZ, 0xfc, !PT ;  /* 0x0000000103031812 */ /* 0x000fc600078efcff */
[----:B------:R-:W-:Y:S01]  /*41c0*/  FADD.FTZ R0, R195, R0 ;  /* 0x00000000c3007221 */ /* 0x000fe20000010000 */
[----:B------:R-:W-:-:S04]  /*41d0*/  LOP3.LUT R3, R3, 0xffffffdf, RZ, 0xc0, !PT ;  /* 0xffffffdf03037812 */ /* 0x000fc800078ec0ff */
[----:B------:R-:W-:Y:S02]  /*41e0*/  FSEL R6, R0, RZ, P0 ;  /* 0x000000ff00067208 */ /* 0x000fe40000000000 */
[----:B0-----:R-:W-:-:S03]  /*41f0*/  SHF.R.U32.HI R241, RZ, 0x5, R7 ;  /* 0x00000005fff17819 */ /* 0x001fc60000011607 */
        /* <DEDUP_REMOVED lines=49> */
[----:B------:R-:W-:-:S04]  /*4510*/  LOP3.LUT R0, R241, 0x7fffffc, RZ, 0xc0, !PT ;  /* 0x07fffffcf1007812 */ /* 0x000fc800078ec0ff */
[----:B------:R-:W-:Y:S02]  /*4520*/  @!P6 IADD3 R0, R0, 0x4, RZ ;  /* 0x000000040000e810 */ /* 0x000fe40007ffe0ff */
[----:B------:R-:W-:-:S13]  /*4530*/  LOP3.LUT P6, RZ, R7, 0x1f, RZ, 0xc0, !PT ;  /* 0x0000001f07ff7812 */ /* 0x000fda00078cc0ff */
[----:B------:R-:W-:Y:S01]  /*4540*/  @P6 LOP3.LUT R3, R3, 0x20, RZ, 0xfc, !PT ;  /* 0x0000002003036812 */ /* 0x000fe200078efcff */
[----:B------:R-:W-:Y:S06]  /*4550*/  BRA.DIV UR13, `(.L_x_18836) ;  /* 0x0000002e0d287947 */ /* 0x000fec000b800000 */
[----:B------:R-:W2:Y:S01]  /*4560*/  LDL R240, [R1] ;  /* 0x0000000001f07983 */ /* 0x000ea20000100800 */
[----:B------:R-:W-:-:S03]  /*4570*/  ISETP.GT.U32.AND P6, PT, R4, 0xff, PT ;  /* 0x000000ff0400780c */ /* 0x000fc60003fc4070 */
        /* <DEDUP_REMOVED lines=10> */
[----:B--2---:R-:W-:-:S04]  /*4620*/  FMUL.FTZ R6, R240, R6 ;  /* 0x00000006f0067220 */ /* 0x004fc80000410000 */
        /* <DEDUP_REMOVED lines=122> */
.L_x_18862:
[----:B------:R-:W2:Y:S01]  /*4dd0*/  S2R R243, SR_TID.X ;  /* 0x0000000000f37919 */ /* 0x000ea20000002100 */
[----:B-1----:R-:W-:Y:S01]  /*4de0*/  FADD.FTZ R7, R242, R7 ;  /* 0x00000007f2077221 */ /* 0x002fe20000010000 */
[----:B------:R-:W-:Y:S05]  /*4df0*/  WARPSYNC.ALL ;  /* 0x0000000000007948 */ /* 0x000fea0003800000 */
[----:B------:R-:W1:Y:S01]  /*4e00*/  S2R R240, SR_TID.X ;  /* 0x0000000000f07919 */ /* 0x000e620000002100 */
[----:B--2---:R-:W-:Y:S02]  /*4e10*/  LOP3.LUT P1, RZ, R243, 0x1f, RZ, 0xc0, !PT ;  /* 0x0000001ff3ff7812 */ /* 0x004fe4000782c0ff */
[----:B-1----:R-:W-:-:S04]  /*4e20*/  SHF.R.U32.HI R241, RZ, 0x5, R240 ;  /* 0x00000005fff17819 */ /* 0x002fc800000116f0 */
[----:B------:R-:W-:-:S07]  /*4e30*/  LOP3.LUT R252, R241, 0x3, RZ, 0xc0, !PT ;  /* 0x00000003f1fc7812 */ /* 0x000fce00078ec0ff */
[----:B------:R-:W1:Y:S01]  /*4e40*/  @!P1 S2R R240, SR_CgaCtaId ;  /* 0x0000000000f09919 */ /* 0x000e620000008800 */
[----:B------:R-:W-:-:S04]  /*4e50*/  @!P1 MOV R241, 0x400 ;  /* 0x0000040000f19802 */ /* 0x000fc80000000f00 */
[----:B-1----:R-:W-:Y:S02]  /*4e60*/  @!P1 LEA R240, R240, R241, 0x18 ;  /* 0x000000f1f0f09211 */ /* 0x002fe400078ec0ff */
[----:B------:R-:W-:-:S04]  /*4e70*/  @!P1 IADD3 R241, R0, R252, RZ ;  /* 0x000000fc00f19210 */ /* 0x000fc80007ffe0ff */
[----:B------:R-:W-:-:S05]  /*4e80*/  @!P1 LEA R240, R241, R240, 0x3 ;  /* 0x000000f0f1f09211 */ /* 0x000fca00078e18ff */
[----:B------:R1:W-:Y:S02]  /*4e90*/  @!P1 STS.64 [R240], R6 ;  /* 0x00000006f0009388 */ /* 0x0003e40000000a00 */
[----:B-1----:R-:W-:-:S04]  /*4ea0*/  LOP3.LUT R7, R243, 0x1f, RZ, 0xc0, !PT ;  /* 0x0000001ff3077812 */ /* 0x002fc800078ec0ff */
[----:B------:R-:W-:Y:S01]  /*4eb0*/  ISETP.GT.U32.AND P1, PT, R7, 0x3, PT ;  /* 0x000000030700780c */ /* 0x000fe20003f24070 */
[----:B0-----:R-:W2:-:S12]  /*4ec0*/  LDL R242, [R1+0xd8] ;  /* 0x0000d80001f27983 */ /* 0x001e980000100800 */
[----:B------:R-:W-:Y:S01]  /*4ed0*/  @!P1 IADD3 R0, R0, R7, RZ ;  /* 0x0000000700009210 */ /* 0x000fe20007ffe0ff */
[----:B------:R-:W-:Y:S01]  /*4ee0*/  BSSY B0, `(.L_x_18837) ;  /* 0x000008d000007945 */ /* 0x000fe20003800000 */
[----:B------:R-:W-:Y:S01]  /*4ef0*/  @!P1 MOV R7, 0x400 ;  /* 0x0000040000079802 */ /* 0x000fe20000000f00 */
[----:B------:R-:W0:Y:S03]  /*4f00*/  @!P1 S2R R6, SR_CgaCtaId ;  /* 0x0000000000069919 */ /* 0x000e260000008800 */
[----:B0-----:R-:W-:-:S04]  /*4f10*/  @!P1 LEA R6, R6, R7, 0x18 ;  /* 0x0000000706069211 */ /* 0x001fc800078ec0ff */
[----:B------:R-:W-:Y:S02]  /*4f20*/  @!P1 LEA R0, R0, R6, 0x3 ;  /* 0x0000000600009211 */ /* 0x000fe400078e18ff */
[----:B------:R-:W-:Y:S01]  /*4f30*/  CS2R R6, SRZ ;  /* 0x0000000000067805 */ /* 0x000fe2000001ff00 */
[----:B------:R-:W-:Y:S06]  /*4f40*/  BAR.SYNC.DEFER_BLOCKING 0x0 ;  /* 0x0000000000007b1d */ /* 0x000fec0000010000 */
[----:B------:R0:W1:Y:S02]  /*4f50*/  @!P1 LDS.64 R6, [R0] ;  /* 0x0000000000069984 */ /* 0x0000640000000a00 */
[----:B0-----:R-:W-:-:S02]  /*4f60*/  HFMA2.MMA R0, -RZ, RZ, 0, 0 ;  /* 0x00000000ff007435 */ /* 0x001fc400000001ff */
[----:B-1----:R-:W0:Y:S04]  /*4f70*/  SHFL.DOWN PT, R241, R6, 0x2, 0x1f ;  /* 0x08401f0006f17f89 */ /* 0x002e2800000e0000 */
[----:B--2---:R-:W-:Y:S01]  /*4f80*/  @!P1 MOV R0, R242 ;  /* 0x000000f200009202 */ /* 0x004fe20000000f00 */
[----:B0-----:R-:W-:Y:S01]  /*4f90*/  FADD.FTZ R242, -R241, R6 ;  /* 0x00000006f1f27221 */ /* 0x001fe20000010100 */
[----:B------:R-:W-:Y:S02]  /*4fa0*/  PLOP3.LUT P1, PT, PT, PT, UP0, 0x40, 0x0 ;  /* 0x000000000000781c */ /* 0x000fe40003f2e808 */
[----:B------:R-:W-:Y:S01]  /*4fb0*/  I2FP.F32.S32 R240, R0 ;  /* 0x0000000000f07245 */ /* 0x000fe20000201400 */
[----:B------:R-:W0:Y:S01]  /*4fc0*/  SHFL.DOWN PT, R243, R0, 0x2, 0x1f ;  /* 0x08401f0000f37f89 */ /* 0x000e2200000e0000 */
[----:B------:R-:W-:-:S04]  /*4fd0*/  FMUL.FTZ R242, R242, R242 ;  /* 0x000000f2f2f27220 */ /* 0x000fc80000410000 */
[----:B------:R-:W-:Y:S01]  /*4fe0*/  FMUL.FTZ R242, R242, R240 ;  /* 0x000000f0f2f27220 */ /* 0x000fe20000410000 */
[----:B0-----:R-:W-:Y:S02]  /*4ff0*/  IADD3 R0, R243, R0, RZ ;  /* 0x00000000f3007210 */ /* 0x001fe40007ffe0ff */
        /* <DEDUP_REMOVED lines=12> */
[----:B0-----:R-:W-:-:S02]  /*50c0*/  IADD3 R0, R0, R242, RZ ;  /* 0x000000f200007210 */ /* 0x001fc40007ffe0ff */
[----:B------:R-:W-:Y:S01]  /*50d0*/  I2FP.F32.S32 R242, R242 ;  /* 0x000000f200f27245 */ /* 0x000fe20000201400 */
[----:B-1----:R-:W-:Y:S01]  /*50e0*/  FADD.FTZ R243, R240, -R241 ;  /* 0x800000f1f0f37221 */ /* 0x002fe20000010000 */
[----:B------:R-:W-:-:S03]  /*50f0*/  I2FP.F32.S32 R0, R0 ;  /* 0x0000000000007245 */ /* 0x000fc60000201400 */
[----:B------:R-:W-:Y:S01]  /*5100*/  FMUL.FTZ R241, R241, R242 ;  /* 0x000000f2f1f17220 */ /* 0x000fe20000410000 */
[----:B------:R-:W-:Y:S02]  /*5110*/  FMUL.FTZ R243, R243, R243 ;  /* 0x000000f3f3f37220 */ /* 0x000fe40000410000 */
[----:B------:R-:W0:Y:S02]  /*5120*/  MUFU.RCP R0, R0 ;  /* 0x0000000000007308 */ /* 0x000e240000001000 */
[C---:B------:R-:W-:Y:S01]  /*5130*/  FMUL.FTZ R243, R6.reuse, R243 ;  /* 0x000000f306f37220 */ /* 0x040fe20000410000 */
[----:B------:R-:W-:Y:S02]  /*5140*/  FFMA.FTZ R6, R6, R240, R241 ;  /* 0x000000f006067223 */ /* 0x000fe400000100f1 */
[----:B------:R-:W1:Y:S01]  /*5150*/  SHFL.DOWN PT, R240, R7, 0x1, 0x1f ;  /* 0x08201f0007f07f89 */ /* 0x000e6200000e0000 */
[----:B------:R-:W-:Y:S02]  /*5160*/  FMUL.FTZ R243, R243, R242 ;  /* 0x000000f2f3f37220 */ /* 0x000fe40000410000 */
[----:B------:R-:W2:Y:S01]  /*5170*/  S2R R242, SR_TID.X ;  /* 0x0000000000f27919 */ /* 0x000ea20000002100 */
[----:B-1----:R-:W-:-:S04]  /*5180*/  FADD.FTZ R7, R7, R240 ;  /* 0x000000f007077221 */ /* 0x002fc80000010000 */
[C---:B0-----:R-:W-:Y:S01]  /*5190*/  FFMA.FTZ R7, R0.reuse, R243, R7 ;  /* 0x000000f300077223 */ /* 0x041fe20000010007 */
[----:B------:R-:W-:-:S04]  /*51a0*/  FMUL.FTZ R0, R0, R6 ;  /* 0x0000000600007220 */ /* 0x000fc80000410000 */
[----:B------:R0:W1:Y:S04]  /*51b0*/  SHFL.IDX PT, R6, R7, RZ, 0x1f ;  /* 0x00001fff07067589 */ /* 0x00006800000e0000 */
[----:B------:R-:W3:Y:S01]  /*51c0*/  SHFL.IDX PT, R0, R0, RZ, 0x1f ;  /* 0x00001fff00007589 */ /* 0x000ee200000e0000 */
[----:B0-----:R-:W1:Y:S02]  /*51d0*/  LDC R7, c[0x0][0x2d8] ;  /* 0x0000b600ff077b82 */ /* 0x001e640000000800 */
[----:B-1----:R-:W-:Y:S01]  /*51e0*/  FFMA.FTZ R6, R6, UR12, R7 ;  /* 0x0000000c06067c23 */ /* 0x002fe20008010007 */
[----:B---3--:R-:W-:-:S05]  /*51f0*/  FMUL.FTZ R7, R0, R0 ;  /* 0x0000000000077220 */ /* 0x008fca0000410000 */
[----:B------:R-:W-:Y:S02]  /*5200*/  FSEL R7, R7, RZ, !P1 ;  /* 0x000000ff07077208 */ /* 0x000fe40004800000 */
[----:B--2---:R-:W-:-:S03]  /*5210*/  LOP3.LUT P1, RZ, R252, 0x1f, R242, 0xf8, !PT ;  /* 0x0000001ffcff7812 */ /* 0x004fc6000782f8f2 */
        /* <DEDUP_REMOVED lines=15> */
[----:B0-----:R-:W3:Y:S01]  /*5310*/  LDL R240, [R1+0xc8] ;  /* 0x0000c80001f07983 */ /* 0x001ee20000100800 */
[----:B------:R-:W-:Y:S01]  /*5320*/  FADD.FTZ R0, R189, -UR16 ;  /* 0x80000010bd007e21 */ /* 0x000fe20008010000 */
[----:B------:R-:W-:Y:S02]  /*5330*/  FADD.FTZ R6, R188, -UR16 ;  /* 0x80000010bc067e21 */ /* 0x000fe40008010000 */
[----:B------:R-:W4:Y:S01]  /*5340*/  LDL R252, [R1+0xd4] ;  /* 0x0000d40001fc7983 */ /* 0x000f220000100800 */
[----:B------:R-:W-:-:S03]  /*5350*/  FMUL.FTZ R7, R0, UR13 ;  /* 0x0000000d00077c20 */ /* 0x000fc60008410000 */
[----:B------:R-:W4:Y:S04]  /*5360*/  LDL R242, [R1+0xb8] ;  /* 0x0000b80001f27983 */ /* 0x000f280000100800 */
[----:B------:R-:W4:Y:S04]  /*5370*/  LDL R241, [R1+0xbc] ;  /* 0x0000bc0001f17983 */ /* 0x000f280000100800 */
[----:B------:R0:W-:Y:S04]  /*5380*/  STL [R1+0xe8], R8 ;  /* 0x0000e80801007387 */ /* 0x0001e80000100800 */
[----:B------:R-:W-:Y:S01]  /*5390*/  STL [R1+0xe4], R5 ;  /* 0x0000e40501007387 */ /* 0x000fe20000100800 */
[----:B0-----:R-:W-:-:S03]  /*53a0*/  FMUL.FTZ R8, R6, UR13 ;  /* 0x0000000d06087c20 */ /* 0x001fc60008410000 */
[----:B------:R-:W-:Y:S04]  /*53b0*/  STL [R1+0xe0], R4 ;  /* 0x0000e00401007387 */ /* 0x000fe80000100800 */
[----:B------:R0:W-:Y:S01]  /*53c0*/  STL [R1+0xdc], R3 ;  /* 0x0000dc0301007387 */ /* 0x0001e20000100800 */
[----:B--2--5:R-:W-:Y:S01]  /*53d0*/  FFMA.FTZ R6, R243, R7, R13 ;  /* 0x00000007f3067223 */ /* 0x024fe2000001000d */
[----:B------:R-:W-:Y:S02]  /*53e0*/  FADD.FTZ R7, R191, -UR16 ;  /* 0x80000010bf077e21 */ /* 0x000fe40008010000 */
[----:B------:R-:W2:Y:S02]  /*53f0*/  LDL R243, [R1+0xc4] ;  /* 0x0000c40001f37983 */ /* 0x000ea40000100800 */
[----:B0-----:R-:W-:-:S02]  /*5400*/  FMUL.FTZ R3, R7, UR13 ;  /* 0x0000000d07037c20 */ /* 0x001fc40008410000 */
[----:B------:R-:W2:Y:S01]  /*5410*/  LDL R7, [R1+0xd0] ;  /* 0x0000d00001077983 */ /* 0x000ea20000100800 */
[----:B---3--:R-:W-:-:S05]  /*5420*/  FFMA.FTZ R0, R240, R8, R12 ;  /* 0x00000008f0007223 */ /* 0x008fca000001000c */
[----:B------:R-:W-:Y:S01]  /*5430*/  F2FP.BF16.F32.PACK_AB R240, R6, R0 ;  /* 0x0000000006f0723e */ /* 0x000fe200000010ff */
[----:B------:R-:W-:Y:S01]  /*5440*/  FADD.FTZ R6, R192, -UR16 ;  /* 0x80000010c0067e21 */ /* 0x000fe20008010000 */
[----:B------:R-:W-:-:S03]  /*5450*/  FADD.FTZ R0, R193, -UR16 ;  /* 0x80000010c1007e21 */ /* 0x000fc60008010000 */
[----:B------:R-:W-:Y:S01]  /*5460*/  FMUL.FTZ R5, R6, UR13 ;  /* 0x0000000d06057c20 */ /* 0x000fe20008410000 */
[----:B------:R-:W-:Y:S01]  /*5470*/  FADD.FTZ R6, R190, -UR16 ;  /* 0x80000010be067e21 */ /* 0x000fe20008010000 */
[----:B------:R-:W-:-:S03]  /*5480*/  FMUL.FTZ R4, R0, UR13 ;  /* 0x0000000d00047c20 */ /* 0x000fc60008410000 */
[----:B------:R-:W-:Y:S01]  /*5490*/  FMUL.FTZ R6, R6, UR13 ;  /* 0x0000000d06067c20 */ /* 0x000fe20008410000 */
[----:B----4-:R-:W-:-:S03]  /*54a0*/  FFMA.FTZ R242, R242, R5, R16 ;  /* 0x00000005f2f27223 */ /* 0x010fc60000010010 */
[----:B--2---:R-:W-:Y:S01]  /*54b0*/  FFMA.FTZ R6, R7, R6, R14 ;  /* 0x0000000607067223 */ /* 0x004fe2000001000e */
[----:B------:R-:W-:-:S05]  /*54c0*/  FFMA.FTZ R7, R241, R4, R17 ;  /* 0x00000004f1077223 */ /* 0x000fca0000010011 */
[----:B------:R-:W-:Y:S02]  /*54d0*/  F2FP.BF16.F32.PACK_AB R242, R7, R242 ;  /* 0x000000f207f2723e */ /* 0x000fe400000010ff */
[----:B------:R-:W2:Y:S01]  /*54e0*/  LDL R7, [R1+0xc0] ;  /* 0x0000c00001077983 */ /* 0x000ea20000100800 */
[----:B------:R-:W-:-:S05]  /*54f0*/  FFMA.FTZ R0, R252, R3, R15 ;  /* 0x00000003fc007223 */ /* 0x000fca000001000f */
[----:B------:R-:W-:Y:S01]  /*5500*/  F2FP.BF16.F32.PACK_AB R241, R0, R6 ;  /* 0x0000000600f1723e */ /* 0x000fe200000010ff */
[----:B------:R-:W-:Y:S01]  /*5510*/  FADD.FTZ R0, R194, -UR16 ;  /* 0x80000010c2007e21 */ /* 0x000fe20008010000 */
[----:B------:R-:W-:-:S03]  /*5520*/  FADD.FTZ R6, R195, -UR16 ;  /* 0x80000010c3067e21 */ /* 0x000fc60008010000 */
[----:B------:R-:W-:Y:S01]  /*5530*/  FMUL.FTZ R0, R0, UR13 ;  /* 0x0000000d00007c20 */ /* 0x000fe20008410000 */
        /* <DEDUP_REMOVED lines=13> */
[----:B--2---:R-:W-:Y:S01]  /*5610*/  FFMA.FTZ R0, R243, R0, R26 ;  /* 0x00000000f3007223 */ /* 0x004fe2000001001a */
[----:B---3--:R-:W-:-:S02]  /*5620*/  FFMA.FTZ R6, R6, R252, R27 ;  /* 0x000000fc06067223 */ /* 0x008fc4000001001b */
[----:B------:R-:W2:Y:S03]  /*5630*/  LDL R252, [R1+0xa8] ;  /* 0x0000a80001fc7983 */ /* 0x000ea60000100800 */
[----:B------:R-:W-:Y:S02]  /*5640*/  F2FP.BF16.F32.PACK_AB R243, R6, R0 ;  /* 0x0000000006f3723e */ /* 0x000fe400000010ff */
[----:B------:R-:W3:Y:S01]  /*5650*/  LDL R6, [R1+0x98] ;  /* 0x0000980001067983 */ /* 0x000ee20000100800 */
[----:B----4-:R-:W-:Y:S01]  /*5660*/  FFMA.FTZ R7, R7, R4, R25 ;  /* 0x0000000407077223 */ /* 0x010fe20000010019 */
[----:B------:R-:W-:Y:S01]  /*5670*/  FFMA.FTZ R241, R241, R3, R23 ;  /* 0x00000003f1f17223 */ /* 0x000fe20000010017 */
[----:B------:R-:W-:-:S04]  /*5680*/  FADD.FTZ R0, R190, -UR16 ;  /* 0x80000010be007e21 */ /* 0x000fc80008010000 */
[----:B------:R-:W-:-:S04]  /*5690*/  FMUL.FTZ R0, R0, UR13 ;  /* 0x0000000d00007c20 */ /* 0x000fc80008410000 */
[----:B------:R-:W-:Y:S01]  /*56a0*/  FFMA.FTZ R0, R240, R0, R22 ;  /* 0x00000000f0007223 */ /* 0x000fe20000010016 */
[----:B------:R-:W-:-:S04]  /*56b0*/  FADD.FTZ R240, R189, -UR16 ;  /* 0x80000010bdf07e21 */ /* 0x000fc80008010000 */
[----:B------:R-:W-:-:S04]  /*56c0*/  FMUL.FTZ R240, R240, UR13 ;  /* 0x0000000df0f07c20 */ /* 0x000fc80008410000 */
[----:B------:R-:W-:Y:S01]  /*56d0*/  FFMA.FTZ R240, R242, R240, R21 ;  /* 0x000000f0f2f07223 */ /* 0x000fe20000010015 */
[----:B--2---:R-:W-:Y:S02]  /*56e0*/  FFMA.FTZ R252, R252, R8, R20 ;  /* 0x00000008fcfc7223 */ /* 0x004fe40000010014 */
[----:B------:R1:W5:Y:S01]  /*56f0*/  LDL.LU R8, [R1+0xe8] ;  /* 0x0000e80001087983 */ /* 0x0003620000300800 */
[----:B---3--:R-:W-:-:S03]  /*5700*/  FFMA.FTZ R6, R6, R5, R24 ;  /* 0x0000000506067223 */ /* 0x008fc60000010018 */
[----:B------:R1:W5:Y:S04]  /*5710*/  LDL.LU R5, [R1+0xe4] ;  /* 0x0000e40001057983 */ /* 0x0003680000300800 */
[----:B------:R1:W5:Y:S04]  /*5720*/  LDL.LU R4, [R1+0xe0] ;  /* 0x0000e00001047983 */ /* 0x0003680000300800 */
[----:B------:R1:W5:Y:S01]  /*5730*/  LDL.LU R3, [R1+0xdc] ;  /* 0x0000dc0001037983 */ /* 0x0003620000300800 */
[----:B------:R-:W-:Y:S02]  /*5740*/  F2FP.BF16.F32.PACK_AB R242, R7, R6 ;  /* 0x0000000607f2723e */ /* 0x000fe400000010ff */
[----:B------:R-:W0:Y:S01]  /*5750*/  LDC.64 R6, c[0x0][0x2c0] ;  /* 0x0000b000ff067b82 */ /* 0x000e220000000a00 */
[----:B------:R-:W-:-:S02]  /*5760*/  F2FP.BF16.F32.PACK_AB R241, R241, R0 ;  /* 0x00000000f1f1723e */ /* 0x000fc400000010ff */
[----:B------:R-:W-:Y:S01]  /*5770*/  F2FP.BF16.F32.PACK_AB R240, R240, R252 ;  /* 0x000000fcf0f0723e */ /* 0x000fe200000010ff */
[----:B0-----:R-:W-:-:S05]  /*5780*/  IMAD.WIDE.U32 R6, R2, 0x10, R6 ;  /* 0x0000001002067825 */ /* 0x001fca00078e0006 */
[----:B------:R1:W-:Y:S01]  /*5790*/  STG.E.128 desc[UR6][R6.64], R240 ;  /* 0x000000f006007986 */ /* 0x0003e2000c101d06 */
[----:B------:R-:W-:-:S07]  /*57a0*/  IADD3 R2, R2, 0x80, RZ ;  /* 0x0000008002027810 */ /* 0x000fce0007ffe0ff */
.L_x_18838:
[----:B------:R-:W-:Y:S05]  /*57b0*/  BSYNC B0 ;  /* 0x0000000000007941 */ /* 0x000fea0003800000 */
.L_x_18837:
[----:B-----5:R-:W-:Y:S01]  /*57c0*/  ISETP.GE.U32.AND P1, PT, R4, 0x100, PT ;  /* 0x000001000400780c */ /* 0x020fe20003f26070 */
[----:B------:R-:W-:-:S12]  /*57d0*/  BSSY B0, `(.L_x_18839) ;  /* 0x0000045000007945 */ /* 0x000fd80003800000 */
[----:B------:R-:W-:Y:S05]  /*57e0*/  @!P1 BRA `(.L_x_18840) ;  /* 0x00000004000c9947 */ /* 0x000fea0003800000 */
[----:B01----:R-:W-:Y:S01]  /*57f0*/  FADD.FTZ R6, R8, -UR16 ;  /* 0x8000001008067e21 */ /* 0x003fe20008010000 */
[----:B------:R-:W-:Y:S01]  /*5800*/  FADD.FTZ R0, R9, -UR16 ;  /* 0x8000001009007e21 */ /* 0x000fe20008010000 */
[----:B------:R0:W-:Y:S03]  /*5810*/  STL [R1+0xe8], R12 ;  /* 0x0000e80c01007387 */ /* 0x0001e60000100800 */
[----:B------:R-:W-:Y:S01]  /*5820*/  FMUL.FTZ R7, R0, UR13 ;  /* 0x0000000d00077c20 */ /* 0x000fe20008410000 */
[----:B------:R-:W-:Y:S04]  /*5830*/  STL [R1+0xe4], R5 ;  /* 0x0000e40501007387 */ /* 0x000fe80000100800 */
[----:B------:R-:W-:Y:S01]  /*5840*/  STL [R1+0xe0], R4 ;  /* 0x0000e00401007387 */ /* 0x000fe20000100800 */
[----:B0-----:R-:W-:Y:S01]  /*5850*/  FMUL.FTZ R12, R6, UR13 ;  /* 0x0000000d060c7c20 */ /* 0x001fe20008410000 */
[----:B------:R-:W-:Y:S01]  /*5860*/  FFMA.FTZ R6, R45, R7, R29 ;  /* 0x000000072d067223 */ /* 0x000fe2000001001d */
[----:B------:R-:W-:Y:S01]  /*5870*/  FADD.FTZ R7, R11, -UR16 ;  /* 0x800000100b077e21 */ /* 0x000fe20008010000 */
[----:B------:R0:W-:Y:S01]  /*5880*/  STL [R1+0xdc], R3 ;  /* 0x0000dc0301007387 */ /* 0x0001e20000100800 */
[----:B------:R-:W-:-:S05]  /*5890*/  FFMA.FTZ R0, R44, R12, R28 ;  /* 0x0000000c2c007223 */ /* 0x000fca000001001c */
[----:B------:R-:W-:Y:S01]  /*58a0*/  F2FP.BF16.F32.PACK_AB R240, R6, R0 ;  /* 0x0000000006f0723e */ /* 0x000fe200000010ff */
[----:B------:R-:W-:Y:S01]  /*58b0*/  FADD.FTZ R0, R10, -UR16 ;  /* 0x800000100a007e21 */ /* 0x000fe20008010000 */
[----:B------:R-:W-:Y:S01]  /*58c0*/  FADD.FTZ R6, R236, -UR16 ;  /* 0x80000010ec067e21 */ /* 0x000fe20008010000 */
[----:B0-----:R-:W-:Y:S02]  /*58d0*/  FMUL.FTZ R3, R7, UR13 ;  /* 0x0000000d07037c20 */ /* 0x001fe40008410000 */
[----:B------:R-:W-:Y:S01]  /*58e0*/  FMUL.FTZ R241, R0, UR13 ;  /* 0x0000000d00f17c20 */ /* 0x000fe20008410000 */
[----:B------:R-:W-:Y:S01]  /*58f0*/  FADD.FTZ R0, R237, -UR16 ;  /* 0x80000010ed007e21 */ /* 0x000fe20008010000 */
[----:B------:R-:W-:Y:S02]  /*5900*/  FMUL.FTZ R5, R6, UR13 ;  /* 0x0000000d06057c20 */ /* 0x000fe40008410000 */
[----:B------:R-:W-:Y:S01]  /*5910*/  FFMA.FTZ R6, R46, R241, R30 ;  /* 0x000000f12e067223 */ /* 0x000fe2000001001e */
[----:B------:R-:W-:Y:S01]  /*5920*/  FMUL.FTZ R4, R0, UR13 ;  /* 0x0000000d00047c20 */ /* 0x000fe20008410000 */
[----:B------:R-:W-:Y:S01]  /*5930*/  FFMA.FTZ R0, R47, R3, R31 ;  /* 0x000000032f007223 */ /* 0x000fe2000001001f */
[----:B------:R-:W-:-:S02]  /*5940*/  FFMA.FTZ R242, R48, R5, R32 ;  /* 0x0000000530f27223 */ /* 0x000fc40000010020 */
[----:B------:R-:W-:Y:S02]  /*5950*/  FFMA.FTZ R7, R49, R4, R33 ;  /* 0x0000000431077223 */ /* 0x000fe40000010021 */
[----:B------:R-:W-:Y:S01]  /*5960*/  F2FP.BF16.F32.PACK_AB R241, R0, R6 ;  /* 0x0000000600f1723e */ /* 0x000fe200000010ff */
[----:B------:R-:W-:Y:S01]  /*5970*/  FADD.FTZ R0, R238, -UR16 ;  /* 0x80000010ee007e21 */ /* 0x000fe20008010000 */
[----:B------:R-:W-:Y:S01]  /*5980*/  FADD.FTZ R6, R239, -UR16 ;  /* 0x80000010ef067e21 */ /* 0x000fe20008010000 */
[----:B------:R-:W-:Y:S02]  /*5990*/  F2FP.BF16.F32.PACK_AB R242, R7, R242 ;  /* 0x000000f207f2723e */ /* 0x000fe400000010ff */
[----:B------:R-:W-:Y:S01]  /*59a0*/  FMUL.FTZ R0, R0, UR13 ;  /* 0x0000000d00007c20 */ /* 0x000fe20008410000 */
[----:B------:R-:W-:-:S03]  /*59b0*/  FMUL.FTZ R252, R6, UR13 ;  /* 0x0000000d06fc7c20 */ /* 0x000fc60008410000 */
[----:B------:R-:W-:Y:S01]  /*59c0*/  FFMA.FTZ R7, R50, R0, R34 ;  /* 0x0000000032077223 */ /* 0x000fe20000010022 */
        /* <DEDUP_REMOVED lines=37> */
.L_x_18840:
[----:B------:R-:W-:Y:S05]  /*5c20*/  BSYNC B0 ;  /* 0x0000000000007941 */ /* 0x000fea0003800000 */
.L_x_18839:
[----:B-----5:R-:W-:Y:S01]  /*5c30*/  ISETP.GE.U32.AND P1, PT, R4, 0x180, PT ;  /* 0x000001800400780c */ /* 0x020fe20003f26070 */
[----:B------:R-:W-:-:S12]  /*5c40*/  BSSY B0, `(.L_x_18841) ;  /* 0x0000045000007945 */ /* 0x000fd80003800000 */
[----:B------:R-:W-:Y:S05]  /*5c50*/  @!P1 BRA `(.L_x_18842) ;  /* 0x00000004000c9947 */ /* 0x000fea0003800000 */
[----:B012---:R-:W-:Y:S01]  /*5c60*/  FADD.FTZ R6, R196, -UR16 ;  /* 0x80000010c4067e21 */ /* 0x007fe20008010000 */
        /* <DEDUP_REMOVED lines=66> */
.L_x_18842:
[----:B------:R-:W-:Y:S05]  /*6090*/  BSYNC B0 ;  /* 0x0000000000007941 */ /* 0x000fea0003800000 */
.L_x_18841:
[----:B-----5:R-:W-:Y:S01]  /*60a0*/  ISETP.GE.U32.AND P1, PT, R4, 0x200, PT ;  /* 0x000002000400780c */ /* 0x020fe20003f26070 */
[----:B------:R-:W-:-:S12]  /*60b0*/  BSSY B0, `(.L_x_18843) ;  /* 0x0000045000007945 */ /* 0x000fd80003800000 */
[----:B------:R-:W-:Y:S05]  /*60c0*/  @!P1 BRA `(.L_x_18844) ;  /* 0x00000004000c9947 */ /* 0x000fea0003800000 */
[----:B012-4-:R-:W-:Y:S01]  /*60d0*/  FADD.FTZ R6, R204, -UR16 ;  /* 0x80000010cc067e21 */ /* 0x017fe20008010000 */
        /* <DEDUP_REMOVED lines=60> */
[----:B------:R-:W1:Y:S01]  /*64a0*/  LDC.64 R6, c[0x0][0x2c0] ;  /* 0x0000b000ff067b82 */ /* 0x000e620000000a00 */
[----:B------:R-:W-:-:S02]  /*64b0*/  F2FP.BF16.F32.PACK_AB R241, R241, R0 ;  /* 0x00000000f1f1723e */ /* 0x000fc400000010ff */
[----:B------:R-:W-:Y:S01]  /*64c0*/  F2FP.BF16.F32.PACK_AB R240, R240, R252 ;  /* 0x000000fcf0f0723e */ /* 0x000fe200000010ff */
[----:B-1----:R-:W-:-:S05]  /*64d0*/  IMAD.WIDE.U32 R6, R2, 0x10, R6 ;  /* 0x0000001002067825 */ /* 0x002fca00078e0006 */
[----:B------:R0:W-:Y:S01]  /*64e0*/  STG.E.128 desc[UR6][R6.64], R240 ;  /* 0x000000f006007986 */ /* 0x0001e2000c101d06 */
[----:B------:R-:W-:-:S07]  /*64f0*/  IADD3 R2, R2, 0x80, RZ ;  /* 0x0000008002027810 */ /* 0x000fce0007ffe0ff */
.L_x_18844:
[----:B------:R-:W-:Y:S05]  /*6500*/  BSYNC B0 ;  /* 0x0000000000007941 */ /* 0x000fea0003800000 */
.L_x_18843:
        /* <DEDUP_REMOVED lines=70> */
.L_x_18846:
[----:B------:R-:W-:Y:S05]  /*6970*/  BSYNC B0 ;  /* 0x0000000000007941 */ /* 0x000fea0003800000 */
.L_x_18845:
[----:B-----5:R-:W-:Y:S01]  /*6980*/  ISETP.GE.U32.AND P1, PT, R4, 0x300, PT ;  /* 0x000003000400780c */ /* 0x020fe20003f26070 */
[----:B------:R-:W-:-:S12]  /*6990*/  BSSY B0, `(.L_x_18847) ;  /* 0x0000041000007945 */ /* 0x000fd80003800000 */
[----:B------:R-:W-:Y:S05]  /*69a0*/  @!P1 BRA `(.L_x_18848) ;  /* 0x0000000000fc9947 */ /* 0x000fea0003800000 */
[----:B012-4-:R-:W-:Y:S01]  /*69b0*/  FADD.FTZ R6, R220, -UR16 ;  /* 0x80000010dc067e21 */ /* 0x017fe20008010000 */
[----:B------:R-:W-:Y:S01]  /*69c0*/  FADD.FTZ R0, R221, -UR16 ;  /* 0x80000010dd007e21 */ /* 0x000fe20008010000 */
[----:B------:R0:W-:Y:S02]  /*69d0*/  STL [R1+0xdc], R3 ;  /* 0x0000dc0301007387 */ /* 0x0001e40000100800 */
[----:B------:R-:W-:Y:S01]  /*69e0*/  FMUL.FTZ R240, R6, UR13 ;  /* 0x0000000d06f07c20 */ /* 0x000fe20008410000 */
[----:B------:R-:W-:-:S03]  /*69f0*/  FMUL.FTZ R7, R0, UR13 ;  /* 0x0000000d00077c20 */ /* 0x000fc60008410000 */
[----:B------:R-:W-:Y:S01]  /*6a00*/  FFMA.FTZ R0, R140, R240, R124 ;  /* 0x000000f08c007223 */ /* 0x000fe2000001007c */
[----:B------:R-:W-:Y:S01]  /*6a10*/  FFMA.FTZ R6, R141, R7, R125 ;  /* 0x000000078d067223 */ /* 0x000fe2000001007d */
[----:B------:R-:W-:-:S04]  /*6a20*/  FADD.FTZ R7, R223, -UR16 ;  /* 0x80000010df077e21 */ /* 0x000fc80008010000 */
        /* <DEDUP_REMOVED lines=24> */
[----:B0-----:R-:W2:Y:S01]  /*6bb0*/  LDL R241, [R1+0x14] ;  /* 0x0000140001f17983 */ /* 0x001ea20000100800 */
[----:B------:R-:W-:-:S03]  /*6bc0*/  FFMA.FTZ R6, R251, R252, R139 ;  /* 0x000000fcfb067223 */ /* 0x000fc6000001008b */
[----:B------:R-:W3:Y:S04]  /*6bd0*/  LDL R7, [R1+0x10] ;  /* 0x0000100001077983 */ /* 0x000ee80000100800 */
[----:B------:R-:W4:Y:S04]  /*6be0*/  LDL R252, [R1+0x8] ;  /* 0x0000080001fc7983 */ /* 0x000f280000100800 */
[----:B------:R-:W4:Y:S01]  /*6bf0*/  LDL R242, [R1+0xc] ;  /* 0x00000c0001f27983 */ /* 0x000f220000100800 */
[----:B------:R-:W-:Y:S01]  /*6c00*/  FFMA.FTZ R0, R250, R0, R138 ;  /* 0x00000000fa007223 */ /* 0x000fe2000001008a */
[----:B------:R-:W-:-:S04]  /*6c10*/  FADD.FTZ R240, R222, -UR16 ;  /* 0x80000010def07e21 */ /* 0x000fc80008010000 */
[----:B------:R-:W-:Y:S01]  /*6c20*/  F2FP.BF16.F32.PACK_AB R243, R6, R0 ;  /* 0x0000000006f3723e */ /* 0x000fe200000010ff */
[----:B------:R-:W-:Y:S01]  /*6c30*/  FADD.FTZ R6, R220, -UR16 ;  /* 0x80000010dc067e21 */ /* 0x000fe20008010000 */
[----:B------:R-:W-:-:S03]  /*6c40*/  FMUL.FTZ R240, R240, UR13 ;  /* 0x0000000df0f07c20 */ /* 0x000fc60008410000 */
[----:B------:R-:W-:Y:S01]  /*6c50*/  FMUL.FTZ R6, R6, UR13 ;  /* 0x0000000d06067c20 */ /* 0x000fe20008410000 */
[----:B--2---:R-:W-:Y:S02]  /*6c60*/  FFMA.FTZ R241, R241, R3, R135 ;  /* 0x00000003f1f17223 */ /* 0x004fe40000010087 */
[----:B------:R0:W5:Y:S01]  /*6c70*/  LDL.LU R3, [R1+0xdc] ;  /* 0x0000dc0001037983 */ /* 0x0001620000300800 */
[----:B---3--:R-:W-:Y:S01]  /*6c80*/  FFMA.FTZ R0, R7, R240, R134 ;  /* 0x000000f007007223 */ /* 0x008fe20000010086 */
[----:B------:R-:W-:Y:S01]  /*6c90*/  FADD.FTZ R7, R225, -UR16 ;  /* 0x80000010e1077e21 */ /* 0x000fe20008010000 */
[----:B----4-:R-:W-:Y:S01]  /*6ca0*/  FFMA.FTZ R252, R252, R6, R132 ;  /* 0x00000006fcfc7223 */ /* 0x010fe20000010084 */
[----:B------:R-:W-:Y:S02]  /*6cb0*/  FADD.FTZ R6, R224, -UR16 ;  /* 0x80000010e0067e21 */ /* 0x000fe40008010000 */
[----:B------:R-:W-:Y:S01]  /*6cc0*/  FMUL.FTZ R7, R7, UR13 ;  /* 0x0000000d07077c20 */ /* 0x000fe20008410000 */
[----:B------:R-:W-:Y:S01]  /*6cd0*/  FADD.FTZ R240, R221, -UR16 ;  /* 0x80000010ddf07e21 */ /* 0x000fe20008010000 */
[----:B------:R-:W-:-:S02]  /*6ce0*/  FMUL.FTZ R6, R6, UR13 ;  /* 0x0000000d06067c20 */ /* 0x000fc40008410000 */
[----:B------:R-:W-:Y:S01]  /*6cf0*/  FFMA.FTZ R7, R249, R7, R137 ;  /* 0x00000007f9077223 */ /* 0x000fe20000010089 */
[----:B------:R-:W-:Y:S01]  /*6d00*/  FMUL.FTZ R240, R240, UR13 ;  /* 0x0000000df0f07c20 */ /* 0x000fe20008410000 */
[----:B------:R-:W-:-:S03]  /*6d10*/  FFMA.FTZ R6, R248, R6, R136 ;  /* 0x00000006f8067223 */ /* 0x000fc60000010088 */
[----:B------:R-:W-:Y:S02]  /*6d20*/  FFMA.FTZ R240, R242, R240, R133 ;  /* 0x000000f0f2f07223 */ /* 0x000fe40000010085 */
[----:B------:R-:W-:Y:S02]  /*6d30*/  F2FP.BF16.F32.PACK_AB R242, R7, R6 ;  /* 0x0000000607f2723e */ /* 0x000fe400000010ff */
[----:B------:R-:W1:Y:S01]  /*6d40*/  LDC.64 R6, c[0x0][0x2c0] ;  /* 0x0000b000ff067b82 */ /* 0x000e620000000a00 */
[----:B------:R-:W-:Y:S02]  /*6d50*/  F2FP.BF16.F32.PACK_AB R241, R241, R0 ;  /* 0x00000000f1f1723e */ /* 0x000fe400000010ff */
[----:B------:R-:W-:Y:S01]  /*6d60*/  F2FP.BF16.F32.PACK_AB R240, R240, R252 ;  /* 0x000000fcf0f0723e */ /* 0x000fe200000010ff */
[----:B-1----:R-:W-:-:S05]  /*6d70*/  IMAD.WIDE.U32 R6, R2, 0x10, R6 ;  /* 0x0000001002067825 */ /* 0x002fca00078e0006 */
[----:B------:R0:W-:Y:S01]  /*6d80*/  STG.E.128 desc[UR6][R6.64], R240 ;  /* 0x000000f006007986 */ /* 0x0001e2000c101d06 */
[----:B------:R-:W-:-:S07]  /*6d90*/  IADD3 R2, R2, 0x80, RZ ;  /* 0x0000008002027810 */ /* 0x000fce0007ffe0ff */
.L_x_18848:
[----:B------:R-:W-:Y:S05]  /*6da0*/  BSYNC B0 ;  /* 0x0000000000007941 */ /* 0x000fea0003800000 */
.L_x_18847:
[----:B------:R-:W-:Y:S01]  /*6db0*/  ISETP.GE.U32.AND P1, PT, R4, 0x380, PT ;  /* 0x000003800400780c */ /* 0x000fe20003f26070 */
[----:B------:R-:W-:-:S12]  /*6dc0*/  BSSY B0, `(.L_x_18849) ;  /* 0x000003c000007945 */ /* 0x000fd80003800000 */
[----:B------:R-:W-:Y:S05]  /*6dd0*/  @!P1 BRA `(.L_x_18850) ;  /* 0x0000000000e89947 */ /* 0x000fea0003800000 */
[----:B012-4-:R-:W-:Y:S01]  /*6de0*/  FADD.FTZ R6, R228, -UR16 ;  /* 0x80000010e4067e21 */ /* 0x017fe20008010000 */
[----:B------:R-:W-:-:S03]  /*6df0*/  FADD.FTZ R0, R229, -UR16 ;  /* 0x80000010e5007e21 */ /* 0x000fc60008010000 */
        /* <DEDUP_REMOVED lines=8> */
[----:B------:R-:W-:Y:S02]  /*6e80*/  FMUL.FTZ R243, R7, UR13 ;  /* 0x0000000d07f37c20 */ /* 0x000fe40008410000 */
        /* <DEDUP_REMOVED lines=15> */
[----:B------:R-:W-:Y:S01]  /*6f80*/  FFMA.FTZ R6, R167, R252, R155 ;  /* 0x000000fca7067223 */ /* 0x000fe2000001009b */
[----:B------:R-:W-:-:S04]  /*6f90*/  FFMA.FTZ R0, R174, R0, R162 ;  /* 0x00000000ae007223 */ /* 0x000fc800000100a2 */
[----:B------:R-:W-:Y:S02]  /*6fa0*/  F2FP.BF16.F32.PACK_AB R243, R6, R7 ;  /* 0x0000000706f3723e */ /* 0x000fe400000010ff */
[----:B------:R-:W0:Y:S02]  /*6fb0*/  LDC.64 R6, c[0x0][0x2b8] ;  /* 0x0000ae00ff067b82 */ /* 0x000e240000000a00 */
[----:B0-----:R-:W-:-:S05]  /*6fc0*/  IMAD.WIDE.U32 R6, R2, 0x10, R6 ;  /* 0x0000001002067825 */ /* 0x001fca00078e0006 */
[----:B------:R0:W-:Y:S02]  /*6fd0*/  STG.E.128 desc[UR6][R6.64], R240 ;  /* 0x000000f006007986 */ /* 0x0001e4000c101d06 */
[----:B0-----:R-:W-:Y:S01]  /*6fe0*/  FADD.FTZ R7, R230, -UR16 ;  /* 0x80000010e6077e21 */ /* 0x001fe20008010000 */
[----:B------:R-:W-:Y:S01]  /*6ff0*/  FFMA.FTZ R6, R175, R252, R163 ;  /* 0x000000fcaf067223 */ /* 0x000fe200000100a3 */
[----:B------:R-:W-:Y:S01]  /*7000*/  FADD.FTZ R242, R228, -UR16 ;  /* 0x80000010e4f27e21 */ /* 0x000fe20008010000 */
[----:B------:R-:W-:Y:S01]  /*7010*/  FADD.FTZ R240, R232, -UR16 ;  /* 0x80000010e8f07e21 */ /* 0x000fe20008010000 */
[----:B------:R-:W-:Y:S01]  /*7020*/  FMUL.FTZ R7, R7, UR13 ;  /* 0x0000000d07077c20 */ /* 0x000fe20008410000 */
[----:B------:R-:W-:Y:S01]  /*7030*/  FADD.FTZ R241, R231, -UR16 ;  /* 0x80000010e7f17e21 */ /* 0x000fe20008010000 */
[----:B------:R-:W-:Y:S01]  /*7040*/  F2FP.BF16.F32.PACK_AB R243, R6, R0 ;  /* 0x0000000006f3723e */ /* 0x000fe200000010ff */
[----:B------:R-:W-:Y:S01]  /*7050*/  FMUL.FTZ R242, R242, UR13 ;  /* 0x0000000df2f27c20 */ /* 0x000fe20008410000 */
[----:B------:R-:W-:Y:S01]  /*7060*/  FFMA.FTZ R0, R170, R7, R158 ;  /* 0x00000007aa007223 */ /* 0x000fe2000001009e */
[----:B------:R-:W-:Y:S01]  /*7070*/  FADD.FTZ R7, R233, -UR16 ;  /* 0x80000010e9077e21 */ /* 0x000fe20008010000 */
[----:B------:R-:W-:Y:S01]  /*7080*/  FMUL.FTZ R240, R240, UR13 ;  /* 0x0000000df0f07c20 */ /* 0x000fe20008410000 */
[----:B------:R-:W-:Y:S01]  /*7090*/  FFMA.FTZ R252, R168, R242, R156 ;  /* 0x000000f2a8fc7223 */ /* 0x000fe2000001009c */
[----:B------:R-:W-:Y:S01]  /*70a0*/  FADD.FTZ R242, R229, -UR16 ;  /* 0x80000010e5f27e21 */ /* 0x000fe20008010000 */
[----:B------:R-:W-:Y:S01]  /*70b0*/  FMUL.FTZ R7, R7, UR13 ;  /* 0x0000000d07077c20 */ /* 0x000fe20008410000 */
[----:B------:R-:W-:Y:S01]  /*70c0*/  FFMA.FTZ R6, R172, R240, R160 ;  /* 0x000000f0ac067223 */ /* 0x000fe200000100a0 */
[----:B------:R-:W-:Y:S01]  /*70d0*/  FMUL.FTZ R241, R241, UR13 ;  /* 0x0000000df1f17c20 */ /* 0x000fe20008410000 */
[----:B------:R-:W-:Y:S01]  /*70e0*/  FMUL.FTZ R242, R242, UR13 ;  /* 0x0000000df2f27c20 */ /* 0x000fe20008410000 */
[----:B------:R-:W-:-:S02]  /*70f0*/  FFMA.FTZ R7, R173, R7, R161 ;  /* 0x00000007ad077223 */ /* 0x000fc400000100a1 */
[----:B------:R-:W-:Y:S01]  /*7100*/  FFMA.FTZ R241, R171, R241, R159 ;  /* 0x000000f1abf17223 */ /* 0x000fe2000001009f */
[----:B------:R-:W-:Y:S02]  /*7110*/  FFMA.FTZ R240, R169, R242, R157 ;  /* 0x000000f2a9f07223 */ /* 0x000fe4000001009d */
[----:B------:R-:W-:Y:S02]  /*7120*/  F2FP.BF16.F32.PACK_AB R242, R7, R6 ;  /* 0x0000000607f2723e */ /* 0x000fe400000010ff */
[----:B------:R-:W0:Y:S01]  /*7130*/  LDC.64 R6, c[0x0][0x2c0] ;  /* 0x0000b000ff067b82 */ /* 0x000e220000000a00 */
[----:B------:R-:W-:Y:S02]  /*7140*/  F2FP.BF16.F32.PACK_AB R241, R241, R0 ;  /* 0x00000000f1f1723e */ /* 0x000fe400000010ff */
[----:B------:R-:W-:Y:S01]  /*7150*/  F2FP.BF16.F32.PACK_AB R240, R240, R252 ;  /* 0x000000fcf0f0723e */ /* 0x000fe200000010ff */
[----:B0-----:R-:W-:-:S05]  /*7160*/  IMAD.WIDE.U32 R6, R2, 0x10, R6 ;  /* 0x0000001002067825 */ /* 0x001fca00078e0006 */
[----:B------:R3:W-:Y:S02]  /*7170*/  STG.E.128 desc[UR6][R6.64], R240 ;  /* 0x000000f006007986 */ /* 0x0007e4000c101d06 */
.L_x_18850:
[----:B------:R-:W-:Y:S05]  /*7180*/  BSYNC B0 ;  /* 0x0000000000007941 */ /* 0x000fea0003800000 */
.L_x_18849:
[----:B-----5:R-:W-:Y:S02]  /*7190*/  LOP3.LUT P1, RZ, R3, 0x2, RZ, 0xc0, !PT ;  /* 0x0000000203ff7812 */ /* 0x020fe4000782c0ff */
[----:B------:R-:W-:Y:S02]  /*71a0*/  IADD3 R5, R5, UR14, RZ ;  /* 0x0000000e05057c10 */ /* 0x000fe4000fffe0ff */
[----:B------:R-:W-:Y:S02]  /*71b0*/  SEL R0, RZ, 0x1, P1 ;  /* 0x00000001ff007807 */ /* 0x000fe40000800000 */
[----:B------:R-:W-:Y:S02]  /*71c0*/  ISETP.GE.AND P1, PT, R5, UR15, PT ;  /* 0x0000000f05007c0c */ /* 0x000fe4000bf26270 */
[----:B01234-:R-:W-:-:S11]  /*71d0*/  PRMT R240, R0, 0x7610, R240 ;  /* 0x0000761000f07816 */ /* 0x01ffd600000000f0 */
[----:B------:R-:W-:Y:S05]  /*71e0*/  @!P1 BRA `(.L_x_18851) ;  /* 0xffffffa000f89947 */ /* 0x000fea000383ffff */
[----:B------:R-:W-:Y:S05]  /*71f0*/  EXIT ;  /* 0x000000000000794d */ /* 0x000fea0003800000 */
.L_x_18836:
[----:B------:R0:W5:Y:S01]  /*7200*/  LDL R242, [R1] ;  /* 0x0000000001f27983 */ /* 0x0001620000100800 */
[----:B------:R-:W-:Y:S01]  /*7210*/  HFMA2.MMA R7, -RZ, RZ, 0, 5.9604644775390625e-08 ;  /* 0x00000001ff077435 */ /* 0x000fe200000001ff */
[----:B------:R-:W-:Y:S02]  /*7220*/  MOV R252, R6 ;  /* 0x0000000600fc7202 */ /* 0x000fe40000000f00 */
[----:B------:R-:W-:Y:S02]  /*7230*/  MOV R240, 0x1f ;  /* 0x0000001f00f07802 */ /* 0x000fe40000000f00 */
[----:B------:R-:W-:-:S07]  /*7240*/  MOV R241, 0xffffffff ;  /* 0xffffffff00f17802 */ /* 0x000fce0000000f00 */
[----:B0----5:R-:W-:Y:S05]  /*7250*/  WARPSYNC.COLLECTIVE R241, `(.L_x_18852) ;  /* 0x00000000f1087348 */ /* 0x021fea0003c00000 */
[----:B------:R1:W2:Y:S02]  /*7260*/  SHFL.BFLY P6, R243, R252, R7, R240 ;  /* 0x0c000007fcf37389 */ /* 0x0002a400000c00f0 */
[----:B012--5:R-:W-:Y:S01]  /*7270*/  ENDCOLLECTIVE ;  /* 0x000000000000791b */ /* 0x027fe20003800000 */
.L_x_18852:
[----:B------:R-:W-:-:S05]  /*7280*/  MOV R7, R243 ;  /* 0x000000f300077202 */ /* 0x000fca0000000f00 */
[----:B------:R-:W-:Y:S01]  /*7290*/  FADD.FTZ R6, R6, R7 ;  /* 0x0000000706067221 */ /* 0x000fe20000010000 */
[----:B------:R-:W-:-:S04]  /*72a0*/  HFMA2.MMA R7, -RZ, RZ, 0, 1.1920928955078125e-07 ;  /* 0x00000002ff077435 */ /* 0x000fc800000001ff */
[----:B------:R-:W-:-:S07]  /*72b0*/  MOV R252, R6 ;  /* 0x0000000600fc7202 */ /* 0x000fce0000000f00 */
[----:B------:R-:W-:Y:S05]  /*72c0*/  WARPSYNC.COLLECTIVE R241, `(.L_x_18853) ;  /* 0x00000000f1087348 */ /* 0x000fea0003c00000 */
[----:B------:R0:W1:Y:S02]  /*72d0*/  SHFL.BFLY P6, R243, R252, R7, R240 ;  /* 0x0c000007fcf37389 */ /* 0x00006400000c00f0 */
[----:B01----:R-:W-:Y:S01]  /*72e0*/  ENDCOLLECTIVE ;  /* 0x000000000000791b */ /* 0x003fe20003800000 */
.L_x_18853:
[----:B------:R-:W-:-:S05]  /*72f0*/  MOV R7, R243 ;  /* 0x000000f300077202 */ /* 0x000fca0000000f00 */
[----:B------:R-:W-:Y:S01]  /*7300*/  FADD.FTZ R6, R6, R7 ;  /* 0x0000000706067221 */ /* 0x000fe20000010000 */
[----:B------:R-:W-:-:S04]  /*7310*/  HFMA2.MMA R7, -RZ, RZ, 0, 2.384185791015625e-07 ;  /* 0x00000004ff077435 */ /* 0x000fc800000001ff */
[----:B------:R-:W-:-:S07]  /*7320*/  MOV R252, R6 ;  /* 0x0000000600fc7202 */ /* 0x000fce0000000f00 */
[----:B------:R-:W-:Y:S05]  /*7330*/  WARPSYNC.COLLECTIVE R241, `(.L_x_18854) ;  /* 0x00000000f1087348 */ /* 0x000fea0003c00000 */
[----:B------:R0:W1:Y:S02]  /*7340*/  SHFL.BFLY P6, R243, R252, R7, R240 ;  /* 0x0c000007fcf37389 */ /* 0x00006400000c00f0 */
[----:B01----:R-:W-:Y:S01]  /*7350*/  ENDCOLLECTIVE ;  /* 0x000000000000791b */ /* 0x003fe20003800000 */
.L_x_18854:
[----:B------:R-:W-:-:S05]  /*7360*/  MOV R7, R243 ;  /* 0x000000f300077202 */ /* 0x000fca0000000f00 */
[----:B------:R-:W-:Y:S01]  /*7370*/  FADD.FTZ R6, R6, R7 ;  /* 0x0000000706067221 */ /* 0x000fe20000010000 */
[----:B------:R-:W-:-:S04]  /*7380*/  HFMA2.MMA R7, -RZ, RZ, 0, 4.76837158203125e-07 ;  /* 0x00000008ff077435 */ /* 0x000fc800000001ff */
[----:B------:R-:W-:-:S07]  /*7390*/  MOV R252, R6 ;  /* 0x0000000600fc7202 */ /* 0x000fce0000000f00 */
[----:B------:R-:W-:Y:S05]  /*73a0*/  WARPSYNC.COLLECTIVE R241, `(.L_x_18855) ;  /* 0x00000000f1087348 */ /* 0x000fea0003c00000 */
[----:B------:R0:W1:Y:S02]  /*73b0*/  SHFL.BFLY P6, R243, R252, R7, R240 ;  /* 0x0c000007fcf37389 */ /* 0x00006400000c00f0 */
[----:B01----:R-:W-:Y:S01]  /*73c0*/  ENDCOLLECTIVE ;  /* 0x000000000000791b */ /* 0x003fe20003800000 */
.L_x_18855:
[----:B------:R-:W-:-:S05]  /*73d0*/  MOV R7, R243 ;  /* 0x000000f300077202 */ /* 0x000fca0000000f00 */
[----:B------:R-:W-:Y:S01]  /*73e0*/  FADD.FTZ R6, R6, R7 ;  /* 0x0000000706067221 */ /* 0x000fe20000010000 */
[----:B------:R-:W-:-:S04]  /*73f0*/  HFMA2.MMA R7, -RZ, RZ, 0, 9.5367431640625e-07 ;  /* 0x00000010ff077435 */ /* 0x000fc800000001ff */
[----:B------:R-:W-:-:S07]  /*7400*/  MOV R252, R6 ;  /* 0x0000000600fc7202 */ /* 0x000fce0000000f00 */
[----:B------:R-:W-:Y:S05]  /*7410*/  WARPSYNC.COLLECTIVE R241, `(.L_x_18856) ;  /* 0x00000000f1087348 */ /* 0x000fea0003c00000 */
[----:B------:R0:W1:Y:S02]  /*7420*/  SHFL.BFLY P6, R243, R252, R7, R240 ;  /* 0x0c000007fcf37389 */ /* 0x00006400000c00f0 */
[----:B01----:R-:W-:Y:S01]  /*7430*/  ENDCOLLECTIVE ;  /* 0x000000000000791b */ /* 0x003fe20003800000 */
.L_x_18856:
        /* <DEDUP_REMOVED lines=123> */
.L_x_18857:
[----:B------:R-:W-:-:S05]  /*7bf0*/  MOV R7, R243 ;  /* 0x000000f300077202 */ /* 0x000fca0000000f00 */
[----:B------:R-:W-:Y:S01]  /*7c00*/  FADD.FTZ R242, R242, R7 ;  /* 0x00000007f2f27221 */ /* 0x000fe20000010000 */
[----:B------:R-:W-:-:S04]  /*7c10*/  HFMA2.MMA R7, -RZ, RZ, 0, 1.1920928955078125e-07 ;  /* 0x00000002ff077435 */ /* 0x000fc800000001ff */
[----:B------:R-:W-:-:S07]  /*7c20*/  MOV R252, R242 ;  /* 0x000000f200fc7202 */ /* 0x000fce0000000f00 */
[----:B------:R-:W-:Y:S05]  /*7c30*/  WARPSYNC.COLLECTIVE R241, `(.L_x_18858) ;  /* 0x00000000f1087348 */ /* 0x000fea0003c00000 */
[----:B------:R0:W1:Y:S02]  /*7c40*/  SHFL.BFLY P6, R243, R252, R7, R240 ;  /* 0x0c000007fcf37389 */ /* 0x00006400000c00f0 */
[----:B01----:R-:W-:Y:S01]  /*7c50*/  ENDCOLLECTIVE ;  /* 0x000000000000791b */ /* 0x003fe20003800000 */
.L_x_18858:
[----:B------:R-:W-:-:S05]  /*7c60*/  MOV R7, R243 ;  /* 0x000000f300077202 */ /* 0x000fca0000000f00 */
[----:B------:R-:W-:Y:S01]  /*7c70*/  FADD.FTZ R242, R242, R7 ;  /* 0x00000007f2f27221 */ /* 0x000fe20000010000 */
[----:B------:R-:W-:-:S04]  /*7c80*/  HFMA2.MMA R7, -RZ, RZ, 0, 2.384185791015625e-07 ;  /* 0x00000004ff077435 */ /* 0x000fc800000001ff */
[----:B------:R-:W-:-:S07]  /*7c90*/  MOV R252, R242 ;  /* 0x000000f200fc7202 */ /* 0x000fce0000000f00 */
[----:B------:R-:W-:Y:S05]  /*7ca0*/  WARPSYNC.COLLECTIVE R241, `(.L_x_18859) ;  /* 0x00000000f1087348 */ /* 0x000fea0003c00000 */
[----:B------:R0:W1:Y:S02]  /*7cb0*/  SHFL.BFLY P6, R243, R252, R7, R240 ;  /* 0x0c000007fcf37389 */ /* 0x00006400000c00f0 */
[----:B01----:R-:W-:Y:S01]  /*7cc0*/  ENDCOLLECTIVE ;  /* 0x000000000000791b */ /* 0x003fe20003800000 */
.L_x_18859:
[----:B------:R-:W-:-:S05]  /*7cd0*/  MOV R7, R243 ;  /* 0x000000f300077202 */ /* 0x000fca0000000f00 */
[----:B------:R-:W-:Y:S01]  /*7ce0*/  FADD.FTZ R242, R242, R7 ;  /* 0x00000007f2f27221 */ /* 0x000fe20000010000 */
[----:B------:R-:W-:-:S04]  /*7cf0*/  HFMA2.MMA R7, -RZ, RZ, 0, 4.76837158203125e-07 ;  /* 0x00000008ff077435 */ /* 0x000fc800000001ff */
[----:B------:R-:W-:-:S07]  /*7d00*/  MOV R252, R242 ;  /* 0x000000f200fc7202 */ /* 0x000fce0000000f00 */
[----:B------:R-:W-:Y:S05]  /*7d10*/  WARPSYNC.COLLECTIVE R241, `(.L_x_18860) ;  /* 0x00000000f1087348 */ /* 0x000fea0003c00000 */
[----:B------:R0:W1:Y:S02]  /*7d20*/  SHFL.BFLY P6, R243, R252, R7, R240 ;  /* 0x0c000007fcf37389 */ /* 0x00006400000c00f0 */
[----:B01----:R-:W-:Y:S01]  /*7d30*/  ENDCOLLECTIVE ;  /* 0x000000000000791b */ /* 0x003fe20003800000 */
.L_x_18860:
[----:B------:R-:W-:-:S05]  /*7d40*/  MOV R7, R243 ;  /* 0x000000f300077202 */ /* 0x000fca0000000f00 */
[----:B------:R-:W-:Y:S01]  /*7d50*/  FADD.FTZ R242, R242, R7 ;  /* 0x00000007f2f27221 */ /* 0x000fe20000010000 */
[----:B------:R-:W-:-:S04]  /*7d60*/  HFMA2.MMA R7, -RZ, RZ, 0, 9.5367431640625e-07 ;  /* 0x00000010ff077435 */ /* 0x000fc800000001ff */
[----:B------:R-:W-:-:S07]  /*7d70*/  MOV R252, R242 ;  /* 0x000000f200fc7202 */ /* 0x000fce0000000f00 */
[----:B------:R-:W-:Y:S05]  /*7d80*/  WARPSYNC.COLLECTIVE R241, `(.L_x_18861) ;  /* 0x00000000f1087348 */ /* 0x000fea0003c00000 */
[----:B------:R0:W1:Y:S02]  /*7d90*/  SHFL.BFLY P6, R243, R252, R7, R240 ;  /* 0x0c000007fcf37389 */ /* 0x00006400000c00f0 */
[----:B01----:R-:W-:Y:S01]  /*7da0*/  ENDCOLLECTIVE ;  /* 0x000000000000791b */ /* 0x003fe20003800000 */
.L_x_18861:
[----:B------:R-:W-:Y:S01]  /*7db0*/  MOV R7, R243 ;  /* 0x000000f300077202 */ /* 0x000fe20000000f00 */
[----:B------:R-:W-:Y:S06]  /*7dc0*/  BRA `(.L_x_18862) ;  /* 0xffffffd000007947 */ /* 0x000fec000383ffff */
.L_x_18863:
        /* <DEDUP_REMOVED lines=11> */
.L_x_41620:


//--------------------- .text._ZN10layer_norm31ln_parallel_residual_fwd_kernelINS_13Kernel_traitsIf13__nv_bfloat16fS2_fjLj7168ELj1ELj1ELj4ELj16ENS_18Kernel_traits_baseILj7168EfS2_fS2_fjLj128EEEEELb0ELb0ELb1EEEvNS_9FwdParamsE --------------------------
	.section	.text._ZN10layer_norm31ln_parallel_residual_fwd_kernelINS_13Kernel_traitsIf13__nv_bfloat16fS2_fjLj7168ELj1ELj1ELj4ELj16ENS_18Kernel_traits_baseILj7168EfS2_fS2_fjLj128EEEEELb0ELb0ELb1EEEvNS_9FwdParamsE,"ax",@progbits
	.align	128
        .global         _ZN10layer_norm31ln_parallel_residual_fwd_kernelINS_13Kernel_traitsIf13__nv_bfloat16fS2_fjLj7168ELj1ELj1ELj4ELj16ENS_18Kernel_traits_baseILj7168EfS2_fS2_fjLj128EEEEELb0ELb0ELb1EEEvNS_9FwdParamsE
        .type           _ZN10layer_norm31ln_parallel_residual_fwd_kernelINS_13Kernel_traitsIf13__nv_bfloat16fS2_fjLj7168ELj1ELj1ELj4ELj16ENS_18Kernel_traits_baseILj7168EfS2_fS2_fjLj128EEEEELb0ELb0ELb1EEEvNS_9FwdParamsE,@function
        .size           _ZN10layer_norm31ln_parallel_residual_fwd_kernelINS_13Kernel_traitsIf13__nv_bfloat16fS2_fjLj7168ELj1ELj1ELj4ELj16ENS_18Kernel_traits_baseILj7168EfS2_fS2_fjLj128EEEEELb0ELb0ELb1EEEvNS_9FwdParamsE,(.L_x_41621 - _ZN10layer_norm31ln_parallel_residual_fwd_kernelINS_13Kernel_traitsIf13__nv_bfloat16fS2_fjLj7168ELj1ELj1ELj4ELj16ENS_18Kernel_traits_baseILj7168EfS2_fS2_fjLj128EEEEELb0ELb0ELb1EEEvNS_9FwdParamsE)
        .other          _ZN10layer_norm31ln_parallel_residual_fwd_kernelINS_13Kernel_traitsIf13__nv_bfloat16fS2_fjLj7168ELj1ELj1ELj4ELj16ENS_18Kernel_traits_baseILj7168EfS2_fS2_fjLj128EEEEELb0ELb0ELb1EEEvNS_9FwdParamsE,@"STO_CUDA_ENTRY STV_DEFAULT"
_ZN10layer_norm31ln_parallel_residual_fwd_kernelINS_13Kernel_traitsIf13__nv_bfloat16fS2_fjLj7168ELj1ELj1ELj4ELj16ENS_18Kernel_traits_baseILj7168EfS2_fS2_fjLj128EEEEELb0ELb0ELb1EEEvNS_9FwdParamsE:
.text._ZN10layer_norm31ln_parallel_residual_fwd_kernelINS_13Kernel_traitsIf13__nv_bfloat16fS2_fjLj7168ELj1ELj1ELj4ELj16ENS_18Kernel_traits_baseILj7168EfS2_fS2_fjLj128EEEEELb0ELb0ELb1EEEvNS_9FwdParamsE:
[----:B------:R-:W0:Y:S01]  /*0000*/  LDC R1, c[0x0][0x28] ;  /* 0x00000a00ff017b82 */ /* 0x000e220000000800 */
[----:B------:R-:W1:Y:S01]  /*0010*/  S2R R116, SR_TID.X ;  /* 0x0000000000747919 */ /* 0x000e620000002100 */
[----:B------:R-:W-:Y:S01]  /*0020*/  ULDC.64 UR6, c[0x0][0x260] ;  /* 0x0000980000067ab9 */ /* 0x000fe20000000a00 */
[----:B0-----:R-:W-:Y:S01]  /*0030*/  IADD3 R1, R1, -0xe8, RZ ;  /* 0xffffff1801017810 */ /* 0x001fe20007ffe0ff */
[----:B------:R-:W-:Y:S01]  /*0040*/  ULDC.64 UR4, c[0x0][0x2c8] ;  /* 0x0000b20000047ab9 */ /* 0x000fe20000000a00 */
[----:B------:R-:W-:Y:S01]  /*0050*/  ULDC.64 UR8, c[0x0][0x2d0] ;  /* 0x0000b40000087ab9 */ /* 0x000fe20000000a00 */
[----:B------:R-:W-:Y:S02]  /*0060*/  CS2R R8, SRZ ;  /* 0x0000000000087805 */ /* 0x000fe4000001ff00 */
[----:B------:R-:W-:Y:S02]  /*0070*/  ISETP.NE.U32.AND P1, PT, RZ, UR8, PT ;  /* 0x00000008ff007c0c */ /* 0x000fe4000bf25070 */
[----:B------:R-:W-:-:S02]  /*0080*/  CS2R R10, SRZ ;  /* 0x00000000000a7805 */ /* 0x000fc4000001ff00 */
[----:B------:R-:W-:Y:S02]  /*0090*/  CS2R R12, SRZ ;  /* 0x00000000000c7805 */ /* 0x000fe4000001ff00 */
[----:B------:R-:W-:Y:S02]  /*00a0*/  CS2R R14, SRZ ;  /* 0x00000000000e7805 */ /* 0x000fe4000001ff00 */
[----:B------:R-:W-:Y:S02]  /*00b0*/  ISETP.NE.AND.EX P1, PT, RZ, UR9, PT, P1 ;  /* 0x00000009ff007c0c */ /* 0x000fe4000bf25310 */
        /* <DEDUP_REMOVED lines=21> */
[C---:B-1----:R-:W-:Y:S02]  /*0210*/  SHF.L.U32 R0, R116.reuse, 0x5, RZ ;  /* 0x0000000574007819 */ /* 0x042fe400000006ff */
[----:B------:R-:W-:Y:S02]  /*0220*/  CS2R R58, SRZ ;  /* 0x00000000003a7805 */ /* 0x000fe4000001ff00 */
[----:B------:R-:W-:Y:S02]  /*0230*/  LOP3.LUT R4, R116, 0x7f, RZ, 0xc0, !PT ;  /* 0x0000007f74047812 */ /* 0x000fe400078ec0ff */
[----:B------:R-:W-:Y:S02]  /*0240*/  CS2R R60, SRZ ;  /* 0x00000000003c7805 */ /* 0x000fe4000001ff00 */
[----:B------:R-:W-:Y:S02]  /*0250*/  LOP3.LUT R0, R0, 0xfe0, RZ, 0xc0, !PT ;  /* 0x00000fe000007812 */ /* 0x000fe400078ec0ff */
[----:B------:R-:W-:-:S02]  /*0260*/  CS2R R62, SRZ ;  /* 0x00000000003e7805 */ /* 0x000fc4000001ff00 */
[----:B------:R-:W-:Y:S01]  /*0270*/  SHF.L.U32 R120, R4, 0x5, RZ ;  /* 0x0000000504787819 */ /* 0x000fe200000006ff */
[----:B------:R0:W-:Y:S01]  /*0280*/  STL [R1+0xd8], R4 ;  /* 0x0000d80401007387 */ /* 0x0001e20000100800 */
[----:B------:R-:W-:-:S04]  /*0290*/  IADD3 R2, P0, R0, UR6, RZ ;  /* 0x0000000600027c10 */ /* 0x000fc8000ff1e0ff */
[----:B------:R-:W-:Y:S01]  /*02a0*/  IADD3.X R3, RZ, UR7, RZ, P0, !PT ;  /* 0x00000007ff037c10 */ /* 0x000fe200087fe4ff */
[----:B------:R-:W-:Y:S01]  /*02b0*/  ULDC.64 UR6, c[0x0][0x268] ;  /* 0x00009a0000067ab9 */ /* 0x000fe20000000a00 */
[----:B------:R-:W-:Y:S02]  /*02c0*/  ISETP.NE.U32.AND P0, PT, RZ, UR4, PT ;  /* 0x00000004ff007c0c */ /* 0x000fe4000bf05070 */
[----:B------:R-:W-:Y:S02]  /*02d0*/  IADD3 R6, P4, R120, UR6, RZ ;  /* 0x0000000678067c10 */ /* 0x000fe4000ff9e0ff */
[----:B0-----:R-:W-:Y:S01]  /*02e0*/  IADD3 R4, P3, R0, UR4, RZ ;  /* 0x0000000400047c10 */ /* 0x001fe2000ff7e0ff */
[----:B------:R-:W0:Y:S01]  /*02f0*/  S2UR UR4, SR_CTAID.X ;  /* 0x00000000000479c3 */ /* 0x000e220000002500 */
[----:B------:R-:W-:Y:S02]  /*0300*/  IADD3 R120, P2, R120, UR8, RZ ;  /* 0x0000000878787c10 */ /* 0x000fe4000ff5e0ff */
        /* <DEDUP_REMOVED lines=22> */
[----:B0-----:R-:W-:Y:S02]  /*0470*/  LEA.HI R0, R116, UR4, RZ, 0x19 ;  /* 0x0000000474007c11 */ /* 0x001fe4000f8fc8ff */
[----:B------:R-:W-:Y:S02]  /*0480*/  CS2R R110, SRZ ;  /* 0x00000000006e7805 */ /* 0x000fe4000001ff00 */
[----:B------:R-:W-:-:S02]  /*0490*/  CS2R R108, SRZ ;  /* 0x00000000006c7805 */ /* 0x000fc4000001ff00 */
[----:B------:R-:W-:Y:S02]  /*04a0*/  CS2R R114, SRZ ;  /* 0x0000000000727805 */ /* 0x000fe4000001ff00 */
[----:B------:R-:W-:Y:S02]  /*04b0*/  CS2R R112, SRZ ;  /* 0x0000000000707805 */ /* 0x000fe4000001ff00 */
[----:B------:R-:W-:Y:S02]  /*04c0*/  CS2R R118, SRZ ;  /* 0x0000000000767805 */ /* 0x000fe4000001ff00 */
[----:B------:R-:W-:Y:S02]  /*04d0*/  CS2R R116, SRZ ;  /* 0x0000000000747805 */ /* 0x000fe4000001ff00 */
[----:B------:R-:W-:Y:S02]  /*04e0*/  IADD3.X R121, RZ, UR9, RZ, P2, !PT ;  /* 0x00000009ff797c10 */ /* 0x000fe400097fe4ff */
[----:B------:R-:W-:Y:S01]  /*04f0*/  IADD3.X R7, RZ, UR7, RZ, P4, !PT ;  /* 0x00000007ff077c10 */ /* 0x000fe2000a7fe4ff */
[----:B------:R-:W-:Y:S01]  /*0500*/  ULDC.64 UR6, c[0x0][0x208] ;  /* 0x0000820000067ab9 */ /* 0x000fe20000000a00 */
[----:B------:R-:W-:Y:S01]  /*0510*/  ISETP.NE.AND.EX P0, PT, RZ, UR5, PT, P0 ;  /* 0x00000005ff007c0c */ /* 0x000fe2000bf05300 */
[----:B------:R0:W5:Y:S01]  /*0520*/  @P1 LDG.E.128 R64, desc[UR6][R120.64] ;  /* 0x0000000678401981 */ /* 0x000162000c1e1d00 */
[----:B------:R-:W-:Y:S01]  /*0530*/  IADD3.X R5, RZ, UR5, RZ, P3, !PT ;  /* 0x00000005ff057c10 */ /* 0x000fe20009ffe4ff */
[----:B------:R-:W-:-:S02]  /*0540*/  ULDC UR5, c[0x0][0x214] ;  /* 0x0000850000057ab9 */ /* 0x000fc40000000800 */
        /* <DEDUP_REMOVED lines=28> */
[----:B0-----:R-:W-:Y:S05]  /*0710*/  @P0 EXIT ;  /* 0x000000000000094d */ /* 0x001fea0003800000 */
[----:B------:R-:W2:Y:S01]  /*0720*/  LDG.E.128 R228, desc[UR6][R2.64] ;  /* 0x0000000602e47981 */ /* 0x000ea2000c1e1d00 */
[----:B------:R-:W-:-:S03]  /*0730*/  ULDC.64 UR4, c[0x0][0x228] ;  /* 0x00008a0000047ab9 */ /* 0x000fc60000000a00 */
        /* <DEDUP_REMOVED lines=27> */
[----:B------:R-:W-:Y:S01]  /*08f0*/  ISETP.NE.U32.AND P0, PT, RZ, UR4, PT ;  /* 0x00000004ff007c0c */ /* 0x000fe2000bf05070 */
[----:B------:R-:W-:Y:S01]  /*0900*/  ULDC.U8 UR4, c[0x0][0x2a0] ;  /* 0x0000a80000047ab9 */ /* 0x000fe20000000000 */
[----:B------:R-:W-:Y:S01]  /*0910*/  HFMA2.MMA R246, -RZ, RZ, 0, 5.9604644775390625e-08 ;  /* 0x00000001fff67435 */ /* 0x000fe200000001ff */
[----:B------:R-:W-:Y:S01]  /*0920*/  ISETP.NE.AND P3, PT, RZ, UR4, PT ;  /* 0x00000004ff007c0c */ /* 0x000fe2000bf65270 */
[----:B------:R-:W-:Y:S01]  /*0930*/  ULDC.64 UR8, c[0x0][0x220] ;  /* 0x0000880000087ab9 */ /* 0x000fe20000000a00 */
[----:B------:R-:W-:Y:S01]  /*0940*/  ISETP.NE.AND.EX P0, PT, RZ, UR5, PT, P0 ;  /* 0x00000005ff007c0c */ /* 0x000fe2000bf05300 */
[----:B------:R-:W-:Y:S01]  /*0950*/  ULDC UR5, c[0x0][0x218] ;  /* 0x0000860000057ab9 */ /* 0x000fe20000000800 */
[----:B------:R-:W-:Y:S01]  /*0960*/  ULDC.64 UR12, c[0x0][0x238] ;  /* 0x00008e00000c7ab9 */ /* 0x000fe20000000a00 */
[----:B------:R-:W-:Y:S01]  /*0970*/  ULDC UR14, c[0x0][0x290] ;  /* 0x0000a400000e7ab9 */ /* 0x000fe20000000800 */
        /* <DEDUP_REMOVED lines=29> */
.L_x_18977:
[----:B01----:R-:W2:Y:S01]  /*0b50*/  LDL.LU R192, [R1+0xd8] ;  /* 0x0000d80001c07983 */ /* 0x003ea20000300800 */
[----:B------:R-:W-:Y:S01]  /*0b60*/  ISETP.NE.U32.AND P2, PT, RZ, UR10, PT ;  /* 0x0000000aff007c0c */ /* 0x000fe2000bf45070 */
[----:B------:R-:W-:Y:S01]  /*0b70*/  IMAD R2, R0, UR5, RZ ;  /* 0x0000000500027c24 */ /* 0x000fe2000f8e02ff */
[----:B------:R-:W0:Y:S02]  /*0b80*/  @P0 LDC.64 R6, c[0x0][0x228] ;  /* 0x00008a00ff060b82 */ /* 0x000e240000000a00 */
[----:B------:R-:W-:Y:S02]  /*0b90*/  ISETP.NE.AND.EX P2, PT, RZ, UR11, PT, P2 ;  /* 0x0000000bff007c0c */ /* 0x000fe4000bf45320 */
[----:B------:R-:W-:-:S04]  /*0ba0*/  SHF.R.S32.HI R3, RZ, 0x1f, R2 ;  /* 0x0000001fff037819 */ /* 0x000fc80000011402 */
[----:B------:R-:W-:-:S07]  /*0bb0*/  LEA.HI R3, R3, R2, RZ, 0x3 ;  /* 0x0000000203037211 */ /* 0x000fce00078f18ff */
[----:B------:R-:W1:Y:S01]  /*0bc0*/  @P2 LDC.64 R4, c[0x0][0x230] ;  /* 0x00008c00ff042b82 */ /* 0x000e620000000a00 */
[----:B--2---:R-:W-:-:S05]  /*0bd0*/  LEA.HI.SX32 R3, R3, R192, 0x1d ;  /* 0x000000c003037211 */ /* 0x004fca00078feaff */
[----:B-1----:R-:W-:Y:S01]  /*0be0*/  @P2 IMAD.WIDE.U32 R196, R3, 0x20, R4 ;  /* 0x0000002003c42825 */ /* 0x002fe200078e0004 */
[----:B------:R-:W-:-:S03]  /*0bf0*/  MOV R4, 0x10 ;  /* 0x0000001000047802 */ /* 0x000fc60000000f00 */
[C---:B0-----:R-:W-:Y:S01]  /*0c00*/  @P0 IMAD.WIDE.U32 R194, R3.reuse, 0x10, R6 ;  /* 0x0000001003c20825 */ /* 0x041fe200078e0006 */
[----:B-----5:R0:W5:Y:S03]  /*0c10*/  @P2 LDG.E.128 R184, desc[UR6][R196.64] ;  /* 0x00000006c4b82981 */ /* 0x020166000c1e1d00 */
[----:B------:R-:W-:Y:S01]  /*0c20*/  IMAD.WIDE.U32 R4, R3, R4, UR8 ;  /* 0x0000000803047e25 */ /* 0x000fe2000f8e0004 */
[----:B------:R0:W5:Y:S04]  /*0c30*/  @P0 LDG.E.128 R180, desc[UR6][R194.64] ;  /* 0x00000006c2b40981 */ /* 0x000168000c1e1d00 */
[----:B------:R0:W5:Y:S04]  /*0c40*/  @P2 LDG.E.128 R188, desc[UR6][R196.64+0x10] ;  /* 0x00001006c4bc2981 */ /* 0x000168000c1e1d00 */
[----:B------:R-:W2:Y:S01]  /*0c50*/  LDG.E.128 R4, desc[UR6][R4.64] ;  /* 0x0000000604047981 */ /* 0x000ea2000c1e1d00 */
        /* <DEDUP_REMOVED lines=8> */
.L_x_18864:
[----:B-----5:R-:W-:-:S05]  /*0ce0*/  SHF.L.U32 R195, R180, 0x10, RZ ;  /* 0x00000010b4c37819 */ /* 0x020fca00000006ff */
[----:B------:R-:W-:-:S04]  /*0cf0*/  FADD.FTZ R192, R192, R195 ;  /* 0x000000c3c0c07221 */ /* 0x000fc80000010000 */
[----:B------:R-:W-:-:S07]  /*0d00*/  @P2 FADD.FTZ R192, R184, R192 ;  /* 0x000000c0b8c02221 */ /* 0x000fce0000010000 */
.L_x_18865:
[----:B------:R-:W-:Y:S01]  /*0d10*/  SHF.L.U32 R193, R193, 0x10, RZ ;  /* 0x00000010c1c17819 */ /* 0x000fe200000006ff */
[----:B------:R-:W-:Y:S06]  /*0d20*/  @P1 BRA `(.L_x_18866) ;  /* 0x00000000000c1947 */ /* 0x000fec0003800000 */
[----:B------:R-:W-:Y:S05]  /*0d30*/  @!P2 BRA `(.L_x_18867) ;  /* 0x000000000018a947 */ /* 0x000fea0003800000 */
[----:B-----5:R-:W-:Y:S01]  /*0d40*/  FADD.FTZ R193, R185, R193 ;  /* 0x000000c1b9c17221 */ /* 0x020fe20000010000 */
[----:B------:R-:W-:Y:S06]  /*0d50*/  BRA `(.L_x_18867) ;  /* 0x0000000000107947 */ /* 0x000fec0003800000 */
.L_x_18866:
[----:B-----5:R-:W-:-:S04]  /*0d60*/  PRMT R2, R180, 0x7632, R2 ;  /* 0x00007632b4027816 */ /* 0x020fc80000000002 */
[----:B------:R-:W-:-:S05]  /*0d70*/  SHF.L.U32 R2, R2, 0x10, RZ ;  /* 0x0000001002027819 */ /* 0x000fca00000006ff */
[----:B------:R-:W-:-:S04]  /*0d80*/  FADD.FTZ R193, R193, R2 ;  /* 0x00000002c1c17221 */ /* 0x000fc80000010000 */
[----:B------:R-:W-:-:S07]  /*0d90*/  @P2 FADD.FTZ R193, R185, R193 ;  /* 0x000000c1b9c12221 */ /* 0x000fce0000010000 */
.L_x_18867:
[C---:B------:R-:W-:Y:S02]  /*0da0*/  PRMT R195, R5.reuse, 0x7632, R195 ;  /* 0x0000763205c37816 */ /* 0x040fe400000000c3 */
[----:B------:R-:W-:Y:S01]  /*0db0*/  SHF.L.U32 R194, R5, 0x10, RZ ;  /* 0x0000001005c27819 */ /* 0x000fe200000006ff */
[----:B------:R-:W-:Y:S06]  /*0dc0*/  @P1 BRA `(.L_x_18868) ;  /* 0x00000000000c1947 */ /* 0x000fec0003800000 */
[----:B------:R-:W-:Y:S05]  /*0dd0*/  @!P2 BRA `(.L_x_18869) ;  /* 0x000000000014a947 */ /* 0x000fea0003800000 */
[----:B-----5:R-:W-:Y:S01]  /*0de0*/  FADD.FTZ R194, R186, R194 ;  /* 0x000000c2bac27221 */ /* 0x020fe20000010000 */
[----:B------:R-:W-:Y:S06]  /*0df0*/  BRA `(.L_x_18869) ;  /* 0x00000000000c7947 */ /* 0x000fec0003800000 */
.L_x_18868:
[----:B-----5:R-:W-:-:S05]  /*0e00*/  SHF.L.U32 R5, R181, 0x10, RZ ;  /* 0x00000010b5057819 */ /* 0x020fca00000006ff */
[----:B------:R-:W-:-:S04]  /*0e10*/  FADD.FTZ R194, R194, R5 ;  /* 0x00000005c2c27221 */ /* 0x000fc80000010000 */
[----:B------:R-:W-:-:S07]  /*0e20*/  @P2 FADD.FTZ R194, R186, R194 ;  /* 0x000000c2bac22221 */ /* 0x000fce0000010000 */
.L_x_18869:
[----:B------:R-:W-:Y:S01]  /*0e30*/  SHF.L.U32 R195, R195, 0x10, RZ ;  /* 0x00000010c3c37819 */ /* 0x000fe200000006ff */
[----:B------:R-:W-:Y:S06]  /*0e40*/  @P1 BRA `(.L_x_18870) ;  /* 0x00000000000c1947 */ /* 0x000fec0003800000 */
[----:B------:R-:W-:Y:S05]  /*0e50*/  @!P2 BRA `(.L_x_18871) ;  /* 0x000000000018a947 */ /* 0x000fea0003800000 */
[----:B-----5:R-:W-:Y:S01]  /*0e60*/  FADD.FTZ R195, R187, R195 ;  /* 0x000000c3bbc37221 */ /* 0x020fe20000010000 */
[----:B------:R-:W-:Y:S06]  /*0e70*/  BRA `(.L_x_18871) ;  /* 0x0000000000107947 */ /* 0x000fec0003800000 */
.L_x_18870:
[----:B-----5:R-:W-:-:S04]  /*0e80*/  PRMT R2, R181, 0x7632, R2 ;  /* 0x00007632b5027816 */ /* 0x020fc80000000002 */
[----:B------:R-:W-:-:S05]  /*0e90*/  SHF.L.U32 R2, R2, 0x10, RZ ;  /* 0x0000001002027819 */ /* 0x000fca00000006ff */
[----:B------:R-:W-:-:S04]  /*0ea0*/  FADD.FTZ R195, R195, R2 ;  /* 0x00000002c3c37221 */ /* 0x000fc80000010000 */
[----:B------:R-:W-:-:S07]  /*0eb0*/  @P2 FADD.FTZ R195, R187, R195 ;  /* 0x000000c3bbc32221 */ /* 0x000fce0000010000 */
.L_x_18871:
[C---:B------:R-:W-:Y:S02]  /*0ec0*/  PRMT R197, R6.reuse, 0x7632, R197 ;  /* 0x0000763206c57816 */ /* 0x040fe400000000c5 */
[----:B------:R-:W-:Y:S01]  /*0ed0*/  SHF.L.U32 R196, R6, 0x10, RZ ;  /* 0x0000001006c47819 */ /* 0x000fe200000006ff */
[----:B------:R-:W-:Y:S06]  /*0ee0*/  @P1 BRA `(.L_x_18872) ;  /* 0x00000000000c1947 */ /* 0x000fec0003800000 */
[----:B------:R-:W-:Y:S05]  /*0ef0*/  @!P2 BRA `(.L_x_18873) ;  /* 0x000000000014a947 */ /* 0x000fea0003800000 */
[----:B-----5:R-:W-:Y:S01]  /*0f00*/  FADD.FTZ R196, R188, R196 ;  /* 0x000000c4bcc47221 */ /* 0x020fe20000010000 */
[----:B------:R-:W-:Y:S06]  /*0f10*/  BRA `(.L_x_18873) ;  /* 0x00000000000c7947 */ /* 0x000fec0003800000 */
.L_x_18872:
[----:B-----5:R-:W-:-:S05]  /*0f20*/  SHF.L.U32 R5, R182, 0x10, RZ ;  /* 0x00000010b6057819 */ /* 0x020fca00000006ff */
[----:B------:R-:W-:-:S04]  /*0f30*/  FADD.FTZ R196, R196, R5 ;  /* 0x00000005c4c47221 */ /* 0x000fc80000010000 */
[----:B------:R-:W-:-:S07]  /*0f40*/  @P2 FADD.FTZ R196, R188, R196 ;  /* 0x000000c4bcc42221 */ /* 0x000fce0000010000 */
.L_x_18873:
[----:B------:R-:W-:Y:S01]  /*0f50*/  SHF.L.U32 R197, R197, 0x10, RZ ;  /* 0x00000010c5c57819 */ /* 0x000fe200000006ff */
[----:B------:R-:W-:Y:S06]  /*0f60*/  @P1 BRA `(.L_x_18874) ;  /* 0x00000000000c1947 */ /* 0x000fec0003800000 */
[----:B------:R-:W-:Y:S05]  /*0f70*/  @!P2 BRA `(.L_x_18875) ;  /* 0x000000000018a947 */ /* 0x000fea0003800000 */
[----:B-----5:R-:W-:Y:S01]  /*0f80*/  FADD.FTZ R197, R189, R197 ;  /* 0x000000c5bdc57221 */ /* 0x020fe20000010000 */
[----:B------:R-:W-:Y:S06]  /*0f90*/  BRA `(.L_x_18875) ;  /* 0x0000000000107947 */ /* 0x000fec0003800000 */
.L_x_18874:
[----:B-----5:R-:W-:-:S04]  /*0fa0*/  PRMT R2, R182, 0x7632, R2 ;  /* 0x00007632b6027816 */ /* 0x020fc80000000002 */
[----:B------:R-:W-:-:S05]  /*0fb0*/  SHF.L.U32 R2, R2, 0x10, RZ ;  /* 0x0000001002027819 */ /* 0x000fca00000006ff */
[----:B------:R-:W-:-:S04]  /*0fc0*/  FADD.FTZ R197, R197, R2 ;  /* 0x00000002c5c57221 */ /* 0x000fc80000010000 */
[----:B------:R-:W-:-:S07]  /*0fd0*/  @P2 FADD.FTZ R197, R189, R197 ;  /* 0x000000c5bdc52221 */ /* 0x000fce0000010000 */
.L_x_18875:
[C---:B------:R-:W-:Y:S02]  /*0fe0*/  PRMT R199, R7.reuse, 0x7632, R199 ;  /* 0x0000763207c77816 */ /* 0x040fe400000000c7 */
[----:B------:R-:W-:Y:S01]  /*0ff0*/  SHF.L.U32 R198, R7, 0x10, RZ ;  /* 0x0000001007c67819 */ /* 0x000fe200000006ff */
[----:B------:R-:W-:Y:S06]  /*1000*/  @P1 BRA `(.L_x_18876) ;  /* 0x00000000000c1947 */ /* 0x000fec0003800000 */
[----:B------:R-:W-:Y:S05]  /*1010*/  @!P2 BRA `(.L_x_18877) ;  /* 0x000000000014a947 */ /* 0x000fea0003800000 */
[----:B-----5:R-:W-:Y:S01]  /*1020*/  FADD.FTZ R198, R190, R198 ;  /* 0x000000c6bec67221 */ /* 0x020fe20000010000 */
[----:B------:R-:W-:Y:S06]  /*1030*/  BRA `(.L_x_18877) ;  /* 0x00000000000c7947 */ /* 0x000fec0003800000 */
.L_x_18876:
[----:B-----5:R-:W-:-:S05]  /*1040*/  SHF.L.U32 R5, R183, 0x10, RZ ;  /* 0x00000010b7057819 */ /* 0x020fca00000006ff */
[----:B------:R-:W-:-:S04]  /*1050*/  FADD.FTZ R198, R198, R5 ;  /* 0x00000005c6c67221 */ /* 0x000fc80000010000 */
[----:B------:R-:W-:-:S07]  /*1060*/  @P2 FADD.FTZ R198, R190, R198 ;  /* 0x000000c6bec62221 */ /* 0x000fce0000010000 */
.L_x_18877:
[----:B------:R-:W-:Y:S01]  /*1070*/  SHF.L.U32 R199, R199, 0x10, RZ ;  /* 0x00000010c7c77819 */ /* 0x000fe200000006ff */
[----:B------:R-:W-:Y:S06]  /*1080*/  @P1 BRA `(.L_x_18878) ;  /* 0x00000000000c1947 */ /* 0x000fec0003800000 */
[----:B------:R-:W-:Y:S05]  /*1090*/  @!P2 BRA `(.L_x_18879) ;  /* 0x000000000018a947 */ /* 0x000fea0003800000 */
[----:B-----5:R-:W-:Y:S01]  /*10a0*/  FADD.FTZ R199, R191, R199 ;  /* 0x000000c7bfc77221 */ /* 0x020fe20000010000 */
[----:B------:R-:W-:Y:S06]  /*10b0*/  BRA `(.L_x_18879) ;  /* 0x0000000000107947 */ /* 0x000fec0003800000 */
.L_x_18878:
[----:B-----5:R-:W-:-:S04]  /*10c0*/  PRMT R2, R183, 0x7632, R2 ;  /* 0x00007632b7027816 */ /* 0x020fc80000000002 */
[----:B------:R-:W-:-:S05]  /*10d0*/  SHF.L.U32 R2, R2, 0x10, RZ ;  /* 0x0000001002027819 */ /* 0x000fca00000006ff */
[----:B------:R-:W-:-:S04]  /*10e0*/  FADD.FTZ R199, R199, R2 ;  /* 0x00000002c7c77221 */ /* 0x000fc80000010000 */
[----:B------:R-:W-:-:S07]  /*10f0*/  @P2 FADD.FTZ R199, R191, R199 ;  /* 0x000000c7bfc72221 */ /* 0x000fce0000010000 */
.L_x_18879:
[----:B------:R-:W0:Y:S01]  /*1100*/  @P0 LDC.64 R4, c[0x0][0x228] ;  /* 0x00008a00ff040b82 */ /* 0x000e220000000a00 */
[----:B------:R-:W-:Y:S02]  /*1110*/  MOV R6, 0x20 ;  /* 0x0000002000067802 */ /* 0x000fe40000000f00 */
[----:B------:R-:W-:-:S03]  /*1120*/  IADD3 R2, R3, 0x80, RZ ;  /* 0x0000008003027810 */ /* 0x000fc60007ffe0ff */
[----:B------:R-:W-:-:S05]  /*1130*/  IMAD.WIDE.U32 R6, R3, R6, UR12 ;  /* 0x0000000c03067e25 */ /* 0x000fca000f8e0006 */
[----:B------:R-:W-:Y:S04]  /*1140*/  STG.E.128 desc[UR6][R6.64], R192 ;  /* 0x000000c006007986 */ /* 0x000fe8000c101d06 */
[----:B------:R1:W-:Y:S01]  /*1150*/  STG.E.128 desc[UR6][R6.64+0x10], R196 ;  /* 0x000010c406007986 */ /* 0x0003e2000c101d06 */
[----:B------:R-:W-:Y:S01]  /*1160*/  HFMA2.MMA R201, -RZ, RZ, 0, 9.5367431640625e-07 ;  /* 0x00000010ffc97435 */ /* 0x000fe200000001ff */
[----:B0-----:R-:W-:-:S05]  /*1170*/  @P0 IMAD.WIDE.U32 R4, R2, 0x10, R4 ;  /* 0x0000001002040825 */ /* 0x001fca00078e0004 */
[----:B-----5:R0:W5:Y:S01]  /*1180*/  @P0 LDG.E.128 R180, desc[UR6][R4.64] ;  /* 0x0000000604b40981 */ /* 0x020162000c1e1d00 */
[----:B-1----:R-:W1:Y:S03]  /*1190*/  @P2 LDC.64 R6, c[0x0][0x230] ;  /* 0x00008c00ff062b82 */ /* 0x002e660000000a00 */
[----:B0-----:R-:W-:-:S04]  /*11a0*/  IMAD.WIDE.U32 R4, R2, R201, UR8 ;  /* 0x0000000802047e25 */ /* 0x001fc8000f8e00c9 */
[----:B-1----:R-:W-:Y:S02]  /*11b0*/  @P2 IMAD.WIDE.U32 R200, R2, 0x20, R6 ;  /* 0x0000002002c82825 */ /* 0x002fe400078e0006 */
[----:B------:R-:W2:Y:S01]  /*11c0*/  LDG.E.128 R4, desc[UR6][R4.64] ;  /* 0x0000000604047981 */ /* 0x000ea2000c1e1d00 */
[----:B------:R-:W0:Y:S03]  /*11d0*/  S2R R251, SR_TID.X ;  /* 0x0000000000fb7919 */ /* 0x000e260000002100 */
[----:B------:R-:W5:Y:S04]  /*11e0*/  @P2 LDG.E.128 R184, desc[UR6][R200.64] ;  /* 0x00000006c8b82981 */ /* 0x000f68000c1e1d00 */
[----:B------:R2:W5:Y:S02]  /*11f0*/  @P2 LDG.E.128 R188, desc[UR6][R200.64+0x10] ;  /* 0x00001006c8bc2981 */ /* 0x000564000c1e1d00 */
[----:B--2---:R-:W-:-:S02]  /*1200*/  PRMT R201, R4, 0x7632, R201 ;  /* 0x0000763204c97816 */ /* 0x004fc400000000c9 */
[----:B------:R-:W-:Y:S02]  /*1210*/  SHF.L.U32 R200, R4, 0x10, RZ ;  /* 0x0000001004c87819 */ /* 0x000fe400000006ff */
[----:B0-----:R-:W-:-:S05]  /*1220*/  LOP3.LUT R4, R251, 0x7f, RZ, 0xc0, !PT ;  /* 0x0000007ffb047812 */ /* 0x001fca00078ec0ff */
[----:B------:R0:W-:Y:S01]  /*1230*/  STL [R1+0xd8], R4 ;  /* 0x0000d80401007387 */ /* 0x0001e20000100800 */
[----:B------:R-:W-:Y:S05]  /*1240*/  @P1 BRA `(.L_x_18880) ;  /* 0x00000000000c1947 */ /* 0x000fea0003800000 */
[----:B------:R-:W-:Y:S05]  /*1250*/  @!P2 BRA `(.L_x_18881) ;  /* 0x000000000014a947 */ /* 0x000fea0003800000 */
[----:B-----5:R-:W-:Y:S01]  /*1260*/  FADD.FTZ R200, R184, R200 ;  /* 0x000000c8b8c87221 */ /* 0x020fe20000010000 */
[----:B------:R-:W-:Y:S06]  /*1270*/  BRA `(.L_x_18881) ;  /* 0x00000000000c7947 */ /* 0x000fec0003800000 */
.L_x_18880:
[----:B0----5:R-:W-:-:S05]  /*1280*/  SHF.L.U32 R4, R180, 0x10, RZ ;  /* 0x00000010b4047819 */ /* 0x021fca00000006ff */
[----:B------:R-:W-:-:S04]  /*1290*/  FADD.FTZ R200, R4, R200 ;  /* 0x000000c804c87221 */ /* 0x000fc80000010000 */
[----:B------:R-:W-:-:S07]  /*12a0*/  @P2 FADD.FTZ R200, R184, R200 ;  /* 0x000000c8b8c82221 */ /* 0x000fce0000010000 */
.L_x_18881:
[----:B------:R-:W-:Y:S01]  /*12b0*/  SHF.L.U32 R201, R201, 0x10, RZ ;  /* 0x00000010c9c97819 */ /* 0x000fe200000006ff */
[----:B------:R-:W-:Y:S06]  /*12c0*/  @P1 BRA `(.L_x_18882) ;  /* 0x00000000000c1947 */ /* 0x000fec0003800000 */
[----:B------:R-:W-:Y:S05]  /*12d0*/  @!P2 BRA `(.L_x_18883) ;  /* 0x000000000018a947 */ /* 0x000fea0003800000 */
[----:B-----5:R-:W-:Y:S01]  /*12e0*/  FADD.FTZ R201, R185, R201 ;  /* 0x000000c9b9c97221 */ /* 0x020fe20000010000 */
[----:B------:R-:W-:Y:S06]  /*12f0*/  BRA `(.L_x_18883) ;  /* 0x0000000000107947 */ /* 0x000fec0003800000 */
.L_x_18882:
[----:B0----5:R-:W-:-:S04]  /*1300*/  PRMT R4, R180, 0x7632, R4 ;  /* 0x00007632b4047816 */ /* 0x021fc80000000004 */
[----:B------:R-:W-:-:S05]  /*1310*/  SHF.L.U32 R4, R4, 0x10, RZ ;  /* 0x0000001004047819 */ /* 0x000fca00000006ff */
[----:B------:R-:W-:-:S04]  /*1320*/  FADD.FTZ R201, R201, R4 ;  /* 0x00000004c9c97221 */ /* 0x000fc80000010000 */
[----:B------:R-:W-:-:S07]  /*1330*/  @P2 FADD.FTZ R201, R185, R201 ;  /* 0x000000c9b9c92221 */ /* 0x000fce0000010000 */
.L_x_18883:
[C---:B0-----:R-:W-:Y:S02]  /*1340*/  PRMT R4, R5.reuse, 0x7632, R4 ;  /* 0x0000763205047816 */ /* 0x041fe40000000004 */
[----:B------:R-:W-:Y:S01]  /*1350*/  SHF.L.U32 R202, R5, 0x10, RZ ;  /* 0x0000001005ca7819 */ /* 0x000fe200000006ff */
[----:B------:R-:W-:Y:S06]  /*1360*/  @P1 BRA `(.L_x_18884) ;  /* 0x00000000000c1947 */ /* 0x000fec0003800000 */
[----:B------:R-:W-:Y:S05]  /*1370*/  @!P2 BRA `(.L_x_18885) ;  /* 0x000000000014a947 */ /* 0x000fea0003800000 */
[----:B-----5:R-:W-:Y:S01]  /*1380*/  FADD.FTZ R202, R186, R202 ;  /* 0x000000cabaca7221 */ /* 0x020fe20000010000 */
[----:B------:R-:W-:Y:S06]  /*1390*/  BRA `(.L_x_18885) ;  /* 0x00000000000c7947 */ /* 0x000fec0003800000 */
.L_x_18884:
[----:B-----5:R-:W-:-:S05]  /*13a0*/  SHF.L.U32 R5, R181, 0x10, RZ ;  /* 0x00000010b5057819 */ /* 0x020fca00000006ff */
[----:B------:R-:W-:-:S04]  /*13b0*/  FADD.FTZ R202, R5, R202 ;  /* 0x000000ca05ca7221 */ /* 0x000fc80000010000 */
[----:B------:R-:W-:-:S07]  /*13c0*/  @P2 FADD.FTZ R202, R186, R202 ;  /* 0x000000cabaca2221 */ /* 0x000fce0000010000 */
.L_x_18885:
[----:B------:R-:W-:Y:S01]  /*13d0*/  SHF.L.U32 R203, R4, 0x10, RZ ;  /* 0x0000001004cb7819 */ /* 0x000fe200000006ff */
[----:B------:R-:W-:Y:S06]  /*13e0*/  @P1 BRA `(.L_x_18886) ;  /* 0x00000000000c1947 */ /* 0x000fec0003800000 */
[----:B------:R-:W-:Y:S05]  /*13f0*/  @!P2 BRA `(.L_x_18887) ;  /* 0x000000000018a947 */ /* 0x000fea0003800000 */
[----:B-----5:R-:W-:Y:S01]  /*1400*/  FADD.FTZ R203, R187, R203 ;  /* 0x000000cbbbcb7221 */ /* 0x020fe20000010000 */
[----:B------:R-:W-:Y:S06]  /*1410*/  BRA `(.L_x_18887) ;  /* 0x0000000000107947 */ /* 0x000fec0003800000 */
.L_x_18886:
[----:B-----5:R-:W-:-:S04]  /*1420*/  PRMT R4, R181, 0x7632, R4 ;  /* 0x00007632b5047816 */ /* 0x020fc80000000004 */
[----:B------:R-:W-:-:S05]  /*1430*/  SHF.L.U32 R4, R4, 0x10, RZ ;  /* 0x0000001004047819 */ /* 0x000fca00000006ff */
[----:B------:R-:W-:-:S04]  /*1440*/  FADD.FTZ R203, R203, R4 ;  /* 0x00000004cbcb7221 */ /* 0x000fc80000010000 */
[----:B------:R-:W-:-:S07]  /*1450*/  @P2 FADD.FTZ R203, R187, R203 ;  /* 0x000000cbbbcb2221 */ /* 0x000fce0000010000 */
.L_x_18887:
[C---:B------:R-:W-:Y:S02]  /*1460*/  PRMT R4, R6.reuse, 0x7632, R4 ;  /* 0x0000763206047816 */ /* 0x040fe40000000004 */
[----:B------:R-:W-:Y:S01]  /*1470*/  SHF.L.U32 R204, R6, 0x10, RZ ;  /* 0x0000001006cc7819 */ /* 0x000fe200000006ff */
[----:B------:R-:W-:Y:S06]  /*1480*/  @P1 BRA `(.L_x_18888) ;  /* 0x00000000000c1947 */ /* 0x000fec0003800000 */
[----:B------:R-:W-:Y:S05]  /*1490*/  @!P2 BRA `(.L_x_18889) ;  /* 0x000000000014a947 */ /* 0x000fea0003800000 */
[----:B-----5:R-:W-:Y:S01]  /*14a0*/  FADD.FTZ R204, R188, R204 ;  /* 0x000000ccbccc7221 */ /* 0x020fe20000010000 */
[----:B------:R-:W-:Y:S06]  /*14b0*/  BRA `(.L_x_18889) ;  /* 0x00000000000c7947 */ /* 0x000fec0003800000 */
.L_x_18888:
[----:B-----5:R-:W-:-:S05]  /*14c0*/  SHF.L.U32 R5, R182, 0x10, RZ ;  /* 0x00000010b6057819 */ /* 0x020fca00000006ff */
[----:B------:R-:W-:-:S04]  /*14d0*/  FADD.FTZ R204, R5, R204 ;  /* 0x000000cc05cc7221 */ /* 0x000fc80000010000 */
[----:B------:R-:W-:-:S07]  /*14e0*/  @P2 FADD.FTZ R204, R188, R204 ;  /* 0x000000ccbccc2221 */ /* 0x000fce0000010000 */
.L_x_18889:
[----:B------:R-:W-:Y:S01]  /*14f0*/  SHF.L.U32 R205, R4, 0x10, RZ ;  /* 0x0000001004cd7819 */ /* 0x000fe200000006ff */
[----:B------:R-:W-:Y:S06]  /*1500*/  @P1 BRA `(.L_x_18890) ;  /* 0x00000000000c1947 */ /* 0x000fec0003800000 */
[----:B------:R-:W-:Y:S05]  /*1510*/  @!P2 BRA `(.L_x_18891) ;  /* 0x000000000018a947 */ /* 0x000fea0003800000 */
[----:B-----5:R-:W-:Y:S01]  /*1520*/  FADD.FTZ R205, R189, R205 ;  /* 0x000000cdbdcd7221 */ /* 0x020fe20000010000 */
[----:B------:R-:W-:Y:S06]  /*1530*/  BRA `(.L_x_18891) ;  /* 0x0000000000107947 */ /* 0x000fec0003800000 */
.L_x_18890:
[----:B-----5:R-:W-:-:S04]  /*1540*/  PRMT R4, R182, 0x7632, R4 ;  /* 0x00007632b6047816 */ /* 0x020fc80000000004 */
[----:B------:R-:W-:-:S05]  /*1550*/  SHF.L.U32 R4, R4, 0x10, RZ ;  /* 0x0000001004047819 */ /* 0x000fca00000006ff */
[----:B------:R-:W-:-:S04]  /*1560*/  FADD.FTZ R205, R205, R4 ;  /* 0x00000004cdcd7221 */ /* 0x000fc80000010000 */
[----:B------:R-:W-:-:S07]  /*1570*/  @P2 FADD.FTZ R205, R189, R205 ;  /* 0x000000cdbdcd2221 */ /* 0x000fce0000010000 */
.L_x_18891:
[C---:B------:R-:W-:Y:S02]  /*1580*/  PRMT R4, R7.reuse, 0x7632, R4 ;  /* 0x0000763207047816 */ /* 0x040fe40000000004 */
[----:B------:R-:W-:Y:S01]  /*1590*/  SHF.L.U32 R206, R7, 0x10, RZ ;  /* 0x0000001007ce7819 */ /* 0x000fe200000006ff */
[----:B------:R-:W-:Y:S06]  /*15a0*/  @P1 BRA `(.L_x_18892) ;  /* 0x00000000000c1947 */ /* 0x000fec0003800000 */
[----:B------:R-:W-:Y:S05]  /*15b0*/  @!P2 BRA `(.L_x_18893) ;  /* 0x000000000014a947 */ /* 0x000fea0003800000 */
[----:B-----5:R-:W-:Y:S01]  /*15c0*/  FADD.FTZ R206, R190, R206 ;  /* 0x000000cebece7221 */ /* 0x020fe20000010000 */
[----:B------:R-:W-:Y:S06]  /*15d0*/  BRA `(.L_x_18893) ;  /* 0x00000000000c7947 */ /* 0x000fec0003800000 */
.L_x_18892:
[----:B-----5:R-:W-:-:S05]  /*15e0*/  SHF.L.U32 R5, R183, 0x10, RZ ;  /* 0x00000010b7057819 */ /* 0x020fca00000006ff */
[----:B------:R-:W-:-:S04]  /*15f0*/  FADD.FTZ R206, R5, R206 ;  /* 0x000000ce05ce7221 */ /* 0x000fc80000010000 */
[----:B------:R-:W-:-:S07]  /*1600*/  @P2 FADD.FTZ R206, R190, R206 ;  /* 0x000000cebece2221 */ /* 0x000fce0000010000 */
.L_x_18893:
[----:B------:R-:W-:Y:S01]  /*1610*/  SHF.L.U32 R207, R4, 0x10, RZ ;  /* 0x0000001004cf7819 */ /* 0x000fe200000006ff */
[----:B------:R-:W-:Y:S06]  /*1620*/  @P1 BRA `(.L_x_18894) ;  /* 0x00000000000c1947 */ /* 0x000fec0003800000 */
[----:B------:R-:W-:Y:S05]  /*1630*/  @!P2 BRA `(.L_x_18895) ;  /* 0x000000000018a947 */ /* 0x000fea0003800000 */
[----:B-----5:R-:W-:Y:S01]  /*1640*/  FADD.FTZ R207, R191, R207 ;  /* 0x000000cfbfcf7221 */ /* 0x020fe20000010000 */
[----:B------:R-:W-:Y:S06]  /*1650*/  BRA `(.L_x_18895) ;  /* 0x0000000000107947 */ /* 0x000fec0003800000 */
.L_x_18894:
[----:B-----5:R-:W-:-:S04]  /*1660*/  PRMT R4, R183, 0x7632, R4 ;  /* 0x00007632b7047816 */ /* 0x020fc80000000004 */
[----:B------:R-:W-:-:S05]  /*1670*/  SHF.L.U32 R4, R4, 0x10, RZ ;  /* 0x0000001004047819 */ /* 0x000fca00000006ff */
[----:B------:R-:W-:-:S04]  /*1680*/  FADD.FTZ R207, R207, R4 ;  /* 0x00000004cfcf7221 */ /* 0x000fc80000010000 */
[----:B------:R-:W-:-:S07]  /*1690*/  @P2 FADD.FTZ R207, R191, R207 ;  /* 0x000000cfbfcf2221 */ /* 0x000fce0000010000 */
.L_x_18895:
[----:B------:R-:W0:Y:S01]  /*16a0*/  @P2 LDC.64 R4, c[0x0][0x230] ;  /* 0x00008c00ff042b82 */ /* 0x000e220000000a00 */
[----:B------:R-:W-:Y:S02]  /*16b0*/  MOV R208, 0x20 ;  /* 0x0000002000d07802 */ /* 0x000fe40000000f00 */
[----:B------:R-:W-:-:S03]  /*16c0*/  IADD3 R244, R3, 0x100, RZ ;  /* 0x0000010003f47810 */ /* 0x000fc60007ffe0ff */
[----:B------:R-:W-:Y:S02]  /*16d0*/  IMAD.WIDE.U32 R208, R2, R208, UR12 ;  /* 0x0000000c02d07e25 */ /* 0x000fe4000f8e00d0 */
[----:B------:R-:W1:Y:S03]  /*16e0*/  @P0 LDC.64 R6, c[0x0][0x228] ;  /* 0x00008a00ff060b82 */ /* 0x000e660000000a00 */
[----:B------:R-:W-:Y:S04]  /*16f0*/  STG.E.128 desc[UR6][R208.64], R200 ;  /* 0x000000c8d0007986 */ /* 0x000fe8000c101d06 */
[----:B------:R2:W-:Y:S01]  /*1700*/  STG.E.128 desc[UR6][R208.64+0x10], R204 ;  /* 0x000010ccd0007986 */ /* 0x0005e2000c101d06 */
[----:B0-----:R-:W-:-:S05]  /*1710*/  @P2 IMAD.WIDE.U32 R4, R244, 0x20, R4 ;  /* 0x00000020f4042825 */ /* 0x001fca00078e0004 */
[----:B-----5:R-:W5:Y:S01]  /*1720*/  @P2 LDG.E.128 R184, desc[UR6][R4.64] ;  /* 0x0000000604b82981 */ /* 0x020f62000c1e1d00 */
[----:B-1----:R-:W-:-:S03]  /*1730*/  @P0 IMAD.WIDE.U32 R6, R244, 0x10, R6 ;  /* 0x00000010f4060825 */ /* 0x002fc600078e0006 */
[----:B------:R0:W5:Y:S04]  /*1740*/  @P2 LDG.E.128 R188, desc[UR6][R4.64+0x10] ;  /* 0x0000100604bc2981 */ /* 0x000168000c1e1d00 */
[----:B------:R1:W5:Y:S01]  /*1750*/  @P0 LDG.E.128 R180, desc[UR6][R6.64] ;  /* 0x0000000606b40981 */ /* 0x000362000c1e1d00 */
[----:B0-----:R-:W-:-:S10]  /*1760*/  HFMA2.MMA R4, -RZ, RZ, 0, 9.5367431640625e-07 ;  /* 0x00000010ff047435 */ /* 0x001fd400000001ff */
[----:B------:R-:W-:-:S06]  /*1770*/  IMAD.WIDE.U32 R4, R244, R4, UR8 ;  /* 0x00000008f4047e25 */ /* 0x000fcc000f8e0004 */
[----:B------:R-:W3:Y:S02]  /*1780*/  LDG.E.128 R4, desc[UR6][R4.64] ;  /* 0x0000000604047981 */ /* 0x000ee4000c1e1d00 */
[C---:B---3--:R-:W-:Y:S02]  /*1790*/  PRMT R2, R4.reuse, 0x7632, R2 ;  /* 0x0000763204027816 */ /* 0x048fe40000000002 */
[----:B--2---:R-:W-:Y:S01]  /*17a0*/  SHF.L.U32 R208, R4, 0x10, RZ ;  /* 0x0000001004d07819 */ /* 0x004fe200000006ff */
[----:B-1----:R-:W-:Y:S06]  /*17b0*/  @P1 BRA `(.L_x_18896) ;  /* 0x00000000000c1947 */ /* 0x002fec0003800000 */
[----:B------:R-:W-:Y:S05]  /*17c0*/  @!P2 BRA `(.L_x_18897) ;  /* 0x000000000014a947 */ /* 0x000fea0003800000 */
[----:B-----5:R-:W-:Y:S01]  /*17d0*/  FADD.FTZ R208, R184, R208 ;  /* 0x000000d0b8d07221 */ /* 0x020fe20000010000 */
[----:B------:R-:W-:Y:S06]  /*17e0*/  BRA `(.L_x_18897) ;  /* 0x00000000000c7947 */ /* 0x000fec0003800000 */
.L_x_18896:
[----:B-----5:R-:W-:-:S05]  /*17f0*/  SHF.L.U32 R4, R180, 0x10, RZ ;  /* 0x00000010b4047819 */ /* 0x020fca00000006ff */
[----:B------:R-:W-:-:S04]  /*1800*/  FADD.FTZ R208, R4, R208 ;  /* 0x000000d004d07221 */ /* 0x000fc80000010000 */
[----:B------:R-:W-:-:S07]  /*1810*/  @P2 FADD.FTZ R208, R184, R208 ;  /* 0x000000d0b8d02221 */ /* 0x000fce0000010000 */
.L_x_18897:
[----:B------:R-:W-:Y:S01]  /*1820*/  SHF.L.U32 R209, R2, 0x10, RZ ;  /* 0x0000001002d17819 */ /* 0x000fe200000006ff */
[----:B------:R-:W-:Y:S06]  /*1830*/  @P1 BRA `(.L_x_18898) ;  /* 0x00000000000c1947 */ /* 0x000fec0003800000 */
[----:B------:R-:W-:Y:S05]  /*1840*/  @!P2 BRA `(.L_x_18899) ;  /* 0x000000000018a947 */ /* 0x000fea0003800000 */
[----:B-----5:R-:W-:Y:S01]  /*1850*/  FADD.FTZ R209, R185, R209 ;  /* 0x000000d1b9d17221 */ /* 0x020fe20000010000 */
[----:B------:R-:W-:Y:S06]  /*1860*/  BRA `(.L_x_18899) ;  /* 0x0000000000107947 */ /* 0x000fec0003800000 */
.L_x_18898:
[----:B-----5:R-:W-:-:S04]  /*1870*/  PRMT R2, R180, 0x7632, R2 ;  /* 0x00007632b4027816 */ /* 0x020fc80000000002 */
[----:B------:R-:W-:-:S05]  /*1880*/  SHF.L.U32 R2, R2, 0x10, RZ ;  /* 0x0000001002027819 */ /* 0x000fca00000006ff */
[----:B------:R-:W-:-:S04]  /*1890*/  FADD.FTZ R209, R209, R2 ;  /* 0x00000002d1d17221 */ /* 0x000fc80000010000 */
[----:B------:R-:W-:-:S07]  /*18a0*/  @P2 FADD.FTZ R209, R185, R209 ;  /* 0x000000d1b9d12221 */ /* 0x000fce0000010000 */
.L_x_18899:
[C---:B------:R-:W-:Y:S02]  /*18b0*/  PRMT R2, R5.reuse, 0x7632, R2 ;  /* 0x0000763205027816 */ /* 0x040fe40000000002 */
[----:B------:R-:W-:Y:S01]  /*18c0*/  SHF.L.U32 R210, R5, 0x10, RZ ;  /* 0x0000001005d27819 */ /* 0x000fe200000006ff */
[----:B------:R-:W-:Y:S06]  /*18d0*/  @P1 BRA `(.L_x_18900) ;  /* 0x00000000000c1947 */ /* 0x000fec0003800000 */
[----:B------:R-:W-:Y:S05]  /*18e0*/  @!P2 BRA `(.L_x_18901) ;  /* 0x000000000014a947 */ /* 0x000fea0003800000 */
[----:B-----5:R-:W-:Y:S01]  /*18f0*/  FADD.FTZ R210, R186, R210 ;  /* 0x000000d2bad27221 */ /* 0x020fe20000010000 */
[----:B------:R-:W-:Y:S06]  /*1900*/  BRA `(.L_x_18901) ;  /* 0x00000000000c7947 */ /* 0x000fec0003800000 */
.L_x_18900:
[----:B-----5:R-:W-:-:S05]  /*1910*/  SHF.L.U32 R4, R181, 0x10, RZ ;  /* 0x00000010b5047819 */ /* 0x020fca00000006ff */
[----:B------:R-:W-:-:S04]  /*1920*/  FADD.FTZ R210, R4, R210 ;  /* 0x000000d204d27221 */ /* 0x000fc80000010000 */
[----:B------:R-:W-:-:S07]  /*1930*/  @P2 FADD.FTZ R210, R186, R210 ;  /* 0x000000d2bad22221 */ /* 0x000fce0000010000 */
.L_x_18901:
[----:B------:R-:W-:Y:S01]  /*1940*/  SHF.L.U32 R211, R2, 0x10, RZ ;  /* 0x0000001002d37819 */ /* 0x000fe200000006ff */
[----:B------:R-:W-:Y:S06]  /*1950*/  @P1 BRA `(.L_x_18902) ;  /* 0x00000000000c1947 */ /* 0x000fec0003800000 */
[----:B------:R-:W-:Y:S05]  /*1960*/  @!P2 BRA `(.L_x_18903) ;  /* 0x000000000018a947 */ /* 0x000fea0003800000 */
[----:B-----5:R-:W-:Y:S01]  /*1970*/  FADD.FTZ R211, R187, R211 ;  /* 0x000000d3bbd37221 */ /* 0x020fe20000010000 */
[----:B------:R-:W-:Y:S06]  /*1980*/  BRA `(.L_x_18903) ;  /* 0x0000000000107947 */ /* 0x000fec0003800000 */
.L_x_18902:
[----:B-----5:R-:W-:-:S04]  /*1990*/  PRMT R2, R181, 0x7632, R2 ;  /* 0x00007632b5027816 */ /* 0x020fc80000000002 */
[----:B------:R-:W-:-:S05]  /*19a0*/  SHF.L.U32 R2, R2, 0x10, RZ ;  /* 0x0000001002027819 */ /* 0x000fca00000006ff */
[----:B------:R-:W-:-:S04]  /*19b0*/  FADD.FTZ R211, R211, R2 ;  /* 0x00000002d3d37221 */ /* 0x000fc80000010000 */
[----:B------:R-:W-:-:S07]  /*19c0*/  @P2 FADD.FTZ R211, R187, R211 ;  /* 0x000000d3bbd32221 */ /* 0x000fce0000010000 */
.L_x_18903:
[C---:B------:R-:W-:Y:S02]  /*19d0*/  PRMT R2, R6.reuse, 0x7632, R2 ;  /* 0x0000763206027816 */ /* 0x040fe40000000002 */
[----:B------:R-:W-:Y:S01]  /*19e0*/  SHF.L.U32 R212, R6, 0x10, RZ ;  /* 0x0000001006d47819 */ /* 0x000fe200000006ff */
[----:B------:R-:W-:Y:S06]  /*19f0*/  @P1 BRA `(.L_x_18904) ;  /* 0x00000000000c1947 */ /* 0x000fec0003800000 */
[----:B------:R-:W-:Y:S05]  /*1a00*/  @!P2 BRA `(.L_x_18905) ;  /* 0x000000000014a947 */ /* 0x000fea0003800000 */
[----:B-----5:R-:W-:Y:S01]  /*1a10*/  FADD.FTZ R212, R188, R212 ;  /* 0x000000d4bcd47221 */ /* 0x020fe20000010000 */
[----:B------:R-:W-:Y:S06]  /*1a20*/  BRA `(.L_x_18905) ;  /* 0x00000000000c7947 */ /* 0x000fec0003800000 */
.L_x_18904:
[----:B-----5:R-:W-:-:S05]  /*1a30*/  SHF.L.U32 R4, R182, 0x10, RZ ;  /* 0x00000010b6047819 */ /* 0x020fca00000006ff */
[----:B------:R-:W-:-:S04]  /*1a40*/  FADD.FTZ R212, R4, R212 ;  /* 0x000000d404d47221 */ /* 0x000fc80000010000 */
[----:B------:R-:W-:-:S07]  /*1a50*/  @P2 FADD.FTZ R212, R188, R212 ;  /* 0x000000d4bcd42221 */ /* 0x000fce0000010000 */
.L_x_18905:
[----:B------:R-:W-:Y:S01]  /*1a60*/  SHF.L.U32 R213, R2, 0x10, RZ ;  /* 0x0000001002d57819 */ /* 0x000fe200000006ff */
[----:B------:R-:W-:Y:S06]  /*1a70*/  @P1 BRA `(.L_x_18906) ;  /* 0x00000000000c1947 */ /* 0x000fec0003800000 */
[----:B------:R-:W-:Y:S05]  /*1a80*/  @!P2 BRA `(.L_x_18907) ;  /* 0x000000000018a947 */ /* 0x000fea0003800000 */
[----:B-----5:R-:W-:Y:S01]  /*1a90*/  FADD.FTZ R213, R189, R213 ;  /* 0x000000d5bdd57221 */ /* 0x020fe20000010000 */
[----:B------:R-:W-:Y:S06]  /*1aa0*/  BRA `(.L_x_18907) ;  /* 0x0000000000107947 */ /* 0x000fec0003800000 */
.L_x_18906:
[----:B-----5:R-:W-:-:S04]  /*1ab0*/  PRMT R2, R182, 0x7632, R2 ;  /* 0x00007632b6027816 */ /* 0x020fc80000000002 */
[----:B------:R-:W-:-:S05]  /*1ac0*/  SHF.L.U32 R2, R2, 0x10, RZ ;  /* 0x0000001002027819 */ /* 0x000fca00000006ff */
[----:B------:R-:W-:-:S04]  /*1ad0*/  FADD.FTZ R213, R213, R2 ;  /* 0x00000002d5d57221 */ /* 0x000fc80000010000 */
[----:B------:R-:W-:-:S07]  /*1ae0*/  @P2 FADD.FTZ R213, R189, R213 ;  /* 0x000000d5bdd52221 */ /* 0x000fce0000010000 */
.L_x_18907:
[C---:B------:R-:W-:Y:S02]  /*1af0*/  PRMT R2, R7.reuse, 0x7632, R2 ;  /* 0x0000763207027816 */ /* 0x040fe40000000002 */
[----:B------:R-:W-:Y:S01]  /*1b00*/  SHF.L.U32 R214, R7, 0x10, RZ ;  /* 0x0000001007d67819 */ /* 0x000fe200000006ff */
[----:B------:R-:W-:Y:S06]  /*1b10*/  @P1 BRA `(.L_x_18908) ;  /* 0x00000000000c1947 */ /* 0x000fec0003800000 */
[----:B------:R-:W-:Y:S05]  /*1b20*/  @!P2 BRA `(.L_x_18909) ;  /* 0x000000000014a947 */ /* 0x000fea0003800000 */
[----:B-----5:R-:W-:Y:S01]  /*1b30*/  FADD.FTZ R214, R190, R214 ;  /* 0x000000d6bed67221 */ /* 0x020fe20000010000 */
[----:B------:R-:W-:Y:S06]  /*1b40*/  BRA `(.L_x_18909) ;  /* 0x00000000000c7947 */ /* 0x000fec0003800000 */
.L_x_18908:
[----:B-----5:R-:W-:-:S05]  /*1b50*/  SHF.L.U32 R4, R183, 0x10, RZ ;  /* 0x00000010b7047819 */ /* 0x020fca00000006ff */
[----:B------:R-:W-:-:S04]  /*1b60*/  FADD.FTZ R214, R4, R214 ;  /* 0x000000d604d67221 */ /* 0x000fc80000010000 */
[----:B------:R-:W-:-:S07]  /*1b70*/  @P2 FADD.FTZ R214, R190, R214 ;  /* 0x000000d6bed62221 */ /* 0x000fce0000010000 */
.L_x_18909:
[----:B------:R-:W-:Y:S01]  /*1b80*/  SHF.L.U32 R215, R2, 0x10, RZ ;  /* 0x0000001002d77819 */ /* 0x000fe200000006ff */
[----:B------:R-:W-:Y:S06]  /*1b90*/  @P1 BRA `(.L_x_18910) ;  /* 0x00000000000c1947 */ /* 0x000fec0003800000 */
[----:B------:R-:W-:Y:S05]  /*1ba0*/  @!P2 BRA `(.L_x_18911) ;  /* 0x000000000018a947 */ /* 0x000fea0003800000 */
[----:B-----5:R-:W-:Y:S01]  /*1bb0*/  FADD.FTZ R215, R191, R215 ;  /* 0x000000d7bfd77221 */ /* 0x020fe20000010000 */
[----:B------:R-:W-:Y:S06]  /*1bc0*/  BRA `(.L_x_18911) ;  /* 0x0000000000107947 */ /* 0x000fec0003800000 */
.L_x_18910:
[----:B-----5:R-:W-:-:S04]  /*1bd0*/  PRMT R2, R183, 0x7632, R2 ;  /* 0x00007632b7027816 */ /* 0x020fc80000000002 */
[----:B------:R-:W-:-:S05]  /*1be0*/  SHF.L.U32 R2, R2, 0x10, RZ ;  /* 0x0000001002027819 */ /* 0x000fca00000006ff */
[----:B------:R-:W-:-:S04]  /*1bf0*/  FADD.FTZ R215, R215, R2 ;  /* 0x00000002d7d77221 */ /* 0x000fc80000010000 */
[----:B------:R-:W-:-:S07]  /*1c00*/  @P2 FADD.FTZ R215, R191, R215 ;  /* 0x000000d7bfd72221 */ /* 0x000fce0000010000 */
.L_x_18911:
[----:B------:R-:W0:Y:S01]  /*1c10*/  @P0 LDC.64 R4, c[0x0][0x228] ;  /* 0x00008a00ff040b82 */ /* 0x000e220000000a00 */
[----:B------:R-:W-:Y:S02]  /*1c20*/  IADD3 R2, R3, 0x100, RZ ;  /* 0x0000010003027810 */ /* 0x000fe40007ffe0ff */
[----:B------:R-:W-:-:S05]  /*1c30*/  MOV R216, 0x20 ;  /* 0x0000002000d87802 */ /* 0x000fca0000000f00 */
[----:B------:R-:W1:Y:S01]  /*1c40*/  @P2 LDC.64 R6, c[0x0][0x230] ;  /* 0x00008c00ff062b82 */ /* 0x000e620000000a00 */
[----:B------:R-:W-:Y:S01]  /*1c50*/  IMAD.WIDE.U32 R216, R2, R216, UR12 ;  /* 0x0000000c02d87e25 */ /* 0x000fe2000f8e00d8 */
[----:B------:R-:W-:-:S04]  /*1c60*/  IADD3 R2, R3, 0x180, RZ ;  /* 0x0000018003027810 */ /* 0x000fc80007ffe0ff */
[----:B------:R-:W-:Y:S04]  /*1c70*/  STG.E.128 desc[UR6][R216.64], R208 ;  /* 0x000000d0d8007986 */ /* 0x000fe8000c101d06 */
[----:B------:R2:W-:Y:S01]  /*1c80*/  STG.E.128 desc[UR6][R216.64+0x10], R212 ;  /* 0x000010d4d8007986 */ /* 0x0005e2000c101d06 */
[----:B0-----:R-:W-:-:S05]  /*1c90*/  @P0 IMAD.WIDE.U32 R4, R2, 0x10, R4 ;  /* 0x0000001002040825 */ /* 0x001fca00078e0004 */
[----:B-----5:R0:W5:Y:S01]  /*1ca0*/  @P0 LDG.E.128 R180, desc[UR6][R4.64] ;  /* 0x0000000604b40981 */ /* 0x020162000c1e1d00 */
[----:B-1----:R-:W-:-:S05]  /*1cb0*/  @P2 IMAD.WIDE.U32 R6, R2, 0x20, R6 ;  /* 0x0000002002062825 */ /* 0x002fca00078e0006 */
[----:B------:R1:W5:Y:S01]  /*1cc0*/  @P2 LDG.E.128 R184, desc[UR6][R6.64] ;  /* 0x0000000606b82981 */ /* 0x000362000c1e1d00 */
[----:B0-----:R-:W-:-:S03]  /*1cd0*/  HFMA2.MMA R4, -RZ, RZ, 0, 9.5367431640625e-07 ;  /* 0x00000010ff047435 */ /* 0x001fc600000001ff */
[----:B------:R1:W5:Y:S07]  /*1ce0*/  @P2 LDG.E.128 R188, desc[UR6][R6.64+0x10] ;  /* 0x0000100606bc2981 */ /* 0x00036e000c1e1d00 */
[----:B------:R-:W-:-:S06]  /*1cf0*/  IMAD.WIDE.U32 R4, R2, R4, UR8 ;  /* 0x0000000802047e25 */ /* 0x000fcc000f8e0004 */
[----:B------:R-:W2:Y:S02]  /*1d00*/  LDG.E.128 R4, desc[UR6][R4.64] ;  /* 0x0000000604047981 */ /* 0x000ea4000c1e1d00 */
[C---:B--2---:R-:W-:Y:S02]  /*1d10*/  PRMT R217, R4.reuse, 0x7632, R217 ;  /* 0x0000763204d97816 */ /* 0x044fe400000000d9 */
[----:B------:R-:W-:Y:S01]  /*1d20*/  SHF.L.U32 R216, R4, 0x10, RZ ;  /* 0x0000001004d87819 */ /* 0x000fe200000006ff */
[----:B-1----:R-:W-:Y:S06]  /*1d30*/  @P1 BRA `(.L_x_18912) ;  /* 0x00000000000c1947 */ /* 0x002fec0003800000 */
[----:B------:R-:W-:Y:S05]  /*1d40*/  @!P2 BRA `(.L_x_18913) ;  /* 0x000000000014a947 */ /* 0x000fea0003800000 */
[----:B-----5:R-:W-:Y:S01]  /*1d50*/  FADD.FTZ R216, R184, R216 ;  /* 0x000000d8b8d87221 */ /* 0x020fe20000010000 */
[----:B------:R-:W-:Y:S06]  /*1d60*/  BRA `(.L_x_18913) ;  /* 0x00000000000c7947 */ /* 0x000fec0003800000 */
.L_x_18912:
[----:B-----5:R-:W-:-:S05]  /*1d70*/  SHF.L.U32 R4, R180, 0x10, RZ ;  /* 0x00000010b4047819 */ /* 0x020fca00000006ff */
[----:B------:R-:W-:-:S04]  /*1d80*/  FADD.FTZ R216, R4, R216 ;  /* 0x000000d804d87221 */ /* 0x000fc80000010000 */
[----:B------:R-:W-:-:S07]  /*1d90*/  @P2 FADD.FTZ R216, R184, R216 ;  /* 0x000000d8b8d82221 */ /* 0x000fce0000010000 */
.L_x_18913:
[----:B------:R-:W-:Y:S01]  /*1da0*/  SHF.L.U32 R217, R217, 0x10, RZ ;  /* 0x00000010d9d97819 */ /* 0x000fe200000006ff */
[----:B------:R-:W-:Y:S06]  /*1db0*/  @P1 BRA `(.L_x_18914) ;  /* 0x00000000000c1947 */ /* 0x000fec0003800000 */
[----:B------:R-:W-:Y:S05]  /*1dc0*/  @!P2 BRA `(.L_x_18915) ;  /* 0x000000000018a947 */ /* 0x000fea0003800000 */
[----:B-----5:R-:W-:Y:S01]  /*1dd0*/  FADD.FTZ R217, R185, R217 ;  /* 0x000000d9b9d97221 */ /* 0x020fe20000010000 */
[----:B------:R-:W-:Y:S06]  /*1de0*/  BRA `(.L_x_18915) ;  /* 0x0000000000107947 */ /* 0x000fec0003800000 */
.L_x_18914:
[----:B-----5:R-:W-:-:S04]  /*1df0*/  PRMT R4, R180, 0x7632, R4 ;  /* 0x00007632b4047816 */ /* 0x020fc80000000004 */
[----:B------:R-:W-:-:S05]  /*1e00*/  SHF.L.U32 R4, R4, 0x10, RZ ;  /* 0x0000001004047819 */ /* 0x000fca00000006ff */
[----:B------:R-:W-:-:S04]  /*1e10*/  FADD.FTZ R217, R217, R4 ;  /* 0x00000004d9d97221 */ /* 0x000fc80000010000 */
[----:B------:R-:W-:-:S07]  /*1e20*/  @P2 FADD.FTZ R217, R185, R217 ;  /* 0x000000d9b9d92221 */ /* 0x000fce0000010000 */
.L_x_18915:
[C---:B------:R-:W-:Y:S02]  /*1e30*/  PRMT R4, R5.reuse, 0x7632, R4 ;  /* 0x0000763205047816 */ /* 0x040fe40000000004 */
[----:B------:R-:W-:Y:S01]  /*1e40*/  SHF.L.U32 R218, R5, 0x10, RZ ;  /* 0x0000001005da7819 */ /* 0x000fe200000006ff */
[----:B------:R-:W-:Y:S06]  /*1e50*/  @P1 BRA `(.L_x_18916) ;  /* 0x00000000000c1947 */ /* 0x000fec0003800000 */
[----:B------:R-:W-:Y:S05]  /*1e60*/  @!P2 BRA `(.L_x_18917) ;  /* 0x000000000014a947 */ /* 0x000fea0003800000 */
[----:B-----5:R-:W-:Y:S01]  /*1e70*/  FADD.FTZ R218, R186, R218 ;  /* 0x000000dabada7221 */ /* 0x020fe20000010000 */
[----:B------:R-:W-:Y:S06]  /*1e80*/  BRA `(.L_x_18917) ;  /* 0x00000000000c7947 */ /* 0x000fec0003800000 */
.L_x_18916:
[----:B-----5:R-:W-:-:S05]  /*1e90*/  SHF.L.U32 R5, R181, 0x10, RZ ;  /* 0x00000010b5057819 */ /* 0x020fca00000006ff */
[----:B------:R-:W-:-:S04]  /*1ea0*/  FADD.FTZ R218, R5, R218 ;  /* 0x000000da05da7221 */ /* 0x000fc80000010000 */
[----:B------:R-:W-:-:S07]  /*1eb0*/  @P2 FADD.FTZ R218, R186, R218 ;  /* 0x000000dabada2221 */ /* 0x000fce0000010000 */
.L_x_18917:
[----:B------:R-:W-:Y:S01]  /*1ec0*/  SHF.L.U32 R219, R4, 0x10, RZ ;  /* 0x0000001004db7819 */ /* 0x000fe200000006ff */
[----:B------:R-:W-:Y:S06]  /*1ed0*/  @P1 BRA `(.L_x_18918) ;  /* 0x00000000000c1947 */ /* 0x000fec0003800000 */
[----:B------:R-:W-:Y:S05]  /*1ee0*/  @!P2 BRA `(.L_x_18919) ;  /* 0x000000000018a947 */ /* 0x000fea0003800000 */
[----:B-----5:R-:W-:Y:S01]  /*1ef0*/  FADD.FTZ R219, R187, R219 ;  /* 0x000000dbbbdb7221 */ /* 0x020fe20000010000 */
[----:B------:R-:W-:Y:S06]  /*1f00*/  BRA `(.L_x_18919) ;  /* 0x0000000000107947 */ /* 0x000fec0003800000 */
.L_x_18918:
[----:B-----5:R-:W-:-:S04]  /*1f10*/  PRMT R4, R181, 0x7632, R4 ;  /* 0x00007632b5047816 */ /* 0x020fc80000000004 */
[----:B------:R-:W-:-:S05]  /*1f20*/  SHF.L.U32 R4, R4, 0x10, RZ ;  /* 0x0000001004047819 */ /* 0x000fca00000006ff */
[----:B------:R-:W-:-:S04]  /*1f30*/  FADD.FTZ R219, R219, R4 ;  /* 0x00000004dbdb7221 */ /* 0x000fc80000010000 */
[----:B------:R-:W-:-:S07]  /*1f40*/  @P2 FADD.FTZ R219, R187, R219 ;  /* 0x000000dbbbdb2221 */ /* 0x000fce0000010000 */
.L_x_18919:
[C---:B------:R-:W-:Y:S02]  /*1f50*/  PRMT R4, R6.reuse, 0x7632, R4 ;  /* 0x0000763206047816 */ /* 0x040fe40000000004 */
[----:B------:R-:W-:Y:S01]  /*1f60*/  SHF.L.U32 R220, R6, 0x10, RZ ;  /* 0x0000001006dc7819 */ /* 0x000fe200000006ff */
[----:B------:R-:W-:Y:S06]  /*1f70*/  @P1 BRA `(.L_x_18920) ;  /* 0x00000000000c1947 */ /* 0x000fec0003800000 */
[----:B------:R-:W-:Y:S05]  /*1f80*/  @!P2 BRA `(.L_x_18921) ;  /* 0x000000000014a947 */ /* 0x000fea0003800000 */
[----:B-----5:R-:W-:Y:S01]  /*1f90*/  FADD.FTZ R220, R188, R220 ;  /* 0x000000dcbcdc7221 */ /* 0x020fe20000010000 */
[----:B------:R-:W-:Y:S06]  /*1fa0*/  BRA `(.L_x_18921) ;  /* 0x00000000000c7947 */ /* 0x000fec0003800000 */
.L_x_18920:
[----:B-----5:R-:W-:-:S05]  /*1fb0*/  SHF.L.U32 R5, R182, 0x10, RZ ;  /* 0x00000010b6057819 */ /* 0x020fca00000006ff */
[----:B------:R-:W-:-:S04]  /*1fc0*/  FADD.FTZ R220, R5, R220 ;  /* 0x000000dc05dc7221 */ /* 0x000fc80000010000 */
[----:B------:R-:W-:-:S07]  /*1fd0*/  @P2 FADD.FTZ R220, R188, R220 ;  /* 0x000000dcbcdc2221 */ /* 0x000fce0000010000 */
.L_x_18921:
[----:B------:R-:W-:Y:S01]  /*1fe0*/  SHF.L.U32 R221, R4, 0x10, RZ ;  /* 0x0000001004dd7819 */ /* 0x000fe200000006ff */
[----:B------:R-:W-:Y:S06]  /*1ff0*/  @P1 BRA `(.L_x_18922) ;  /* 0x00000000000c1947 */ /* 0x000fec0003800000 */
[----:B------:R-:W-:Y:S05]  /*2000*/  @!P2 BRA `(.L_x_18923) ;  /* 0x000000000018a947 */ /* 0x000fea0003800000 */
[----:B-----5:R-:W-:Y:S01]  /*2010*/  FADD.FTZ R221, R189, R221 ;  /* 0x000000ddbddd7221 */ /* 0x020fe20000010000 */
[----:B------:R-:W-:Y:S06]  /*2020*/  BRA `(.L_x_18923) ;  /* 0x0000000000107947 */ /* 0x000fec0003800000 */
.L_x_18922:
[----:B-----5:R-:W-:-:S04]  /*2030*/  PRMT R4, R182, 0x7632, R4 ;  /* 0x00007632b6047816 */ /* 0x020fc80000000004 */
[----:B------:R-:W-:-:S05]  /*2040*/  SHF.L.U32 R4, R4, 0x10, RZ ;  /* 0x0000001004047819 */ /* 0x000fca00000006ff */
[----:B------:R-:W-:-:S04]  /*2050*/  FADD.FTZ R221, R221, R4 ;  /* 0x00000004dddd7221 */ /* 0x000fc80000010000 */
[----:B------:R-:W-:-:S07]  /*2060*/  @P2 FADD.FTZ R221, R189, R221 ;  /* 0x000000ddbddd2221 */ /* 0x000fce0000010000 */
.L_x_18923:
[C---:B------:R-:W-:Y:S02]  /*2070*/  PRMT R4, R7.reuse, 0x7632, R4 ;  /* 0x0000763207047816 */ /* 0x040fe40000000004 */
[----:B------:R-:W-:Y:S01]  /*2080*/  SHF.L.U32 R222, R7, 0x10, RZ ;  /* 0x0000001007de7819 */ /* 0x000fe200000006ff */
[----:B------:R-:W-:Y:S06]  /*2090*/  @P1 BRA `(.L_x_18924) ;  /* 0x00000000000c1947 */ /* 0x000fec0003800000 */
[----:B------:R-:W-:Y:S05]  /*20a0*/  @!P2 BRA `(.L_x_18925) ;  /* 0x000000000014a947 */ /* 0x000fea0003800000 */
[----:B-----5:R-:W-:Y:S01]  /*20b0*/  FADD.FTZ R222, R190, R222 ;  /* 0x000000debede7221 */ /* 0x020fe20000010000 */
[----:B------:R-:W-:Y:S06]  /*20c0*/  BRA `(.L_x_18925) ;  /* 0x00000000000c7947 */ /* 0x000fec0003800000 */
.L_x_18924:
[----:B-----5:R-:W-:-:S05]  /*20d0*/  SHF.L.U32 R5, R183, 0x10, RZ ;  /* 0x00000010b7057819 */ /* 0x020fca00000006ff */
[----:B------:R-:W-:-:S04]  /*20e0*/  FADD.FTZ R222, R5, R222 ;  /* 0x000000de05de7221 */ /* 0x000fc80000010000 */
[----:B------:R-:W-:-:S07]  /*20f0*/  @P2 FADD.FTZ R222, R190, R222 ;  /* 0x000000debede2221 */ /* 0x000fce0000010000 */
.L_x_18925:
[----:B------:R-:W-:Y:S01]  /*2100*/  SHF.L.U32 R223, R4, 0x10, RZ ;  /* 0x0000001004df7819 */ /* 0x000fe200000006ff */
[----:B------:R-:W-:Y:S06]  /*2110*/  @P1 BRA `(.L_x_18926) ;  /* 0x00000000000c1947 */ /* 0x000fec0003800000 */
[----:B------:R-:W-:Y:S05]  /*2120*/  @!P2 BRA `(.L_x_18927) ;  /* 0x000000000018a947 */ /* 0x000fea0003800000 */
[----:B-----5:R-:W-:Y:S01]  /*2130*/  FADD.FTZ R223, R191, R223 ;  /* 0x000000dfbfdf7221 */ /* 0x020fe20000010000 */
[----:B------:R-:W-:Y:S06]  /*2140*/  BRA `(.L_x_18927) ;  /* 0x0000000000107947 */ /* 0x000fec0003800000 */
.L_x_18926:
[----:B-----5:R-:W-:-:S04]  /*2150*/  PRMT R4, R183, 0x7632, R4 ;  /* 0x00007632b7047816 */ /* 0x020fc80000000004 */
[----:B------:R-:W-:-:S05]  /*2160*/  SHF.L.U32 R4, R4, 0x10, RZ ;  /* 0x0000001004047819 */ /* 0x000fca00000006ff */
[----:B------:R-:W-:-:S04]  /*2170*/  FADD.FTZ R223, R223, R4 ;  /* 0x00000004dfdf7221 */ /* 0x000fc80000010000 */
[----:B------:R-:W-:-:S07]  /*2180*/  @P2 FADD.FTZ R223, R191, R223 ;  /* 0x000000dfbfdf2221 */ /* 0x000fce0000010000 */
.L_x_18927:
[----:B------:R-:W0:Y:S01]  /*2190*/  @P2 LDC.64 R4, c[0x0][0x230] ;  /* 0x00008c00ff042b82 */ /* 0x000e220000000a00 */
[C---:B------:R-:W-:Y:S02]  /*21a0*/  IADD3 R224, R3.reuse, 0x180, RZ ;  /* 0x0000018003e07810 */ /* 0x040fe40007ffe0ff */
[----:B------:R-:W-:Y:S02]  /*21b0*/  MOV R225, 0x20 ;  /* 0x0000002000e17802 */ /* 0x000fe40000000f00 */
[----:B------:R-:W-:-:S03]  /*21c0*/  IADD3 R249, R3, 0x200, RZ ;  /* 0x0000020003f97810 */ /* 0x000fc60007ffe0ff */
[----:B------:R-:W1:Y:S01]  /*21d0*/  @P0 LDC.64 R6, c[0x0][0x228] ;  /* 0x00008a00ff060b82 */ /* 0x000e620000000a00 */
[----:B------:R-:W-:-:S05]  /*21e0*/  IMAD.WIDE.U32 R224, R224, R225, UR12 ;  /* 0x0000000ce0e07e25 */ /* 0x000fca000f8e00e1 */
        /* <DEDUP_REMOVED lines=16> */
.L_x_18928:
[----:B-----5:R-:W-:-:S05]  /*22f0*/  SHF.L.U32 R4, R180, 0x10, RZ ;  /* 0x00000010b4047819 */ /* 0x020fca00000006ff */
[----:B------:R-:W-:-:S04]  /*2300*/  FADD.FTZ R224, R4, R224 ;  /* 0x000000e004e07221 */ /* 0x000fc80000010000 */
[----:B------:R-:W-:-:S07]  /*2310*/  @P2 FADD.FTZ R224, R184, R224 ;  /* 0x000000e0b8e02221 */ /* 0x000fce0000010000 */
.L_x_18929:
[----:B------:R-:W-:Y:S01]  /*2320*/  SHF.L.U32 R225, R225, 0x10, RZ ;  /* 0x00000010e1e17819 */ /* 0x000fe200000006ff */
[----:B------:R-:W-:Y:S06]  /*2330*/  @P1 BRA `(.L_x_18930) ;  /* 0x00000000000c1947 */ /* 0x000fec0003800000 */
[----:B------:R-:W-:Y:S05]  /*2340*/  @!P2 BRA `(.L_x_18931) ;  /* 0x000000000018a947 */ /* 0x000fea0003800000 */
[----:B-----5:R-:W-:Y:S01]  /*2350*/  FADD.FTZ R225, R185, R225 ;  /* 0x000000e1b9e17221 */ /* 0x020fe20000010000 */
[----:B------:R-:W-:Y:S06]  /*2360*/  BRA `(.L_x_18931) ;  /* 0x0000000000107947 */ /* 0x000fec0003800000 */
.L_x_18930:
[----:B-----5:R-:W-:-:S04]  /*2370*/  PRMT R4, R180, 0x7632, R4 ;  /* 0x00007632b4047816 */ /* 0x020fc80000000004 */
[----:B------:R-:W-:-:S05]  /*2380*/  SHF.L.U32 R4, R4, 0x10, RZ ;  /* 0x0000001004047819 */ /* 0x000fca00000006ff */
[----:B------:R-:W-:-:S04]  /*2390*/  FADD.FTZ R225, R225, R4 ;  /* 0x00000004e1e17221 */ /* 0x000fc80000010000 */
[----:B------:R-:W-:-:S07]  /*23a0*/  @P2 FADD.FTZ R225, R185, R225 ;  /* 0x000000e1b9e12221 */ /* 0x000fce0000010000 */
.L_x_18931:
[C---:B------:R-:W-:Y:S02]  /*23b0*/  PRMT R4, R5.reuse, 0x7632, R4 ;  /* 0x0000763205047816 */ /* 0x040fe40000000004 */
[----:B------:R-:W-:Y:S01]  /*23c0*/  SHF.L.U32 R226, R5, 0x10, RZ ;  /* 0x0000001005e27819 */ /* 0x000fe200000006ff */
[----:B------:R-:W-:Y:S06]  /*23d0*/  @P1 BRA `(.L_x_18932) ;  /* 0x00000000000c1947 */ /* 0x000fec0003800000 */
[----:B------:R-:W-:Y:S05]  /*23e0*/  @!P2 BRA `(.L_x_18933) ;  /* 0x000000000014a947 */ /* 0x000fea0003800000 */
[----:B-----5:R-:W-:Y:S01]  /*23f0*/  FADD.FTZ R226, R186, R226 ;  /* 0x000000e2bae27221 */ /* 0x020fe20000010000 */
[----:B------:R-:W-:Y:S06]  /*2400*/  BRA `(.L_x_18933) ;  /* 0x00000000000c7947 */ /* 0x000fec0003800000 */
.L_x_18932:
[----:B-----5:R-:W-:-:S05]  /*2410*/  SHF.L.U32 R5, R181, 0x10, RZ ;  /* 0x00000010b5057819 */ /* 0x020fca00000006ff */
[----:B------:R-:W-:-:S04]  /*2420*/  FADD.FTZ R226, R5, R226 ;  /* 0x000000e205e27221 */ /* 0x000fc80000010000 */
[----:B------:R-:W-:-:S07]  /*2430*/  @P2 FADD.FTZ R226, R186, R226 ;  /* 0x000000e2bae22221 */ /* 0x000fce0000010000 */
.L_x_18933:
[----:B------:R-:W-:Y:S01]  /*2440*/  SHF.L.U32 R227, R4, 0x10, RZ ;  /* 0x0000001004e37819 */ /* 0x000fe200000006ff */
[----:B------:R-:W-:Y:S06]  /*2450*/  @P1 BRA `(.L_x_18934) ;  /* 0x00000000000c1947 */ /* 0x000fec0003800000 */
[----:B------:R-:W-:Y:S05]  /*2460*/  @!P2 BRA `(.L_x_18935) ;  /* 0x000000000018a947 */ /* 0x000fea0003800000 */
[----:B-----5:R-:W-:Y:S01]  /*2470*/  FADD.FTZ R227, R187, R227 ;  /* 0x000000e3bbe37221 */ /* 0x020fe20000010000 */
[----:B------:R-:W-:Y:S06]  /*2480*/  BRA `(.L_x_18935) ;  /* 0x0000000000107947 */ /* 0x000fec0003800000 */
.L_x_18934:
[----:B-----5:R-:W-:-:S04]  /*2490*/  PRMT R4, R181, 0x7632, R4 ;  /* 0x00007632b5047816 */ /* 0x020fc80000000004 */
[----:B------:R-:W-:-:S05]  /*24a0*/  SHF.L.U32 R4, R4, 0x10, RZ ;  /* 0x0000001004047819 */ /* 0x000fca00000006ff */
[----:B------:R-:W-:-:S04]  /*24b0*/  FADD.FTZ R227, R227, R4 ;  /* 0x00000004e3e37221 */ /* 0x000fc80000010000 */
[----:B------:R-:W-:-:S07]  /*24c0*/  @P2 FADD.FTZ R227, R187, R227 ;  /* 0x000000e3bbe32221 */ /* 0x000fce0000010000 */
.L_x_18935:
[C---:B------:R-:W-:Y:S02]  /*24d0*/  PRMT R4, R6.reuse, 0x7632, R4 ;  /* 0x0000763206047816 */ /* 0x040fe40000000004 */
[----:B------:R-:W-:Y:S01]  /*24e0*/  SHF.L.U32 R228, R6, 0x10, RZ ;  /* 0x0000001006e47819 */ /* 0x000fe200000006ff */
[----:B------:R-:W-:Y:S06]  /*24f0*/  @P1 BRA `(.L_x_18936) ;  /* 0x00000000000c1947 */ /* 0x000fec0003800000 */
[----:B------:R-:W-:Y:S05]  /*2500*/  @!P2 BRA `(.L_x_18937) ;  /* 0x000000000014a947 */ /* 0x000fea0003800000 */
[----:B-----5:R-:W-:Y:S01]  /*2510*/  FADD.FTZ R228, R188, R228 ;  /* 0x000000e4bce47221 */ /* 0x020fe20000010000 */
[----:B------:R-:W-:Y:S06]  /*2520*/  BRA `(.L_x_18937) ;  /* 0x00000000000c7947 */ /* 0x000fec0003800000 */
.L_x_18936:
[----:B-----5:R-:W-:-:S05]  /*2530*/  SHF.L.U32 R5, R182, 0x10, RZ ;  /* 0x00000010b6057819 */ /* 0x020fca00000006ff */
[----:B------:R-:W-:-:S04]  /*2540*/  FADD.FTZ R228, R5, R228 ;  /* 0x000000e405e47221 */ /* 0x000fc80000010000 */
[----:B------:R-:W-:-:S07]  /*2550*/  @P2 FADD.FTZ R228, R188, R228 ;  /* 0x000000e4bce42221 */ /* 0x000fce0000010000 */
.L_x_18937:
[----:B------:R-:W-:Y:S01]  /*2560*/  SHF.L.U32 R229, R4, 0x10, RZ ;  /* 0x0000001004e57819 */ /* 0x000fe200000006ff */
[----:B------:R-:W-:Y:S06]  /*2570*/  @P1 BRA `(.L_x_18938) ;  /* 0x00000000000c1947 */ /* 0x000fec0003800000 */
[----:B------:R-:W-:Y:S05]  /*2580*/  @!P2 BRA `(.L_x_18939) ;  /* 0x000000000018a947 */ /* 0x000fea0003800000 */
[----:B-----5:R-:W-:Y:S01]  /*2590*/  FADD.FTZ R229, R189, R229 ;  /* 0x000000e5bde57221 */ /* 0x020fe20000010000 */
[----:B------:R-:W-:Y:S06]  /*25a0*/  BRA `(.L_x_18939) ;  /* 0x0000000000107947 */ /* 0x000fec0003800000 */
.L_x_18938:
[----:B-----5:R-:W-:-:S04]  /*25b0*/  PRMT R4, R182, 0x7632, R4 ;  /* 0x00007632b6047816 */ /* 0x020fc80000000004 */
[----:B------:R-:W-:-:S05]  /*25c0*/  SHF.L.U32 R4, R4, 0x10, RZ ;  /* 0x0000001004047819 */ /* 0x000fca00000006ff */
[----:B------:R-:W-:-:S04]  /*25d0*/  FADD.FTZ R229, R229, R4 ;  /* 0x00000004e5e57221 */ /* 0x000fc80000010000 */
[----:B------:R-:W-:-:S07]  /*25e0*/  @P2 FADD.FTZ R229, R189, R229 ;  /* 0x000000e5bde52221 */ /* 0x000fce0000010000 */
.L_x_18939:
[C---:B------:R-:W-:Y:S02]  /*25f0*/  PRMT R4, R7.reuse, 0x7632, R4 ;  /* 0x0000763207047816 */ /* 0x040fe40000000004 */
[----:B------:R-:W-:Y:S01]  /*2600*/  SHF.L.U32 R230, R7, 0x10, RZ ;  /* 0x0000001007e67819 */ /* 0x000fe200000006ff */
[----:B------:R-:W-:Y:S06]  /*2610*/  @P1 BRA `(.L_x_18940) ;  /* 0x00000000000c1947 */ /* 0x000fec0003800000 */
[----:B------:R-:W-:Y:S05]  /*2620*/  @!P2 BRA `(.L_x_18941) ;  /* 0x000000000014a947 */ /* 0x000fea0003800000 */
[----:B-----5:R-:W-:Y:S01]  /*2630*/  FADD.FTZ R230, R190, R230 ;  /* 0x000000e6bee67221 */ /* 0x020fe20000010000 */
[----:B------:R-:W-:Y:S06]  /*2640*/  BRA `(.L_x_18941) ;  /* 0x00000000000c7947 */ /* 0x000fec0003800000 */
.L_x_18940:
[----:B-----5:R-:W-:-:S05]  /*2650*/  SHF.L.U32 R5, R183, 0x10, RZ ;  /* 0x00000010b7057819 */ /* 0x020fca00000006ff */
[----:B------:R-:W-:-:S04]  /*2660*/  FADD.FTZ R230, R5, R230 ;  /* 0x000000e605e67221 */ /* 0x000fc80000010000 */
[----:B------:R-:W-:-:S07]  /*2670*/  @P2 FADD.FTZ R230, R190, R230 ;  /* 0x000000e6bee62221 */ /* 0x000fce0000010000 */
.L_x_18941:
[----:B------:R-:W-:Y:S01]  /*2680*/  SHF.L.U32 R231, R4, 0x10, RZ ;  /* 0x0000001004e77819 */ /* 0x000fe200000006ff */
[----:B------:R-:W-:Y:S06]  /*2690*/  @P1 BRA `(.L_x_18942) ;  /* 0x00000000000c1947 */ /* 0x000fec0003800000 */
[----:B------:R-:W-:Y:S05]  /*26a0*/  @!P2 BRA `(.L_x_18943) ;  /* 0x000000000018a947 */ /* 0x000fea0003800000 */
[----:B-----5:R-:W-:Y:S01]  /*26b0*/  FADD.FTZ R231, R191, R231 ;  /* 0x000000e7bfe77221 */ /* 0x020fe20000010000 */
[----:B------:R-:W-:Y:S06]  /*26c0*/  BRA `(.L_x_18943) ;  /* 0x0000000000107947 */ /* 0x000fec0003800000 */
.L_x_18942:
[----:B-----5:R-:W-:-:S04]  /*26d0*/  PRMT R4, R183, 0x7632, R4 ;  /* 0x00007632b7047816 */ /* 0x020fc80000000004 */
[----:B------:R-:W-:-:S05]  /*26e0*/  SHF.L.U32 R4, R4, 0x10, RZ ;  /* 0x0000001004047819 */ /* 0x000fca00000006ff */
[----:B------:R-:W-:-:S04]  /*26f0*/  FADD.FTZ R231, R231, R4 ;  /* 0x00000004e7e77221 */ /* 0x000fc80000010000 */
[----:B------:R-:W-:-:S07]  /*2700*/  @P2 FADD.FTZ R231, R191, R231 ;  /* 0x000000e7bfe72221 */ /* 0x000fce0000010000 */
.L_x_18943:
        /* <DEDUP_REMOVED lines=22> */
.L_x_18944:
[----:B-----5:R-:W-:-:S05]  /*2870*/  SHF.L.U32 R4, R180, 0x10, RZ ;  /* 0x00000010b4047819 */ /* 0x020fca00000006ff */
[----:B------:R-:W-:-:S04]  /*2880*/  FADD.FTZ R232, R4, R232 ;  /* 0x000000e804e87221 */ /* 0x000fc80000010000 */
[----:B------:R-:W-:-:S07]  /*2890*/  @P2 FADD.FTZ R232, R184, R232 ;  /* 0x000000e8b8e82221 */ /* 0x000fce0000010000 */
.L_x_18945:
[----:B------:R-:W-:Y:S01]  /*28a0*/  SHF.L.U32 R233, R233, 0x10, RZ ;  /* 0x00000010e9e97819 */ /* 0x000fe200000006ff */
[----:B------:R-:W-:Y:S06]  /*28b0*/  @P1 BRA `(.L_x_18946) ;  /* 0x00000000000c1947 */ /* 0x000fec0003800000 */
[----:B------:R-:W-:Y:S05]  /*28c0*/  @!P2 BRA `(.L_x_18947) ;  /* 0x000000000018a947 */ /* 0x000fea0003800000 */
[----:B-----5:R-:W-:Y:S01]  /*28d0*/  FADD.FTZ R233, R185, R233 ;  /* 0x000000e9b9e97221 */ /* 0x020fe20000010000 */
[----:B------:R-:W-:Y:S06]  /*28e0*/  BRA `(.L_x_18947) ;  /* 0x0000000000107947 */ /* 0x000fec0003800000 */
.L_x_18946:
[----:B-----5:R-:W-:-:S04]  /*28f0*/  PRMT R4, R180, 0x7632, R4 ;  /* 0x00007632b4047816 */ /* 0x020fc80000000004 */
[----:B------:R-:W-:-:S05]  /*2900*/  SHF.L.U32 R4, R4, 0x10, RZ ;  /* 0x0000001004047819 */ /* 0x000fca00000006ff */
[----:B------:R-:W-:-:S04]  /*2910*/  FADD.FTZ R233, R233, R4 ;  /* 0x00000004e9e97221 */ /* 0x000fc80000010000 */
[----:B------:R-:W-:-:S07]  /*2920*/  @P2 FADD.FTZ R233, R185, R233 ;  /* 0x000000e9b9e92221 */ /* 0x000fce0000010000 */
.L_x_18947:
[C---:B------:R-:W-:Y:S02]  /*2930*/  PRMT R4, R5.reuse, 0x7632, R4 ;  /* 0x0000763205047816 */ /* 0x040fe40000000004 */
[----:B------:R-:W-:Y:S01]  /*2940*/  SHF.L.U32 R234, R5, 0x10, RZ ;  /* 0x0000001005ea7819 */ /* 0x000fe200000006ff */
[----:B------:R-:W-:Y:S06]  /*2950*/  @P1 BRA `(.L_x_18948) ;  /* 0x00000000000c1947 */ /* 0x000fec0003800000 */
[----:B------:R-:W-:Y:S05]  /*2960*/  @!P2 BRA `(.L_x_18949) ;  /* 0x000000000014a947 */ /* 0x000fea0003800000 */
[----:B-----5:R-:W-:Y:S01]  /*2970*/  FADD.FTZ R234, R186, R234 ;  /* 0x000000eabaea7221 */ /* 0x020fe20000010000 */
[----:B------:R-:W-:Y:S06]  /*2980*/  BRA `(.L_x_18949) ;  /* 0x00000000000c7947 */ /* 0x000fec0003800000 */
.L_x_18948:
[----:B-----5:R-:W-:-:S05]  /*2990*/  SHF.L.U32 R5, R181, 0x10, RZ ;  /* 0x00000010b5057819 */ /* 0x020fca00000006ff */
[----:B------:R-:W-:-:S04]  /*29a0*/  FADD.FTZ R234, R5, R234 ;  /* 0x000000ea05ea7221 */ /* 0x000fc80000010000 */
[----:B------:R-:W-:-:S07]  /*29b0*/  @P2 FADD.FTZ R234, R186, R234 ;  /* 0x000000eabaea2221 */ /* 0x000fce0000010000 */
.L_x_18949:
[----:B------:R-:W-:Y:S01]  /*29c0*/  SHF.L.U32 R235, R4, 0x10, RZ ;  /* 0x0000001004eb7819 */ /* 0x000fe200000006ff */
[----:B------:R-:W-:Y:S06]  /*29d0*/  @P1 BRA `(.L_x_18950) ;  /* 0x00000000000c1947 */ /* 0x000fec0003800000 */
[----:B------:R-:W-:Y:S05]  /*29e0*/  @!P2 BRA `(.L_x_18951) ;  /* 0x000000000018a947 */ /* 0x000fea0003800000 */
[----:B-----5:R-:W-:Y:S01]  /*29f0*/  FADD.FTZ R235, R187, R235 ;  /* 0x000000ebbbeb7221 */ /* 0x020fe20000010000 */
[----:B------:R-:W-:Y:S06]  /*2a00*/  BRA `(.L_x_18951) ;  /* 0x0000000000107947 */ /* 0x000fec0003800000 */
.L_x_18950:
[----:B-----5:R-:W-:-:S04]  /*2a10*/  PRMT R4, R181, 0x7632, R4 ;  /* 0x00007632b5047816 */ /* 0x020fc80000000004 */
[----:B------:R-:W-:-:S05]  /*2a20*/  SHF.L.U32 R4, R4, 0x10, RZ ;  /* 0x0000001004047819 */ /* 0x000fca00000006ff */
[----:B------:R-:W-:-:S04]  /*2a30*/  FADD.FTZ R235, R235, R4 ;  /* 0x00000004ebeb7221 */ /* 0x000fc80000010000 */
[----:B------:R-:W-:-:S07]  /*2a40*/  @P2 FADD.FTZ R235, R187, R235 ;  /* 0x000000ebbbeb2221 */ /* 0x000fce0000010000 */
.L_x_18951:
[C---:B------:R-:W-:Y:S02]  /*2a50*/  PRMT R4, R6.reuse, 0x7632, R4 ;  /* 0x0000763206047816 */ /* 0x040fe40000000004 */
[----:B------:R-:W-:Y:S01]  /*2a60*/  SHF.L.U32 R236, R6, 0x10, RZ ;  /* 0x0000001006ec7819 */ /* 0x000fe200000006ff */
[----:B------:R-:W-:Y:S06]  /*2a70*/  @P1 BRA `(.L_x_18952) ;  /* 0x00000000000c1947 */ /* 0x000fec0003800000 */
[----:B------:R-:W-:Y:S05]  /*2a80*/  @!P2 BRA `(.L_x_18953) ;  /* 0x000000000014a947 */ /* 0x000fea0003800000 */
[----:B-----5:R-:W-:Y:S01]  /*2a90*/  FADD.FTZ R236, R188, R236 ;  /* 0x000000ecbcec7221 */ /* 0x020fe20000010000 */
[----:B------:R-:W-:Y:S06]  /*2aa0*/  BRA `(.L_x_18953) ;  /* 0x00000000000c7947 */ /* 0x000fec0003800000 */
.L_x_18952:
[----:B-----5:R-:W-:-:S05]  /*2ab0*/  SHF.L.U32 R5, R182, 0x10, RZ ;  /* 0x00000010b6057819 */ /* 0x020fca00000006ff */
[----:B------:R-:W-:-:S04]  /*2ac0*/  FADD.FTZ R236, R5, R236 ;  /* 0x000000ec05ec7221 */ /* 0x000fc80000010000 */
[----:B------:R-:W-:-:S07]  /*2ad0*/  @P2 FADD.FTZ R236, R188, R236 ;  /* 0x000000ecbcec2221 */ /* 0x000fce0000010000 */
.L_x_18953:
[----:B------:R-:W-:Y:S01]  /*2ae0*/  SHF.L.U32 R237, R4, 0x10, RZ ;  /* 0x0000001004ed7819 */ /* 0x000fe200000006ff */
[----:B------:R-:W-:Y:S06]  /*2af0*/  @P1 BRA `(.L_x_18954) ;  /* 0x00000000000c1947 */ /* 0x000fec0003800000 */
[----:B------:R-:W-:Y:S05]  /*2b00*/  @!P2 BRA `(.L_x_18955) ;  /* 0x000000000018a947 */ /* 0x000fea0003800000 */
[----:B-----5:R-:W-:Y:S01]  /*2b10*/  FADD.FTZ R237, R189, R237 ;  /* 0x000000edbded7221 */ /* 0x020fe20000010000 */
[----:B------:R-:W-:Y:S06]  /*2b20*/  BRA `(.L_x_18955) ;  /* 0x0000000000107947 */ /* 0x000fec0003800000 */
.L_x_18954:
[----:B-----5:R-:W-:-:S04]  /*2b30*/  PRMT R4, R182, 0x7632, R4 ;  /* 0x00007632b6047816 */ /* 0x020fc80000000004 */
[----:B------:R-:W-:-:S05]  /*2b40*/  SHF.L.U32 R4, R4, 0x10, RZ ;  /* 0x0000001004047819 */ /* 0x000fca00000006ff */
[----:B------:R-:W-:-:S04]  /*2b50*/  FADD.FTZ R237, R237, R4 ;  /* 0x00000004eded7221 */ /* 0x000fc80000010000 */
[----:B------:R-:W-:-:S07]  /*2b60*/  @P2 FADD.FTZ R237, R189, R237 ;  /* 0x000000edbded2221 */ /* 0x000fce0000010000 */
.L_x_18955:
[C---:B------:R-:W-:Y:S02]  /*2b70*/  PRMT R4, R7.reuse, 0x7632, R4 ;  /* 0x0000763207047816 */ /* 0x040fe40000000004 */
[----:B------:R-:W-:Y:S01]  /*2b80*/  SHF.L.U32 R238, R7, 0x10, RZ ;  /* 0x0000001007ee7819 */ /* 0x000fe200000006ff */
[----:B------:R-:W-:Y:S06]  /*2b90*/  @P1 BRA `(.L_x_18956) ;  /* 0x00000000000c1947 */ /* 0x000fec0003800000 */
[----:B------:R-:W-:Y:S05]  /*2ba0*/  @!P2 BRA `(.L_x_18957) ;  /* 0x000000000014a947 */ /* 0x000fea0003800000 */
[----:B-----5:R-:W-:Y:S01]  /*2bb0*/  FADD.FTZ R238, R190, R238 ;  /* 0x000000eebeee7221 */ /* 0x020fe20000010000 */
[----:B------:R-:W-:Y:S06]  /*2bc0*/  BRA `(.L_x_18957) ;  /* 0x00000000000c7947 */ /* 0x000fec0003800000 */
.L_x_18956:
[----:B-----5:R-:W-:-:S05]  /*2bd0*/  SHF.L.U32 R5, R183, 0x10, RZ ;  /* 0x00000010b7057819 */ /* 0x020fca00000006ff */
[----:B------:R-:W-:-:S04]  /*2be0*/  FADD.FTZ R238, R5, R238 ;  /* 0x000000ee05ee7221 */ /* 0x000fc80000010000 */
[----:B------:R-:W-:-:S07]  /*2bf0*/  @P2 FADD.FTZ R238, R190, R238 ;  /* 0x000000eebeee2221 */ /* 0x000fce0000010000 */
.L_x_18957:
[----:B------:R-:W-:Y:S01]  /*2c00*/  SHF.L.U32 R239, R4, 0x10, RZ ;  /* 0x0000001004ef7819 */ /* 0x000fe200000006ff */
[----:B------:R-:W-:Y:S06]  /*2c10*/  @P1 BRA `(.L_x_18958) ;  /* 0x00000000000c1947 */ /* 0x000fec0003800000 */
[----:B------:R-:W-:Y:S05]  /*2c20*/  @!P2 BRA `(.L_x_18959) ;  /* 0x000000000018a947 */ /* 0x000fea0003800000 */
[----:B-----5:R-:W-:Y:S01]  /*2c30*/  FADD.FTZ R239, R191, R239 ;  /* 0x000000efbfef7221 */ /* 0x020fe20000010000 */
[----:B------:R-:W-:Y:S06]  /*2c40*/  BRA `(.L_x_18959) ;  /* 0x0000000000107947 */ /* 0x000fec0003800000 */
.L_x_18958:
[----:B-----5:R-:W-:-:S04]  /*2c50*/  PRMT R4, R183, 0x7632, R4 ;  /* 0x00007632b7047816 */ /* 0x020fc80000000004 */
[----:B------:R-:W-:-:S05]  /*2c60*/  SHF.L.U32 R4, R4, 0x10, RZ ;  /* 0x0000001004047819 */ /* 0x000fca00000006ff */
[----:B------:R-:W-:-:S04]  /*2c70*/  FADD.FTZ R239, R239, R4 ;  /* 0x00000004efef7221 */ /* 0x000fc80000010000 */
[----:B------:R-:W-:-:S07]  /*2c80*/  @P2 FADD.FTZ R239, R191, R239 ;  /* 0x000000efbfef2221 */ /* 0x000fce0000010000 */
.L_x_18959:
        /* <DEDUP_REMOVED lines=14> */
[----:B------:R-:W-:-:S05]  /*2d70*/  IMAD.WIDE.U32 R4, R245, R4, UR8 ;  /* 0x00000008f5047e25 */ /* 0x000fca000f8e0004 */
[----:B--2---:R-:W2:Y:S02]  /*2d80*/  LDG.E.128 R240, desc[UR6][R4.64] ;  /* 0x0000000604f07981 */ /* 0x004ea4000c1e1d00 */
[C---:B--2---:R-:W-:Y:S02]  /*2d90*/  PRMT R5, R240.reuse, 0x7632, R5 ;  /* 0x00007632f0057816 */ /* 0x044fe40000000005 */
[----:B------:R-:W-:Y:S01]  /*2da0*/  SHF.L.U32 R4, R240, 0x10, RZ ;  /* 0x00000010f0047819 */ /* 0x000fe200000006ff */
[----:B-1----:R-:W-:Y:S06]  /*2db0*/  @P1 BRA `(.L_x_18960) ;  /* 0x00000000000c1947 */ /* 0x002fec0003800000 */
[----:B------:R-:W-:Y:S05]  /*2dc0*/  @!P2 BRA `(.L_x_18961) ;  /* 0x000000000014a947 */ /* 0x000fea0003800000 */
[----:B-----5:R-:W-:Y:S01]  /*2dd0*/  FADD.FTZ R4, R184, R4 ;  /* 0x00000004b8047221 */ /* 0x020fe20000010000 */
[----:B------:R-:W-:Y:S06]  /*2de0*/  BRA `(.L_x_18961) ;  /* 0x00000000000c7947 */ /* 0x000fec0003800000 */
.L_x_18960:
[----:B-----5:R-:W-:-:S05]  /*2df0*/  SHF.L.U32 R6, R180, 0x10, RZ ;  /* 0x00000010b4067819 */ /* 0x020fca00000006ff */
[----:B------:R-:W-:-:S04]  /*2e00*/  FADD.FTZ R4, R6, R4 ;  /* 0x0000000406047221 */ /* 0x000fc80000010000 */
[----:B------:R-:W-:-:S07]  /*2e10*/  @P2 FADD.FTZ R4, R184, R4 ;  /* 0x00000004b8042221 */ /* 0x000fce0000010000 */
.L_x_18961:
[----:B------:R-:W-:Y:S01]  /*2e20*/  SHF.L.U32 R5, R5, 0x10, RZ ;  /* 0x0000001005057819 */ /* 0x000fe200000006ff */
[----:B------:R-:W-:Y:S06]  /*2e30*/  @P1 BRA `(.L_x_18962) ;  /* 0x00000000000c1947 */ /* 0x000fec0003800000 */
[----:B------:R-:W-:Y:S05]  /*2e40*/  @!P2 BRA `(.L_x_18963) ;  /* 0x000000000018a947 */ /* 0x000fea0003800000 */
[----:B-----5:R-:W-:Y:S01]  /*2e50*/  FADD.FTZ R5, R185, R5 ;  /* 0x00000005b9057221 */ /* 0x020fe20000010000 */
[----:B------:R-:W-:Y:S06]  /*2e60*/  BRA `(.L_x_18963) ;  /* 0x0000000000107947 */ /* 0x000fec0003800000 */
.L_x_18962:
[----:B-----5:R-:W-:-:S04]  /*2e70*/  PRMT R6, R180, 0x7632, R6 ;  /* 0x00007632b4067816 */ /* 0x020fc80000000006 */
[----:B------:R-:W-:-:S05]  /*2e80*/  SHF.L.U32 R6, R6, 0x10, RZ ;  /* 0x0000001006067819 */ /* 0x000fca00000006ff */
[----:B------:R-:W-:-:S04]  /*2e90*/  FADD.FTZ R5, R5, R6 ;  /* 0x0000000605057221 */ /* 0x000fc80000010000 */
[----:B------:R-:W-:-:S07]  /*2ea0*/  @P2 FADD.FTZ R5, R185, R5 ;  /* 0x00000005b9052221 */ /* 0x000fce0000010000 */
.L_x_18963:
[C---:B------:R-:W-:Y:S02]  /*2eb0*/  PRMT R7, R241.reuse, 0x7632, R7 ;  /* 0x00007632f1077816 */ /* 0x040fe40000000007 */
[----:B------:R-:W-:Y:S01]  /*2ec0*/  SHF.L.U32 R6, R241, 0x10, RZ ;  /* 0x00000010f1067819 */ /* 0x000fe200000006ff */
[----:B------:R-:W-:Y:S06]  /*2ed0*/  @P1 BRA `(.L_x_18964) ;  /* 0x00000000000c1947 */ /* 0x000fec0003800000 */
[----:B------:R-:W-:Y:S05]  /*2ee0*/  @!P2 BRA `(.L_x_18965) ;  /* 0x000000000014a947 */ /* 0x000fea0003800000 */
[----:B-----5:R-:W-:Y:S01]  /*2ef0*/  FADD.FTZ R6, R186, R6 ;  /* 0x00000006ba067221 */ /* 0x020fe20000010000 */
[----:B------:R-:W-:Y:S06]  /*2f00*/  BRA `(.L_x_18965) ;  /* 0x00000000000c7947 */ /* 0x000fec0003800000 */
.L_x_18964:
[----:B-----5:R-:W-:-:S05]  /*2f10*/  SHF.L.U32 R240, R181, 0x10, RZ ;  /* 0x00000010b5f07819 */ /* 0x020fca00000006ff */
[----:B------:R-:W-:-:S04]  /*2f20*/  FADD.FTZ R6, R240, R6 ;  /* 0x00000006f0067221 */ /* 0x000fc80000010000 */
[----:B------:R-:W-:-:S07]  /*2f30*/  @P2 FADD.FTZ R6, R186, R6 ;  /* 0x00000006ba062221 */ /* 0x000fce0000010000 */
.L_x_18965:
[----:B------:R-:W-:Y:S01]  /*2f40*/  SHF.L.U32 R7, R7, 0x10, RZ ;  /* 0x0000001007077819 */ /* 0x000fe200000006ff */
[----:B------:R-:W-:Y:S06]  /*2f50*/  @P1 BRA `(.L_x_18966) ;  /* 0x00000000000c1947 */ /* 0x000fec0003800000 */
[----:B------:R-:W-:Y:S05]  /*2f60*/  @!P2 BRA `(.L_x_18967) ;  /* 0x000000000018a947 */ /* 0x000fea0003800000 */
[----:B-----5:R-:W-:Y:S01]  /*2f70*/  FADD.FTZ R7, R187, R7 ;  /* 0x00000007bb077221 */ /* 0x020fe20000010000 */
[----:B------:R-:W-:Y:S06]  /*2f80*/  BRA `(.L_x_18967) ;  /* 0x0000000000107947 */ /* 0x000fec0003800000 */
.L_x_18966:
[----:B-----5:R-:W-:-:S04]  /*2f90*/  PRMT R240, R181, 0x7632, R240 ;  /* 0x00007632b5f07816 */ /* 0x020fc800000000f0 */
[----:B------:R-:W-:-:S05]  /*2fa0*/  SHF.L.U32 R240, R240, 0x10, RZ ;  /* 0x00000010f0f07819 */ /* 0x000fca00000006ff */
[----:B------:R-:W-:-:S04]  /*2fb0*/  FADD.FTZ R7, R7, R240 ;  /* 0x000000f007077221 */ /* 0x000fc80000010000 */
[----:B------:R-:W-:-:S07]  /*2fc0*/  @P2 FADD.FTZ R7, R187, R7 ;  /* 0x00000007bb072221 */ /* 0x000fce0000010000 */
.L_x_18967:
[C---:B------:R-:W-:Y:S02]  /*2fd0*/  PRMT R241, R242.reuse, 0x7632, R241 ;  /* 0x00007632f2f17816 */ /* 0x040fe400000000f1 */
[----:B------:R-:W-:Y:S01]  /*2fe0*/  SHF.L.U32 R240, R242, 0x10, RZ ;  /* 0x00000010f2f07819 */ /* 0x000fe200000006ff */
[----:B------:R-:W-:Y:S06]  /*2ff0*/  @P1 BRA `(.L_x_18968) ;  /* 0x00000000000c1947 */ /* 0x000fec0003800000 */
[----:B------:R-:W-:Y:S05]  /*3000*/  @!P2 BRA `(.L_x_18969) ;  /* 0x000000000014a947 */ /* 0x000fea0003800000 */
[----:B-----5:R-:W-:Y:S01]  /*3010*/  FADD.FTZ R240, R188, R240 ;  /* 0x000000f0bcf07221 */ /* 0x020fe20000010000 */
[----:B------:R-:W-:Y:S06]  /*3020*/  BRA `(.L_x_18969) ;  /* 0x00000000000c7947 */ /* 0x000fec0003800000 */
.L_x_18968:
[----:B-----5:R-:W-:-:S05]  /*3030*/  SHF.L.U32 R242, R182, 0x10, RZ ;  /* 0x00000010b6f27819 */ /* 0x020fca00000006ff */
[----:B------:R-:W-:-:S04]  /*3040*/  FADD.FTZ R240, R242, R240 ;  /* 0x000000f0f2f07221 */ /* 0x000fc80000010000 */
[----:B------:R-:W-:-:S07]  /*3050*/  @P2 FADD.FTZ R240, R188, R240 ;  /* 0x000000f0bcf02221 */ /* 0x000fce0000010000 */
.L_x_18969:
[----:B------:R-:W-:Y:S01]  /*3060*/  SHF.L.U32 R241, R241, 0x10, RZ ;  /* 0x00000010f1f17819 */ /* 0x000fe200000006ff */
[----:B------:R-:W-:Y:S06]  /*3070*/  @P1 BRA `(.L_x_18970) ;  /* 0x00000000000c1947 */ /* 0x000fec0003800000 */
[----:B------:R-:W-:Y:S05]  /*3080*/  @!P2 BRA `(.L_x_18971) ;  /* 0x000000000018a947 */ /* 0x000fea0003800000 */
[----:B-----5:R-:W-:Y:S01]  /*3090*/  FADD.FTZ R241, R189, R241 ;  /* 0x000000f1bdf17221 */ /* 0x020fe20000010000 */
[----:B------:R-:W-:Y:S06]  /*30a0*/  BRA `(.L_x_18971) ;  /* 0x0000000000107947 */ /* 0x000fec0003800000 */
.L_x_18970:
[----:B-----5:R-:W-:-:S04]  /*30b0*/  PRMT R242, R182, 0x7632, R242 ;  /* 0x00007632b6f27816 */ /* 0x020fc800000000f2 */
[----:B------:R-:W-:-:S05]  /*30c0*/  SHF.L.U32 R242, R242, 0x10, RZ ;  /* 0x00000010f2f27819 */ /* 0x000fca00000006ff */
[----:B------:R-:W-:-:S04]  /*30d0*/  FADD.FTZ R241, R241, R242 ;  /* 0x000000f2f1f17221 */ /* 0x000fc80000010000 */
[----:B------:R-:W-:-:S07]  /*30e0*/  @P2 FADD.FTZ R241, R189, R241 ;  /* 0x000000f1bdf12221 */ /* 0x000fce0000010000 */
.L_x_18971:
[C---:B------:R-:W-:Y:S02]  /*30f0*/  PRMT R247, R243.reuse, 0x7632, R247 ;  /* 0x00007632f3f77816 */ /* 0x040fe400000000f7 */
[----:B------:R-:W-:Y:S01]  /*3100*/  SHF.L.U32 R242, R243, 0x10, RZ ;  /* 0x00000010f3f27819 */ /* 0x000fe200000006ff */
[----:B------:R-:W-:Y:S06]  /*3110*/  @P1 BRA `(.L_x_18972) ;  /* 0x00000000000c1947 */ /* 0x000fec0003800000 */
[----:B------:R-:W-:Y:S05]  /*3120*/  @!P2 BRA `(.L_x_18973) ;  /* 0x000000000014a947 */ /* 0x000fea0003800000 */
[----:B-----5:R-:W-:Y:S01]  /*3130*/  FADD.FTZ R242, R190, R242 ;  /* 0x000000f2bef27221 */ /* 0x020fe20000010000 */
[----:B------:R-:W-:Y:S06]  /*3140*/  BRA `(.L_x_18973) ;  /* 0x00000000000c7947 */ /* 0x000fec0003800000 */
.L_x_18972:
[----:B-----5:R-:W-:-:S05]  /*3150*/  SHF.L.U32 R243, R183, 0x10, RZ ;  /* 0x00000010b7f37819 */ /* 0x020fca00000006ff */
[----:B------:R-:W-:-:S04]  /*3160*/  FADD.FTZ R242, R243, R242 ;  /* 0x000000f2f3f27221 */ /* 0x000fc80000010000 */
[----:B------:R-:W-:-:S07]  /*3170*/  @P2 FADD.FTZ R242, R190, R242 ;  /* 0x000000f2bef22221 */ /* 0x000fce0000010000 */
.L_x_18973:
[----:B------:R-:W-:Y:S01]  /*3180*/  SHF.L.U32 R243, R247, 0x10, RZ ;  /* 0x00000010f7f37819 */ /* 0x000fe200000006ff */
[----:B------:R-:W-:Y:S06]  /*3190*/  @P1 BRA `(.L_x_18974) ;  /* 0x00000000000c1947 */ /* 0x000fec0003800000 */
[----:B------:R-:W-:Y:S05]  /*31a0*/  @!P2 BRA `(.L_x_18975) ;  /* 0x000000000018a947 */ /* 0x000fea0003800000 */
[----:B-----5:R-:W-:Y:S01]  /*31b0*/  FADD.FTZ R243, R191, R243 ;  /* 0x000000f3bff37221 */ /* 0x020fe20000010000 */
[----:B------:R-:W-:Y:S06]  /*31c0*/  BRA `(.L_x_18975) ;  /* 0x0000000000107947 */ /* 0x000fec0003800000 */
.L_x_18974:
[----:B-----5:R-:W-:-:S04]  /*31d0*/  PRMT R247, R183, 0x7632, R247 ;  /* 0x00007632b7f77816 */ /* 0x020fc800000000f7 */
[----:B------:R-:W-:-:S05]  /*31e0*/  SHF.L.U32 R247, R247, 0x10, RZ ;  /* 0x00000010f7f77819 */ /* 0x000fca00000006ff */
[----:B------:R-:W-:-:S04]  /*31f0*/  FADD.FTZ R243, R243, R247 ;  /* 0x000000f7f3f37221 */ /* 0x000fc80000010000 */
[----:B------:R-:W-:-:S07]  /*3200*/  @P2 FADD.FTZ R243, R191, R243 ;  /* 0x000000f3bff32221 */ /* 0x000fce0000010000 */
.L_x_18975:
[----:B------:R-:W-:Y:S01]  /*3210*/  LOP3.LUT P1, RZ, R246, 0xff, RZ, 0xc0, !PT ;  /* 0x000000fff6ff7812 */ /* 0x000fe2000782c0ff */
[----:B------:R-:W-:Y:S01]  /*3220*/  UMOV UR4, 0xffffffff ;  /* 0xffffffff00047882 */ /* 0x000fe20000000000 */
[----:B------:R-:W-:Y:S02]  /*3230*/  IADD3 R246, R3, 0x300, RZ ;  /* 0x0000030003f67810 */ /* 0x000fe40007ffe0ff */
[----:B------:R-:W-:Y:S02]  /*3240*/  MOV R247, 0x20 ;  /* 0x0000002000f77802 */ /* 0x000fe40000000f00 */
[----:B------:R-:W-:Y:S02]  /*3250*/  SHF.R.U32.HI R250, RZ, 0x5, R251 ;  /* 0x00000005fffa7819 */ /* 0x000fe400000116fb */
[----:B------:R-:W-:Y:S01]  /*3260*/  LOP3.LUT P2, RZ, R251, 0x1f, RZ, 0xc0, !PT ;  /* 0x0000001ffbff7812 */ /* 0x000fe2000784c0ff */
[----:B------:R-:W-:-:S05]  /*3270*/  IMAD.WIDE.U32 R246, R246, R247, UR12 ;  /* 0x0000000cf6f67e25 */ /* 0x000fca000f8e00f7 */
[----:B------:R-:W-:Y:S04]  /*3280*/  STG.E.128 desc[UR6][R246.64], R4 ;  /* 0x00000004f6007986 */ /* 0x000fe8000c101d06 */
[----:B------:R0:W-:Y:S02]  /*3290*/  STG.E.128 desc[UR6][R246.64+0x10], R240 ;  /* 0x000010f0f6007986 */ /* 0x0001e4000c101d06 */
[----:B0-----:R-:W-:Y:S01]  /*32a0*/  FADD.FTZ R246, RZ, R192 ;  /* 0x000000c0fff67221 */ /* 0x001fe20000010000 */
[----:B------:R-:W-:-:S03]  /*32b0*/  LOP3.LUT R247, R250, 0x7fffffc, RZ, 0xc0, !PT ;  /* 0x07fffffcfaf77812 */ /* 0x000fc600078ec0ff */
[----:B------:R-:W-:Y:S01]  /*32c0*/  FADD.FTZ R246, R246, R193 ;  /* 0x000000c1f6f67221 */ /* 0x000fe20000010000 */
[----:B------:R-:W-:-:S03]  /*32d0*/  @!P1 IADD3 R247, R247, 0x4, RZ ;  /* 0x00000004f7f79810 */ /* 0x000fc60007ffe0ff */
[----:B------:R-:W-:Y:S02]  /*32e0*/  FADD.FTZ R246, R246, R194 ;  /* 0x000000c2f6f67221 */ /* 0x000fe40000010000 */
[----:B------:R0:W-:Y:S02]  /*32f0*/  STL [R1], R247 ;  /* 0x000000f701007387 */ /* 0x0001e40000100800 */
        /* <DEDUP_REMOVED lines=185> */
[----:B------:R0:W-:Y:S04]  /*3e90*/  STL [R1+0x4], R250 ;  /* 0x000004fa01007387 */ /* 0x0001e80000100800 */
[----:B------:R0:W1:Y:S02]  /*3ea0*/  SHFL.BFLY PT, R247, R250, 0x10, 0x1f ;  /* 0x0e001f00faf77f89 */ /* 0x00006400000e0000 */
.L_x_18988:
[----:B0-----:R-:W1:Y:S04]  /*3eb0*/  LDL.LU R250, [R1+0x4] ;  /* 0x0000040001fa7983 */ /* 0x001e680000300800 */
[----:B-----5:R-:W-:Y:S04]  /*3ec0*/  STL [R1+0xe4], R182 ;  /* 0x0000e4b601007387 */ /* 0x020fe80000100800 */
[----:B------:R0:W-:Y:S01]  /*3ed0*/  STL [R1+0xe0], R181 ;  /* 0x0000e0b501007387 */ /* 0x0001e20000100800 */
[----:B------:R-:W2:Y:S03]  /*3ee0*/  S2R R251, SR_TID.X ;  /* 0x0000000000fb7919 */ /* 0x000ea60000002100 */
[----:B0-----:R-:W3:Y:S01]  /*3ef0*/  LDL.LU R181, [R1] ;  /* 0x0000000001b57983 */ /* 0x001ee20000300800 */
[----:B------:R-:W-:Y:S05]  /*3f00*/  WARPSYNC.ALL ;  /* 0x0000000000007948 */ /* 0x000fea0003800000 */
[----:B------:R-:W0:Y:S01]  /*3f10*/  S2R R182, SR_TID.X ;  /* 0x0000000000b67919 */ /* 0x000e220000002100 */
[----:B------:R-:W-:Y:S01]  /*3f20*/  STL [R1+0xdc], R180 ;  /* 0x0000dcb401007387 */ /* 0x000fe20000100800 */
[----:B--2---:R-:W-:-:S04]  /*3f30*/  SHF.R.U32.HI R251, RZ, 0x5, R251 ;  /* 0x00000005fffb7819 */ /* 0x004fc800000116fb */
[----:B------:R-:W-:Y:S02]  /*3f40*/  LOP3.LUT R252, R251, 0x3, RZ, 0xc0, !PT ;  /* 0x00000003fbfc7812 */ /* 0x000fe400078ec0ff */
[----:B------:R-:W-:Y:S01]  /*3f50*/  @!P2 MOV R251, 0x400 ;  /* 0x0000040000fba802 */ /* 0x000fe20000000f00 */
[----:B-1----:R-:W-:Y:S02]  /*3f60*/  FADD.FTZ R247, R250, R247 ;  /* 0x000000f7faf77221 */ /* 0x002fe40000010000 */
[----:B------:R-:W1:Y:S02]  /*3f70*/  @!P2 S2R R250, SR_CgaCtaId ;  /* 0x0000000000faa919 */ /* 0x000e640000008800 */
[----:B-1----:R-:W-:Y:S02]  /*3f80*/  @!P2 LEA R250, R250, R251, 0x18 ;  /* 0x000000fbfafaa211 */ /* 0x002fe400078ec0ff */
[----:B---3--:R-:W-:-:S04]  /*3f90*/  @!P2 IADD3 R251, R181, R252, RZ ;  /* 0x000000fcb5fba210 */ /* 0x008fc80007ffe0ff */
[----:B------:R-:W-:Y:S01]  /*3fa0*/  @!P2 LEA R250, R251, R250, 0x3 ;  /* 0x000000fafbfaa211 */ /* 0x000fe200078e18ff */
[----:B------:R-:W-:-:S04]  /*3fb0*/  HFMA2.MMA R251, -RZ, RZ, 0, 0 ;  /* 0x00000000fffb7435 */ /* 0x000fc800000001ff */
[----:B------:R1:W-:Y:S01]  /*3fc0*/  @!P2 STS.64 [R250], R246 ;  /* 0x000000f6fa00a388 */ /* 0x0003e20000000a00 */
[----:B------:R-:W-:Y:S01]  /*3fd0*/  BAR.SYNC.DEFER_BLOCKING 0x0 ;  /* 0x0000000000007b1d */ /* 0x000fe20000010000 */
[----:B0-----:R-:W-:Y:S02]  /*3fe0*/  LOP3.LUT P2, RZ, R252, 0x1f, R182, 0xf8, !PT ;  /* 0x0000001ffcff7812 */ /* 0x001fe4000784f8b6 */
[----:B-1----:R-:W-:-:S04]  /*3ff0*/  LOP3.LUT R246, R182, 0x1f, RZ, 0xc0, !PT ;  /* 0x0000001fb6f67812 */ /* 0x002fc800078ec0ff */
[----:B------:R-:W-:-:S13]  /*4000*/  ISETP.GT.U32.AND P4, PT, R246, 0x3, PT ;  /* 0x00000003f600780c */ /* 0x000fda0003f84070 */
[----:B------:R-:W0:Y:S01]  /*4010*/  @!P4 S2R R250, SR_CgaCtaId ;  /* 0x0000000000fac919 */ /* 0x000e220000008800 */
[----:B------:R-:W-:Y:S02]  /*4020*/  @!P4 MOV R247, 0x400 ;  /* 0x0000040000f7c802 */ /* 0x000fe40000000f00 */
[----:B------:R-:W-:Y:S02]  /*4030*/  @!P4 IADD3 R246, R181, R246, RZ ;  /* 0x000000f6b5f6c210 */ /* 0x000fe40007ffe0ff */
[----:B------:R-:W-:-:S05]  /*4040*/  @!P4 MOV R251, 0x700 ;  /* 0x0000070000fbc802 */ /* 0x000fca0000000f00 */
[----:B------:R-:W1:Y:S01]  /*4050*/  SHFL.DOWN PT, R182, R251, 0x2, 0x1f ;  /* 0x08401f00fbb67f89 */ /* 0x000e6200000e0000 */
[----:B0-----:R-:W-:Y:S02]  /*4060*/  @!P4 LEA R247, R250, R247, 0x18 ;  /* 0x000000f7faf7c211 */ /* 0x001fe400078ec0ff */
[----:B-1----:R-:W-:Y:S02]  /*4070*/  IADD3 R180, R182, R251, RZ ;  /* 0x000000fbb6b47210 */ /* 0x002fe40007ffe0ff */
[----:B------:R-:W-:Y:S02]  /*4080*/  @!P4 LEA R250, R246, R247, 0x3 ;  /* 0x000000f7f6fac211 */ /* 0x000fe400078e18ff */
[----:B------:R-:W-:Y:S02]  /*4090*/  CS2R R246, SRZ ;  /* 0x0000000000f67805 */ /* 0x000fe4000001ff00 */
[----:B------:R-:W-:-:S04]  /*40a0*/  I2FP.F32.S32 R182, R182 ;  /* 0x000000b600b67245 */ /* 0x000fc80000201400 */
[----:B------:R-:W0:Y:S04]  /*40b0*/  @!P4 LDS.64 R246, [R250] ;  /* 0x00000000faf6c984 */ /* 0x000e280000000a00 */
[----:B0-----:R-:W0:Y:S02]  /*40c0*/  SHFL.DOWN PT, R250, R246, 0x2, 0x1f ;  /* 0x08401f00f6fa7f89 */ /* 0x001e2400000e0000 */
[C---:B0-----:R-:W-:Y:S01]  /*40d0*/  FADD.FTZ R252, -R250.reuse, R246 ;  /* 0x000000f6fafc7221 */ /* 0x041fe20000010100 */
[----:B------:R-:W-:-:S03]  /*40e0*/  FMUL.FTZ R250, R250, R182 ;  /* 0x000000b6fafa7220 */ /* 0x000fc60000410000 */
[----:B------:R-:W-:Y:S01]  /*40f0*/  FMUL.FTZ R181, R252, R252 ;  /* 0x000000fcfcb57220 */ /* 0x000fe20000410000 */
[----:B------:R-:W-:-:S05]  /*4100*/  I2FP.F32.S32 R252, R251 ;  /* 0x000000fb00fc7245 */ /* 0x000fca0000201400 */
[----:B------:R-:W-:Y:S01]  /*4110*/  FFMA.FTZ R250, R252, R246, R250 ;  /* 0x000000f6fcfa7223 */ /* 0x000fe200000100fa */
[----:B------:R-:W-:Y:S01]  /*4120*/  FMUL.FTZ R251, R181, R252 ;  /* 0x000000fcb5fb7220 */ /* 0x000fe20000410000 */
[----:B------:R-:W0:Y:S03]  /*4130*/  SHFL.DOWN PT, R246, R247, 0x2, 0x1f ;  /* 0x08401f00f7f67f89 */ /* 0x000e2600000e0000 */
[----:B------:R-:W-:Y:S01]  /*4140*/  FMUL.FTZ R181, R251, R182 ;  /* 0x000000b6fbb57220 */ /* 0x000fe20000410000 */
[----:B------:R-:W1:Y:S04]  /*4150*/  SHFL.DOWN PT, R252, R180, 0x1, 0x1f ;  /* 0x08201f00b4fc7f89 */ /* 0x000e6800000e0000 */
[----:B------:R2:W5:Y:S01]  /*4160*/  LDL.LU R182, [R1+0xe4] ;  /* 0x0000e40001b67983 */ /* 0x0005620000300800 */
[----:B0-----:R-:W-:Y:S01]  /*4170*/  FADD.FTZ R247, R246, R247 ;  /* 0x000000f7f6f77221 */ /* 0x001fe20000010000 */
[----:B------:R-:W-:-:S02]  /*4180*/  I2FP.F32.S32 R246, R180 ;  /* 0x000000b400f67245 */ /* 0x000fc40000201400 */
[----:B-1----:R-:W-:Y:S02]  /*4190*/  IADD3 R180, R180, R252, RZ ;  /* 0x000000fcb4b47210 */ /* 0x002fe40007ffe0ff */
[----:B------:R-:W0:Y:S02]  /*41a0*/  MUFU.RCP R251, R246 ;  /* 0x000000f600fb7308 */ /* 0x000e240000001000 */
[C---:B0-----:R-:W-:Y:S01]  /*41b0*/  FMUL.FTZ R250, R251.reuse, R250 ;  /* 0x000000fafbfa7220 */ /* 0x041fe20000410000 */
[----:B------:R-:W-:-:S04]  /*41c0*/  FFMA.FTZ R247, R251, R181, R247 ;  /* 0x000000b5fbf77223 */ /* 0x000fc800000100f7 */
[----:B------:R-:W0:Y:S02]  /*41d0*/  SHFL.DOWN PT, R251, R250, 0x1, 0x1f ;  /* 0x08201f00fafb7f89 */ /* 0x000e2400000e0000 */
[----:B0-----:R-:W-:-:S04]  /*41e0*/  FADD.FTZ R181, R250, -R251 ;  /* 0x800000fbfab57221 */ /* 0x001fc80000010000 */
[----:B------:R-:W-:-:S05]  /*41f0*/  FMUL.FTZ R181, R181, R181 ;  /* 0x000000b5b5b57220 */ /* 0x000fca0000410000 */
[----:B------:R0:W-:Y:S02]  /*4200*/  STL [R1], R181 ;  /* 0x000000b501007387 */ /* 0x0001e40000100800 */
[----:B0-----:R-:W-:Y:S02]  /*4210*/  I2FP.F32.S32 R181, R252 ;  /* 0x000000fc00b57245 */ /* 0x001fe40000201400 */
[----:B------:R-:W3:Y:S03]  /*4220*/  LDL.LU R252, [R1] ;  /* 0x0000000001fc7983 */ /* 0x000ee60000300800 */
[----:B------:R-:W-:Y:S01]  /*4230*/  FMUL.FTZ R251, R251, R181 ;  /* 0x000000b5fbfb7220 */ /* 0x000fe20000410000 */
[----:B---3--:R-:W-:-:S03]  /*4240*/  FMUL.FTZ R252, R246, R252 ;  /* 0x000000fcf6fc7220 */ /* 0x008fc60000410000 */
[----:B------:R-:W-:Y:S02]  /*4250*/  FFMA.FTZ R246, R246, R250, R251 ;  /* 0x000000faf6f67223 */ /* 0x000fe400000100fb */
[----:B------:R-:W0:Y:S01]  /*4260*/  SHFL.DOWN PT, R250, R247, 0x1, 0x1f ;  /* 0x08201f00f7fa7f89 */ /* 0x000e2200000e0000 */
[----:B------:R-:W-:Y:S01]  /*4270*/  I2FP.F32.S32 R251, R180 ;  /* 0x000000b400fb7245 */ /* 0x000fe20000201400 */
[----:B------:R-:W-:Y:S02]  /*4280*/  FMUL.FTZ R252, R252, R181 ;  /* 0x000000b5fcfc7220 */ /* 0x000fe40000410000 */
[----:B------:R2:W5:Y:S03]  /*4290*/  LDL.LU R181, [R1+0xe0] ;  /* 0x0000e00001b57983 */ /* 0x0005660000300800 */
[----:B------:R-:W1:Y:S01]  /*42a0*/  MUFU.RCP R251, R251 ;  /* 0x000000fb00fb7308 */ /* 0x000e620000001000 */
[----:B0-----:R-:W-:Y:S01]  /*42b0*/  FADD.FTZ R247, R247, R250 ;  /* 0x000000faf7f77221 */ /* 0x001fe20000010000 */
[----:B-1----:R-:W-:-:S03]  /*42c0*/  FMUL.FTZ R246, R251, R246 ;  /* 0x000000f6fbf67220 */ /* 0x002fc60000410000 */
[----:B------:R-:W-:Y:S02]  /*42d0*/  FFMA.FTZ R247, R251, R252, R247 ;  /* 0x000000fcfbf77223 */ /* 0x000fe400000100f7 */
[----:B------:R-:W0:Y:S01]  /*42e0*/  LDC R252, c[0x0][0x2d8] ;  /* 0x0000b600fffc7b82 */ /* 0x000e220000000800 */
[----:B------:R-:W-:Y:S04]  /*42f0*/  SHFL.IDX PT, R250, R246, RZ, 0x1f ;  /* 0x00001ffff6fa7589 */ /* 0x000fe800000e0000 */
[----:B------:R1:W0:Y:S03]  /*4300*/  SHFL.IDX PT, R251, R247, RZ, 0x1f ;  /* 0x00001ffff7fb7589 */ /* 0x00022600000e0000 */
[----:B-1----:R-:W1:Y:S01]  /*4310*/  @!P2 LDC.64 R246, c[0x0][0x250] ;  /* 0x00009400fff6ab82 */ /* 0x002e620000000a00 */
[----:B0-----:R-:W-:Y:S01]  /*4320*/  FFMA.FTZ R252, R251, UR14, R252 ;  /* 0x0000000efbfc7c23 */ /* 0x001fe200080100fc */
[----:B------:R-:W-:-:S05]  /*4330*/  FMUL.FTZ R251, R250, R250 ;  /* 0x000000fafafb7220 */ /* 0x000fca0000410000 */
[----:B------:R-:W-:Y:S01]  /*4340*/  FSEL R251, R251, RZ, P3 ;  /* 0x000000fffbfb7208 */ /* 0x000fe20001800000 */
[----:B-1----:R-:W-:-:S04]  /*4350*/  @!P2 IMAD.WIDE R246, R0, 0x4, R246 ;  /* 0x0000000400f6a825 */ /* 0x002fc800078e02f6 */
[----:B------:R-:W-:Y:S01]  /*4360*/  FADD.FTZ R251, R252, R251 ;  /* 0x000000fbfcfb7221 */ /* 0x000fe20000010000 */
[----:B------:R0:W-:Y:S05]  /*4370*/  @!P2 STG.E desc[UR6][R246.64], R250 ;  /* 0x000000faf600a986 */ /* 0x0001ea000c101906 */
[----:B------:R-:W1:Y:S01]  /*4380*/  MUFU.RSQ R251, R251 ;  /* 0x000000fb00fb7308 */ /* 0x000e620000001400 */
[----:B0-----:R-:W0:Y:S01]  /*4390*/  @!P2 LDC.64 R246, c[0x0][0x258] ;  /* 0x00009600fff6ab82 */ /* 0x001e220000000a00 */
[----:B------:R-:W-:Y:S02]  /*43a0*/  FSEL R250, R250, RZ, !P3 ;  /* 0x000000fffafa7208 */ /* 0x000fe40005800000 */
[----:B-1----:R-:W-:-:S02]  /*43b0*/  R2UR UR15, R251 ;  /* 0x00000000fb0f72ca */ /* 0x002fc400000e0000 */
[----:B------:R-:W-:Y:S01]  /*43c0*/  R2UR UR4, R250 ;  /* 0x00000000fa0472ca */ /* 0x000fe200000e0000 */
[----:B------:R-:W3:Y:S10]  /*43d0*/  LDL R251, [R1+0xd4] ;  /* 0x0000d40001fb7983 */ /* 0x000ef40000100800 */
[----:B------:R-:W-:Y:S01]  /*43e0*/  MOV R250, UR15 ;  /* 0x0000000f00fa7c02 */ /* 0x000fe20008000f00 */
[----:B0-----:R-:W-:-:S05]  /*43f0*/  @!P2 IMAD.WIDE R246, R0, 0x4, R246 ;  /* 0x0000000400f6a825 */ /* 0x001fca00078e02f6 */
[----:B------:R0:W-:Y:S04]  /*4400*/  @!P2 STG.E desc[UR6][R246.64], R250 ;  /* 0x000000faf600a986 */ /* 0x0001e8000c101906 */
[----:B0-----:R-:W4:Y:S04]  /*4410*/  LDL R246, [R1+0xc8] ;  /* 0x0000c80001f67983 */ /* 0x001f280000100800 */
[----:B------:R-:W2:Y:S04]  /*4420*/  LDL R247, [R1+0xcc] ;  /* 0x0000cc0001f77983 */ /* 0x000ea80000100800 */
[----:B------:R-:W3:Y:S01]  /*4430*/  LDL R250, [R1+0xd0] ;  /* 0x0000d00001fa7983 */ /* 0x000ee20000100800 */
[----:B------:R-:W-:Y:S01]  /*4440*/  FADD.FTZ R192, R192, -UR4 ;  /* 0x80000004c0c07e21 */ /* 0x000fe20008010000 */
[----:B------:R-:W-:Y:S01]  /*4450*/  FADD.FTZ R193, R193, -UR4 ;  /* 0x80000004c1c17e21 */ /* 0x000fe20008010000 */
[----:B------:R-:W-:Y:S01]  /*4460*/  FADD.FTZ R194, R194, -UR4 ;  /* 0x80000004c2c27e21 */ /* 0x000fe20008010000 */
[----:B------:R-:W-:Y:S01]  /*4470*/  FADD.FTZ R195, R195, -UR4 ;  /* 0x80000004c3c37e21 */ /* 0x000fe20008010000 */
[----:B------:R-:W-:Y:S01]  /*4480*/  FMUL.FTZ R180, R192, UR15 ;  /* 0x0000000fc0b47c20 */ /* 0x000fe20008410000 */
[----:B------:R-:W-:Y:S01]  /*4490*/  FMUL.FTZ R252, R193, UR15 ;  /* 0x0000000fc1fc7c20 */ /* 0x000fe20008410000 */
[----:B------:R-:W-:-:S02]  /*44a0*/  FADD.FTZ R197, R197, -UR4 ;  /* 0x80000004c5c57e21 */ /* 0x000fc40008010000 */
[----:B----4-:R-:W-:Y:S01]  /*44b0*/  FFMA.FTZ R192, R246, R180, R8 ;  /* 0x000000b4f6c07223 */ /* 0x010fe20000010008 */
[----:B------:R-:W-:Y:S01]  /*44c0*/  FMUL.FTZ R246, R195, UR15 ;  /* 0x0000000fc3f67c20 */ /* 0x000fe20008410000 */
[----:B------:R-:W-:Y:S01]  /*44d0*/  FADD.FTZ R195, R196, -UR4 ;  /* 0x80000004c4c37e21 */ /* 0x000fe20008010000 */
[----:B--2---:R-:W-:Y:S01]  /*44e0*/  FFMA.FTZ R193, R247, R252, R9 ;  /* 0x000000fcf7c17223 */ /* 0x004fe20000010009 */
[----:B------:R-:W-:Y:S01]  /*44f0*/  FMUL.FTZ R247, R194, UR15 ;  /* 0x0000000fc2f77c20 */ /* 0x000fe20008410000 */
[----:B---3--:R-:W-:Y:S01]  /*4500*/  FFMA.FTZ R194, R251, R246, R11 ;  /* 0x000000f6fbc27223 */ /* 0x008fe2000001000b */
[----:B------:R-:W2:Y:S02]  /*4510*/  LDL R196, [R1+0xc4] ;  /* 0x0000c40001c47983 */ /* 0x000ea40000100800 */
[----:B------:R-:W-:Y:S01]  /*4520*/  F2FP.BF16.F32.PACK_AB R192, R193, R192 ;  /* 0x000000c0c1c0723e */ /* 0x000fe200000010ff */
[----:B------:R-:W-:Y:S01]  /*4530*/  FFMA.FTZ R193, R250, R247, R10 ;  /* 0x000000f7fac17223 */ /* 0x000fe2000001000a */
[----:B------:R-:W-:-:S02]  /*4540*/  FMUL.FTZ R250, R195, UR15 ;  /* 0x0000000fc3fa7c20 */ /* 0x000fc40008410000 */
[----:B------:R-:W3:Y:S02]  /*4550*/  LDL R195, [R1+0xbc] ;  /* 0x0000bc0001c37983 */ /* 0x000ee40000100800 */
[----:B------:R-:W-:Y:S02]  /*4560*/  F2FP.BF16.F32.PACK_AB R193, R194, R193 ;  /* 0x000000c1c2c1723e */ /* 0x000fe400000010ff */
[----:B------:R-:W4:Y:S01]  /*4570*/  LDL R194, [R1+0xb8] ;  /* 0x0000b80001c27983 */ /* 0x000f220000100800 */
[----:B------:R-:W-:-:S03]  /*4580*/  FMUL.FTZ R251, R197, UR15 ;  /* 0x0000000fc5fb7c20 */ /* 0x000fc60008410000 */
[----:B------:R-:W4:Y:S01]  /*4590*/  LDL R197, [R1+0xc0] ;  /* 0x0000c00001c57983 */ /* 0x000f220000100800 */
[----:B------:R-:W-:Y:S01]  /*45a0*/  FADD.FTZ R198, R198, -UR4 ;  /* 0x80000004c6c67e21 */ /* 0x000fe20008010000 */
[----:B------:R-:W-:-:S03]  /*45b0*/  FADD.FTZ R199, R199, -UR4 ;  /* 0x80000004c7c77e21 */ /* 0x000fc60008010000 */
[----:B------:R-:W-:Y:S01]  /*45c0*/  FMUL.FTZ R198, R198, UR15 ;  /* 0x0000000fc6c67c20 */ /* 0x000fe20008410000 */
[----:B------:R-:W-:-:S04]  /*45d0*/  FMUL.FTZ R199, R199, UR15 ;  /* 0x0000000fc7c77c20 */ /* 0x000fc80008410000 */
[----:B--2---:R-:W-:Y:S01]  /*45e0*/  FFMA.FTZ R196, R196, R199, R15 ;  /* 0x000000c7c4c47223 */ /* 0x004fe2000001000f */
[----:B---3--:R-:W-:Y:S01]  /*45f0*/  FFMA.FTZ R195, R195, R251, R13 ;  /* 0x000000fbc3c37223 */ /* 0x008fe2000001000d */
[----:B----4-:R-:W-:-:S05]  /*4600*/  FFMA.FTZ R194, R194, R250, R12 ;  /* 0x000000fac2c27223 */ /* 0x010fca000001000c */
        /* <DEDUP_REMOVED lines=20> */
[----:B------:R-:W-:Y:S02]  /*4750*/  FFMA.FTZ R196, R196, R251, R69 ;  /* 0x000000fbc4c47223 */ /* 0x000fe40000010045 */
[----:B------:R-:W0:Y:S01]  /*4760*/  LDC.64 R250, c[0x0][0x2c0] ;  /* 0x0000b000fffa7b82 */ /* 0x000e220000000a00 */
[----:B--2---:R-:W-:Y:S02]  /*4770*/  FFMA.FTZ R192, R199, R180, R64 ;  /* 0x000000b4c7c07223 */ /* 0x004fe40000010040 */
[----:B------:R1:W5:Y:S04]  /*4780*/  LDL.LU R180, [R1+0xdc] ;  /* 0x0000dc0001b47983 */ /* 0x0003680000300800 */
[----:B------:R-:W2:Y:S04]  /*4790*/  LDL R247, [R1+0x8c] ;  /* 0x00008c0001f77983 */ /* 0x000ea80000100800 */
[----:B------:R-:W4:Y:S04]  /*47a0*/  LDL R246, [R1+0x90] ;  /* 0x0000900001f67983 */ /* 0x000f280000100800 */
[----:B------:R-:W4:Y:S01]  /*47b0*/  LDL R199, [R1+0x94] ;  /* 0x0000940001c77983 */ /* 0x000f220000100800 */
[----:B---3--:R-:W-:Y:S01]  /*47c0*/  FFMA.FTZ R198, R198, R252, R65 ;  /* 0x000000fcc6c67223 */ /* 0x008fe20000010041 */
[----:B------:R-:W-:-:S02]  /*47d0*/  F2FP.BF16.F32.PACK_AB R194, R196, R194 ;  /* 0x000000c2c4c2723e */ /* 0x000fc400000010ff */
[----:B------:R-:W-:Y:S01]  /*47e0*/  F2FP.BF16.F32.PACK_AB R193, R197, R193 ;  /* 0x000000c1c5c1723e */ /* 0x000fe200000010ff */
[----:B0-----:R-:W-:Y:S01]  /*47f0*/  IMAD.WIDE.U32 R196, R3, 0x10, R250 ;  /* 0x0000001003c47825 */ /* 0x001fe200078e00fa */
[----:B------:R-:W-:Y:S01]  /*4800*/  F2FP.BF16.F32.PACK_AB R192, R198, R192 ;  /* 0x000000c0c6c0723e */ /* 0x000fe200000010ff */
[----:B------:R-:W3:Y:S04]  /*4810*/  LDL R252, [R1+0x88] ;  /* 0x0000880001fc7983 */ /* 0x000ee80000100800 */
[----:B------:R0:W-:Y:S02]  /*4820*/  STG.E.128 desc[UR6][R196.64], R192 ;  /* 0x000000c0c4007986 */ /* 0x0001e4000c101d06 */
[----:B0-----:R-:W-:Y:S01]  /*4830*/  FADD.FTZ R193, R201, -UR4 ;  /* 0x80000004c9c17e21 */ /* 0x001fe20008010000 */
[----:B------:R-:W-:Y:S01]  /*4840*/  FADD.FTZ R194, R202, -UR4 ;  /* 0x80000004cac27e21 */ /* 0x000fe20008010000 */
[----:B------:R-:W-:-:S02]  /*4850*/  FADD.FTZ R195, R203, -UR4 ;  /* 0x80000004cbc37e21 */ /* 0x000fc40008010000 */
[----:B------:R-:W-:Y:S01]  /*4860*/  FMUL.FTZ R197, R193, UR15 ;  /* 0x0000000fc1c57c20 */ /* 0x000fe20008410000 */
[----:B------:R-:W-:Y:S01]  /*4870*/  FMUL.FTZ R201, R194, UR15 ;  /* 0x0000000fc2c97c20 */ /* 0x000fe20008410000 */
[----:B------:R-:W-:Y:S01]  /*4880*/  FMUL.FTZ R196, R195, UR15 ;  /* 0x0000000fc3c47c20 */ /* 0x000fe20008410000 */
[----:B------:R-:W-:Y:S01]  /*4890*/  FADD.FTZ R198, R206, -UR4 ;  /* 0x80000004cec67e21 */ /* 0x000fe20008010000 */
[----:B------:R-:W-:Y:S01]  /*48a0*/  FADD.FTZ R192, R200, -UR4 ;  /* 0x80000004c8c07e21 */ /* 0x000fe20008010000 */
[----:B------:R-:W-:Y:S01]  /*48b0*/  IADD3 R3, R3, 0x80, RZ ;  /* 0x0000008003037810 */ /* 0x000fe20007ffe0ff */
[----:B------:R-:W3:Y:S01]  /*48c0*/  LDL R206, [R1+0x74] ;  /* 0x0000740001ce7983 */ /* 0x000ee20000100800 */
[----:B--2---:R-:W-:-:S03]  /*48d0*/  FFMA.FTZ R195, R247, R197, R17 ;  /* 0x000000c5f7c37223 */ /* 0x004fc60000010011 */
[----:B------:R-:W2:Y:S01]  /*48e0*/  LDL R247, [R1+0x7c] ;  /* 0x00007c0001f77983 */ /* 0x000ea20000100800 */
[----:B----4-:R-:W-:-:S03]  /*48f0*/  FFMA.FTZ R193, R246, R201, R18 ;  /* 0x000000c9f6c17223 */ /* 0x010fc60000010012 */
[----:B------:R-:W4:Y:S01]  /*4900*/  LDL R246, [R1+0x80] ;  /* 0x0000800001f67983 */ /* 0x000f220000100800 */
[----:B------:R-:W-:-:S05]  /*4910*/  FFMA.FTZ R194, R199, R196, R19 ;  /* 0x000000c4c7c27223 */ /* 0x000fca0000010013 */
[----:B------:R-:W-:Y:S01]  /*4920*/  F2FP.BF16.F32.PACK_AB R193, R194, R193 ;  /* 0x000000c1c2c1723e */ /* 0x000fe200000010ff */
[----:B------:R-:W-:Y:S01]  /*4930*/  FADD.FTZ R194, R204, -UR4 ;  /* 0x80000004ccc27e21 */ /* 0x000fe20008010000 */
[----:B------:R-:W-:Y:S02]  /*4940*/  FMUL.FTZ R204, R198, UR15 ;  /* 0x0000000fc6cc7c20 */ /* 0x000fe40008410000 */
[----:B------:R-:W4:Y:S01]  /*4950*/  LDL R198, [R1+0x84] ;  /* 0x0000840001c67983 */ /* 0x000f220000100800 */
[----:B------:R-:W-:-:S03]  /*4960*/  FMUL.FTZ R202, R194, UR15 ;  /* 0x0000000fc2ca7c20 */ /* 0x000fc60008410000 */
[----:B------:R-:W4:Y:S01]  /*4970*/  LDL R194, [R1+0x78] ;  /* 0x0000780001c27983 */ /* 0x000f220000100800 */
[----:B------:R-:W-:-:S04]  /*4980*/  FMUL.FTZ R200, R192, UR15 ;  /* 0x0000000fc0c87c20 */ /* 0x000fc80008410000 */
[----:B---3--:R-:W-:Y:S01]  /*4990*/  FFMA.FTZ R192, R252, R200, R16 ;  /* 0x000000c8fcc07223 */ /* 0x008fe20000010010 */
[----:B------:R-:W-:Y:S01]  /*49a0*/  FADD.FTZ R199, R207, -UR4 ;  /* 0x80000004cfc77e21 */ /* 0x000fe20008010000 */
[----:B------:R-:W3:Y:S03]  /*49b0*/  LDL R252, [R1+0x6c] ;  /* 0x00006c0001fc7983 */ /* 0x000ee60000100800 */
[----:B------:R-:W-:Y:S01]  /*49c0*/  F2FP.BF16.F32.PACK_AB R192, R195, R192 ;  /* 0x000000c0c3c0723e */ /* 0x000fe200000010ff */
[----:B------:R-:W-:Y:S01]  /*49d0*/  FADD.FTZ R195, R205, -UR4 ;  /* 0x80000004cdc37e21 */ /* 0x000fe20008010000 */
[----:B------:R-:W-:Y:S01]  /*49e0*/  FMUL.FTZ R205, R199, UR15 ;  /* 0x0000000fc7cd7c20 */ /* 0x000fe20008410000 */
[----:B------:R-:W3:Y:S02]  /*49f0*/  LDL R207, [R1+0x5c] ;  /* 0x00005c0001cf7983 */ /* 0x000ee40000100800 */
[----:B------:R-:W-:-:S04]  /*4a00*/  FMUL.FTZ R203, R195, UR15 ;  /* 0x0000000fc3cb7c20 */ /* 0x000fc80008410000 */
[----:B--2---:R-:W-:Y:S01]  /*4a10*/  FFMA.FTZ R199, R247, R203, R21 ;  /* 0x000000cbf7c77223 */ /* 0x004fe20000010015 */
[----:B----4-:R-:W-:Y:S02]  /*4a20*/  FFMA.FTZ R195, R246, R204, R22 ;  /* 0x000000ccf6c37223 */ /* 0x010fe40000010016 */
[----:B------:R-:W0:Y:S01]  /*4a30*/  LDC.64 R246, c[0x0][0x2b8] ;  /* 0x0000ae00fff67b82 */ /* 0x000e220000000a00 */
[----:B------:R-:W-:Y:S01]  /*4a40*/  FFMA.FTZ R198, R198, R205, R23 ;  /* 0x000000cdc6c67223 */ /* 0x000fe20000010017 */
[----:B------:R-:W-:-:S04]  /*4a50*/  FFMA.FTZ R194, R194, R202, R20 ;  /* 0x000000cac2c27223 */ /* 0x000fc80000010014 */
[----:B------:R-:W-:Y:S02]  /*4a60*/  F2FP.BF16.F32.PACK_AB R195, R198, R195 ;  /* 0x000000c3c6c3723e */ /* 0x000fe400000010ff */
[----:B------:R-:W-:Y:S01]  /*4a70*/  F2FP.BF16.F32.PACK_AB R194, R199, R194 ;  /* 0x000000c2c7c2723e */ /* 0x000fe200000010ff */
[----:B0-----:R-:W-:-:S05]  /*4a80*/  IMAD.WIDE.U32 R198, R3, 0x10, R246 ;  /* 0x0000001003c67825 */ /* 0x001fca00078e00f6 */
[----:B------:R0:W-:Y:S04]  /*4a90*/  STG.E.128 desc[UR6][R198.64], R192 ;  /* 0x000000c0c6007986 */ /* 0x0001e8000c101d06 */
[----:B0-----:R-:W2:Y:S04]  /*4aa0*/  LDL R195, [R1+0x60] ;  /* 0x0000600001c37983 */ /* 0x001ea80000100800 */
[----:B------:R-:W4:Y:S04]  /*4ab0*/  LDL R193, [R1+0x64] ;  /* 0x0000640001c17983 */ /* 0x000f280000100800 */
[----:B------:R-:W4:Y:S04]  /*4ac0*/  LDL R194, [R1+0x68] ;  /* 0x0000680001c27983 */ /* 0x000f280000100800 */
[----:B------:R-:W4:Y:S04]  /*4ad0*/  LDL R198, [R1+0x70] ;  /* 0x0000700001c67983 */ /* 0x000f280000100800 */
[----:B------:R-:W4:Y:S01]  /*4ae0*/  LDL R199, [R1+0x58] ;  /* 0x0000580001c77983 */ /* 0x000f220000100800 */
[----:B------:R-:W-:Y:S01]  /*4af0*/  FFMA.FTZ R196, R206, R196, R75 ;  /* 0x000000c4cec47223 */ /* 0x000fe2000001004b */
[----:B---3--:R-:W-:-:S02]  /*4b00*/  FFMA.FTZ R197, R252, R197, R73 ;  /* 0x000000c5fcc57223 */ /* 0x008fc40000010049 */
[----:B------:R-:W3:Y:S04]  /*4b10*/  LDL R252, [R1+0x18] ;  /* 0x0000180001fc7983 */ /* 0x000ee80000100800 */
[----:B------:R-:W3:Y:S01]  /*4b20*/  LDL R206, [R1+0x24] ;  /* 0x0000240001ce7983 */ /* 0x000ee20000100800 */
[----:B--2---:R-:W-:-:S03]  /*4b30*/  FFMA.FTZ R195, R195, R204, R78 ;  /* 0x000000ccc3c37223 */ /* 0x004fc6000001004e */
[----:B------:R-:W2:Y:S01]  /*4b40*/  LDL R204, [R1+0x48] ;  /* 0x0000480001cc7983 */ /* 0x000ea20000100800 */
[----:B----4-:R-:W-:-:S03]  /*4b50*/  FFMA.FTZ R192, R193, R205, R79 ;  /* 0x000000cdc1c07223 */ /* 0x010fc6000001004f */
[----:B------:R-:W4:Y:S02]  /*4b60*/  LDL R205, [R1+0x1c] ;  /* 0x00001c0001cd7983 */ /* 0x000f240000100800 */
[----:B------:R-:W-:Y:S01]  /*4b70*/  F2FP.BF16.F32.PACK_AB R195, R192, R195 ;  /* 0x000000c3c0c3723e */ /* 0x000fe200000010ff */
[----:B------:R-:W-:Y:S01]  /*4b80*/  FFMA.FTZ R192, R194, R200, R72 ;  /* 0x000000c8c2c07223 */ /* 0x000fe20000010048 */
[----:B------:R-:W-:Y:S01]  /*4b90*/  FFMA.FTZ R193, R198, R201, R74 ;  /* 0x000000c9c6c17223 */ /* 0x000fe2000001004a */
[----:B------:R-:W-:Y:S01]  /*4ba0*/  FFMA.FTZ R198, R207, R203, R77 ;  /* 0x000000cbcfc67223 */ /* 0x000fe2000001004d */
[----:B------:R-:W3:Y:S01]  /*4bb0*/  LDL R201, [R1+0x3c] ;  /* 0x00003c0001c97983 */ /* 0x000ee20000100800 */
[----:B------:R-:W-:-:S03]  /*4bc0*/  FFMA.FTZ R194, R199, R202, R76 ;  /* 0x000000cac7c27223 */ /* 0x000fc6000001004c */
[----:B------:R-:W4:Y:S04]  /*4bd0*/  LDL R202, [R1+0x50] ;  /* 0x0000500001ca7983 */ /* 0x000f280000100800 */
[----:B------:R-:W3:Y:S04]  /*4be0*/  LDL R199, [R1+0x54] ;  /* 0x0000540001c77983 */ /* 0x000ee80000100800 */
[----:B------:R-:W3:Y:S01]  /*4bf0*/  LDL R203, [R1+0x4c] ;  /* 0x00004c0001cb7983 */ /* 0x000ee20000100800 */
[----:B------:R-:W-:Y:S02]  /*4c00*/  F2FP.BF16.F32.PACK_AB R193, R196, R193 ;  /* 0x000000c1c4c1723e */ /* 0x000fe400000010ff */
[----:B------:R-:W-:Y:S01]  /*4c10*/  F2FP.BF16.F32.PACK_AB R192, R197, R192 ;  /* 0x000000c0c5c0723e */ /* 0x000fe200000010ff */
[----:B------:R-:W-:Y:S01]  /*4c20*/  IMAD.WIDE.U32 R196, R3, 0x10, R250 ;  /* 0x0000001003c47825 */ /* 0x000fe200078e00fa */
[----:B------:R-:W-:-:S03]  /*4c30*/  F2FP.BF16.F32.PACK_AB R194, R198, R194 ;  /* 0x000000c2c6c2723e */ /* 0x000fc600000010ff */
[----:B------:R-:W-:Y:S01]  /*4c40*/  FADD.FTZ R3, R208, -UR4 ;  /* 0x80000004d0037e21 */ /* 0x000fe20008010000 */
[----:B------:R-:W3:Y:S04]  /*4c50*/  LDL R200, [R1+0x44] ;  /* 0x0000440001c87983 */ /* 0x000ee80000100800 */
[----:B------:R0:W-:Y:S04]  /*4c60*/  STG.E.128 desc[UR6][R196.64], R192 ;  /* 0x000000c0c4007986 */ /* 0x0001e8000c101d06 */
[----:B------:R-:W3:Y:S04]  /*4c70*/  LDL R208, [R1+0x40] ;  /* 0x0000400001d07983 */ /* 0x000ee80000100800 */
[----:B------:R-:W3:Y:S01]  /*4c80*/  LDL R207, [R1+0x20] ;  /* 0x0000200001cf7983 */ /* 0x000ee20000100800 */
[----:B0-----:R-:W-:-:S03]  /*4c90*/  FADD.FTZ R192, R209, -UR4 ;  /* 0x80000004d1c07e21 */ /* 0x001fc60008010000 */
[----:B------:R-:W3:Y:S01]  /*4ca0*/  LDL R209, [R1+0x38] ;  /* 0x0000380001d17983 */ /* 0x000ee20000100800 */
[----:B------:R-:W-:Y:S01]  /*4cb0*/  FADD.FTZ R193, R210, -UR4 ;  /* 0x80000004d2c17e21 */ /* 0x000fe20008010000 */
[----:B------:R-:W-:Y:S01]  /*4cc0*/  FADD.FTZ R194, R211, -UR4 ;  /* 0x80000004d3c27e21 */ /* 0x000fe20008010000 */
[----:B------:R-:W-:Y:S01]  /*4cd0*/  FMUL.FTZ R3, R3, UR15 ;  /* 0x0000000f03037c20 */ /* 0x000fe20008410000 */
[----:B------:R-:W-:Y:S01]  /*4ce0*/  FMUL.FTZ R196, R192, UR15 ;  /* 0x0000000fc0c47c20 */ /* 0x000fe20008410000 */
[----:B------:R-:W-:Y:S01]  /*4cf0*/  FMUL.FTZ R197, R193, UR15 ;  /* 0x0000000fc1c57c20 */ /* 0x000fe20008410000 */
[----:B------:R-:W-:Y:S01]  /*4d00*/  FMUL.FTZ R198, R194, UR15 ;  /* 0x0000000fc2c67c20 */ /* 0x000fe20008410000 */
[----:B--2---:R-:W-:Y:S02]  /*4d10*/  FFMA.FTZ R192, R204, R3, R24 ;  /* 0x00000003ccc07223 */ /* 0x004fe40000010018 */
[----:B----4-:R-:W-:Y:S01]  /*4d20*/  FFMA.FTZ R193, R202, R197, R26 ;  /* 0x000000c5cac17223 */ /* 0x010fe2000001001a */
[----:B---3--:R-:W-:Y:S01]  /*4d30*/  FFMA.FTZ R194, R199, R198, R27 ;  /* 0x000000c6c7c27223 */ /* 0x008fe2000001001b */
[----:B------:R-:W-:-:S04]  /*4d40*/  FFMA.FTZ R195, R203, R196, R25 ;  /* 0x000000c4cbc37223 */ /* 0x000fc80000010019 */
[----:B------:R-:W-:Y:S01]  /*4d50*/  F2FP.BF16.F32.PACK_AB R193, R194, R193 ;  /* 0x000000c1c2c1723e */ /* 0x000fe200000010ff */
[----:B------:R-:W-:Y:S01]  /*4d60*/  FADD.FTZ R194, R212, -UR4 ;  /* 0x80000004d4c27e21 */ /* 0x000fe20008010000 */
[----:B------:R-:W-:Y:S01]  /*4d70*/  FADD.FTZ R202, R214, -UR4 ;  /* 0x80000004d6ca7e21 */ /* 0x000fe20008010000 */
[----:B------:R-:W-:Y:S01]  /*4d80*/  FADD.FTZ R203, R215, -UR4 ;  /* 0x80000004d7cb7e21 */ /* 0x000fe20008010000 */
[----:B------:R-:W-:Y:S01]  /*4d90*/  F2FP.BF16.F32.PACK_AB R192, R195, R192 ;  /* 0x000000c0c3c0723e */ /* 0x000fe200000010ff */
[----:B------:R-:W-:Y:S01]  /*4da0*/  FADD.FTZ R195, R213, -UR4 ;  /* 0x80000004d5c37e21 */ /* 0x000fe20008010000 */
[----:B------:R-:W-:Y:S01]  /*4db0*/  FMUL.FTZ R204, R194, UR15 ;  /* 0x0000000fc2cc7c20 */ /* 0x000fe20008410000 */
[----:B------:R-:W-:Y:S01]  /*4dc0*/  FMUL.FTZ R202, R202, UR15 ;  /* 0x0000000fcaca7c20 */ /* 0x000fe20008410000 */
[----:B------:R-:W-:Y:S01]  /*4dd0*/  FMUL.FTZ R203, R203, UR15 ;  /* 0x0000000fcbcb7c20 */ /* 0x000fe20008410000 */
[----:B------:R-:W-:Y:S01]  /*4de0*/  FMUL.FTZ R199, R195, UR15 ;  /* 0x0000000fc3c77c20 */ /* 0x000fe20008410000 */
[----:B------:R-:W2:Y:S02]  /*4df0*/  LDL R212, [R1+0x2c] ;  /* 0x00002c0001d47983 */ /* 0x000ea40000100800 */
[----:B------:R-:W-:Y:S01]  /*4e00*/  FFMA.FTZ R200, R200, R203, R31 ;  /* 0x000000cbc8c87223 */ /* 0x000fe2000001001f */
[----:B------:R-:W-:Y:S01]  /*4e10*/  FFMA.FTZ R201, R201, R199, R29 ;  /* 0x000000c7c9c97223 */ /* 0x000fe2000001001d */
[----:B------:R-:W-:Y:S01]  /*4e20*/  FFMA.FTZ R195, R208, R202, R30 ;  /* 0x000000cad0c37223 */ /* 0x000fe2000001001e */
[----:B------:R-:W3:Y:S04]  /*4e30*/  LDL R215, [R1+0x28] ;  /* 0x0000280001d77983 */ /* 0x000ee80000100800 */
[----:B------:R-:W4:Y:S01]  /*4e40*/  LDL R213, [R1+0x34] ;  /* 0x0000340001d57983 */ /* 0x000f220000100800 */
[----:B------:R-:W-:-:S03]  /*4e50*/  F2FP.BF16.F32.PACK_AB R195, R200, R195 ;  /* 0x000000c3c8c3723e */ /* 0x000fc600000010ff */
[----:B------:R-:W4:Y:S01]  /*4e60*/  LDL R214, [R1+0x30] ;  /* 0x0000300001d67983 */ /* 0x000f220000100800 */
[----:B------:R-:W-:-:S05]  /*4e70*/  FFMA.FTZ R194, R209, R204, R28 ;  /* 0x000000ccd1c27223 */ /* 0x000fca000001001c */
[----:B------:R-:W-:Y:S01]  /*4e80*/  F2FP.BF16.F32.PACK_AB R194, R201, R194 ;  /* 0x000000c2c9c2723e */ /* 0x000fe200000010ff */
[----:B------:R-:W-:-:S05]  /*4e90*/  IMAD.WIDE.U32 R200, R244, 0x10, R246 ;  /* 0x00000010f4c87825 */ /* 0x000fca00078e00f6 */
[----:B------:R0:W-:Y:S01]  /*4ea0*/  STG.E.128 desc[UR6][R200.64], R192 ;  /* 0x000000c0c8007986 */ /* 0x0001e2000c101d06 */
[----:B------:R-:W-:-:S03]  /*4eb0*/  FADD.FTZ R208, R226, -UR4 ;  /* 0x80000004e2d07e21 */ /* 0x000fc60008010000 */
[----:B------:R-:W4:Y:S01]  /*4ec0*/  LDL R226, [R1+0x10] ;  /* 0x0000100001e27983 */ /* 0x000f220000100800 */
[----:B0-----:R-:W-:Y:S01]  /*4ed0*/  FADD.FTZ R200, R217, -UR4 ;  /* 0x80000004d9c87e21 */ /* 0x001fe20008010000 */
[----:B------:R-:W-:Y:S02]  /*4ee0*/  FADD.FTZ R201, R218, -UR4 ;  /* 0x80000004dac97e21 */ /* 0x000fe40008010000 */
[----:B------:R-:W4:Y:S04]  /*4ef0*/  LDL R217, [R1+0xc] ;  /* 0x00000c0001d97983 */ /* 0x000f280000100800 */
[----:B------:R-:W4:Y:S01]  /*4f00*/  LDL R218, [R1+0x8] ;  /* 0x0000080001da7983 */ /* 0x000f220000100800 */
[----:B------:R-:W-:-:S03]  /*4f10*/  FFMA.FTZ R194, R252, R204, R84 ;  /* 0x000000ccfcc27223 */ /* 0x000fc60000010054 */
[----:B------:R-:W4:Y:S01]  /*4f20*/  LDL R252, [R1+0x14] ;  /* 0x0000140001fc7983 */ /* 0x000f220000100800 */
[----:B------:R-:W-:Y:S01]  /*4f30*/  FFMA.FTZ R195, R207, R202, R86 ;  /* 0x000000cacfc37223 */ /* 0x000fe20000010056 */
[----:B------:R-:W-:Y:S01]  /*4f40*/  FFMA.FTZ R192, R206, R203, R87 ;  /* 0x000000cbcec07223 */ /* 0x000fe20000010057 */
[----:B------:R-:W-:-:S04]  /*4f50*/  FFMA.FTZ R193, R205, R199, R85 ;  /* 0x000000c7cdc17223 */ /* 0x000fc80000010055 */
[----:B------:R-:W-:Y:S02]  /*4f60*/  F2FP.BF16.F32.PACK_AB R195, R192, R195 ;  /* 0x000000c3c0c3723e */ /* 0x000fe400000010ff */
[----:B------:R-:W-:Y:S01]  /*4f70*/  F2FP.BF16.F32.PACK_AB R194, R193, R194 ;  /* 0x000000c2c1c2723e */ /* 0x000fe200000010ff */
[----:B------:R-:W-:Y:S01]  /*4f80*/  FADD.FTZ R199, R216, -UR4 ;  /* 0x80000004d8c77e21 */ /* 0x000fe20008010000 */
[----:B------:R-:W-:Y:S01]  /*4f90*/  FADD.FTZ R203, R220, -UR4 ;  /* 0x80000004dccb7e21 */ /* 0x000fe20008010000 */
[----:B------:R-:W-:Y:S01]  /*4fa0*/  FADD.FTZ R204, R221, -UR4 ;  /* 0x80000004ddcc7e21 */ /* 0x000fe20008010000 */
[----:B------:R-:W-:Y:S01]  /*4fb0*/  FMUL.FTZ R216, R200, UR15 ;  /* 0x0000000fc8d87c20 */ /* 0x000fe20008410000 */
[----:B------:R-:W-:Y:S01]  /*4fc0*/  FMUL.FTZ R199, R199, UR15 ;  /* 0x0000000fc7c77c20 */ /* 0x000fe20008410000 */
        /* <DEDUP_REMOVED lines=11> */
[----:B------:R-:W-:Y:S01]  /*5080*/  FADD.FTZ R219, R4, -UR4 ;  /* 0x8000000404db7e21 */ /* 0x000fe20008010000 */
[----:B------:R-:W-:Y:S01]  /*5090*/  FADD.FTZ R220, R5, -UR4 ;  /* 0x8000000405dc7e21 */ /* 0x000fe20008010000 */
[----:B------:R-:W-:Y:S01]  /*50a0*/  FFMA.FTZ R4, R122, R225, R38 ;  /* 0x000000e17a047223 */ /* 0x000fe20000010026 */
[----:B------:R-:W-:Y:S01]  /*50b0*/  FFMA.FTZ R5, R123, R209, R39 ;  /* 0x000000d17b057223 */ /* 0x000fe20000010027 */
[----:B------:R-:W-:Y:S01]  /*50c0*/  FADD.FTZ R210, R227, -UR4 ;  /* 0x80000004e3d27e21 */ /* 0x000fe20008010000 */
[----:B------:R-:W-:Y:S01]  /*50d0*/  FADD.FTZ R211, R228, -UR4 ;  /* 0x80000004e4d37e21 */ /* 0x000fe20008010000 */
[----:B------:R-:W-:Y:S01]  /*50e0*/  FMUL.FTZ R228, R207, UR15 ;  /* 0x0000000fcfe47c20 */ /* 0x000fe20008410000 */
[----:B------:R-:W-:Y:S01]  /*50f0*/  FMUL.FTZ R208, R208, UR15 ;  /* 0x0000000fd0d07c20 */ /* 0x000fe20008410000 */
[----:B------:R-:W-:Y:S01]  /*5100*/  FADD.FTZ R201, R6, -UR4 ;  /* 0x8000000406c97e21 */ /* 0x000fe20008010000 */
[----:B------:R-:W-:Y:S01]  /*5110*/  FADD.FTZ R202, R7, -UR4 ;  /* 0x8000000407ca7e21 */ /* 0x000fe20008010000 */
[----:B------:R-:W-:Y:S01]  /*5120*/  FFMA.FTZ R6, R152, R223, R92 ;  /* 0x000000df98067223 */ /* 0x000fe2000001005c */
[----:B------:R-:W-:Y:S01]  /*5130*/  FFMA.FTZ R7, R154, R225, R94 ;  /* 0x000000e19a077223 */ /* 0x000fe2000001005e */
[----:B------:R-:W-:-:S04]  /*5140*/  FADD.FTZ R200, R235, -UR4 ;  /* 0x80000004ebc87e21 */ /* 0x000fc80008010000 */
[----:B------:R-:W-:Y:S01]  /*5150*/  FMUL.FTZ R200, R200, UR15 ;  /* 0x0000000fc8c87c20 */ /* 0x000fe20008410000 */
[----:B------:R-:W-:Y:S01]  /*5160*/  FADD.FTZ R204, R241, -UR4 ;  /* 0x80000004f1cc7e21 */ /* 0x000fe20008010000 */
[----:B------:R-:W-:-:S03]  /*5170*/  FADD.FTZ R205, R242, -UR4 ;  /* 0x80000004f2cd7e21 */ /* 0x000fc60008010000 */
[----:B------:R-:W-:Y:S01]  /*5180*/  FMUL.FTZ R204, R204, UR15 ;  /* 0x0000000fcccc7c20 */ /* 0x000fe20008410000 */
[----:B------:R-:W-:Y:S01]  /*5190*/  FMUL.FTZ R219, R219, UR15 ;  /* 0x0000000fdbdb7c20 */ /* 0x000fe20008410000 */
[----:B------:R-:W-:-:S04]  /*51a0*/  IADD3 R0, R0, UR16, RZ ;  /* 0x0000001000007c10 */ /* 0x000fc8000fffe0ff */
[----:B------:R-:W-:Y:S01]  /*51b0*/  ISETP.GE.AND P2, PT, R0, UR17, PT ;  /* 0x0000001100007c0c */ /* 0x000fe2000bf46270 */
[----:B--2---:R-:W-:Y:S01]  /*51c0*/  FFMA.FTZ R212, R212, R196, R81 ;  /* 0x000000c4d4d47223 */ /* 0x004fe20000010051 */
[----:B---3--:R-:W-:Y:S01]  /*51d0*/  FFMA.FTZ R192, R215, R3, R80 ;  /* 0x00000003d7c07223 */ /* 0x008fe20000010050 */
[----:B----4-:R-:W-:Y:S01]  /*51e0*/  FFMA.FTZ R198, R213, R198, R83 ;  /* 0x000000c6d5c67223 */ /* 0x010fe20000010053 */
[----:B------:R-:W-:-:S03]  /*51f0*/  FFMA.FTZ R193, R214, R197, R82 ;  /* 0x000000c5d6c17223 */ /* 0x000fc60000010052 */
[----:B------:R-:W-:Y:S01]  /*5200*/  F2FP.BF16.F32.PACK_AB R192, R212, R192 ;  /* 0x000000c0d4c0723e */ /* 0x000fe200000010ff */
[----:B------:R-:W-:Y:S01]  /*5210*/  IMAD.WIDE.U32 R212, R244, 0x10, R250 ;  /* 0x00000010f4d47825 */ /* 0x000fe200078e00fa */
[----:B------:R-:W-:-:S05]  /*5220*/  F2FP.BF16.F32.PACK_AB R193, R198, R193 ;  /* 0x000000c1c6c1723e */ /* 0x000fca00000010ff */
[----:B------:R0:W-:Y:S01]  /*5230*/  STG.E.128 desc[UR6][R212.64], R192 ;  /* 0x000000c0d4007986 */ /* 0x0001e2000c101d06 */
[----:B------:R-:W-:Y:S01]  /*5240*/  FADD.FTZ R3, R229, -UR4 ;  /* 0x80000004e5037e21 */ /* 0x000fe20008010000 */
[----:B------:R-:W-:Y:S01]  /*5250*/  FADD.FTZ R196, R230, -UR4 ;  /* 0x80000004e6c47e21 */ /* 0x000fe20008010000 */
[----:B------:R-:W-:Y:S01]  /*5260*/  FADD.FTZ R197, R231, -UR4 ;  /* 0x80000004e7c57e21 */ /* 0x000fe20008010000 */
[----:B------:R-:W-:Y:S01]  /*5270*/  FADD.FTZ R198, R232, -UR4 ;  /* 0x80000004e8c67e21 */ /* 0x000fe20008010000 */
[----:B------:R-:W-:Y:S01]  /*5280*/  FADD.FTZ R214, R233, -UR4 ;  /* 0x80000004e9d67e21 */ /* 0x000fe20008010000 */
[----:B0-----:R-:W-:Y:S01]  /*5290*/  FFMA.FTZ R194, R120, R223, R36 ;  /* 0x000000df78c27223 */ /* 0x001fe20000010024 */
[----:B------:R-:W-:Y:S01]  /*52a0*/  FFMA.FTZ R195, R121, R224, R37 ;  /* 0x000000e079c37223 */ /* 0x000fe20000010025 */
[----:B------:R-:W-:Y:S01]  /*52b0*/  FFMA.FTZ R193, R217, R216, R33 ;  /* 0x000000d8d9c17223 */ /* 0x000fe20000010021 */
[----:B------:R-:W-:-:S03]  /*52c0*/  FFMA.FTZ R192, R218, R199, R32 ;  /* 0x000000c7dac07223 */ /* 0x000fc60000010020 */
[----:B------:R-:W-:Y:S01]  /*52d0*/  F2FP.BF16.F32.PACK_AB R194, R195, R194 ;  /* 0x000000c2c3c2723e */ /* 0x000fe200000010ff */
[----:B------:R-:W-:Y:S01]  /*52e0*/  FFMA.FTZ R203, R252, R222, R35 ;  /* 0x000000defccb7223 */ /* 0x000fe20000010023 */
[----:B------:R-:W-:Y:S01]  /*52f0*/  F2FP.BF16.F32.PACK_AB R192, R193, R192 ;  /* 0x000000c0c1c0723e */ /* 0x000fe200000010ff */
[----:B------:R-:W-:Y:S01]  /*5300*/  FFMA.FTZ R193, R226, R221, R34 ;  /* 0x000000dde2c17223 */ /* 0x000fe20000010022 */
[----:B------:R-:W-:Y:S01]  /*5310*/  F2FP.BF16.F32.PACK_AB R195, R5, R4 ;  /* 0x0000000405c3723e */ /* 0x000fe200000010ff */
[----:B------:R-:W-:-:S04]  /*5320*/  IMAD.WIDE.U32 R4, R2, 0x10, R246 ;  /* 0x0000001002047825 */ /* 0x000fc800078e00f6 */
[----:B------:R-:W-:Y:S01]  /*5330*/  FFMA.FTZ R221, R150, R221, R90 ;  /* 0x000000dd96dd7223 */ /* 0x000fe2000001005a */
[----:B------:R-:W-:Y:S01]  /*5340*/  FFMA.FTZ R222, R151, R222, R91 ;  /* 0x000000de97de7223 */ /* 0x000fe2000001005b */
[----:B------:R-:W-:Y:S01]  /*5350*/  F2FP.BF16.F32.PACK_AB R193, R203, R193 ;  /* 0x000000c1cbc1723e */ /* 0x000fe200000010ff */
[----:B------:R-:W-:Y:S01]  /*5360*/  FMUL.FTZ R229, R210, UR15 ;  /* 0x0000000fd2e57c20 */ /* 0x000fe20008410000 */
[----:B------:R-:W-:Y:S01]  /*5370*/  FMUL.FTZ R230, R211, UR15 ;  /* 0x0000000fd3e67c20 */ /* 0x000fe20008410000 */
[----:B------:R-:W-:Y:S02]  /*5380*/  FMUL.FTZ R231, R3, UR15 ;  /* 0x0000000f03e77c20 */ /* 0x000fe40008410000 */
[----:B------:R0:W-:Y:S01]  /*5390*/  STG.E.128 desc[UR6][R4.64], R192 ;  /* 0x000000c004007986 */ /* 0x0001e2000c101d06 */
[----:B------:R-:W-:Y:S01]  /*53a0*/  FMUL.FTZ R232, R196, UR15 ;  /* 0x0000000fc4e87c20 */ /* 0x000fe20008410000 */
[----:B------:R-:W-:Y:S01]  /*53b0*/  FMUL.FTZ R233, R197, UR15 ;  /* 0x0000000fc5e97c20 */ /* 0x000fe20008410000 */
[----:B------:R-:W-:Y:S01]  /*53c0*/  FFMA.FTZ R223, R155, R209, R95 ;  /* 0x000000d19bdf7223 */ /* 0x000fe2000001005f */
[----:B------:R-:W-:Y:S01]  /*53d0*/  FFMA.FTZ R224, R153, R224, R93 ;  /* 0x000000e099e07223 */ /* 0x000fe2000001005d */
[----:B------:R-:W-:Y:S01]  /*53e0*/  FFMA.FTZ R197, R127, R229, R43 ;  /* 0x000000e57fc57223 */ /* 0x000fe2000001002b */
[----:B------:R-:W-:Y:S01]  /*53f0*/  FFMA.FTZ R196, R129, R231, R45 ;  /* 0x000000e781c47223 */ /* 0x000fe2000001002d */
[----:B------:R-:W-:Y:S01]  /*5400*/  FFMA.FTZ R3, R130, R232, R46 ;  /* 0x000000e882037223 */ /* 0x000fe2000001002e */
[----:B------:R-:W-:Y:S01]  /*5410*/  F2FP.BF16.F32.PACK_AB R7, R223, R7 ;  /* 0x00000007df07723e */ /* 0x000fe200000010ff */
[----:B------:R-:W-:Y:S01]  /*5420*/  IMAD.WIDE.U32 R226, R2, 0x10, R250 ;  /* 0x0000001002e27825 */ /* 0x000fe200078e00fa */
[----:B0-----:R-:W-:-:S03]  /*5430*/  F2FP.BF16.F32.PACK_AB R5, R222, R221 ;  /* 0x000000ddde05723e */ /* 0x001fc600000010ff */
        /* <DEDUP_REMOVED lines=12> */
[----:B------:R-:W-:Y:S02]  /*5500*/  F2FP.BF16.F32.PACK_AB R193, R197, R193 ;  /* 0x000000c1c5c1723e */ /* 0x000fe400000010ff */
[----:B------:R-:W-:Y:S02]  /*5510*/  F2FP.BF16.F32.PACK_AB R194, R196, R194 ;  /* 0x000000c2c4c2723e */ /* 0x000fe400000010ff */
[----:B------:R-:W-:Y:S01]  /*5520*/  F2FP.BF16.F32.PACK_AB R195, R195, R3 ;  /* 0x00000003c3c3723e */ /* 0x000fe200000010ff */
[----:B------:R-:W-:Y:S01]  /*5530*/  FMUL.FTZ R198, R198, UR15 ;  /* 0x0000000fc6c67c20 */ /* 0x000fe20008410000 */
[----:B------:R-:W-:Y:S01]  /*5540*/  FMUL.FTZ R199, R214, UR15 ;  /* 0x0000000fd6c77c20 */ /* 0x000fe20008410000 */
[----:B------:R0:W-:Y:S04]  /*5550*/  STG.E.128 desc[UR6][R226.64], R4 ;  /* 0x00000004e2007986 */ /* 0x0001e8000c101d06 */
[----:B------:R2:W-:Y:S01]  /*5560*/  STG.E.128 desc[UR6][R224.64], R192 ;  /* 0x000000c0e0007986 */ /* 0x0005e2000c101d06 */
[----:B------:R-:W-:Y:S01]  /*5570*/  FADD.FTZ R215, R234, -UR4 ;  /* 0x80000004ead77e21 */ /* 0x000fe20008010000 */
[----:B------:R-:W-:Y:S01]  /*5580*/  FADD.FTZ R212, R236, -UR4 ;  /* 0x80000004ecd47e21 */ /* 0x000fe20008010000 */
[----:B------:R-:W-:Y:S01]  /*5590*/  FADD.FTZ R213, R237, -UR4 ;  /* 0x80000004edd57e21 */ /* 0x000fe20008010000 */
[----:B------:R-:W-:Y:S01]  /*55a0*/  FADD.FTZ R217, R238, -UR4 ;  /* 0x80000004eed97e21 */ /* 0x000fe20008010000 */
[----:B------:R-:W-:Y:S01]  /*55b0*/  FADD.FTZ R218, R239, -UR4 ;  /* 0x80000004efda7e21 */ /* 0x000fe20008010000 */
[----:B------:R-:W-:Y:S01]  /*55c0*/  FFMA.FTZ R214, R159, R229, R99 ;  /* 0x000000e59fd67223 */ /* 0x000fe20000010063 */
[----:B0-----:R-:W-:Y:S01]  /*55d0*/  FFMA.FTZ R4, R156, R221, R96 ;  /* 0x000000dd9c047223 */ /* 0x001fe20000010060 */
[----:B------:R-:W-:Y:S01]  /*55e0*/  FFMA.FTZ R5, R158, R208, R98 ;  /* 0x000000d09e057223 */ /* 0x000fe20000010062 */
[----:B------:R-:W-:Y:S01]  /*55f0*/  FFMA.FTZ R6, R160, R230, R100 ;  /* 0x000000e6a0067223 */ /* 0x000fe20000010064 */
[----:B------:R-:W-:Y:S01]  /*5600*/  FFMA.FTZ R7, R162, R232, R102 ;  /* 0x000000e8a2077223 */ /* 0x000fe20000010066 */
[----:B--2---:R-:W-:Y:S01]  /*5610*/  FFMA.FTZ R192, R157, R228, R97 ;  /* 0x000000e49dc07223 */ /* 0x004fe20000010061 */
[----:B------:R-:W-:Y:S01]  /*5620*/  FFMA.FTZ R195, R163, R233, R103 ;  /* 0x000000e9a3c37223 */ /* 0x000fe20000010067 */
[----:B------:R-:W-:Y:S01]  /*5630*/  FFMA.FTZ R208, R161, R231, R101 ;  /* 0x000000e7a1d07223 */ /* 0x000fe20000010065 */
[----:B------:R-:W-:Y:S01]  /*5640*/  FFMA.FTZ R193, R132, R198, R48 ;  /* 0x000000c684c17223 */ /* 0x000fe20000010030 */
[----:B------:R-:W-:Y:S01]  /*5650*/  FFMA.FTZ R194, R133, R199, R49 ;  /* 0x000000c785c27223 */ /* 0x000fe20000010031 */
[----:B------:R-:W-:-:S02]  /*5660*/  F2FP.BF16.F32.PACK_AB R4, R192, R4 ;  /* 0x00000004c004723e */ /* 0x000fc400000010ff */
[----:B------:R-:W-:Y:S01]  /*5670*/  F2FP.BF16.F32.PACK_AB R7, R195, R7 ;  /* 0x00000007c307723e */ /* 0x000fe200000010ff */
[----:B------:R-:W-:Y:S01]  /*5680*/  FMUL.FTZ R195, R212, UR15 ;  /* 0x0000000fd4c37c20 */ /* 0x000fe20008410000 */
[----:B------:R-:W-:Y:S01]  /*5690*/  F2FP.BF16.F32.PACK_AB R6, R208, R6 ;  /* 0x00000006d006723e */ /* 0x000fe200000010ff */
[----:B------:R-:W-:Y:S01]  /*56a0*/  FMUL.FTZ R208, R215, UR15 ;  /* 0x0000000fd7d07c20 */ /* 0x000fe20008410000 */
[----:B------:R-:W-:Y:S01]  /*56b0*/  F2FP.BF16.F32.PACK_AB R192, R194, R193 ;  /* 0x000000c1c2c0723e */ /* 0x000fe200000010ff */
[----:B------:R-:W-:Y:S01]  /*56c0*/  FMUL.FTZ R193, R213, UR15 ;  /* 0x0000000fd5c17c20 */ /* 0x000fe20008410000 */
[----:B------:R-:W-:Y:S01]  /*56d0*/  FMUL.FTZ R215, R217, UR15 ;  /* 0x0000000fd9d77c20 */ /* 0x000fe20008410000 */
[----:B------:R-:W-:Y:S01]  /*56e0*/  FMUL.FTZ R213, R218, UR15 ;  /* 0x0000000fdad57c20 */ /* 0x000fe20008410000 */
[----:B------:R-:W-:Y:S01]  /*56f0*/  F2FP.BF16.F32.PACK_AB R5, R214, R5 ;  /* 0x00000005d605723e */ /* 0x000fe200000010ff */
[-C--:B------:R-:W-:Y:S01]  /*5700*/  FFMA.FTZ R194, R136, R195.reuse, R52 ;  /* 0x000000c388c27223 */ /* 0x080fe20000010034 */
        /* <DEDUP_REMOVED lines=10> */
[----:B------:R-:W-:Y:S01]  /*57b0*/  FADD.FTZ R203, R240, -UR4 ;  /* 0x80000004f0cb7e21 */ /* 0x000fe20008010000 */
[----:B------:R-:W-:Y:S01]  /*57c0*/  F2FP.BF16.F32.PACK_AB R194, R217, R194 ;  /* 0x000000c2d9c2723e */ /* 0x000fe200000010ff */
[----:B------:R-:W-:Y:S01]  /*57d0*/  FMUL.FTZ R217, R201, UR15 ;  /* 0x0000000fc9d97c20 */ /* 0x000fe20008410000 */
[----:B------:R-:W-:Y:S01]  /*57e0*/  FMUL.FTZ R218, R202, UR15 ;  /* 0x0000000fcada7c20 */ /* 0x000fe20008410000 */
[----:B------:R-:W-:Y:S01]  /*57f0*/  F2FP.BF16.F32.PACK_AB R215, R213, R215 ;  /* 0x000000d7d5d7723e */ /* 0x000fe200000010ff */
[----:B------:R-:W-:Y:S01]  /*5800*/  FFMA.FTZ R213, R166, R208, R106 ;  /* 0x000000d0a6d57223 */ /* 0x000fe2000001006a */
[----:B------:R-:W-:Y:S01]  /*5810*/  F2FP.BF16.F32.PACK_AB R214, R212, R214 ;  /* 0x000000d6d4d6723e */ /* 0x000fe200000010ff */
[----:B------:R-:W-:Y:S01]  /*5820*/  FFMA.FTZ R212, R167, R200, R107 ;  /* 0x000000c8a7d47223 */ /* 0x000fe2000001006b */
[----:B------:R-:W-:Y:S01]  /*5830*/  F2FP.BF16.F32.PACK_AB R195, R216, R195 ;  /* 0x000000c3d8c3723e */ /* 0x000fe200000010ff */
[----:B------:R-:W-:Y:S01]  /*5840*/  FMUL.FTZ R216, R220, UR15 ;  /* 0x0000000fdcd87c20 */ /* 0x000fe20008410000 */
[----:B------:R-:W-:Y:S01]  /*5850*/  FFMA.FTZ R198, R164, R198, R104 ;  /* 0x000000c6a4c67223 */ /* 0x000fe20000010068 */
[----:B------:R-:W-:Y:S01]  /*5860*/  FFMA.FTZ R201, R165, R199, R105 ;  /* 0x000000c7a5c97223 */ /* 0x000fe20000010069 */
[----:B------:R-:W-:Y:S01]  /*5870*/  FMUL.FTZ R203, R203, UR15 ;  /* 0x0000000fcbcb7c20 */ /* 0x000fe20008410000 */
[----:B------:R-:W-:Y:S01]  /*5880*/  FFMA.FTZ R208, R142, R217, R58 ;  /* 0x000000d98ed07223 */ /* 0x000fe2000001003a */
[----:B------:R-:W-:Y:S01]  /*5890*/  FFMA.FTZ R220, R143, R218, R59 ;  /* 0x000000da8fdc7223 */ /* 0x000fe2000001003b */
[----:B------:R-:W-:Y:S01]  /*58a0*/  FADD.FTZ R209, R243, -UR4 ;  /* 0x80000004f3d17e21 */ /* 0x000fe20008010000 */
[----:B------:R-:W-:Y:S01]  /*58b0*/  F2FP.BF16.F32.PACK_AB R213, R212, R213 ;  /* 0x000000d5d4d5723e */ /* 0x000fe200000010ff */
[----:B------:R-:W-:Y:S01]  /*58c0*/  FFMA.FTZ R199, R144, R203, R60 ;  /* 0x000000cb90c77223 */ /* 0x000fe2000001003c */
[----:B------:R-:W-:Y:S01]  /*58d0*/  FFMA.FTZ R202, R145, R204, R61 ;  /* 0x000000cc91ca7223 */ /* 0x000fe2000001003d */
[----:B------:R-:W-:Y:S01]  /*58e0*/  F2FP.BF16.F32.PACK_AB R212, R201, R198 ;  /* 0x000000c6c9d4723e */ /* 0x000fe200000010ff */
[----:B------:R-:W-:Y:S01]  /*58f0*/  FMUL.FTZ R209, R209, UR15 ;  /* 0x0000000fd1d17c20 */ /* 0x000fe20008410000 */
[----:B------:R-:W-:Y:S01]  /*5900*/  F2FP.BF16.F32.PACK_AB R201, R220, R208 ;  /* 0x000000d0dcc9723e */ /* 0x000fe200000010ff */
[----:B------:R-:W-:Y:S01]  /*5910*/  FMUL.FTZ R208, R205, UR15 ;  /* 0x0000000fcdd07c20 */ /* 0x000fe20008410000 */
[----:B------:R-:W-:Y:S01]  /*5920*/  FFMA.FTZ R200, R140, R219, R56 ;  /* 0x000000db8cc87223 */ /* 0x000fe20000010038 */
[----:B------:R-:W-:Y:S01]  /*5930*/  F2FP.BF16.F32.PACK_AB R202, R202, R199 ;  /* 0x000000c7caca723e */ /* 0x000fe200000010ff */
[----:B------:R-:W-:Y:S01]  /*5940*/  FFMA.FTZ R198, R172, R219, R112 ;  /* 0x000000dbacc67223 */ /* 0x000fe20000010070 */
[----:B------:R-:W-:Y:S01]  /*5950*/  FFMA.FTZ R205, R176, R203, R116 ;  /* 0x000000cbb0cd7223 */ /* 0x000fe20000010074 */
[----:B------:R-:W-:Y:S01]  /*5960*/  FFMA.FTZ R221, R141, R216, R57 ;  /* 0x000000d88ddd7223 */ /* 0x000fe20000010039 */
[----:B------:R-:W-:Y:S01]  /*5970*/  FFMA.FTZ R199, R174, R217, R114 ;  /* 0x000000d9aec77223 */ /* 0x000fe20000010072 */
[-C--:B------:R-:W-:Y:S01]  /*5980*/  FFMA.FTZ R203, R146, R208.reuse, R62 ;  /* 0x000000d092cb7223 */ /* 0x080fe2000001003e */
[-C--:B------:R-:W-:Y:S01]  /*5990*/  FFMA.FTZ R219, R147, R209.reuse, R63 ;  /* 0x000000d193db7223 */ /* 0x080fe2000001003f */
[----:B------:R-:W-:Y:S01]  /*59a0*/  FFMA.FTZ R208, R178, R208, R118 ;  /* 0x000000d0b2d07223 */ /* 0x000fe20000010076 */
[----:B------:R-:W-:Y:S01]  /*59b0*/  FFMA.FTZ R209, R179, R209, R119 ;  /* 0x000000d1b3d17223 */ /* 0x000fe20000010077 */
[----:B------:R-:W-:Y:S01]  /*59c0*/  FFMA.FTZ R204, R177, R204, R117 ;  /* 0x000000ccb1cc7223 */ /* 0x000fe20000010075 */
[----:B------:R-:W-:Y:S01]  /*59d0*/  FFMA.FTZ R217, R175, R218, R115 ;  /* 0x000000daafd97223 */ /* 0x000fe20000010073 */
[----:B------:R-:W-:Y:S01]  /*59e0*/  FFMA.FTZ R216, R173, R216, R113 ;  /* 0x000000d8add87223 */ /* 0x000fe20000010071 */
[----:B------:R-:W-:Y:S01]  /*59f0*/  IMAD.WIDE.U32 R206, R249, 0x10, R250 ;  /* 0x00000010f9ce7825 */ /* 0x000fe200078e00fa */
[----:B------:R-:W-:-:S03]  /*5a00*/  F2FP.BF16.F32.PACK_AB R200, R221, R200 ;  /* 0x000000c8ddc8723e */ /* 0x000fc600000010ff */
[----:B------:R-:W-:Y:S01]  /*5a10*/  IMAD.WIDE.U32 R196, R248, 0x10, R246 ;  /* 0x00000010f8c47825 */ /* 0x000fe200078e00f6 */
[----:B------:R-:W-:-:S03]  /*5a20*/  F2FP.BF16.F32.PACK_AB R203, R219, R203 ;  /* 0x000000cbdbcb723e */ /* 0x000fc600000010ff */
[----:B------:R-:W-:Y:S01]  /*5a30*/  IMAD.WIDE.U32 R210, R248, 0x10, R250 ;  /* 0x00000010f8d27825 */ /* 0x000fe200078e00fa */
[----:B------:R-:W-:Y:S01]  /*5a40*/  F2FP.BF16.F32.PACK_AB R219, R209, R208 ;  /* 0x000000d0d1db723e */ /* 0x000fe200000010ff */
[----:B------:R1:W-:Y:S01]  /*5a50*/  STG.E.128 desc[UR6][R206.64], R4 ;  /* 0x00000004ce007986 */ /* 0x0003e2000c101d06 */
[----:B------:R-:W-:Y:S01]  /*5a60*/  F2FP.BF16.F32.PACK_AB R218, R204, R205 ;  /* 0x000000cdccda723e */ /* 0x000fe200000010ff */
[----:B------:R-:W-:Y:S01]  /*5a70*/  IMAD.WIDE.U32 R2, R245, 0x10, R246 ;  /* 0x00000010f5027825 */ /* 0x000fe200078e00f6 */
[----:B------:R-:W-:Y:S02]  /*5a80*/  F2FP.BF16.F32.PACK_AB R217, R217, R199 ;  /* 0x000000c7d9d9723e */ /* 0x000fe400000010ff */
[----:B------:R-:W-:Y:S01]  /*5a90*/  F2FP.BF16.F32.PACK_AB R216, R216, R198 ;  /* 0x000000c6d8d8723e */ /* 0x000fe200000010ff */
[----:B------:R-:W-:Y:S01]  /*5aa0*/  IMAD.WIDE.U32 R222, R245, 0x10, R250 ;  /* 0x00000010f5de7825 */ /* 0x000fe200078e00fa */
[----:B------:R1:W-:Y:S04]  /*5ab0*/  STG.E.128 desc[UR6][R196.64], R192 ;  /* 0x000000c0c4007986 */ /* 0x0003e8000c101d06 */
[----:B------:R1:W-:Y:S04]  /*5ac0*/  STG.E.128 desc[UR6][R210.64], R212 ;  /* 0x000000d4d2007986 */ /* 0x0003e8000c101d06 */
[----:B------:R1:W-:Y:S04]  /*5ad0*/  STG.E.128 desc[UR6][R2.64], R200 ;  /* 0x000000c802007986 */ /* 0x0003e8000c101d06 */
[----:B------:R1:W-:Y:S01]  /*5ae0*/  STG.E.128 desc[UR6][R222.64], R216 ;  /* 0x000000d8de007986 */ /* 0x0003e2000c101d06 */
[----:B------:R-:W-:Y:S01]  /*5af0*/  SEL R246, RZ, 0x1, P1 ;  /* 0x00000001fff67807 */ /* 0x000fe20000800000 */
[----:B------:R-:W-:Y:S06]  /*5b00*/  @!P2 BRA `(.L_x_18977) ;  /* 0xffffffb00010a947 */ /* 0x000fec000383ffff */
[----:B------:R-:W-:Y:S05]  /*5b10*/  EXIT ;  /* 0x000000000000794d */ /* 0x000fea0003800000 */
.L_x_18976:
[----:B------:R-:W-:Y:S01]  /*5b20*/  HFMA2.MMA R250, -RZ, RZ, 0, 5.9604644775390625e-08 ;  /* 0x00000001fffa7435 */ /* 0x000fe200000001ff */
[----:B------:R-:W-:Y:S01]  /*5b30*/  MOV R247, R246 ;  /* 0x000000f600f77202 */ /* 0x000fe20000000f00 */
[----:B------:R0:W-:Y:S01]  /*5b40*/  STL [R1+0xdc], R0 ;  /* 0x0000dc0001007387 */ /* 0x0001e20000100800 */
[----:B------:R-:W-:Y:S02]  /*5b50*/  MOV R251, 0x1f ;  /* 0x0000001f00fb7802 */ /* 0x000fe40000000f00 */
[----:B------:R-:W-:-:S07]  /*5b60*/  MOV R252, 0xffffffff ;  /* 0xffffffff00fc7802 */ /* 0x000fce0000000f00 */
[----:B0----5:R-:W-:Y:S05]  /*5b70*/  WARPSYNC.COLLECTIVE R252, `(.L_x_18978) ;  /* 0x00000000fc087348 */ /* 0x021fea0003c00000 */
[----:B------:R1:W2:Y:S02]  /*5b80*/  SHFL.BFLY P4, R247, R247, R250, R251 ;  /* 0x0c0000faf7f77389 */ /* 0x0002a400000800fb */
[----:B012--5:R-:W-:Y:S01]  /*5b90*/  ENDCOLLECTIVE ;  /* 0x000000000000791b */ /* 0x027fe20003800000 */
.L_x_18978:
[----:B------:R-:W-:Y:S01]  /*5ba0*/  HFMA2.MMA R250, -RZ, RZ, 0, 1.1920928955078125e-07 ;  /* 0x00000002fffa7435 */ /* 0x000fe200000001ff */
[----:B------:R-:W-:-:S05]  /*5bb0*/  FADD.FTZ R246, R246, R247 ;  /* 0x000000f7f6f67221 */ /* 0x000fca0000010000 */
[----:B------:R-:W-:-:S07]  /*5bc0*/  MOV R247, R246 ;  /* 0x000000f600f77202 */ /* 0x000fce0000000f00 */
[----:B------:R-:W-:Y:S05]  /*5bd0*/  WARPSYNC.COLLECTIVE R252, `(.L_x_18979) ;  /* 0x00000000fc087348 */ /* 0x000fea0003c00000 */
[----:B------:R0:W1:Y:S02]  /*5be0*/  SHFL.BFLY P4, R247, R247, R250, R251 ;  /* 0x0c0000faf7f77389 */ /* 0x00006400000800fb */
[----:B01----:R-:W-:Y:S01]  /*5bf0*/  ENDCOLLECTIVE ;  /* 0x000000000000791b */ /* 0x003fe20003800000 */
.L_x_18979:
[----:B------:R-:W-:Y:S01]  /*5c00*/  HFMA2.MMA R250, -RZ, RZ, 0, 2.384185791015625e-07 ;  /* 0x00000004fffa7435 */ /* 0x000fe200000001ff */
[----:B------:R-:W-:-:S05]  /*5c10*/  FADD.FTZ R246, R246, R247 ;  /* 0x000000f7f6f67221 */ /* 0x000fca0000010000 */
[----:B------:R-:W-:-:S07]  /*5c20*/  MOV R247, R246 ;  /* 0x000000f600f77202 */ /* 0x000fce0000000f00 */
[----:B------:R-:W-:Y:S05]  /*5c30*/  WARPSYNC.COLLECTIVE R252, `(.L_x_18980) ;  /* 0x00000000fc087348 */ /* 0x000fea0003c00000 */
[----:B------:R0:W1:Y:S02]  /*5c40*/  SHFL.BFLY P4, R247, R247, R250, R251 ;  /* 0x0c0000faf7f77389 */ /* 0x00006400000800fb */
[----:B01----:R-:W-:Y:S01]  /*5c50*/  ENDCOLLECTIVE ;  /* 0x000000000000791b */ /* 0x003fe20003800000 */
.L_x_18980:
[----:B------:R-:W-:Y:S01]  /*5c60*/  HFMA2.MMA R250, -RZ, RZ, 0, 4.76837158203125e-07 ;  /* 0x00000008fffa7435 */ /* 0x000fe200000001ff */
[----:B------:R-:W-:-:S05]  /*5c70*/  FADD.FTZ R246, R246, R247 ;  /* 0x000000f7f6f67221 */ /* 0x000fca0000010000 */
[----:B------:R-:W-:-:S07]  /*5c80*/  MOV R247, R246 ;  /* 0x000000f600f77202 */ /* 0x000fce0000000f00 */
[----:B------:R-:W-:Y:S05]  /*5c90*/  WARPSYNC.COLLECTIVE R252, `(.L_x_18981) ;  /* 0x00000000fc087348 */ /* 0x000fea0003c00000 */
[----:B------:R0:W1:Y:S02]  /*5ca0*/  SHFL.BFLY P4, R247, R247, R250, R251 ;  /* 0x0c0000faf7f77389 */ /* 0x00006400000800fb */
[----:B01----:R-:W-:Y:S01]  /*5cb0*/  ENDCOLLECTIVE ;  /* 0x000000000000791b */ /* 0x003fe20003800000 */
.L_x_18981:
[----:B------:R-:W-:Y:S01]  /*5cc0*/  HFMA2.MMA R250, -RZ, RZ, 0, 9.5367431640625e-07 ;  /* 0x00000010fffa7435 */ /* 0x000fe200000001ff */
[----:B------:R-:W-:-:S05]  /*5cd0*/  FADD.FTZ R246, R246, R247 ;  /* 0x000000f7f6f67221 */ /* 0x000fca0000010000 */
[----:B------:R-:W-:-:S07]  /*5ce0*/  MOV R247, R246 ;  /* 0x000000f600f77202 */ /* 0x000fce0000000f00 */
[----:B------:R-:W-:Y:S05]  /*5cf0*/  WARPSYNC.COLLECTIVE R252, `(.L_x_18982) ;  /* 0x00000000fc087348 */ /* 0x000fea0003c00000 */
[----:B------:R0:W1:Y:S02]  /*5d00*/  SHFL.BFLY P4, R247, R247, R250, R251 ;  /* 0x0c0000faf7f77389 */ /* 0x00006400000800fb */
[----:B01----:R-:W-:Y:S01]  /*5d10*/  ENDCOLLECTIVE ;  /* 0x000000000000791b */ /* 0x003fe20003800000 */
.L_x_18982:
[----:B------:R-:W-:-:S04]  /*5d20*/  FADD.FTZ R246, R246, R247 ;  /* 0x000000f7f6f67221 */ /* 0x000fc80000010000 */
[----:B------:R-:W-:-:S04]  /*5d30*/  FMUL.FTZ R246, R246, 0.0005580357392318546772 ;  /* 0x3a124925f6f67820 */ /* 0x000fc80000410000 */
[----:B------:R-:W-:-:S04]  /*5d40*/  FADD.FTZ R247, -R246, R192 ;  /* 0x000000c0f6f77221 */ /* 0x000fc80000010100 */
        /* <DEDUP_REMOVED lines=111> */
[----:B------:R-:W-:-:S04]  /*6440*/  HFMA2.MMA R250, -RZ, RZ, 0, 5.9604644775390625e-08 ;  /* 0x00000001fffa7435 */ /* 0x000fc800000001ff */
[----:B------:R-:W-:-:S07]  /*6450*/  MOV R247, R0 ;  /* 0x0000000000f77202 */ /* 0x000fce0000000f00 */
[----:B------:R-:W-:Y:S05]  /*6460*/  WARPSYNC.COLLECTIVE R252, `(.L_x_18983) ;  /* 0x00000000fc087348 */ /* 0x000fea0003c00000 */
[----:B------:R0:W1:Y:S02]  /*6470*/  SHFL.BFLY P4, R247, R247, R250, R251 ;  /* 0x0c0000faf7f77389 */ /* 0x00006400000800fb */
[----:B01----:R-:W-:Y:S01]  /*6480*/  ENDCOLLECTIVE ;  /* 0x000000000000791b */ /* 0x003fe20003800000 */
.L_x_18983:
[----:B------:R-:W-:Y:S01]  /*6490*/  HFMA2.MMA R250, -RZ, RZ, 0, 1.1920928955078125e-07 ;  /* 0x00000002fffa7435 */ /* 0x000fe200000001ff */
[----:B------:R-:W-:-:S05]  /*64a0*/  FADD.FTZ R0, R0, R247 ;  /* 0x000000f700007221 */ /* 0x000fca0000010000 */
[----:B------:R-:W-:-:S07]  /*64b0*/  MOV R247, R0 ;  /* 0x0000000000f77202 */ /* 0x000fce0000000f00 */
[----:B------:R-:W-:Y:S05]  /*64c0*/  WARPSYNC.COLLECTIVE R252, `(.L_x_18984) ;  /* 0x00000000fc087348 */ /* 0x000fea0003c00000 */
[----:B------:R0:W1:Y:S02]  /*64d0*/  SHFL.BFLY P4, R247, R247, R250, R251 ;  /* 0x0c0000faf7f77389 */ /* 0x00006400000800fb */
[----:B01----:R-:W-:Y:S01]  /*64e0*/  ENDCOLLECTIVE ;  /* 0x000000000000791b */ /* 0x003fe20003800000 */
.L_x_18984:
[----:B------:R-:W-:Y:S01]  /*64f0*/  HFMA2.MMA R250, -RZ, RZ, 0, 2.384185791015625e-07 ;  /* 0x00000004fffa7435 */ /* 0x000fe200000001ff */
[----:B------:R-:W-:-:S05]  /*6500*/  FADD.FTZ R0, R0, R247 ;  /* 0x000000f700007221 */ /* 0x000fca0000010000 */
[----:B------:R-:W-:-:S07]  /*6510*/  MOV R247, R0 ;  /* 0x0000000000f77202 */ /* 0x000fce0000000f00 */
[----:B------:R-:W-:Y:S05]  /*6520*/  WARPSYNC.COLLECTIVE R252, `(.L_x_18985) ;  /* 0x00000000fc087348 */ /* 0x000fea0003c00000 */
[----:B------:R0:W1:Y:S02]  /*6530*/  SHFL.BFLY P4, R247, R247, R250, R251 ;  /* 0x0c0000faf7f77389 */ /* 0x00006400000800fb */
[----:B01----:R-:W-:Y:S01]  /*6540*/  ENDCOLLECTIVE ;  /* 0x000000000000791b */ /* 0x003fe20003800000 */
.L_x_18985:
[----:B------:R-:W-:Y:S01]  /*6550*/  HFMA2.MMA R250, -RZ, RZ, 0, 4.76837158203125e-07 ;  /* 0x00000008fffa7435 */ /* 0x000fe200000001ff */
[----:B------:R-:W-:-:S05]  /*6560*/  FADD.FTZ R0, R0, R247 ;  /* 0x000000f700007221 */ /* 0x000fca0000010000 */
[----:B------:R-:W-:-:S07]  /*6570*/  MOV R247, R0 ;  /* 0x0000000000f77202 */ /* 0x000fce0000000f00 */
[----:B------:R-:W-:Y:S05]  /*6580*/  WARPSYNC.COLLECTIVE R252, `(.L_x_18986) ;  /* 0x00000000fc087348 */ /* 0x000fea0003c00000 */
[----:B------:R0:W1:Y:S02]  /*6590*/  SHFL.BFLY P4, R247, R247, R250, R251 ;  /* 0x0c0000faf7f77389 */ /* 0x00006400000800fb */
[----:B01----:R-:W-:Y:S01]  /*65a0*/  ENDCOLLECTIVE ;  /* 0x000000000000791b */ /* 0x003fe20003800000 */
.L_x_18986:
[----:B------:R-:W-:Y:S01]  /*65b0*/  HFMA2.MMA R250, -RZ, RZ, 0, 9.5367431640625e-07 ;  /* 0x00000010fffa7435 */ /* 0x000fe200000001ff */
[----:B------:R-:W-:Y:S02]  /*65c0*/  FADD.FTZ R252, R0, R247 ;  /* 0x000000f700fc7221 */ /* 0x000fe40000010000 */
[----:B------:R0:W5:Y:S03]  /*65d0*/  LDL.LU R0, [R1+0xdc] ;  /* 0x0000dc0001007983 */ /* 0x0001660000300800 */
[----:B------:R-:W-:Y:S01]  /*65e0*/  MOV R247, R252 ;  /* 0x000000fc00f77202 */ /* 0x000fe20000000f00 */
[----:B------:R1:W-:Y:S02]  /*65f0*/  STL [R1+0x4], R252 ;  /* 0x000004fc01007387 */ /* 0x0003e40000100800 */
[----:B01----:R-:W-:-:S07]  /*6600*/  MOV R252, 0xffffffff ;  /* 0xffffffff00fc7802 */ /* 0x003fce0000000f00 */
[----:B-----5:R-:W-:Y:S05]  /*6610*/  WARPSYNC.COLLECTIVE R252, `(.L_x_18987) ;  /* 0x00000000fc087348 */ /* 0x020fea0003c00000 */
[----:B------:R0:W1:Y:S02]  /*6620*/  SHFL.BFLY P4, R247, R247, R250, R251 ;  /* 0x0c0000faf7f77389 */ /* 0x00006400000800fb */
[----:B01---5:R-:W-:Y:S01]  /*6630*/  ENDCOLLECTIVE ;  /* 0x000000000000791b */ /* 0x023fe20003800000 */
.L_x_18987:
[----:B------:R-:W-:Y:S05]  /*6640*/  BRA `(.L_x_18988) ;  /* 0xffffffd800187947 */ /* 0x000fea000383ffff */
.L_x_18989:
        /* <DEDUP_REMOVED lines=11> */
.L_x_41621:


//--------------------- .text._ZN10layer_norm31ln_parallel_residual_fwd_kernelINS_13Kernel_traitsIf13__nv_bfloat16fS2_fjLj7168ELj1ELj1ELj4ELj16ENS_18Kernel_traits_baseILj7168EfS2_fS2_fjLj128EEEEELb0ELb1ELb0EEEvNS_9FwdParamsE --------------------------
	.section	.text._ZN10layer_norm31ln_parallel_residual_fwd_kernelINS_13Kernel_traitsIf13__nv_bfloat16fS2_fjLj7168ELj1ELj1ELj4ELj16ENS_18Kernel_traits_baseILj7168EfS2_fS2_fjLj128EEEEELb0ELb1ELb0EEEvNS_9FwdParamsE,"ax",@progbits
	.align	128
        .global         _ZN10layer_norm31ln_parallel_residual_fwd_kernelINS_13Kernel_traitsIf13__nv_bfloat16fS2_fjLj7168ELj1ELj1ELj4ELj16ENS_18Kernel_traits_baseILj7168EfS2_fS2_fjLj128EEEEELb0ELb1ELb0EEEvNS_9FwdParamsE
        .type           _ZN10layer_norm31ln_parallel_residual_fwd_kernelINS_13Kernel_traitsIf13__nv_bfloat16fS2_fjLj7168ELj1ELj1ELj4ELj16ENS_18Kernel_traits_baseILj7168EfS2_fS2_fjLj128EEEEELb0ELb1ELb0EEEvNS_9FwdParamsE,@function
        .size           _ZN10layer_norm31ln_parallel_residual_fwd_kernelINS_13Kernel_traitsIf13__nv_bfloat16fS2_fjLj7168ELj1ELj1ELj4ELj16ENS_18Kernel_traits_baseILj7168EfS2_fS2_fjLj128EEEEELb0ELb1ELb0EEEvNS_9FwdParamsE,(.L_x_41622 - _ZN10layer_norm31ln_parallel_residual_fwd_kernelINS_13Kernel_traitsIf13__nv_bfloat16fS2_fjLj7168ELj1ELj1ELj4ELj16ENS_18Kernel_traits_baseILj7168EfS2_fS2_fjLj128EEEEELb0ELb1ELb0EEEvNS_9FwdParamsE)
        .other          _ZN10layer_norm31ln_parallel_residual_fwd_kernelINS_13Kernel_traitsIf13__nv_bfloat16fS2_fjLj7168ELj1ELj1ELj4ELj16ENS_18Kernel_traits_baseILj7168EfS2_fS2_fjLj128EEEEELb0ELb1ELb0EEEvNS_9FwdParamsE,@"STO_CUDA_ENTRY STV_DEFAULT"
_ZN10layer_norm31ln_parallel_residual_fwd_kernelINS_13Kernel_traitsIf13__nv_bfloat16fS2_fjLj7168ELj1ELj1ELj4ELj16ENS_18Kernel_traits_baseILj7168EfS2_fS2_fjLj128EEEEELb0ELb1ELb0EEEvNS_9FwdParamsE:
.text._ZN10layer_norm31ln_parallel_residual_fwd_kernelINS_13Kernel_traitsIf13__nv_bfloat16fS2_fjLj7168ELj1ELj1ELj4ELj16ENS_18Kernel_traits_baseILj7168EfS2_fS2_fjLj128EEEEELb0ELb1ELb0EEEvNS_9FwdParamsE:
        /* <DEDUP_REMOVED lines=41> */
.L_x_18991:
[----:B------:R-:W-:Y:S05]  /*0290*/  BSYNC B0 ;  /* 0x0000000000007941 */ /* 0x000fea0003800000 */
.L_x_18990:
        /* <DEDUP_REMOVED lines=18> */
.L_x_18993:
[----:B------:R-:W-:Y:S05]  /*03c0*/  BSYNC B0 ;  /* 0x0000000000007941 */ /* 0x000fea0003800000 */
.L_x_18992:
        /* <DEDUP_REMOVED lines=18> */
.L_x_18995:
[----:B------:R-:W-:Y:S05]  /*04f0*/  BSYNC B0 ;  /* 0x0000000000007941 */ /* 0x000fea0003800000 */
.L_x_18994:
        /* <DEDUP_REMOVED lines=18> */
.L_x_18997:
[----:B------:R-:W-:Y:S05]  /*0620*/  BSYNC B0 ;  /* 0x0000000000007941 */ /* 0x000fea0003800000 */
.L_x_18996:
        /* <DEDUP_REMOVED lines=18> */
.L_x_18999:
[----:B------:R-:W-:Y:S05]  /*0750*/  BSYNC B0 ;  /* 0x0000000000007941 */ /* 0x000fea0003800000 */
.L_x_18998:
        /* <DEDUP_REMOVED lines=21> */
.L_x_19001:
[----:B------:R-:W-:Y:S05]  /*08b0*/  BSYNC B0 ;  /* 0x0000000000007941 */ /* 0x000fea0003800000 */
.L_x_19000:
        /* <DEDUP_REMOVED lines=20> */
.L_x_19003:
[----:B------:R-:W-:Y:S05]  /*0a00*/  BSYNC B0 ;  /* 0x0000000000007941 */ /* 0x000fea0003800000 */
.L_x_19002:
[----:B------:R-:W1:Y:S02]  /*0a10*/  S2UR UR6, SR_CTAID.X ;  /* 0x00000000000679c3 */ /* 0x000e640000002500 */
[----:B-1----:R-:W-:Y:S01]  /*0a20*/  LEA.HI R181, R2, UR6, RZ, 0x19 ;  /* 0x0000000602b57c11 */ /* 0x002fe2000f8fc8ff */
[----:B------:R-:W-:-:S03]  /*0a30*/  ULDC UR6, c[0x0][0x214] ;  /* 0x0000850000067ab9 */ /* 0x000fc60000000800 */
[----:B------:R-:W-:-:S13]  /*0a40*/  ISETP.GE.AND P1, PT, R181, UR6, PT ;  /* 0x00000006b5007c0c */ /* 0x000fda000bf26270 */
[----:B------:R-:W-:Y:S05]  /*0a50*/  @P1 EXIT ;  /* 0x000000000000194d */ /* 0x000fea0003800000 */
[----:B------:R-:W-:Y:S01]  /*0a60*/  SHF.R.S32.HI R0, RZ, 0x3, R0 ;  /* 0x00000003ff007819 */ /* 0x000fe20000011400 */
[----:B------:R-:W-:Y:S01]  /*0a70*/  ULDC.U8 UR6, c[0x0][0x2a0] ;  /* 0x0000a80000067ab9 */ /* 0x000fe20000000000 */
[----:B0-234-:R-:W-:Y:S01]  /*0a80*/  LOP3.LUT R5, R2, 0x60, RZ, 0xc0, !PT ;  /* 0x0000006002057812 */ /* 0x01dfe200078ec0ff */
[----:B------:R-:W-:Y:S01]  /*0a90*/  ULDC UR16, c[0x0][0x218] ;  /* 0x0000860000107ab9 */ /* 0x000fe20000000800 */
[----:B------:R-:W-:Y:S01]  /*0aa0*/  LOP3.LUT R4, R0, 0x7f, RZ, 0xc0, !PT ;  /* 0x0000007f00047812 */ /* 0x000fe200078ec0ff */
[----:B------:R-:W-:Y:S01]  /*0ab0*/  ULDC UR7, c[0x0][0x290] ;  /* 0x0000a40000077ab9 */ /* 0x000fe20000000800 */
[----:B------:R-:W-:Y:S01]  /*0ac0*/  SHF.R.U32.HI R0, RZ, 0x2, R0 ;  /* 0x00000002ff007819 */ /* 0x000fe20000011600 */
[----:B------:R-:W-:Y:S01]  /*0ad0*/  ULDC.64 UR8, c[0x0][0x228] ;  /* 0x00008a0000087ab9 */ /* 0x000fe20000000a00 */
[----:B------:R-:W-:Y:S01]  /*0ae0*/  VIADDMNMX R5, R4, -R5, RZ, !PT ;  /* 0x8000000504057246 */ /* 0x000fe200078001ff */
[----:B------:R-:W-:Y:S01]  /*0af0*/  ULDC.64 UR10, c[0x0][0x230] ;  /* 0x00008c00000a7ab9 */ /* 0x000fe20000000a00 */
[----:B------:R-:W-:Y:S01]  /*0b00*/  LOP3.LUT R0, R0, 0x3fffffe0, RZ, 0xc0, !PT ;  /* 0x3fffffe000007812 */ /* 0x000fe200078ec0ff */
[----:B------:R-:W-:Y:S01]  /*0b10*/  ULDC.64 UR12, c[0x0][0x238] ;  /* 0x00008e00000c7ab9 */ /* 0x000fe20000000a00 */
[----:B------:R-:W-:Y:S01]  /*0b20*/  VIMNMX R5, R5, 0x20, PT ;  /* 0x0000002005057848 */ /* 0x000fe20003fe0100 */
[----:B------:R-:W-:Y:S01]  /*0b30*/  ULDC.64 UR14, c[0x0][0x210] ;  /* 0x00008400000e7ab9 */ /* 0x000fe20000000a00 */
[----:B------:R-:W-:-:S02]  /*0b40*/  SHF.L.U32 R6, R2, 0x5, RZ ;  /* 0x0000000502067819 */ /* 0x000fc400000006ff */
[----:B------:R-:W-:Y:S02]  /*0b50*/  IADD3 R5, R5, R0, RZ ;  /* 0x0000000005057210 */ /* 0x000fe40007ffe0ff */
[----:B------:R-:W-:Y:S02]  /*0b60*/  LOP3.LUT R7, R6, 0x3e0, RZ, 0xc0, !PT ;  /* 0x000003e006077812 */ /* 0x000fe400078ec0ff */
[----:B------:R-:W-:Y:S02]  /*0b70*/  SHF.L.U32 R5, R5, 0x3, RZ ;  /* 0x0000000305057819 */ /* 0x000fe400000006ff */
[----:B------:R-:W-:Y:S02]  /*0b80*/  ISETP.NE.AND P1, PT, RZ, UR6, PT ;  /* 0x00000006ff007c0c */ /* 0x000fe4000bf25270 */
[----:B------:R-:W-:Y:S02]  /*0b90*/  I2FP.F32.U32 R5, R5 ;  /* 0x0000000500057245 */ /* 0x000fe40000201000 */
[----:B------:R-:W-:-:S02]  /*0ba0*/  VIADDMNMX R7, R4, -R7, RZ, !PT ;  /* 0x8000000704077246 */ /* 0x000fc400078001ff */
[----:B------:R0:W1:Y:S01]  /*0bb0*/  MUFU.RCP R182, R5 ;  /* 0x0000000500b67308 */ /* 0x0000620000001000 */
[----:B------:R-:W-:Y:S02]  /*0bc0*/  LOP3.LUT R196, R196, 0xfffffdff, RZ, 0xc0, !PT ;  /* 0xfffffdffc4c47812 */ /* 0x000fe400078ec0ff */
[----:B------:R-:W-:-:S04]  /*0bd0*/  VIMNMX R7, R7, 0x20, PT ;  /* 0x0000002007077848 */ /* 0x000fc80003fe0100 */
[----:B------:R-:W-:Y:S01]  /*0be0*/  IADD3 R7, R0, R7, RZ ;  /* 0x0000000700077210 */ /* 0x000fe20007ffe0ff */
[----:B------:R-:W-:Y:S01]  /*0bf0*/  HFMA2.MMA R0, -RZ, RZ, 0, 5.9604644775390625e-08 ;  /* 0x00000001ff007435 */ /* 0x000fe200000001ff */
[----:B------:R-:W-:Y:S02]  /*0c00*/  @P1 LOP3.LUT R196, R196, 0x200, RZ, 0xfc, !PT ;  /* 0x00000200c4c41812 */ /* 0x000fe400078efcff */
[----:B0-----:R-:W-:-:S08]  /*0c10*/  SHF.L.U32 R183, R7, 0x3, RZ ;  /* 0x0000000307b77819 */ /* 0x001fd000000006ff */
.L_x_19145:
[----:B------:R-:W-:Y:S01]  /*0c20*/  IMAD R184, R181, UR16, RZ ;  /* 0x00000010b5b87c24 */ /* 0x000fe2000f8e02ff */
[----:B------:R-:W-:Y:S04]  /*0c30*/  BSSY B0, `(.L_x_19004) ;  /* 0x0000063000007945 */ /* 0x000fe80003800000 */
[----:B------:R-:W-:-:S04]  /*0c40*/  SHF.R.S32.HI R185, RZ, 0x1f, R184 ;  /* 0x0000001fffb97819 */ /* 0x000fc800000114b8 */
[----:B------:R-:W-:-:S04]  /*0c50*/  LEA.HI R185, R185, R184, RZ, 0x3 ;  /* 0x000000b8b9b97211 */ /* 0x000fc800078f18ff */
[----:B------:R-:W-:-:S04]  /*0c60*/  LEA.HI.SX32 R184, R185, R180, 0x1d ;  /* 0x000000b4b9b87211 */ /* 0x000fc800078feaff */
[----:B------:R-:W-:Y:S01]  /*0c70*/  MOV R185, R184 ;  /* 0x000000b800b97202 */ /* 0x000fe20000000f00 */
[----:B-12345:R-:W-:Y:S06]  /*0c80*/  @!P0 BRA `(.L_x_19005) ;  /* 0x0000000400748947 */ /* 0x03efec0003800000 */
        /* <DEDUP_REMOVED lines=22> */
.L_x_19006:
[----:B-----5:R-:W-:-:S05]  /*0df0*/  SHF.L.U32 R131, R188, 0x10, RZ ;  /* 0x00000010bc837819 */ /* 0x020fca00000006ff */
[----:B------:R-:W-:-:S04]  /*0e00*/  FADD.FTZ R128, R131, R128 ;  /* 0x0000008083807221 */ /* 0x000fc80000010000 */
[----:B------:R-:W-:-:S07]  /*0e10*/  @P1 FADD.FTZ R128, R12, R128 ;  /* 0x000000800c801221 */ /* 0x000fce0000010000 */
.L_x_19007:
[----:B------:R-:W-:Y:S01]  /*0e20*/  SHF.L.U32 R129, R129, 0x10, RZ ;  /* 0x0000001081817819 */ /* 0x000fe200000006ff */
[----:B------:R-:W-:Y:S06]  /*0e30*/  @P2 BRA `(.L_x_19008) ;  /* 0x00000000000c2947 */ /* 0x000fec0003800000 */
[----:B------:R-:W-:Y:S05]  /*0e40*/  @!P1 BRA `(.L_x_19009) ;  /* 0x0000000000189947 */ /* 0x000fea0003800000 */
[----:B-----5:R-:W-:Y:S01]  /*0e50*/  FADD.FTZ R129, R13, R129 ;  /* 0x000000810d817221 */ /* 0x020fe20000010000 */
[----:B------:R-:W-:Y:S06]  /*0e60*/  BRA `(.L_x_19009) ;  /* 0x0000000000107947 */ /* 0x000fec0003800000 */
.L_x_19008:
[----:B-----5:R-:W-:-:S04]  /*0e70*/  PRMT R130, R188, 0x7632, R130 ;  /* 0x00007632bc827816 */ /* 0x020fc80000000082 */
[----:B------:R-:W-:-:S05]  /*0e80*/  SHF.L.U32 R130, R130, 0x10, RZ ;  /* 0x0000001082827819 */ /* 0x000fca00000006ff */
[----:B------:R-:W-:-:S04]  /*0e90*/  FADD.FTZ R129, R130, R129 ;  /* 0x0000008182817221 */ /* 0x000fc80000010000 */
[----:B------:R-:W-:-:S07]  /*0ea0*/  @P1 FADD.FTZ R129, R13, R129 ;  /* 0x000000810d811221 */ /* 0x000fce0000010000 */
.L_x_19009:
[C---:B------:R-:W-:Y:S02]  /*0eb0*/  PRMT R131, R177.reuse, 0x7632, R131 ;  /* 0x00007632b1837816 */ /* 0x040fe40000000083 */
[----:B------:R-:W-:Y:S01]  /*0ec0*/  SHF.L.U32 R130, R177, 0x10, RZ ;  /* 0x00000010b1827819 */ /* 0x000fe200000006ff */
[----:B------:R-:W-:Y:S06]  /*0ed0*/  @P2 BRA `(.L_x_19010) ;  /* 0x00000000000c2947 */ /* 0x000fec0003800000 */
[----:B------:R-:W-:Y:S05]  /*0ee0*/  @!P1 BRA `(.L_x_19011) ;  /* 0x0000000000149947 */ /* 0x000fea0003800000 */
[----:B-----5:R-:W-:Y:S01]  /*0ef0*/  FADD.FTZ R130, R14, R130 ;  /* 0x000000820e827221 */ /* 0x020fe20000010000 */
[----:B------:R-:W-:Y:S06]  /*0f00*/  BRA `(.L_x_19011) ;  /* 0x00000000000c7947 */ /* 0x000fec0003800000 */
.L_x_19010:
[----:B-----5:R-:W-:-:S05]  /*0f10*/  SHF.L.U32 R177, R189, 0x10, RZ ;  /* 0x00000010bdb17819 */ /* 0x020fca00000006ff */
[----:B------:R-:W-:-:S04]  /*0f20*/  FADD.FTZ R130, R177, R130 ;  /* 0x00000082b1827221 */ /* 0x000fc80000010000 */
[----:B------:R-:W-:-:S07]  /*0f30*/  @P1 FADD.FTZ R130, R14, R130 ;  /* 0x000000820e821221 */ /* 0x000fce0000010000 */
.L_x_19011:
[----:B------:R-:W-:Y:S01]  /*0f40*/  SHF.L.U32 R131, R131, 0x10, RZ ;  /* 0x0000001083837819 */ /* 0x000fe200000006ff */
[----:B------:R-:W-:Y:S06]  /*0f50*/  @P2 BRA `(.L_x_19012) ;  /* 0x00000000000c2947 */ /* 0x000fec0003800000 */
[----:B------:R-:W-:Y:S05]  /*0f60*/  @!P1 BRA `(.L_x_19013) ;  /* 0x0000000000189947 */ /* 0x000fea0003800000 */
[----:B-----5:R-:W-:Y:S01]  /*0f70*/  FADD.FTZ R131, R15, R131 ;  /* 0x000000830f837221 */ /* 0x020fe20000010000 */
[----:B------:R-:W-:Y:S06]  /*0f80*/  BRA `(.L_x_19013) ;  /* 0x0000000000107947 */ /* 0x000fec0003800000 */
.L_x_19012:
[----:B-----5:R-:W-:-:S04]  /*0f90*/  PRMT R176, R189, 0x7632, R176 ;  /* 0x00007632bdb07816 */ /* 0x020fc800000000b0 */
[----:B------:R-:W-:-:S05]  /*0fa0*/  SHF.L.U32 R176, R176, 0x10, RZ ;  /* 0x00000010b0b07819 */ /* 0x000fca00000006ff */
[----:B------:R-:W-:-:S04]  /*0fb0*/  FADD.FTZ R131, R176, R131 ;  /* 0x00000083b0837221 */ /* 0x000fc80000010000 */
[----:B------:R-:W-:-:S07]  /*0fc0*/  @P1 FADD.FTZ R131, R15, R131 ;  /* 0x000000830f831221 */ /* 0x000fce0000010000 */
.L_x_19013:
[C---:B------:R-:W-:Y:S02]  /*0fd0*/  PRMT R177, R178.reuse, 0x7632, R177 ;  /* 0x00007632b2b17816 */ /* 0x040fe400000000b1 */
[----:B------:R-:W-:Y:S01]  /*0fe0*/  SHF.L.U32 R176, R178, 0x10, RZ ;  /* 0x00000010b2b07819 */ /* 0x000fe200000006ff */
[----:B------:R-:W-:Y:S06]  /*0ff0*/  @P2 BRA `(.L_x_19014) ;  /* 0x00000000000c2947 */ /* 0x000fec0003800000 */
[----:B------:R-:W-:Y:S05]  /*1000*/  @!P1 BRA `(.L_x_19015) ;  /* 0x0000000000149947 */ /* 0x000fea0003800000 */
[----:B-----5:R-:W-:Y:S01]  /*1010*/  FADD.FTZ R176, R8, R176 ;  /* 0x000000b008b07221 */ /* 0x020fe20000010000 */
[----:B------:R-:W-:Y:S06]  /*1020*/  BRA `(.L_x_19015) ;  /* 0x00000000000c7947 */ /* 0x000fec0003800000 */
.L_x_19014:
[----:B-----5:R-:W-:-:S05]  /*1030*/  SHF.L.U32 R185, R190, 0x10, RZ ;  /* 0x00000010beb97819 */ /* 0x020fca00000006ff */
[----:B------:R-:W-:-:S04]  /*1040*/  FADD.FTZ R176, R185, R176 ;  /* 0x000000b0b9b07221 */ /* 0x000fc80000010000 */
[----:B------:R-:W-:-:S07]  /*1050*/  @P1 FADD.FTZ R176, R8, R176 ;  /* 0x000000b008b01221 */ /* 0x000fce0000010000 */
.L_x_19015:
[----:B------:R-:W-:Y:S01]  /*1060*/  SHF.L.U32 R177, R177, 0x10, RZ ;  /* 0x00000010b1b17819 */ /* 0x000fe200000006ff */
[----:B------:R-:W-:Y:S06]  /*1070*/  @P2 BRA `(.L_x_19016) ;  /* 0x00000000000c2947 */ /* 0x000fec0003800000 */
[----:B------:R-:W-:Y:S05]  /*1080*/  @!P1 BRA `(.L_x_19017) ;  /* 0x0000000000189947 */ /* 0x000fea0003800000 */
[----:B-----5:R-:W-:Y:S01]  /*1090*/  FADD.FTZ R177, R9, R177 ;  /* 0x000000b109b17221 */ /* 0x020fe20000010000 */
[----:B------:R-:W-:Y:S06]  /*10a0*/  BRA `(.L_x_19017) ;  /* 0x0000000000107947 */ /* 0x000fec0003800000 */
.L_x_19016:
[----:B-----5:R-:W-:-:S04]  /*10b0*/  PRMT R178, R190, 0x7632, R178 ;  /* 0x00007632beb27816 */ /* 0x020fc800000000b2 */
[----:B------:R-:W-:-:S05]  /*10c0*/  SHF.L.U32 R178, R178, 0x10, RZ ;  /* 0x00000010b2b27819 */ /* 0x000fca00000006ff */
[----:B------:R-:W-:-:S04]  /*10d0*/  FADD.FTZ R177, R178, R177 ;  /* 0x000000b1b2b17221 */ /* 0x000fc80000010000 */
[----:B------:R-:W-:-:S07]  /*10e0*/  @P1 FADD.FTZ R177, R9, R177 ;  /* 0x000000b109b11221 */ /* 0x000fce0000010000 */
.L_x_19017:
[C---:B------:R-:W-:Y:S02]  /*10f0*/  PRMT R185, R179.reuse, 0x7632, R185 ;  /* 0x00007632b3b97816 */ /* 0x040fe400000000b9 */
[----:B------:R-:W-:Y:S01]  /*1100*/  SHF.L.U32 R178, R179, 0x10, RZ ;  /* 0x00000010b3b27819 */ /* 0x000fe200000006ff */
[----:B------:R-:W-:Y:S06]  /*1110*/  @P2 BRA `(.L_x_19018) ;  /* 0x00000000000c2947 */ /* 0x000fec0003800000 */
[----:B------:R-:W-:Y:S05]  /*1120*/  @!P1 BRA `(.L_x_19019) ;  /* 0x0000000000149947 */ /* 0x000fea0003800000 */
[----:B-----5:R-:W-:Y:S01]  /*1130*/  FADD.FTZ R178, R10, R178 ;  /* 0x000000b20ab27221 */ /* 0x020fe20000010000 */
[----:B------:R-:W-:Y:S06]  /*1140*/  BRA `(.L_x_19019) ;  /* 0x00000000000c7947 */ /* 0x000fec0003800000 */
.L_x_19018:
[----:B-----5:R-:W-:-:S05]  /*1150*/  SHF.L.U32 R179, R191, 0x10, RZ ;  /* 0x00000010bfb37819 */ /* 0x020fca00000006ff */
[----:B------:R-:W-:-:S04]  /*1160*/  FADD.FTZ R178, R179, R178 ;  /* 0x000000b2b3b27221 */ /* 0x000fc80000010000 */
[----:B------:R-:W-:-:S07]  /*1170*/  @P1 FADD.FTZ R178, R10, R178 ;  /* 0x000000b20ab21221 */ /* 0x000fce0000010000 */
.L_x_19019:
[----:B------:R-:W-:Y:S01]  /*1180*/  SHF.L.U32 R179, R185, 0x10, RZ ;  /* 0x00000010b9b37819 */ /* 0x000fe200000006ff */
[----:B------:R-:W-:Y:S06]  /*1190*/  @P2 BRA `(.L_x_19020) ;  /* 0x00000000000c2947 */ /* 0x000fec0003800000 */
[----:B------:R-:W-:Y:S05]  /*11a0*/  @!P1 BRA `(.L_x_19021) ;  /* 0x0000000000189947 */ /* 0x000fea0003800000 */
[----:B-----5:R-:W-:Y:S01]  /*11b0*/  FADD.FTZ R179, R11, R179 ;  /* 0x000000b30bb37221 */ /* 0x020fe20000010000 */
[----:B------:R-:W-:Y:S06]  /*11c0*/  BRA `(.L_x_19021) ;  /* 0x0000000000107947 */ /* 0x000fec0003800000 */
.L_x_19020:
[----:B-----5:R-:W-:-:S04]  /*11d0*/  PRMT R185, R191, 0x7632, R185 ;  /* 0x00007632bfb97816 */ /* 0x020fc800000000b9 */
[----:B------:R-:W-:-:S05]  /*11e0*/  SHF.L.U32 R186, R185, 0x10, RZ ;  /* 0x00000010b9ba7819 */ /* 0x000fca00000006ff */
[----:B------:R-:W-:-:S04]  /*11f0*/  FADD.FTZ R179, R186, R179 ;  /* 0x000000b3bab37221 */ /* 0x000fc80000010000 */
[----:B------:R-:W-:-:S07]  /*1200*/  @P1 FADD.FTZ R179, R11, R179 ;  /* 0x000000b30bb31221 */ /* 0x000fce0000010000 */
.L_x_19021:
[C---:B------:R-:W-:Y:S02]  /*1210*/  LEA R186, P1, R184.reuse, UR12, 0x5 ;  /* 0x0000000cb8ba7c11 */ /* 0x040fe4000f8228ff */
[C---:B------:R-:W-:Y:S02]  /*1220*/  IADD3 R185, R184.reuse, 0x80, RZ ;  /* 0x00000080b8b97810 */ /* 0x040fe40007ffe0ff */
[----:B------:R-:W-:-:S05]  /*1230*/  LEA.HI.X R187, R184, UR13, RZ, 0x5, P1 ;  /* 0x0000000db8bb7c11 */ /* 0x000fca00088f2cff */
[----:B------:R0:W-:Y:S04]  /*1240*/  STG.E.128 desc[UR4][R186.64], R128 ;  /* 0x00000080ba007986 */ /* 0x0001e8000c101d04 */
[----:B------:R0:W-:Y:S02]  /*1250*/  STG.E.128 desc[UR4][R186.64+0x10], R176 ;  /* 0x000010b0ba007986 */ /* 0x0001e4000c101d04 */
.L_x_19005:
[----:B------:R-:W-:Y:S05]  /*1260*/  BSYNC B0 ;  /* 0x0000000000007941 */ /* 0x000fea0003800000 */
.L_x_19004:
[----:B------:R-:W-:Y:S01]  /*1270*/  ISETP.GE.U32.AND P1, PT, R3, 0x100, PT ;  /* 0x000001000300780c */ /* 0x000fe20003f26070 */
[----:B------:R-:W-:-:S12]  /*1280*/  BSSY B0, `(.L_x_19022) ;  /* 0x000005f000007945 */ /* 0x000fd80003800000 */
[----:B------:R-:W-:Y:S05]  /*1290*/  @!P1 BRA `(.L_x_19023) ;  /* 0x0000000400749947 */ /* 0x000fea0003800000 */
[----:B------:R-:W-:Y:S01]  /*12a0*/  ISETP.NE.U32.AND P2, PT, RZ, UR8, PT ;  /* 0x00000008ff007c0c */ /* 0x000fe2000bf45070 */
[----:B------:R-:W2:Y:S03]  /*12b0*/  LDC.64 R172, c[0x0][0x220] ;  /* 0x00008800ffac7b82 */ /* 0x000ea60000000a00 */
[----:B------:R-:W-:-:S13]  /*12c0*/  ISETP.NE.AND.EX P2, PT, RZ, UR9, PT, P2 ;  /* 0x00000009ff007c0c */ /* 0x000fda000bf45320 */
[----:B0-----:R-:W-:-:S04]  /*12d0*/  @P2 LEA R186, P1, R185, UR8, 0x4 ;  /* 0x00000008b9ba2c11 */ /* 0x001fc8000f8220ff */
        /* <DEDUP_REMOVED lines=18> */
.L_x_19024:
[----:B-----5:R-:W-:-:S05]  /*1400*/  SHF.L.U32 R135, R188, 0x10, RZ ;  /* 0x00000010bc877819 */ /* 0x020fca00000006ff */
[----:B------:R-:W-:-:S04]  /*1410*/  FADD.FTZ R132, R135, R132 ;  /* 0x0000008487847221 */ /* 0x000fc80000010000 */
[----:B------:R-:W-:-:S07]  /*1420*/  @P1 FADD.FTZ R132, R12, R132 ;  /* 0x000000840c841221 */ /* 0x000fce0000010000 */
.L_x_19025:
[----:B------:R-:W-:Y:S01]  /*1430*/  SHF.L.U32 R133, R133, 0x10, RZ ;  /* 0x0000001085857819 */ /* 0x000fe200000006ff */
[----:B------:R-:W-:Y:S06]  /*1440*/  @P2 BRA `(.L_x_19026) ;  /* 0x00000000000c2947 */ /* 0x000fec0003800000 */
[----:B------:R-:W-:Y:S05]  /*1450*/  @!P1 BRA `(.L_x_19027) ;  /* 0x0000000000189947 */ /* 0x000fea0003800000 */
[----:B-----5:R-:W-:Y:S01]  /*1460*/  FADD.FTZ R133, R13, R133 ;  /* 0x000000850d857221 */ /* 0x020fe20000010000 */
[----:B------:R-:W-:Y:S06]  /*1470*/  BRA `(.L_x_19027) ;  /* 0x0000000000107947 */ /* 0x000fec0003800000 */
.L_x_19026:
[----:B-----5:R-:W-:-:S04]  /*1480*/  PRMT R134, R188, 0x7632, R134 ;  /* 0x00007632bc867816 */ /* 0x020fc80000000086 */
[----:B------:R-:W-:-:S05]  /*1490*/  SHF.L.U32 R134, R134, 0x10, RZ ;  /* 0x0000001086867819 */ /* 0x000fca00000006ff */
[----:B------:R-:W-:-:S04]  /*14a0*/  FADD.FTZ R133, R134, R133 ;  /* 0x0000008586857221 */ /* 0x000fc80000010000 */
[----:B------:R-:W-:-:S07]  /*14b0*/  @P1 FADD.FTZ R133, R13, R133 ;  /* 0x000000850d851221 */ /* 0x000fce0000010000 */
.L_x_19027:
[C---:B------:R-:W-:Y:S02]  /*14c0*/  PRMT R135, R173.reuse, 0x7632, R135 ;  /* 0x00007632ad877816 */ /* 0x040fe40000000087 */
[----:B------:R-:W-:Y:S01]  /*14d0*/  SHF.L.U32 R134, R173, 0x10, RZ ;  /* 0x00000010ad867819 */ /* 0x000fe200000006ff */
[----:B------:R-:W-:Y:S06]  /*14e0*/  @P2 BRA `(.L_x_19028) ;  /* 0x00000000000c2947 */ /* 0x000fec0003800000 */
[----:B------:R-:W-:Y:S05]  /*14f0*/  @!P1 BRA `(.L_x_19029) ;  /* 0x0000000000149947 */ /* 0x000fea0003800000 */
[----:B-----5:R-:W-:Y:S01]  /*1500*/  FADD.FTZ R134, R14, R134 ;  /* 0x000000860e867221 */ /* 0x020fe20000010000 */
[----:B------:R-:W-:Y:S06]  /*1510*/  BRA `(.L_x_19029) ;  /* 0x00000000000c7947 */ /* 0x000fec0003800000 */
.L_x_19028:
[----:B-----5:R-:W-:-:S05]  /*1520*/  SHF.L.U32 R173, R189, 0x10, RZ ;  /* 0x00000010bdad7819 */ /* 0x020fca00000006ff */
[----:B------:R-:W-:-:S04]  /*1530*/  FADD.FTZ R134, R173, R134 ;  /* 0x00000086ad867221 */ /* 0x000fc80000010000 */
[----:B------:R-:W-:-:S07]  /*1540*/  @P1 FADD.FTZ R134, R14, R134 ;  /* 0x000000860e861221 */ /* 0x000fce0000010000 */
.L_x_19029:
[----:B------:R-:W-:Y:S01]  /*1550*/  SHF.L.U32 R135, R135, 0x10, RZ ;  /* 0x0000001087877819 */ /* 0x000fe200000006ff */
[----:B------:R-:W-:Y:S06]  /*1560*/  @P2 BRA `(.L_x_19030) ;  /* 0x00000000000c2947 */ /* 0x000fec0003800000 */
[----:B------:R-:W-:Y:S05]  /*1570*/  @!P1 BRA `(.L_x_19031) ;  /* 0x0000000000189947 */ /* 0x000fea0003800000 */
[----:B-----5:R-:W-:Y:S01]  /*1580*/  FADD.FTZ R135, R15, R135 ;  /* 0x000000870f877221 */ /* 0x020fe20000010000 */
[----:B------:R-:W-:Y:S06]  /*1590*/  BRA `(.L_x_19031) ;  /* 0x0000000000107947 */ /* 0x000fec0003800000 */
.L_x_19030:
[----:B-----5:R-:W-:-:S04]  /*15a0*/  PRMT R172, R189, 0x7632, R172 ;  /* 0x00007632bdac7816 */ /* 0x020fc800000000ac */
[----:B------:R-:W-:-:S05]  /*15b0*/  SHF.L.U32 R172, R172, 0x10, RZ ;  /* 0x00000010acac7819 */ /* 0x000fca00000006ff */
[----:B------:R-:W-:-:S04]  /*15c0*/  FADD.FTZ R135, R172, R135 ;  /* 0x00000087ac877221 */ /* 0x000fc80000010000 */
[----:B------:R-:W-:-:S07]  /*15d0*/  @P1 FADD.FTZ R135, R15, R135 ;  /* 0x000000870f871221 */ /* 0x000fce0000010000 */
.L_x_19031:
[C---:B------:R-:W-:Y:S02]  /*15e0*/  PRMT R173, R174.reuse, 0x7632, R173 ;  /* 0x00007632aead7816 */ /* 0x040fe400000000ad */
[----:B------:R-:W-:Y:S01]  /*15f0*/  SHF.L.U32 R172, R174, 0x10, RZ ;  /* 0x00000010aeac7819 */ /* 0x000fe200000006ff */
[----:B------:R-:W-:Y:S06]  /*1600*/  @P2 BRA `(.L_x_19032) ;  /* 0x00000000000c2947 */ /* 0x000fec0003800000 */
[----:B------:R-:W-:Y:S05]  /*1610*/  @!P1 BRA `(.L_x_19033) ;  /* 0x0000000000149947 */ /* 0x000fea0003800000 */
[----:B-----5:R-:W-:Y:S01]  /*1620*/  FADD.FTZ R172, R8, R172 ;  /* 0x000000ac08ac7221 */ /* 0x020fe20000010000 */
[----:B------:R-:W-:Y:S06]  /*1630*/  BRA `(.L_x_19033) ;  /* 0x00000000000c7947 */ /* 0x000fec0003800000 */
.L_x_19032:
[----:B-----5:R-:W-:-:S05]  /*1640*/  SHF.L.U32 R187, R190, 0x10, RZ ;  /* 0x00000010bebb7819 */ /* 0x020fca00000006ff */
[----:B------:R-:W-:-:S04]  /*1650*/  FADD.FTZ R172, R187, R172 ;  /* 0x000000acbbac7221 */ /* 0x000fc80000010000 */
[----:B------:R-:W-:-:S07]  /*1660*/  @P1 FADD.FTZ R172, R8, R172 ;  /* 0x000000ac08ac1221 */ /* 0x000fce0000010000 */
.L_x_19033:
[----:B------:R-:W-:Y:S01]  /*1670*/  SHF.L.U32 R173, R173, 0x10, RZ ;  /* 0x00000010adad7819 */ /* 0x000fe200000006ff */
[----:B------:R-:W-:Y:S06]  /*1680*/  @P2 BRA `(.L_x_19034) ;  /* 0x00000000000c2947 */ /* 0x000fec0003800000 */
[----:B------:R-:W-:Y:S05]  /*1690*/  @!P1 BRA `(.L_x_19035) ;  /* 0x0000000000189947 */ /* 0x000fea0003800000 */
[----:B-----5:R-:W-:Y:S01]  /*16a0*/  FADD.FTZ R173, R9, R173 ;  /* 0x000000ad09ad7221 */ /* 0x020fe20000010000 */
[----:B------:R-:W-:Y:S06]  /*16b0*/  BRA `(.L_x_19035) ;  /* 0x0000000000107947 */ /* 0x000fec0003800000 */
.L_x_19034:
[----:B-----5:R-:W-:-:S04]  /*16c0*/  PRMT R174, R190, 0x7632, R174 ;  /* 0x00007632beae7816 */ /* 0x020fc800000000ae */
[----:B------:R-:W-:-:S05]  /*16d0*/  SHF.L.U32 R174, R174, 0x10, RZ ;  /* 0x00000010aeae7819 */ /* 0x000fca00000006ff */
[----:B------:R-:W-:-:S04]  /*16e0*/  FADD.FTZ R173, R174, R173 ;  /* 0x000000adaead7221 */ /* 0x000fc80000010000 */
[----:B------:R-:W-:-:S07]  /*16f0*/  @P1 FADD.FTZ R173, R9, R173 ;  /* 0x000000ad09ad1221 */ /* 0x000fce0000010000 */
.L_x_19035:
[C---:B------:R-:W-:Y:S02]  /*1700*/  PRMT R186, R175.reuse, 0x7632, R186 ;  /* 0x00007632afba7816 */ /* 0x040fe400000000ba */
[----:B------:R-:W-:Y:S01]  /*1710*/  SHF.L.U32 R174, R175, 0x10, RZ ;  /* 0x00000010afae7819 */ /* 0x000fe200000006ff */
[----:B------:R-:W-:Y:S06]  /*1720*/  @P2 BRA `(.L_x_19036) ;  /* 0x00000000000c2947 */ /* 0x000fec0003800000 */
[----:B------:R-:W-:Y:S05]  /*1730*/  @!P1 BRA `(.L_x_19037) ;  /* 0x0000000000149947 */ /* 0x000fea0003800000 */
[----:B-----5:R-:W-:Y:S01]  /*1740*/  FADD.FTZ R174, R10, R174 ;  /* 0x000000ae0aae7221 */ /* 0x020fe20000010000 */
[----:B------:R-:W-:Y:S06]  /*1750*/  BRA `(.L_x_19037) ;  /* 0x00000000000c7947 */ /* 0x000fec0003800000 */
.L_x_19036:
[----:B-----5:R-:W-:-:S05]  /*1760*/  SHF.L.U32 R175, R191, 0x10, RZ ;  /* 0x00000010bfaf7819 */ /* 0x020fca00000006ff */
[----:B------:R-:W-:-:S04]  /*1770*/  FADD.FTZ R174, R175, R174 ;  /* 0x000000aeafae7221 */ /* 0x000fc80000010000 */
[----:B------:R-:W-:-:S07]  /*1780*/  @P1 FADD.FTZ R174, R10, R174 ;  /* 0x000000ae0aae1221 */ /* 0x000fce0000010000 */
.L_x_19037:
[----:B------:R-:W-:Y:S01]  /*1790*/  SHF.L.U32 R175, R186, 0x10, RZ ;  /* 0x00000010baaf7819 */ /* 0x000fe200000006ff */
[----:B------:R-:W-:Y:S06]  /*17a0*/  @P2 BRA `(.L_x_19038) ;  /* 0x00000000000c2947 */ /* 0x000fec0003800000 */
[----:B------:R-:W-:Y:S05]  /*17b0*/  @!P1 BRA `(.L_x_19039) ;  /* 0x0000000000189947 */ /* 0x000fea0003800000 */
[----:B-----5:R-:W-:Y:S01]  /*17c0*/  FADD.FTZ R175, R11, R175 ;  /* 0x000000af0baf7221 */ /* 0x020fe20000010000 */
[----:B------:R-:W-:Y:S06]  /*17d0*/  BRA `(.L_x_19039) ;  /* 0x0000000000107947 */ /* 0x000fec0003800000 */
.L_x_19038:
[----:B-----5:R-:W-:-:S04]  /*17e0*/  PRMT R186, R191, 0x7632, R186 ;  /* 0x00007632bfba7816 */ /* 0x020fc800000000ba */
[----:B------:R-:W-:-:S05]  /*17f0*/  SHF.L.U32 R186, R186, 0x10, RZ ;  /* 0x00000010baba7819 */ /* 0x000fca00000006ff */
[----:B------:R-:W-:-:S04]  /*1800*/  FADD.FTZ R175, R186, R175 ;  /* 0x000000afbaaf7221 */ /* 0x000fc80000010000 */
[----:B------:R-:W-:-:S07]  /*1810*/  @P1 FADD.FTZ R175, R11, R175 ;  /* 0x000000af0baf1221 */ /* 0x000fce0000010000 */
.L_x_19039:
[----:B------:R-:W-:-:S04]  /*1820*/  LEA R186, P1, R185, UR12, 0x5 ;  /* 0x0000000cb9ba7c11 */ /* 0x000fc8000f8228ff */
[C---:B------:R-:W-:Y:S02]  /*1830*/  LEA.HI.X R187, R185.reuse, UR13, RZ, 0x5, P1 ;  /* 0x0000000db9bb7c11 */ /* 0x040fe400088f2cff */
[----:B------:R-:W-:-:S03]  /*1840*/  IADD3 R185, R185, 0x80, RZ ;  /* 0x00000080b9b97810 */ /* 0x000fc60007ffe0ff */
[----:B------:R2:W-:Y:S04]  /*1850*/  STG.E.128 desc[UR4][R186.64], R132 ;  /* 0x00000084ba007986 */ /* 0x0005e8000c101d04 */
[----:B------:R2:W-:Y:S02]  /*1860*/  STG.E.128 desc[UR4][R186.64+0x10], R172 ;  /* 0x000010acba007986 */ /* 0x0005e4000c101d04 */
.L_x_19023:
[----:B------:R-:W-:Y:S05]  /*1870*/  BSYNC B0 ;  /* 0x0000000000007941 */ /* 0x000fea0003800000 */
.L_x_19022:
[----:B------:R-:W-:Y:S01]  /*1880*/  ISETP.GE.U32.AND P1, PT, R3, 0x180, PT ;  /* 0x000001800300780c */ /* 0x000fe20003f26070 */
[----:B------:R-:W-:-:S12]  /*1890*/  BSSY B0, `(.L_x_19040) ;  /* 0x000005f000007945 */ /* 0x000fd80003800000 */
[----:B------:R-:W-:Y:S05]  /*18a0*/  @!P1 BRA `(.L_x_19041) ;  /* 0x0000000400749947 */ /* 0x000fea0003800000 */
[----:B------:R-:W-:Y:S01]  /*18b0*/  ISETP.NE.U32.AND P2, PT, RZ, UR8, PT ;  /* 0x00000008ff007c0c */ /* 0x000fe2000bf45070 */
[----:B------:R-:W3:Y:S03]  /*18c0*/  LDC.64 R136, c[0x0][0x220] ;  /* 0x00008800ff887b82 */ /* 0x000ee60000000a00 */
[----:B------:R-:W-:-:S13]  /*18d0*/  ISETP.NE.AND.EX P2, PT, RZ, UR9, PT, P2 ;  /* 0x00000009ff007c0c */ /* 0x000fda000bf45320 */
[----:B0-2---:R-:W-:-:S04]  /*18e0*/  @P2 LEA R186, P1, R185, UR8, 0x4 ;  /* 0x00000008b9ba2c11 */ /* 0x005fc8000f8220ff */
        /* <DEDUP_REMOVED lines=18> */
.L_x_19042:
[----:B-----5:R-:W-:-:S05]  /*1a10*/  SHF.L.U32 R139, R188, 0x10, RZ ;  /* 0x00000010bc8b7819 */ /* 0x020fca00000006ff */
[----:B------:R-:W-:-:S04]  /*1a20*/  FADD.FTZ R136, R139, R136 ;  /* 0x000000888b887221 */ /* 0x000fc80000010000 */
[----:B------:R-:W-:-:S07]  /*1a30*/  @P1 FADD.FTZ R136, R12, R136 ;  /* 0x000000880c881221 */ /* 0x000fce0000010000 */
.L_x_19043:
[----:B------:R-:W-:Y:S01]  /*1a40*/  SHF.L.U32 R137, R137, 0x10, RZ ;  /* 0x0000001089897819 */ /* 0x000fe200000006ff */
[----:B------:R-:W-:Y:S06]  /*1a50*/  @P2 BRA `(.L_x_19044) ;  /* 0x00000000000c2947 */ /* 0x000fec0003800000 */
[----:B------:R-:W-:Y:S05]  /*1a60*/  @!P1 BRA `(.L_x_19045) ;  /* 0x0000000000189947 */ /* 0x000fea0003800000 */
[----:B-----5:R-:W-:Y:S01]  /*1a70*/  FADD.FTZ R137, R13, R137 ;  /* 0x000000890d897221 */ /* 0x020fe20000010000 */
[----:B------:R-:W-:Y:S06]  /*1a80*/  BRA `(.L_x_19045) ;  /* 0x0000000000107947 */ /* 0x000fec0003800000 */
.L_x_19044:
[----:B-----5:R-:W-:-:S04]  /*1a90*/  PRMT R138, R188, 0x7632, R138 ;  /* 0x00007632bc8a7816 */ /* 0x020fc8000000008a */
[----:B------:R-:W-:-:S05]  /*1aa0*/  SHF.L.U32 R138, R138, 0x10, RZ ;  /* 0x000000108a8a7819 */ /* 0x000fca00000006ff */
[----:B------:R-:W-:-:S04]  /*1ab0*/  FADD.FTZ R137, R138, R137 ;  /* 0x000000898a897221 */ /* 0x000fc80000010000 */
[----:B------:R-:W-:-:S07]  /*1ac0*/  @P1 FADD.FTZ R137, R13, R137 ;  /* 0x000000890d891221 */ /* 0x000fce0000010000 */
.L_x_19045:
[C---:B------:R-:W-:Y:S02]  /*1ad0*/  PRMT R139, R169.reuse, 0x7632, R139 ;  /* 0x00007632a98b7816 */ /* 0x040fe4000000008b */
[----:B------:R-:W-:Y:S01]  /*1ae0*/  SHF.L.U32 R138, R169, 0x10, RZ ;  /* 0x00000010a98a7819 */ /* 0x000fe200000006ff */
[----:B------:R-:W-:Y:S06]  /*1af0*/  @P2 BRA `(.L_x_19046) ;  /* 0x00000000000c2947 */ /* 0x000fec0003800000 */
[----:B------:R-:W-:Y:S05]  /*1b00*/  @!P1 BRA `(.L_x_19047) ;  /* 0x0000000000149947 */ /* 0x000fea0003800000 */
[----:B-----5:R-:W-:Y:S01]  /*1b10*/  FADD.FTZ R138, R14, R138 ;  /* 0x0000008a0e8a7221 */ /* 0x020fe20000010000 */
[----:B------:R-:W-:Y:S06]  /*1b20*/  BRA `(.L_x_19047) ;  /* 0x00000000000c7947 */ /* 0x000fec0003800000 */
.L_x_19046:
[----:B-----5:R-:W-:-:S05]  /*1b30*/  SHF.L.U32 R169, R189, 0x10, RZ ;  /* 0x00000010bda97819 */ /* 0x020fca00000006ff */
[----:B------:R-:W-:-:S04]  /*1b40*/  FADD.FTZ R138, R169, R138 ;  /* 0x0000008aa98a7221 */ /* 0x000fc80000010000 */
[----:B------:R-:W-:-:S07]  /*1b50*/  @P1 FADD.FTZ R138, R14, R138 ;  /* 0x0000008a0e8a1221 */ /* 0x000fce0000010000 */
.L_x_19047:
[----:B------:R-:W-:Y:S01]  /*1b60*/  SHF.L.U32 R139, R139, 0x10, RZ ;  /* 0x000000108b8b7819 */ /* 0x000fe200000006ff */
[----:B------:R-:W-:Y:S06]  /*1b70*/  @P2 BRA `(.L_x_19048) ;  /* 0x00000000000c2947 */ /* 0x000fec0003800000 */
[----:B------:R-:W-:Y:S05]  /*1b80*/  @!P1 BRA `(.L_x_19049) ;  /* 0x0000000000189947 */ /* 0x000fea0003800000 */
[----:B-----5:R-:W-:Y:S01]  /*1b90*/  FADD.FTZ R139, R15, R139 ;  /* 0x0000008b0f8b7221 */ /* 0x020fe20000010000 */
[----:B------:R-:W-:Y:S06]  /*1ba0*/  BRA `(.L_x_19049) ;  /* 0x0000000000107947 */ /* 0x000fec0003800000 */
.L_x_19048:
[----:B-----5:R-:W-:-:S04]  /*1bb0*/  PRMT R168, R189, 0x7632, R168 ;  /* 0x00007632bda87816 */ /* 0x020fc800000000a8 */
[----:B------:R-:W-:-:S05]  /*1bc0*/  SHF.L.U32 R168, R168, 0x10, RZ ;  /* 0x00000010a8a87819 */ /* 0x000fca00000006ff */
[----:B------:R-:W-:-:S04]  /*1bd0*/  FADD.FTZ R139, R168, R139 ;  /* 0x0000008ba88b7221 */ /* 0x000fc80000010000 */
[----:B------:R-:W-:-:S07]  /*1be0*/  @P1 FADD.FTZ R139, R15, R139 ;  /* 0x0000008b0f8b1221 */ /* 0x000fce0000010000 */
.L_x_19049:
[C---:B------:R-:W-:Y:S02]  /*1bf0*/  PRMT R169, R170.reuse, 0x7632, R169 ;  /* 0x00007632aaa97816 */ /* 0x040fe400000000a9 */
[----:B------:R-:W-:Y:S01]  /*1c00*/  SHF.L.U32 R168, R170, 0x10, RZ ;  /* 0x00000010aaa87819 */ /* 0x000fe200000006ff */
[----:B------:R-:W-:Y:S06]  /*1c10*/  @P2 BRA `(.L_x_19050) ;  /* 0x00000000000c2947 */ /* 0x000fec0003800000 */
[----:B------:R-:W-:Y:S05]  /*1c20*/  @!P1 BRA `(.L_x_19051) ;  /* 0x0000000000149947 */ /* 0x000fea0003800000 */
[----:B-----5:R-:W-:Y:S01]  /*1c30*/  FADD.FTZ R168, R8, R168 ;  /* 0x000000a808a87221 */ /* 0x020fe20000010000 */
[----:B------:R-:W-:Y:S06]  /*1c40*/  BRA `(.L_x_19051) ;  /* 0x00000000000c7947 */ /* 0x000fec0003800000 */
.L_x_19050:
[----:B-----5:R-:W-:-:S05]  /*1c50*/  SHF.L.U32 R187, R190, 0x10, RZ ;  /* 0x00000010bebb7819 */ /* 0x020fca00000006ff */
[----:B------:R-:W-:-:S04]  /*1c60*/  FADD.FTZ R168, R187, R168 ;  /* 0x000000a8bba87221 */ /* 0x000fc80000010000 */
[----:B------:R-:W-:-:S07]  /*1c70*/  @P1 FADD.FTZ R168, R8, R168 ;  /* 0x000000a808a81221 */ /* 0x000fce0000010000 */
.L_x_19051:
[----:B------:R-:W-:Y:S01]  /*1c80*/  SHF.L.U32 R169, R169, 0x10, RZ ;  /* 0x00000010a9a97819 */ /* 0x000fe200000006ff */
[----:B------:R-:W-:Y:S06]  /*1c90*/  @P2 BRA `(.L_x_19052) ;  /* 0x00000000000c2947 */ /* 0x000fec0003800000 */
[----:B------:R-:W-:Y:S05]  /*1ca0*/  @!P1 BRA `(.L_x_19053) ;  /* 0x0000000000189947 */ /* 0x000fea0003800000 */
[----:B-----5:R-:W-:Y:S01]  /*1cb0*/  FADD.FTZ R169, R9, R169 ;  /* 0x000000a909a97221 */ /* 0x020fe20000010000 */
[----:B------:R-:W-:Y:S06]  /*1cc0*/  BRA `(.L_x_19053) ;  /* 0x0000000000107947 */ /* 0x000fec0003800000 */
.L_x_19052:
[----:B-----5:R-:W-:-:S04]  /*1cd0*/  PRMT R170, R190, 0x7632, R170 ;  /* 0x00007632beaa7816 */ /* 0x020fc800000000aa */
[----:B------:R-:W-:-:S05]  /*1ce0*/  SHF.L.U32 R170, R170, 0x10, RZ ;  /* 0x00000010aaaa7819 */ /* 0x000fca00000006ff */
[----:B------:R-:W-:-:S04]  /*1cf0*/  FADD.FTZ R169, R170, R169 ;  /* 0x000000a9aaa97221 */ /* 0x000fc80000010000 */
[----:B------:R-:W-:-:S07]  /*1d00*/  @P1 FADD.FTZ R169, R9, R169 ;  /* 0x000000a909a91221 */ /* 0x000fce0000010000 */
.L_x_19053:
[C---:B------:R-:W-:Y:S02]  /*1d10*/  PRMT R186, R171.reuse, 0x7632, R186 ;  /* 0x00007632abba7816 */ /* 0x040fe400000000ba */
[----:B------:R-:W-:Y:S01]  /*1d20*/  SHF.L.U32 R170, R171, 0x10, RZ ;  /* 0x00000010abaa7819 */ /* 0x000fe200000006ff */
[----:B------:R-:W-:Y:S06]  /*1d30*/  @P2 BRA `(.L_x_19054) ;  /* 0x00000000000c2947 */ /* 0x000fec0003800000 */
[----:B------:R-:W-:Y:S05]  /*1d40*/  @!P1 BRA `(.L_x_19055) ;  /* 0x0000000000149947 */ /* 0x000fea0003800000 */
[----:B-----5:R-:W-:Y:S01]  /*1d50*/  FADD.FTZ R170, R10, R170 ;  /* 0x000000aa0aaa7221 */ /* 0x020fe20000010000 */
[----:B------:R-:W-:Y:S06]  /*1d60*/  BRA `(.L_x_19055) ;  /* 0x00000000000c7947 */ /* 0x000fec0003800000 */
.L_x_19054:
[----:B-----5:R-:W-:-:S05]  /*1d70*/  SHF.L.U32 R171, R191, 0x10, RZ ;  /* 0x00000010bfab7819 */ /* 0x020fca00000006ff */
[----:B------:R-:W-:-:S04]  /*1d80*/  FADD.FTZ R170, R171, R170 ;  /* 0x000000aaabaa7221 */ /* 0x000fc80000010000 */
[----:B------:R-:W-:-:S07]  /*1d90*/  @P1 FADD.FTZ R170, R10, R170 ;  /* 0x000000aa0aaa1221 */ /* 0x000fce0000010000 */
.L_x_19055:
[----:B------:R-:W-:Y:S01]  /*1da0*/  SHF.L.U32 R171, R186, 0x10, RZ ;  /* 0x00000010baab7819 */ /* 0x000fe200000006ff */
[----:B------:R-:W-:Y:S06]  /*1db0*/  @P2 BRA `(.L_x_19056) ;  /* 0x00000000000c2947 */ /* 0x000fec0003800000 */
[----:B------:R-:W-:Y:S05]  /*1dc0*/  @!P1 BRA `(.L_x_19057) ;  /* 0x0000000000189947 */ /* 0x000fea0003800000 */
[----:B-----5:R-:W-:Y:S01]  /*1dd0*/  FADD.FTZ R171, R11, R171 ;  /* 0x000000ab0bab7221 */ /* 0x020fe20000010000 */
[----:B------:R-:W-:Y:S06]  /*1de0*/  BRA `(.L_x_19057) ;  /* 0x0000000000107947 */ /* 0x000fec0003800000 */
.L_x_19056:
[----:B-----5:R-:W-:-:S04]  /*1df0*/  PRMT R186, R191, 0x7632, R186 ;  /* 0x00007632bfba7816 */ /* 0x020fc800000000ba */
[----:B------:R-:W-:-:S05]  /*1e00*/  SHF.L.U32 R186, R186, 0x10, RZ ;  /* 0x00000010baba7819 */ /* 0x000fca00000006ff */
[----:B------:R-:W-:-:S04]  /*1e10*/  FADD.FTZ R171, R186, R171 ;  /* 0x000000abbaab7221 */ /* 0x000fc80000010000 */
[----:B------:R-:W-:-:S07]  /*1e20*/  @P1 FADD.FTZ R171, R11, R171 ;  /* 0x000000ab0bab1221 */ /* 0x000fce0000010000 */
.L_x_19057:
[----:B------:R-:W-:-:S04]  /*1e30*/  LEA R186, P1, R185, UR12, 0x5 ;  /* 0x0000000cb9ba7c11 */ /* 0x000fc8000f8228ff */
[C---:B------:R-:W-:Y:S02]  /*1e40*/  LEA.HI.X R187, R185.reuse, UR13, RZ, 0x5, P1 ;  /* 0x0000000db9bb7c11 */ /* 0x040fe400088f2cff */
[----:B------:R-:W-:-:S03]  /*1e50*/  IADD3 R185, R185, 0x80, RZ ;  /* 0x00000080b9b97810 */ /* 0x000fc60007ffe0ff */
[----:B------:R3:W-:Y:S04]  /*1e60*/  STG.E.128 desc[UR4][R186.64], R136 ;  /* 0x00000088ba007986 */ /* 0x0007e8000c101d04 */
[----:B------:R3:W-:Y:S02]  /*1e70*/  STG.E.128 desc[UR4][R186.64+0x10], R168 ;  /* 0x000010a8ba007986 */ /* 0x0007e4000c101d04 */
.L_x_19041:
[----:B------:R-:W-:Y:S05]  /*1e80*/  BSYNC B0 ;  /* 0x0000000000007941 */ /* 0x000fea0003800000 */
.L_x_19040:
[----:B------:R-:W-:Y:S01]  /*1e90*/  ISETP.GE.U32.AND P1, PT, R3, 0x200, PT ;  /* 0x000002000300780c */ /* 0x000fe20003f26070 */
[----:B------:R-:W-:-:S12]  /*1ea0*/  BSSY B0, `(.L_x_19058) ;  /* 0x000005f000007945 */ /* 0x000fd80003800000 */
[----:B------:R-:W-:Y:S05]  /*1eb0*/  @!P1 BRA `(.L_x_19059) ;  /* 0x0000000400749947 */ /* 0x000fea0003800000 */
[----:B------:R-:W-:Y:S01]  /*1ec0*/  ISETP.NE.U32.AND P2, PT, RZ, UR8, PT ;  /* 0x00000008ff007c0c */ /* 0x000fe2000bf45070 */
[----:B------:R-:W4:Y:S03]  /*1ed0*/  LDC.64 R140, c[0x0][0x220] ;  /* 0x00008800ff8c7b82 */ /* 0x000f260000000a00 */
[----:B------:R-:W-:-:S13]  /*1ee0*/  ISETP.NE.AND.EX P2, PT, RZ, UR9, PT, P2 ;  /* 0x00000009ff007c0c */ /* 0x000fda000bf45320 */
[----:B0-23--:R-:W-:-:S04]  /*1ef0*/  @P2 LEA R186, P1, R185, UR8, 0x4 ;  /* 0x00000008b9ba2c11 */ /* 0x00dfc8000f8220ff */
        /* <DEDUP_REMOVED lines=18> */
.L_x_19060:
[----:B-----5:R-:W-:-:S05]  /*2020*/  SHF.L.U32 R143, R188, 0x10, RZ ;  /* 0x00000010bc8f7819 */ /* 0x020fca00000006ff */
[----:B------:R-:W-:-:S04]  /*2030*/  FADD.FTZ R140, R143, R140 ;  /* 0x0000008c8f8c7221 */ /* 0x000fc80000010000 */
[----:B------:R-:W-:-:S07]  /*2040*/  @P1 FADD.FTZ R140, R12, R140 ;  /* 0x0000008c0c8c1221 */ /* 0x000fce0000010000 */
.L_x_19061:
[----:B------:R-:W-:Y:S01]  /*2050*/  SHF.L.U32 R141, R141, 0x10, RZ ;  /* 0x000000108d8d7819 */ /* 0x000fe200000006ff */
[----:B------:R-:W-:Y:S06]  /*2060*/  @P2 BRA `(.L_x_19062) ;  /* 0x00000000000c2947 */ /* 0x000fec0003800000 */
[----:B------:R-:W-:Y:S05]  /*2070*/  @!P1 BRA `(.L_x_19063) ;  /* 0x0000000000189947 */ /* 0x000fea0003800000 */
[----:B-----5:R-:W-:Y:S01]  /*2080*/  FADD.FTZ R141, R13, R141 ;  /* 0x0000008d0d8d7221 */ /* 0x020fe20000010000 */
[----:B------:R-:W-:Y:S06]  /*2090*/  BRA `(.L_x_19063) ;  /* 0x0000000000107947 */ /* 0x000fec0003800000 */
.L_x_19062:
[----:B-----5:R-:W-:-:S04]  /*20a0*/  PRMT R142, R188, 0x7632, R142 ;  /* 0x00007632bc8e7816 */ /* 0x020fc8000000008e */
[----:B------:R-:W-:-:S05]  /*20b0*/  SHF.L.U32 R142, R142, 0x10, RZ ;  /* 0x000000108e8e7819 */ /* 0x000fca00000006ff */
[----:B------:R-:W-:-:S04]  /*20c0*/  FADD.FTZ R141, R142, R141 ;  /* 0x0000008d8e8d7221 */ /* 0x000fc80000010000 */
[----:B------:R-:W-:-:S07]  /*20d0*/  @P1 FADD.FTZ R141, R13, R141 ;  /* 0x0000008d0d8d1221 */ /* 0x000fce0000010000 */
.L_x_19063:
[C---:B------:R-:W-:Y:S02]  /*20e0*/  PRMT R143, R165.reuse, 0x7632, R143 ;  /* 0x00007632a58f7816 */ /* 0x040fe4000000008f */
[----:B------:R-:W-:Y:S01]  /*20f0*/  SHF.L.U32 R142, R165, 0x10, RZ ;  /* 0x00000010a58e7819 */ /* 0x000fe200000006ff */
[----:B------:R-:W-:Y:S06]  /*2100*/  @P2 BRA `(.L_x_19064) ;  /* 0x00000000000c2947 */ /* 0x000fec0003800000 */
[----:B------:R-:W-:Y:S05]  /*2110*/  @!P1 BRA `(.L_x_19065) ;  /* 0x0000000000149947 */ /* 0x000fea0003800000 */
[----:B-----5:R-:W-:Y:S01]  /*2120*/  FADD.FTZ R142, R14, R142 ;  /* 0x0000008e0e8e7221 */ /* 0x020fe20000010000 */
[----:B------:R-:W-:Y:S06]  /*2130*/  BRA `(.L_x_19065) ;  /* 0x00000000000c7947 */ /* 0x000fec0003800000 */
.L_x_19064:
[----:B-----5:R-:W-:-:S05]  /*2140*/  SHF.L.U32 R165, R189, 0x10, RZ ;  /* 0x00000010bda57819 */ /* 0x020fca00000006ff */
[----:B------:R-:W-:-:S04]  /*2150*/  FADD.FTZ R142, R165, R142 ;  /* 0x0000008ea58e7221 */ /* 0x000fc80000010000 */
[----:B------:R-:W-:-:S07]  /*2160*/  @P1 FADD.FTZ R142, R14, R142 ;  /* 0x0000008e0e8e1221 */ /* 0x000fce0000010000 */
.L_x_19065:
[----:B------:R-:W-:Y:S01]  /*2170*/  SHF.L.U32 R143, R143, 0x10, RZ ;  /* 0x000000108f8f7819 */ /* 0x000fe200000006ff */
[----:B------:R-:W-:Y:S06]  /*2180*/  @P2 BRA `(.L_x_19066) ;  /* 0x00000000000c2947 */ /* 0x000fec0003800000 */
[----:B------:R-:W-:Y:S05]  /*2190*/  @!P1 BRA `(.L_x_19067) ;  /* 0x0000000000189947 */ /* 0x000fea0003800000 */
[----:B-----5:R-:W-:Y:S01]  /*21a0*/  FADD.FTZ R143, R15, R143 ;  /* 0x0000008f0f8f7221 */ /* 0x020fe20000010000 */
[----:B------:R-:W-:Y:S06]  /*21b0*/  BRA `(.L_x_19067) ;  /* 0x0000000000107947 */ /* 0x000fec0003800000 */
.L_x_19066:
[----:B-----5:R-:W-:-:S04]  /*21c0*/  PRMT R164, R189, 0x7632, R164 ;  /* 0x00007632bda47816 */ /* 0x020fc800000000a4 */
[----:B------:R-:W-:-:S05]  /*21d0*/  SHF.L.U32 R164, R164, 0x10, RZ ;  /* 0x00000010a4a47819 */ /* 0x000fca00000006ff */
[----:B------:R-:W-:-:S04]  /*21e0*/  FADD.FTZ R143, R164, R143 ;  /* 0x0000008fa48f7221 */ /* 0x000fc80000010000 */
[----:B------:R-:W-:-:S07]  /*21f0*/  @P1 FADD.FTZ R143, R15, R143 ;  /* 0x0000008f0f8f1221 */ /* 0x000fce0000010000 */
.L_x_19067:
[C---:B------:R-:W-:Y:S02]  /*2200*/  PRMT R165, R166.reuse, 0x7632, R165 ;  /* 0x00007632a6a57816 */ /* 0x040fe400000000a5 */
[----:B------:R-:W-:Y:S01]  /*2210*/  SHF.L.U32 R164, R166, 0x10, RZ ;  /* 0x00000010a6a47819 */ /* 0x000fe200000006ff */
[----:B------:R-:W-:Y:S06]  /*2220*/  @P2 BRA `(.L_x_19068) ;  /* 0x00000000000c2947 */ /* 0x000fec0003800000 */
[----:B------:R-:W-:Y:S05]  /*2230*/  @!P1 BRA `(.L_x_19069) ;  /* 0x0000000000149947 */ /* 0x000fea0003800000 */
[----:B-----5:R-:W-:Y:S01]  /*2240*/  FADD.FTZ R164, R8, R164 ;  /* 0x000000a408a47221 */ /* 0x020fe20000010000 */
[----:B------:R-:W-:Y:S06]  /*2250*/  BRA `(.L_x_19069) ;  /* 0x00000000000c7947 */ /* 0x000fec0003800000 */
.L_x_19068:
[----:B-----5:R-:W-:-:S05]  /*2260*/  SHF.L.U32 R187, R190, 0x10, RZ ;  /* 0x00000010bebb7819 */ /* 0x020fca00000006ff */
[----:B------:R-:W-:-:S04]  /*2270*/  FADD.FTZ R164, R187, R164 ;  /* 0x000000a4bba47221 */ /* 0x000fc80000010000 */
[----:B------:R-:W-:-:S07]  /*2280*/  @P1 FADD.FTZ R164, R8, R164 ;  /* 0x000000a408a41221 */ /* 0x000fce0000010000 */
.L_x_19069:
[----:B------:R-:W-:Y:S01]  /*2290*/  SHF.L.U32 R165, R165, 0x10, RZ ;  /* 0x00000010a5a57819 */ /* 0x000fe200000006ff */
[----:B------:R-:W-:Y:S06]  /*22a0*/  @P2 BRA `(.L_x_19070) ;  /* 0x00000000000c2947 */ /* 0x000fec0003800000 */
[----:B------:R-:W-:Y:S05]  /*22b0*/  @!P1 BRA `(.L_x_19071) ;  /* 0x0000000000189947 */ /* 0x000fea0003800000 */
[----:B-----5:R-:W-:Y:S01]  /*22c0*/  FADD.FTZ R165, R9, R165 ;  /* 0x000000a509a57221 */ /* 0x020fe20000010000 */
[----:B------:R-:W-:Y:S06]  /*22d0*/  BRA `(.L_x_19071) ;  /* 0x0000000000107947 */ /* 0x000fec0003800000 */
.L_x_19070:
[----:B-----5:R-:W-:-:S04]  /*22e0*/  PRMT R166, R190, 0x7632, R166 ;  /* 0x00007632bea67816 */ /* 0x020fc800000000a6 */
[----:B------:R-:W-:-:S05]  /*22f0*/  SHF.L.U32 R166, R166, 0x10, RZ ;  /* 0x00000010a6a67819 */ /* 0x000fca00000006ff */
[----:B------:R-:W-:-:S04]  /*2300*/  FADD.FTZ R165, R166, R165 ;  /* 0x000000a5a6a57221 */ /* 0x000fc80000010000 */
[----:B------:R-:W-:-:S07]  /*2310*/  @P1 FADD.FTZ R165, R9, R165 ;  /* 0x000000a509a51221 */ /* 0x000fce0000010000 */
.L_x_19071:
[C---:B------:R-:W-:Y:S02]  /*2320*/  PRMT R186, R167.reuse, 0x7632, R186 ;  /* 0x00007632a7ba7816 */ /* 0x040fe400000000ba */
[----:B------:R-:W-:Y:S01]  /*2330*/  SHF.L.U32 R166, R167, 0x10, RZ ;  /* 0x00000010a7a67819 */ /* 0x000fe200000006ff */
[----:B------:R-:W-:Y:S06]  /*2340*/  @P2 BRA `(.L_x_19072) ;  /* 0x00000000000c2947 */ /* 0x000fec0003800000 */
[----:B------:R-:W-:Y:S05]  /*2350*/  @!P1 BRA `(.L_x_19073) ;  /* 0x0000000000149947 */ /* 0x000fea0003800000 */
[----:B-----5:R-:W-:Y:S01]  /*2360*/  FADD.FTZ R166, R10, R166 ;  /* 0x000000a60aa67221 */ /* 0x020fe20000010000 */
[----:B------:R-:W-:Y:S06]  /*2370*/  BRA `(.L_x_19073) ;  /* 0x00000000000c7947 */ /* 0x000fec0003800000 */
.L_x_19072:
[----:B-----5:R-:W-:-:S05]  /*2380*/  SHF.L.U32 R167, R191, 0x10, RZ ;  /* 0x00000010bfa77819 */ /* 0x020fca00000006ff */
[----:B------:R-:W-:-:S04]  /*2390*/  FADD.FTZ R166, R167, R166 ;  /* 0x000000a6a7a67221 */ /* 0x000fc80000010000 */
[----:B------:R-:W-:-:S07]  /*23a0*/  @P1 FADD.FTZ R166, R10, R166 ;  /* 0x000000a60aa61221 */ /* 0x000fce0000010000 */
.L_x_19073:
[----:B------:R-:W-:Y:S01]  /*23b0*/  SHF.L.U32 R167, R186, 0x10, RZ ;  /* 0x00000010baa77819 */ /* 0x000fe200000006ff */
[----:B------:R-:W-:Y:S06]  /*23c0*/  @P2 BRA `(.L_x_19074) ;  /* 0x00000000000c2947 */ /* 0x000fec0003800000 */
[----:B------:R-:W-:Y:S05]  /*23d0*/  @!P1 BRA `(.L_x_19075) ;  /* 0x0000000000189947 */ /* 0x000fea0003800000 */
[----:B-----5:R-:W-:Y:S01]  /*23e0*/  FADD.FTZ R167, R11, R167 ;  /* 0x000000a70ba77221 */ /* 0x020fe20000010000 */
[----:B------:R-:W-:Y:S06]  /*23f0*/  BRA `(.L_x_19075) ;  /* 0x0000000000107947 */ /* 0x000fec0003800000 */
.L_x_19074:
[----:B-----5:R-:W-:-:S04]  /*2400*/  PRMT R186, R191, 0x7632, R186 ;  /* 0x00007632bfba7816 */ /* 0x020fc800000000ba */
[----:B------:R-:W-:-:S05]  /*2410*/  SHF.L.U32 R186, R186, 0x10, RZ ;  /* 0x00000010baba7819 */ /* 0x000fca00000006ff */
[----:B------:R-:W-:-:S04]  /*2420*/  FADD.FTZ R167, R186, R167 ;  /* 0x000000a7baa77221 */ /* 0x000fc80000010000 */
[----:B------:R-:W-:-:S07]  /*2430*/  @P1 FADD.FTZ R167, R11, R167 ;  /* 0x000000a70ba71221 */ /* 0x000fce0000010000 */
.L_x_19075:
[----:B------:R-:W-:-:S04]  /*2440*/  LEA R186, P1, R185, UR12, 0x5 ;  /* 0x0000000cb9ba7c11 */ /* 0x000fc8000f8228ff */
[C---:B------:R-:W-:Y:S02]  /*2450*/  LEA.HI.X R187, R185.reuse, UR13, RZ, 0x5, P1 ;  /* 0x0000000db9bb7c11 */ /* 0x040fe400088f2cff */
[----:B------:R-:W-:-:S03]  /*2460*/  IADD3 R185, R185, 0x80, RZ ;  /* 0x00000080b9b97810 */ /* 0x000fc60007ffe0ff */
[----:B------:R4:W-:Y:S04]  /*2470*/  STG.E.128 desc[UR4][R186.64], R140 ;  /* 0x0000008cba007986 */ /* 0x0009e8000c101d04 */
[----:B------:R4:W-:Y:S02]  /*2480*/  STG.E.128 desc[UR4][R186.64+0x10], R164 ;  /* 0x000010a4ba007986 */ /* 0x0009e4000c101d04 */
.L_x_19059:
[----:B------:R-:W-:Y:S05]  /*2490*/  BSYNC B0 ;  /* 0x0000000000007941 */ /* 0x000fea0003800000 */
.L_x_19058:
[----:B------:R-:W-:Y:S01]  /*24a0*/  ISETP.GE.U32.AND P1, PT, R3, 0x280, PT ;  /* 0x000002800300780c */ /* 0x000fe20003f26070 */
[----:B------:R-:W-:-:S12]  /*24b0*/  BSSY B0, `(.L_x_19076) ;  /* 0x000005f000007945 */ /* 0x000fd80003800000 */
[----:B------:R-:W-:Y:S05]  /*24c0*/  @!P1 BRA `(.L_x_19077) ;  /* 0x0000000400749947 */ /* 0x000fea0003800000 */
[----:B------:R-:W-:Y:S01]  /*24d0*/  ISETP.NE.U32.AND P2, PT, RZ, UR8, PT ;  /* 0x00000008ff007c0c */ /* 0x000fe2000bf45070 */
[----:B------:R-:W1:Y:S03]  /*24e0*/  LDC.64 R144, c[0x0][0x220] ;  /* 0x00008800ff907b82 */ /* 0x000e660000000a00 */
[----:B------:R-:W-:-:S13]  /*24f0*/  ISETP.NE.AND.EX P2, PT, RZ, UR9, PT, P2 ;  /* 0x00000009ff007c0c */ /* 0x000fda000bf45320 */
[----:B0-234-:R-:W-:-:S04]  /*2500*/  @P2 LEA R186, P1, R185, UR8, 0x4 ;  /* 0x00000008b9ba2c11 */ /* 0x01dfc8000f8220ff */
        /* <DEDUP_REMOVED lines=18> */
.L_x_19078:
[----:B-----5:R-:W-:-:S05]  /*2630*/  SHF.L.U32 R147, R188, 0x10, RZ ;  /* 0x00000010bc937819 */ /* 0x020fca00000006ff */
[----:B------:R-:W-:-:S04]  /*2640*/  FADD.FTZ R144, R147, R144 ;  /* 0x0000009093907221 */ /* 0x000fc80000010000 */
[----:B------:R-:W-:-:S07]  /*2650*/  @P1 FADD.FTZ R144, R12, R144 ;  /* 0x000000900c901221 */ /* 0x000fce0000010000 */
.L_x_19079:
[----:B------:R-:W-:Y:S01]  /*2660*/  SHF.L.U32 R145, R145, 0x10, RZ ;  /* 0x0000001091917819 */ /* 0x000fe200000006ff */
[----:B------:R-:W-:Y:S06]  /*2670*/  @P2 BRA `(.L_x_19080) ;  /* 0x00000000000c2947 */ /* 0x000fec0003800000 */
[----:B------:R-:W-:Y:S05]  /*2680*/  @!P1 BRA `(.L_x_19081) ;  /* 0x0000000000189947 */ /* 0x000fea0003800000 */
[----:B-----5:R-:W-:Y:S01]  /*2690*/  FADD.FTZ R145, R13, R145 ;  /* 0x000000910d917221 */ /* 0x020fe20000010000 */
[----:B------:R-:W-:Y:S06]  /*26a0*/  BRA `(.L_x_19081) ;  /* 0x0000000000107947 */ /* 0x000fec0003800000 */
.L_x_19080:
[----:B-----5:R-:W-:-:S04]  /*26b0*/  PRMT R146, R188, 0x7632, R146 ;  /* 0x00007632bc927816 */ /* 0x020fc80000000092 */
[----:B------:R-:W-:-:S05]  /*26c0*/  SHF.L.U32 R146, R146, 0x10, RZ ;  /* 0x0000001092927819 */ /* 0x000fca00000006ff */
[----:B------:R-:W-:-:S04]  /*26d0*/  FADD.FTZ R145, R146, R145 ;  /* 0x0000009192917221 */ /* 0x000fc80000010000 */
[----:B------:R-:W-:-:S07]  /*26e0*/  @P1 FADD.FTZ R145, R13, R145 ;  /* 0x000000910d911221 */ /* 0x000fce0000010000 */
.L_x_19081:
[C---:B------:R-:W-:Y:S02]  /*26f0*/  PRMT R147, R161.reuse, 0x7632, R147 ;  /* 0x00007632a1937816 */ /* 0x040fe40000000093 */
[----:B------:R-:W-:Y:S01]  /*2700*/  SHF.L.U32 R146, R161, 0x10, RZ ;  /* 0x00000010a1927819 */ /* 0x000fe200000006ff */
[----:B------:R-:W-:Y:S06]  /*2710*/  @P2 BRA `(.L_x_19082) ;  /* 0x00000000000c2947 */ /* 0x000fec0003800000 */
[----:B------:R-:W-:Y:S05]  /*2720*/  @!P1 BRA `(.L_x_19083) ;  /* 0x0000000000149947 */ /* 0x000fea0003800000 */
[----:B-----5:R-:W-:Y:S01]  /*2730*/  FADD.FTZ R146, R14, R146 ;  /* 0x000000920e927221 */ /* 0x020fe20000010000 */
[----:B------:R-:W-:Y:S06]  /*2740*/  BRA `(.L_x_19083) ;  /* 0x00000000000c7947 */ /* 0x000fec0003800000 */
.L_x_19082:
[----:B-----5:R-:W-:-:S05]  /*2750*/  SHF.L.U32 R161, R189, 0x10, RZ ;  /* 0x00000010bda17819 */ /* 0x020fca00000006ff */
[----:B------:R-:W-:-:S04]  /*2760*/  FADD.FTZ R146, R161, R146 ;  /* 0x00000092a1927221 */ /* 0x000fc80000010000 */
[----:B------:R-:W-:-:S07]  /*2770*/  @P1 FADD.FTZ R146, R14, R146 ;  /* 0x000000920e921221 */ /* 0x000fce0000010000 */
.L_x_19083:
[----:B------:R-:W-:Y:S01]  /*2780*/  SHF.L.U32 R147, R147, 0x10, RZ ;  /* 0x0000001093937819 */ /* 0x000fe200000006ff */
[----:B------:R-:W-:Y:S06]  /*2790*/  @P2 BRA `(.L_x_19084) ;  /* 0x00000000000c2947 */ /* 0x000fec0003800000 */
[----:B------:R-:W-:Y:S05]  /*27a0*/  @!P1 BRA `(.L_x_19085) ;  /* 0x0000000000189947 */ /* 0x000fea0003800000 */
[----:B-----5:R-:W-:Y:S01]  /*27b0*/  FADD.FTZ R147, R15, R147 ;  /* 0x000000930f937221 */ /* 0x020fe20000010000 */
[----:B------:R-:W-:Y:S06]  /*27c0*/  BRA `(.L_x_19085) ;  /* 0x0000000000107947 */ /* 0x000fec0003800000 */
.L_x_19084:
[----:B-----5:R-:W-:-:S04]  /*27d0*/  PRMT R160, R189, 0x7632, R160 ;  /* 0x00007632bda07816 */ /* 0x020fc800000000a0 */
[----:B------:R-:W-:-:S05]  /*27e0*/  SHF.L.U32 R160, R160, 0x10, RZ ;  /* 0x00000010a0a07819 */ /* 0x000fca00000006ff */
[----:B------:R-:W-:-:S04]  /*27f0*/  FADD.FTZ R147, R160, R147 ;  /* 0x00000093a0937221 */ /* 0x000fc80000010000 */
[----:B------:R-:W-:-:S07]  /*2800*/  @P1 FADD.FTZ R147, R15, R147 ;  /* 0x000000930f931221 */ /* 0x000fce0000010000 */
.L_x_19085:
[C---:B------:R-:W-:Y:S02]  /*2810*/  PRMT R161, R162.reuse, 0x7632, R161 ;  /* 0x00007632a2a17816 */ /* 0x040fe400000000a1 */
[----:B------:R-:W-:Y:S01]  /*2820*/  SHF.L.U32 R160, R162, 0x10, RZ ;  /* 0x00000010a2a07819 */ /* 0x000fe200000006ff */
[----:B------:R-:W-:Y:S06]  /*2830*/  @P2 BRA `(.L_x_19086) ;  /* 0x00000000000c2947 */ /* 0x000fec0003800000 */
[----:B------:R-:W-:Y:S05]  /*2840*/  @!P1 BRA `(.L_x_19087) ;  /* 0x0000000000149947 */ /* 0x000fea0003800000 */
[----:B-----5:R-:W-:Y:S01]  /*2850*/  FADD.FTZ R160, R8, R160 ;  /* 0x000000a008a07221 */ /* 0x020fe20000010000 */
[----:B------:R-:W-:Y:S06]  /*2860*/  BRA `(.L_x_19087) ;  /* 0x00000000000c7947 */ /* 0x000fec0003800000 */
.L_x_19086:
[----:B-----5:R-:W-:-:S05]  /*2870*/  SHF.L.U32 R187, R190, 0x10, RZ ;  /* 0x00000010bebb7819 */ /* 0x020fca00000006ff */
[----:B------:R-:W-:-:S04]  /*2880*/  FADD.FTZ R160, R187, R160 ;  /* 0x000000a0bba07221 */ /* 0x000fc80000010000 */
[----:B------:R-:W-:-:S07]  /*2890*/  @P1 FADD.FTZ R160, R8, R160 ;  /* 0x000000a008a01221 */ /* 0x000fce0000010000 */
.L_x_19087:
[----:B------:R-:W-:Y:S01]  /*28a0*/  SHF.L.U32 R161, R161, 0x10, RZ ;  /* 0x00000010a1a17819 */ /* 0x000fe200000006ff */
[----:B------:R-:W-:Y:S06]  /*28b0*/  @P2 BRA `(.L_x_19088) ;  /* 0x00000000000c2947 */ /* 0x000fec0003800000 */
[----:B------:R-:W-:Y:S05]  /*28c0*/  @!P1 BRA `(.L_x_19089) ;  /* 0x0000000000189947 */ /* 0x000fea0003800000 */
[----:B-----5:R-:W-:Y:S01]  /*28d0*/  FADD.FTZ R161, R9, R161 ;  /* 0x000000a109a17221 */ /* 0x020fe20000010000 */
[----:B------:R-:W-:Y:S06]  /*28e0*/  BRA `(.L_x_19089) ;  /* 0x0000000000107947 */ /* 0x000fec0003800000 */
.L_x_19088:
[----:B-----5:R-:W-:-:S04]  /*28f0*/  PRMT R162, R190, 0x7632, R162 ;  /* 0x00007632bea27816 */ /* 0x020fc800000000a2 */
[----:B------:R-:W-:-:S05]  /*2900*/  SHF.L.U32 R162, R162, 0x10, RZ ;  /* 0x00000010a2a27819 */ /* 0x000fca00000006ff */
[----:B------:R-:W-:-:S04]  /*2910*/  FADD.FTZ R161, R162, R161 ;  /* 0x000000a1a2a17221 */ /* 0x000fc80000010000 */
[----:B------:R-:W-:-:S07]  /*2920*/  @P1 FADD.FTZ R161, R9, R161 ;  /* 0x000000a109a11221 */ /* 0x000fce0000010000 */
.L_x_19089:
[C---:B------:R-:W-:Y:S02]  /*2930*/  PRMT R186, R163.reuse, 0x7632, R186 ;  /* 0x00007632a3ba7816 */ /* 0x040fe400000000ba */
[----:B------:R-:W-:Y:S01]  /*2940*/  SHF.L.U32 R162, R163, 0x10, RZ ;  /* 0x00000010a3a27819 */ /* 0x000fe200000006ff */
[----:B------:R-:W-:Y:S06]  /*2950*/  @P2 BRA `(.L_x_19090) ;  /* 0x00000000000c2947 */ /* 0x000fec0003800000 */
[----:B------:R-:W-:Y:S05]  /*2960*/  @!P1 BRA `(.L_x_19091) ;  /* 0x0000000000149947 */ /* 0x000fea0003800000 */
[----:B-----5:R-:W-:Y:S01]  /*2970*/  FADD.FTZ R162, R10, R162 ;  /* 0x000000a20aa27221 */ /* 0x020fe20000010000 */
[----:B------:R-:W-:Y:S06]  /*2980*/  BRA `(.L_x_19091) ;  /* 0x00000000000c7947 */ /* 0x000fec0003800000 */
.L_x_19090:
[----:B-----5:R-:W-:-:S05]  /*2990*/  SHF.L.U32 R163, R191, 0x10, RZ ;  /* 0x00000010bfa37819 */ /* 0x020fca00000006ff */
[----:B------:R-:W-:-:S04]  /*29a0*/  FADD.FTZ R162, R163, R162 ;  /* 0x000000a2a3a27221 */ /* 0x000fc80000010000 */
[----:B------:R-:W-:-:S07]  /*29b0*/  @P1 FADD.FTZ R162, R10, R162 ;  /* 0x000000a20aa21221 */ /* 0x000fce0000010000 */
.L_x_19091:
[----:B------:R-:W-:Y:S01]  /*29c0*/  SHF.L.U32 R163, R186, 0x10, RZ ;  /* 0x00000010baa37819 */ /* 0x000fe200000006ff */
[----:B------:R-:W-:Y:S06]  /*29d0*/  @P2 BRA `(.L_x_19092) ;  /* 0x00000000000c2947 */ /* 0x000fec0003800000 */
[----:B------:R-:W-:Y:S05]  /*29e0*/  @!P1 BRA `(.L_x_19093) ;  /* 0x0000000000189947 */ /* 0x000fea0003800000 */
[----:B-----5:R-:W-:Y:S01]  /*29f0*/  FADD.FTZ R163, R11, R163 ;  /* 0x000000a30ba37221 */ /* 0x020fe20000010000 */
[----:B------:R-:W-:Y:S06]  /*2a00*/  BRA `(.L_x_19093) ;  /* 0x0000000000107947 */ /* 0x000fec0003800000 */
.L_x_19092:
[----:B-----5:R-:W-:-:S04]  /*2a10*/  PRMT R186, R191, 0x7632, R186 ;  /* 0x00007632bfba7816 */ /* 0x020fc800000000ba */
[----:B------:R-:W-:-:S05]  /*2a20*/  SHF.L.U32 R186, R186, 0x10, RZ ;  /* 0x00000010baba7819 */ /* 0x000fca00000006ff */
[----:B------:R-:W-:-:S04]  /*2a30*/  FADD.FTZ R163, R186, R163 ;  /* 0x000000a3baa37221 */ /* 0x000fc80000010000 */
[----:B------:R-:W-:-:S07]  /*2a40*/  @P1 FADD.FTZ R163, R11, R163 ;  /* 0x000000a30ba31221 */ /* 0x000fce0000010000 */
.L_x_19093:
[----:B------:R-:W-:-:S04]  /*2a50*/  LEA R186, P1, R185, UR12, 0x5 ;  /* 0x0000000cb9ba7c11 */ /* 0x000fc8000f8228ff */
[C---:B------:R-:W-:Y:S02]  /*2a60*/  LEA.HI.X R187, R185.reuse, UR13, RZ, 0x5, P1 ;  /* 0x0000000db9bb7c11 */ /* 0x040fe400088f2cff */
[----:B------:R-:W-:-:S03]  /*2a70*/  IADD3 R185, R185, 0x80, RZ ;  /* 0x00000080b9b97810 */ /* 0x000fc60007ffe0ff */
[----:B------:R0:W-:Y:S04]  /*2a80*/  STG.E.128 desc[UR4][R186.64], R144 ;  /* 0x00000090ba007986 */ /* 0x0001e8000c101d04 */
[----:B------:R0:W-:Y:S02]  /*2a90*/  STG.E.128 desc[UR4][R186.64+0x10], R160 ;  /* 0x000010a0ba007986 */ /* 0x0001e4000c101d04 */
.L_x_19077:
[----:B------:R-:W-:Y:S05]  /*2aa0*/  BSYNC B0 ;  /* 0x0000000000007941 */ /* 0x000fea0003800000 */
.L_x_19076:
        /* <DEDUP_REMOVED lines=25> */
.L_x_19096:
[----:B-----5:R-:W-:-:S05]  /*2c40*/  SHF.L.U32 R151, R188, 0x10, RZ ;  /* 0x00000010bc977819 */ /* 0x020fca00000006ff */
[----:B------:R-:W-:-:S04]  /*2c50*/  FADD.FTZ R148, R151, R148 ;  /* 0x0000009497947221 */ /* 0x000fc80000010000 */
[----:B------:R-:W-:-:S07]  /*2c60*/  @P1 FADD.FTZ R148, R12, R148 ;  /* 0x000000940c941221 */ /* 0x000fce0000010000 */
.L_x_19097:
[----:B------:R-:W-:Y:S01]  /*2c70*/  SHF.L.U32 R149, R149, 0x10, RZ ;  /* 0x0000001095957819 */ /* 0x000fe200000006ff */
[----:B------:R-:W-:Y:S06]  /*2c80*/  @P2 BRA `(.L_x_19098) ;  /* 0x00000000000c2947 */ /* 0x000fec0003800000 */
[----:B------:R-:W-:Y:S05]  /*2c90*/  @!P1 BRA `(.L_x_19099) ;  /* 0x0000000000189947 */ /* 0x000fea0003800000 */
[----:B-----5:R-:W-:Y:S01]  /*2ca0*/  FADD.FTZ R149, R13, R149 ;  /* 0x000000950d957221 */ /* 0x020fe20000010000 */
[----:B------:R-:W-:Y:S06]  /*2cb0*/  BRA `(.L_x_19099) ;  /* 0x0000000000107947 */ /* 0x000fec0003800000 */
.L_x_19098:
[----:B-----5:R-:W-:-:S04]  /*2cc0*/  PRMT R150, R188, 0x7632, R150 ;  /* 0x00007632bc967816 */ /* 0x020fc80000000096 */
[----:B------:R-:W-:-:S05]  /*2cd0*/  SHF.L.U32 R150, R150, 0x10, RZ ;  /* 0x0000001096967819 */ /* 0x000fca00000006ff */
[----:B------:R-:W-:-:S04]  /*2ce0*/  FADD.FTZ R149, R150, R149 ;  /* 0x0000009596957221 */ /* 0x000fc80000010000 */
[----:B------:R-:W-:-:S07]  /*2cf0*/  @P1 FADD.FTZ R149, R13, R149 ;  /* 0x000000950d951221 */ /* 0x000fce0000010000 */
.L_x_19099:
[C---:B------:R-:W-:Y:S02]  /*2d00*/  PRMT R151, R157.reuse, 0x7632, R151 ;  /* 0x000076329d977816 */ /* 0x040fe40000000097 */
[----:B------:R-:W-:Y:S01]  /*2d10*/  SHF.L.U32 R150, R157, 0x10, RZ ;  /* 0x000000109d967819 */ /* 0x000fe200000006ff */
[----:B------:R-:W-:Y:S06]  /*2d20*/  @P2 BRA `(.L_x_19100) ;  /* 0x00000000000c2947 */ /* 0x000fec0003800000 */
[----:B------:R-:W-:Y:S05]  /*2d30*/  @!P1 BRA `(.L_x_19101) ;  /* 0x0000000000149947 */ /* 0x000fea0003800000 */
[----:B-----5:R-:W-:Y:S01]  /*2d40*/  FADD.FTZ R150, R14, R150 ;  /* 0x000000960e967221 */ /* 0x020fe20000010000 */
[----:B------:R-:W-:Y:S06]  /*2d50*/  BRA `(.L_x_19101) ;  /* 0x00000000000c7947 */ /* 0x000fec0003800000 */
.L_x_19100:
[----:B-----5:R-:W-:-:S05]  /*2d60*/  SHF.L.U32 R157, R189, 0x10, RZ ;  /* 0x00000010bd9d7819 */ /* 0x020fca00000006ff */
[----:B------:R-:W-:-:S04]  /*2d70*/  FADD.FTZ R150, R157, R150 ;  /* 0x000000969d967221 */ /* 0x000fc80000010000 */
[----:B------:R-:W-:-:S07]  /*2d80*/  @P1 FADD.FTZ R150, R14, R150 ;  /* 0x000000960e961221 */ /* 0x000fce0000010000 */
.L_x_19101:
[----:B------:R-:W-:Y:S01]  /*2d90*/  SHF.L.U32 R151, R151, 0x10, RZ ;  /* 0x0000001097977819 */ /* 0x000fe200000006ff */
[----:B------:R-:W-:Y:S06]  /*2da0*/  @P2 BRA `(.L_x_19102) ;  /* 0x00000000000c2947 */ /* 0x000fec0003800000 */
[----:B------:R-:W-:Y:S05]  /*2db0*/  @!P1 BRA `(.L_x_19103) ;  /* 0x0000000000189947 */ /* 0x000fea0003800000 */
[----:B-----5:R-:W-:Y:S01]  /*2dc0*/  FADD.FTZ R151, R15, R151 ;  /* 0x000000970f977221 */ /* 0x020fe20000010000 */
[----:B------:R-:W-:Y:S06]  /*2dd0*/  BRA `(.L_x_19103) ;  /* 0x0000000000107947 */ /* 0x000fec0003800000 */
.L_x_19102:
[----:B-----5:R-:W-:-:S04]  /*2de0*/  PRMT R156, R189, 0x7632, R156 ;  /* 0x00007632bd9c7816 */ /* 0x020fc8000000009c */
[----:B------:R-:W-:-:S05]  /*2df0*/  SHF.L.U32 R156, R156, 0x10, RZ ;  /* 0x000000109c9c7819 */ /* 0x000fca00000006ff */
[----:B------:R-:W-:-:S04]  /*2e00*/  FADD.FTZ R151, R156, R151 ;  /* 0x000000979c977221 */ /* 0x000fc80000010000 */
[----:B------:R-:W-:-:S07]  /*2e10*/  @P1 FADD.FTZ R151, R15, R151 ;  /* 0x000000970f971221 */ /* 0x000fce0000010000 */
.L_x_19103:
[C---:B------:R-:W-:Y:S02]  /*2e20*/  PRMT R157, R158.reuse, 0x7632, R157 ;  /* 0x000076329e9d7816 */ /* 0x040fe4000000009d */
[----:B------:R-:W-:Y:S01]  /*2e30*/  SHF.L.U32 R156, R158, 0x10, RZ ;  /* 0x000000109e9c7819 */ /* 0x000fe200000006ff */
[----:B------:R-:W-:Y:S06]  /*2e40*/  @P2 BRA `(.L_x_19104) ;  /* 0x00000000000c2947 */ /* 0x000fec0003800000 */
[----:B------:R-:W-:Y:S05]  /*2e50*/  @!P1 BRA `(.L_x_19105) ;  /* 0x0000000000149947 */ /* 0x000fea0003800000 */
[----:B-----5:R-:W-:Y:S01]  /*2e60*/  FADD.FTZ R156, R8, R156 ;  /* 0x0000009c089c7221 */ /* 0x020fe20000010000 */
[----:B------:R-:W-:Y:S06]  /*2e70*/  BRA `(.L_x_19105) ;  /* 0x00000000000c7947 */ /* 0x000fec0003800000 */
.L_x_19104:
[----:B-----5:R-:W-:-:S05]  /*2e80*/  SHF.L.U32 R187, R190, 0x10, RZ ;  /* 0x00000010bebb7819 */ /* 0x020fca00000006ff */
[----:B------:R-:W-:-:S04]  /*2e90*/  FADD.FTZ R156, R187, R156 ;  /* 0x0000009cbb9c7221 */ /* 0x000fc80000010000 */
[----:B------:R-:W-:-:S07]  /*2ea0*/  @P1 FADD.FTZ R156, R8, R156 ;  /* 0x0000009c089c1221 */ /* 0x000fce0000010000 */
.L_x_19105:
[----:B------:R-:W-:Y:S01]  /*2eb0*/  SHF.L.U32 R157, R157, 0x10, RZ ;  /* 0x000000109d9d7819 */ /* 0x000fe200000006ff */
[----:B------:R-:W-:Y:S06]  /*2ec0*/  @P2 BRA `(.L_x_19106) ;  /* 0x00000000000c2947 */ /* 0x000fec0003800000 */
[----:B------:R-:W-:Y:S05]  /*2ed0*/  @!P1 BRA `(.L_x_19107) ;  /* 0x0000000000189947 */ /* 0x000fea0003800000 */
[----:B-----5:R-:W-:Y:S01]  /*2ee0*/  FADD.FTZ R157, R9, R157 ;  /* 0x0000009d099d7221 */ /* 0x020fe20000010000 */
[----:B------:R-:W-:Y:S06]  /*2ef0*/  BRA `(.L_x_19107) ;  /* 0x0000000000107947 */ /* 0x000fec0003800000 */
.L_x_19106:
[----:B-----5:R-:W-:-:S04]  /*2f00*/  PRMT R158, R190, 0x7632, R158 ;  /* 0x00007632be9e7816 */ /* 0x020fc8000000009e */
[----:B------:R-:W-:-:S05]  /*2f10*/  SHF.L.U32 R158, R158, 0x10, RZ ;  /* 0x000000109e9e7819 */ /* 0x000fca00000006ff */
[----:B------:R-:W-:-:S04]  /*2f20*/  FADD.FTZ R157, R158, R157 ;  /* 0x0000009d9e9d7221 */ /* 0x000fc80000010000 */
[----:B------:R-:W-:-:S07]  /*2f30*/  @P1 FADD.FTZ R157, R9, R157 ;  /* 0x0000009d099d1221 */ /* 0x000fce0000010000 */
.L_x_19107:
[C---:B------:R-:W-:Y:S02]  /*2f40*/  PRMT R186, R159.reuse, 0x7632, R186 ;  /* 0x000076329fba7816 */ /* 0x040fe400000000ba */
[----:B------:R-:W-:Y:S01]  /*2f50*/  SHF.L.U32 R158, R159, 0x10, RZ ;  /* 0x000000109f9e7819 */ /* 0x000fe200000006ff */
[----:B------:R-:W-:Y:S06]  /*2f60*/  @P2 BRA `(.L_x_19108) ;  /* 0x00000000000c2947 */ /* 0x000fec0003800000 */
[----:B------:R-:W-:Y:S05]  /*2f70*/  @!P1 BRA `(.L_x_19109) ;  /* 0x0000000000149947 */ /* 0x000fea0003800000 */
[----:B-----5:R-:W-:Y:S01]  /*2f80*/  FADD.FTZ R158, R10, R158 ;  /* 0x0000009e0a9e7221 */ /* 0x020fe20000010000 */
[----:B------:R-:W-:Y:S06]  /*2f90*/  BRA `(.L_x_19109) ;  /* 0x00000000000c7947 */ /* 0x000fec0003800000 */
.L_x_19108:
[----:B-----5:R-:W-:-:S05]  /*2fa0*/  SHF.L.U32 R159, R191, 0x10, RZ ;  /* 0x00000010bf9f7819 */ /* 0x020fca00000006ff */
[----:B------:R-:W-:-:S04]  /*2fb0*/  FADD.FTZ R158, R159, R158 ;  /* 0x0000009e9f9e7221 */ /* 0x000fc80000010000 */
[----:B------:R-:W-:-:S07]  /*2fc0*/  @P1 FADD.FTZ R158, R10, R158 ;  /* 0x0000009e0a9e1221 */ /* 0x000fce0000010000 */
.L_x_19109:
[----:B------:R-:W-:Y:S01]  /*2fd0*/  SHF.L.U32 R159, R186, 0x10, RZ ;  /* 0x00000010ba9f7819 */ /* 0x000fe200000006ff */
[----:B------:R-:W-:Y:S06]  /*2fe0*/  @P2 BRA `(.L_x_19110) ;  /* 0x00000000000c2947 */ /* 0x000fec0003800000 */
[----:B------:R-:W-:Y:S05]  /*2ff0*/  @!P1 BRA `(.L_x_19111) ;  /* 0x0000000000189947 */ /* 0x000fea0003800000 */
[----:B-----5:R-:W-:Y:S01]  /*3000*/  FADD.FTZ R159, R11, R159 ;  /* 0x0000009f0b9f7221 */ /* 0x020fe20000010000 */
[----:B------:R-:W-:Y:S06]  /*3010*/  BRA `(.L_x_19111) ;  /* 0x0000000000107947 */ /* 0x000fec0003800000 */
.L_x_19110:
[----:B-----5:R-:W-:-:S04]  /*3020*/  PRMT R186, R191, 0x7632, R186 ;  /* 0x00007632bfba7816 */ /* 0x020fc800000000ba */
[----:B------:R-:W-:-:S05]  /*3030*/  SHF.L.U32 R186, R186, 0x10, RZ ;  /* 0x00000010baba7819 */ /* 0x000fca00000006ff */
[----:B------:R-:W-:-:S04]  /*3040*/  FADD.FTZ R159, R186, R159 ;  /* 0x0000009fba9f7221 */ /* 0x000fc80000010000 */
[----:B------:R-:W-:-:S07]  /*3050*/  @P1 FADD.FTZ R159, R11, R159 ;  /* 0x0000009f0b9f1221 */ /* 0x000fce0000010000 */
.L_x_19111:
[----:B------:R-:W-:-:S04]  /*3060*/  LEA R186, P1, R185, UR12, 0x5 ;  /* 0x0000000cb9ba7c11 */ /* 0x000fc8000f8228ff */
[C---:B------:R-:W-:Y:S02]  /*3070*/  LEA.HI.X R187, R185.reuse, UR13, RZ, 0x5, P1 ;  /* 0x0000000db9bb7c11 */ /* 0x040fe400088f2cff */
[----:B------:R-:W-:-:S03]  /*3080*/  IADD3 R185, R185, 0x80, RZ ;  /* 0x00000080b9b97810 */ /* 0x000fc60007ffe0ff */
[----:B------:R0:W-:Y:S04]  /*3090*/  STG.E.128 desc[UR4][R186.64], R148 ;  /* 0x00000094ba007986 */ /* 0x0001e8000c101d04 */
[----:B------:R0:W-:Y:S02]  /*30a0*/  STG.E.128 desc[UR4][R186.64+0x10], R156 ;  /* 0x0000109cba007986 */ /* 0x0001e4000c101d04 */
.L_x_19095:
[----:B------:R-:W-:Y:S05]  /*30b0*/  BSYNC B0 ;  /* 0x0000000000007941 */ /* 0x000fea0003800000 */
.L_x_19094:
        /* <DEDUP_REMOVED lines=25> */
.L_x_19114:
[----:B-----5:R-:W-:-:S05]  /*3250*/  SHF.L.U32 R7, R188, 0x10, RZ ;  /* 0x00000010bc077819 */ /* 0x020fca00000006ff */
[----:B------:R-:W-:-:S04]  /*3260*/  FADD.FTZ R4, R7, R4 ;  /* 0x0000000407047221 */ /* 0x000fc80000010000 */
[----:B------:R-:W-:-:S07]  /*3270*/  @P1 FADD.FTZ R4, R12, R4 ;  /* 0x000000040c041221 */ /* 0x000fce0000010000 */
.L_x_19115:
[----:B------:R-:W-:Y:S01]  /*3280*/  SHF.L.U32 R5, R5, 0x10, RZ ;  /* 0x0000001005057819 */ /* 0x000fe200000006ff */
[----:B------:R-:W-:Y:S06]  /*3290*/  @P2 BRA `(.L_x_19116) ;  /* 0x00000000000c2947 */ /* 0x000fec0003800000 */
[----:B------:R-:W-:Y:S05]  /*32a0*/  @!P1 BRA `(.L_x_19117) ;  /* 0x0000000000189947 */ /* 0x000fea0003800000 */
[----:B-----5:R-:W-:Y:S01]  /*32b0*/  FADD.FTZ R5, R13, R5 ;  /* 0x000000050d057221 */ /* 0x020fe20000010000 */
[----:B------:R-:W-:Y:S06]  /*32c0*/  BRA `(.L_x_19117) ;  /* 0x0000000000107947 */ /* 0x000fec0003800000 */
.L_x_19116:
[----:B-----5:R-:W-:-:S04]  /*32d0*/  PRMT R6, R188, 0x7632, R6 ;  /* 0x00007632bc067816 */ /* 0x020fc80000000006 */
[----:B------:R-:W-:-:S05]  /*32e0*/  SHF.L.U32 R6, R6, 0x10, RZ ;  /* 0x0000001006067819 */ /* 0x000fca00000006ff */
[----:B------:R-:W-:-:S04]  /*32f0*/  FADD.FTZ R5, R6, R5 ;  /* 0x0000000506057221 */ /* 0x000fc80000010000 */
[----:B------:R-:W-:-:S07]  /*3300*/  @P1 FADD.FTZ R5, R13, R5 ;  /* 0x000000050d051221 */ /* 0x000fce0000010000 */
.L_x_19117:
[C---:B------:R-:W-:Y:S02]  /*3310*/  PRMT R7, R153.reuse, 0x7632, R7 ;  /* 0x0000763299077816 */ /* 0x040fe40000000007 */
[----:B------:R-:W-:Y:S01]  /*3320*/  SHF.L.U32 R6, R153, 0x10, RZ ;  /* 0x0000001099067819 */ /* 0x000fe200000006ff */
[----:B------:R-:W-:Y:S06]  /*3330*/  @P2 BRA `(.L_x_19118) ;  /* 0x00000000000c2947 */ /* 0x000fec0003800000 */
[----:B------:R-:W-:Y:S05]  /*3340*/  @!P1 BRA `(.L_x_19119) ;  /* 0x0000000000149947 */ /* 0x000fea0003800000 */
[----:B-----5:R-:W-:Y:S01]  /*3350*/  FADD.FTZ R6, R14, R6 ;  /* 0x000000060e067221 */ /* 0x020fe20000010000 */
[----:B------:R-:W-:Y:S06]  /*3360*/  BRA `(.L_x_19119) ;  /* 0x00000000000c7947 */ /* 0x000fec0003800000 */
.L_x_19118:
[----:B-----5:R-:W-:-:S05]  /*3370*/  SHF.L.U32 R153, R189, 0x10, RZ ;  /* 0x00000010bd997819 */ /* 0x020fca00000006ff */
[----:B------:R-:W-:-:S04]  /*3380*/  FADD.FTZ R6, R153, R6 ;  /* 0x0000000699067221 */ /* 0x000fc80000010000 */
[----:B------:R-:W-:-:S07]  /*3390*/  @P1 FADD.FTZ R6, R14, R6 ;  /* 0x000000060e061221 */ /* 0x000fce0000010000 */
.L_x_19119:
[----:B------:R-:W-:Y:S01]  /*33a0*/  SHF.L.U32 R7, R7, 0x10, RZ ;  /* 0x0000001007077819 */ /* 0x000fe200000006ff */
[----:B------:R-:W-:Y:S06]  /*33b0*/  @P2 BRA `(.L_x_19120) ;  /* 0x00000000000c2947 */ /* 0x000fec0003800000 */
[----:B------:R-:W-:Y:S05]  /*33c0*/  @!P1 BRA `(.L_x_19121) ;  /* 0x0000000000189947 */ /* 0x000fea0003800000 */
[----:B-----5:R-:W-:Y:S01]  /*33d0*/  FADD.FTZ R7, R15, R7 ;  /* 0x000000070f077221 */ /* 0x020fe20000010000 */
[----:B------:R-:W-:Y:S06]  /*33e0*/  BRA `(.L_x_19121) ;  /* 0x0000000000107947 */ /* 0x000fec0003800000 */
.L_x_19120:
[----:B-----5:R-:W-:-:S04]  /*33f0*/  PRMT R152, R189, 0x7632, R152 ;  /* 0x00007632bd987816 */ /* 0x020fc80000000098 */
[----:B------:R-:W-:-:S05]  /*3400*/  SHF.L.U32 R152, R152, 0x10, RZ ;  /* 0x0000001098987819 */ /* 0x000fca00000006ff */
[----:B------:R-:W-:-:S04]  /*3410*/  FADD.FTZ R7, R152, R7 ;  /* 0x0000000798077221 */ /* 0x000fc80000010000 */
[----:B------:R-:W-:-:S07]  /*3420*/  @P1 FADD.FTZ R7, R15, R7 ;  /* 0x000000070f071221 */ /* 0x000fce0000010000 */
.L_x_19121:
[C---:B------:R-:W-:Y:S02]  /*3430*/  PRMT R153, R154.reuse, 0x7632, R153 ;  /* 0x000076329a997816 */ /* 0x040fe40000000099 */
[----:B------:R-:W-:Y:S01]  /*3440*/  SHF.L.U32 R152, R154, 0x10, RZ ;  /* 0x000000109a987819 */ /* 0x000fe200000006ff */
[----:B------:R-:W-:Y:S06]  /*3450*/  @P2 BRA `(.L_x_19122) ;  /* 0x00000000000c2947 */ /* 0x000fec0003800000 */
[----:B------:R-:W-:Y:S05]  /*3460*/  @!P1 BRA `(.L_x_19123) ;  /* 0x0000000000149947 */ /* 0x000fea0003800000 */
[----:B-----5:R-:W-:Y:S01]  /*3470*/  FADD.FTZ R152, R8, R152 ;  /* 0x0000009808987221 */ /* 0x020fe20000010000 */
[----:B------:R-:W-:Y:S06]  /*3480*/  BRA `(.L_x_19123) ;  /* 0x00000000000c7947 */ /* 0x000fec0003800000 */
.L_x_19122:
[----:B-----5:R-:W-:-:S05]  /*3490*/  SHF.L.U32 R187, R190, 0x10, RZ ;  /* 0x00000010bebb7819 */ /* 0x020fca00000006ff */
[----:B------:R-:W-:-:S04]  /*34a0*/  FADD.FTZ R152, R187, R152 ;  /* 0x00000098bb987221 */ /* 0x000fc80000010000 */
[----:B------:R-:W-:-:S07]  /*34b0*/  @P1 FADD.FTZ R152, R8, R152 ;  /* 0x0000009808981221 */ /* 0x000fce0000010000 */
.L_x_19123:
[----:B------:R-:W-:Y:S01]  /*34c0*/  SHF.L.U32 R153, R153, 0x10, RZ ;  /* 0x0000001099997819 */ /* 0x000fe200000006ff */
[----:B------:R-:W-:Y:S06]  /*34d0*/  @P2 BRA `(.L_x_19124) ;  /* 0x00000000000c2947 */ /* 0x000fec0003800000 */
[----:B------:R-:W-:Y:S05]  /*34e0*/  @!P1 BRA `(.L_x_19125) ;  /* 0x0000000000189947 */ /* 0x000fea0003800000 */
[----:B-----5:R-:W-:Y:S01]  /*34f0*/  FADD.FTZ R153, R9, R153 ;  /* 0x0000009909997221 */ /* 0x020fe20000010000 */
[----:B------:R-:W-:Y:S06]  /*3500*/  BRA `(.L_x_19125) ;  /* 0x0000000000107947 */ /* 0x000fec0003800000 */
.L_x_19124:
[----:B-----5:R-:W-:-:S04]  /*3510*/  PRMT R154, R190, 0x7632, R154 ;  /* 0x00007632be9a7816 */ /* 0x020fc8000000009a */
[----:B------:R-:W-:-:S05]  /*3520*/  SHF.L.U32 R154, R154, 0x10, RZ ;  /* 0x000000109a9a7819 */ /* 0x000fca00000006ff */
[----:B------:R-:W-:-:S04]  /*3530*/  FADD.FTZ R153, R154, R153 ;  /* 0x000000999a997221 */ /* 0x000fc80000010000 */
[----:B------:R-:W-:-:S07]  /*3540*/  @P1 FADD.FTZ R153, R9, R153 ;  /* 0x0000009909991221 */ /* 0x000fce0000010000 */
.L_x_19125:
[C---:B------:R-:W-:Y:S02]  /*3550*/  PRMT R186, R155.reuse, 0x7632, R186 ;  /* 0x000076329bba7816 */ /* 0x040fe400000000ba */
[----:B------:R-:W-:Y:S01]  /*3560*/  SHF.L.U32 R154, R155, 0x10, RZ ;  /* 0x000000109b9a7819 */ /* 0x000fe200000006ff */
[----:B------:R-:W-:Y:S06]  /*3570*/  @P2 BRA `(.L_x_19126) ;  /* 0x00000000000c2947 */ /* 0x000fec0003800000 */
[----:B------:R-:W-:Y:S05]  /*3580*/  @!P1 BRA `(.L_x_19127) ;  /* 0x0000000000149947 */ /* 0x000fea0003800000 */
[----:B-----5:R-:W-:Y:S01]  /*3590*/  FADD.FTZ R154, R10, R154 ;  /* 0x0000009a0a9a7221 */ /* 0x020fe20000010000 */
[----:B------:R-:W-:Y:S06]  /*35a0*/  BRA `(.L_x_19127) ;  /* 0x00000000000c7947 */ /* 0x000fec0003800000 */
.L_x_19126:
[----:B-----5:R-:W-:-:S05]  /*35b0*/  SHF.L.U32 R155, R191, 0x10, RZ ;  /* 0x00000010bf9b7819 */ /* 0x020fca00000006ff */
[----:B------:R-:W-:-:S04]  /*35c0*/  FADD.FTZ R154, R155, R154 ;  /* 0x0000009a9b9a7221 */ /* 0x000fc80000010000 */
[----:B------:R-:W-:-:S07]  /*35d0*/  @P1 FADD.FTZ R154, R10, R154 ;  /* 0x0000009a0a9a1221 */ /* 0x000fce0000010000 */
.L_x_19127:
[----:B------:R-:W-:Y:S01]  /*35e0*/  SHF.L.U32 R155, R186, 0x10, RZ ;  /* 0x00000010ba9b7819 */ /* 0x000fe200000006ff */
[----:B------:R-:W-:Y:S06]  /*35f0*/  @P2 BRA `(.L_x_19128) ;  /* 0x00000000000c2947 */ /* 0x000fec0003800000 */
[----:B------:R-:W-:Y:S05]  /*3600*/  @!P1 BRA `(.L_x_19129) ;  /* 0x0000000000189947 */ /* 0x000fea0003800000 */
[----:B-----5:R-:W-:Y:S01]  /*3610*/  FADD.FTZ R155, R11, R155 ;  /* 0x0000009b0b9b7221 */ /* 0x020fe20000010000 */
[----:B------:R-:W-:Y:S06]  /*3620*/  BRA `(.L_x_19129) ;  /* 0x0000000000107947 */ /* 0x000fec0003800000 */
.L_x_19128:
[----:B-----5:R-:W-:-:S04]  /*3630*/  PRMT R186, R191, 0x7632, R186 ;  /* 0x00007632bfba7816 */ /* 0x020fc800000000ba */
[----:B------:R-:W-:-:S05]  /*3640*/  SHF.L.U32 R186, R186, 0x10, RZ ;  /* 0x00000010baba7819 */ /* 0x000fca00000006ff */
[----:B------:R-:W-:-:S04]  /*3650*/  FADD.FTZ R155, R186, R155 ;  /* 0x0000009bba9b7221 */ /* 0x000fc80000010000 */
[----:B------:R-:W-:-:S07]  /*3660*/  @P1 FADD.FTZ R155, R11, R155 ;  /* 0x0000009b0b9b1221 */ /* 0x000fce0000010000 */
.L_x_19129:
[----:B------:R-:W-:-:S04]  /*3670*/  LEA R186, P1, R185, UR12, 0x5 ;  /* 0x0000000cb9ba7c11 */ /* 0x000fc8000f8228ff */
[----:B------:R-:W-:-:S05]  /*3680*/  LEA.HI.X R187, R185, UR13, RZ, 0x5, P1 ;  /* 0x0000000db9bb7c11 */ /* 0x000fca00088f2cff */
[----:B------:R0:W-:Y:S04]  /*3690*/  STG.E.128 desc[UR4][R186.64], R4 ;  /* 0x00000004ba007986 */ /* 0x0001e8000c101d04 */
[----:B------:R0:W-:Y:S02]  /*36a0*/  STG.E.128 desc[UR4][R186.64+0x10], R152 ;  /* 0x00001098ba007986 */ /* 0x0001e4000c101d04 */
.L_x_19113:
[----:B------:R-:W-:Y:S05]  /*36b0*/  BSYNC B0 ;  /* 0x0000000000007941 */ /* 0x000fea0003800000 */
.L_x_19112:
[----:B0-234-:R-:W-:Y:S01]  /*36c0*/  FADD.FTZ R186, RZ, R128 ;  /* 0x00000080ffba7221 */ /* 0x01dfe20000010000 */
[----:B------:R-:W-:Y:S01]  /*36d0*/  ISETP.GT.U32.AND P1, PT, R3, 0xff, PT ;  /* 0x000000ff0300780c */ /* 0x000fe20003f24070 */
[----:B------:R-:W-:Y:S01]  /*36e0*/  UMOV UR6, 0xffffffff ;  /* 0xffffffff00067882 */ /* 0x000fe20000000000 */
[----:B------:R-:W-:Y:S01]  /*36f0*/  LOP3.LUT R196, R196, 0xfffffffe, RZ, 0xc0, !PT ;  /* 0xfffffffec4c47812 */ /* 0x000fe200078ec0ff */
[----:B------:R-:W-:Y:S01]  /*3700*/  FADD.FTZ R185, R129, R186 ;  /* 0x000000ba81b97221 */ /* 0x000fe20000010000 */
[C---:B------:R-:W-:Y:S02]  /*3710*/  ISETP.GT.U32.AND P2, PT, R3.reuse, 0x1ff, PT ;  /* 0x000001ff0300780c */ /* 0x040fe40003f44070 */
[C---:B------:R-:W-:Y:S01]  /*3720*/  ISETP.GT.U32.AND P3, PT, R3.reuse, 0x27f, PT ;  /* 0x0000027f0300780c */ /* 0x040fe20003f64070 */
        /* <DEDUP_REMOVED lines=203> */
.L_x_19156:
[----:B------:R-:W-:Y:S01]  /*43e0*/  LOP3.LUT P1, RZ, R2, 0x1f, RZ, 0xc0, !PT ;  /* 0x0000001f02ff7812 */ /* 0x000fe2000782c0ff */
[----:B-1----:R-:W-:Y:S01]  /*43f0*/  FADD.FTZ R187, R198, R195 ;  /* 0x000000c3c6bb7221 */ /* 0x002fe20000010000 */
[----:B------:R-:W-:Y:S01]  /*4400*/  LOP3.LUT R185, R185, 0x3, RZ, 0xc0, !PT ;  /* 0x00000003b9b97812 */ /* 0x000fe200078ec0ff */
[----:B------:R-:W-:Y:S10]  /*4410*/  WARPSYNC.ALL ;  /* 0x0000000000007948 */ /* 0x000ff40003800000 */
[----:B------:R-:W1:Y:S01]  /*4420*/  @!P1 S2R R193, SR_CgaCtaId ;  /* 0x0000000000c19919 */ /* 0x000e620000008800 */
[----:B------:R-:W-:-:S04]  /*4430*/  @!P1 MOV R0, 0x400 ;  /* 0x0000040000009802 */ /* 0x000fc80000000f00 */
[----:B-1----:R-:W-:Y:S02]  /*4440*/  @!P1 LEA R193, R193, R0, 0x18 ;  /* 0x00000000c1c19211 */ /* 0x002fe400078ec0ff */
[----:B------:R-:W-:-:S04]  /*4450*/  @!P1 IADD3 R0, R192, R185, RZ ;  /* 0x000000b9c0009210 */ /* 0x000fc80007ffe0ff */
[----:B------:R-:W-:Y:S02]  /*4460*/  @!P1 LEA R0, R0, R193, 0x3 ;  /* 0x000000c100009211 */ /* 0x000fe400078e18ff */
[----:B------:R-:W-:-:S03]  /*4470*/  LOP3.LUT R193, R2, 0x1f, RZ, 0xc0, !PT ;  /* 0x0000001f02c17812 */ /* 0x000fc600078ec0ff */
        /* <DEDUP_REMOVED lines=10> */
[----:B------:R-:W-:Y:S01]  /*4520*/  HFMA2.MMA R0, -RZ, RZ, 0, 0 ;  /* 0x00000000ff007435 */ /* 0x000fe200000001ff */
[----:B------:R-:W-:-:S05]  /*4530*/  @!P1 LEA R192, R192, R193, 0x3 ;  /* 0x000000c1c0c09211 */ /* 0x000fca00078e18ff */
[----:B------:R-:W-:Y:S01]  /*4540*/  @!P1 MOV R0, R183 ;  /* 0x000000b700009202 */ /* 0x000fe20000000f00 */
[----:B------:R-:W-:Y:S01]  /*4550*/  @!P1 LDS.64 R186, [R192] ;  /* 0x00000000c0ba9984 */ /* 0x000fe20000000a00 */
[----:B------:R-:W-:-:S03]  /*4560*/  LOP3.LUT P1, RZ, R185, 0x1f, R2, 0xf8, !PT ;  /* 0x0000001fb9ff7812 */ /* 0x000fc6000782f802 */
[----:B------:R-:W1:Y:S02]  /*4570*/  SHFL.DOWN PT, R193, R0, 0x2, 0x1f ;  /* 0x08401f0000c17f89 */ /* 0x000e6400000e0000 */
[----:B-1----:R-:W-:Y:S02]  /*4580*/  IADD3 R194, R193, R0, RZ ;  /* 0x00000000c1c27210 */ /* 0x002fe40007ffe0ff */
[----:B------:R-:W-:Y:S02]  /*4590*/  I2FP.F32.S32 R199, R193 ;  /* 0x000000c100c77245 */ /* 0x000fe40000201400 */
[----:B------:R-:W-:Y:S01]  /*45a0*/  I2FP.F32.S32 R197, R194 ;  /* 0x000000c200c57245 */ /* 0x000fe20000201400 */
[----:B------:R-:W-:Y:S01]  /*45b0*/  SHFL.DOWN PT, R203, R194, 0x1, 0x1f ;  /* 0x08201f00c2cb7f89 */ /* 0x000fe200000e0000 */
[----:B------:R-:W-:Y:S02]  /*45c0*/  I2FP.F32.S32 R193, R0 ;  /* 0x0000000000c17245 */ /* 0x000fe40000201400 */
[----:B0-----:R-:W0:Y:S01]  /*45d0*/  MUFU.RCP R198, R197 ;  /* 0x000000c500c67308 */ /* 0x001e220000001000 */
[----:B------:R-:W1:Y:S04]  /*45e0*/  SHFL.DOWN PT, R195, R186, 0x2, 0x1f ;  /* 0x08401f00bac37f89 */ /* 0x000e6800000e0000 */
[----:B------:R-:W2:Y:S01]  /*45f0*/  SHFL.DOWN PT, R192, R187, 0x2, 0x1f ;  /* 0x08401f00bbc07f89 */ /* 0x000ea200000e0000 */
[----:B-1----:R-:W-:-:S04]  /*4600*/  FMUL.FTZ R200, R195, R199 ;  /* 0x000000c7c3c87220 */ /* 0x002fc80000410000 */
[----:B------:R-:W-:Y:S01]  /*4610*/  FFMA.FTZ R201, R193, R186, R200 ;  /* 0x000000bac1c97223 */ /* 0x000fe200000100c8 */
[----:B------:R-:W-:Y:S01]  /*4620*/  FADD.FTZ R186, -R195, R186 ;  /* 0x000000bac3ba7221 */ /* 0x000fe20000010100 */
[----:B------:R-:W-:Y:S02]  /*4630*/  IADD3 R195, R194, R203, RZ ;  /* 0x000000cbc2c37210 */ /* 0x000fe40007ffe0ff */
[----:B0-----:R-:W-:Y:S01]  /*4640*/  FMUL.FTZ R0, R198, R201 ;  /* 0x000000c9c6007220 */ /* 0x001fe20000410000 */
[----:B------:R-:W-:Y:S01]  /*4650*/  FMUL.FTZ R186, R186, R186 ;  /* 0x000000bababa7220 */ /* 0x000fe20000410000 */
[----:B------:R-:W-:-:S03]  /*4660*/  I2FP.F32.S32 R195, R195 ;  /* 0x000000c300c37245 */ /* 0x000fc60000201400 */
[----:B------:R-:W0:Y:S01]  /*4670*/  SHFL.DOWN PT, R201, R0, 0x1, 0x1f ;  /* 0x08201f0000c97f89 */ /* 0x000e2200000e0000 */
[----:B------:R-:W-:Y:S01]  /*4680*/  FMUL.FTZ R186, R186, R193 ;  /* 0x000000c1baba7220 */ /* 0x000fe20000410000 */
[----:B--2---:R-:W-:Y:S01]  /*4690*/  FADD.FTZ R193, R192, R187 ;  /* 0x000000bbc0c17221 */ /* 0x004fe20000010000 */
[----:B------:R-:W-:Y:S01]  /*46a0*/  I2FP.F32.S32 R192, R203 ;  /* 0x000000cb00c07245 */ /* 0x000fe20000201400 */
[----:B------:R-:W1:Y:S01]  /*46b0*/  MUFU.RCP R195, R195 ;  /* 0x000000c300c37308 */ /* 0x000e620000001000 */
[----:B------:R-:W-:-:S04]  /*46c0*/  FMUL.FTZ R186, R186, R199 ;  /* 0x000000c7baba7220 */ /* 0x000fc80000410000 */
[----:B------:R-:W-:-:S05]  /*46d0*/  FFMA.FTZ R186, R198, R186, R193 ;  /* 0x000000bac6ba7223 */ /* 0x000fca00000100c1 */
[----:B------:R-:W2:Y:S01]  /*46e0*/  SHFL.DOWN PT, R187, R186, 0x1, 0x1f ;  /* 0x08201f00babb7f89 */ /* 0x000ea200000e0000 */
[----:B0-----:R-:W-:-:S04]  /*46f0*/  FMUL.FTZ R194, R201, R192 ;  /* 0x000000c0c9c27220 */ /* 0x001fc80000410000 */
[----:B------:R-:W-:Y:S01]  /*4700*/  FFMA.FTZ R194, R197, R0, R194 ;  /* 0x00000000c5c27223 */ /* 0x000fe200000100c2 */
[----:B------:R-:W-:-:S03]  /*4710*/  FADD.FTZ R0, R0, -R201 ;  /* 0x800000c900007221 */ /* 0x000fc60000010000 */
[----:B-1----:R-:W-:Y:S01]  /*4720*/  FMUL.FTZ R194, R195, R194 ;  /* 0x000000c2c3c27220 */ /* 0x002fe20000410000 */
[----:B------:R-:W-:-:S04]  /*4730*/  FMUL.FTZ R0, R0, R0 ;  /* 0x0000000000007220 */ /* 0x000fc80000410000 */
[----:B------:R-:W-:Y:S01]  /*4740*/  FMUL.FTZ R197, R197, R0 ;  /* 0x00000000c5c57220 */ /* 0x000fe20000410000 */
[----:B--2---:R-:W-:Y:S01]  /*4750*/  FADD.FTZ R0, R186, R187 ;  /* 0x000000bbba007221 */ /* 0x004fe20000010000 */
[----:B------:R-:W0:Y:S01]  /*4760*/  SHFL.IDX PT, R199, R194, RZ, 0x1f ;  /* 0x00001fffc2c77589 */ /* 0x000e2200000e0000 */
[----:B------:R-:W1:Y:S01]  /*4770*/  @!P1 LDC.64 R186, c[0x0][0x250] ;  /* 0x00009400ffba9b82 */ /* 0x000e620000000a00 */
[----:B------:R-:W-:-:S04]  /*4780*/  FMUL.FTZ R197, R197, R192 ;  /* 0x000000c0c5c57220 */ /* 0x000fc80000410000 */
[----:B------:R-:W-:-:S03]  /*4790*/  FFMA.FTZ R197, R195, R197, R0 ;  /* 0x000000c5c3c57223 */ /* 0x000fc60000010000 */
[----:B------:R-:W2:Y:S02]  /*47a0*/  LDC R195, c[0x0][0x2d8] ;  /* 0x0000b600ffc37b82 */ /* 0x000ea40000000800 */
[----:B------:R-:W2:Y:S06]  /*47b0*/  SHFL.IDX PT, R198, R197, RZ, 0x1f ;  /* 0x00001fffc5c67589 */ /* 0x000eac00000e0000 */
[----:B------:R-:W3:Y:S01]  /*47c0*/  @!P1 LDC.64 R192, c[0x0][0x258] ;  /* 0x00009600ffc09b82 */ /* 0x000ee20000000a00 */
[----:B0-----:R-:W-:Y:S01]  /*47d0*/  FMUL.FTZ R0, R199, R199 ;  /* 0x000000c7c7007220 */ /* 0x001fe20000410000 */
[----:B-1----:R-:W-:-:S04]  /*47e0*/  @!P1 IMAD.WIDE R186, R181, 0x4, R186 ;  /* 0x00000004b5ba9825 */ /* 0x002fc800078e02ba */
[----:B------:R-:W-:Y:S01]  /*47f0*/  FSEL R185, R0, RZ, P2 ;  /* 0x000000ff00b97208 */ /* 0x000fe20001000000 */
[----:B------:R0:W-:Y:S01]  /*4800*/  @!P1 STG.E desc[UR4][R186.64], R199 ;  /* 0x000000c7ba009986 */ /* 0x0001e2000c101904 */
[----:B--2---:R-:W-:-:S04]  /*4810*/  FFMA.FTZ R0, R198, UR7, R195 ;  /* 0x00000007c6007c23 */ /* 0x004fc800080100c3 */
[----:B------:R-:W-:Y:S01]  /*4820*/  FADD.FTZ R0, R0, R185 ;  /* 0x000000b900007221 */ /* 0x000fe20000010000 */
[----:B------:R-:W-:Y:S01]  /*4830*/  FSEL R185, R199, RZ, !P2 ;  /* 0x000000ffc7b97208 */ /* 0x000fe20005000000 */
[----:B---3--:R-:W-:-:S04]  /*4840*/  @!P1 IMAD.WIDE R192, R181, 0x4, R192 ;  /* 0x00000004b5c09825 */ /* 0x008fc800078e02c0 */
[----:B------:R-:W1:Y:S02]  /*4850*/  MUFU.RSQ R0, R0 ;  /* 0x0000000000007308 */ /* 0x000e640000001400 */
[----:B-1----:R0:W-:Y:S01]  /*4860*/  @!P1 STG.E desc[UR4][R192.64], R0 ;  /* 0x00000000c0009986 */ /* 0x0021e2000c101904 */
[----:B------:R-:W-:Y:S05]  /*4870*/  @!P0 BRA `(.L_x_19132) ;  /* 0x0000000000808947 */ /* 0x000fea0003800000 */
[----:B0-----:R-:W0:Y:S01]  /*4880*/  LDC.64 R186, c[0x0][0x2b8] ;  /* 0x0000ae00ffba7b82 */ /* 0x001e220000000a00 */
        /* <DEDUP_REMOVED lines=31> */
.L_x_19132:
[----:B------:R-:W-:Y:S05]  /*4a80*/  BSYNC B0 ;  /* 0x0000000000007941 */ /* 0x000fea0003800000 */
.L_x_19131:
[----:B------:R-:W-:Y:S01]  /*4a90*/  ISETP.GE.U32.AND P1, PT, R3, 0x100, PT ;  /* 0x000001000300780c */ /* 0x000fe20003f26070 */
[----:B------:R-:W-:-:S12]  /*4aa0*/  BSSY B0, `(.L_x_19133) ;  /* 0x0000022000007945 */ /* 0x000fd80003800000 */
[----:B------:R-:W-:Y:S05]  /*4ab0*/  @!P1 BRA `(.L_x_19134) ;  /* 0x0000000000809947 */ /* 0x000fea0003800000 */
[----:B01----:R-:W0:Y:S01]  /*4ac0*/  LDC.64 R186, c[0x0][0x2b8] ;  /* 0x0000ae00ffba7b82 */ /* 0x003e220000000a00 */
        /* <DEDUP_REMOVED lines=31> */
.L_x_19134:
[----:B------:R-:W-:Y:S05]  /*4cc0*/  BSYNC B0 ;  /* 0x0000000000007941 */ /* 0x000fea0003800000 */
.L_x_19133:
[----:B------:R-:W-:Y:S01]  /*4cd0*/  ISETP.GE.U32.AND P1, PT, R3, 0x180, PT ;  /* 0x000001800300780c */ /* 0x000fe20003f26070 */
[----:B------:R-:W-:-:S12]  /*4ce0*/  BSSY B0, `(.L_x_19135) ;  /* 0x0000022000007945 */ /* 0x000fd80003800000 */
[----:B------:R-:W-:Y:S05]  /*4cf0*/  @!P1 BRA `(.L_x_19136) ;  /* 0x0000000000809947 */ /* 0x000fea0003800000 */
[----:B012---:R-:W0:Y:S01]  /*4d00*/  LDC.64 R186, c[0x0][0x2b8] ;  /* 0x0000ae00ffba7b82 */ /* 0x007e220000000a00 */
        /* <DEDUP_REMOVED lines=31> */
.L_x_19136:
[----:B------:R-:W-:Y:S05]  /*4f00*/  BSYNC B0 ;  /* 0x0000000000007941 */ /* 0x000fea0003800000 */
.L_x_19135:
[----:B------:R-:W-:Y:S01]  /*4f10*/  ISETP.GE.U32.AND P1, PT, R3, 0x200, PT ;  /* 0x000002000300780c */ /* 0x000fe20003f26070 */
[----:B------:R-:W-:-:S12]  /*4f20*/  BSSY B0, `(.L_x_19137) ;  /* 0x0000022000007945 */ /* 0x000fd80003800000 */
[----:B------:R-:W-:Y:S05]  /*4f30*/  @!P1 BRA `(.L_x_19138) ;  /* 0x0000000000809947 */ /* 0x000fea0003800000 */
[----:B0123--:R-:W0:Y:S01]  /*4f40*/  LDC.64 R186, c[0x0][0x2b8] ;  /* 0x0000ae00ffba7b82 */ /* 0x00fe220000000a00 */
        /* <DEDUP_REMOVED lines=31> */
.L_x_19138:
[----:B------:R-:W-:Y:S05]  /*5140*/  BSYNC B0 ;  /* 0x0000000000007941 */ /* 0x000fea0003800000 */
.L_x_19137:
        /* <DEDUP_REMOVED lines=35> */
.L_x_19140:
[----:B------:R-:W-:Y:S05]  /*5380*/  BSYNC B0 ;  /* 0x0000000000007941 */ /* 0x000fea0003800000 */
.L_x_19139:
        /* <DEDUP_REMOVED lines=35> */
.L_x_19142:
[----:B------:R-:W-:Y:S05]  /*55c0*/  BSYNC B0 ;  /* 0x0000000000007941 */ /* 0x000fea0003800000 */
.L_x_19141:
        /* <DEDUP_REMOVED lines=32> */
[----:B------:R-:W-:-:S05]  /*57d0*/  F2FP.BF16.F32.PACK_AB R200, R192, R193 ;  /* 0x000000c1c0c8723e */ /* 0x000fca00000010ff */
[----:B------:R0:W-:Y:S02]  /*57e0*/  STG.E.128 desc[UR4][R184.64], R200 ;  /* 0x000000c8b8007986 */ /* 0x0001e4000c101d04 */
.L_x_19144:
[----:B------:R-:W-:Y:S05]  /*57f0*/  BSYNC B0 ;  /* 0x0000000000007941 */ /* 0x000fea0003800000 */
.L_x_19143:
[----:B------:R-:W-:Y:S02]  /*5800*/  LOP3.LUT P1, RZ, R196, 0x2, RZ, 0xc0, !PT ;  /* 0x00000002c4ff7812 */ /* 0x000fe4000782c0ff */
[----:B------:R-:W-:Y:S02]  /*5810*/  IADD3 R181, R181, UR14, RZ ;  /* 0x0000000eb5b57c10 */ /* 0x000fe4000fffe0ff */
[----:B0-----:R-:W-:Y:S02]  /*5820*/  SEL R0, RZ, 0x1, P1 ;  /* 0x00000001ff007807 */ /* 0x001fe40000800000 */
[----:B------:R-:W-:-:S13]  /*5830*/  ISETP.GE.AND P1, PT, R181, UR15, PT ;  /* 0x0000000fb5007c0c */ /* 0x000fda000bf26270 */
[----:B------:R-:W-:Y:S05]  /*5840*/  @!P1 BRA `(.L_x_19145) ;  /* 0xffffffb000f49947 */ /* 0x000fea000383ffff */
[----:B------:R-:W-:Y:S05]  /*5850*/  EXIT ;  /* 0x000000000000794d */ /* 0x000fea0003800000 */
.L_x_19130:
[----:B------:R-:W-:Y:S01]  /*5860*/  HFMA2.MMA R201, -RZ, RZ, 0, 5.9604644775390625e-08 ;  /* 0x00000001ffc97435 */ /* 0x000fe200000001ff */
[----:B------:R-:W-:Y:S02]  /*5870*/  MOV R202, R187 ;  /* 0x000000bb00ca7202 */ /* 0x000fe40000000f00 */
[----:B------:R-:W-:Y:S02]  /*5880*/  MOV R204, 0x1f ;  /* 0x0000001f00cc7802 */ /* 0x000fe40000000f00 */
[----:B------:R-:W-:-:S07]  /*5890*/  MOV R199, 0xffffffff ;  /* 0xffffffff00c77802 */ /* 0x000fce0000000f00 */
[----:B-1---5:R-:W-:Y:S05]  /*58a0*/  WARPSYNC.COLLECTIVE R199, `(.L_x_19146) ;  /* 0x00000000c7087348 */ /* 0x022fea0003c00000 */
[----:B------:R0:W2:Y:S02]  /*58b0*/  SHFL.BFLY P6, R200, R202, R201, R204 ;  /* 0x0c0000c9cac87389 */ /* 0x0000a400000c00cc */
[----:B012--5:R-:W-:Y:S01]  /*58c0*/  ENDCOLLECTIVE ;  /* 0x000000000000791b */ /* 0x027fe20003800000 */
.L_x_19146:
[----:B------:R-:W-:Y:S01]  /*58d0*/  HFMA2.MMA R201, -RZ, RZ, 0, 1.1920928955078125e-07 ;  /* 0x00000002ffc97435 */ /* 0x000fe200000001ff */
[----:B------:R-:W-:-:S05]  /*58e0*/  MOV R0, R200 ;  /* 0x000000c800007202 */ /* 0x000fca0000000f00 */
[----:B------:R-:W-:-:S05]  /*58f0*/  FADD.FTZ R193, R187, R0 ;  /* 0x00000000bbc17221 */ /* 0x000fca0000010000 */
[----:B------:R-:W-:-:S07]  /*5900*/  MOV R202, R193 ;  /* 0x000000c100ca7202 */ /* 0x000fce0000000f00 */
[----:B------:R-:W-:Y:S05]  /*5910*/  WARPSYNC.COLLECTIVE R199, `(.L_x_19147) ;  /* 0x00000000c7087348 */ /* 0x000fea0003c00000 */
[----:B------:R0:W1:Y:S02]  /*5920*/  SHFL.BFLY P6, R200, R202, R201, R204 ;  /* 0x0c0000c9cac87389 */ /* 0x00006400000c00cc */
[----:B01----:R-:W-:Y:S01]  /*5930*/  ENDCOLLECTIVE ;  /* 0x000000000000791b */ /* 0x003fe20003800000 */
.L_x_19147:
[----:B------:R-:W-:Y:S01]  /*5940*/  HFMA2.MMA R201, -RZ, RZ, 0, 2.384185791015625e-07 ;  /* 0x00000004ffc97435 */ /* 0x000fe200000001ff */
[----:B------:R-:W-:-:S05]  /*5950*/  MOV R0, R200 ;  /* 0x000000c800007202 */ /* 0x000fca0000000f00 */
[----:B------:R-:W-:-:S05]  /*5960*/  FADD.FTZ R194, R193, R0 ;  /* 0x00000000c1c27221 */ /* 0x000fca0000010000 */
[----:B------:R-:W-:-:S07]  /*5970*/  MOV R202, R194 ;  /* 0x000000c200ca7202 */ /* 0x000fce0000000f00 */
[----:B------:R-:W-:Y:S05]  /*5980*/  WARPSYNC.COLLECTIVE R199, `(.L_x_19148) ;  /* 0x00000000c7087348 */ /* 0x000fea0003c00000 */
[----:B------:R0:W1:Y:S02]  /*5990*/  SHFL.BFLY P6, R200, R202, R201, R204 ;  /* 0x0c0000c9cac87389 */ /* 0x00006400000c00cc */
[----:B01----:R-:W-:Y:S01]  /*59a0*/  ENDCOLLECTIVE ;  /* 0x000000000000791b */ /* 0x003fe20003800000 */
.L_x_19148:
[----:B------:R-:W-:Y:S01]  /*59b0*/  HFMA2.MMA R201, -RZ, RZ, 0, 4.76837158203125e-07 ;  /* 0x00000008ffc97435 */ /* 0x000fe200000001ff */
[----:B------:R-:W-:-:S05]  /*59c0*/  MOV R195, R200 ;  /* 0x000000c800c37202 */ /* 0x000fca0000000f00 */
[----:B------:R-:W-:-:S05]  /*59d0*/  FADD.FTZ R195, R194, R195 ;  /* 0x000000c3c2c37221 */ /* 0x000fca0000010000 */
[----:B------:R-:W-:-:S07]  /*59e0*/  MOV R202, R195 ;  /* 0x000000c300ca7202 */ /* 0x000fce0000000f00 */
[----:B------:R-:W-:Y:S05]  /*59f0*/  WARPSYNC.COLLECTIVE R199, `(.L_x_19149) ;  /* 0x00000000c7087348 */ /* 0x000fea0003c00000 */
[----:B------:R0:W1:Y:S02]  /*5a00*/  SHFL.BFLY P6, R200, R202, R201, R204 ;  /* 0x0c0000c9cac87389 */ /* 0x00006400000c00cc */
[----:B01----:R-:W-:Y:S01]  /*5a10*/  ENDCOLLECTIVE ;  /* 0x000000000000791b */ /* 0x003fe20003800000 */
.L_x_19149:
[----:B------:R-:W-:Y:S01]  /*5a20*/  HFMA2.MMA R201, -RZ, RZ, 0, 9.5367431640625e-07 ;  /* 0x00000010ffc97435 */ /* 0x000fe200000001ff */
[----:B------:R-:W-:-:S05]  /*5a30*/  MOV R0, R200 ;  /* 0x000000c800007202 */ /* 0x000fca0000000f00 */
[----:B------:R-:W-:-:S05]  /*5a40*/  FADD.FTZ R197, R195, R0 ;  /* 0x00000000c3c57221 */ /* 0x000fca0000010000 */
[----:B------:R-:W-:-:S07]  /*5a50*/  MOV R202, R197 ;  /* 0x000000c500ca7202 */ /* 0x000fce0000000f00 */
[----:B------:R-:W-:Y:S05]  /*5a60*/  WARPSYNC.COLLECTIVE R199, `(.L_x_19150) ;  /* 0x00000000c7087348 */ /* 0x000fea0003c00000 */
[----:B------:R0:W1:Y:S02]  /*5a70*/  SHFL.BFLY P6, R200, R202, R201, R204 ;  /* 0x0c0000c9cac87389 */ /* 0x00006400000c00cc */
[----:B01----:R-:W-:Y:S01]  /*5a80*/  ENDCOLLECTIVE ;  /* 0x000000000000791b */ /* 0x003fe20003800000 */
.L_x_19150:
        /* <DEDUP_REMOVED lines=122> */
.L_x_19151:
[----:B------:R-:W-:Y:S01]  /*6230*/  HFMA2.MMA R201, -RZ, RZ, 0, 1.1920928955078125e-07 ;  /* 0x00000002ffc97435 */ /* 0x000fe200000001ff */
[----:B------:R-:W-:-:S05]  /*6240*/  MOV R187, R200 ;  /* 0x000000c800bb7202 */ /* 0x000fca0000000f00 */
[----:B------:R-:W-:-:S05]  /*6250*/  FADD.FTZ R187, R0, R187 ;  /* 0x000000bb00bb7221 */ /* 0x000fca0000010000 */
[----:B------:R-:W-:-:S07]  /*6260*/  MOV R202, R187 ;  /* 0x000000bb00ca7202 */ /* 0x000fce0000000f00 */
[----:B------:R-:W-:Y:S05]  /*6270*/  WARPSYNC.COLLECTIVE R199, `(.L_x_19152) ;  /* 0x00000000c7087348 */ /* 0x000fea0003c00000 */
[----:B------:R0:W1:Y:S02]  /*6280*/  SHFL.BFLY P6, R200, R202, R201, R204 ;  /* 0x0c0000c9cac87389 */ /* 0x00006400000c00cc */
[----:B01----:R-:W-:Y:S01]  /*6290*/  ENDCOLLECTIVE ;  /* 0x000000000000791b */ /* 0x003fe20003800000 */
.L_x_19152:
[----:B------:R-:W-:Y:S01]  /*62a0*/  HFMA2.MMA R201, -RZ, RZ, 0, 2.384185791015625e-07 ;  /* 0x00000004ffc97435 */ /* 0x000fe200000001ff */
[----:B------:R-:W-:-:S05]  /*62b0*/  MOV R194, R200 ;  /* 0x000000c800c27202 */ /* 0x000fca0000000f00 */
[----:B------:R-:W-:-:S05]  /*62c0*/  FADD.FTZ R194, R187, R194 ;  /* 0x000000c2bbc27221 */ /* 0x000fca0000010000 */
[----:B------:R-:W-:-:S07]  /*62d0*/  MOV R202, R194 ;  /* 0x000000c200ca7202 */ /* 0x000fce0000000f00 */
[----:B------:R-:W-:Y:S05]  /*62e0*/  WARPSYNC.COLLECTIVE R199, `(.L_x_19153) ;  /* 0x00000000c7087348 */ /* 0x000fea0003c00000 */
[----:B------:R0:W1:Y:S02]  /*62f0*/  SHFL.BFLY P6, R200, R202, R201, R204 ;  /* 0x0c0000c9cac87389 */ /* 0x00006400000c00cc */
[----:B01----:R-:W-:Y:S01]  /*6300*/  ENDCOLLECTIVE ;  /* 0x000000000000791b */ /* 0x003fe20003800000 */
.L_x_19153:
[----:B------:R-:W-:Y:S01]  /*6310*/  HFMA2.MMA R201, -RZ, RZ, 0, 4.76837158203125e-07 ;  /* 0x00000008ffc97435 */ /* 0x000fe200000001ff */
[----:B------:R-:W-:-:S05]  /*6320*/  MOV R193, R200 ;  /* 0x000000c800c17202 */ /* 0x000fca0000000f00 */
[----:B------:R-:W-:-:S05]  /*6330*/  FADD.FTZ R193, R194, R193 ;  /* 0x000000c1c2c17221 */ /* 0x000fca0000010000 */
[----:B------:R-:W-:-:S07]  /*6340*/  MOV R202, R193 ;  /* 0x000000c100ca7202 */ /* 0x000fce0000000f00 */
[----:B------:R-:W-:Y:S05]  /*6350*/  WARPSYNC.COLLECTIVE R199, `(.L_x_19154) ;  /* 0x00000000c7087348 */ /* 0x000fea0003c00000 */
[----:B------:R0:W1:Y:S02]  /*6360*/  SHFL.BFLY P6, R200, R202, R201, R204 ;  /* 0x0c0000c9cac87389 */ /* 0x00006400000c00cc */
[----:B01----:R-:W-:Y:S01]  /*6370*/  ENDCOLLECTIVE ;  /* 0x000000000000791b */ /* 0x003fe20003800000 */
.L_x_19154:
[----:B------:R-:W-:Y:S01]  /*6380*/  HFMA2.MMA R201, -RZ, RZ, 0, 9.5367431640625e-07 ;  /* 0x00000010ffc97435 */ /* 0x000fe200000001ff */
[----:B------:R-:W-:-:S05]  /*6390*/  MOV R198, R200 ;  /* 0x000000c800c67202 */ /* 0x000fca0000000f00 */
[----:B------:R-:W-:-:S05]  /*63a0*/  FADD.FTZ R198, R193, R198 ;  /* 0x000000c6c1c67221 */ /* 0x000fca0000010000 */
[----:B------:R-:W-:-:S07]  /*63b0*/  MOV R202, R198 ;  /* 0x000000c600ca7202 */ /* 0x000fce0000000f00 */
[----:B------:R-:W-:Y:S05]  /*63c0*/  WARPSYNC.COLLECTIVE R199, `(.L_x_19155) ;  /* 0x00000000c7087348 */ /* 0x000fea0003c00000 */
[----:B------:R0:W1:Y:S02]  /*63d0*/  SHFL.BFLY P6, R200, R202, R201, R204 ;  /* 0x0c0000c9cac87389 */ /* 0x00006400000c00cc */
[----:B01----:R-:W-:Y:S01]  /*63e0*/  ENDCOLLECTIVE ;  /* 0x000000000000791b */ /* 0x003fe20003800000 */
.L_x_19155:
[----:B------:R-:W-:Y:S01]  /*63f0*/  MOV R195, R200 ;  /* 0x000000c800c37202 */ /* 0x000fe20000000f00 */
[----:B------:R-:W-:Y:S06]  /*6400*/  BRA `(.L_x_19156) ;  /* 0xffffffdc00f47947 */ /* 0x000fec000383ffff */
.L_x_19157:
        /* <DEDUP_REMOVED lines=15> */
.L_x_41622:


//--------------------- .text._ZN10layer_norm31ln_parallel_residual_fwd_kernelINS_13Kernel_traitsIf13__nv_bfloat16fS2_fjLj7168ELj1ELj1ELj4ELj16ENS_18Kernel_traits_baseILj7168EfS2_fS2_fjLj128EEEEELb0ELb1ELb1EEEvNS_9FwdParamsE --------------------------
	.section	.text._ZN10layer_norm31ln_parallel_residual_fwd_kernelINS_13Kernel_traitsIf13__nv_bfloat16fS2_fjLj7168ELj1ELj1ELj4ELj16ENS_18Kernel_traits_baseILj7168EfS2_fS2_fjLj128EEEEELb0ELb1ELb1EEEvNS_9FwdParamsE,"ax",@progbits
	.align	128
        .global         _ZN10layer_norm31ln_parallel_residual_fwd_kernelINS_13Kernel_traitsIf13__nv_bfloat16fS2_fjLj7168ELj1ELj1ELj4ELj16ENS_18Kernel_traits_baseILj7168EfS2_fS2_fjLj128EEEEELb0ELb1ELb1EEEvNS_9FwdParamsE
        .type           _ZN10layer_norm31ln_parallel_residual_fwd_kernelINS_13Kernel_traitsIf13__nv_bfloat16fS2_fjLj7168ELj1ELj1ELj4ELj16ENS_18Kernel_traits_baseILj7168EfS2_fS2_fjLj128EEEEELb0ELb1ELb1EEEvNS_9FwdParamsE,@function
        .size           _ZN10layer_norm31ln_parallel_residual_fwd_kernelINS_13Kernel_traitsIf13__nv_bfloat16fS2_fjLj7168ELj1ELj1ELj4ELj16ENS_18Kernel_traits_baseILj7168EfS2_fS2_fjLj128EEEEELb0ELb1ELb1EEEvNS_9FwdParamsE,(.L_x_41623 - _ZN10layer_norm31ln_parallel_residual_fwd_kernelINS_13Kernel_traitsIf13__nv_bfloat16fS2_fjLj7168ELj1ELj1ELj4ELj16ENS_18Kernel_traits_baseILj7168EfS2_fS2_fjLj128EEEEELb0ELb1ELb1EEEvNS_9FwdParamsE)
        .other          _ZN10layer_norm31ln_parallel_residual_fwd_kernelINS_13Kernel_traitsIf13__nv_bfloat16fS2_fjLj7168ELj1ELj1ELj4ELj16ENS_18Kernel_traits_baseILj7168EfS2_fS2_fjLj128EEEEELb0ELb1ELb1EEEvNS_9FwdParamsE,@"STO_CUDA_ENTRY STV_DEFAULT"
_ZN10layer_norm31ln_parallel_residual_fwd_kernelINS_13Kernel_traitsIf13__nv_bfloat16fS2_fjLj7168ELj1ELj1ELj4ELj16ENS_18Kernel_traits_baseILj7168EfS2_fS2_fjLj128EEEEELb0ELb1ELb1EEEvNS_9FwdParamsE:
.text._ZN10layer_norm31ln_parallel_residual_fwd_kernelINS_13Kernel_traitsIf13__nv_bfloat16fS2_fjLj7168ELj1ELj1ELj4ELj16ENS_18Kernel_traits_baseILj7168EfS2_fS2_fjLj128EEEEELb0ELb1ELb1EEEvNS_9FwdParamsE:
        /* <DEDUP_REMOVED lines=34> */
[----:B------:R-:W-:-:S03]  /*0220*/  ULDC.64 UR6, c[0x0][0x260] ;  /* 0x0000980000067ab9 */ /* 0x000fc60000000a00 */
[----:B------:R-:W-:-:S04]  /*0230*/  LOP3.LUT R0, R0, 0xfe0, RZ, 0xc0, !PT ;  /* 0x00000fe000007812 */ /* 0x000fc800078ec0ff */
[C---:B------:R-:W-:Y:S02]  /*0240*/  IADD3 R2, P2, R0.reuse, UR4, RZ ;  /* 0x0000000400027c10 */ /* 0x040fe4000ff5e0ff */
[----:B------:R-:W-:Y:S01]  /*0250*/  IADD3 R116, P1, R0, UR6, RZ ;  /* 0x0000000600747c10 */ /* 0x000fe2000ff3e0ff */
[----:B------:R-:W0:Y:S01]  /*0260*/  S2UR UR6, SR_CTAID.X ;  /* 0x00000000000679c3 */ /* 0x000e220000002500 */
[----:B------:R-:W-:Y:S01]  /*0270*/  IADD3.X R3, RZ, UR5, RZ, P2, !PT ;  /* 0x00000005ff037c10 */ /* 0x000fe200097fe4ff */
[----:B------:R-:W-:Y:S01]  /*0280*/  ULDC.64 UR4, c[0x0][0x208] ;  /* 0x0000820000047ab9 */ /* 0x000fe20000000a00 */
[----:B------:R-:W-:Y:S01]  /*0290*/  IADD3.X R117, RZ, UR7, RZ, P1, !PT ;  /* 0x00000007ff757c10 */ /* 0x000fe20008ffe4ff */
[----:B------:R-:W-:Y:S02]  /*02a0*/  ULDC UR7, c[0x0][0x214] ;  /* 0x0000850000077ab9 */ /* 0x000fe40000000800 */
[----:B------:R1:W5:Y:S04]  /*02b0*/  @P0 LDG.E.128 R4, desc[UR4][R2.64] ;  /* 0x0000000402040981 */ /* 0x000368000c1e1d00 */
[----:B------:R1:W5:Y:S04]  /*02c0*/  @P0 LDG.E.128 R8, desc[UR4][R2.64+0x10] ;  /* 0x0000100402080981 */ /* 0x000368000c1e1d00 */
[----:B------:R1:W5:Y:S04]  /*02d0*/  @P0 LDG.E.128 R12, desc[UR4][R2.64+0x1000] ;  /* 0x00100004020c0981 */ /* 0x000368000c1e1d00 */
[----:B------:R1:W5:Y:S04]  /*02e0*/  @P0 LDG.E.128 R16, desc[UR4][R2.64+0x1010] ;  /* 0x0010100402100981 */ /* 0x000368000c1e1d00 */
[----:B------:R1:W5:Y:S01]  /*02f0*/  @P0 LDG.E.128 R20, desc[UR4][R2.64+0x2000] ;  /* 0x0020000402140981 */ /* 0x000362000c1e1d00 */
[----:B0-----:R-:W-:-:S03]  /*0300*/  LEA.HI R0, R184, UR6, RZ, 0x19 ;  /* 0x00000006b8007c11 */ /* 0x001fc6000f8fc8ff */
        /* <DEDUP_REMOVED lines=11> */
[----:B------:R0:W5:Y:S01]  /*03c0*/  LDG.E.128 R60, desc[UR4][R116.64] ;  /* 0x00000004743c7981 */ /* 0x000162000c1e1d00 */
[----:B------:R-:W-:-:S03]  /*03d0*/  ULDC.64 UR6, c[0x0][0x228] ;  /* 0x00008a0000067ab9 */ /* 0x000fc60000000a00 */
        /* <DEDUP_REMOVED lines=13> */
[----:B-1----:R-:W-:Y:S01]  /*04b0*/  MOV R3, R0 ;  /* 0x0000000000037202 */ /* 0x002fe20000000f00 */
[----:B------:R-:W-:Y:S01]  /*04c0*/  HFMA2.MMA R0, -RZ, RZ, 0, 5.9604644775390625e-08 ;  /* 0x00000001ff007435 */ /* 0x000fe200000001ff */
[----:B------:R-:W-:Y:S01]  /*04d0*/  ISETP.NE.U32.AND P0, PT, RZ, UR6, PT ;  /* 0x00000006ff007c0c */ /* 0x000fe2000bf05070 */
[----:B------:R-:W-:Y:S01]  /*04e0*/  ULDC.U8 UR6, c[0x0][0x2a0] ;  /* 0x0000a80000067ab9 */ /* 0x000fe20000000000 */
[----:B------:R-:W-:Y:S01]  /*04f0*/  LOP3.LUT R2, R184, 0x7f, RZ, 0xc0, !PT ;  /* 0x0000007fb8027812 */ /* 0x000fe200078ec0ff */
[----:B------:R-:W-:Y:S01]  /*0500*/  ULDC.64 UR12, c[0x0][0x228] ;  /* 0x00008a00000c7ab9 */ /* 0x000fe20000000a00 */
[----:B------:R-:W-:Y:S01]  /*0510*/  ISETP.NE.AND.EX P0, PT, RZ, UR7, PT, P0 ;  /* 0x00000007ff007c0c */ /* 0x000fe2000bf05300 */
[----:B------:R-:W-:Y:S01]  /*0520*/  ULDC UR7, c[0x0][0x290] ;  /* 0x0000a40000077ab9 */ /* 0x000fe20000000800 */
[----:B------:R-:W-:Y:S01]  /*0530*/  ISETP.NE.AND P3, PT, RZ, UR6, PT ;  /* 0x00000006ff007c0c */ /* 0x000fe2000bf65270 */
[----:B------:R-:W-:Y:S01]  /*0540*/  ULDC UR6, c[0x0][0x218] ;  /* 0x0000860000067ab9 */ /* 0x000fe20000000800 */
[----:B------:R-:W-:Y:S01]  /*0550*/  ULDC.64 UR8, c[0x0][0x230] ;  /* 0x00008c0000087ab9 */ /* 0x000fe20000000a00 */
[----:B0-----:R-:W-:-:S10]  /*0560*/  ULDC.64 UR10, c[0x0][0x210] ;  /* 0x00008400000a7ab9 */ /* 0x001fd40000000a00 */
.L_x_19271:
        /* <DEDUP_REMOVED lines=9> */
[----:B0-----:R-:W-:-:S05]  /*0600*/  IMAD.WIDE.U32 R130, R188, 0x10, R128 ;  /* 0x00000010bc827825 */ /* 0x001fca00078e0080 */
        /* <DEDUP_REMOVED lines=14> */
.L_x_19158:
[----:B-----5:R-:W-:-:S05]  /*06f0*/  SHF.L.U32 R131, R116, 0x10, RZ ;  /* 0x0000001074837819 */ /* 0x020fca00000006ff */
[----:B------:R-:W-:-:S04]  /*0700*/  FADD.FTZ R180, R180, R131 ;  /* 0x00000083b4b47221 */ /* 0x000fc80000010000 */
[----:B------:R-:W-:-:S07]  /*0710*/  @P2 FADD.FTZ R180, R120, R180 ;  /* 0x000000b478b42221 */ /* 0x000fce0000010000 */
.L_x_19159:
[----:B------:R-:W-:Y:S01]  /*0720*/  SHF.L.U32 R181, R181, 0x10, RZ ;  /* 0x00000010b5b57819 */ /* 0x000fe200000006ff */
[----:B------:R-:W-:Y:S06]  /*0730*/  @P1 BRA `(.L_x_19160) ;  /* 0x00000000000c1947 */ /* 0x000fec0003800000 */
[----:B------:R-:W-:Y:S05]  /*0740*/  @!P2 BRA `(.L_x_19161) ;  /* 0x000000000018a947 */ /* 0x000fea0003800000 */
[----:B-----5:R-:W-:Y:S01]  /*0750*/  FADD.FTZ R181, R121, R181 ;  /* 0x000000b579b57221 */ /* 0x020fe20000010000 */
[----:B------:R-:W-:Y:S06]  /*0760*/  BRA `(.L_x_19161) ;  /* 0x0000000000107947 */ /* 0x000fec0003800000 */
.L_x_19160:
[----:B-----5:R-:W-:-:S04]  /*0770*/  PRMT R2, R116, 0x7632, R2 ;  /* 0x0000763274027816 */ /* 0x020fc80000000002 */
[----:B------:R-:W-:-:S05]  /*0780*/  SHF.L.U32 R2, R2, 0x10, RZ ;  /* 0x0000001002027819 */ /* 0x000fca00000006ff */
[----:B------:R-:W-:-:S04]  /*0790*/  FADD.FTZ R181, R181, R2 ;  /* 0x00000002b5b57221 */ /* 0x000fc80000010000 */
[----:B------:R-:W-:-:S07]  /*07a0*/  @P2 FADD.FTZ R181, R121, R181 ;  /* 0x000000b579b52221 */ /* 0x000fce0000010000 */
.L_x_19161:
[C---:B------:R-:W-:Y:S02]  /*07b0*/  PRMT R183, R137.reuse, 0x7632, R183 ;  /* 0x0000763289b77816 */ /* 0x040fe400000000b7 */
[----:B------:R-:W-:Y:S01]  /*07c0*/  SHF.L.U32 R182, R137, 0x10, RZ ;  /* 0x0000001089b67819 */ /* 0x000fe200000006ff */
[----:B------:R-:W-:Y:S06]  /*07d0*/  @P1 BRA `(.L_x_19162) ;  /* 0x00000000000c1947 */ /* 0x000fec0003800000 */
[----:B------:R-:W-:Y:S05]  /*07e0*/  @!P2 BRA `(.L_x_19163) ;  /* 0x000000000014a947 */ /* 0x000fea0003800000 */
[----:B-----5:R-:W-:Y:S01]  /*07f0*/  FADD.FTZ R182, R122, R182 ;  /* 0x000000b67ab67221 */ /* 0x020fe20000010000 */
[----:B------:R-:W-:Y:S06]  /*0800*/  BRA `(.L_x_19163) ;  /* 0x00000000000c7947 */ /* 0x000fec0003800000 */
.L_x_19162:
[----:B-----5:R-:W-:-:S05]  /*0810*/  SHF.L.U32 R131, R117, 0x10, RZ ;  /* 0x0000001075837819 */ /* 0x020fca00000006ff */
[----:B------:R-:W-:-:S04]  /*0820*/  FADD.FTZ R182, R182, R131 ;  /* 0x00000083b6b67221 */ /* 0x000fc80000010000 */
[----:B------:R-:W-:-:S07]  /*0830*/  @P2 FADD.FTZ R182, R122, R182 ;  /* 0x000000b67ab62221 */ /* 0x000fce0000010000 */
.L_x_19163:
[----:B------:R-:W-:Y:S01]  /*0840*/  SHF.L.U32 R183, R183, 0x10, RZ ;  /* 0x00000010b7b77819 */ /* 0x000fe200000006ff */
[----:B------:R-:W-:Y:S06]  /*0850*/  @P1 BRA `(.L_x_19164) ;  /* 0x00000000000c1947 */ /* 0x000fec0003800000 */
[----:B------:R-:W-:Y:S05]  /*0860*/  @!P2 BRA `(.L_x_19165) ;  /* 0x000000000018a947 */ /* 0x000fea0003800000 */
[----:B-----5:R-:W-:Y:S01]  /*0870*/  FADD.FTZ R183, R123, R183 ;  /* 0x000000b77bb77221 */ /* 0x020fe20000010000 */
[----:B------:R-:W-:Y:S06]  /*0880*/  BRA `(.L_x_19165) ;  /* 0x0000000000107947 */ /* 0x000fec0003800000 */
.L_x_19164:
[----:B-----5:R-:W-:-:S04]  /*0890*/  PRMT R2, R117, 0x7632, R2 ;  /* 0x0000763275027816 */ /* 0x020fc80000000002 */
[----:B------:R-:W-:-:S05]  /*08a0*/  SHF.L.U32 R2, R2, 0x10, RZ ;  /* 0x0000001002027819 */ /* 0x000fca00000006ff */
[----:B------:R-:W-:-:S04]  /*08b0*/  FADD.FTZ R183, R183, R2 ;  /* 0x00000002b7b77221 */ /* 0x000fc80000010000 */
[----:B------:R-:W-:-:S07]  /*08c0*/  @P2 FADD.FTZ R183, R123, R183 ;  /* 0x000000b77bb72221 */ /* 0x000fce0000010000 */
.L_x_19165:
[C---:B------:R-:W-:Y:S02]  /*08d0*/  PRMT R177, R138.reuse, 0x7632, R177 ;  /* 0x000076328ab17816 */ /* 0x040fe400000000b1 */
[----:B------:R-:W-:Y:S01]  /*08e0*/  SHF.L.U32 R176, R138, 0x10, RZ ;  /* 0x000000108ab07819 */ /* 0x000fe200000006ff */
[----:B------:R-:W-:Y:S06]  /*08f0*/  @P1 BRA `(.L_x_19166) ;  /* 0x00000000000c1947 */ /* 0x000fec0003800000 */
[----:B------:R-:W-:Y:S05]  /*0900*/  @!P2 BRA `(.L_x_19167) ;  /* 0x000000000014a947 */ /* 0x000fea0003800000 */
[----:B-----5:R-:W-:Y:S01]  /*0910*/  FADD.FTZ R176, R124, R176 ;  /* 0x000000b07cb07221 */ /* 0x020fe20000010000 */
[----:B------:R-:W-:Y:S06]  /*0920*/  BRA `(.L_x_19167) ;  /* 0x00000000000c7947 */ /* 0x000fec0003800000 */
.L_x_19166:
[----:B-----5:R-:W-:-:S05]  /*0930*/  SHF.L.U32 R131, R118, 0x10, RZ ;  /* 0x0000001076837819 */ /* 0x020fca00000006ff */
[----:B------:R-:W-:-:S04]  /*0940*/  FADD.FTZ R176, R176, R131 ;  /* 0x00000083b0b07221 */ /* 0x000fc80000010000 */
[----:B------:R-:W-:-:S07]  /*0950*/  @P2 FADD.FTZ R176, R124, R176 ;  /* 0x000000b07cb02221 */ /* 0x000fce0000010000 */
.L_x_19167:
[----:B------:R-:W-:Y:S01]  /*0960*/  SHF.L.U32 R177, R177, 0x10, RZ ;  /* 0x00000010b1b17819 */ /* 0x000fe200000006ff */
[----:B------:R-:W-:Y:S06]  /*0970*/  @P1 BRA `(.L_x_19168) ;  /* 0x00000000000c1947 */ /* 0x000fec0003800000 */
[----:B------:R-:W-:Y:S05]  /*0980*/  @!P2 BRA `(.L_x_19169) ;  /* 0x000000000018a947 */ /* 0x000fea0003800000 */
[----:B-----5:R-:W-:Y:S01]  /*0990*/  FADD.FTZ R177, R125, R177 ;  /* 0x000000b17db17221 */ /* 0x020fe20000010000 */
[----:B------:R-:W-:Y:S06]  /*09a0*/  BRA `(.L_x_19169) ;  /* 0x0000000000107947 */ /* 0x000fec0003800000 */
.L_x_19168:
[----:B-----5:R-:W-:-:S04]  /*09b0*/  PRMT R2, R118, 0x7632, R2 ;  /* 0x0000763276027816 */ /* 0x020fc80000000002 */
[----:B------:R-:W-:-:S05]  /*09c0*/  SHF.L.U32 R2, R2, 0x10, RZ ;  /* 0x0000001002027819 */ /* 0x000fca00000006ff */
[----:B------:R-:W-:-:S04]  /*09d0*/  FADD.FTZ R177, R177, R2 ;  /* 0x00000002b1b17221 */ /* 0x000fc80000010000 */
[----:B------:R-:W-:-:S07]  /*09e0*/  @P2 FADD.FTZ R177, R125, R177 ;  /* 0x000000b17db12221 */ /* 0x000fce0000010000 */
.L_x_19169:
[C---:B------:R-:W-:Y:S02]  /*09f0*/  PRMT R179, R139.reuse, 0x7632, R179 ;  /* 0x000076328bb37816 */ /* 0x040fe400000000b3 */
[----:B------:R-:W-:Y:S01]  /*0a00*/  SHF.L.U32 R178, R139, 0x10, RZ ;  /* 0x000000108bb27819 */ /* 0x000fe200000006ff */
[----:B------:R-:W-:Y:S06]  /*0a10*/  @P1 BRA `(.L_x_19170) ;  /* 0x00000000000c1947 */ /* 0x000fec0003800000 */
[----:B------:R-:W-:Y:S05]  /*0a20*/  @!P2 BRA `(.L_x_19171) ;  /* 0x000000000014a947 */ /* 0x000fea0003800000 */
[----:B-----5:R-:W-:Y:S01]  /*0a30*/  FADD.FTZ R178, R126, R178 ;  /* 0x000000b27eb27221 */ /* 0x020fe20000010000 */
[----:B------:R-:W-:Y:S06]  /*0a40*/  BRA `(.L_x_19171) ;  /* 0x00000000000c7947 */ /* 0x000fec0003800000 */
.L_x_19170:
[----:B-----5:R-:W-:-:S05]  /*0a50*/  SHF.L.U32 R131, R119, 0x10, RZ ;  /* 0x0000001077837819 */ /* 0x020fca00000006ff */
[----:B------:R-:W-:-:S04]  /*0a60*/  FADD.FTZ R178, R178, R131 ;  /* 0x00000083b2b27221 */ /* 0x000fc80000010000 */
[----:B------:R-:W-:-:S07]  /*0a70*/  @P2 FADD.FTZ R178, R126, R178 ;  /* 0x000000b27eb22221 */ /* 0x000fce0000010000 */
.L_x_19171:
[----:B------:R-:W-:Y:S01]  /*0a80*/  SHF.L.U32 R179, R179, 0x10, RZ ;  /* 0x00000010b3b37819 */ /* 0x000fe200000006ff */
[----:B------:R-:W-:Y:S06]  /*0a90*/  @P1 BRA `(.L_x_19172) ;  /* 0x00000000000c1947 */ /* 0x000fec0003800000 */
[----:B------:R-:W-:Y:S05]  /*0aa0*/  @!P2 BRA `(.L_x_19173) ;  /* 0x000000000018a947 */ /* 0x000fea0003800000 */
[----:B-----5:R-:W-:Y:S01]  /*0ab0*/  FADD.FTZ R179, R127, R179 ;  /* 0x000000b37fb37221 */ /* 0x020fe20000010000 */
[----:B------:R-:W-:Y:S06]  /*0ac0*/  BRA `(.L_x_19173) ;  /* 0x0000000000107947 */ /* 0x000fec0003800000 */
.L_x_19172:
[----:B-----5:R-:W-:-:S04]  /*0ad0*/  PRMT R2, R119, 0x7632, R2 ;  /* 0x0000763277027816 */ /* 0x020fc80000000002 */
[----:B------:R-:W-:-:S05]  /*0ae0*/  SHF.L.U32 R2, R2, 0x10, RZ ;  /* 0x0000001002027819 */ /* 0x000fca00000006ff */
[----:B------:R-:W-:-:S04]  /*0af0*/  FADD.FTZ R179, R179, R2 ;  /* 0x00000002b3b37221 */ /* 0x000fc80000010000 */
[----:B------:R-:W-:-:S07]  /*0b00*/  @P2 FADD.FTZ R179, R127, R179 ;  /* 0x000000b37fb32221 */ /* 0x000fce0000010000 */
.L_x_19173:
        /* <DEDUP_REMOVED lines=14> */
[----:B------:R-:W-:Y:S02]  /*0bf0*/  LOP3.LUT R2, R184, 0x7f, RZ, 0xc0, !PT ;  /* 0x0000007fb8027812 */ /* 0x000fe400078ec0ff */
[----:B---3--:R-:W-:-:S02]  /*0c00*/  PRMT R173, R140, 0x7632, R173 ;  /* 0x000076328cad7816 */ /* 0x008fc400000000ad */
[----:B------:R-:W-:Y:S01]  /*0c10*/  SHF.L.U32 R172, R140, 0x10, RZ ;  /* 0x000000108cac7819 */ /* 0x000fe200000006ff */
[----:B0-----:R-:W-:Y:S06]  /*0c20*/  @P1 BRA `(.L_x_19174) ;  /* 0x00000000000c1947 */ /* 0x001fec0003800000 */
[----:B------:R-:W-:Y:S05]  /*0c30*/  @!P2 BRA `(.L_x_19175) ;  /* 0x000000000014a947 */ /* 0x000fea0003800000 */
[----:B-----5:R-:W-:Y:S01]  /*0c40*/  FADD.FTZ R172, R120, R172 ;  /* 0x000000ac78ac7221 */ /* 0x020fe20000010000 */
[----:B------:R-:W-:Y:S06]  /*0c50*/  BRA `(.L_x_19175) ;  /* 0x00000000000c7947 */ /* 0x000fec0003800000 */
.L_x_19174:
[----:B-----5:R-:W-:-:S05]  /*0c60*/  SHF.L.U32 R131, R116, 0x10, RZ ;  /* 0x0000001074837819 */ /* 0x020fca00000006ff */
[----:B------:R-:W-:-:S04]  /*0c70*/  FADD.FTZ R172, R131, R172 ;  /* 0x000000ac83ac7221 */ /* 0x000fc80000010000 */
[----:B------:R-:W-:-:S07]  /*0c80*/  @P2 FADD.FTZ R172, R120, R172 ;  /* 0x000000ac78ac2221 */ /* 0x000fce0000010000 */
.L_x_19175:
[----:B------:R-:W-:Y:S01]  /*0c90*/  SHF.L.U32 R173, R173, 0x10, RZ ;  /* 0x00000010adad7819 */ /* 0x000fe200000006ff */
[----:B------:R-:W-:Y:S06]  /*0ca0*/  @P1 BRA `(.L_x_19176) ;  /* 0x00000000000c1947 */ /* 0x000fec0003800000 */
[----:B------:R-:W-:Y:S05]  /*0cb0*/  @!P2 BRA `(.L_x_19177) ;  /* 0x000000000018a947 */ /* 0x000fea0003800000 */
[----:B-----5:R-:W-:Y:S01]  /*0cc0*/  FADD.FTZ R173, R121, R173 ;  /* 0x000000ad79ad7221 */ /* 0x020fe20000010000 */
[----:B------:R-:W-:Y:S06]  /*0cd0*/  BRA `(.L_x_19177) ;  /* 0x0000000000107947 */ /* 0x000fec0003800000 */
.L_x_19176:
[----:B-----5:R-:W-:-:S04]  /*0ce0*/  PRMT R130, R116, 0x7632, R130 ;  /* 0x0000763274827816 */ /* 0x020fc80000000082 */
[----:B------:R-:W-:-:S05]  /*0cf0*/  SHF.L.U32 R130, R130, 0x10, RZ ;  /* 0x0000001082827819 */ /* 0x000fca00000006ff */
[----:B------:R-:W-:-:S04]  /*0d00*/  FADD.FTZ R173, R173, R130 ;  /* 0x00000082adad7221 */ /* 0x000fc80000010000 */
[----:B------:R-:W-:-:S07]  /*0d10*/  @P2 FADD.FTZ R173, R121, R173 ;  /* 0x000000ad79ad2221 */ /* 0x000fce0000010000 */
.L_x_19177:
[C---:B------:R-:W-:Y:S02]  /*0d20*/  PRMT R175, R141.reuse, 0x7632, R175 ;  /* 0x000076328daf7816 */ /* 0x040fe400000000af */
[----:B------:R-:W-:Y:S01]  /*0d30*/  SHF.L.U32 R174, R141, 0x10, RZ ;  /* 0x000000108dae7819 */ /* 0x000fe200000006ff */
[----:B------:R-:W-:Y:S06]  /*0d40*/  @P1 BRA `(.L_x_19178) ;  /* 0x00000000000c1947 */ /* 0x000fec0003800000 */
[----:B------:R-:W-:Y:S05]  /*0d50*/  @!P2 BRA `(.L_x_19179) ;  /* 0x000000000014a947 */ /* 0x000fea0003800000 */
[----:B-----5:R-:W-:Y:S01]  /*0d60*/  FADD.FTZ R174, R122, R174 ;  /* 0x000000ae7aae7221 */ /* 0x020fe20000010000 */
[----:B------:R-:W-:Y:S06]  /*0d70*/  BRA `(.L_x_19179) ;  /* 0x00000000000c7947 */ /* 0x000fec0003800000 */
.L_x_19178:
[----:B-----5:R-:W-:-:S05]  /*0d80*/  SHF.L.U32 R131, R117, 0x10, RZ ;  /* 0x0000001075837819 */ /* 0x020fca00000006ff */
[----:B------:R-:W-:-:S04]  /*0d90*/  FADD.FTZ R174, R131, R174 ;  /* 0x000000ae83ae7221 */ /* 0x000fc80000010000 */
[----:B------:R-:W-:-:S07]  /*0da0*/  @P2 FADD.FTZ R174, R122, R174 ;  /* 0x000000ae7aae2221 */ /* 0x000fce0000010000 */
.L_x_19179:
[----:B------:R-:W-:Y:S01]  /*0db0*/  SHF.L.U32 R175, R175, 0x10, RZ ;  /* 0x00000010afaf7819 */ /* 0x000fe200000006ff */
[----:B------:R-:W-:Y:S06]  /*0dc0*/  @P1 BRA `(.L_x_19180) ;  /* 0x00000000000c1947 */ /* 0x000fec0003800000 */
[----:B------:R-:W-:Y:S05]  /*0dd0*/  @!P2 BRA `(.L_x_19181) ;  /* 0x000000000018a947 */ /* 0x000fea0003800000 */
[----:B-----5:R-:W-:Y:S01]  /*0de0*/  FADD.FTZ R175, R123, R175 ;  /* 0x000000af7baf7221 */ /* 0x020fe20000010000 */
[----:B------:R-:W-:Y:S06]  /*0df0*/  BRA `(.L_x_19181) ;  /* 0x0000000000107947 */ /* 0x000fec0003800000 */
.L_x_19180:
[----:B-----5:R-:W-:-:S04]  /*0e00*/  PRMT R130, R117, 0x7632, R130 ;  /* 0x0000763275827816 */ /* 0x020fc80000000082 */
[----:B------:R-:W-:-:S05]  /*0e10*/  SHF.L.U32 R130, R130, 0x10, RZ ;  /* 0x0000001082827819 */ /* 0x000fca00000006ff */
[----:B------:R-:W-:-:S04]  /*0e20*/  FADD.FTZ R175, R175, R130 ;  /* 0x00000082afaf7221 */ /* 0x000fc80000010000 */
[----:B------:R-:W-:-:S07]  /*0e30*/  @P2 FADD.FTZ R175, R123, R175 ;  /* 0x000000af7baf2221 */ /* 0x000fce0000010000 */
.L_x_19181:
[C---:B------:R-:W-:Y:S02]  /*0e40*/  PRMT R165, R142.reuse, 0x7632, R165 ;  /* 0x000076328ea57816 */ /* 0x040fe400000000a5 */
[----:B------:R-:W-:Y:S01]  /*0e50*/  SHF.L.U32 R164, R142, 0x10, RZ ;  /* 0x000000108ea47819 */ /* 0x000fe200000006ff */
[----:B------:R-:W-:Y:S06]  /*0e60*/  @P1 BRA `(.L_x_19182) ;  /* 0x00000000000c1947 */ /* 0x000fec0003800000 */
[----:B------:R-:W-:Y:S05]  /*0e70*/  @!P2 BRA `(.L_x_19183) ;  /* 0x000000000014a947 */ /* 0x000fea0003800000 */
[----:B-----5:R-:W-:Y:S01]  /*0e80*/  FADD.FTZ R164, R124, R164 ;  /* 0x000000a47ca47221 */ /* 0x020fe20000010000 */
[----:B------:R-:W-:Y:S06]  /*0e90*/  BRA `(.L_x_19183) ;  /* 0x00000000000c7947 */ /* 0x000fec0003800000 */
.L_x_19182:
[----:B-----5:R-:W-:-:S05]  /*0ea0*/  SHF.L.U32 R131, R118, 0x10, RZ ;  /* 0x0000001076837819 */ /* 0x020fca00000006ff */
[----:B------:R-:W-:-:S04]  /*0eb0*/  FADD.FTZ R164, R131, R164 ;  /* 0x000000a483a47221 */ /* 0x000fc80000010000 */
[----:B------:R-:W-:-:S07]  /*0ec0*/  @P2 FADD.FTZ R164, R124, R164 ;  /* 0x000000a47ca42221 */ /* 0x000fce0000010000 */
.L_x_19183:
[----:B------:R-:W-:Y:S01]  /*0ed0*/  SHF.L.U32 R165, R165, 0x10, RZ ;  /* 0x00000010a5a57819 */ /* 0x000fe200000006ff */
[----:B------:R-:W-:Y:S06]  /*0ee0*/  @P1 BRA `(.L_x_19184) ;  /* 0x00000000000c1947 */ /* 0x000fec0003800000 */
[----:B------:R-:W-:Y:S05]  /*0ef0*/  @!P2 BRA `(.L_x_19185) ;  /* 0x000000000018a947 */ /* 0x000fea0003800000 */
[----:B-----5:R-:W-:Y:S01]  /*0f00*/  FADD.FTZ R165, R125, R165 ;  /* 0x000000a57da57221 */ /* 0x020fe20000010000 */
[----:B------:R-:W-:Y:S06]  /*0f10*/  BRA `(.L_x_19185) ;  /* 0x0000000000107947 */ /* 0x000fec0003800000 */
.L_x_19184:
[----:B-----5:R-:W-:-:S04]  /*0f20*/  PRMT R130, R118, 0x7632, R130 ;  /* 0x0000763276827816 */ /* 0x020fc80000000082 */
[----:B------:R-:W-:-:S05]  /*0f30*/  SHF.L.U32 R130, R130, 0x10, RZ ;  /* 0x0000001082827819 */ /* 0x000fca00000006ff */
[----:B------:R-:W-:-:S04]  /*0f40*/  FADD.FTZ R165, R165, R130 ;  /* 0x00000082a5a57221 */ /* 0x000fc80000010000 */
[----:B------:R-:W-:-:S07]  /*0f50*/  @P2 FADD.FTZ R165, R125, R165 ;  /* 0x000000a57da52221 */ /* 0x000fce0000010000 */
.L_x_19185:
[C---:B------:R-:W-:Y:S02]  /*0f60*/  PRMT R167, R143.reuse, 0x7632, R167 ;  /* 0x000076328fa77816 */ /* 0x040fe400000000a7 */
[----:B------:R-:W-:Y:S01]  /*0f70*/  SHF.L.U32 R166, R143, 0x10, RZ ;  /* 0x000000108fa67819 */ /* 0x000fe200000006ff */
[----:B------:R-:W-:Y:S06]  /*0f80*/  @P1 BRA `(.L_x_19186) ;  /* 0x00000000000c1947 */ /* 0x000fec0003800000 */
[----:B------:R-:W-:Y:S05]  /*0f90*/  @!P2 BRA `(.L_x_19187) ;  /* 0x000000000014a947 */ /* 0x000fea0003800000 */
[----:B-----5:R-:W-:Y:S01]  /*0fa0*/  FADD.FTZ R166, R126, R166 ;  /* 0x000000a67ea67221 */ /* 0x020fe20000010000 */
[----:B------:R-:W-:Y:S06]  /*0fb0*/  BRA `(.L_x_19187) ;  /* 0x00000000000c7947 */ /* 0x000fec0003800000 */
.L_x_19186:
[----:B-----5:R-:W-:-:S05]  /*0fc0*/  SHF.L.U32 R131, R119, 0x10, RZ ;  /* 0x0000001077837819 */ /* 0x020fca00000006ff */
[----:B------:R-:W-:-:S04]  /*0fd0*/  FADD.FTZ R166, R131, R166 ;  /* 0x000000a683a67221 */ /* 0x000fc80000010000 */
[----:B------:R-:W-:-:S07]  /*0fe0*/  @P2 FADD.FTZ R166, R126, R166 ;  /* 0x000000a67ea62221 */ /* 0x000fce0000010000 */
.L_x_19187:
[----:B------:R-:W-:Y:S01]  /*0ff0*/  SHF.L.U32 R167, R167, 0x10, RZ ;  /* 0x00000010a7a77819 */ /* 0x000fe200000006ff */
[----:B------:R-:W-:Y:S06]  /*1000*/  @P1 BRA `(.L_x_19188) ;  /* 0x00000000000c1947 */ /* 0x000fec0003800000 */
[----:B------:R-:W-:Y:S05]  /*1010*/  @!P2 BRA `(.L_x_19189) ;  /* 0x000000000018a947 */ /* 0x000fea0003800000 */
[----:B-----5:R-:W-:Y:S01]  /*1020*/  FADD.FTZ R167, R127, R167 ;  /* 0x000000a77fa77221 */ /* 0x020fe20000010000 */
[----:B------:R-:W-:Y:S06]  /*1030*/  BRA `(.L_x_19189) ;  /* 0x0000000000107947 */ /* 0x000fec0003800000 */
.L_x_19188:
[----:B-----5:R-:W-:-:S04]  /*1040*/  PRMT R130, R119, 0x7632, R130 ;  /* 0x0000763277827816 */ /* 0x020fc80000000082 */
[----:B------:R-:W-:-:S05]  /*1050*/  SHF.L.U32 R130, R130, 0x10, RZ ;  /* 0x0000001082827819 */ /* 0x000fca00000006ff */
[----:B------:R-:W-:-:S04]  /*1060*/  FADD.FTZ R167, R167, R130 ;  /* 0x00000082a7a77221 */ /* 0x000fc80000010000 */
[----:B------:R-:W-:-:S07]  /*1070*/  @P2 FADD.FTZ R167, R127, R167 ;  /* 0x000000a77fa72221 */ /* 0x000fce0000010000 */
.L_x_19189:
        /* <DEDUP_REMOVED lines=19> */
.L_x_19190:
[----:B-----5:R-:W-:-:S05]  /*11b0*/  SHF.L.U32 R131, R116, 0x10, RZ ;  /* 0x0000001074837819 */ /* 0x020fca00000006ff */
[----:B------:R-:W-:-:S04]  /*11c0*/  FADD.FTZ R168, R131, R168 ;  /* 0x000000a883a87221 */ /* 0x000fc80000010000 */
[----:B------:R-:W-:-:S07]  /*11d0*/  @P2 FADD.FTZ R168, R120, R168 ;  /* 0x000000a878a82221 */ /* 0x000fce0000010000 */
.L_x_19191:
[----:B------:R-:W-:Y:S01]  /*11e0*/  SHF.L.U32 R169, R169, 0x10, RZ ;  /* 0x00000010a9a97819 */ /* 0x000fe200000006ff */
[----:B------:R-:W-:Y:S06]  /*11f0*/  @P1 BRA `(.L_x_19192) ;  /* 0x00000000000c1947 */ /* 0x000fec0003800000 */
[----:B------:R-:W-:Y:S05]  /*1200*/  @!P2 BRA `(.L_x_19193) ;  /* 0x000000000018a947 */ /* 0x000fea0003800000 */
[----:B-----5:R-:W-:Y:S01]  /*1210*/  FADD.FTZ R169, R121, R169 ;  /* 0x000000a979a97221 */ /* 0x020fe20000010000 */
[----:B------:R-:W-:Y:S06]  /*1220*/  BRA `(.L_x_19193) ;  /* 0x0000000000107947 */ /* 0x000fec0003800000 */
.L_x_19192:
[----:B-----5:R-:W-:-:S04]  /*1230*/  PRMT R130, R116, 0x7632, R130 ;  /* 0x0000763274827816 */ /* 0x020fc80000000082 */
[----:B------:R-:W-:-:S05]  /*1240*/  SHF.L.U32 R130, R130, 0x10, RZ ;  /* 0x0000001082827819 */ /* 0x000fca00000006ff */
[----:B------:R-:W-:-:S04]  /*1250*/  FADD.FTZ R169, R169, R130 ;  /* 0x00000082a9a97221 */ /* 0x000fc80000010000 */
[----:B------:R-:W-:-:S07]  /*1260*/  @P2 FADD.FTZ R169, R121, R169 ;  /* 0x000000a979a92221 */ /* 0x000fce0000010000 */
.L_x_19193:
[C---:B------:R-:W-:Y:S02]  /*1270*/  PRMT R171, R141.reuse, 0x7632, R171 ;  /* 0x000076328dab7816 */ /* 0x040fe400000000ab */
[----:B------:R-:W-:Y:S01]  /*1280*/  SHF.L.U32 R170, R141, 0x10, RZ ;  /* 0x000000108daa7819 */ /* 0x000fe200000006ff */
[----:B------:R-:W-:Y:S06]  /*1290*/  @P1 BRA `(.L_x_19194) ;  /* 0x00000000000c1947 */ /* 0x000fec0003800000 */
[----:B------:R-:W-:Y:S05]  /*12a0*/  @!P2 BRA `(.L_x_19195) ;  /* 0x000000000014a947 */ /* 0x000fea0003800000 */
[----:B-----5:R-:W-:Y:S01]  /*12b0*/  FADD.FTZ R170, R122, R170 ;  /* 0x000000aa7aaa7221 */ /* 0x020fe20000010000 */
[----:B------:R-:W-:Y:S06]  /*12c0*/  BRA `(.L_x_19195) ;  /* 0x00000000000c7947 */ /* 0x000fec0003800000 */
.L_x_19194:
[----:B-----5:R-:W-:-:S05]  /*12d0*/  SHF.L.U32 R131, R117, 0x10, RZ ;  /* 0x0000001075837819 */ /* 0x020fca00000006ff */
[----:B------:R-:W-:-:S04]  /*12e0*/  FADD.FTZ R170, R131, R170 ;  /* 0x000000aa83aa7221 */ /* 0x000fc80000010000 */
[----:B------:R-:W-:-:S07]  /*12f0*/  @P2 FADD.FTZ R170, R122, R170 ;  /* 0x000000aa7aaa2221 */ /* 0x000fce0000010000 */
.L_x_19195:
[----:B------:R-:W-:Y:S01]  /*1300*/  SHF.L.U32 R171, R171, 0x10, RZ ;  /* 0x00000010abab7819 */ /* 0x000fe200000006ff */
[----:B------:R-:W-:Y:S06]  /*1310*/  @P1 BRA `(.L_x_19196) ;  /* 0x00000000000c1947 */ /* 0x000fec0003800000 */
[----:B------:R-:W-:Y:S05]  /*1320*/  @!P2 BRA `(.L_x_19197) ;  /* 0x000000000018a947 */ /* 0x000fea0003800000 */
[----:B-----5:R-:W-:Y:S01]  /*1330*/  FADD.FTZ R171, R123, R171 ;  /* 0x000000ab7bab7221 */ /* 0x020fe20000010000 */
[----:B------:R-:W-:Y:S06]  /*1340*/  BRA `(.L_x_19197) ;  /* 0x0000000000107947 */ /* 0x000fec0003800000 */
.L_x_19196:
[----:B-----5:R-:W-:-:S04]  /*1350*/  PRMT R130, R117, 0x7632, R130 ;  /* 0x0000763275827816 */ /* 0x020fc80000000082 */
[----:B------:R-:W-:-:S05]  /*1360*/  SHF.L.U32 R130, R130, 0x10, RZ ;  /* 0x0000001082827819 */ /* 0x000fca00000006ff */
[----:B------:R-:W-:-:S04]  /*1370*/  FADD.FTZ R171, R171, R130 ;  /* 0x00000082abab7221 */ /* 0x000fc80000010000 */
[----:B------:R-:W-:-:S07]  /*1380*/  @P2 FADD.FTZ R171, R123, R171 ;  /* 0x000000ab7bab2221 */ /* 0x000fce0000010000 */
.L_x_19197:
[C---:B------:R-:W-:Y:S02]  /*1390*/  PRMT R157, R142.reuse, 0x7632, R157 ;  /* 0x000076328e9d7816 */ /* 0x040fe4000000009d */
[----:B------:R-:W-:Y:S01]  /*13a0*/  SHF.L.U32 R156, R142, 0x10, RZ ;  /* 0x000000108e9c7819 */ /* 0x000fe200000006ff */
[----:B------:R-:W-:Y:S06]  /*13b0*/  @P1 BRA `(.L_x_19198) ;  /* 0x00000000000c1947 */ /* 0x000fec0003800000 */
[----:B------:R-:W-:Y:S05]  /*13c0*/  @!P2 BRA `(.L_x_19199) ;  /* 0x000000000014a947 */ /* 0x000fea0003800000 */
[----:B-----5:R-:W-:Y:S01]  /*13d0*/  FADD.FTZ R156, R124, R156 ;  /* 0x0000009c7c9c7221 */ /* 0x020fe20000010000 */
[----:B------:R-:W-:Y:S06]  /*13e0*/  BRA `(.L_x_19199) ;  /* 0x00000000000c7947 */ /* 0x000fec0003800000 */
.L_x_19198:
[----:B-----5:R-:W-:-:S05]  /*13f0*/  SHF.L.U32 R131, R118, 0x10, RZ ;  /* 0x0000001076837819 */ /* 0x020fca00000006ff */
[----:B------:R-:W-:-:S04]  /*1400*/  FADD.FTZ R156, R131, R156 ;  /* 0x0000009c839c7221 */ /* 0x000fc80000010000 */
[----:B------:R-:W-:-:S07]  /*1410*/  @P2 FADD.FTZ R156, R124, R156 ;  /* 0x0000009c7c9c2221 */ /* 0x000fce0000010000 */
.L_x_19199:
[----:B------:R-:W-:Y:S01]  /*1420*/  SHF.L.U32 R157, R157, 0x10, RZ ;  /* 0x000000109d9d7819 */ /* 0x000fe200000006ff */
[----:B------:R-:W-:Y:S06]  /*1430*/  @P1 BRA `(.L_x_19200) ;  /* 0x00000000000c1947 */ /* 0x000fec0003800000 */
[----:B------:R-:W-:Y:S05]  /*1440*/  @!P2 BRA `(.L_x_19201) ;  /* 0x000000000018a947 */ /* 0x000fea0003800000 */
[----:B-----5:R-:W-:Y:S01]  /*1450*/  FADD.FTZ R157, R125, R157 ;  /* 0x0000009d7d9d7221 */ /* 0x020fe20000010000 */
[----:B------:R-:W-:Y:S06]  /*1460*/  BRA `(.L_x_19201) ;  /* 0x0000000000107947 */ /* 0x000fec0003800000 */
.L_x_19200:
[----:B-----5:R-:W-:-:S04]  /*1470*/  PRMT R130, R118, 0x7632, R130 ;  /* 0x0000763276827816 */ /* 0x020fc80000000082 */
[----:B------:R-:W-:-:S05]  /*1480*/  SHF.L.U32 R130, R130, 0x10, RZ ;  /* 0x0000001082827819 */ /* 0x000fca00000006ff */
[----:B------:R-:W-:-:S04]  /*1490*/  FADD.FTZ R157, R157, R130 ;  /* 0x000000829d9d7221 */ /* 0x000fc80000010000 */
[----:B------:R-:W-:-:S07]  /*14a0*/  @P2 FADD.FTZ R157, R125, R157 ;  /* 0x0000009d7d9d2221 */ /* 0x000fce0000010000 */
.L_x_19201:
[C---:B------:R-:W-:Y:S02]  /*14b0*/  PRMT R159, R143.reuse, 0x7632, R159 ;  /* 0x000076328f9f7816 */ /* 0x040fe4000000009f */
[----:B------:R-:W-:Y:S01]  /*14c0*/  SHF.L.U32 R158, R143, 0x10, RZ ;  /* 0x000000108f9e7819 */ /* 0x000fe200000006ff */
[----:B------:R-:W-:Y:S06]  /*14d0*/  @P1 BRA `(.L_x_19202) ;  /* 0x00000000000c1947 */ /* 0x000fec0003800000 */
[----:B------:R-:W-:Y:S05]  /*14e0*/  @!P2 BRA `(.L_x_19203) ;  /* 0x000000000014a947 */ /* 0x000fea0003800000 */
[----:B-----5:R-:W-:Y:S01]  /*14f0*/  FADD.FTZ R158, R126, R158 ;  /* 0x0000009e7e9e7221 */ /* 0x020fe20000010000 */
[----:B------:R-:W-:Y:S06]  /*1500*/  BRA `(.L_x_19203) ;  /* 0x00000000000c7947 */ /* 0x000fec0003800000 */
.L_x_19202:
[----:B-----5:R-:W-:-:S05]  /*1510*/  SHF.L.U32 R131, R119, 0x10, RZ ;  /* 0x0000001077837819 */ /* 0x020fca00000006ff */
[----:B------:R-:W-:-:S04]  /*1520*/  FADD.FTZ R158, R131, R158 ;  /* 0x0000009e839e7221 */ /* 0x000fc80000010000 */
[----:B------:R-:W-:-:S07]  /*1530*/  @P2 FADD.FTZ R158, R126, R158 ;  /* 0x0000009e7e9e2221 */ /* 0x000fce0000010000 */
.L_x_19203:
[----:B------:R-:W-:Y:S01]  /*1540*/  SHF.L.U32 R159, R159, 0x10, RZ ;  /* 0x000000109f9f7819 */ /* 0x000fe200000006ff */
[----:B------:R-:W-:Y:S06]  /*1550*/  @P1 BRA `(.L_x_19204) ;  /* 0x00000000000c1947 */ /* 0x000fec0003800000 */
[----:B------:R-:W-:Y:S05]  /*1560*/  @!P2 BRA `(.L_x_19205) ;  /* 0x000000000018a947 */ /* 0x000fea0003800000 */
[----:B-----5:R-:W-:Y:S01]  /*1570*/  FADD.FTZ R159, R127, R159 ;  /* 0x0000009f7f9f7221 */ /* 0x020fe20000010000 */
[----:B------:R-:W-:Y:S06]  /*1580*/  BRA `(.L_x_19205) ;  /* 0x0000000000107947 */ /* 0x000fec0003800000 */
.L_x_19204:
[----:B-----5:R-:W-:-:S04]  /*1590*/  PRMT R130, R119, 0x7632, R130 ;  /* 0x0000763277827816 */ /* 0x020fc80000000082 */
[----:B------:R-:W-:-:S05]  /*15a0*/  SHF.L.U32 R130, R130, 0x10, RZ ;  /* 0x0000001082827819 */ /* 0x000fca00000006ff */
[----:B------:R-:W-:-:S04]  /*15b0*/  FADD.FTZ R159, R159, R130 ;  /* 0x000000829f9f7221 */ /* 0x000fc80000010000 */
[----:B------:R-:W-:-:S07]  /*15c0*/  @P2 FADD.FTZ R159, R127, R159 ;  /* 0x0000009f7f9f2221 */ /* 0x000fce0000010000 */
.L_x_19205:
        /* <DEDUP_REMOVED lines=20> */
.L_x_19206:
[----:B-----5:R-:W-:-:S05]  /*1710*/  SHF.L.U32 R131, R116, 0x10, RZ ;  /* 0x0000001074837819 */ /* 0x020fca00000006ff */
[----:B------:R-:W-:-:S04]  /*1720*/  FADD.FTZ R160, R131, R160 ;  /* 0x000000a083a07221 */ /* 0x000fc80000010000 */
[----:B------:R-:W-:-:S07]  /*1730*/  @P2 FADD.FTZ R160, R120, R160 ;  /* 0x000000a078a02221 */ /* 0x000fce0000010000 */
.L_x_19207:
[----:B------:R-:W-:Y:S01]  /*1740*/  SHF.L.U32 R161, R161, 0x10, RZ ;  /* 0x00000010a1a17819 */ /* 0x000fe200000006ff */
[----:B------:R-:W-:Y:S06]  /*1750*/  @P1 BRA `(.L_x_19208) ;  /* 0x00000000000c1947 */ /* 0x000fec0003800000 */
[----:B------:R-:W-:Y:S05]  /*1760*/  @!P2 BRA `(.L_x_19209) ;  /* 0x000000000018a947 */ /* 0x000fea0003800000 */
[----:B-----5:R-:W-:Y:S01]  /*1770*/  FADD.FTZ R161, R121, R161 ;  /* 0x000000a179a17221 */ /* 0x020fe20000010000 */
[----:B------:R-:W-:Y:S06]  /*1780*/  BRA `(.L_x_19209) ;  /* 0x0000000000107947 */ /* 0x000fec0003800000 */
.L_x_19208:
[----:B-----5:R-:W-:-:S04]  /*1790*/  PRMT R130, R116, 0x7632, R130 ;  /* 0x0000763274827816 */ /* 0x020fc80000000082 */
[----:B------:R-:W-:-:S05]  /*17a0*/  SHF.L.U32 R130, R130, 0x10, RZ ;  /* 0x0000001082827819 */ /* 0x000fca00000006ff */
[----:B------:R-:W-:-:S04]  /*17b0*/  FADD.FTZ R161, R161, R130 ;  /* 0x00000082a1a17221 */ /* 0x000fc80000010000 */
[----:B------:R-:W-:-:S07]  /*17c0*/  @P2 FADD.FTZ R161, R121, R161 ;  /* 0x000000a179a12221 */ /* 0x000fce0000010000 */
.L_x_19209:
[C---:B------:R-:W-:Y:S02]  /*17d0*/  PRMT R163, R133.reuse, 0x7632, R163 ;  /* 0x0000763285a37816 */ /* 0x040fe400000000a3 */
[----:B------:R-:W-:Y:S01]  /*17e0*/  SHF.L.U32 R162, R133, 0x10, RZ ;  /* 0x0000001085a27819 */ /* 0x000fe200000006ff */
[----:B------:R-:W-:Y:S06]  /*17f0*/  @P1 BRA `(.L_x_19210) ;  /* 0x00000000000c1947 */ /* 0x000fec0003800000 */
[----:B------:R-:W-:Y:S05]  /*1800*/  @!P2 BRA `(.L_x_19211) ;  /* 0x000000000014a947 */ /* 0x000fea0003800000 */
[----:B-----5:R-:W-:Y:S01]  /*1810*/  FADD.FTZ R162, R122, R162 ;  /* 0x000000a27aa27221 */ /* 0x020fe20000010000 */
[----:B------:R-:W-:Y:S06]  /*1820*/  BRA `(.L_x_19211) ;  /* 0x00000000000c7947 */ /* 0x000fec0003800000 */
.L_x_19210:
[----:B-----5:R-:W-:-:S05]  /*1830*/  SHF.L.U32 R131, R117, 0x10, RZ ;  /* 0x0000001075837819 */ /* 0x020fca00000006ff */
[----:B------:R-:W-:-:S04]  /*1840*/  FADD.FTZ R162, R131, R162 ;  /* 0x000000a283a27221 */ /* 0x000fc80000010000 */
[----:B------:R-:W-:-:S07]  /*1850*/  @P2 FADD.FTZ R162, R122, R162 ;  /* 0x000000a27aa22221 */ /* 0x000fce0000010000 */
.L_x_19211:
[----:B------:R-:W-:Y:S01]  /*1860*/  SHF.L.U32 R163, R163, 0x10, RZ ;  /* 0x00000010a3a37819 */ /* 0x000fe200000006ff */
[----:B------:R-:W-:Y:S06]  /*1870*/  @P1 BRA `(.L_x_19212) ;  /* 0x00000000000c1947 */ /* 0x000fec0003800000 */
[----:B------:R-:W-:Y:S05]  /*1880*/  @!P2 BRA `(.L_x_19213) ;  /* 0x000000000018a947 */ /* 0x000fea0003800000 */
[----:B-----5:R-:W-:Y:S01]  /*1890*/  FADD.FTZ R163, R123, R163 ;  /* 0x000000a37ba37221 */ /* 0x020fe20000010000 */
[----:B------:R-:W-:Y:S06]  /*18a0*/  BRA `(.L_x_19213) ;  /* 0x0000000000107947 */ /* 0x000fec0003800000 */
.L_x_19212:
[----:B-----5:R-:W-:-:S04]  /*18b0*/  PRMT R130, R117, 0x7632, R130 ;  /* 0x0000763275827816 */ /* 0x020fc80000000082 */
[----:B------:R-:W-:-:S05]  /*18c0*/  SHF.L.U32 R130, R130, 0x10, RZ ;  /* 0x0000001082827819 */ /* 0x000fca00000006ff */
[----:B------:R-:W-:-:S04]  /*18d0*/  FADD.FTZ R163, R163, R130 ;  /* 0x00000082a3a37221 */ /* 0x000fc80000010000 */
[----:B------:R-:W-:-:S07]  /*18e0*/  @P2 FADD.FTZ R163, R123, R163 ;  /* 0x000000a37ba32221 */ /* 0x000fce0000010000 */
.L_x_19213:
[C---:B------:R-:W-:Y:S02]  /*18f0*/  PRMT R153, R134.reuse, 0x7632, R153 ;  /* 0x0000763286997816 */ /* 0x040fe40000000099 */
[----:B------:R-:W-:Y:S01]  /*1900*/  SHF.L.U32 R152, R134, 0x10, RZ ;  /* 0x0000001086987819 */ /* 0x000fe200000006ff */
[----:B------:R-:W-:Y:S06]  /*1910*/  @P1 BRA `(.L_x_19214) ;  /* 0x00000000000c1947 */ /* 0x000fec0003800000 */
[----:B------:R-:W-:Y:S05]  /*1920*/  @!P2 BRA `(.L_x_19215) ;  /* 0x000000000014a947 */ /* 0x000fea0003800000 */
[----:B-----5:R-:W-:Y:S01]  /*1930*/  FADD.FTZ R152, R124, R152 ;  /* 0x000000987c987221 */ /* 0x020fe20000010000 */
[----:B------:R-:W-:Y:S06]  /*1940*/  BRA `(.L_x_19215) ;  /* 0x00000000000c7947 */ /* 0x000fec0003800000 */
.L_x_19214:
[----:B-----5:R-:W-:-:S05]  /*1950*/  SHF.L.U32 R131, R118, 0x10, RZ ;  /* 0x0000001076837819 */ /* 0x020fca00000006ff */
[----:B------:R-:W-:-:S04]  /*1960*/  FADD.FTZ R152, R131, R152 ;  /* 0x0000009883987221 */ /* 0x000fc80000010000 */
[----:B------:R-:W-:-:S07]  /*1970*/  @P2 FADD.FTZ R152, R124, R152 ;  /* 0x000000987c982221 */ /* 0x000fce0000010000 */
.L_x_19215:
[----:B------:R-:W-:Y:S01]  /*1980*/  SHF.L.U32 R153, R153, 0x10, RZ ;  /* 0x0000001099997819 */ /* 0x000fe200000006ff */
[----:B------:R-:W-:Y:S06]  /*1990*/  @P1 BRA `(.L_x_19216) ;  /* 0x00000000000c1947 */ /* 0x000fec0003800000 */
[----:B------:R-:W-:Y:S05]  /*19a0*/  @!P2 BRA `(.L_x_19217) ;  /* 0x000000000018a947 */ /* 0x000fea0003800000 */
[----:B-----5:R-:W-:Y:S01]  /*19b0*/  FADD.FTZ R153, R125, R153 ;  /* 0x000000997d997221 */ /* 0x020fe20000010000 */
[----:B------:R-:W-:Y:S06]  /*19c0*/  BRA `(.L_x_19217) ;  /* 0x0000000000107947 */ /* 0x000fec0003800000 */
.L_x_19216:
[----:B-----5:R-:W-:-:S04]  /*19d0*/  PRMT R130, R118, 0x7632, R130 ;  /* 0x0000763276827816 */ /* 0x020fc80000000082 */
[----:B------:R-:W-:-:S05]  /*19e0*/  SHF.L.U32 R130, R130, 0x10, RZ ;  /* 0x0000001082827819 */ /* 0x000fca00000006ff */
[----:B------:R-:W-:-:S04]  /*19f0*/  FADD.FTZ R153, R153, R130 ;  /* 0x0000008299997221 */ /* 0x000fc80000010000 */
[----:B------:R-:W-:-:S07]  /*1a00*/  @P2 FADD.FTZ R153, R125, R153 ;  /* 0x000000997d992221 */ /* 0x000fce0000010000 */
.L_x_19217:
[C---:B------:R-:W-:Y:S02]  /*1a10*/  PRMT R155, R135.reuse, 0x7632, R155 ;  /* 0x00007632879b7816 */ /* 0x040fe4000000009b */
[----:B------:R-:W-:Y:S01]  /*1a20*/  SHF.L.U32 R154, R135, 0x10, RZ ;  /* 0x00000010879a7819 */ /* 0x000fe200000006ff */
[----:B------:R-:W-:Y:S06]  /*1a30*/  @P1 BRA `(.L_x_19218) ;  /* 0x00000000000c1947 */ /* 0x000fec0003800000 */
[----:B------:R-:W-:Y:S05]  /*1a40*/  @!P2 BRA `(.L_x_19219) ;  /* 0x000000000014a947 */ /* 0x000fea0003800000 */
[----:B-----5:R-:W-:Y:S01]  /*1a50*/  FADD.FTZ R154, R126, R154 ;  /* 0x0000009a7e9a7221 */ /* 0x020fe20000010000 */
[----:B------:R-:W-:Y:S06]  /*1a60*/  BRA `(.L_x_19219) ;  /* 0x00000000000c7947 */ /* 0x000fec0003800000 */
.L_x_19218:
[----:B-----5:R-:W-:-:S05]  /*1a70*/  SHF.L.U32 R131, R119, 0x10, RZ ;  /* 0x0000001077837819 */ /* 0x020fca00000006ff */
[----:B------:R-:W-:-:S04]  /*1a80*/  FADD.FTZ R154, R131, R154 ;  /* 0x0000009a839a7221 */ /* 0x000fc80000010000 */
[----:B------:R-:W-:-:S07]  /*1a90*/  @P2 FADD.FTZ R154, R126, R154 ;  /* 0x0000009a7e9a2221 */ /* 0x000fce0000010000 */
.L_x_19219:
[----:B------:R-:W-:Y:S01]  /*1aa0*/  SHF.L.U32 R155, R155, 0x10, RZ ;  /* 0x000000109b9b7819 */ /* 0x000fe200000006ff */
[----:B------:R-:W-:Y:S06]  /*1ab0*/  @P1 BRA `(.L_x_19220) ;  /* 0x00000000000c1947 */ /* 0x000fec0003800000 */
[----:B------:R-:W-:Y:S05]  /*1ac0*/  @!P2 BRA `(.L_x_19221) ;  /* 0x000000000018a947 */ /* 0x000fea0003800000 */
[----:B-----5:R-:W-:Y:S01]  /*1ad0*/  FADD.FTZ R155, R127, R155 ;  /* 0x0000009b7f9b7221 */ /* 0x020fe20000010000 */
[----:B------:R-:W-:Y:S06]  /*1ae0*/  BRA `(.L_x_19221) ;  /* 0x0000000000107947 */ /* 0x000fec0003800000 */
.L_x_19220:
[----:B-----5:R-:W-:-:S04]  /*1af0*/  PRMT R130, R119, 0x7632, R130 ;  /* 0x0000763277827816 */ /* 0x020fc80000000082 */
[----:B------:R-:W-:-:S05]  /*1b00*/  SHF.L.U32 R130, R130, 0x10, RZ ;  /* 0x0000001082827819 */ /* 0x000fca00000006ff */
[----:B------:R-:W-:-:S04]  /*1b10*/  FADD.FTZ R155, R155, R130 ;  /* 0x000000829b9b7221 */ /* 0x000fc80000010000 */
[----:B------:R-:W-:-:S07]  /*1b20*/  @P2 FADD.FTZ R155, R127, R155 ;  /* 0x0000009b7f9b2221 */ /* 0x000fce0000010000 */
.L_x_19221:
        /* <DEDUP_REMOVED lines=20> */
.L_x_19222:
[----:B-----5:R-:W-:-:S05]  /*1c70*/  SHF.L.U32 R131, R116, 0x10, RZ ;  /* 0x0000001074837819 */ /* 0x020fca00000006ff */
[----:B------:R-:W-:-:S04]  /*1c80*/  FADD.FTZ R148, R131, R148 ;  /* 0x0000009483947221 */ /* 0x000fc80000010000 */
[----:B------:R-:W-:-:S07]  /*1c90*/  @P2 FADD.FTZ R148, R120, R148 ;  /* 0x0000009478942221 */ /* 0x000fce0000010000 */
.L_x_19223:
[----:B------:R-:W-:Y:S01]  /*1ca0*/  SHF.L.U32 R149, R149, 0x10, RZ ;  /* 0x0000001095957819 */ /* 0x000fe200000006ff */
[----:B------:R-:W-:Y:S06]  /*1cb0*/  @P1 BRA `(.L_x_19224) ;  /* 0x00000000000c1947 */ /* 0x000fec0003800000 */
[----:B------:R-:W-:Y:S05]  /*1cc0*/  @!P2 BRA `(.L_x_19225) ;  /* 0x000000000018a947 */ /* 0x000fea0003800000 */
[----:B-----5:R-:W-:Y:S01]  /*1cd0*/  FADD.FTZ R149, R121, R149 ;  /* 0x0000009579957221 */ /* 0x020fe20000010000 */
[----:B------:R-:W-:Y:S06]  /*1ce0*/  BRA `(.L_x_19225) ;  /* 0x0000000000107947 */ /* 0x000fec0003800000 */
.L_x_19224:
[----:B-----5:R-:W-:-:S04]  /*1cf0*/  PRMT R130, R116, 0x7632, R130 ;  /* 0x0000763274827816 */ /* 0x020fc80000000082 */
[----:B------:R-:W-:-:S05]  /*1d00*/  SHF.L.U32 R130, R130, 0x10, RZ ;  /* 0x0000001082827819 */ /* 0x000fca00000006ff */
[----:B------:R-:W-:-:S04]  /*1d10*/  FADD.FTZ R149, R149, R130 ;  /* 0x0000008295957221 */ /* 0x000fc80000010000 */
[----:B------:R-:W-:-:S07]  /*1d20*/  @P2 FADD.FTZ R149, R121, R149 ;  /* 0x0000009579952221 */ /* 0x000fce0000010000 */
.L_x_19225:
[C---:B------:R-:W-:Y:S02]  /*1d30*/  PRMT R151, R133.reuse, 0x7632, R151 ;  /* 0x0000763285977816 */ /* 0x040fe40000000097 */
[----:B------:R-:W-:Y:S01]  /*1d40*/  SHF.L.U32 R150, R133, 0x10, RZ ;  /* 0x0000001085967819 */ /* 0x000fe200000006ff */
[----:B------:R-:W-:Y:S06]  /*1d50*/  @P1 BRA `(.L_x_19226) ;  /* 0x00000000000c1947 */ /* 0x000fec0003800000 */
[----:B------:R-:W-:Y:S05]  /*1d60*/  @!P2 BRA `(.L_x_19227) ;  /* 0x000000000014a947 */ /* 0x000fea0003800000 */
[----:B-----5:R-:W-:Y:S01]  /*1d70*/  FADD.FTZ R150, R122, R150 ;  /* 0x000000967a967221 */ /* 0x020fe20000010000 */
[----:B------:R-:W-:Y:S06]  /*1d80*/  BRA `(.L_x_19227) ;  /* 0x00000000000c7947 */ /* 0x000fec0003800000 */
.L_x_19226:
[----:B-----5:R-:W-:-:S05]  /*1d90*/  SHF.L.U32 R131, R117, 0x10, RZ ;  /* 0x0000001075837819 */ /* 0x020fca00000006ff */
[----:B------:R-:W-:-:S04]  /*1da0*/  FADD.FTZ R150, R131, R150 ;  /* 0x0000009683967221 */ /* 0x000fc80000010000 */
[----:B------:R-:W-:-:S07]  /*1db0*/  @P2 FADD.FTZ R150, R122, R150 ;  /* 0x000000967a962221 */ /* 0x000fce0000010000 */
.L_x_19227:
[----:B------:R-:W-:Y:S01]  /*1dc0*/  SHF.L.U32 R151, R151, 0x10, RZ ;  /* 0x0000001097977819 */ /* 0x000fe200000006ff */
[----:B------:R-:W-:Y:S06]  /*1dd0*/  @P1 BRA `(.L_x_19228) ;  /* 0x00000000000c1947 */ /* 0x000fec0003800000 */
[----:B------:R-:W-:Y:S05]  /*1de0*/  @!P2 BRA `(.L_x_19229) ;  /* 0x000000000018a947 */ /* 0x000fea0003800000 */
[----:B-----5:R-:W-:Y:S01]  /*1df0*/  FADD.FTZ R151, R123, R151 ;  /* 0x000000977b977221 */ /* 0x020fe20000010000 */
[----:B------:R-:W-:Y:S06]  /*1e00*/  BRA `(.L_x_19229) ;  /* 0x0000000000107947 */ /* 0x000fec0003800000 */
.L_x_19228:
[----:B-----5:R-:W-:-:S04]  /*1e10*/  PRMT R130, R117, 0x7632, R130 ;  /* 0x0000763275827816 */ /* 0x020fc80000000082 */
[----:B------:R-:W-:-:S05]  /*1e20*/  SHF.L.U32 R130, R130, 0x10, RZ ;  /* 0x0000001082827819 */ /* 0x000fca00000006ff */
[----:B------:R-:W-:-:S04]  /*1e30*/  FADD.FTZ R151, R151, R130 ;  /* 0x0000008297977221 */ /* 0x000fc80000010000 */
[----:B------:R-:W-:-:S07]  /*1e40*/  @P2 FADD.FTZ R151, R123, R151 ;  /* 0x000000977b972221 */ /* 0x000fce0000010000 */
.L_x_19229:
[C---:B------:R-:W-:Y:S02]  /*1e50*/  PRMT R137, R134.reuse, 0x7632, R137 ;  /* 0x0000763286897816 */ /* 0x040fe40000000089 */
[----:B------:R-:W-:Y:S01]  /*1e60*/  SHF.L.U32 R136, R134, 0x10, RZ ;  /* 0x0000001086887819 */ /* 0x000fe200000006ff */
[----:B------:R-:W-:Y:S06]  /*1e70*/  @P1 BRA `(.L_x_19230) ;  /* 0x00000000000c1947 */ /* 0x000fec0003800000 */
[----:B------:R-:W-:Y:S05]  /*1e80*/  @!P2 BRA `(.L_x_19231) ;  /* 0x000000000014a947 */ /* 0x000fea0003800000 */
[----:B-----5:R-:W-:Y:S01]  /*1e90*/  FADD.FTZ R136, R124, R136 ;  /* 0x000000887c887221 */ /* 0x020fe20000010000 */
[----:B------:R-:W-:Y:S06]  /*1ea0*/  BRA `(.L_x_19231) ;  /* 0x00000000000c7947 */ /* 0x000fec0003800000 */
.L_x_19230:
[----:B-----5:R-:W-:-:S05]  /*1eb0*/  SHF.L.U32 R131, R118, 0x10, RZ ;  /* 0x0000001076837819 */ /* 0x020fca00000006ff */
[----:B------:R-:W-:-:S04]  /*1ec0*/  FADD.FTZ R136, R131, R136 ;  /* 0x0000008883887221 */ /* 0x000fc80000010000 */
[----:B------:R-:W-:-:S07]  /*1ed0*/  @P2 FADD.FTZ R136, R124, R136 ;  /* 0x000000887c882221 */ /* 0x000fce0000010000 */
.L_x_19231:
[----:B------:R-:W-:Y:S01]  /*1ee0*/  SHF.L.U32 R137, R137, 0x10, RZ ;  /* 0x0000001089897819 */ /* 0x000fe200000006ff */
[----:B------:R-:W-:Y:S06]  /*1ef0*/  @P1 BRA `(.L_x_19232) ;  /* 0x00000000000c1947 */ /* 0x000fec0003800000 */
[----:B------:R-:W-:Y:S05]  /*1f00*/  @!P2 BRA `(.L_x_19233) ;  /* 0x000000000018a947 */ /* 0x000fea0003800000 */
[----:B-----5:R-:W-:Y:S01]  /*1f10*/  FADD.FTZ R137, R125, R137 ;  /* 0x000000897d897221 */ /* 0x020fe20000010000 */
[----:B------:R-:W-:Y:S06]  /*1f20*/  BRA `(.L_x_19233) ;  /* 0x0000000000107947 */ /* 0x000fec0003800000 */
.L_x_19232:
[----:B-----5:R-:W-:-:S04]  /*1f30*/  PRMT R130, R118, 0x7632, R130 ;  /* 0x0000763276827816 */ /* 0x020fc80000000082 */
[----:B------:R-:W-:-:S05]  /*1f40*/  SHF.L.U32 R130, R130, 0x10, RZ ;  /* 0x0000001082827819 */ /* 0x000fca00000006ff */
[----:B------:R-:W-:-:S04]  /*1f50*/  FADD.FTZ R137, R137, R130 ;  /* 0x0000008289897221 */ /* 0x000fc80000010000 */
[----:B------:R-:W-:-:S07]  /*1f60*/  @P2 FADD.FTZ R137, R125, R137 ;  /* 0x000000897d892221 */ /* 0x000fce0000010000 */
.L_x_19233:
[C---:B------:R-:W-:Y:S02]  /*1f70*/  PRMT R139, R135.reuse, 0x7632, R139 ;  /* 0x00007632878b7816 */ /* 0x040fe4000000008b */
[----:B------:R-:W-:Y:S01]  /*1f80*/  SHF.L.U32 R138, R135, 0x10, RZ ;  /* 0x00000010878a7819 */ /* 0x000fe200000006ff */
[----:B------:R-:W-:Y:S06]  /*1f90*/  @P1 BRA `(.L_x_19234) ;  /* 0x00000000000c1947 */ /* 0x000fec0003800000 */
[----:B------:R-:W-:Y:S05]  /*1fa0*/  @!P2 BRA `(.L_x_19235) ;  /* 0x000000000014a947 */ /* 0x000fea0003800000 */
[----:B-----5:R-:W-:Y:S01]  /*1fb0*/  FADD.FTZ R138, R126, R138 ;  /* 0x0000008a7e8a7221 */ /* 0x020fe20000010000 */
[----:B------:R-:W-:Y:S06]  /*1fc0*/  BRA `(.L_x_19235) ;  /* 0x00000000000c7947 */ /* 0x000fec0003800000 */
.L_x_19234:
[----:B-----5:R-:W-:-:S05]  /*1fd0*/  SHF.L.U32 R131, R119, 0x10, RZ ;  /* 0x0000001077837819 */ /* 0x020fca00000006ff */
[----:B------:R-:W-:-:S04]  /*1fe0*/  FADD.FTZ R138, R131, R138 ;  /* 0x0000008a838a7221 */ /* 0x000fc80000010000 */
[----:B------:R-:W-:-:S07]  /*1ff0*/  @P2 FADD.FTZ R138, R126, R138 ;  /* 0x0000008a7e8a2221 */ /* 0x000fce0000010000 */
.L_x_19235:
[----:B------:R-:W-:Y:S01]  /*2000*/  SHF.L.U32 R139, R139, 0x10, RZ ;  /* 0x000000108b8b7819 */ /* 0x000fe200000006ff */
[----:B------:R-:W-:Y:S06]  /*2010*/  @P1 BRA `(.L_x_19236) ;  /* 0x00000000000c1947 */ /* 0x000fec0003800000 */
[----:B------:R-:W-:Y:S05]  /*2020*/  @!P2 BRA `(.L_x_19237) ;  /* 0x000000000018a947 */ /* 0x000fea0003800000 */
[----:B-----5:R-:W-:Y:S01]  /*2030*/  FADD.FTZ R139, R127, R139 ;  /* 0x0000008b7f8b7221 */ /* 0x020fe20000010000 */
[----:B------:R-:W-:Y:S06]  /*2040*/  BRA `(.L_x_19237) ;  /* 0x0000000000107947 */ /* 0x000fec0003800000 */
.L_x_19236:
[----:B-----5:R-:W-:-:S04]  /*2050*/  PRMT R130, R119, 0x7632, R130 ;  /* 0x0000763277827816 */ /* 0x020fc80000000082 */
[----:B------:R-:W-:-:S05]  /*2060*/  SHF.L.U32 R130, R130, 0x10, RZ ;  /* 0x0000001082827819 */ /* 0x000fca00000006ff */
[----:B------:R-:W-:-:S04]  /*2070*/  FADD.FTZ R139, R139, R130 ;  /* 0x000000828b8b7221 */ /* 0x000fc80000010000 */
[----:B------:R-:W-:-:S07]  /*2080*/  @P2 FADD.FTZ R139, R127, R139 ;  /* 0x0000008b7f8b2221 */ /* 0x000fce0000010000 */
.L_x_19237:
        /* <DEDUP_REMOVED lines=20> */
.L_x_19238:
[----:B-----5:R-:W-:-:S05]  /*21d0*/  SHF.L.U32 R131, R116, 0x10, RZ ;  /* 0x0000001074837819 */ /* 0x020fca00000006ff */
[----:B------:R-:W-:-:S04]  /*21e0*/  FADD.FTZ R140, R131, R140 ;  /* 0x0000008c838c7221 */ /* 0x000fc80000010000 */
[----:B------:R-:W-:-:S07]  /*21f0*/  @P2 FADD.FTZ R140, R120, R140 ;  /* 0x0000008c788c2221 */ /* 0x000fce0000010000 */
.L_x_19239:
[----:B------:R-:W-:Y:S01]  /*2200*/  SHF.L.U32 R141, R141, 0x10, RZ ;  /* 0x000000108d8d7819 */ /* 0x000fe200000006ff */
[----:B------:R-:W-:Y:S06]  /*2210*/  @P1 BRA `(.L_x_19240) ;  /* 0x00000000000c1947 */ /* 0x000fec0003800000 */
[----:B------:R-:W-:Y:S05]  /*2220*/  @!P2 BRA `(.L_x_19241) ;  /* 0x000000000018a947 */ /* 0x000fea0003800000 */
[----:B-----5:R-:W-:Y:S01]  /*2230*/  FADD.FTZ R141, R121, R141 ;  /* 0x0000008d798d7221 */ /* 0x020fe20000010000 */
[----:B------:R-:W-:Y:S06]  /*2240*/  BRA `(.L_x_19241) ;  /* 0x0000000000107947 */ /* 0x000fec0003800000 */
.L_x_19240:
[----:B-----5:R-:W-:-:S04]  /*2250*/  PRMT R130, R116, 0x7632, R130 ;  /* 0x0000763274827816 */ /* 0x020fc80000000082 */
[----:B------:R-:W-:-:S05]  /*2260*/  SHF.L.U32 R130, R130, 0x10, RZ ;  /* 0x0000001082827819 */ /* 0x000fca00000006ff */
[----:B------:R-:W-:-:S04]  /*2270*/  FADD.FTZ R141, R141, R130 ;  /* 0x000000828d8d7221 */ /* 0x000fc80000010000 */
[----:B------:R-:W-:-:S07]  /*2280*/  @P2 FADD.FTZ R141, R121, R141 ;  /* 0x0000008d798d2221 */ /* 0x000fce0000010000 */
.L_x_19241:
[C---:B------:R-:W-:Y:S02]  /*2290*/  PRMT R143, R133.reuse, 0x7632, R143 ;  /* 0x00007632858f7816 */ /* 0x040fe4000000008f */
[----:B------:R-:W-:Y:S01]  /*22a0*/  SHF.L.U32 R142, R133, 0x10, RZ ;  /* 0x00000010858e7819 */ /* 0x000fe200000006ff */
[----:B------:R-:W-:Y:S06]  /*22b0*/  @P1 BRA `(.L_x_19242) ;  /* 0x00000000000c1947 */ /* 0x000fec0003800000 */
[----:B------:R-:W-:Y:S05]  /*22c0*/  @!P2 BRA `(.L_x_19243) ;  /* 0x000000000014a947 */ /* 0x000fea0003800000 */
[----:B-----5:R-:W-:Y:S01]  /*22d0*/  FADD.FTZ R142, R122, R142 ;  /* 0x0000008e7a8e7221 */ /* 0x020fe20000010000 */
[----:B------:R-:W-:Y:S06]  /*22e0*/  BRA `(.L_x_19243) ;  /* 0x00000000000c7947 */ /* 0x000fec0003800000 */
.L_x_19242:
[----:B-----5:R-:W-:-:S05]  /*22f0*/  SHF.L.U32 R131, R117, 0x10, RZ ;  /* 0x0000001075837819 */ /* 0x020fca00000006ff */
[----:B------:R-:W-:-:S04]  /*2300*/  FADD.FTZ R142, R131, R142 ;  /* 0x0000008e838e7221 */ /* 0x000fc80000010000 */
[----:B------:R-:W-:-:S07]  /*2310*/  @P2 FADD.FTZ R142, R122, R142 ;  /* 0x0000008e7a8e2221 */ /* 0x000fce0000010000 */
.L_x_19243:
[----:B------:R-:W-:Y:S01]  /*2320*/  SHF.L.U32 R143, R143, 0x10, RZ ;  /* 0x000000108f8f7819 */ /* 0x000fe200000006ff */
[----:B------:R-:W-:Y:S06]  /*2330*/  @P1 BRA `(.L_x_19244) ;  /* 0x00000000000c1947 */ /* 0x000fec0003800000 */
[----:B------:R-:W-:Y:S05]  /*2340*/  @!P2 BRA `(.L_x_19245) ;  /* 0x000000000018a947 */ /* 0x000fea0003800000 */
[----:B-----5:R-:W-:Y:S01]  /*2350*/  FADD.FTZ R143, R123, R143 ;  /* 0x0000008f7b8f7221 */ /* 0x020fe20000010000 */
[----:B------:R-:W-:Y:S06]  /*2360*/  BRA `(.L_x_19245) ;  /* 0x0000000000107947 */ /* 0x000fec0003800000 */
.L_x_19244:
[----:B-----5:R-:W-:-:S04]  /*2370*/  PRMT R130, R117, 0x7632, R130 ;  /* 0x0000763275827816 */ /* 0x020fc80000000082 */
[----:B------:R-:W-:-:S05]  /*2380*/  SHF.L.U32 R130, R130, 0x10, RZ ;  /* 0x0000001082827819 */ /* 0x000fca00000006ff */
[----:B------:R-:W-:-:S04]  /*2390*/  FADD.FTZ R143, R143, R130 ;  /* 0x000000828f8f7221 */ /* 0x000fc80000010000 */
[----:B------:R-:W-:-:S07]  /*23a0*/  @P2 FADD.FTZ R143, R123, R143 ;  /* 0x0000008f7b8f2221 */ /* 0x000fce0000010000 */
.L_x_19245:
[C---:B------:R-:W-:Y:S02]  /*23b0*/  PRMT R145, R134.reuse, 0x7632, R145 ;  /* 0x0000763286917816 */ /* 0x040fe40000000091 */
[----:B------:R-:W-:Y:S01]  /*23c0*/  SHF.L.U32 R144, R134, 0x10, RZ ;  /* 0x0000001086907819 */ /* 0x000fe200000006ff */
[----:B------:R-:W-:Y:S06]  /*23d0*/  @P1 BRA `(.L_x_19246) ;  /* 0x00000000000c1947 */ /* 0x000fec0003800000 */
[----:B------:R-:W-:Y:S05]  /*23e0*/  @!P2 BRA `(.L_x_19247) ;  /* 0x000000000014a947 */ /* 0x000fea0003800000 */
[----:B-----5:R-:W-:Y:S01]  /*23f0*/  FADD.FTZ R144, R124, R144 ;  /* 0x000000907c907221 */ /* 0x020fe20000010000 */
[----:B------:R-:W-:Y:S06]  /*2400*/  BRA `(.L_x_19247) ;  /* 0x00000000000c7947 */ /* 0x000fec0003800000 */
.L_x_19246:
[----:B-----5:R-:W-:-:S05]  /*2410*/  SHF.L.U32 R131, R118, 0x10, RZ ;  /* 0x0000001076837819 */ /* 0x020fca00000006ff */
[----:B------:R-:W-:-:S04]  /*2420*/  FADD.FTZ R144, R131, R144 ;  /* 0x0000009083907221 */ /* 0x000fc80000010000 */
[----:B------:R-:W-:-:S07]  /*2430*/  @P2 FADD.FTZ R144, R124, R144 ;  /* 0x000000907c902221 */ /* 0x000fce0000010000 */
.L_x_19247:
[----:B------:R-:W-:Y:S01]  /*2440*/  SHF.L.U32 R145, R145, 0x10, RZ ;  /* 0x0000001091917819 */ /* 0x000fe200000006ff */
[----:B------:R-:W-:Y:S06]  /*2450*/  @P1 BRA `(.L_x_19248) ;  /* 0x00000000000c1947 */ /* 0x000fec0003800000 */
[----:B------:R-:W-:Y:S05]  /*2460*/  @!P2 BRA `(.L_x_19249) ;  /* 0x000000000018a947 */ /* 0x000fea0003800000 */
[----:B-----5:R-:W-:Y:S01]  /*2470*/  FADD.FTZ R145, R125, R145 ;  /* 0x000000917d917221 */ /* 0x020fe20000010000 */
[----:B------:R-:W-:Y:S06]  /*2480*/  BRA `(.L_x_19249) ;  /* 0x0000000000107947 */ /* 0x000fec0003800000 */
.L_x_19248:
[----:B-----5:R-:W-:-:S04]  /*2490*/  PRMT R130, R118, 0x7632, R130 ;  /* 0x0000763276827816 */ /* 0x020fc80000000082 */
[----:B------:R-:W-:-:S05]  /*24a0*/  SHF.L.U32 R130, R130, 0x10, RZ ;  /* 0x0000001082827819 */ /* 0x000fca00000006ff */
[----:B------:R-:W-:-:S04]  /*24b0*/  FADD.FTZ R145, R145, R130 ;  /* 0x0000008291917221 */ /* 0x000fc80000010000 */
[----:B------:R-:W-:-:S07]  /*24c0*/  @P2 FADD.FTZ R145, R125, R145 ;  /* 0x000000917d912221 */ /* 0x000fce0000010000 */
.L_x_19249:
[C---:B------:R-:W-:Y:S02]  /*24d0*/  PRMT R147, R135.reuse, 0x7632, R147 ;  /* 0x0000763287937816 */ /* 0x040fe40000000093 */
[----:B------:R-:W-:Y:S01]  /*24e0*/  SHF.L.U32 R146, R135, 0x10, RZ ;  /* 0x0000001087927819 */ /* 0x000fe200000006ff */
[----:B------:R-:W-:Y:S06]  /*24f0*/  @P1 BRA `(.L_x_19250) ;  /* 0x00000000000c1947 */ /* 0x000fec0003800000 */
[----:B------:R-:W-:Y:S05]  /*2500*/  @!P2 BRA `(.L_x_19251) ;  /* 0x000000000014a947 */ /* 0x000fea0003800000 */
[----:B-----5:R-:W-:Y:S01]  /*2510*/  FADD.FTZ R146, R126, R146 ;  /* 0x000000927e927221 */ /* 0x020fe20000010000 */
[----:B------:R-:W-:Y:S06]  /*2520*/  BRA `(.L_x_19251) ;  /* 0x00000000000c7947 */ /* 0x000fec0003800000 */
.L_x_19250:
[----:B-----5:R-:W-:-:S05]  /*2530*/  SHF.L.U32 R131, R119, 0x10, RZ ;  /* 0x0000001077837819 */ /* 0x020fca00000006ff */
[----:B------:R-:W-:-:S04]  /*2540*/  FADD.FTZ R146, R131, R146 ;  /* 0x0000009283927221 */ /* 0x000fc80000010000 */
[----:B------:R-:W-:-:S07]  /*2550*/  @P2 FADD.FTZ R146, R126, R146 ;  /* 0x000000927e922221 */ /* 0x000fce0000010000 */
.L_x_19251:
[----:B------:R-:W-:Y:S01]  /*2560*/  SHF.L.U32 R147, R147, 0x10, RZ ;  /* 0x0000001093937819 */ /* 0x000fe200000006ff */
[----:B------:R-:W-:Y:S06]  /*2570*/  @P1 BRA `(.L_x_19252) ;  /* 0x00000000000c1947 */ /* 0x000fec0003800000 */
[----:B------:R-:W-:Y:S05]  /*2580*/  @!P2 BRA `(.L_x_19253) ;  /* 0x000000000018a947 */ /* 0x000fea0003800000 */
[----:B-----5:R-:W-:Y:S01]  /*2590*/  FADD.FTZ R147, R127, R147 ;  /* 0x000000937f937221 */ /* 0x020fe20000010000 */
[----:B------:R-:W-:Y:S06]  /*25a0*/  BRA `(.L_x_19253) ;  /* 0x0000000000107947 */ /* 0x000fec0003800000 */
.L_x_19252:
[----:B-----5:R-:W-:-:S04]  /*25b0*/  PRMT R130, R119, 0x7632, R130 ;  /* 0x0000763277827816 */ /* 0x020fc80000000082 */
[----:B------:R-:W-:-:S05]  /*25c0*/  SHF.L.U32 R130, R130, 0x10, RZ ;  /* 0x0000001082827819 */ /* 0x000fca00000006ff */
[----:B------:R-:W-:-:S04]  /*25d0*/  FADD.FTZ R147, R147, R130 ;  /* 0x0000008293937221 */ /* 0x000fc80000010000 */
[----:B------:R-:W-:-:S07]  /*25e0*/  @P2 FADD.FTZ R147, R127, R147 ;  /* 0x000000937f932221 */ /* 0x000fce0000010000 */
.L_x_19253:
        /* <DEDUP_REMOVED lines=20> */
.L_x_19254:
[----:B-----5:R-:W-:-:S05]  /*2730*/  SHF.L.U32 R135, R116, 0x10, RZ ;  /* 0x0000001074877819 */ /* 0x020fca00000006ff */
[----:B------:R-:W-:-:S04]  /*2740*/  FADD.FTZ R132, R135, R132 ;  /* 0x0000008487847221 */ /* 0x000fc80000010000 */
[----:B------:R-:W-:-:S07]  /*2750*/  @P2 FADD.FTZ R132, R120, R132 ;  /* 0x0000008478842221 */ /* 0x000fce0000010000 */
.L_x_19255:
[----:B------:R-:W-:Y:S01]  /*2760*/  SHF.L.U32 R133, R133, 0x10, RZ ;  /* 0x0000001085857819 */ /* 0x000fe200000006ff */
[----:B------:R-:W-:Y:S06]  /*2770*/  @P1 BRA `(.L_x_19256) ;  /* 0x00000000000c1947 */ /* 0x000fec0003800000 */
[----:B------:R-:W-:Y:S05]  /*2780*/  @!P2 BRA `(.L_x_19257) ;  /* 0x000000000018a947 */ /* 0x000fea0003800000 */
[----:B-----5:R-:W-:Y:S01]  /*2790*/  FADD.FTZ R133, R121, R133 ;  /* 0x0000008579857221 */ /* 0x020fe20000010000 */
[----:B------:R-:W-:Y:S06]  /*27a0*/  BRA `(.L_x_19257) ;  /* 0x0000000000107947 */ /* 0x000fec0003800000 */
.L_x_19256:
[----:B-----5:R-:W-:-:S04]  /*27b0*/  PRMT R128, R116, 0x7632, R128 ;  /* 0x0000763274807816 */ /* 0x020fc80000000080 */
[----:B------:R-:W-:-:S05]  /*27c0*/  SHF.L.U32 R128, R128, 0x10, RZ ;  /* 0x0000001080807819 */ /* 0x000fca00000006ff */
[----:B------:R-:W-:-:S04]  /*27d0*/  FADD.FTZ R133, R133, R128 ;  /* 0x0000008085857221 */ /* 0x000fc80000010000 */
[----:B------:R-:W-:-:S07]  /*27e0*/  @P2 FADD.FTZ R133, R121, R133 ;  /* 0x0000008579852221 */ /* 0x000fce0000010000 */
.L_x_19257:
[C---:B------:R-:W-:Y:S02]  /*27f0*/  PRMT R135, R129.reuse, 0x7632, R135 ;  /* 0x0000763281877816 */ /* 0x040fe40000000087 */
[----:B------:R-:W-:Y:S01]  /*2800*/  SHF.L.U32 R134, R129, 0x10, RZ ;  /* 0x0000001081867819 */ /* 0x000fe200000006ff */
[----:B------:R-:W-:Y:S06]  /*2810*/  @P1 BRA `(.L_x_19258) ;  /* 0x00000000000c1947 */ /* 0x000fec0003800000 */
[----:B------:R-:W-:Y:S05]  /*2820*/  @!P2 BRA `(.L_x_19259) ;  /* 0x000000000014a947 */ /* 0x000fea0003800000 */
[----:B-----5:R-:W-:Y:S01]  /*2830*/  FADD.FTZ R134, R122, R134 ;  /* 0x000000867a867221 */ /* 0x020fe20000010000 */
[----:B------:R-:W-:Y:S06]  /*2840*/  BRA `(.L_x_19259) ;  /* 0x00000000000c7947 */ /* 0x000fec0003800000 */
.L_x_19258:
[----:B-----5:R-:W-:-:S05]  /*2850*/  SHF.L.U32 R129, R117, 0x10, RZ ;  /* 0x0000001075817819 */ /* 0x020fca00000006ff */
[----:B------:R-:W-:-:S04]  /*2860*/  FADD.FTZ R134, R129, R134 ;  /* 0x0000008681867221 */ /* 0x000fc80000010000 */
[----:B------:R-:W-:-:S07]  /*2870*/  @P2 FADD.FTZ R134, R122, R134 ;  /* 0x000000867a862221 */ /* 0x000fce0000010000 */
.L_x_19259:
[----:B------:R-:W-:Y:S01]  /*2880*/  SHF.L.U32 R135, R135, 0x10, RZ ;  /* 0x0000001087877819 */ /* 0x000fe200000006ff */
[----:B------:R-:W-:Y:S06]  /*2890*/  @P1 BRA `(.L_x_19260) ;  /* 0x00000000000c1947 */ /* 0x000fec0003800000 */
[----:B------:R-:W-:Y:S05]  /*28a0*/  @!P2 BRA `(.L_x_19261) ;  /* 0x000000000018a947 */ /* 0x000fea0003800000 */
[----:B-----5:R-:W-:Y:S01]  /*28b0*/  FADD.FTZ R135, R123, R135 ;  /* 0x000000877b877221 */ /* 0x020fe20000010000 */
[----:B------:R-:W-:Y:S06]  /*28c0*/  BRA `(.L_x_19261) ;  /* 0x0000000000107947 */ /* 0x000fec0003800000 */
.L_x_19260:
[----:B-----5:R-:W-:-:S04]  /*28d0*/  PRMT R128, R117, 0x7632, R128 ;  /* 0x0000763275807816 */ /* 0x020fc80000000080 */
[----:B------:R-:W-:-:S05]  /*28e0*/  SHF.L.U32 R128, R128, 0x10, RZ ;  /* 0x0000001080807819 */ /* 0x000fca00000006ff */
[----:B------:R-:W-:-:S04]  /*28f0*/  FADD.FTZ R135, R135, R128 ;  /* 0x0000008087877221 */ /* 0x000fc80000010000 */
[----:B------:R-:W-:-:S07]  /*2900*/  @P2 FADD.FTZ R135, R123, R135 ;  /* 0x000000877b872221 */ /* 0x000fce0000010000 */
.L_x_19261:
[C---:B------:R-:W-:Y:S02]  /*2910*/  PRMT R129, R130.reuse, 0x7632, R129 ;  /* 0x0000763282817816 */ /* 0x040fe40000000081 */
[----:B------:R-:W-:Y:S01]  /*2920*/  SHF.L.U32 R128, R130, 0x10, RZ ;  /* 0x0000001082807819 */ /* 0x000fe200000006ff */
[----:B------:R-:W-:Y:S06]  /*2930*/  @P1 BRA `(.L_x_19262) ;  /* 0x00000000000c1947 */ /* 0x000fec0003800000 */
[----:B------:R-:W-:Y:S05]  /*2940*/  @!P2 BRA `(.L_x_19263) ;  /* 0x000000000014a947 */ /* 0x000fea0003800000 */
[----:B-----5:R-:W-:Y:S01]  /*2950*/  FADD.FTZ R128, R124, R128 ;  /* 0x000000807c807221 */ /* 0x020fe20000010000 */
[----:B------:R-:W-:Y:S06]  /*2960*/  BRA `(.L_x_19263) ;  /* 0x00000000000c7947 */ /* 0x000fec0003800000 */
.L_x_19262:
[----:B-----5:R-:W-:-:S05]  /*2970*/  SHF.L.U32 R191, R118, 0x10, RZ ;  /* 0x0000001076bf7819 */ /* 0x020fca00000006ff */
[----:B------:R-:W-:-:S04]  /*2980*/  FADD.FTZ R128, R191, R128 ;  /* 0x00000080bf807221 */ /* 0x000fc80000010000 */
[----:B------:R-:W-:-:S07]  /*2990*/  @P2 FADD.FTZ R128, R124, R128 ;  /* 0x000000807c802221 */ /* 0x000fce0000010000 */
.L_x_19263:
[----:B------:R-:W-:Y:S01]  /*29a0*/  SHF.L.U32 R129, R129, 0x10, RZ ;  /* 0x0000001081817819 */ /* 0x000fe200000006ff */
[----:B------:R-:W-:Y:S06]  /*29b0*/  @P1 BRA `(.L_x_19264) ;  /* 0x00000000000c1947 */ /* 0x000fec0003800000 */
[----:B------:R-:W-:Y:S05]  /*29c0*/  @!P2 BRA `(.L_x_19265) ;  /* 0x000000000018a947 */ /* 0x000fea0003800000 */
[----:B-----5:R-:W-:Y:S01]  /*29d0*/  FADD.FTZ R129, R125, R129 ;  /* 0x000000817d817221 */ /* 0x020fe20000010000 */
[----:B------:R-:W-:Y:S06]  /*29e0*/  BRA `(.L_x_19265) ;  /* 0x0000000000107947 */ /* 0x000fec0003800000 */
.L_x_19264:
[----:B-----5:R-:W-:-:S04]  /*29f0*/  PRMT R130, R118, 0x7632, R130 ;  /* 0x0000763276827816 */ /* 0x020fc80000000082 */
[----:B------:R-:W-:-:S05]  /*2a00*/  SHF.L.U32 R130, R130, 0x10, RZ ;  /* 0x0000001082827819 */ /* 0x000fca00000006ff */
[----:B------:R-:W-:-:S04]  /*2a10*/  FADD.FTZ R129, R129, R130 ;  /* 0x0000008281817221 */ /* 0x000fc80000010000 */
[----:B------:R-:W-:-:S07]  /*2a20*/  @P2 FADD.FTZ R129, R125, R129 ;  /* 0x000000817d812221 */ /* 0x000fce0000010000 */
.L_x_19265:
[C---:B------:R-:W-:Y:S02]  /*2a30*/  PRMT R191, R131.reuse, 0x7632, R191 ;  /* 0x0000763283bf7816 */ /* 0x040fe400000000bf */
[----:B------:R-:W-:Y:S01]  /*2a40*/  SHF.L.U32 R130, R131, 0x10, RZ ;  /* 0x0000001083827819 */ /* 0x000fe200000006ff */
[----:B------:R-:W-:Y:S06]  /*2a50*/  @P1 BRA `(.L_x_19266) ;  /* 0x00000000000c1947 */ /* 0x000fec0003800000 */
[----:B------:R-:W-:Y:S05]  /*2a60*/  @!P2 BRA `(.L_x_19267) ;  /* 0x000000000014a947 */ /* 0x000fea0003800000 */
[----:B-----5:R-:W-:Y:S01]  /*2a70*/  FADD.FTZ R130, R126, R130 ;  /* 0x000000827e827221 */ /* 0x020fe20000010000 */
[----:B------:R-:W-:Y:S06]  /*2a80*/  BRA `(.L_x_19267) ;  /* 0x00000000000c7947 */ /* 0x000fec0003800000 */
.L_x_19266:
[----:B-----5:R-:W-:-:S05]  /*2a90*/  SHF.L.U32 R131, R119, 0x10, RZ ;  /* 0x0000001077837819 */ /* 0x020fca00000006ff */
[----:B------:R-:W-:-:S04]  /*2aa0*/  FADD.FTZ R130, R131, R130 ;  /* 0x0000008283827221 */ /* 0x000fc80000010000 */
[----:B------:R-:W-:-:S07]  /*2ab0*/  @P2 FADD.FTZ R130, R126, R130 ;  /* 0x000000827e822221 */ /* 0x000fce0000010000 */
.L_x_19267:
[----:B------:R-:W-:Y:S01]  /*2ac0*/  SHF.L.U32 R131, R191, 0x10, RZ ;  /* 0x00000010bf837819 */ /* 0x000fe200000006ff */
[----:B------:R-:W-:Y:S06]  /*2ad0*/  @P1 BRA `(.L_x_19268) ;  /* 0x00000000000c1947 */ /* 0x000fec0003800000 */
[----:B------:R-:W-:Y:S05]  /*2ae0*/  @!P2 BRA `(.L_x_19269) ;  /* 0x000000000018a947 */ /* 0x000fea0003800000 */
[----:B-----5:R-:W-:Y:S01]  /*2af0*/  FADD.FTZ R131, R127, R131 ;  /* 0x000000837f837221 */ /* 0x020fe20000010000 */
[----:B------:R-:W-:Y:S06]  /*2b00*/  BRA `(.L_x_19269) ;  /* 0x0000000000107947 */ /* 0x000fec0003800000 */
.L_x_19268:
[----:B-----5:R-:W-:-:S04]  /*2b10*/  PRMT R191, R119, 0x7632, R191 ;  /* 0x0000763277bf7816 */ /* 0x020fc800000000bf */
[----:B------:R-:W-:-:S05]  /*2b20*/  SHF.L.U32 R194, R191, 0x10, RZ ;  /* 0x00000010bfc27819 */ /* 0x000fca00000006ff */
[----:B------:R-:W-:-:S04]  /*2b30*/  FADD.FTZ R131, R131, R194 ;  /* 0x000000c283837221 */ /* 0x000fc80000010000 */
[----:B------:R-:W-:-:S07]  /*2b40*/  @P2 FADD.FTZ R131, R127, R131 ;  /* 0x000000837f832221 */ /* 0x000fce0000010000 */
.L_x_19269:
[----:B------:R-:W-:Y:S01]  /*2b50*/  FADD.FTZ R194, RZ, R180 ;  /* 0x000000b4ffc27221 */ /* 0x000fe20000010000 */
[----:B------:R-:W-:Y:S01]  /*2b60*/  IADD3 R195, R188, 0x300, RZ ;  /* 0x00000300bcc37810 */ /* 0x000fe20007ffe0ff */
[----:B------:R-:W-:Y:S01]  /*2b70*/  UMOV UR14, 0xffffffff ;  /* 0xffffffff000e7882 */ /* 0x000fe20000000000 */
[----:B------:R-:W-:Y:S01]  /*2b80*/  LOP3.LUT P1, RZ, R0, 0xff, RZ, 0xc0, !PT ;  /* 0x000000ff00ff7812 */ /* 0x000fe2000782c0ff */
[----:B------:R-:W-:Y:S01]  /*2b90*/  FADD.FTZ R191, R194, R181 ;  /* 0x000000b5c2bf7221 */ /* 0x000fe20000010000 */
[----:B------:R-:W-:Y:S01]  /*2ba0*/  LOP3.LUT P2, RZ, R184, 0x1f, RZ, 0xc0, !PT ;  /* 0x0000001fb8ff7812 */ /* 0x000fe2000784c0ff */
[----:B------:R-:W-:-:S04]  /*2bb0*/  IMAD.WIDE.U32 R192, R195, 0x20, R192 ;  /* 0x00000020c3c07825 */ /* 0x000fc800078e00c0 */
[----:B------:R-:W-:Y:S01]  /*2bc0*/  FADD.FTZ R194, R191, R182 ;  /* 0x000000b6bfc27221 */ /* 0x000fe20000010000 */
[----:B------:R0:W-:Y:S03]  /*2bd0*/  STG.E.128 desc[UR4][R192.64], R132 ;  /* 0x00000084c0007986 */ /* 0x0001e6000c101d04 */
        /* <DEDUP_REMOVED lines=190> */
.L_x_19282:
[----:B------:R-:W2:Y:S01]  /*37c0*/  @!P2 S2R R193, SR_CgaCtaId ;  /* 0x0000000000c1a919 */ /* 0x000ea20000008800 */
[----:B------:R-:W-:Y:S01]  /*37d0*/  LOP3.LUT R195, R184, 0x1f, RZ, 0xc0, !PT ;  /* 0x0000001fb8c37812 */ /* 0x000fe200078ec0ff */
[----:B------:R-:W-:Y:S05]  /*37e0*/  WARPSYNC.ALL ;  /* 0x0000000000007948 */ /* 0x000fea0003800000 */
[----:B------:R-:W-:Y:S02]  /*37f0*/  ISETP.GT.U32.AND P4, PT, R195, 0x3, PT ;  /* 0x00000003c300780c */ /* 0x000fe40003f84070 */
[----:B------:R-:W-:Y:S02]  /*3800*/  @!P2 MOV R0, 0x400 ;  /* 0x000004000000a802 */ /* 0x000fe40000000f00 */
[----:B------:R-:W-:-:S09]  /*3810*/  LOP3.LUT R199, R191, 0x3, RZ, 0xc0, !PT ;  /* 0x00000003bfc77812 */ /* 0x000fd200078ec0ff */
[----:B------:R-:W3:Y:S01]  /*3820*/  @!P4 S2R R196, SR_CgaCtaId ;  /* 0x0000000000c4c919 */ /* 0x000ee20000008800 */
[----:B--2---:R-:W-:Y:S01]  /*3830*/  @!P2 LEA R191, R193, R0, 0x18 ;  /* 0x00000000c1bfa211 */ /* 0x004fe200078ec0ff */
[----:B-1----:R-:W-:Y:S01]  /*3840*/  FADD.FTZ R193, R198, R197 ;  /* 0x000000c5c6c17221 */ /* 0x002fe20000010000 */
[C---:B------:R-:W-:Y:S02]  /*3850*/  @!P2 IADD3 R0, R194.reuse, R199, RZ ;  /* 0x000000c7c200a210 */ /* 0x040fe40007ffe0ff */
[----:B------:R-:W-:Y:S02]  /*3860*/  @!P4 IADD3 R194, R194, R195, RZ ;  /* 0x000000c3c2c2c210 */ /* 0x000fe40007ffe0ff */
[----:B------:R-:W-:Y:S02]  /*3870*/  @!P2 LEA R0, R0, R191, 0x3 ;  /* 0x000000bf0000a211 */ /* 0x000fe400078e18ff */
[----:B------:R-:W-:-:S03]  /*3880*/  @!P4 MOV R191, 0x400 ;  /* 0x0000040000bfc802 */ /* 0x000fc60000000f00 */
[----:B------:R-:W-:Y:S01]  /*3890*/  @!P2 STS.64 [R0], R192 ;  /* 0x000000c00000a388 */ /* 0x000fe20000000a00 */
[----:B------:R-:W-:Y:S01]  /*38a0*/  BAR.SYNC.DEFER_BLOCKING 0x0 ;  /* 0x0000000000007b1d */ /* 0x000fe20000010000 */
[----:B------:R-:W-:Y:S02]  /*38b0*/  LOP3.LUT P2, RZ, R199, 0x1f, R184, 0xf8, !PT ;  /* 0x0000001fc7ff7812 */ /* 0x000fe4000784f8b8 */
[----:B---3--:R-:W-:-:S04]  /*38c0*/  @!P4 LEA R191, R196, R191, 0x18 ;  /* 0x000000bfc4bfc211 */ /* 0x008fc800078ec0ff */
[----:B------:R-:W-:Y:S02]  /*38d0*/  @!P4 LEA R196, R194, R191, 0x3 ;  /* 0x000000bfc2c4c211 */ /* 0x000fe400078e18ff */
[----:B------:R-:W-:Y:S01]  /*38e0*/  CS2R R194, SRZ ;  /* 0x0000000000c27805 */ /* 0x000fe2000001ff00 */
[----:B------:R-:W-:-:S06]  /*38f0*/  HFMA2.MMA R191, -RZ, RZ, 0, 0 ;  /* 0x00000000ffbf7435 */ /* 0x000fcc00000001ff */
[----:B------:R-:W-:-:S04]  /*3900*/  @!P4 MOV R191, 0x700 ;  /* 0x0000070000bfc802 */ /* 0x000fc80000000f00 */
[-C--:B------:R-:W-:Y:S01]  /*3910*/  I2FP.F32.S32 R201, R191.reuse ;  /* 0x000000bf00c97245 */ /* 0x080fe20000201400 */
[----:B0-----:R-:W0:Y:S04]  /*3920*/  SHFL.DOWN PT, R198, R191, 0x2, 0x1f ;  /* 0x08401f00bfc67f89 */ /* 0x001e2800000e0000 */
[----:B------:R-:W1:Y:S01]  /*3930*/  @!P4 LDS.64 R194, [R196] ;  /* 0x00000000c4c2c984 */ /* 0x000e620000000a00 */
[----:B0-----:R-:W-:Y:S02]  /*3940*/  IADD3 R192, R198, R191, RZ ;  /* 0x000000bfc6c07210 */ /* 0x001fe40007ffe0ff */
[----:B------:R-:W-:Y:S02]  /*3950*/  I2FP.F32.S32 R198, R198 ;  /* 0x000000c600c67245 */ /* 0x000fe40000201400 */
[----:B------:R-:W-:Y:S01]  /*3960*/  I2FP.F32.S32 R193, R192 ;  /* 0x000000c000c17245 */ /* 0x000fe20000201400 */
[----:B------:R-:W0:Y:S03]  /*3970*/  SHFL.DOWN PT, R205, R192, 0x1, 0x1f ;  /* 0x08201f00c0cd7f89 */ /* 0x000e2600000e0000 */
[----:B------:R-:W2:Y:S01]  /*3980*/  MUFU.RCP R200, R193 ;  /* 0x000000c100c87308 */ /* 0x000ea20000001000 */
[----:B-1----:R-:W1:Y:S01]  /*3990*/  SHFL.DOWN PT, R197, R194, 0x2, 0x1f ;  /* 0x08401f00c2c57f89 */ /* 0x002e6200000e0000 */
[----:B0-----:R-:W-:-:S02]  /*39a0*/  IADD3 R191, R192, R205, RZ ;  /* 0x000000cdc0bf7210 */ /* 0x001fc40007ffe0ff */
[----:B------:R-:W-:Y:S02]  /*39b0*/  I2FP.F32.S32 R205, R205 ;  /* 0x000000cd00cd7245 */ /* 0x000fe40000201400 */
[----:B------:R-:W-:-:S06]  /*39c0*/  I2FP.F32.S32 R202, R191 ;  /* 0x000000bf00ca7245 */ /* 0x000fcc0000201400 */
[----:B------:R-:W0:Y:S01]  /*39d0*/  MUFU.RCP R202, R202 ;  /* 0x000000ca00ca7308 */ /* 0x000e220000001000 */
[----:B-1----:R-:W-:-:S04]  /*39e0*/  FMUL.FTZ R0, R197, R198 ;  /* 0x000000c6c5007220 */ /* 0x002fc80000410000 */
[----:B------:R-:W-:Y:S01]  /*39f0*/  FFMA.FTZ R203, R201, R194, R0 ;  /* 0x000000c2c9cb7223 */ /* 0x000fe20000010000 */
[----:B------:R-:W-:Y:S01]  /*3a00*/  FADD.FTZ R194, -R197, R194 ;  /* 0x000000c2c5c27221 */ /* 0x000fe20000010100 */
[----:B------:R-:W1:Y:S01]  /*3a10*/  SHFL.DOWN PT, R0, R195, 0x2, 0x1f ;  /* 0x08401f00c3007f89 */ /* 0x000e6200000e0000 */
[----:B------:R-:W-:Y:S01]  /*3a20*/  IADD3 R197, R188, 0x80, RZ ;  /* 0x00000080bcc57810 */ /* 0x000fe20007ffe0ff */
[----:B--2---:R-:W-:Y:S01]  /*3a30*/  FMUL.FTZ R196, R200, R203 ;  /* 0x000000cbc8c47220 */ /* 0x004fe20000410000 */
[----:B------:R-:W-:-:S04]  /*3a40*/  FMUL.FTZ R194, R194, R194 ;  /* 0x000000c2c2c27220 */ /* 0x000fc80000410000 */
[----:B------:R-:W2:Y:S01]  /*3a50*/  SHFL.DOWN PT, R203, R196, 0x1, 0x1f ;  /* 0x08201f00c4cb7f89 */ /* 0x000ea200000e0000 */
[----:B------:R-:W-:-:S04]  /*3a60*/  FMUL.FTZ R194, R194, R201 ;  /* 0x000000c9c2c27220 */ /* 0x000fc80000410000 */
[----:B------:R-:W-:Y:S01]  /*3a70*/  FMUL.FTZ R194, R194, R198 ;  /* 0x000000c6c2c27220 */ /* 0x000fe20000410000 */
[----:B-1----:R-:W-:-:S04]  /*3a80*/  FADD.FTZ R191, R0, R195 ;  /* 0x000000c300bf7221 */ /* 0x002fc80000010000 */
[----:B------:R-:W-:Y:S01]  /*3a90*/  FFMA.FTZ R194, R200, R194, R191 ;  /* 0x000000c2c8c27223 */ /* 0x000fe200000100bf */
[----:B--2---:R-:W-:-:S04]  /*3aa0*/  FMUL.FTZ R192, R203, R205 ;  /* 0x000000cdcbc07220 */ /* 0x004fc80000410000 */
[----:B------:R-:W-:Y:S01]  /*3ab0*/  FFMA.FTZ R195, R193, R196, R192 ;  /* 0x000000c4c1c37223 */ /* 0x000fe200000100c0 */
[----:B------:R-:W-:-:S03]  /*3ac0*/  FADD.FTZ R196, R196, -R203 ;  /* 0x800000cbc4c47221 */ /* 0x000fc60000010000 */
[----:B0-----:R-:W-:Y:S01]  /*3ad0*/  FMUL.FTZ R191, R202, R195 ;  /* 0x000000c3cabf7220 */ /* 0x001fe20000410000 */
[----:B------:R-:W-:Y:S01]  /*3ae0*/  FMUL.FTZ R196, R196, R196 ;  /* 0x000000c4c4c47220 */ /* 0x000fe20000410000 */
[----:B------:R-:W0:Y:S03]  /*3af0*/  SHFL.DOWN PT, R195, R194, 0x1, 0x1f ;  /* 0x08201f00c2c37f89 */ /* 0x000e2600000e0000 */
[----:B------:R-:W-:Y:S01]  /*3b00*/  FMUL.FTZ R196, R193, R196 ;  /* 0x000000c4c1c47220 */ /* 0x000fe20000410000 */
[----:B------:R-:W1:Y:S03]  /*3b10*/  SHFL.IDX PT, R191, R191, RZ, 0x1f ;  /* 0x00001fffbfbf7589 */ /* 0x000e6600000e0000 */
[----:B------:R-:W-:Y:S01]  /*3b20*/  FMUL.FTZ R196, R196, R205 ;  /* 0x000000cdc4c47220 */ /* 0x000fe20000410000 */
[----:B0-----:R-:W-:Y:S01]  /*3b30*/  FADD.FTZ R195, R194, R195 ;  /* 0x000000c3c2c37221 */ /* 0x001fe20000010000 */
[----:B-1----:R-:W-:-:S03]  /*3b40*/  FSEL R0, R191, RZ, !P3 ;  /* 0x000000ffbf007208 */ /* 0x002fc60005800000 */
[----:B------:R-:W-:Y:S02]  /*3b50*/  FFMA.FTZ R195, R202, R196, R195 ;  /* 0x000000c4cac37223 */ /* 0x000fe400000100c3 */
[C---:B------:R-:W-:Y:S01]  /*3b60*/  FADD.FTZ R194, -R0.reuse, R172 ;  /* 0x000000ac00c27221 */ /* 0x040fe20000010100 */
[C---:B------:R-:W-:Y:S02]  /*3b70*/  FADD.FTZ R172, -R0.reuse, R173 ;  /* 0x000000ad00ac7221 */ /* 0x040fe40000010100 */
[----:B------:R-:W0:Y:S01]  /*3b80*/  SHFL.IDX PT, R226, R195, RZ, 0x1f ;  /* 0x00001fffc3e27589 */ /* 0x000e2200000e0000 */
[----:B------:R-:W0:Y:S01]  /*3b90*/  LDC R173, c[0x0][0x2d8] ;  /* 0x0000b600ffad7b82 */ /* 0x000e220000000800 */
[C---:B------:R-:W-:Y:S01]  /*3ba0*/  FADD.FTZ R206, -R0.reuse, R162 ;  /* 0x000000a200ce7221 */ /* 0x040fe20000010100 */
[C---:B------:R-:W-:Y:S01]  /*3bb0*/  FADD.FTZ R162, -R0.reuse, R155 ;  /* 0x0000009b00a27221 */ /* 0x040fe20000010100 */
[----:B------:R-:W-:Y:S01]  /*3bc0*/  FMUL.FTZ R155, R191, R191 ;  /* 0x000000bfbf9b7220 */ /* 0x000fe20000410000 */
[C---:B------:R-:W-:Y:S01]  /*3bd0*/  FADD.FTZ R224, -R0.reuse, R168 ;  /* 0x000000a800e07221 */ /* 0x040fe20000010100 */
[C---:B------:R-:W-:Y:S01]  /*3be0*/  FADD.FTZ R168, -R0.reuse, R158 ;  /* 0x0000009e00a87221 */ /* 0x040fe20000010100 */
[C---:B------:R-:W-:Y:S01]  /*3bf0*/  FADD.FTZ R204, -R0.reuse, R150 ;  /* 0x0000009600cc7221 */ /* 0x040fe20000010100 */
[C---:B------:R-:W-:Y:S01]  /*3c00*/  FADD.FTZ R208, -R0.reuse, R152 ;  /* 0x0000009800d07221 */ /* 0x040fe20000010100 */
[C---:B------:R-:W-:Y:S01]  /*3c10*/  FADD.FTZ R158, -R0.reuse, R153 ;  /* 0x00000099009e7221 */ /* 0x040fe20000010100 */
[C---:B------:R-:W-:Y:S01]  /*3c20*/  FADD.FTZ R150, -R0.reuse, R151 ;  /* 0x0000009700967221 */ /* 0x040fe20000010100 */
[----:B------:R-:W-:Y:S01]  /*3c30*/  FSEL R230, R155, RZ, P3 ;  /* 0x000000ff9be67208 */ /* 0x000fe20001800000 */
[----:B------:R-:W1:Y:S01]  /*3c40*/  @!P2 LDC.64 R152, c[0x0][0x250] ;  /* 0x00009400ff98ab82 */ /* 0x000e620000000a00 */
[C---:B------:R-:W-:Y:S01]  /*3c50*/  FADD.FTZ R210, -R0.reuse, R154 ;  /* 0x0000009a00d27221 */ /* 0x040fe20000010100 */
[C---:B------:R-:W-:Y:S01]  /*3c60*/  FADD.FTZ R212, -R0.reuse, R148 ;  /* 0x0000009400d47221 */ /* 0x040fe20000010100 */
[C---:B------:R-:W-:Y:S01]  /*3c70*/  FADD.FTZ R154, -R0.reuse, R149 ;  /* 0x00000095009a7221 */ /* 0x040fe20000010100 */
[C---:B------:R-:W-:Y:S01]  /*3c80*/  FADD.FTZ R242, -R0.reuse, R128 ;  /* 0x0000008000f27221 */ /* 0x040fe20000010100 */
[C---:B------:R-:W-:Y:S01]  /*3c90*/  FADD.FTZ R244, -R0.reuse, R129 ;  /* 0x0000008100f47221 */ /* 0x040fe20000010100 */
[C---:B------:R-:W-:Y:S01]  /*3ca0*/  FADD.FTZ R180, -R0.reuse, R180 ;  /* 0x000000b400b47221 */ /* 0x040fe20000010100 */
[C---:B------:R-:W-:Y:S01]  /*3cb0*/  FADD.FTZ R176, -R0.reuse, R176 ;  /* 0x000000b000b07221 */ /* 0x040fe20000010100 */
[----:B------:R-:W2:Y:S01]  /*3cc0*/  @!P2 LDC.64 R148, c[0x0][0x258] ;  /* 0x00009600ff94ab82 */ /* 0x000ea20000000a00 */
[C---:B------:R-:W-:Y:S01]  /*3cd0*/  FADD.FTZ R181, -R0.reuse, R181 ;  /* 0x000000b500b57221 */ /* 0x040fe20000010100 */
[C---:B------:R-:W-:Y:S01]  /*3ce0*/  FADD.FTZ R240, -R0.reuse, R132 ;  /* 0x0000008400f07221 */ /* 0x040fe20000010100 */
[C---:B------:R-:W-:Y:S01]  /*3cf0*/  FADD.FTZ R166, -R0.reuse, R166 ;  /* 0x000000a600a67221 */ /* 0x040fe20000010100 */
[----:B------:R-:W-:Y:S01]  /*3d00*/  FADD.FTZ R132, -R0, R133 ;  /* 0x0000008500847221 */ /* 0x000fe20000010100 */
[----:B0-----:R-:W-:Y:S01]  /*3d10*/  FFMA.FTZ R151, R226, UR7, R173 ;  /* 0x00000007e2977c23 */ /* 0x001fe200080100ad */
[C---:B------:R-:W-:Y:S01]  /*3d20*/  FADD.FTZ R226, -R0.reuse, R136 ;  /* 0x0000008800e27221 */ /* 0x040fe20000010100 */
[C---:B------:R-:W-:Y:S01]  /*3d30*/  FADD.FTZ R136, -R0.reuse, R137 ;  /* 0x0000008900887221 */ /* 0x040fe20000010100 */
[----:B------:R-:W0:Y:S01]  /*3d40*/  LDC.64 R128, c[0x0][0x2b8] ;  /* 0x0000ae00ff807b82 */ /* 0x000e220000000a00 */
[----:B------:R-:W-:Y:S01]  /*3d50*/  FADD.FTZ R137, R151, R230 ;  /* 0x000000e697897221 */ /* 0x000fe20000010000 */
[C---:B------:R-:W-:Y:S01]  /*3d60*/  FADD.FTZ R230, -R0.reuse, R142 ;  /* 0x0000008e00e67221 */ /* 0x040fe20000010100 */
[C---:B------:R-:W-:Y:S01]  /*3d70*/  FADD.FTZ R142, -R0.reuse, R143 ;  /* 0x0000008f008e7221 */ /* 0x040fe20000010100 */
[C---:B------:R-:W-:Y:S01]  /*3d80*/  FADD.FTZ R134, -R0.reuse, R134 ;  /* 0x0000008600867221 */ /* 0x040fe20000010100 */
[C---:B------:R-:W-:Y:S01]  /*3d90*/  FADD.FTZ R182, -R0.reuse, R182 ;  /* 0x000000b600b67221 */ /* 0x040fe20000010100 */
[----:B------:R-:W-:Y:S01]  /*3da0*/  FADD.FTZ R178, -R0, R178 ;  /* 0x000000b200b27221 */ /* 0x000fe20000010100 */
[----:B------:R-:W3:Y:S01]  /*3db0*/  MUFU.RSQ R137, R137 ;  /* 0x0000008900897308 */ /* 0x000ee20000001400 */
[----:B-1----:R-:W-:-:S04]  /*3dc0*/  @!P2 IMAD.WIDE R152, R3, 0x4, R152 ;  /* 0x000000040398a825 */ /* 0x002fc800078e0298 */
[C---:B------:R-:W-:Y:S01]  /*3dd0*/  FADD.FTZ R183, -R0.reuse, R183 ;  /* 0x000000b700b77221 */ /* 0x040fe20000010100 */
[C---:B------:R-:W-:Y:S01]  /*3de0*/  FADD.FTZ R177, -R0.reuse, R177 ;  /* 0x000000b100b17221 */ /* 0x040fe20000010100 */
        /* <DEDUP_REMOVED lines=15> */
[C---:B------:R-:W-:Y:S01]  /*3ee0*/  FMUL.FTZ R180, R137.reuse, R181 ;  /* 0x000000b589b47220 */ /* 0x040fe20000410000 */
[C---:B-1----:R-:W-:Y:S01]  /*3ef0*/  FMUL.FTZ R191, R137.reuse, R166 ;  /* 0x000000a689bf7220 */ /* 0x042fe20000410000 */
[C---:B------:R-:W-:Y:S01]  /*3f00*/  FMUL.FTZ R181, R137.reuse, R134 ;  /* 0x0000008689b57220 */ /* 0x040fe20000410000 */
[C---:B------:R-:W-:Y:S01]  /*3f10*/  FMUL.FTZ R135, R137.reuse, R182 ;  /* 0x000000b689877220 */ /* 0x040fe20000410000 */
[C---:B------:R-:W-:Y:S01]  /*3f20*/  FMUL.FTZ R166, R137.reuse, R132 ;  /* 0x0000008489a67220 */ /* 0x040fe20000410000 */
[----:B------:R-:W-:Y:S01]  /*3f30*/  FFMA.FTZ R134, R64, R143, R8 ;  /* 0x0000008f40867223 */ /* 0x000fe20000010008 */
[----:B------:R-:W-:Y:S01]  /*3f40*/  FMUL.FTZ R145, R137, R178 ;  /* 0x000000b289917220 */ /* 0x000fe20000410000 */
[----:B------:R-:W-:Y:S01]  /*3f50*/  FFMA.FTZ R132, R60, R133, R4 ;  /* 0x000000853c847223 */ /* 0x000fe20000010004 */
[----:B------:R-:W-:Y:S01]  /*3f60*/  FFMA.FTZ R143, R61, R180, R5 ;  /* 0x000000b43d8f7223 */ /* 0x000fe20000010005 */
        /* <DEDUP_REMOVED lines=12> */
[----:B--2---:R-:W-:-:S04]  /*4030*/  @!P2 IMAD.WIDE R148, R3, 0x4, R148 ;  /* 0x000000040394a825 */ /* 0x004fc800078e0294 */
[C---:B------:R-:W-:Y:S01]  /*4040*/  FMUL.FTZ R152, R137.reuse, R136 ;  /* 0x0000008889987220 */ /* 0x040fe20000410000 */
[----:B------:R-:W-:Y:S01]  /*4050*/  FMUL.FTZ R177, R137, R138 ;  /* 0x0000008a89b17220 */ /* 0x000fe20000410000 */
[----:B------:R-:W-:Y:S01]  /*4060*/  FFMA.FTZ R135, R66, R145, R10 ;  /* 0x0000009142877223 */ /* 0x000fe2000001000a */
[C---:B------:R-:W-:Y:S01]  /*4070*/  FADD.FTZ R214, -R0.reuse, R170 ;  /* 0x000000aa00d67221 */ /* 0x040fe20000010100 */
[C---:B------:R-:W-:Y:S01]  /*4080*/  FADD.FTZ R202, -R0.reuse, R156 ;  /* 0x0000009c00ca7221 */ /* 0x040fe20000010100 */
[----:B------:R-:W-:Y:S01]  /*4090*/  FADD.FTZ R220, -R0, R160 ;  /* 0x000000a000dc7221 */ /* 0x000fe20000010100 */
[----:B------:R-:W-:Y:S01]  /*40a0*/  FFMA.FTZ R192, R67, R192, R11 ;  /* 0x000000c043c07223 */ /* 0x000fe2000001000b */
[----:B------:R-:W-:Y:S01]  /*40b0*/  FFMA.FTZ R145, R65, R176, R9 ;  /* 0x000000b041917223 */ /* 0x000fe20000010009 */
[----:B------:R-:W-:Y:S01]  /*40c0*/  FFMA.FTZ R182, R63, R182, R7 ;  /* 0x000000b63fb67223 */ /* 0x000fe20000010007 */
[----:B------:R-:W-:Y:S01]  /*40d0*/  F2FP.BF16.F32.PACK_AB R132, R143, R132 ;  /* 0x000000848f84723e */ /* 0x000fe200000010ff */
        /* <DEDUP_REMOVED lines=13> */
[----:B------:R-:W-:Y:S01]  /*41b0*/  FFMA.FTZ R139, R74, R191, R18 ;  /* 0x000000bf4a8b7223 */ /* 0x000fe20000010012 */
[----:B------:R-:W-:Y:S01]  /*41c0*/  FFMA.FTZ R200, R75, R200, R19 ;  /* 0x000000c84bc87223 */ /* 0x000fe20000010013 */
[----:B------:R-:W-:Y:S01]  /*41d0*/  FFMA.FTZ R143, R73, R196, R17 ;  /* 0x000000c4498f7223 */ /* 0x000fe20000010011 */
[----:B------:R-:W-:Y:S01]  /*41e0*/  FFMA.FTZ R198, R71, R198, R15 ;  /* 0x000000c647c67223 */ /* 0x000fe2000001000f */
[----:B------:R-:W-:Y:S01]  /*41f0*/  FFMA.FTZ R141, R69, R172, R13 ;  /* 0x000000ac458d7223 */ /* 0x000fe2000001000d */
[----:B------:R0:W-:Y:S01]  /*4200*/  @!P2 STG.E desc[UR4][R148.64], R137 ;  /* 0x000000899400a986 */ /* 0x0001e2000c101904 */
        /* <DEDUP_REMOVED lines=36> */
[----:B------:R-:W-:Y:S01]  /*4450*/  F2FP.BF16.F32.PACK_AB R135, R192, R135 ;  /* 0x00000087c087723e */ /* 0x000fe200000010ff */
[----:B0-----:R-:W-:Y:S01]  /*4460*/  IMAD.WIDE.U32 R148, R188, 0x10, R128 ;  /* 0x00000010bc947825 */ /* 0x001fe200078e0080 */
[----:B------:R-:W-:-:S03]  /*4470*/  F2FP.BF16.F32.PACK_AB R134, R145, R134 ;  /* 0x000000869186723e */ /* 0x000fc600000010ff */
[----:B------:R-:W-:Y:S01]  /*4480*/  FFMA.FTZ R130, R80, R155, R24 ;  /* 0x0000009b50827223 */ /* 0x000fe20000010018 */
[----:B------:R-:W-:Y:S01]  /*4490*/  F2FP.BF16.F32.PACK_AB R133, R182, R133 ;  /* 0x00000085b685723e */ /* 0x000fe200000010ff */
[----:B------:R-:W-:Y:S01]  /*44a0*/  IMAD.WIDE.U32 R196, R197, 0x10, R128 ;  /* 0x00000010c5c47825 */ /* 0x000fe200078e0080 */
[----:B------:R-:W-:-:S03]  /*44b0*/  F2FP.BF16.F32.PACK_AB R139, R200, R139 ;  /* 0x0000008bc88b723e */ /* 0x000fc600000010ff */
[----:B------:R-:W-:Y:S01]  /*44c0*/  FFMA.FTZ R218, R83, R218, R27 ;  /* 0x000000da53da7223 */ /* 0x000fe2000001001b */
[----:B------:R-:W-:Y:S01]  /*44d0*/  F2FP.BF16.F32.PACK_AB R138, R143, R138 ;  /* 0x0000008a8f8a723e */ /* 0x000fe200000010ff */
[----:B------:R0:W-:Y:S01]  /*44e0*/  STG.E.128 desc[UR4][R148.64], R132 ;  /* 0x0000008494007986 */ /* 0x0001e2000c101d04 */
[----:B------:R-:W-:Y:S01]  /*44f0*/  F2FP.BF16.F32.PACK_AB R137, R198, R147 ;  /* 0x00000093c689723e */ /* 0x000fe200000010ff */
[----:B------:R-:W-:Y:S01]  /*4500*/  IMAD.WIDE.U32 R142, R186, 0x10, R128 ;  /* 0x00000010ba8e7825 */ /* 0x000fe200078e0080 */
[----:B------:R-:W-:-:S03]  /*4510*/  F2FP.BF16.F32.PACK_AB R136, R141, R136 ;  /* 0x000000888d88723e */ /* 0x000fc600000010ff */
[----:B------:R-:W-:Y:S01]  /*4520*/  FFMA.FTZ R170, R79, R170, R23 ;  /* 0x000000aa4faa7223 */ /* 0x000fe20000010017 */
[----:B------:R-:W-:Y:S01]  /*4530*/  FFMA.FTZ R169, R90, R169, R34 ;  /* 0x000000a95aa97223 */ /* 0x000fe20000010022 */
[----:B------:R-:W-:-:S04]  /*4540*/  IMAD.WIDE.U32 R140, R189, 0x10, R128 ;  /* 0x00000010bd8c7825 */ /* 0x000fc800078e0080 */
[----:B------:R-:W-:Y:S01]  /*4550*/  FFMA.FTZ R162, R91, R162, R35 ;  /* 0x000000a25ba27223 */ /* 0x000fe20000010023 */
[----:B------:R1:W-:Y:S01]  /*4560*/  STG.E.128 desc[UR4][R196.64], R136 ;  /* 0x00000088c4007986 */ /* 0x0003e2000c101d04 */
[----:B------:R-:W-:Y:S01]  /*4570*/  FFMA.FTZ R156, R87, R156, R31 ;  /* 0x0000009c579c7223 */ /* 0x000fe2000001001f */
[----:B------:R-:W-:-:S04]  /*4580*/  IMAD.WIDE.U32 R144, R185, 0x10, R128 ;  /* 0x00000010b9907825 */ /* 0x000fc800078e0080 */
        /* <DEDUP_REMOVED lines=8> */
[----:B------:R-:W-:Y:S01]  /*4610*/  FFMA.FTZ R129, R78, R151, R22 ;  /* 0x000000974e817223 */ /* 0x000fe20000010016 */
[----:B0-----:R-:W-:Y:S01]  /*4620*/  FFMA.FTZ R132, R84, R153, R28 ;  /* 0x0000009954847223 */ /* 0x001fe2000001001c */
[----:B------:R-:W-:Y:S01]  /*4630*/  FFMA.FTZ R149, R97, R152, R41 ;  /* 0x0000009861957223 */ /* 0x000fe20000010029 */
[----:B------:R-:W-:Y:S01]  /*4640*/  FFMA.FTZ R151, R81, R216, R25 ;  /* 0x000000d851977223 */ /* 0x000fe20000010019 */
[----:B------:R-:W-:Y:S01]  /*4650*/  FFMA.FTZ R128, R76, R131, R20 ;  /* 0x000000834c807223 */ /* 0x000fe20000010014 */
[----:B------:R-:W-:Y:S01]  /*4660*/  FFMA.FTZ R131, R82, R161, R26 ;  /* 0x000000a152837223 */ /* 0x000fe2000001001a */
[----:B------:R-:W-:Y:S01]  /*4670*/  FFMA.FTZ R133, R86, R157, R30 ;  /* 0x0000009d56857223 */ /* 0x000fe2000001001e */
[----:B-1----:R-:W-:Y:S01]  /*4680*/  FFMA.FTZ R137, R85, R160, R29 ;  /* 0x000000a055897223 */ /* 0x002fe2000001001d */
        /* <DEDUP_REMOVED lines=23> */
[----:B------:R-:W-:-:S02]  /*4800*/  F2FP.BF16.F32.PACK_AB R131, R218, R131 ;  /* 0x00000083da83723e */ /* 0x000fc400000010ff */
[----:B------:R-:W-:Y:S02]  /*4810*/  F2FP.BF16.F32.PACK_AB R129, R170, R129 ;  /* 0x00000081aa81723e */ /* 0x000fe400000010ff */
[----:B------:R-:W-:Y:S02]  /*4820*/  F2FP.BF16.F32.PACK_AB R128, R185, R128 ;  /* 0x00000080b980723e */ /* 0x000fe400000010ff */
[----:B------:R-:W-:Y:S02]  /*4830*/  F2FP.BF16.F32.PACK_AB R135, R162, R169 ;  /* 0x000000a9a287723e */ /* 0x000fe400000010ff */
[----:B------:R-:W-:Y:S01]  /*4840*/  F2FP.BF16.F32.PACK_AB R134, R139, R134 ;  /* 0x000000868b86723e */ /* 0x000fe200000010ff */
[----:B------:R0:W-:Y:S01]  /*4850*/  STG.E.128 desc[UR4][R140.64], R128 ;  /* 0x000000808c007986 */ /* 0x0001e2000c101d04 */
[----:B------:R-:W-:Y:S02]  /*4860*/  F2FP.BF16.F32.PACK_AB R133, R156, R133 ;  /* 0x000000859c85723e */ /* 0x000fe400000010ff */
[----:B------:R-:W-:-:S02]  /*4870*/  F2FP.BF16.F32.PACK_AB R139, R228, R177 ;  /* 0x000000b1e48b723e */ /* 0x000fc400000010ff */
[----:B------:R-:W-:Y:S01]  /*4880*/  F2FP.BF16.F32.PACK_AB R137, R150, R137 ;  /* 0x000000899689723e */ /* 0x000fe200000010ff */
[----:B------:R0:W-:Y:S01]  /*4890*/  STG.E.128 desc[UR4][R142.64], R132 ;  /* 0x000000848e007986 */ /* 0x0001e2000c101d04 */
[----:B------:R-:W-:Y:S02]  /*48a0*/  F2FP.BF16.F32.PACK_AB R136, R149, R136 ;  /* 0x000000889588723e */ /* 0x000fe400000010ff */
[----:B------:R-:W-:Y:S02]  /*48b0*/  F2FP.BF16.F32.PACK_AB R151, R238, R151 ;  /* 0x00000097ee97723e */ /* 0x000fe400000010ff */
[----:B------:R-:W-:Y:S01]  /*48c0*/  F2FP.BF16.F32.PACK_AB R150, R236, R179 ;  /* 0x000000b3ec96723e */ /* 0x000fe200000010ff */
[----:B------:R0:W-:Y:S01]  /*48d0*/  STG.E.128 desc[UR4][R144.64], R136 ;  /* 0x0000008890007986 */ /* 0x0001e2000c101d04 */
[----:B------:R-:W-:Y:S02]  /*48e0*/  F2FP.BF16.F32.PACK_AB R149, R164, R173 ;  /* 0x000000ada495723e */ /* 0x000fe400000010ff */
[----:B------:R-:W-:-:S02]  /*48f0*/  F2FP.BF16.F32.PACK_AB R148, R153, R148 ;  /* 0x000000949994723e */ /* 0x000fc400000010ff */
[----:B------:R-:W-:Y:S02]  /*4900*/  F2FP.BF16.F32.PACK_AB R183, R246, R195 ;  /* 0x000000c3f6b7723e */ /* 0x000fe400000010ff */
[----:B------:R-:W-:Y:S01]  /*4910*/  F2FP.BF16.F32.PACK_AB R182, R244, R193 ;  /* 0x000000c1f4b6723e */ /* 0x000fe200000010ff */
[----:B------:R0:W-:Y:S01]  /*4920*/  STG.E.128 desc[UR4][R146.64], R148 ;  /* 0x0000009492007986 */ /* 0x0001e2000c101d04 */
[----:B------:R-:W-:Y:S02]  /*4930*/  F2FP.BF16.F32.PACK_AB R181, R234, R181 ;  /* 0x000000b5eab5723e */ /* 0x000fe400000010ff */
[----:B------:R-:W-:Y:S02]  /*4940*/  F2FP.BF16.F32.PACK_AB R180, R166, R175 ;  /* 0x000000afa6b4723e */ /* 0x000fe400000010ff */
[----:B------:R-:W-:Y:S02]  /*4950*/  IADD3 R3, R3, UR10, RZ ;  /* 0x0000000a03037c10 */ /* 0x000fe4000fffe0ff */
[----:B------:R-:W-:Y:S01]  /*4960*/  SEL R0, RZ, 0x1, P1 ;  /* 0x00000001ff007807 */ /* 0x000fe20000800000 */
[----:B------:R0:W-:Y:S01]  /*4970*/  STG.E.128 desc[UR4][R190.64], R180 ;  /* 0x000000b4be007986 */ /* 0x0001e2000c101d04 */
[----:B------:R-:W-:-:S13]  /*4980*/  ISETP.GE.AND P2, PT, R3, UR11, PT ;  /* 0x0000000b03007c0c */ /* 0x000fda000bf46270 */
[----:B------:R-:W-:Y:S05]  /*4990*/  @!P2 BRA `(.L_x_19271) ;  /* 0xffffffb800f4a947 */ /* 0x000fea000383ffff */
[----:B------:R-:W-:Y:S05]  /*49a0*/  EXIT ;  /* 0x000000000000794d */ /* 0x000fea0003800000 */
.L_x_19270:
[----:B------:R-:W-:Y:S01]  /*49b0*/  HFMA2.MMA R201, -RZ, RZ, 0, 5.9604644775390625e-08 ;  /* 0x00000001ffc97435 */ /* 0x000fe200000001ff */
[----:B------:R-:W-:Y:S02]  /*49c0*/  MOV R202, R0 ;  /* 0x0000000000ca7202 */ /* 0x000fe40000000f00 */
[----:B------:R-:W-:Y:S02]  /*49d0*/  MOV R204, 0x1f ;  /* 0x0000001f00cc7802 */ /* 0x000fe40000000f00 */
[----:B------:R-:W-:-:S07]  /*49e0*/  MOV R199, 0xffffffff ;  /* 0xffffffff00c77802 */ /* 0x000fce0000000f00 */
[----:B-----5:R-:W-:Y:S05]  /*49f0*/  WARPSYNC.COLLECTIVE R199, `(.L_x_19272) ;  /* 0x00000000c7087348 */ /* 0x020fea0003c00000 */
[----:B------:R0:W1:Y:S02]  /*4a00*/  SHFL.BFLY P4, R200, R202, R201, R204 ;  /* 0x0c0000c9cac87389 */ /* 0x00006400000800cc */
[----:B01---5:R-:W-:Y:S01]  /*4a10*/  ENDCOLLECTIVE ;  /* 0x000000000000791b */ /* 0x023fe20003800000 */
.L_x_19272:
[----:B------:R-:W-:Y:S01]  /*4a20*/  HFMA2.MMA R201, -RZ, RZ, 0, 1.1920928955078125e-07 ;  /* 0x00000002ffc97435 */ /* 0x000fe200000001ff */
[----:B------:R-:W-:-:S05]  /*4a30*/  MOV R193, R200 ;  /* 0x000000c800c17202 */ /* 0x000fca0000000f00 */
[----:B------:R-:W-:-:S05]  /*4a40*/  FADD.FTZ R193, R0, R193 ;  /* 0x000000c100c17221 */ /* 0x000fca0000010000 */
[----:B------:R-:W-:-:S07]  /*4a50*/  MOV R202, R193 ;  /* 0x000000c100ca7202 */ /* 0x000fce0000000f00 */
[----:B------:R-:W-:Y:S05]  /*4a60*/  WARPSYNC.COLLECTIVE R199, `(.L_x_19273) ;  /* 0x00000000c7087348 */ /* 0x000fea0003c00000 */
[----:B------:R0:W1:Y:S02]  /*4a70*/  SHFL.BFLY P4, R200, R202, R201, R204 ;  /* 0x0c0000c9cac87389 */ /* 0x00006400000800cc */
[----:B01----:R-:W-:Y:S01]  /*4a80*/  ENDCOLLECTIVE ;  /* 0x000000000000791b */ /* 0x003fe20003800000 */
.L_x_19273:
[----:B------:R-:W-:Y:S01]  /*4a90*/  HFMA2.MMA R201, -RZ, RZ, 0, 2.384185791015625e-07 ;  /* 0x00000004ffc97435 */ /* 0x000fe200000001ff */
[----:B------:R-:W-:-:S05]  /*4aa0*/  MOV R192, R200 ;  /* 0x000000c800c07202 */ /* 0x000fca0000000f00 */
[----:B------:R-:W-:-:S05]  /*4ab0*/  FADD.FTZ R195, R193, R192 ;  /* 0x000000c0c1c37221 */ /* 0x000fca0000010000 */
[----:B------:R-:W-:-:S07]  /*4ac0*/  MOV R202, R195 ;  /* 0x000000c300ca7202 */ /* 0x000fce0000000f00 */
[----:B------:R-:W-:Y:S05]  /*4ad0*/  WARPSYNC.COLLECTIVE R199, `(.L_x_19274) ;  /* 0x00000000c7087348 */ /* 0x000fea0003c00000 */
[----:B------:R0:W1:Y:S02]  /*4ae0*/  SHFL.BFLY P4, R200, R202, R201, R204 ;  /* 0x0c0000c9cac87389 */ /* 0x00006400000800cc */
[----:B01----:R-:W-:Y:S01]  /*4af0*/  ENDCOLLECTIVE ;  /* 0x000000000000791b */ /* 0x003fe20003800000 */
.L_x_19274:
[----:B------:R-:W-:Y:S01]  /*4b00*/  HFMA2.MMA R201, -RZ, RZ, 0, 4.76837158203125e-07 ;  /* 0x00000008ffc97435 */ /* 0x000fe200000001ff */
[----:B------:R-:W-:-:S05]  /*4b10*/  MOV R192, R200 ;  /* 0x000000c800c07202 */ /* 0x000fca0000000f00 */
[----:B------:R-:W-:-:S05]  /*4b20*/  FADD.FTZ R196, R195, R192 ;  /* 0x000000c0c3c47221 */ /* 0x000fca0000010000 */
[----:B------:R-:W-:-:S07]  /*4b30*/  MOV R202, R196 ;  /* 0x000000c400ca7202 */ /* 0x000fce0000000f00 */
[----:B------:R-:W-:Y:S05]  /*4b40*/  WARPSYNC.COLLECTIVE R199, `(.L_x_19275) ;  /* 0x00000000c7087348 */ /* 0x000fea0003c00000 */
[----:B------:R0:W1:Y:S02]  /*4b50*/  SHFL.BFLY P4, R200, R202, R201, R204 ;  /* 0x0c0000c9cac87389 */ /* 0x00006400000800cc */
[----:B01----:R-:W-:Y:S01]  /*4b60*/  ENDCOLLECTIVE ;  /* 0x000000000000791b */ /* 0x003fe20003800000 */
.L_x_19275:
[----:B------:R-:W-:Y:S01]  /*4b70*/  HFMA2.MMA R201, -RZ, RZ, 0, 9.5367431640625e-07 ;  /* 0x00000010ffc97435 */ /* 0x000fe200000001ff */
[----:B------:R-:W-:-:S05]  /*4b80*/  MOV R197, R200 ;  /* 0x000000c800c57202 */ /* 0x000fca0000000f00 */
[----:B------:R-:W-:-:S05]  /*4b90*/  FADD.FTZ R197, R196, R197 ;  /* 0x000000c5c4c57221 */ /* 0x000fca0000010000 */
[----:B------:R-:W-:-:S07]  /*4ba0*/  MOV R202, R197 ;  /* 0x000000c500ca7202 */ /* 0x000fce0000000f00 */
[----:B------:R-:W-:Y:S05]  /*4bb0*/  WARPSYNC.COLLECTIVE R199, `(.L_x_19276) ;  /* 0x00000000c7087348 */ /* 0x000fea0003c00000 */
[----:B------:R0:W1:Y:S02]  /*4bc0*/  SHFL.BFLY P4, R200, R202, R201, R204 ;  /* 0x0c0000c9cac87389 */ /* 0x00006400000800cc */
[----:B01----:R-:W-:Y:S01]  /*4bd0*/  ENDCOLLECTIVE ;  /* 0x000000000000791b */ /* 0x003fe20003800000 */
.L_x_19276:
        /* <DEDUP_REMOVED lines=120> */
.L_x_19277:
[----:B------:R-:W-:Y:S01]  /*5360*/  HFMA2.MMA R201, -RZ, RZ, 0, 1.1920928955078125e-07 ;  /* 0x00000002ffc97435 */ /* 0x000fe200000001ff */
[----:B------:R-:W-:-:S05]  /*5370*/  MOV R193, R200 ;  /* 0x000000c800c17202 */ /* 0x000fca0000000f00 */
[----:B------:R-:W-:-:S05]  /*5380*/  FADD.FTZ R193, R0, R193 ;  /* 0x000000c100c17221 */ /* 0x000fca0000010000 */
[----:B------:R-:W-:-:S07]  /*5390*/  MOV R202, R193 ;  /* 0x000000c100ca7202 */ /* 0x000fce0000000f00 */
[----:B------:R-:W-:Y:S05]  /*53a0*/  WARPSYNC.COLLECTIVE R199, `(.L_x_19278) ;  /* 0x00000000c7087348 */ /* 0x000fea0003c00000 */
[----:B------:R0:W1:Y:S02]  /*53b0*/  SHFL.BFLY P4, R200, R202, R201, R204 ;  /* 0x0c0000c9cac87389 */ /* 0x00006400000800cc */
[----:B01----:R-:W-:Y:S01]  /*53c0*/  ENDCOLLECTIVE ;  /* 0x000000000000791b */ /* 0x003fe20003800000 */
.L_x_19278:
[----:B------:R-:W-:Y:S01]  /*53d0*/  HFMA2.MMA R201, -RZ, RZ, 0, 2.384185791015625e-07 ;  /* 0x00000004ffc97435 */ /* 0x000fe200000001ff */
[----:B------:R-:W-:-:S05]  /*53e0*/  MOV R196, R200 ;  /* 0x000000c800c47202 */ /* 0x000fca0000000f00 */
[----:B------:R-:W-:-:S05]  /*53f0*/  FADD.FTZ R196, R193, R196 ;  /* 0x000000c4c1c47221 */ /* 0x000fca0000010000 */
[----:B------:R-:W-:-:S07]  /*5400*/  MOV R202, R196 ;  /* 0x000000c400ca7202 */ /* 0x000fce0000000f00 */
[----:B------:R-:W-:Y:S05]  /*5410*/  WARPSYNC.COLLECTIVE R199, `(.L_x_19279) ;  /* 0x00000000c7087348 */ /* 0x000fea0003c00000 */
[----:B------:R0:W1:Y:S02]  /*5420*/  SHFL.BFLY P4, R200, R202, R201, R204 ;  /* 0x0c0000c9cac87389 */ /* 0x00006400000800cc */
[----:B01----:R-:W-:Y:S01]  /*5430*/  ENDCOLLECTIVE ;  /* 0x000000000000791b */ /* 0x003fe20003800000 */
.L_x_19279:
[----:B------:R-:W-:Y:S01]  /*5440*/  HFMA2.MMA R201, -RZ, RZ, 0, 4.76837158203125e-07 ;  /* 0x00000008ffc97435 */ /* 0x000fe200000001ff */
[----:B------:R-:W-:-:S05]  /*5450*/  MOV R195, R200 ;  /* 0x000000c800c37202 */ /* 0x000fca0000000f00 */
[----:B------:R-:W-:-:S05]  /*5460*/  FADD.FTZ R195, R196, R195 ;  /* 0x000000c3c4c37221 */ /* 0x000fca0000010000 */
[----:B------:R-:W-:-:S07]  /*5470*/  MOV R202, R195 ;  /* 0x000000c300ca7202 */ /* 0x000fce0000000f00 */
[----:B------:R-:W-:Y:S05]  /*5480*/  WARPSYNC.COLLECTIVE R199, `(.L_x_19280) ;  /* 0x00000000c7087348 */ /* 0x000fea0003c00000 */
[----:B------:R0:W1:Y:S02]  /*5490*/  SHFL.BFLY P4, R200, R202, R201, R204 ;  /* 0x0c0000c9cac87389 */ /* 0x00006400000800cc */
[----:B01----:R-:W-:Y:S01]  /*54a0*/  ENDCOLLECTIVE ;  /* 0x000000000000791b */ /* 0x003fe20003800000 */
.L_x_19280:
[----:B------:R-:W-:Y:S01]  /*54b0*/  HFMA2.MMA R201, -RZ, RZ, 0, 9.5367431640625e-07 ;  /* 0x00000010ffc97435 */ /* 0x000fe200000001ff */
[----:B------:R-:W-:-:S05]  /*54c0*/  MOV R198, R200 ;  /* 0x000000c800c67202 */ /* 0x000fca0000000f00 */
[----:B------:R-:W-:-:S05]  /*54d0*/  FADD.FTZ R198, R195, R198 ;  /* 0x000000c6c3c67221 */ /* 0x000fca0000010000 */
[----:B------:R-:W-:-:S07]  /*54e0*/  MOV R202, R198 ;  /* 0x000000c600ca7202 */ /* 0x000fce0000000f00 */
[----:B------:R-:W-:Y:S05]  /*54f0*/  WARPSYNC.COLLECTIVE R199, `(.L_x_19281) ;  /* 0x00000000c7087348 */ /* 0x000fea0003c00000 */
[----:B------:R0:W1:Y:S02]  /*5500*/  SHFL.BFLY P4, R200, R202, R201, R204 ;  /* 0x0c0000c9cac87389 */ /* 0x00006400000800cc */
[----:B01----:R-:W-:Y:S01]  /*5510*/  ENDCOLLECTIVE ;  /* 0x000000000000791b */ /* 0x003fe20003800000 */
.L_x_19281:
[----:B------:R-:W-:Y:S01]  /*5520*/  MOV R197, R200 ;  /* 0x000000c800c57202 */ /* 0x000fe20000000f00 */
[----:B------:R-:W-:Y:S06]  /*5530*/  BRA `(.L_x_19282) ;  /* 0xffffffe000a07947 */ /* 0x000fec000383ffff */
.L_x_19283:
        /* <DEDUP_REMOVED lines=12> */
.L_x_41623:


//--------------------- .text._ZN10layer_norm31ln_parallel_residual_fwd_kernelINS_13Kernel_traitsIf13__nv_bfloat16fS2_fjLj7168ELj1ELj1ELj4ELj16ENS_18Kernel_traits_baseILj7168EfS2_fS2_fjLj128EEEEELb1ELb0ELb0EEEvNS_9FwdParamsE --------------------------
	.section	.text._ZN10layer_norm31ln_parallel_residual_fwd_kernelINS_13Kernel_traitsIf13__nv_bfloat16fS2_fjLj7168ELj1ELj1ELj4ELj16ENS_18Kernel_traits_baseILj7168EfS2_fS2_fjLj128EEEEELb1ELb0ELb0EEEvNS_9FwdParamsE,"ax",@progbits
	.align	128
        .global         _ZN10layer_norm31ln_parallel_residual_fwd_kernelINS_13Kernel_traitsIf13__nv_bfloat16fS2_fjLj7168ELj1ELj1ELj4ELj16ENS_18Kernel_traits_baseILj7168EfS2_fS2_fjLj128EEEEELb1ELb0ELb0EEEvNS_9FwdParamsE
        .type           _ZN10layer_norm31ln_parallel_residual_fwd_kernelINS_13Kernel_traitsIf13__nv_bfloat16fS2_fjLj7168ELj1ELj1ELj4ELj16ENS_18Kernel_traits_baseILj7168EfS2_fS2_fjLj128EEEEELb1ELb0ELb0EEEvNS_9FwdParamsE,@function
        .size           _ZN10layer_norm31ln_parallel_residual_fwd_kernelINS_13Kernel_traitsIf13__nv_bfloat16fS2_fjLj7168ELj1ELj1ELj4ELj16ENS_18Kernel_traits_baseILj7168EfS2_fS2_fjLj128EEEEELb1ELb0ELb0EEEvNS_9FwdParamsE,(.L_x_41624 - _ZN10layer_norm31ln_parallel_residual_fwd_kernelINS_13Kernel_traitsIf13__nv_bfloat16fS2_fjLj7168ELj1ELj1ELj4ELj16ENS_18Kernel_traits_baseILj7168EfS2_fS2_fjLj128EEEEELb1ELb0ELb0EEEvNS_9FwdParamsE)
        .other          _ZN10layer_norm31ln_parallel_residual_fwd_kernelINS_13Kernel_traitsIf13__nv_bfloat16fS2_fjLj7168ELj1ELj1ELj4ELj16ENS_18Kernel_traits_baseILj7168EfS2_fS2_fjLj128EEEEELb1ELb0ELb0EEEvNS_9FwdParamsE,@"STO_CUDA_ENTRY STV_DEFAULT"
_ZN10layer_norm31ln_parallel_residual_fwd_kernelINS_13Kernel_traitsIf13__nv_bfloat16fS2_fjLj7168ELj1ELj1ELj4ELj16ENS_18Kernel_traits_baseILj7168EfS2_fS2_fjLj128EEEEELb1ELb0ELb0EEEvNS_9FwdParamsE:
.text._ZN10layer_norm31ln_parallel_residual_fwd_kernelINS_13Kernel_traitsIf13__nv_bfloat16fS2_fjLj7168ELj1ELj1ELj4ELj16ENS_18Kernel_traits_baseILj7168EfS2_fS2_fjLj128EEEEELb1ELb0ELb0EEEvNS_9FwdParamsE:
        /* <DEDUP_REMOVED lines=109> */
.L_x_19285:
[----:B------:R-:W-:Y:S05]  /*06d0*/  BSYNC B0 ;  /* 0x0000000000007941 */ /* 0x000fea0003800000 */
.L_x_19284:
        /* <DEDUP_REMOVED lines=9> */
[----:B------:R-:W0:Y:S01]  /*0770*/  LDC.64 R12, c[0x0][0x260] ;  /* 0x00009800ff0c7b82 */ /* 0x000e220000000a00 */
[C---:B------:R-:W-:Y:S01]  /*0780*/  IMAD.SHL.U32 R8, R5.reuse, 0x20, RZ ;  /* 0x0000002005087824 */ /* 0x040fe200078e00ff */
[----:B------:R-:W-:Y:S01]  /*0790*/  ULDC.64 UR10, c[0x0][0x268] ;  /* 0x00009a00000a7ab9 */ /* 0x000fe20000000a00 */
[----:B------:R-:W-:Y:S01]  /*07a0*/  SHF.L.U64.HI R3, R5, 0x5, RZ ;  /* 0x0000000505037819 */ /* 0x000fe200000102ff */
[----:B------:R-:W-:Y:S01]  /*07b0*/  ULDC.64 UR12, c[0x0][0x2d0] ;  /* 0x0000b400000c7ab9 */ /* 0x000fe20000000a00 */
[----:B------:R-:W-:Y:S01]  /*07c0*/  ULDC.64 UR8, c[0x0][0x2c8] ;  /* 0x0000b20000087ab9 */ /* 0x000fe20000000a00 */
[----:B------:R-:W-:Y:S02]  /*07d0*/  IADD3 R6, P3, R8, UR10, RZ ;  /* 0x0000000a08067c10 */ /* 0x000fe4000ff7e0ff */
[----:B------:R-:W-:Y:S02]  /*07e0*/  CS2R R30, SRZ ;  /* 0x00000000001e7805 */ /* 0x000fe4000001ff00 */
[----:B------:R-:W-:-:S02]  /*07f0*/  ISETP.NE.U32.AND P0, PT, RZ, UR12, PT ;  /* 0x0000000cff007c0c */ /* 0x000fc4000bf05070 */
[----:B------:R-:W-:Y:S02]  /*0800*/  CS2R R28, SRZ ;  /* 0x00000000001c7805 */ /* 0x000fe4000001ff00 */
[----:B------:R-:W-:Y:S02]  /*0810*/  IADD3.X R7, R3, UR11, RZ, P3, !PT ;  /* 0x0000000b03077c10 */ /* 0x000fe40009ffe4ff */
[----:B------:R-:W-:Y:S02]  /*0820*/  CS2R R34, SRZ ;  /* 0x0000000000227805 */ /* 0x000fe4000001ff00 */
[----:B------:R-:W-:Y:S02]  /*0830*/  ISETP.NE.U32.AND P1, PT, RZ, UR8, PT ;  /* 0x00000008ff007c0c */ /* 0x000fe4000bf25070 */
[----:B------:R-:W-:Y:S02]  /*0840*/  CS2R R32, SRZ ;  /* 0x0000000000207805 */ /* 0x000fe4000001ff00 */
[----:B------:R-:W-:Y:S01]  /*0850*/  ISETP.NE.AND.EX P0, PT, RZ, UR13, PT, P0 ;  /* 0x0000000dff007c0c */ /* 0x000fe2000bf05300 */
[----:B------:R-:W2:Y:S01]  /*0860*/  LDG.E.128 R48, desc[UR4][R6.64+0x10] ;  /* 0x0000100406307981 */ /* 0x000ea2000c1e1d00 */
[----:B------:R-:W-:-:S02]  /*0870*/  ISETP.NE.AND.EX P1, PT, RZ, UR9, PT, P1 ;  /* 0x00000009ff007c0c */ /* 0x000fc4000bf25310 */
[----:B------:R-:W-:Y:S02]  /*0880*/  CS2R R38, SRZ ;  /* 0x0000000000267805 */ /* 0x000fe4000001ff00 */
[----:B------:R-:W-:Y:S01]  /*0890*/  CS2R R36, SRZ ;  /* 0x0000000000247805 */ /* 0x000fe2000001ff00 */
[----:B------:R-:W3:Y:S01]  /*08a0*/  LDG.E.128 R52, desc[UR4][R6.64] ;  /* 0x0000000406347981 */ /* 0x000ee2000c1e1d00 */
[----:B------:R-:W-:Y:S02]  /*08b0*/  CS2R R42, SRZ ;  /* 0x00000000002a7805 */ /* 0x000fe4000001ff00 */
[----:B------:R-:W-:Y:S01]  /*08c0*/  CS2R R40, SRZ ;  /* 0x0000000000287805 */ /* 0x000fe2000001ff00 */
[----:B0-----:R-:W-:Y:S02]  /*08d0*/  IMAD.WIDE.U32 R12, R5, 0x20, R12 ;  /* 0x00000020050c7825 */ /* 0x001fe400078e000c */
[----:B------:R-:W-:-:S03]  /*08e0*/  @P0 IADD3 R8, P4, R8, UR12, RZ ;  /* 0x0000000c08080c10 */ /* 0x000fc6000ff9e0ff */
[----:B------:R-:W4:Y:S01]  /*08f0*/  LDG.E.128 R56, desc[UR4][R12.64] ;  /* 0x000000040c387981 */ /* 0x000f22000c1e1d00 */
[----:B------:R-:W-:Y:S02]  /*0900*/  @P1 LEA R2, P2, R5, UR8, 0x5 ;  /* 0x0000000805021c11 */ /* 0x000fe4000f8428ff */
[----:B------:R-:W-:Y:S01]  /*0910*/  @P0 IADD3.X R9, R3, UR13, RZ, P4, !PT ;  /* 0x0000000d03090c10 */ /* 0x000fe2000a7fe4ff */
[----:B------:R0:W5:Y:S01]  /*0920*/  LDG.E.128 R244, desc[UR4][R12.64+0x10] ;  /* 0x000010040cf47981 */ /* 0x000162000c1e1d00 */
[----:B------:R-:W-:-:S03]  /*0930*/  @P1 LEA.HI.X R3, R5, UR9, RZ, 0x5, P2 ;  /* 0x0000000905031c11 */ /* 0x000fc600090f2cff */
[----:B------:R0:W5:Y:S04]  /*0940*/  @P0 LDG.E.128 R36, desc[UR4][R8.64] ;  /* 0x0000000408240981 */ /* 0x000168000c1e1d00 */
[----:B------:R0:W5:Y:S04]  /*0950*/  @P1 LDG.E.128 R28, desc[UR4][R2.64] ;  /* 0x00000004021c1981 */ /* 0x000168000c1e1d00 */
[----:B------:R0:W5:Y:S04]  /*0960*/  @P1 LDG.E.128 R32, desc[UR4][R2.64+0x10] ;  /* 0x0000100402201981 */ /* 0x000168000c1e1d00 */
[----:B------:R0:W5:Y:S01]  /*0970*/  @P0 LDG.E.128 R40, desc[UR4][R8.64+0x10] ;  /* 0x0000100408280981 */ /* 0x000162000c1e1d00 */
[----:B------:R-:W-:-:S03]  /*0980*/  VIADD R5, R5, 0x80 ;  /* 0x0000008005057836 */ /* 0x000fc60000000000 */
[----:B--2---:R0:W-:Y:S04]  /*0990*/  STL.64 [R1+0xd0], R48 ;  /* 0x0000d03001007387 */ /* 0x0041e80000100a00 */
[----:B------:R0:W-:Y:S04]  /*09a0*/  STL.64 [R1+0xd8], R50 ;  /* 0x0000d83201007387 */ /* 0x0001e80000100a00 */
[----:B---3--:R0:W-:Y:S04]  /*09b0*/  STL.64 [R1+0xe0], R52 ;  /* 0x0000e03401007387 */ /* 0x0081e80000100a00 */
[----:B------:R0:W-:Y:S04]  /*09c0*/  STL.64 [R1+0xe8], R54 ;  /* 0x0000e83601007387 */ /* 0x0001e80000100a00 */
[----:B----4-:R0:W-:Y:S04]  /*09d0*/  STL.64 [R1], R56 ;  /* 0x0000003801007387 */ /* 0x0101e80000100a00 */
[----:B------:R0:W-:Y:S02]  /*09e0*/  STL.64 [R1+0x8], R58 ;  /* 0x0000083a01007387 */ /* 0x0001e40000100a00 */
.L_x_19287:
[----:B------:R-:W-:Y:S05]  /*09f0*/  BSYNC B0 ;  /* 0x0000000000007941 */ /* 0x000fea0003800000 */
.L_x_19286:
        /* <DEDUP_REMOVED lines=47> */
.L_x_19289:
[----:B------:R-:W-:Y:S05]  /*0cf0*/  BSYNC B0 ;  /* 0x0000000000007941 */ /* 0x000fea0003800000 */
.L_x_19288:
        /* <DEDUP_REMOVED lines=47> */
.L_x_19291:
[----:B------:R-:W-:Y:S05]  /*0ff0*/  BSYNC B0 ;  /* 0x0000000000007941 */ /* 0x000fea0003800000 */
.L_x_19290:
        /* <DEDUP_REMOVED lines=12> */
[----:B0-----:R-:W-:Y:S02]  /*10c0*/  CS2R R78, SRZ ;  /* 0x00000000004e7805 */ /* 0x001fe4000001ff00 */
[----:B------:R-:W-:Y:S02]  /*10d0*/  CS2R R76, SRZ ;  /* 0x00000000004c7805 */ /* 0x000fe4000001ff00 */
[----:B------:R-:W-:Y:S02]  /*10e0*/  CS2R R82, SRZ ;  /* 0x0000000000527805 */ /* 0x000fe4000001ff00 */
[----:B------:R-:W-:-:S02]  /*10f0*/  ISETP.NE.AND.EX P0, PT, RZ, UR9, PT, P0 ;  /* 0x00000009ff007c0c */ /* 0x000fc4000bf05300 */
[----:B------:R-:W-:Y:S01]  /*1100*/  CS2R R80, SRZ ;  /* 0x0000000000507805 */ /* 0x000fe2000001ff00 */
[C---:B------:R-:W-:Y:S01]  /*1110*/  IMAD.SHL.U32 R10, R5.reuse, 0x20, RZ ;  /* 0x00000020050a7824 */ /* 0x040fe200078e00ff */
        /* <DEDUP_REMOVED lines=29> */
.L_x_19293:
[----:B------:R-:W-:Y:S05]  /*12f0*/  BSYNC B0 ;  /* 0x0000000000007941 */ /* 0x000fea0003800000 */
.L_x_19292:
        /* <DEDUP_REMOVED lines=12> */
[----:B------:R-:W0:Y:S01]  /*13c0*/  LDC.64 R108, c[0x0][0x260] ;  /* 0x00009800ff6c7b82 */ /* 0x000e220000000a00 */
[----:B------:R-:W-:Y:S01]  /*13d0*/  ULDC.64 UR10, c[0x0][0x2d0] ;  /* 0x0000b400000a7ab9 */ /* 0x000fe20000000a00 */
        /* <DEDUP_REMOVED lines=12> */
[----:B------:R-:W-:-:S11]  /*14a0*/  CS2R R96, SRZ ;  /* 0x0000000000607805 */ /* 0x000fd6000001ff00 */
[----:B------:R-:W-:Y:S01]  /*14b0*/  @P0 IADD3 R10, P1, R10, UR10, RZ ;  /* 0x0000000a0a0a0c10 */ /* 0x000fe2000ff3e0ff */
[----:B0-----:R-:W-:-:S03]  /*14c0*/  IMAD.WIDE.U32 R108, R5, 0x20, R108 ;  /* 0x00000020056c7825 */ /* 0x001fc600078e006c */
[----:B------:R-:W-:Y:S02]  /*14d0*/  @P0 IADD3.X R11, R2, UR11, RZ, P1, !PT ;  /* 0x0000000b020b0c10 */ /* 0x000fe40008ffe4ff */
[----:B------:R0:W5:Y:S01]  /*14e0*/  LDG.E.128 R208, desc[UR4][R108.64] ;  /* 0x000000046cd07981 */ /* 0x000162000c1e1d00 */
[----:B------:R-:W-:-:S03]  /*14f0*/  ISETP.NE.U32.AND P1, PT, RZ, UR8, PT ;  /* 0x00000008ff007c0c */ /* 0x000fc6000bf25070 */
[----:B------:R0:W5:Y:S01]  /*1500*/  LDG.E.128 R204, desc[UR4][R108.64+0x10] ;  /* 0x000010046ccc7981 */ /* 0x000162000c1e1d00 */
[----:B------:R-:W-:-:S03]  /*1510*/  ISETP.NE.AND.EX P1, PT, RZ, UR9, PT, P1 ;  /* 0x00000009ff007c0c */ /* 0x000fc6000bf25310 */
[----:B------:R0:W5:Y:S04]  /*1520*/  @P0 LDG.E.128 R100, desc[UR4][R10.64] ;  /* 0x000000040a640981 */ /* 0x000168000c1e1d00 */
[----:B------:R0:W5:Y:S04]  /*1530*/  @P0 LDG.E.128 R104, desc[UR4][R10.64+0x10] ;  /* 0x000010040a680981 */ /* 0x000168000c1e1d00 */
[----:B------:R-:W2:Y:S02]  /*1540*/  LDG.E.128 R108, desc[UR4][R8.64] ;  /* 0x00000004086c7981 */ /* 0x000ea4000c1e1d00 */
[----:B------:R-:W-:-:S04]  /*1550*/  @P1 LEA R2, P2, R5, UR8, 0x5 ;  /* 0x0000000805021c11 */ /* 0x000fc8000f8428ff */
[C---:B------:R-:W-:Y:S01]  /*1560*/  @P1 LEA.HI.X R3, R5.reuse, UR9, RZ, 0x5, P2 ;  /* 0x0000000905031c11 */ /* 0x040fe200090f2cff */
[----:B------:R-:W3:Y:S04]  /*1570*/  LDG.E.128 R8, desc[UR4][R8.64+0x10] ;  /* 0x0000100408087981 */ /* 0x000ee8000c1e1d00 */
[----:B------:R0:W5:Y:S04]  /*1580*/  @P1 LDG.E.128 R92, desc[UR4][R2.64] ;  /* 0x00000004025c1981 */ /* 0x000168000c1e1d00 */
[----:B------:R0:W5:Y:S01]  /*1590*/  @P1 LDG.E.128 R96, desc[UR4][R2.64+0x10] ;  /* 0x0000100402601981 */ /* 0x000162000c1e1d00 */
[----:B------:R-:W-:-:S03]  /*15a0*/  VIADD R5, R5, 0x80 ;  /* 0x0000008005057836 */ /* 0x000fc60000000000 */
[----:B---3--:R0:W-:Y:S04]  /*15b0*/  STL.64 [R1+0x50], R8 ;  /* 0x0000500801007387 */ /* 0x0081e80000100a00 */
[----:B------:R0:W-:Y:S04]  /*15c0*/  STL.64 [R1+0x58], R10 ;  /* 0x0000580a01007387 */ /* 0x0001e80000100a00 */
[----:B--2---:R0:W-:Y:S04]  /*15d0*/  STL.64 [R1+0x60], R108 ;  /* 0x0000606c01007387 */ /* 0x0041e80000100a00 */
[----:B------:R0:W-:Y:S02]  /*15e0*/  STL.64 [R1+0x68], R110 ;  /* 0x0000686e01007387 */ /* 0x0001e40000100a00 */
.L_x_19295:
[----:B------:R-:W-:Y:S05]  /*15f0*/  BSYNC B0 ;  /* 0x0000000000007941 */ /* 0x000fea0003800000 */
.L_x_19294:
[----:B------:R-:W-:Y:S01]  /*1600*/  ISETP.GE.U32.AND P0, PT, R224, 0x380, PT ;  /* 0x00000380e000780c */ /* 0x000fe20003f06070 */
[----:B------:R-:W-:Y:S01]  /*1610*/  UIADD3 UR35, UR7, -0x24c28bd8, URZ ;  /* 0xdb3d742807237890 */ /* 0x000fe2000fffe03f */
[----:B0-----:R-:W-:Y:S01]  /*1620*/  IMAD.HI.U32 R3, R7, -0x2daee0ad, RZ ;  /* 0xd2511f5307037827 */ /* 0x001fe200078e00ff */
        /* <DEDUP_REMOVED lines=38> */
[----:B--2---:R0:W-:Y:S04]  /*1890*/  STL.64 [R1+0x10], R8 ;  /* 0x0000100801007387 */ /* 0x0041e80000100a00 */
[----:B------:R0:W-:Y:S04]  /*18a0*/  STL.64 [R1+0x18], R10 ;  /* 0x0000180a01007387 */ /* 0x0001e80000100a00 */
[----:B------:R0:W-:Y:S04]  /*18b0*/  STL.64 [R1+0x20], R124 ;  /* 0x0000207c01007387 */ /* 0x0001e80000100a00 */
[----:B------:R0:W-:Y:S04]  /*18c0*/  STL.64 [R1+0x28], R126 ;  /* 0x0000287e01007387 */ /* 0x0001e80000100a00 */
[----:B----4-:R0:W-:Y:S04]  /*18d0*/  STL.64 [R1+0x30], R128 ;  /* 0x0000308001007387 */ /* 0x0101e80000100a00 */
[----:B------:R0:W-:Y:S04]  /*18e0*/  STL.64 [R1+0x38], R130 ;  /* 0x0000388201007387 */ /* 0x0001e80000100a00 */
[----:B---3--:R0:W-:Y:S04]  /*18f0*/  STL.64 [R1+0x40], R132 ;  /* 0x0000408401007387 */ /* 0x0081e80000100a00 */
[----:B------:R0:W-:Y:S02]  /*1900*/  STL.64 [R1+0x48], R134 ;  /* 0x0000488601007387 */ /* 0x0001e40000100a00 */
.L_x_19297:
[----:B------:R-:W-:Y:S05]  /*1910*/  BSYNC B0 ;  /* 0x0000000000007941 */ /* 0x000fea0003800000 */
.L_x_19296:
        /* <DEDUP_REMOVED lines=44> */
.L_x_20229:
        /* <DEDUP_REMOVED lines=11> */
[----:B------:R-:W-:-:S03]  /*1c90*/  ISETP.NE.AND.EX P0, PT, RZ, UR13, PT, P0 ;  /* 0x0000000dff007c0c */ /* 0x000fc6000bf05300 */
[----:B------:R-:W2:Y:S10]  /*1ca0*/  LDC.64 R142, c[0x0][0x220] ;  /* 0x00008800ff8e7b82 */ /* 0x000eb40000000a00 */
[----:B------:R-:W-:-:S04]  /*1cb0*/  @P0 LEA R138, P1, R9, UR12, 0x5 ;  /* 0x0000000c098a0c11 */ /* 0x000fc8000f8228ff */
[----:B------:R-:W-:Y:S02]  /*1cc0*/  @P0 LEA.HI.X R139, R9, UR13, RZ, 0x5, P1 ;  /* 0x0000000d098b0c11 */ /* 0x000fe400088f2cff */
[----:B-1----:R-:W-:-:S03]  /*1cd0*/  ISETP.NE.U32.AND P1, PT, R136, RZ, PT ;  /* 0x000000ff8800720c */ /* 0x002fc60003f25070 */
[----:B------:R-:W5:Y:S01]  /*1ce0*/  @P0 LDG.E.128 R124, desc[UR4][R138.64] ;  /* 0x000000048a7c0981 */ /* 0x000f62000c1e1d00 */
[----:B------:R-:W-:-:S03]  /*1cf0*/  ISETP.NE.AND.EX P1, PT, R137, RZ, PT, P1 ;  /* 0x000000ff8900720c */ /* 0x000fc60003f25310 */
[----:B------:R2:W5:Y:S10]  /*1d00*/  @P0 LDG.E.128 R128, desc[UR4][R138.64+0x10] ;  /* 0x000010048a800981 */ /* 0x000574000c1e1d00 */
[----:B------:R-:W-:-:S04]  /*1d10*/  @P1 LEA R140, P2, R9, R136, 0x4 ;  /* 0x00000088098c1211 */ /* 0x000fc800078420ff */
[----:B------:R-:W-:Y:S02]  /*1d20*/  @P1 LEA.HI.X R141, R9, R137, RZ, 0x4, P2 ;  /* 0x00000089098d1211 */ /* 0x000fe400010f24ff */
[----:B------:R-:W-:Y:S01]  /*1d30*/  ISETP.NE.AND P2, PT, R11, 0x1, PT ;  /* 0x000000010b00780c */ /* 0x000fe20003f45270 */
[----:B--2---:R-:W-:Y:S01]  /*1d40*/  IMAD.WIDE.U32 R138, R9, 0x10, R142 ;  /* 0x00000010098a7825 */ /* 0x004fe200078e008e */
[----:B------:R-:W-:Y:S01]  /*1d50*/  BSSY B1, `(.L_x_19300) ;  /* 0x000000e000017945 */ /* 0x000fe20003800000 */
[----:B------:R-:W5:Y:S04]  /*1d60*/  @P1 LDG.E.128 R132, desc[UR4][R140.64] ;  /* 0x000000048c841981 */ /* 0x000f68000c1e1d00 */
[----:B------:R1:W5:Y:S02]  /*1d70*/  LDG.E.128 R140, desc[UR4][R138.64] ;  /* 0x000000048a8c7981 */ /* 0x000364000c1e1d00 */
[----:B-1----:R-:W-:-:S04]  /*1d80*/  IADD3 R138, R11, 0x1, RZ ;  /* 0x000000010b8a7810 */ /* 0x002fc80007ffe0ff */
        /* <DEDUP_REMOVED lines=9> */
.L_x_19301:
[----:B------:R-:W-:-:S07]  /*1e20*/  MOV R192, R14 ;  /* 0x0000000e00c07202 */ /* 0x000fce0000000f00 */
.L_x_19302:
[----:B------:R-:W-:Y:S05]  /*1e30*/  BSYNC B1 ;  /* 0x0000000000017941 */ /* 0x000fea0003800000 */
.L_x_19300:
        /* <DEDUP_REMOVED lines=16> */
.L_x_19306:
[----:B------:R-:W-:Y:S05]  /*1f40*/  BSYNC B2 ;  /* 0x0000000000027941 */ /* 0x000fea0003800000 */
.L_x_19305:
        /* <DEDUP_REMOVED lines=42> */
.L_x_19304:
[----:B------:R-:W-:Y:S05]  /*21f0*/  BSYNC B1 ;  /* 0x0000000000017941 */ /* 0x000fea0003800000 */
.L_x_19303:
        /* <DEDUP_REMOVED lines=20> */
.L_x_19307:
        /* <DEDUP_REMOVED lines=12> */
.L_x_19310:
[----:B------:R-:W-:-:S07]  /*2400*/  IMAD.MOV.U32 R8, RZ, RZ, R14 ;  /* 0x000000ffff087224 */ /* 0x000fce00078e000e */
.L_x_19311:
[----:B------:R-:W-:Y:S05]  /*2410*/  BSYNC B1 ;  /* 0x0000000000017941 */ /* 0x000fea0003800000 */
.L_x_19309:
        /* <DEDUP_REMOVED lines=16> */
.L_x_19315:
[----:B------:R-:W-:Y:S05]  /*2520*/  BSYNC B2 ;  /* 0x0000000000027941 */ /* 0x000fea0003800000 */
.L_x_19314:
        /* <DEDUP_REMOVED lines=42> */
.L_x_19313:
[----:B------:R-:W-:Y:S05]  /*27d0*/  BSYNC B1 ;  /* 0x0000000000017941 */ /* 0x000fea0003800000 */
.L_x_19312:
        /* <DEDUP_REMOVED lines=9> */
.L_x_19308:
        /* <DEDUP_REMOVED lines=12> */
.L_x_19317:
[----:B------:R-:W-:-:S07]  /*2930*/  IMAD.MOV.U32 R137, RZ, RZ, R14 ;  /* 0x000000ffff897224 */ /* 0x000fce00078e000e */
.L_x_19318:
[----:B------:R-:W-:Y:S05]  /*2940*/  BSYNC B1 ;  /* 0x0000000000017941 */ /* 0x000fea0003800000 */
.L_x_19316:
        /* <DEDUP_REMOVED lines=16> */
.L_x_19322:
[----:B------:R-:W-:Y:S05]  /*2a50*/  BSYNC B2 ;  /* 0x0000000000027941 */ /* 0x000fea0003800000 */
.L_x_19321:
        /* <DEDUP_REMOVED lines=42> */
.L_x_19320:
[----:B------:R-:W-:Y:S05]  /*2d00*/  BSYNC B1 ;  /* 0x0000000000017941 */ /* 0x000fea0003800000 */
.L_x_19319:
        /* <DEDUP_REMOVED lines=14> */
.L_x_19323:
        /* <DEDUP_REMOVED lines=12> */
.L_x_19326:
[----:B------:R-:W-:-:S07]  /*2eb0*/  IMAD.MOV.U32 R7, RZ, RZ, R14 ;  /* 0x000000ffff077224 */ /* 0x000fce00078e000e */
.L_x_19327:
[----:B------:R-:W-:Y:S05]  /*2ec0*/  BSYNC B1 ;  /* 0x0000000000017941 */ /* 0x000fea0003800000 */
.L_x_19325:
        /* <DEDUP_REMOVED lines=16> */
.L_x_19331:
[----:B------:R-:W-:Y:S05]  /*2fd0*/  BSYNC B2 ;  /* 0x0000000000027941 */ /* 0x000fea0003800000 */
.L_x_19330:
        /* <DEDUP_REMOVED lines=42> */
.L_x_19329:
[----:B------:R-:W-:Y:S05]  /*3280*/  BSYNC B1 ;  /* 0x0000000000017941 */ /* 0x000fea0003800000 */
.L_x_19328:
        /* <DEDUP_REMOVED lines=8> */
[----:B------:R-:W-:-:S03]  /*3310*/  SEL R7, RZ, 0x1, P3 ;  /* 0x00000001ff077807 */ /* 0x000fc60001800000 */
[----:B------:R-:W-:-:S07]  /*3320*/  @P0 FADD.FTZ R137, R125, R137 ;  /* 0x000000897d890221 */ /* 0x000fce0000010000 */
.L_x_19324:
        /* <DEDUP_REMOVED lines=12> */
.L_x_19333:
[----:B------:R-:W-:-:S07]  /*33f0*/  IMAD.MOV.U32 R11, RZ, RZ, R14 ;  /* 0x000000ffff0b7224 */ /* 0x000fce00078e000e */
.L_x_19334:
[----:B------:R-:W-:Y:S05]  /*3400*/  BSYNC B1 ;  /* 0x0000000000017941 */ /* 0x000fea0003800000 */
.L_x_19332:
        /* <DEDUP_REMOVED lines=16> */
.L_x_19338:
[----:B------:R-:W-:Y:S05]  /*3510*/  BSYNC B2 ;  /* 0x0000000000027941 */ /* 0x000fea0003800000 */
.L_x_19337:
        /* <DEDUP_REMOVED lines=42> */
.L_x_19336:
[----:B------:R-:W-:Y:S05]  /*37c0*/  BSYNC B1 ;  /* 0x0000000000017941 */ /* 0x000fea0003800000 */
.L_x_19335:
        /* <DEDUP_REMOVED lines=12> */
[----:B------:R-:W-:Y:S01]  /*3890*/  MOV R141, R139 ;  /* 0x0000008b008d7202 */ /* 0x000fe20000000f00 */
[----:B------:R-:W-:Y:S01]  /*38a0*/  FADD.FTZ R138, R126, R138 ;  /* 0x0000008a7e8a7221 */ /* 0x000fe20000010000 */
[----:B------:R-:W-:Y:S06]  /*38b0*/  BRA `(.L_x_19340) ;  /* 0x00000004004c7947 */ /* 0x000fec0003800000 */
.L_x_19339:
        /* <DEDUP_REMOVED lines=12> */
.L_x_19342:
[----:B------:R-:W-:-:S07]  /*3980*/  IMAD.MOV.U32 R6, RZ, RZ, R14 ;  /* 0x000000ffff067224 */ /* 0x000fce00078e000e */
.L_x_19343:
[----:B------:R-:W-:Y:S05]  /*3990*/  BSYNC B1 ;  /* 0x0000000000017941 */ /* 0x000fea0003800000 */
.L_x_19341:
        /* <DEDUP_REMOVED lines=16> */
.L_x_19347:
[----:B------:R-:W-:Y:S05]  /*3aa0*/  BSYNC B2 ;  /* 0x0000000000027941 */ /* 0x000fea0003800000 */
.L_x_19346:
        /* <DEDUP_REMOVED lines=42> */
.L_x_19345:
[----:B------:R-:W-:Y:S05]  /*3d50*/  BSYNC B1 ;  /* 0x0000000000017941 */ /* 0x000fea0003800000 */
.L_x_19344:
        /* <DEDUP_REMOVED lines=9> */
.L_x_19340:
        /* <DEDUP_REMOVED lines=12> */
.L_x_19349:
[----:B------:R-:W-:-:S07]  /*3eb0*/  IMAD.MOV.U32 R139, RZ, RZ, R14 ;  /* 0x000000ffff8b7224 */ /* 0x000fce00078e000e */
.L_x_19350:
[----:B------:R-:W-:Y:S05]  /*3ec0*/  BSYNC B1 ;  /* 0x0000000000017941 */ /* 0x000fea0003800000 */
.L_x_19348:
        /* <DEDUP_REMOVED lines=16> */
.L_x_19354:
[----:B------:R-:W-:Y:S05]  /*3fd0*/  BSYNC B2 ;  /* 0x0000000000027941 */ /* 0x000fea0003800000 */
.L_x_19353:
        /* <DEDUP_REMOVED lines=42> */
.L_x_19352:
[----:B------:R-:W-:Y:S05]  /*4280*/  BSYNC B1 ;  /* 0x0000000000017941 */ /* 0x000fea0003800000 */
.L_x_19351:
        /* <DEDUP_REMOVED lines=14> */
.L_x_19355:
        /* <DEDUP_REMOVED lines=12> */
.L_x_19358:
[----:B------:R-:W-:-:S07]  /*4430*/  IMAD.MOV.U32 R5, RZ, RZ, R14 ;  /* 0x000000ffff057224 */ /* 0x000fce00078e000e */
.L_x_19359:
[----:B------:R-:W-:Y:S05]  /*4440*/  BSYNC B1 ;  /* 0x0000000000017941 */ /* 0x000fea0003800000 */
.L_x_19357:
        /* <DEDUP_REMOVED lines=16> */
.L_x_19363:
[----:B------:R-:W-:Y:S05]  /*4550*/  BSYNC B2 ;  /* 0x0000000000027941 */ /* 0x000fea0003800000 */
.L_x_19362:
        /* <DEDUP_REMOVED lines=42> */
.L_x_19361:
[----:B------:R-:W-:Y:S05]  /*4800*/  BSYNC B1 ;  /* 0x0000000000017941 */ /* 0x000fea0003800000 */
.L_x_19360:
        /* <DEDUP_REMOVED lines=10> */
.L_x_19356:
        /* <DEDUP_REMOVED lines=12> */
.L_x_19365:
[----:B------:R-:W-:-:S07]  /*4970*/  IMAD.MOV.U32 R11, RZ, RZ, R14 ;  /* 0x000000ffff0b7224 */ /* 0x000fce00078e000e */
.L_x_19366:
[----:B------:R-:W-:Y:S05]  /*4980*/  BSYNC B1 ;  /* 0x0000000000017941 */ /* 0x000fea0003800000 */
.L_x_19364:
        /* <DEDUP_REMOVED lines=16> */
.L_x_19370:
[----:B------:R-:W-:Y:S05]  /*4a90*/  BSYNC B2 ;  /* 0x0000000000027941 */ /* 0x000fea0003800000 */
.L_x_19369:
        /* <DEDUP_REMOVED lines=42> */
.L_x_19368:
[----:B------:R-:W-:Y:S05]  /*4d40*/  BSYNC B1 ;  /* 0x0000000000017941 */ /* 0x000fea0003800000 */
.L_x_19367:
        /* <DEDUP_REMOVED lines=15> */
.L_x_19371:
        /* <DEDUP_REMOVED lines=12> */
.L_x_19374:
[----:B------:R-:W-:-:S07]  /*4f00*/  IMAD.MOV.U32 R4, RZ, RZ, R14 ;  /* 0x000000ffff047224 */ /* 0x000fce00078e000e */
.L_x_19375:
[----:B------:R-:W-:Y:S05]  /*4f10*/  BSYNC B1 ;  /* 0x0000000000017941 */ /* 0x000fea0003800000 */
.L_x_19373:
        /* <DEDUP_REMOVED lines=16> */
.L_x_19379:
[----:B------:R-:W-:Y:S05]  /*5020*/  BSYNC B2 ;  /* 0x0000000000027941 */ /* 0x000fea0003800000 */
.L_x_19378:
        /* <DEDUP_REMOVED lines=42> */
.L_x_19377:
[----:B------:R-:W-:Y:S05]  /*52d0*/  BSYNC B1 ;  /* 0x0000000000017941 */ /* 0x000fea0003800000 */
.L_x_19376:
        /* <DEDUP_REMOVED lines=9> */
.L_x_19372:
        /* <DEDUP_REMOVED lines=12> */
.L_x_19381:
[----:B------:R-:W-:-:S07]  /*5430*/  IMAD.MOV.U32 R141, RZ, RZ, R14 ;  /* 0x000000ffff8d7224 */ /* 0x000fce00078e000e */
.L_x_19382:
[----:B------:R-:W-:Y:S05]  /*5440*/  BSYNC B1 ;  /* 0x0000000000017941 */ /* 0x000fea0003800000 */
.L_x_19380:
        /* <DEDUP_REMOVED lines=16> */
.L_x_19386:
[----:B------:R-:W-:Y:S05]  /*5550*/  BSYNC B2 ;  /* 0x0000000000027941 */ /* 0x000fea0003800000 */
.L_x_19385:
        /* <DEDUP_REMOVED lines=42> */
.L_x_19384:
[----:B------:R-:W-:Y:S05]  /*5800*/  BSYNC B1 ;  /* 0x0000000000017941 */ /* 0x000fea0003800000 */
.L_x_19383:
        /* <DEDUP_REMOVED lines=12> */
.L_x_19387:
        /* <DEDUP_REMOVED lines=12> */
.L_x_19390:
[----:B------:R-:W-:-:S07]  /*5990*/  IMAD.MOV.U32 R3, RZ, RZ, R14 ;  /* 0x000000ffff037224 */ /* 0x000fce00078e000e */
.L_x_19391:
[----:B------:R-:W-:Y:S05]  /*59a0*/  BSYNC B1 ;  /* 0x0000000000017941 */ /* 0x000fea0003800000 */
.L_x_19389:
        /* <DEDUP_REMOVED lines=16> */
.L_x_19395:
[----:B------:R-:W-:Y:S05]  /*5ab0*/  BSYNC B2 ;  /* 0x0000000000027941 */ /* 0x000fea0003800000 */
.L_x_19394:
        /* <DEDUP_REMOVED lines=42> */
.L_x_19393:
[----:B------:R-:W-:Y:S05]  /*5d60*/  BSYNC B1 ;  /* 0x0000000000017941 */ /* 0x000fea0003800000 */
.L_x_19392:
        /* <DEDUP_REMOVED lines=10> */
.L_x_19388:
        /* <DEDUP_REMOVED lines=12> */
.L_x_19397:
[----:B------:R-:W-:-:S07]  /*5ed0*/  IMAD.MOV.U32 R11, RZ, RZ, R14 ;  /* 0x000000ffff0b7224 */ /* 0x000fce00078e000e */
.L_x_19398:
[----:B------:R-:W-:Y:S05]  /*5ee0*/  BSYNC B1 ;  /* 0x0000000000017941 */ /* 0x000fea0003800000 */
.L_x_19396:
        /* <DEDUP_REMOVED lines=16> */
.L_x_19402:
[----:B------:R-:W-:Y:S05]  /*5ff0*/  BSYNC B2 ;  /* 0x0000000000027941 */ /* 0x000fea0003800000 */
.L_x_19401:
        /* <DEDUP_REMOVED lines=42> */
.L_x_19400:
[----:B------:R-:W-:Y:S05]  /*62a0*/  BSYNC B1 ;  /* 0x0000000000017941 */ /* 0x000fea0003800000 */
.L_x_19399:
        /* <DEDUP_REMOVED lines=10> */
[----:B------:R-:W-:Y:S01]  /*6350*/  MOV R193, R192 ;  /* 0x000000c000c17202 */ /* 0x000fe20000000f00 */
[----:B------:R-:W-:Y:S01]  /*6360*/  FADD.FTZ R142, R130, R142 ;  /* 0x0000008e828e7221 */ /* 0x000fe20000010000 */
[----:B------:R-:W-:Y:S06]  /*6370*/  BRA `(.L_x_19404) ;  /* 0x00000004004c7947 */ /* 0x000fec0003800000 */
.L_x_19403:
        /* <DEDUP_REMOVED lines=12> */
.L_x_19406:
[----:B------:R-:W-:-:S07]  /*6440*/  IMAD.MOV.U32 R2, RZ, RZ, R14 ;  /* 0x000000ffff027224 */ /* 0x000fce00078e000e */
.L_x_19407:
[----:B------:R-:W-:Y:S05]  /*6450*/  BSYNC B1 ;  /* 0x0000000000017941 */ /* 0x000fea0003800000 */
.L_x_19405:
        /* <DEDUP_REMOVED lines=16> */
.L_x_19411:
[----:B------:R-:W-:Y:S05]  /*6560*/  BSYNC B2 ;  /* 0x0000000000027941 */ /* 0x000fea0003800000 */
.L_x_19410:
        /* <DEDUP_REMOVED lines=42> */
.L_x_19409:
[----:B------:R-:W-:Y:S05]  /*6810*/  BSYNC B1 ;  /* 0x0000000000017941 */ /* 0x000fea0003800000 */
.L_x_19408:
        /* <DEDUP_REMOVED lines=9> */
.L_x_19404:
        /* <DEDUP_REMOVED lines=12> */
.L_x_19413:
[----:B------:R-:W-:-:S07]  /*6970*/  IMAD.MOV.U32 R143, RZ, RZ, R14 ;  /* 0x000000ffff8f7224 */ /* 0x000fce00078e000e */
.L_x_19414:
[----:B------:R-:W-:Y:S05]  /*6980*/  BSYNC B1 ;  /* 0x0000000000017941 */ /* 0x000fea0003800000 */
.L_x_19412:
        /* <DEDUP_REMOVED lines=16> */
.L_x_19418:
[----:B------:R-:W-:Y:S05]  /*6a90*/  BSYNC B2 ;  /* 0x0000000000027941 */ /* 0x000fea0003800000 */
.L_x_19417:
        /* <DEDUP_REMOVED lines=42> */
.L_x_19416:
[----:B------:R-:W-:Y:S05]  /*6d40*/  BSYNC B1 ;  /* 0x0000000000017941 */ /* 0x000fea0003800000 */
.L_x_19415:
        /* <DEDUP_REMOVED lines=12> */
.L_x_19419:
        /* <DEDUP_REMOVED lines=12> */
.L_x_19422:
[----:B0-----:R-:W-:-:S07]  /*6ed0*/  IMAD.MOV.U32 R0, RZ, RZ, R14 ;  /* 0x000000ffff007224 */ /* 0x001fce00078e000e */
.L_x_19423:
[----:B------:R-:W-:Y:S05]  /*6ee0*/  BSYNC B1 ;  /* 0x0000000000017941 */ /* 0x000fea0003800000 */
.L_x_19421:
        /* <DEDUP_REMOVED lines=16> */
.L_x_19427:
[----:B------:R-:W-:Y:S05]  /*6ff0*/  BSYNC B2 ;  /* 0x0000000000027941 */ /* 0x000fea0003800000 */
.L_x_19426:
        /* <DEDUP_REMOVED lines=42> */
.L_x_19425:
[----:B------:R-:W-:Y:S05]  /*72a0*/  BSYNC B1 ;  /* 0x0000000000017941 */ /* 0x000fea0003800000 */
.L_x_19424:
        /* <DEDUP_REMOVED lines=9> */
[----:B------:R-:W-:-:S03]  /*7340*/  PRMT R0, R192, 0x7610, R0 ;  /* 0x00007610c0007816 */ /* 0x000fc60000000000 */
[----:B------:R-:W-:-:S07]  /*7350*/  @P0 FADD.FTZ R143, R131, R143 ;  /* 0x0000008f838f0221 */ /* 0x000fce0000010000 */
.L_x_19420:
        /* <DEDUP_REMOVED lines=27> */
[----:B-1----:R-:W-:-:S04]  /*7510*/  IADD3 R194, P0, R229, UR8, RZ ;  /* 0x00000008e5c27c10 */ /* 0x002fc8000ff1e0ff */
        /* <DEDUP_REMOVED lines=23> */
.L_x_19428:
[----:B-12---:R-:W-:-:S07]  /*7690*/  VIADD R192, R9, 0x80 ;  /* 0x0000008009c07836 */ /* 0x006fce0000000000 */
.L_x_19299:
[----:B------:R-:W-:Y:S05]  /*76a0*/  BSYNC B0 ;  /* 0x0000000000007941 */ /* 0x000fea0003800000 */
.L_x_19298:
[----:B------:R-:W-:Y:S01]  /*76b0*/  LOP3.LUT P0, RZ, R16, 0x800, RZ, 0xc0, !PT ;  /* 0x0000080010ff7812 */ /* 0x000fe2000780c0ff */
[----:B------:R-:W-:-:S12]  /*76c0*/  BSSY B0, `(.L_x_19429) ;  /* 0x00005a5000007945 */ /* 0x000fd80003800000 */
[----:B------:R-:W-:Y:S05]  /*76d0*/  @!P0 BRA `(.L_x_19430) ;  /* 0x00000058008c8947 */ /* 0x000fea0003800000 */
        /* <DEDUP_REMOVED lines=11> */
[C---:B------:R-:W-:Y:S02]  /*7790*/  @P1 LEA.HI.X R149, R192.reuse, R145, RZ, 0x4, P2 ;  /* 0x00000091c0951211 */ /* 0x040fe400010f24ff */
[C---:B------:R-:W-:Y:S01]  /*77a0*/  ISETP.NE.AND P2, PT, R11.reuse, 0x1, PT ;  /* 0x000000010b00780c */ /* 0x040fe20003f45270 */
        /* <DEDUP_REMOVED lines=14> */
.L_x_19432:
[----:B------:R-:W-:-:S07]  /*7890*/  MOV R146, R14 ;  /* 0x0000000e00927202 */ /* 0x000fce0000000f00 */
.L_x_19433:
[----:B------:R-:W-:Y:S05]  /*78a0*/  BSYNC B1 ;  /* 0x0000000000017941 */ /* 0x000fea0003800000 */
.L_x_19431:
        /* <DEDUP_REMOVED lines=16> */
.L_x_19437:
[----:B------:R-:W-:Y:S05]  /*79b0*/  BSYNC B2 ;  /* 0x0000000000027941 */ /* 0x000fea0003800000 */
.L_x_19436:
        /* <DEDUP_REMOVED lines=42> */
.L_x_19435:
[----:B------:R-:W-:Y:S05]  /*7c60*/  BSYNC B1 ;  /* 0x0000000000017941 */ /* 0x000fea0003800000 */
.L_x_19434:
        /* <DEDUP_REMOVED lines=20> */
.L_x_19438:
        /* <DEDUP_REMOVED lines=12> */
.L_x_19441:
[----:B------:R-:W-:-:S07]  /*7e70*/  IMAD.MOV.U32 R8, RZ, RZ, R14 ;  /* 0x000000ffff087224 */ /* 0x000fce00078e000e */
.L_x_19442:
[----:B------:R-:W-:Y:S05]  /*7e80*/  BSYNC B1 ;  /* 0x0000000000017941 */ /* 0x000fea0003800000 */
.L_x_19440:
        /* <DEDUP_REMOVED lines=16> */
.L_x_19446:
[----:B------:R-:W-:Y:S05]  /*7f90*/  BSYNC B2 ;  /* 0x0000000000027941 */ /* 0x000fea0003800000 */
.L_x_19445:
        /* <DEDUP_REMOVED lines=42> */
.L_x_19444:
[----:B------:R-:W-:Y:S05]  /*8240*/  BSYNC B1 ;  /* 0x0000000000017941 */ /* 0x000fea0003800000 */
.L_x_19443:
        /* <DEDUP_REMOVED lines=9> */
.L_x_19439:
        /* <DEDUP_REMOVED lines=12> */
.L_x_19448:
[----:B------:R-:W-:-:S07]  /*83a0*/  IMAD.MOV.U32 R145, RZ, RZ, R14 ;  /* 0x000000ffff917224 */ /* 0x000fce00078e000e */
.L_x_19449:
[----:B------:R-:W-:Y:S05]  /*83b0*/  BSYNC B1 ;  /* 0x0000000000017941 */ /* 0x000fea0003800000 */
.L_x_19447:
        /* <DEDUP_REMOVED lines=16> */
.L_x_19453:
[----:B------:R-:W-:Y:S05]  /*84c0*/  BSYNC B2 ;  /* 0x0000000000027941 */ /* 0x000fea0003800000 */
.L_x_19452:
        /* <DEDUP_REMOVED lines=42> */
.L_x_19451:
[----:B------:R-:W-:Y:S05]  /*8770*/  BSYNC B1 ;  /* 0x0000000000017941 */ /* 0x000fea0003800000 */
.L_x_19450:
        /* <DEDUP_REMOVED lines=14> */
.L_x_19454:
        /* <DEDUP_REMOVED lines=12> */
.L_x_19457:
[----:B------:R-:W-:-:S07]  /*8920*/  IMAD.MOV.U32 R7, RZ, RZ, R14 ;  /* 0x000000ffff077224 */ /* 0x000fce00078e000e */
.L_x_19458:
[----:B------:R-:W-:Y:S05]  /*8930*/  BSYNC B1 ;  /* 0x0000000000017941 */ /* 0x000fea0003800000 */
.L_x_19456:
        /* <DEDUP_REMOVED lines=16> */
.L_x_19462:
[----:B------:R-:W-:Y:S05]  /*8a40*/  BSYNC B2 ;  /* 0x0000000000027941 */ /* 0x000fea0003800000 */
.L_x_19461:
        /* <DEDUP_REMOVED lines=42> */
.L_x_19460:
[----:B------:R-:W-:Y:S05]  /*8cf0*/  BSYNC B1 ;  /* 0x0000000000017941 */ /* 0x000fea0003800000 */
.L_x_19459:
        /* <DEDUP_REMOVED lines=10> */
.L_x_19455:
        /* <DEDUP_REMOVED lines=12> */
.L_x_19464:
[----:B------:R-:W-:-:S07]  /*8e60*/  IMAD.MOV.U32 R11, RZ, RZ, R14 ;  /* 0x000000ffff0b7224 */ /* 0x000fce00078e000e */
.L_x_19465:
[----:B------:R-:W-:Y:S05]  /*8e70*/  BSYNC B1 ;  /* 0x0000000000017941 */ /* 0x000fea0003800000 */
.L_x_19463:
        /* <DEDUP_REMOVED lines=16> */
.L_x_19469:
[----:B------:R-:W-:Y:S05]  /*8f80*/  BSYNC B2 ;  /* 0x0000000000027941 */ /* 0x000fea0003800000 */
.L_x_19468:
        /* <DEDUP_REMOVED lines=42> */
.L_x_19467:
[----:B------:R-:W-:Y:S05]  /*9230*/  BSYNC B1 ;  /* 0x0000000000017941 */ /* 0x000fea0003800000 */
.L_x_19466:
        /* <DEDUP_REMOVED lines=15> */
.L_x_19470:
        /* <DEDUP_REMOVED lines=12> */
.L_x_19473:
[----:B------:R-:W-:-:S07]  /*93f0*/  IMAD.MOV.U32 R6, RZ, RZ, R14 ;  /* 0x000000ffff067224 */ /* 0x000fce00078e000e */
.L_x_19474:
[----:B------:R-:W-:Y:S05]  /*9400*/  BSYNC B1 ;  /* 0x0000000000017941 */ /* 0x000fea0003800000 */
.L_x_19472:
        /* <DEDUP_REMOVED lines=16> */
.L_x_19478:
[----:B------:R-:W-:Y:S05]  /*9510*/  BSYNC B2 ;  /* 0x0000000000027941 */ /* 0x000fea0003800000 */
.L_x_19477:
        /* <DEDUP_REMOVED lines=42> */
.L_x_19476:
[----:B------:R-:W-:Y:S05]  /*97c0*/  BSYNC B1 ;  /* 0x0000000000017941 */ /* 0x000fea0003800000 */
.L_x_19475:
        /* <DEDUP_REMOVED lines=9> */
.L_x_19471:
        /* <DEDUP_REMOVED lines=12> */
.L_x_19480:
[----:B------:R-:W-:-:S07]  /*9920*/  IMAD.MOV.U32 R147, RZ, RZ, R14 ;  /* 0x000000ffff937224 */ /* 0x000fce00078e000e */
.L_x_19481:
[----:B------:R-:W-:Y:S05]  /*9930*/  BSYNC B1 ;  /* 0x0000000000017941 */ /* 0x000fea0003800000 */
.L_x_19479:
        /* <DEDUP_REMOVED lines=16> */
.L_x_19485:
[----:B------:R-:W-:Y:S05]  /*9a40*/  BSYNC B2 ;  /* 0x0000000000027941 */ /* 0x000fea0003800000 */
.L_x_19484:
        /* <DEDUP_REMOVED lines=42> */
.L_x_19483:
[----:B------:R-:W-:Y:S05]  /*9cf0*/  BSYNC B1 ;  /* 0x0000000000017941 */ /* 0x000fea0003800000 */
.L_x_19482:
        /* <DEDUP_REMOVED lines=14> */
.L_x_19486:
        /* <DEDUP_REMOVED lines=12> */
.L_x_19489:
[----:B------:R-:W-:-:S07]  /*9ea0*/  IMAD.MOV.U32 R5, RZ, RZ, R14 ;  /* 0x000000ffff057224 */ /* 0x000fce00078e000e */
.L_x_19490:
[----:B------:R-:W-:Y:S05]  /*9eb0*/  BSYNC B1 ;  /* 0x0000000000017941 */ /* 0x000fea0003800000 */
.L_x_19488:
        /* <DEDUP_REMOVED lines=16> */
.L_x_19494:
[----:B------:R-:W-:Y:S05]  /*9fc0*/  BSYNC B2 ;  /* 0x0000000000027941 */ /* 0x000fea0003800000 */
.L_x_19493:
        /* <DEDUP_REMOVED lines=42> */
.L_x_19492:
[----:B------:R-:W-:Y:S05]  /*a270*/  BSYNC B1 ;  /* 0x0000000000017941 */ /* 0x000fea0003800000 */
.L_x_19491:
        /* <DEDUP_REMOVED lines=10> */
.L_x_19487:
        /* <DEDUP_REMOVED lines=12> */
.L_x_19496:
[----:B------:R-:W-:-:S07]  /*a3e0*/  IMAD.MOV.U32 R11, RZ, RZ, R14 ;  /* 0x000000ffff0b7224 */ /* 0x000fce00078e000e */
.L_x_19497:
[----:B------:R-:W-:Y:S05]  /*a3f0*/  BSYNC B1 ;  /* 0x0000000000017941 */ /* 0x000fea0003800000 */
.L_x_19495:
        /* <DEDUP_REMOVED lines=16> */
.L_x_19501:
[----:B------:R-:W-:Y:S05]  /*a500*/  BSYNC B2 ;  /* 0x0000000000027941 */ /* 0x000fea0003800000 */
.L_x_19500:
        /* <DEDUP_REMOVED lines=42> */
.L_x_19499:
[----:B------:R-:W-:Y:S05]  /*a7b0*/  BSYNC B1 ;  /* 0x0000000000017941 */ /* 0x000fea0003800000 */
.L_x_19498:
        /* <DEDUP_REMOVED lines=15> */
.L_x_19502:
        /* <DEDUP_REMOVED lines=12> */
.L_x_19505:
[----:B------:R-:W-:-:S07]  /*a970*/  IMAD.MOV.U32 R4, RZ, RZ, R14 ;  /* 0x000000ffff047224 */ /* 0x000fce00078e000e */
.L_x_19506:
[----:B------:R-:W-:Y:S05]  /*a980*/  BSYNC B1 ;  /* 0x0000000000017941 */ /* 0x000fea0003800000 */
.L_x_19504:
        /* <DEDUP_REMOVED lines=16> */
.L_x_19510:
[----:B------:R-:W-:Y:S05]  /*aa90*/  BSYNC B2 ;  /* 0x0000000000027941 */ /* 0x000fea0003800000 */
.L_x_19509:
        /* <DEDUP_REMOVED lines=42> */
.L_x_19508:
[----:B------:R-:W-:Y:S05]  /*ad40*/  BSYNC B1 ;  /* 0x0000000000017941 */ /* 0x000fea0003800000 */
.L_x_19507:
        /* <DEDUP_REMOVED lines=9> */
.L_x_19503:
        /* <DEDUP_REMOVED lines=12> */
.L_x_19512:
[----:B------:R-:W-:-:S07]  /*aea0*/  IMAD.MOV.U32 R149, RZ, RZ, R14 ;  /* 0x000000ffff957224 */ /* 0x000fce00078e000e */
.L_x_19513:
[----:B------:R-:W-:Y:S05]  /*aeb0*/  BSYNC B1 ;  /* 0x0000000000017941 */ /* 0x000fea0003800000 */
.L_x_19511:
        /* <DEDUP_REMOVED lines=16> */
.L_x_19517:
[----:B------:R-:W-:Y:S05]  /*afc0*/  BSYNC B2 ;  /* 0x0000000000027941 */ /* 0x000fea0003800000 */
.L_x_19516:
        /* <DEDUP_REMOVED lines=42> */
.L_x_19515:
[----:B------:R-:W-:Y:S05]  /*b270*/  BSYNC B1 ;  /* 0x0000000000017941 */ /* 0x000fea0003800000 */
.L_x_19514:
        /* <DEDUP_REMOVED lines=12> */
.L_x_19518:
        /* <DEDUP_REMOVED lines=12> */
.L_x_19521:
[----:B------:R-:W-:-:S07]  /*b400*/  IMAD.MOV.U32 R3, RZ, RZ, R14 ;  /* 0x000000ffff037224 */ /* 0x000fce00078e000e */
.L_x_19522:
[----:B------:R-:W-:Y:S05]  /*b410*/  BSYNC B1 ;  /* 0x0000000000017941 */ /* 0x000fea0003800000 */
.L_x_19520:
        /* <DEDUP_REMOVED lines=16> */
.L_x_19526:
[----:B------:R-:W-:Y:S05]  /*b520*/  BSYNC B2 ;  /* 0x0000000000027941 */ /* 0x000fea0003800000 */
.L_x_19525:
        /* <DEDUP_REMOVED lines=42> */
.L_x_19524:
[----:B------:R-:W-:Y:S05]  /*b7d0*/  BSYNC B1 ;  /* 0x0000000000017941 */ /* 0x000fea0003800000 */
.L_x_19523:
        /* <DEDUP_REMOVED lines=10> */
.L_x_19519:
        /* <DEDUP_REMOVED lines=12> */
.L_x_19528:
[----:B------:R-:W-:-:S07]  /*b940*/  IMAD.MOV.U32 R11, RZ, RZ, R14 ;  /* 0x000000ffff0b7224 */ /* 0x000fce00078e000e */
.L_x_19529:
[----:B------:R-:W-:Y:S05]  /*b950*/  BSYNC B1 ;  /* 0x0000000000017941 */ /* 0x000fea0003800000 */
.L_x_19527:
        /* <DEDUP_REMOVED lines=16> */
.L_x_19533:
[----:B------:R-:W-:Y:S05]  /*ba60*/  BSYNC B2 ;  /* 0x0000000000027941 */ /* 0x000fea0003800000 */
.L_x_19532:
        /* <DEDUP_REMOVED lines=42> */
.L_x_19531:
[----:B------:R-:W-:Y:S05]  /*bd10*/  BSYNC B1 ;  /* 0x0000000000017941 */ /* 0x000fea0003800000 */
.L_x_19530:
        /* <DEDUP_REMOVED lines=13> */
.L_x_19534:
        /* <DEDUP_REMOVED lines=12> */
.L_x_19537:
[----:B------:R-:W-:-:S07]  /*beb0*/  IMAD.MOV.U32 R2, RZ, RZ, R14 ;  /* 0x000000ffff027224 */ /* 0x000fce00078e000e */
.L_x_19538:
[----:B------:R-:W-:Y:S05]  /*bec0*/  BSYNC B1 ;  /* 0x0000000000017941 */ /* 0x000fea0003800000 */
.L_x_19536:
        /* <DEDUP_REMOVED lines=16> */
.L_x_19542:
[----:B------:R-:W-:Y:S05]  /*bfd0*/  BSYNC B2 ;  /* 0x0000000000027941 */ /* 0x000fea0003800000 */
.L_x_19541:
        /* <DEDUP_REMOVED lines=42> */
.L_x_19540:
[----:B------:R-:W-:Y:S05]  /*c280*/  BSYNC B1 ;  /* 0x0000000000017941 */ /* 0x000fea0003800000 */
.L_x_19539:
        /* <DEDUP_REMOVED lines=9> */
.L_x_19535:
        /* <DEDUP_REMOVED lines=12> */
.L_x_19544:
[----:B------:R-:W-:-:S07]  /*c3e0*/  IMAD.MOV.U32 R151, RZ, RZ, R14 ;  /* 0x000000ffff977224 */ /* 0x000fce00078e000e */
.L_x_19545:
[----:B------:R-:W-:Y:S05]  /*c3f0*/  BSYNC B1 ;  /* 0x0000000000017941 */ /* 0x000fea0003800000 */
.L_x_19543:
        /* <DEDUP_REMOVED lines=16> */
.L_x_19549:
[----:B------:R-:W-:Y:S05]  /*c500*/  BSYNC B2 ;  /* 0x0000000000027941 */ /* 0x000fea0003800000 */
.L_x_19548:
        /* <DEDUP_REMOVED lines=42> */
.L_x_19547:
[----:B------:R-:W-:Y:S05]  /*c7b0*/  BSYNC B1 ;  /* 0x0000000000017941 */ /* 0x000fea0003800000 */
.L_x_19546:
        /* <DEDUP_REMOVED lines=12> */
.L_x_19550:
        /* <DEDUP_REMOVED lines=12> */
.L_x_19553:
[----:B0-----:R-:W-:-:S07]  /*c940*/  IMAD.MOV.U32 R0, RZ, RZ, R14 ;  /* 0x000000ffff007224 */ /* 0x001fce00078e000e */
.L_x_19554:
[----:B------:R-:W-:Y:S05]  /*c950*/  BSYNC B1 ;  /* 0x0000000000017941 */ /* 0x000fea0003800000 */
.L_x_19552:
        /* <DEDUP_REMOVED lines=16> */
.L_x_19558:
[----:B------:R-:W-:Y:S05]  /*ca60*/  BSYNC B2 ;  /* 0x0000000000027941 */ /* 0x000fea0003800000 */
.L_x_19557:
        /* <DEDUP_REMOVED lines=42> */
.L_x_19556:
[----:B------:R-:W-:Y:S05]  /*cd10*/  BSYNC B1 ;  /* 0x0000000000017941 */ /* 0x000fea0003800000 */
.L_x_19555:
[----:B------:R-:W-:-:S05]  /*cd20*/  I2FP.F32.U32 R0, R0 ;  /* 0x0000000000007245 */ /* 0x000fca0000201000 */
[----:B------:R-:W-:-:S05]  /*cd30*/  FFMA.FTZ R0, R0, R226, 1.1641532182693481445e-10 ;  /* 0x2f00000000007423 */ /* 0x000fca00000100e2 */
[----:B------:R-:W-:Y:S02]  /*cd40*/  FSETP.GTU.FTZ.AND P2, PT, R0, R227, PT ;  /* 0x000000e30000720b */ /* 0x000fe40003f5c000 */
[----:B------:R-:W-:-:S04]  /*cd50*/  PRMT R0, R135, 0x7632, R0 ;  /* 0x0000763287007816 */ /* 0x000fc80000000000 */
[----:B------:R-:W-:-:S05]  /*cd60*/  SHF.L.U32 R0, R0, 0x10, RZ ;  /* 0x0000001000007819 */ /* 0x000fca00000006ff */
[----:B------:R-:W-:Y:S01]  /*cd70*/  FMUL.FTZ R0, R0, R193 ;  /* 0x000000c100007220 */ /* 0x000fe20000410000 */
[----:B------:R-:W-:-:S04]  /*cd80*/  SEL R193, RZ, 0x1, P2 ;  /* 0x00000001ffc17807 */ /* 0x000fc80001000000 */
[----:B------:R-:W-:-:S05]  /*cd90*/  FSEL R0, R0, RZ, !P2 ;  /* 0x000000ff00007208 */ /* 0x000fca0005000000 */
[----:B------:R-:W-:Y:S01]  /*cda0*/  FADD.FTZ R151, R0, R151 ;  /* 0x0000009700977221 */ /* 0x000fe20000010000 */
[----:B------:R-:W-:-:S03]  /*cdb0*/  PRMT R0, R193, 0x7610, R0 ;  /* 0x00007610c1007816 */ /* 0x000fc60000000000 */
[----:B------:R-:W-:-:S07]  /*cdc0*/  @P0 FADD.FTZ R151, R131, R151 ;  /* 0x0000009783970221 */ /* 0x000fce0000010000 */
.L_x_19551:
[----:B------:R-:W-:Y:S01]  /*cdd0*/  SEL R193, RZ, 0x10000, P4 ;  /* 0x00010000ffc17807 */ /* 0x000fe20002000000 */
[----:B------:R-:W-:Y:S01]  /*cde0*/  IMAD.SHL.U32 R230, R192, 0x8, RZ ;  /* 0x00000008c0e67824 */ /* 0x000fe200078e00ff */
[C---:B------:R-:W-:Y:S02]  /*cdf0*/  LOP3.LUT P4, RZ, R16.reuse, 0x2, RZ, 0xc0, !PT ;  /* 0x0000000210ff7812 */ /* 0x040fe4000788c0ff */
[----:B------:R-:W-:Y:S02]  /*ce00*/  SEL R195, RZ, 0x1000000, P5 ;  /* 0x01000000ffc37807 */ /* 0x000fe40002800000 */
[----:B------:R-:W-:Y:S02]  /*ce10*/  SEL R226, RZ, 0x1, P4 ;  /* 0x00000001ffe27807 */ /* 0x000fe40002000000 */
[----:B------:R-:W-:Y:S02]  /*ce20*/  LOP3.LUT P5, RZ, R16, 0x1, RZ, 0xc0, !PT ;  /* 0x0000000110ff7812 */ /* 0x000fe400078ac0ff */
[----:B------:R-:W-:Y:S01]  /*ce30*/  SEL R227, RZ, 0x100, P3 ;  /* 0x00000100ffe37807 */ /* 0x000fe20001800000 */
[----:B------:R-:W-:Y:S01]  /*ce40*/  IMAD.WIDE.U32 R228, R226, 0x1000000, RZ ;  /* 0x01000000e2e47825 */ /* 0x000fe200078e00ff */
[----:B------:R-:W-:-:S02]  /*ce50*/  SEL R194, RZ, 0x1, P5 ;  /* 0x00000001ffc27807 */ /* 0x000fc40002800000 */
[----:B------:R-:W-:Y:S02]  /*ce60*/  LOP3.LUT R195, R227, R195, R193, 0xfe, !PT ;  /* 0x000000c3e3c37212 */ /* 0x000fe400078efec1 */
[C---:B------:R-:W-:Y:S02]  /*ce70*/  LOP3.LUT P6, RZ, R16.reuse, 0x4, RZ, 0xc0, !PT ;  /* 0x0000000410ff7812 */ /* 0x040fe400078cc0ff */
[----:B------:R-:W-:Y:S02]  /*ce80*/  LOP3.LUT P0, RZ, R16, 0x8, RZ, 0xc0, !PT ;  /* 0x0000000810ff7812 */ /* 0x000fe4000780c0ff */
[----:B------:R-:W-:Y:S02]  /*ce90*/  LOP3.LUT R229, R229, R195, R194, 0xfe, !PT ;  /* 0x000000c3e5e57212 */ /* 0x000fe400078efec2 */
[----:B------:R-:W-:Y:S02]  /*cea0*/  SEL R193, RZ, 0x1, P6 ;  /* 0x00000001ffc17807 */ /* 0x000fe40003000000 */
[----:B------:R-:W-:-:S02]  /*ceb0*/  SEL R194, RZ, 0x1, P0 ;  /* 0x00000001ffc27807 */ /* 0x000fc40000000000 */
[----:B------:R-:W-:Y:S01]  /*cec0*/  LOP3.LUT P2, RZ, R16, 0x10, RZ, 0xc0, !PT ;  /* 0x0000001010ff7812 */ /* 0x000fe2000784c0ff */
[----:B------:R-:W-:-:S04]  /*ced0*/  IMAD.WIDE.U32 R226, R193, 0x10000, RZ ;  /* 0x00010000c1e27825 */ /* 0x000fc800078e00ff */
        /* <DEDUP_REMOVED lines=17> */
[----:B------:R-:W-:-:S04]  /*cff0*/  LOP3.LUT R194, R194, 0xff0000, RZ, 0xc0, !PT ;  /* 0x00ff0000c2c27812 */ /* 0x000fc800078ec0ff */
[----:B------:R-:W-:Y:S02]  /*d000*/  PRMT R194, R194, 0x4210, R195 ;  /* 0x00004210c2c27816 */ /* 0x000fe400000000c3 */
[----:B------:R-:W-:-:S04]  /*d010*/  PRMT R195, R3, 0x7104, RZ ;  /* 0x0000710403c37816 */ /* 0x000fc800000000ff */
[----:B------:R-:W-:Y:S02]  /*d020*/  LOP3.LUT R227, R194, 0xff00, R195, 0xf8, !PT ;  /* 0x0000ff00c2e37812 */ /* 0x000fe400078ef8c3 */
[----:B------:R-:W-:Y:S02]  /*d030*/  LOP3.LUT R195, R6, 0xff, RZ, 0xc0, !PT ;  /* 0x000000ff06c37812 */ /* 0x000fe400078ec0ff */
[----:B------:R-:W-:Y:S02]  /*d040*/  LOP3.LUT R194, R7, 0xff, RZ, 0xc0, !PT ;  /* 0x000000ff07c27812 */ /* 0x000fe400078ec0ff */
[----:B------:R-:W-:Y:S01]  /*d050*/  LOP3.LUT R231, R227, 0xff, R4, 0xf8, !PT ;  /* 0x000000ffe3e77812 */ /* 0x000fe200078ef804 */
[----:B------:R-:W-:-:S04]  /*d060*/  IMAD.WIDE.U32 R228, R195, 0x10000, RZ ;  /* 0x00010000c3e47825 */ /* 0x000fc800078e00ff */
        /* <DEDUP_REMOVED lines=9> */
.L_x_19559:
[----:B------:R-:W-:-:S07]  /*d100*/  VIADD R192, R192, 0x80 ;  /* 0x00000080c0c07836 */ /* 0x000fce0000000000 */
.L_x_19430:
[----:B------:R-:W-:Y:S05]  /*d110*/  BSYNC B0 ;  /* 0x0000000000007941 */ /* 0x000fea0003800000 */
.L_x_19429:
        /* <DEDUP_REMOVED lines=9> */
[----:B---3--:R-:W-:-:S03]  /*d1b0*/  ISETP.NE.U32.AND P1, PT, R152, RZ, PT ;  /* 0x000000ff9800720c */ /* 0x008fc60003f25070 */
[----:B------:R-:W5:Y:S01]  /*d1c0*/  @P0 LDG.E.128 R124, desc[UR4][R154.64] ;  /* 0x000000049a7c0981 */ /* 0x000f62000c1e1d00 */
[----:B------:R-:W-:-:S03]  /*d1d0*/  ISETP.NE.AND.EX P1, PT, R153, RZ, PT, P1 ;  /* 0x000000ff9900720c */ /* 0x000fc60003f25310 */
[----:B------:R4:W5:Y:S10]  /*d1e0*/  @P0 LDG.E.128 R128, desc[UR4][R154.64+0x10] ;  /* 0x000010049a800981 */ /* 0x000974000c1e1d00 */
[----:B------:R-:W-:-:S04]  /*d1f0*/  @P1 LEA R156, P2, R192, R152, 0x4 ;  /* 0x00000098c09c1211 */ /* 0x000fc800078420ff */
[C---:B------:R-:W-:Y:S02]  /*d200*/  @P1 LEA.HI.X R157, R192.reuse, R153, RZ, 0x4, P2 ;  /* 0x00000099c09d1211 */ /* 0x040fe400010f24ff */
[C---:B------:R-:W-:Y:S01]  /*d210*/  ISETP.NE.AND P2, PT, R11.reuse, 0x1, PT ;  /* 0x000000010b00780c */ /* 0x040fe20003f45270 */
[----:B----4-:R-:W-:Y:S01]  /*d220*/  IMAD.WIDE.U32 R154, R192, 0x10, R158 ;  /* 0x00000010c09a7825 */ /* 0x010fe200078e009e */
[----:B------:R-:W-:Y:S01]  /*d230*/  BSSY B1, `(.L_x_19562) ;  /* 0x000000e000017945 */ /* 0x000fe20003800000 */
[----:B------:R-:W5:Y:S04]  /*d240*/  @P1 LDG.E.128 R132, desc[UR4][R156.64] ;  /* 0x000000049c841981 */ /* 0x000f68000c1e1d00 */
[----:B------:R3:W5:Y:S02]  /*d250*/  LDG.E.128 R156, desc[UR4][R154.64] ;  /* 0x000000049a9c7981 */ /* 0x000764000c1e1d00 */
[----:B---3--:R-:W-:-:S04]  /*d260*/  IADD3 R155, R11, 0x1, RZ ;  /* 0x000000010b9b7810 */ /* 0x008fc80007ffe0ff */
        /* <DEDUP_REMOVED lines=9> */
.L_x_19563:
[----:B------:R-:W-:-:S07]  /*d300*/  MOV R154, R14 ;  /* 0x0000000e009a7202 */ /* 0x000fce0000000f00 */
.L_x_19564:
[----:B------:R-:W-:Y:S05]  /*d310*/  BSYNC B1 ;  /* 0x0000000000017941 */ /* 0x000fea0003800000 */
.L_x_19562:
        /* <DEDUP_REMOVED lines=16> */
.L_x_19568:
[----:B------:R-:W-:Y:S05]  /*d420*/  BSYNC B2 ;  /* 0x0000000000027941 */ /* 0x000fea0003800000 */
.L_x_19567:
[----:B------:R-:W-:Y:S01]  /*d430*/  LOP3.LUT R12, R11, UR7, R10, 0x96, !PT ;  /* 0x000000070b0c7c12 */ /* 0x000fe2000f8e960a */
[----:B------:R-:W-:-:S04]  /*d440*/  IMAD.HI.U32 R14, R19, -0x326172a9, RZ ;  /* 0xcd9e8d57130e7827 */ /* 0x000fc800078e00ff */
[----:B------:R-:W-:Y:S01]  /*d450*/  IMAD R11, R19, -0x326172a9, RZ ;  /* 0xcd9e8d57130b7824 */ /* 0x000fe200078e02ff */
[----:B------:R-:W-:Y:S01]  /*d460*/  LOP3.LUT R14, R14, UR6, R18, 0x96, !PT ;  /* 0x000000060e0e7c12 */ /* 0x000fe2000f8e9612 */
[----:B------:R-:W-:-:S04]  /*d470*/  IMAD.WIDE.U32 R12, R12, -0x326172a9, RZ ;  /* 0xcd9e8d570c0c7825 */ /* 0x000fc800078e00ff */
[----:B-12---:R-:W-:Y:S01]  /*d480*/  IMAD.WIDE.U32 R194, R14, -0x2daee0ad, RZ ;  /* 0xd2511f530ec27825 */ /* 0x006fe200078e00ff */
        /* <DEDUP_REMOVED lines=36> */
.L_x_19566:
[----:B------:R-:W-:Y:S05]  /*d6d0*/  BSYNC B1 ;  /* 0x0000000000017941 */ /* 0x000fea0003800000 */
.L_x_19565:
[----:B-12---:R-:W1:Y:S01]  /*d6e0*/  LDC R227, c[0x0][0x294] ;  /* 0x0000a500ffe37b82 */ /* 0x006e620000000800 */
        /* <DEDUP_REMOVED lines=19> */
.L_x_19569:
        /* <DEDUP_REMOVED lines=12> */
.L_x_19572:
[----:B------:R-:W-:-:S07]  /*d8e0*/  IMAD.MOV.U32 R8, RZ, RZ, R14 ;  /* 0x000000ffff087224 */ /* 0x000fce00078e000e */
.L_x_19573:
[----:B------:R-:W-:Y:S05]  /*d8f0*/  BSYNC B1 ;  /* 0x0000000000017941 */ /* 0x000fea0003800000 */
.L_x_19571:
        /* <DEDUP_REMOVED lines=16> */
.L_x_19577:
[----:B------:R-:W-:Y:S05]  /*da00*/  BSYNC B2 ;  /* 0x0000000000027941 */ /* 0x000fea0003800000 */
.L_x_19576:
        /* <DEDUP_REMOVED lines=42> */
.L_x_19575:
[----:B------:R-:W-:Y:S05]  /*dcb0*/  BSYNC B1 ;  /* 0x0000000000017941 */ /* 0x000fea0003800000 */
.L_x_19574:
        /* <DEDUP_REMOVED lines=9> */
.L_x_19570:
        /* <DEDUP_REMOVED lines=12> */
.L_x_19579:
[----:B------:R-:W-:-:S07]  /*de10*/  IMAD.MOV.U32 R153, RZ, RZ, R14 ;  /* 0x000000ffff997224 */ /* 0x000fce00078e000e */
.L_x_19580:
[----:B------:R-:W-:Y:S05]  /*de20*/  BSYNC B1 ;  /* 0x0000000000017941 */ /* 0x000fea0003800000 */
.L_x_19578:
        /* <DEDUP_REMOVED lines=16> */
.L_x_19584:
[----:B------:R-:W-:Y:S05]  /*df30*/  BSYNC B2 ;  /* 0x0000000000027941 */ /* 0x000fea0003800000 */
.L_x_19583:
        /* <DEDUP_REMOVED lines=42> */
.L_x_19582:
[----:B------:R-:W-:Y:S05]  /*e1e0*/  BSYNC B1 ;  /* 0x0000000000017941 */ /* 0x000fea0003800000 */
.L_x_19581:
        /* <DEDUP_REMOVED lines=14> */
.L_x_19585:
        /* <DEDUP_REMOVED lines=12> */
.L_x_19588:
[----:B------:R-:W-:-:S07]  /*e390*/  IMAD.MOV.U32 R7, RZ, RZ, R14 ;  /* 0x000000ffff077224 */ /* 0x000fce00078e000e */
.L_x_19589:
[----:B------:R-:W-:Y:S05]  /*e3a0*/  BSYNC B1 ;  /* 0x0000000000017941 */ /* 0x000fea0003800000 */
.L_x_19587:
        /* <DEDUP_REMOVED lines=16> */
.L_x_19593:
[----:B------:R-:W-:Y:S05]  /*e4b0*/  BSYNC B2 ;  /* 0x0000000000027941 */ /* 0x000fea0003800000 */
.L_x_19592:
        /* <DEDUP_REMOVED lines=42> */
.L_x_19591:
[----:B------:R-:W-:Y:S05]  /*e760*/  BSYNC B1 ;  /* 0x0000000000017941 */ /* 0x000fea0003800000 */
.L_x_19590:
        /* <DEDUP_REMOVED lines=10> */
.L_x_19586:
        /* <DEDUP_REMOVED lines=12> */
.L_x_19595:
[----:B------:R-:W-:-:S07]  /*e8d0*/  IMAD.MOV.U32 R11, RZ, RZ, R14 ;  /* 0x000000ffff0b7224 */ /* 0x000fce00078e000e */
.L_x_19596:
[----:B------:R-:W-:Y:S05]  /*e8e0*/  BSYNC B1 ;  /* 0x0000000000017941 */ /* 0x000fea0003800000 */
.L_x_19594:
        /* <DEDUP_REMOVED lines=16> */
.L_x_19600:
[----:B------:R-:W-:Y:S05]  /*e9f0*/  BSYNC B2 ;  /* 0x0000000000027941 */ /* 0x000fea0003800000 */
.L_x_19599:
        /* <DEDUP_REMOVED lines=42> */
.L_x_19598:
[----:B------:R-:W-:Y:S05]  /*eca0*/  BSYNC B1 ;  /* 0x0000000000017941 */ /* 0x000fea0003800000 */
.L_x_19597:
        /* <DEDUP_REMOVED lines=15> */
.L_x_19601:
        /* <DEDUP_REMOVED lines=12> */
.L_x_19604:
[----:B------:R-:W-:-:S07]  /*ee60*/  IMAD.MOV.U32 R6, RZ, RZ, R14 ;  /* 0x000000ffff067224 */ /* 0x000fce00078e000e */
.L_x_19605:
[----:B------:R-:W-:Y:S05]  /*ee70*/  BSYNC B1 ;  /* 0x0000000000017941 */ /* 0x000fea0003800000 */
.L_x_19603:
        /* <DEDUP_REMOVED lines=16> */
.L_x_19609:
[----:B------:R-:W-:Y:S05]  /*ef80*/  BSYNC B2 ;  /* 0x0000000000027941 */ /* 0x000fea0003800000 */
.L_x_19608:
        /* <DEDUP_REMOVED lines=42> */
.L_x_19607:
[----:B------:R-:W-:Y:S05]  /*f230*/  BSYNC B1 ;  /* 0x0000000000017941 */ /* 0x000fea0003800000 */
.L_x_19606:
        /* <DEDUP_REMOVED lines=9> */
.L_x_19602:
        /* <DEDUP_REMOVED lines=12> */
.L_x_19611:
[----:B------:R-:W-:-:S07]  /*f390*/  IMAD.MOV.U32 R155, RZ, RZ, R14 ;  /* 0x000000ffff9b7224 */ /* 0x000fce00078e000e */
.L_x_19612:
[----:B------:R-:W-:Y:S05]  /*f3a0*/  BSYNC B1 ;  /* 0x0000000000017941 */ /* 0x000fea0003800000 */
.L_x_19610:
        /* <DEDUP_REMOVED lines=16> */
.L_x_19616:
[----:B------:R-:W-:Y:S05]  /*f4b0*/  BSYNC B2 ;  /* 0x0000000000027941 */ /* 0x000fea0003800000 */
.L_x_19615:
        /* <DEDUP_REMOVED lines=42> */
.L_x_19614:
[----:B------:R-:W-:Y:S05]  /*f760*/  BSYNC B1 ;  /* 0x0000000000017941 */ /* 0x000fea0003800000 */
.L_x_19613:
        /* <DEDUP_REMOVED lines=14> */
.L_x_19617:
        /* <DEDUP_REMOVED lines=12> */
.L_x_19620:
[----:B------:R-:W-:-:S07]  /*f910*/  IMAD.MOV.U32 R5, RZ, RZ, R14 ;  /* 0x000000ffff057224 */ /* 0x000fce00078e000e */
.L_x_19621:
[----:B------:R-:W-:Y:S05]  /*f920*/  BSYNC B1 ;  /* 0x0000000000017941 */ /* 0x000fea0003800000 */
.L_x_19619:
        /* <DEDUP_REMOVED lines=16> */
.L_x_19625:
[----:B------:R-:W-:Y:S05]  /*fa30*/  BSYNC B2 ;  /* 0x0000000000027941 */ /* 0x000fea0003800000 */
.L_x_19624:
        /* <DEDUP_REMOVED lines=42> */
.L_x_19623:
[----:B------:R-:W-:Y:S05]  /*fce0*/  BSYNC B1 ;  /* 0x0000000000017941 */ /* 0x000fea0003800000 */
.L_x_19622:
        /* <DEDUP_REMOVED lines=10> */
.L_x_19618:
        /* <DEDUP_REMOVED lines=12> */
.L_x_19627:
[----:B------:R-:W-:-:S07]  /*fe50*/  IMAD.MOV.U32 R11, RZ, RZ, R14 ;  /* 0x000000ffff0b7224 */ /* 0x000fce00078e000e */
.L_x_19628:
[----:B------:R-:W-:Y:S05]  /*fe60*/  BSYNC B1 ;  /* 0x0000000000017941 */ /* 0x000fea0003800000 */
.L_x_19626:
        /* <DEDUP_REMOVED lines=16> */
.L_x_19632:
[----:B------:R-:W-:Y:S05]  /*ff70*/  BSYNC B2 ;  /* 0x0000000000027941 */ /* 0x000fea0003800000 */
.L_x_19631:
        /* <DEDUP_REMOVED lines=42> */
.L_x_19630:
[----:B------:R-:W-:Y:S05]  /*10220*/  BSYNC B1 ;  /* 0x0000000000017941 */ /* 0x000fea0003800000 */
.L_x_19629:
        /* <DEDUP_REMOVED lines=15> */
.L_x_19633:
        /* <DEDUP_REMOVED lines=12> */
.L_x_19636:
[----:B------:R-:W-:-:S07]  /*103e0*/  IMAD.MOV.U32 R4, RZ, RZ, R14 ;  /* 0x000000ffff047224 */ /* 0x000fce00078e000e */
.L_x_19637:
[----:B------:R-:W-:Y:S05]  /*103f0*/  BSYNC B1 ;  /* 0x0000000000017941 */ /* 0x000fea0003800000 */
.L_x_19635:
        /* <DEDUP_REMOVED lines=16> */
.L_x_19641:
[----:B------:R-:W-:Y:S05]  /*10500*/  BSYNC B2 ;  /* 0x0000000000027941 */ /* 0x000fea0003800000 */
.L_x_19640:
        /* <DEDUP_REMOVED lines=42> */
.L_x_19639:
[----:B------:R-:W-:Y:S05]  /*107b0*/  BSYNC B1 ;  /* 0x0000000000017941 */ /* 0x000fea0003800000 */
.L_x_19638:
        /* <DEDUP_REMOVED lines=9> */
.L_x_19634:
        /* <DEDUP_REMOVED lines=12> */
.L_x_19643:
[----:B------:R-:W-:-:S07]  /*10910*/  IMAD.MOV.U32 R157, RZ, RZ, R14 ;  /* 0x000000ffff9d7224 */ /* 0x000fce00078e000e */
.L_x_19644:
[----:B------:R-:W-:Y:S05]  /*10920*/  BSYNC B1 ;  /* 0x0000000000017941 */ /* 0x000fea0003800000 */
.L_x_19642:
        /* <DEDUP_REMOVED lines=16> */
.L_x_19648:
[----:B------:R-:W-:Y:S05]  /*10a30*/  BSYNC B2 ;  /* 0x0000000000027941 */ /* 0x000fea0003800000 */
.L_x_19647:
        /* <DEDUP_REMOVED lines=42> */
.L_x_19646:
[----:B------:R-:W-:Y:S05]  /*10ce0*/  BSYNC B1 ;  /* 0x0000000000017941 */ /* 0x000fea0003800000 */
.L_x_19645:
        /* <DEDUP_REMOVED lines=12> */
.L_x_19649:
        /* <DEDUP_REMOVED lines=12> */
.L_x_19652:
[----:B------:R-:W-:-:S07]  /*10e70*/  IMAD.MOV.U32 R3, RZ, RZ, R14 ;  /* 0x000000ffff037224 */ /* 0x000fce00078e000e */
.L_x_19653:
[----:B------:R-:W-:Y:S05]  /*10e80*/  BSYNC B1 ;  /* 0x0000000000017941 */ /* 0x000fea0003800000 */
.L_x_19651:
        /* <DEDUP_REMOVED lines=16> */
.L_x_19657:
[----:B------:R-:W-:Y:S05]  /*10f90*/  BSYNC B2 ;  /* 0x0000000000027941 */ /* 0x000fea0003800000 */
.L_x_19656:
        /* <DEDUP_REMOVED lines=42> */
.L_x_19655:
[----:B------:R-:W-:Y:S05]  /*11240*/  BSYNC B1 ;  /* 0x0000000000017941 */ /* 0x000fea0003800000 */
.L_x_19654:
        /* <DEDUP_REMOVED lines=10> */
.L_x_19650:
        /* <DEDUP_REMOVED lines=12> */
.L_x_19659:
[----:B------:R-:W-:-:S07]  /*113b0*/  IMAD.MOV.U32 R11, RZ, RZ, R14 ;  /* 0x000000ffff0b7224 */ /* 0x000fce00078e000e */
.L_x_19660:
[----:B------:R-:W-:Y:S05]  /*113c0*/  BSYNC B1 ;  /* 0x0000000000017941 */ /* 0x000fea0003800000 */
.L_x_19658:
        /* <DEDUP_REMOVED lines=16> */
.L_x_19664:
[----:B------:R-:W-:Y:S05]  /*114d0*/  BSYNC B2 ;  /* 0x0000000000027941 */ /* 0x000fea0003800000 */
.L_x_19663:
        /* <DEDUP_REMOVED lines=42> */
.L_x_19662:
[----:B------:R-:W-:Y:S05]  /*11780*/  BSYNC B1 ;  /* 0x0000000000017941 */ /* 0x000fea0003800000 */
.L_x_19661:
        /* <DEDUP_REMOVED lines=13> */
.L_x_19665:
        /* <DEDUP_REMOVED lines=12> */
.L_x_19668:
[----:B------:R-:W-:-:S07]  /*11920*/  IMAD.MOV.U32 R2, RZ, RZ, R14 ;  /* 0x000000ffff027224 */ /* 0x000fce00078e000e */
.L_x_19669:
[----:B------:R-:W-:Y:S05]  /*11930*/  BSYNC B1 ;  /* 0x0000000000017941 */ /* 0x000fea0003800000 */
.L_x_19667:
        /* <DEDUP_REMOVED lines=16> */
.L_x_19673:
[----:B------:R-:W-:Y:S05]  /*11a40*/  BSYNC B2 ;  /* 0x0000000000027941 */ /* 0x000fea0003800000 */
.L_x_19672:
        /* <DEDUP_REMOVED lines=42> */
.L_x_19671:
[----:B------:R-:W-:Y:S05]  /*11cf0*/  BSYNC B1 ;  /* 0x0000000000017941 */ /* 0x000fea0003800000 */
.L_x_19670:
        /* <DEDUP_REMOVED lines=9> */
.L_x_19666:
        /* <DEDUP_REMOVED lines=12> */
.L_x_19675:
[----:B------:R-:W-:-:S07]  /*11e50*/  IMAD.MOV.U32 R159, RZ, RZ, R14 ;  /* 0x000000ffff9f7224 */ /* 0x000fce00078e000e */
.L_x_19676:
[----:B------:R-:W-:Y:S05]  /*11e60*/  BSYNC B1 ;  /* 0x0000000000017941 */ /* 0x000fea0003800000 */
.L_x_19674:
        /* <DEDUP_REMOVED lines=16> */
.L_x_19680:
[----:B------:R-:W-:Y:S05]  /*11f70*/  BSYNC B2 ;  /* 0x0000000000027941 */ /* 0x000fea0003800000 */
.L_x_19679:
        /* <DEDUP_REMOVED lines=42> */
.L_x_19678:
[----:B------:R-:W-:Y:S05]  /*12220*/  BSYNC B1 ;  /* 0x0000000000017941 */ /* 0x000fea0003800000 */
.L_x_19677:
        /* <DEDUP_REMOVED lines=12> */
.L_x_19681:
        /* <DEDUP_REMOVED lines=12> */
.L_x_19684:
[----:B0-----:R-:W-:-:S07]  /*123b0*/  IMAD.MOV.U32 R0, RZ, RZ, R14 ;  /* 0x000000ffff007224 */ /* 0x001fce00078e000e */
.L_x_19685:
[----:B------:R-:W-:Y:S05]  /*123c0*/  BSYNC B1 ;  /* 0x0000000000017941 */ /* 0x000fea0003800000 */
.L_x_19683:
        /* <DEDUP_REMOVED lines=16> */
.L_x_19689:
[----:B------:R-:W-:Y:S05]  /*124d0*/  BSYNC B2 ;  /* 0x0000000000027941 */ /* 0x000fea0003800000 */
.L_x_19688:
        /* <DEDUP_REMOVED lines=42> */
.L_x_19687:
[----:B------:R-:W-:Y:S05]  /*12780*/  BSYNC B1 ;  /* 0x0000000000017941 */ /* 0x000fea0003800000 */
.L_x_19686:
[----:B------:R-:W-:-:S05]  /*12790*/  I2FP.F32.U32 R0, R0 ;  /* 0x0000000000007245 */ /* 0x000fca0000201000 */
[----:B------:R-:W-:-:S05]  /*127a0*/  FFMA.FTZ R0, R0, R226, 1.1641532182693481445e-10 ;  /* 0x2f00000000007423 */ /* 0x000fca00000100e2 */
[----:B------:R-:W-:Y:S02]  /*127b0*/  FSETP.GTU.FTZ.AND P2, PT, R0, R227, PT ;  /* 0x000000e30000720b */ /* 0x000fe40003f5c000 */
[----:B------:R-:W-:-:S05]  /*127c0*/  PRMT R0, R135, 0x7632, R0 ;  /* 0x0000763287007816 */ /* 0x000fca0000000000 */
[----:B------:R-:W-:-:S04]  /*127d0*/  IMAD.U32 R0, R0, 0x10000, RZ ;  /* 0x0001000000007824 */ /* 0x000fc800078e00ff */
[----:B------:R-:W-:Y:S01]  /*127e0*/  FMUL.FTZ R0, R0, R193 ;  /* 0x000000c100007220 */ /* 0x000fe20000410000 */
[----:B------:R-:W-:-:S04]  /*127f0*/  SEL R193, RZ, 0x1, P2 ;  /* 0x00000001ffc17807 */ /* 0x000fc80001000000 */
[----:B------:R-:W-:-:S05]  /*12800*/  FSEL R0, R0, RZ, !P2 ;  /* 0x000000ff00007208 */ /* 0x000fca0005000000 */
[----:B------:R-:W-:Y:S01]  /*12810*/  FADD.FTZ R159, R0, R159 ;  /* 0x0000009f009f7221 */ /* 0x000fe20000010000 */
[----:B------:R-:W-:-:S03]  /*12820*/  PRMT R0, R193, 0x7610, R0 ;  /* 0x00007610c1007816 */ /* 0x000fc60000000000 */
[----:B------:R-:W-:-:S07]  /*12830*/  @P0 FADD.FTZ R159, R131, R159 ;  /* 0x0000009f839f0221 */ /* 0x000fce0000010000 */
.L_x_19682:
[----:B------:R-:W-:Y:S02]  /*12840*/  SEL R193, RZ, 0x10000, P4 ;  /* 0x00010000ffc17807 */ /* 0x000fe40002000000 */
        /* <DEDUP_REMOVED lines=14> */
[----:B------:R-:W-:Y:S01]  /*12930*/  IMAD.WIDE.U32 R226, R193, 0x10000, RZ ;  /* 0x00010000c1e27825 */ /* 0x000fe200078e00ff */
[----:B------:R-:W-:-:S03]  /*12940*/  SHF.L.U32 R230, R192, 0x3, RZ ;  /* 0x00000003c0e67819 */ /* 0x000fc600000006ff */
        /* <DEDUP_REMOVED lines=34> */
.L_x_19690:
[----:B------:R-:W-:-:S07]  /*12b70*/  VIADD R192, R192, 0x80 ;  /* 0x00000080c0c07836 */ /* 0x000fce0000000000 */
.L_x_19561:
[----:B------:R-:W-:Y:S05]  /*12b80*/  BSYNC B0 ;  /* 0x0000000000007941 */ /* 0x000fea0003800000 */
.L_x_19560:
        /* <DEDUP_REMOVED lines=30> */
.L_x_19694:
[----:B------:R-:W-:-:S07]  /*12d70*/  IMAD.MOV.U32 R162, RZ, RZ, R14 ;  /* 0x000000ffffa27224 */ /* 0x000fce00078e000e */
.L_x_19695:
[----:B------:R-:W-:Y:S05]  /*12d80*/  BSYNC B1 ;  /* 0x0000000000017941 */ /* 0x000fea0003800000 */
.L_x_19693:
        /* <DEDUP_REMOVED lines=16> */
.L_x_19699:
[----:B------:R-:W-:Y:S05]  /*12e90*/  BSYNC B2 ;  /* 0x0000000000027941 */ /* 0x000fea0003800000 */
.L_x_19698:
        /* <DEDUP_REMOVED lines=42> */
.L_x_19697:
[----:B------:R-:W-:Y:S05]  /*13140*/  BSYNC B1 ;  /* 0x0000000000017941 */ /* 0x000fea0003800000 */
.L_x_19696:
        /* <DEDUP_REMOVED lines=20> */
.L_x_19700:
        /* <DEDUP_REMOVED lines=12> */
.L_x_19703:
[----:B------:R-:W-:-:S07]  /*13350*/  MOV R8, R14 ;  /* 0x0000000e00087202 */ /* 0x000fce0000000f00 */
.L_x_19704:
[----:B------:R-:W-:Y:S05]  /*13360*/  BSYNC B1 ;  /* 0x0000000000017941 */ /* 0x000fea0003800000 */
.L_x_19702:
        /* <DEDUP_REMOVED lines=16> */
.L_x_19708:
[----:B------:R-:W-:Y:S05]  /*13470*/  BSYNC B2 ;  /* 0x0000000000027941 */ /* 0x000fea0003800000 */
.L_x_19707:
        /* <DEDUP_REMOVED lines=42> */
.L_x_19706:
[----:B------:R-:W-:Y:S05]  /*13720*/  BSYNC B1 ;  /* 0x0000000000017941 */ /* 0x000fea0003800000 */
.L_x_19705:
[----:B------:R-:W-:-:S05]  /*13730*/  I2FP.F32.U32 R8, R8 ;  /* 0x0000000800087245 */ /* 0x000fca0000201000 */
[----:B------:R-:W-:-:S05]  /*13740*/  FFMA.FTZ R8, R8, R226, 1.1641532182693481445e-10 ;  /* 0x2f00000008087423 */ /* 0x000fca00000100e2 */
[----:B------:R-:W-:Y:S02]  /*13750*/  FSETP.GTU.FTZ.AND P3, PT, R8, R227, PT ;  /* 0x000000e30800720b */ /* 0x000fe40003f7c000 */
[----:B------:R-:W-:-:S05]  /*13760*/  SHF.L.U32 R8, R132, 0x10, RZ ;  /* 0x0000001084087819 */ /* 0x000fca00000006ff */
[----:B------:R-:W-:-:S05]  /*13770*/  FMUL.FTZ R8, R8, R193 ;  /* 0x000000c108087220 */ /* 0x000fca0000410000 */
[----:B------:R-:W-:-:S05]  /*13780*/  FSEL R8, R8, RZ, !P3 ;  /* 0x000000ff08087208 */ /* 0x000fca0005800000 */
[----:B------:R-:W-:Y:S01]  /*13790*/  FADD.FTZ R160, R8, R160 ;  /* 0x000000a008a07221 */ /* 0x000fe20000010000 */
[----:B------:R-:W-:-:S03]  /*137a0*/  SEL R8, RZ, 0x1, P3 ;  /* 0x00000001ff087807 */ /* 0x000fc60001800000 */
[----:B------:R-:W-:-:S07]  /*137b0*/  @P0 FADD.FTZ R160, R124, R160 ;  /* 0x000000a07ca00221 */ /* 0x000fce0000010000 */
.L_x_19701:
        /* <DEDUP_REMOVED lines=12> */
.L_x_19710:
[----:B------:R-:W-:-:S07]  /*13880*/  IMAD.MOV.U32 R161, RZ, RZ, R14 ;  /* 0x000000ffffa17224 */ /* 0x000fce00078e000e */
.L_x_19711:
[----:B------:R-:W-:Y:S05]  /*13890*/  BSYNC B1 ;  /* 0x0000000000017941 */ /* 0x000fea0003800000 */
.L_x_19709:
        /* <DEDUP_REMOVED lines=16> */
.L_x_19715:
[----:B------:R-:W-:Y:S05]  /*139a0*/  BSYNC B2 ;  /* 0x0000000000027941 */ /* 0x000fea0003800000 */
.L_x_19714:
        /* <DEDUP_REMOVED lines=42> */
.L_x_19713:
[----:B------:R-:W-:Y:S05]  /*13c50*/  BSYNC B1 ;  /* 0x0000000000017941 */ /* 0x000fea0003800000 */
.L_x_19712:
        /* <DEDUP_REMOVED lines=14> */
.L_x_19716:
        /* <DEDUP_REMOVED lines=12> */
.L_x_19719:
[----:B------:R-:W-:-:S07]  /*13e00*/  MOV R7, R14 ;  /* 0x0000000e00077202 */ /* 0x000fce0000000f00 */
.L_x_19720:
[----:B------:R-:W-:Y:S05]  /*13e10*/  BSYNC B1 ;  /* 0x0000000000017941 */ /* 0x000fea0003800000 */
.L_x_19718:
        /* <DEDUP_REMOVED lines=16> */
.L_x_19724:
[----:B------:R-:W-:Y:S05]  /*13f20*/  BSYNC B2 ;  /* 0x0000000000027941 */ /* 0x000fea0003800000 */
.L_x_19723:
        /* <DEDUP_REMOVED lines=42> */
.L_x_19722:
[----:B------:R-:W-:Y:S05]  /*141d0*/  BSYNC B1 ;  /* 0x0000000000017941 */ /* 0x000fea0003800000 */
.L_x_19721:
        /* <DEDUP_REMOVED lines=10> */
.L_x_19717:
        /* <DEDUP_REMOVED lines=12> */
.L_x_19726:
[----:B------:R-:W-:-:S07]  /*14340*/  IMAD.MOV.U32 R11, RZ, RZ, R14 ;  /* 0x000000ffff0b7224 */ /* 0x000fce00078e000e */
.L_x_19727:
[----:B------:R-:W-:Y:S05]  /*14350*/  BSYNC B1 ;  /* 0x0000000000017941 */ /* 0x000fea0003800000 */
.L_x_19725:
        /* <DEDUP_REMOVED lines=16> */
.L_x_19731:
[----:B------:R-:W-:Y:S05]  /*14460*/  BSYNC B2 ;  /* 0x0000000000027941 */ /* 0x000fea0003800000 */
.L_x_19730:
        /* <DEDUP_REMOVED lines=42> */
.L_x_19729:
[----:B------:R-:W-:Y:S05]  /*14710*/  BSYNC B1 ;  /* 0x0000000000017941 */ /* 0x000fea0003800000 */
.L_x_19728:
        /* <DEDUP_REMOVED lines=15> */
.L_x_19732:
        /* <DEDUP_REMOVED lines=12> */
.L_x_19735:
[----:B------:R-:W-:-:S07]  /*148d0*/  MOV R6, R14 ;  /* 0x0000000e00067202 */ /* 0x000fce0000000f00 */
.L_x_19736:
[----:B------:R-:W-:Y:S05]  /*148e0*/  BSYNC B1 ;  /* 0x0000000000017941 */ /* 0x000fea0003800000 */
.L_x_19734:
        /* <DEDUP_REMOVED lines=16> */
.L_x_19740:
[----:B------:R-:W-:Y:S05]  /*149f0*/  BSYNC B2 ;  /* 0x0000000000027941 */ /* 0x000fea0003800000 */
.L_x_19739:
        /* <DEDUP_REMOVED lines=42> */
.L_x_19738:
[----:B------:R-:W-:Y:S05]  /*14ca0*/  BSYNC B1 ;  /* 0x0000000000017941 */ /* 0x000fea0003800000 */
.L_x_19737:
        /* <DEDUP_REMOVED lines=9> */
.L_x_19733:
        /* <DEDUP_REMOVED lines=12> */
.L_x_19742:
[----:B------:R-:W-:-:S07]  /*14e00*/  IMAD.MOV.U32 R163, RZ, RZ, R14 ;  /* 0x000000ffffa37224 */ /* 0x000fce00078e000e */
.L_x_19743:
[----:B------:R-:W-:Y:S05]  /*14e10*/  BSYNC B1 ;  /* 0x0000000000017941 */ /* 0x000fea0003800000 */
.L_x_19741:
        /* <DEDUP_REMOVED lines=16> */
.L_x_19747:
[----:B------:R-:W-:Y:S05]  /*14f20*/  BSYNC B2 ;  /* 0x0000000000027941 */ /* 0x000fea0003800000 */
.L_x_19746:
        /* <DEDUP_REMOVED lines=42> */
.L_x_19745:
[----:B------:R-:W-:Y:S05]  /*151d0*/  BSYNC B1 ;  /* 0x0000000000017941 */ /* 0x000fea0003800000 */
.L_x_19744:
        /* <DEDUP_REMOVED lines=14> */
.L_x_19748:
        /* <DEDUP_REMOVED lines=12> */
.L_x_19751:
[----:B------:R-:W-:-:S07]  /*15380*/  MOV R5, R14 ;  /* 0x0000000e00057202 */ /* 0x000fce0000000f00 */
.L_x_19752:
[----:B------:R-:W-:Y:S05]  /*15390*/  BSYNC B1 ;  /* 0x0000000000017941 */ /* 0x000fea0003800000 */
.L_x_19750:
        /* <DEDUP_REMOVED lines=16> */
.L_x_19756:
[----:B------:R-:W-:Y:S05]  /*154a0*/  BSYNC B2 ;  /* 0x0000000000027941 */ /* 0x000fea0003800000 */
.L_x_19755:
        /* <DEDUP_REMOVED lines=42> */
.L_x_19754:
[----:B------:R-:W-:Y:S05]  /*15750*/  BSYNC B1 ;  /* 0x0000000000017941 */ /* 0x000fea0003800000 */
.L_x_19753:
        /* <DEDUP_REMOVED lines=10> */
.L_x_19749:
        /* <DEDUP_REMOVED lines=12> */
.L_x_19758:
[----:B------:R-:W-:-:S07]  /*158c0*/  IMAD.MOV.U32 R11, RZ, RZ, R14 ;  /* 0x000000ffff0b7224 */ /* 0x000fce00078e000e */
.L_x_19759:
[----:B------:R-:W-:Y:S05]  /*158d0*/  BSYNC B1 ;  /* 0x0000000000017941 */ /* 0x000fea0003800000 */
.L_x_19757:
        /* <DEDUP_REMOVED lines=16> */
.L_x_19763:
[----:B------:R-:W-:Y:S05]  /*159e0*/  BSYNC B2 ;  /* 0x0000000000027941 */ /* 0x000fea0003800000 */
.L_x_19762:
        /* <DEDUP_REMOVED lines=42> */
.L_x_19761:
[----:B------:R-:W-:Y:S05]  /*15c90*/  BSYNC B1 ;  /* 0x0000000000017941 */ /* 0x000fea0003800000 */
.L_x_19760:
        /* <DEDUP_REMOVED lines=15> */
.L_x_19764:
        /* <DEDUP_REMOVED lines=12> */
.L_x_19767:
[----:B------:R-:W-:-:S07]  /*15e50*/  MOV R4, R14 ;  /* 0x0000000e00047202 */ /* 0x000fce0000000f00 */
.L_x_19768:
[----:B------:R-:W-:Y:S05]  /*15e60*/  BSYNC B1 ;  /* 0x0000000000017941 */ /* 0x000fea0003800000 */
.L_x_19766:
        /* <DEDUP_REMOVED lines=16> */
.L_x_19772:
[----:B------:R-:W-:Y:S05]  /*15f70*/  BSYNC B2 ;  /* 0x0000000000027941 */ /* 0x000fea0003800000 */
.L_x_19771:
        /* <DEDUP_REMOVED lines=42> */
.L_x_19770:
[----:B------:R-:W-:Y:S05]  /*16220*/  BSYNC B1 ;  /* 0x0000000000017941 */ /* 0x000fea0003800000 */
.L_x_19769:
        /* <DEDUP_REMOVED lines=9> */
.L_x_19765:
        /* <DEDUP_REMOVED lines=12> */
.L_x_19774:
[----:B------:R-:W-:-:S07]  /*16380*/  IMAD.MOV.U32 R165, RZ, RZ, R14 ;  /* 0x000000ffffa57224 */ /* 0x000fce00078e000e */
.L_x_19775:
[----:B------:R-:W-:Y:S05]  /*16390*/  BSYNC B1 ;  /* 0x0000000000017941 */ /* 0x000fea0003800000 */
.L_x_19773:
        /* <DEDUP_REMOVED lines=16> */
.L_x_19779:
[----:B------:R-:W-:Y:S05]  /*164a0*/  BSYNC B2 ;  /* 0x0000000000027941 */ /* 0x000fea0003800000 */
.L_x_19778:
        /* <DEDUP_REMOVED lines=42> */
.L_x_19777:
[----:B------:R-:W-:Y:S05]  /*16750*/  BSYNC B1 ;  /* 0x0000000000017941 */ /* 0x000fea0003800000 */
.L_x_19776:
        /* <DEDUP_REMOVED lines=12> */
.L_x_19780:
        /* <DEDUP_REMOVED lines=12> */
.L_x_19783:
[----:B------:R-:W-:-:S07]  /*168e0*/  MOV R3, R14 ;  /* 0x0000000e00037202 */ /* 0x000fce0000000f00 */
.L_x_19784:
[----:B------:R-:W-:Y:S05]  /*168f0*/  BSYNC B1 ;  /* 0x0000000000017941 */ /* 0x000fea0003800000 */
.L_x_19782:
        /* <DEDUP_REMOVED lines=16> */
.L_x_19788:
[----:B------:R-:W-:Y:S05]  /*16a00*/  BSYNC B2 ;  /* 0x0000000000027941 */ /* 0x000fea0003800000 */
.L_x_19787:
        /* <DEDUP_REMOVED lines=42> */
.L_x_19786:
[----:B------:R-:W-:Y:S05]  /*16cb0*/  BSYNC B1 ;  /* 0x0000000000017941 */ /* 0x000fea0003800000 */
.L_x_19785:
        /* <DEDUP_REMOVED lines=10> */
.L_x_19781:
        /* <DEDUP_REMOVED lines=12> */
.L_x_19790:
[----:B------:R-:W-:-:S07]  /*16e20*/  IMAD.MOV.U32 R11, RZ, RZ, R14 ;  /* 0x000000ffff0b7224 */ /* 0x000fce00078e000e */
.L_x_19791:
[----:B------:R-:W-:Y:S05]  /*16e30*/  BSYNC B1 ;  /* 0x0000000000017941 */ /* 0x000fea0003800000 */
.L_x_19789:
        /* <DEDUP_REMOVED lines=16> */
.L_x_19795:
[----:B------:R-:W-:Y:S05]  /*16f40*/  BSYNC B2 ;  /* 0x0000000000027941 */ /* 0x000fea0003800000 */
.L_x_19794:
        /* <DEDUP_REMOVED lines=42> */
.L_x_19793:
[----:B------:R-:W-:Y:S05]  /*171f0*/  BSYNC B1 ;  /* 0x0000000000017941 */ /* 0x000fea0003800000 */
.L_x_19792:
        /* <DEDUP_REMOVED lines=10> */
[----:B------:R-:W-:Y:S02]  /*172a0*/  IMAD.MOV.U32 R195, RZ, RZ, R194 ;  /* 0x000000ffffc37224 */ /* 0x000fe400078e00c2 */
[----:B------:R-:W-:Y:S01]  /*172b0*/  FADD.FTZ R166, R130, R166 ;  /* 0x000000a682a67221 */ /* 0x000fe20000010000 */
[----:B------:R-:W-:Y:S06]  /*172c0*/  BRA `(.L_x_19797) ;  /* 0x00000004004c7947 */ /* 0x000fec0003800000 */
.L_x_19796:
        /* <DEDUP_REMOVED lines=12> */
.L_x_19799:
[----:B------:R-:W-:-:S07]  /*17390*/  MOV R2, R14 ;  /* 0x0000000e00027202 */ /* 0x000fce0000000f00 */
.L_x_19800:
[----:B------:R-:W-:Y:S05]  /*173a0*/  BSYNC B1 ;  /* 0x0000000000017941 */ /* 0x000fea0003800000 */
.L_x_19798:
        /* <DEDUP_REMOVED lines=16> */
.L_x_19804:
[----:B------:R-:W-:Y:S05]  /*174b0*/  BSYNC B2 ;  /* 0x0000000000027941 */ /* 0x000fea0003800000 */
.L_x_19803:
        /* <DEDUP_REMOVED lines=42> */
.L_x_19802:
[----:B------:R-:W-:Y:S05]  /*17760*/  BSYNC B1 ;  /* 0x0000000000017941 */ /* 0x000fea0003800000 */
.L_x_19801:
        /* <DEDUP_REMOVED lines=9> */
.L_x_19797:
        /* <DEDUP_REMOVED lines=12> */
.L_x_19806:
[----:B------:R-:W-:-:S07]  /*178c0*/  IMAD.MOV.U32 R167, RZ, RZ, R14 ;  /* 0x000000ffffa77224 */ /* 0x000fce00078e000e */
.L_x_19807:
[----:B------:R-:W-:Y:S05]  /*178d0*/  BSYNC B1 ;  /* 0x0000000000017941 */ /* 0x000fea0003800000 */
.L_x_19805:
        /* <DEDUP_REMOVED lines=16> */
.L_x_19811:
[----:B------:R-:W-:Y:S05]  /*179e0*/  BSYNC B2 ;  /* 0x0000000000027941 */ /* 0x000fea0003800000 */
.L_x_19810:
        /* <DEDUP_REMOVED lines=42> */
.L_x_19809:
[----:B------:R-:W-:Y:S05]  /*17c90*/  BSYNC B1 ;  /* 0x0000000000017941 */ /* 0x000fea0003800000 */
.L_x_19808:
        /* <DEDUP_REMOVED lines=12> */
.L_x_19812:
        /* <DEDUP_REMOVED lines=12> */
.L_x_19815:
[----:B0-----:R-:W-:-:S07]  /*17e20*/  MOV R0, R14 ;  /* 0x0000000e00007202 */ /* 0x001fce0000000f00 */
.L_x_19816:
[----:B------:R-:W-:Y:S05]  /*17e30*/  BSYNC B1 ;  /* 0x0000000000017941 */ /* 0x000fea0003800000 */
.L_x_19814:
        /* <DEDUP_REMOVED lines=16> */
.L_x_19820:
[----:B------:R-:W-:Y:S05]  /*17f40*/  BSYNC B2 ;  /* 0x0000000000027941 */ /* 0x000fea0003800000 */
.L_x_19819:
        /* <DEDUP_REMOVED lines=42> */
.L_x_19818:
[----:B------:R-:W-:Y:S05]  /*181f0*/  BSYNC B1 ;  /* 0x0000000000017941 */ /* 0x000fea0003800000 */
.L_x_19817:
        /* <DEDUP_REMOVED lines=11> */
.L_x_19813:
        /* <DEDUP_REMOVED lines=51> */
.L_x_19821:
[----:B------:R-:W-:-:S07]  /*185e0*/  IADD3 R192, R192, 0x80, RZ ;  /* 0x00000080c0c07810 */ /* 0x000fce0007ffe0ff */
.L_x_19692:
[----:B------:R-:W-:Y:S05]  /*185f0*/  BSYNC B0 ;  /* 0x0000000000007941 */ /* 0x000fea0003800000 */
.L_x_19691:
        /* <DEDUP_REMOVED lines=20> */
[----:B---3--:R-:W-:-:S04]  /*18740*/  VIADD R171, R11, 0x1 ;  /* 0x000000010bab7836 */ /* 0x008fc80000000000 */
        /* <DEDUP_REMOVED lines=9> */
.L_x_19825:
[----:B------:R-:W-:-:S07]  /*187e0*/  IMAD.MOV.U32 R170, RZ, RZ, R14 ;  /* 0x000000ffffaa7224 */ /* 0x000fce00078e000e */
.L_x_19826:
[----:B------:R-:W-:Y:S05]  /*187f0*/  BSYNC B1 ;  /* 0x0000000000017941 */ /* 0x000fea0003800000 */
.L_x_19824:
        /* <DEDUP_REMOVED lines=16> */
.L_x_19830:
[----:B------:R-:W-:Y:S05]  /*18900*/  BSYNC B2 ;  /* 0x0000000000027941 */ /* 0x000fea0003800000 */
.L_x_19829:
        /* <DEDUP_REMOVED lines=42> */
.L_x_19828:
[----:B------:R-:W-:Y:S05]  /*18bb0*/  BSYNC B1 ;  /* 0x0000000000017941 */ /* 0x000fea0003800000 */
.L_x_19827:
        /* <DEDUP_REMOVED lines=20> */
.L_x_19831:
        /* <DEDUP_REMOVED lines=12> */
.L_x_19834:
[----:B------:R-:W-:-:S07]  /*18dc0*/  IMAD.MOV.U32 R8, RZ, RZ, R14 ;  /* 0x000000ffff087224 */ /* 0x000fce00078e000e */
.L_x_19835:
[----:B------:R-:W-:Y:S05]  /*18dd0*/  BSYNC B1 ;  /* 0x0000000000017941 */ /* 0x000fea0003800000 */
.L_x_19833:
        /* <DEDUP_REMOVED lines=16> */
.L_x_19839:
[----:B------:R-:W-:Y:S05]  /*18ee0*/  BSYNC B2 ;  /* 0x0000000000027941 */ /* 0x000fea0003800000 */
.L_x_19838:
        /* <DEDUP_REMOVED lines=42> */
.L_x_19837:
[----:B------:R-:W-:Y:S05]  /*19190*/  BSYNC B1 ;  /* 0x0000000000017941 */ /* 0x000fea0003800000 */
.L_x_19836:
        /* <DEDUP_REMOVED lines=9> */
.L_x_19832:
        /* <DEDUP_REMOVED lines=12> */
.L_x_19841:
[----:B------:R-:W-:-:S07]  /*192f0*/  MOV R169, R14 ;  /* 0x0000000e00a97202 */ /* 0x000fce0000000f00 */
.L_x_19842:
[----:B------:R-:W-:Y:S05]  /*19300*/  BSYNC B1 ;  /* 0x0000000000017941 */ /* 0x000fea0003800000 */
.L_x_19840:
        /* <DEDUP_REMOVED lines=16> */
.L_x_19846:
[----:B------:R-:W-:Y:S05]  /*19410*/  BSYNC B2 ;  /* 0x0000000000027941 */ /* 0x000fea0003800000 */
.L_x_19845:
        /* <DEDUP_REMOVED lines=42> */
.L_x_19844:
[----:B------:R-:W-:Y:S05]  /*196c0*/  BSYNC B1 ;  /* 0x0000000000017941 */ /* 0x000fea0003800000 */
.L_x_19843:
        /* <DEDUP_REMOVED lines=14> */
.L_x_19847:
        /* <DEDUP_REMOVED lines=12> */
.L_x_19850:
[----:B------:R-:W-:-:S07]  /*19870*/  IMAD.MOV.U32 R7, RZ, RZ, R14 ;  /* 0x000000ffff077224 */ /* 0x000fce00078e000e */
.L_x_19851:
[----:B------:R-:W-:Y:S05]  /*19880*/  BSYNC B1 ;  /* 0x0000000000017941 */ /* 0x000fea0003800000 */
.L_x_19849:
        /* <DEDUP_REMOVED lines=16> */
.L_x_19855:
[----:B------:R-:W-:Y:S05]  /*19990*/  BSYNC B2 ;  /* 0x0000000000027941 */ /* 0x000fea0003800000 */
.L_x_19854:
        /* <DEDUP_REMOVED lines=42> */
.L_x_19853:
[----:B------:R-:W-:Y:S05]  /*19c40*/  BSYNC B1 ;  /* 0x0000000000017941 */ /* 0x000fea0003800000 */
.L_x_19852:
        /* <DEDUP_REMOVED lines=10> */
.L_x_19848:
        /* <DEDUP_REMOVED lines=12> */
.L_x_19857:
[----:B------:R-:W-:-:S07]  /*19db0*/  MOV R11, R14 ;  /* 0x0000000e000b7202 */ /* 0x000fce0000000f00 */
.L_x_19858:
[----:B------:R-:W-:Y:S05]  /*19dc0*/  BSYNC B1 ;  /* 0x0000000000017941 */ /* 0x000fea0003800000 */
.L_x_19856:
        /* <DEDUP_REMOVED lines=16> */
.L_x_19862:
[----:B------:R-:W-:Y:S05]  /*19ed0*/  BSYNC B2 ;  /* 0x0000000000027941 */ /* 0x000fea0003800000 */
.L_x_19861:
        /* <DEDUP_REMOVED lines=42> */
.L_x_19860:
[----:B------:R-:W-:Y:S05]  /*1a180*/  BSYNC B1 ;  /* 0x0000000000017941 */ /* 0x000fea0003800000 */
.L_x_19859:
        /* <DEDUP_REMOVED lines=12> */
[----:B------:R-:W-:Y:S02]  /*1a250*/  IMAD.MOV.U32 R173, RZ, RZ, R171 ;  /* 0x000000ffffad7224 */ /* 0x000fe400078e00ab */
[----:B------:R-:W-:Y:S01]  /*1a260*/  FADD.FTZ R170, R126, R170 ;  /* 0x000000aa7eaa7221 */ /* 0x000fe20000010000 */
[----:B------:R-:W-:Y:S06]  /*1a270*/  BRA `(.L_x_19864) ;  /* 0x00000004004c7947 */ /* 0x000fec0003800000 */
.L_x_19863:
        /* <DEDUP_REMOVED lines=12> */
.L_x_19866:
[----:B------:R-:W-:-:S07]  /*1a340*/  IMAD.MOV.U32 R6, RZ, RZ, R14 ;  /* 0x000000ffff067224 */ /* 0x000fce00078e000e */
.L_x_19867:
[----:B------:R-:W-:Y:S05]  /*1a350*/  BSYNC B1 ;  /* 0x0000000000017941 */ /* 0x000fea0003800000 */
.L_x_19865:
        /* <DEDUP_REMOVED lines=16> */
.L_x_19871:
[----:B------:R-:W-:Y:S05]  /*1a460*/  BSYNC B2 ;  /* 0x0000000000027941 */ /* 0x000fea0003800000 */
.L_x_19870:
        /* <DEDUP_REMOVED lines=42> */
.L_x_19869:
[----:B------:R-:W-:Y:S05]  /*1a710*/  BSYNC B1 ;  /* 0x0000000000017941 */ /* 0x000fea0003800000 */
.L_x_19868:
        /* <DEDUP_REMOVED lines=9> */
.L_x_19864:
        /* <DEDUP_REMOVED lines=12> */
.L_x_19873:
[----:B------:R-:W-:-:S07]  /*1a870*/  MOV R171, R14 ;  /* 0x0000000e00ab7202 */ /* 0x000fce0000000f00 */
.L_x_19874:
[----:B------:R-:W-:Y:S05]  /*1a880*/  BSYNC B1 ;  /* 0x0000000000017941 */ /* 0x000fea0003800000 */
.L_x_19872:
        /* <DEDUP_REMOVED lines=16> */
.L_x_19878:
[----:B------:R-:W-:Y:S05]  /*1a990*/  BSYNC B2 ;  /* 0x0000000000027941 */ /* 0x000fea0003800000 */
.L_x_19877:
        /* <DEDUP_REMOVED lines=42> */
.L_x_19876:
[----:B------:R-:W-:Y:S05]  /*1ac40*/  BSYNC B1 ;  /* 0x0000000000017941 */ /* 0x000fea0003800000 */
.L_x_19875:
        /* <DEDUP_REMOVED lines=14> */
.L_x_19879:
        /* <DEDUP_REMOVED lines=12> */
.L_x_19882:
[----:B------:R-:W-:-:S07]  /*1adf0*/  IMAD.MOV.U32 R5, RZ, RZ, R14 ;  /* 0x000000ffff057224 */ /* 0x000fce00078e000e */
.L_x_19883:
[----:B------:R-:W-:Y:S05]  /*1ae00*/  BSYNC B1 ;  /* 0x0000000000017941 */ /* 0x000fea0003800000 */
.L_x_19881:
        /* <DEDUP_REMOVED lines=16> */
.L_x_19887:
[----:B------:R-:W-:Y:S05]  /*1af10*/  BSYNC B2 ;  /* 0x0000000000027941 */ /* 0x000fea0003800000 */
.L_x_19886:
        /* <DEDUP_REMOVED lines=42> */
.L_x_19885:
[----:B------:R-:W-:Y:S05]  /*1b1c0*/  BSYNC B1 ;  /* 0x0000000000017941 */ /* 0x000fea0003800000 */
.L_x_19884:
        /* <DEDUP_REMOVED lines=10> */
.L_x_19880:
        /* <DEDUP_REMOVED lines=12> */
.L_x_19889:
[----:B------:R-:W-:-:S07]  /*1b330*/  MOV R11, R14 ;  /* 0x0000000e000b7202 */ /* 0x000fce0000000f00 */
.L_x_19890:
[----:B------:R-:W-:Y:S05]  /*1b340*/  BSYNC B1 ;  /* 0x0000000000017941 */ /* 0x000fea0003800000 */
.L_x_19888:
        /* <DEDUP_REMOVED lines=16> */
.L_x_19894:
[----:B------:R-:W-:Y:S05]  /*1b450*/  BSYNC B2 ;  /* 0x0000000000027941 */ /* 0x000fea0003800000 */
.L_x_19893:
        /* <DEDUP_REMOVED lines=42> */
.L_x_19892:
[----:B------:R-:W-:Y:S05]  /*1b700*/  BSYNC B1 ;  /* 0x0000000000017941 */ /* 0x000fea0003800000 */
.L_x_19891:
        /* <DEDUP_REMOVED lines=15> */
.L_x_19895:
        /* <DEDUP_REMOVED lines=12> */
.L_x_19898:
[----:B------:R-:W-:-:S07]  /*1b8c0*/  IMAD.MOV.U32 R4, RZ, RZ, R14 ;  /* 0x000000ffff047224 */ /* 0x000fce00078e000e */
.L_x_19899:
[----:B------:R-:W-:Y:S05]  /*1b8d0*/  BSYNC B1 ;  /* 0x0000000000017941 */ /* 0x000fea0003800000 */
.L_x_19897:
        /* <DEDUP_REMOVED lines=16> */
.L_x_19903:
[----:B------:R-:W-:Y:S05]  /*1b9e0*/  BSYNC B2 ;  /* 0x0000000000027941 */ /* 0x000fea0003800000 */
.L_x_19902:
        /* <DEDUP_REMOVED lines=42> */
.L_x_19901:
[----:B------:R-:W-:Y:S05]  /*1bc90*/  BSYNC B1 ;  /* 0x0000000000017941 */ /* 0x000fea0003800000 */
.L_x_19900:
        /* <DEDUP_REMOVED lines=9> */
.L_x_19896:
        /* <DEDUP_REMOVED lines=12> */
.L_x_19905:
[----:B------:R-:W-:-:S07]  /*1bdf0*/  MOV R173, R14 ;  /* 0x0000000e00ad7202 */ /* 0x000fce0000000f00 */
.L_x_19906:
[----:B------:R-:W-:Y:S05]  /*1be00*/  BSYNC B1 ;  /* 0x0000000000017941 */ /* 0x000fea0003800000 */
.L_x_19904:
        /* <DEDUP_REMOVED lines=16> */
.L_x_19910:
[----:B------:R-:W-:Y:S05]  /*1bf10*/  BSYNC B2 ;  /* 0x0000000000027941 */ /* 0x000fea0003800000 */
.L_x_19909:
        /* <DEDUP_REMOVED lines=42> */
.L_x_19908:
[----:B------:R-:W-:Y:S05]  /*1c1c0*/  BSYNC B1 ;  /* 0x0000000000017941 */ /* 0x000fea0003800000 */
.L_x_19907:
        /* <DEDUP_REMOVED lines=12> */
.L_x_19911:
        /* <DEDUP_REMOVED lines=12> */
.L_x_19914:
[----:B------:R-:W-:-:S07]  /*1c350*/  IMAD.MOV.U32 R3, RZ, RZ, R14 ;  /* 0x000000ffff037224 */ /* 0x000fce00078e000e */
.L_x_19915:
[----:B------:R-:W-:Y:S05]  /*1c360*/  BSYNC B1 ;  /* 0x0000000000017941 */ /* 0x000fea0003800000 */
.L_x_19913:
        /* <DEDUP_REMOVED lines=16> */
.L_x_19919:
[----:B------:R-:W-:Y:S05]  /*1c470*/  BSYNC B2 ;  /* 0x0000000000027941 */ /* 0x000fea0003800000 */
.L_x_19918:
        /* <DEDUP_REMOVED lines=42> */
.L_x_19917:
[----:B------:R-:W-:Y:S05]  /*1c720*/  BSYNC B1 ;  /* 0x0000000000017941 */ /* 0x000fea0003800000 */
.L_x_19916:
        /* <DEDUP_REMOVED lines=10> */
.L_x_19912:
        /* <DEDUP_REMOVED lines=12> */
.L_x_19921:
[----:B------:R-:W-:-:S07]  /*1c890*/  MOV R11, R14 ;  /* 0x0000000e000b7202 */ /* 0x000fce0000000f00 */
.L_x_19922:
[----:B------:R-:W-:Y:S05]  /*1c8a0*/  BSYNC B1 ;  /* 0x0000000000017941 */ /* 0x000fea0003800000 */
.L_x_19920:
        /* <DEDUP_REMOVED lines=16> */
.L_x_19926:
[----:B------:R-:W-:Y:S05]  /*1c9b0*/  BSYNC B2 ;  /* 0x0000000000027941 */ /* 0x000fea0003800000 */
.L_x_19925:
        /* <DEDUP_REMOVED lines=42> */
.L_x_19924:
[----:B------:R-:W-:Y:S05]  /*1cc60*/  BSYNC B1 ;  /* 0x0000000000017941 */ /* 0x000fea0003800000 */
.L_x_19923:
        /* <DEDUP_REMOVED lines=10> */
[----:B------:R-:W-:Y:S02]  /*1cd10*/  IMAD.MOV.U32 R195, RZ, RZ, R194 ;  /* 0x000000ffffc37224 */ /* 0x000fe400078e00c2 */
[----:B------:R-:W-:Y:S01]  /*1cd20*/  FADD.FTZ R174, R130, R174 ;  /* 0x000000ae82ae7221 */ /* 0x000fe20000010000 */
[----:B------:R-:W-:Y:S06]  /*1cd30*/  BRA `(.L_x_19928) ;  /* 0x00000004004c7947 */ /* 0x000fec0003800000 */
.L_x_19927:
        /* <DEDUP_REMOVED lines=12> */
.L_x_19930:
[----:B------:R-:W-:-:S07]  /*1ce00*/  IMAD.MOV.U32 R2, RZ, RZ, R14 ;  /* 0x000000ffff027224 */ /* 0x000fce00078e000e */
.L_x_19931:
[----:B------:R-:W-:Y:S05]  /*1ce10*/  BSYNC B1 ;  /* 0x0000000000017941 */ /* 0x000fea0003800000 */
.L_x_19929:
        /* <DEDUP_REMOVED lines=16> */
.L_x_19935:
[----:B------:R-:W-:Y:S05]  /*1cf20*/  BSYNC B2 ;  /* 0x0000000000027941 */ /* 0x000fea0003800000 */
.L_x_19934:
        /* <DEDUP_REMOVED lines=42> */
.L_x_19933:
[----:B------:R-:W-:Y:S05]  /*1d1d0*/  BSYNC B1 ;  /* 0x0000000000017941 */ /* 0x000fea0003800000 */
.L_x_19932:
        /* <DEDUP_REMOVED lines=9> */
.L_x_19928:
        /* <DEDUP_REMOVED lines=12> */
.L_x_19937:
[----:B------:R-:W-:-:S07]  /*1d330*/  MOV R175, R14 ;  /* 0x0000000e00af7202 */ /* 0x000fce0000000f00 */
.L_x_19938:
[----:B------:R-:W-:Y:S05]  /*1d340*/  BSYNC B1 ;  /* 0x0000000000017941 */ /* 0x000fea0003800000 */
.L_x_19936:
        /* <DEDUP_REMOVED lines=16> */
.L_x_19942:
[----:B------:R-:W-:Y:S05]  /*1d450*/  BSYNC B2 ;  /* 0x0000000000027941 */ /* 0x000fea0003800000 */
.L_x_19941:
        /* <DEDUP_REMOVED lines=42> */
.L_x_19940:
[----:B------:R-:W-:Y:S05]  /*1d700*/  BSYNC B1 ;  /* 0x0000000000017941 */ /* 0x000fea0003800000 */
.L_x_19939:
        /* <DEDUP_REMOVED lines=12> */
.L_x_19943:
        /* <DEDUP_REMOVED lines=12> */
.L_x_19946:
[----:B0-----:R-:W-:-:S07]  /*1d890*/  IMAD.MOV.U32 R0, RZ, RZ, R14 ;  /* 0x000000ffff007224 */ /* 0x001fce00078e000e */
.L_x_19947:
[----:B------:R-:W-:Y:S05]  /*1d8a0*/  BSYNC B1 ;  /* 0x0000000000017941 */ /* 0x000fea0003800000 */
.L_x_19945:
        /* <DEDUP_REMOVED lines=16> */
.L_x_19951:
[----:B------:R-:W-:Y:S05]  /*1d9b0*/  BSYNC B2 ;  /* 0x0000000000027941 */ /* 0x000fea0003800000 */
.L_x_19950:
        /* <DEDUP_REMOVED lines=42> */
.L_x_19949:
[----:B------:R-:W-:Y:S05]  /*1dc60*/  BSYNC B1 ;  /* 0x0000000000017941 */ /* 0x000fea0003800000 */
.L_x_19948:
        /* <DEDUP_REMOVED lines=11> */
.L_x_19944:
        /* <DEDUP_REMOVED lines=31> */
[----:B-1----:R-:W-:Y:S02]  /*1df10*/  SHF.L.U32 R194, R2, 0x10, RZ ;  /* 0x0000001002c27819 */ /* 0x002fe400000006ff */
[----:B------:R-:W-:Y:S02]  /*1df20*/  LOP3.LUT R195, R0, 0xffff, RZ, 0xc0, !PT ;  /* 0x0000ffff00c37812 */ /* 0x000fe400078ec0ff */
[----:B------:R-:W-:Y:S02]  /*1df30*/  LOP3.LUT R194, R194, 0xff0000, RZ, 0xc0, !PT ;  /* 0x00ff0000c2c27812 */ /* 0x000fe400078ec0ff */
[----:B------:R-:W-:Y:S02]  /*1df40*/  LOP3.LUT R226, R5, 0xff, RZ, 0xc0, !PT ;  /* 0x000000ff05e27812 */ /* 0x000fe400078ec0ff */
        /* <DEDUP_REMOVED lines=16> */
.L_x_19952:
[----:B------:R-:W-:-:S07]  /*1e050*/  VIADD R192, R192, 0x80 ;  /* 0x00000080c0c07836 */ /* 0x000fce0000000000 */
.L_x_19823:
[----:B------:R-:W-:Y:S05]  /*1e060*/  BSYNC B0 ;  /* 0x0000000000007941 */ /* 0x000fea0003800000 */
.L_x_19822:
        /* <DEDUP_REMOVED lines=30> */
.L_x_19956:
[----:B------:R-:W-:-:S07]  /*1e250*/  MOV R178, R14 ;  /* 0x0000000e00b27202 */ /* 0x000fce0000000f00 */
.L_x_19957:
[----:B------:R-:W-:Y:S05]  /*1e260*/  BSYNC B1 ;  /* 0x0000000000017941 */ /* 0x000fea0003800000 */
.L_x_19955:
        /* <DEDUP_REMOVED lines=16> */
.L_x_19961:
[----:B------:R-:W-:Y:S05]  /*1e370*/  BSYNC B2 ;  /* 0x0000000000027941 */ /* 0x000fea0003800000 */
.L_x_19960:
        /* <DEDUP_REMOVED lines=42> */
.L_x_19959:
[----:B------:R-:W-:Y:S05]  /*1e620*/  BSYNC B1 ;  /* 0x0000000000017941 */ /* 0x000fea0003800000 */
.L_x_19958:
[----:B-12---:R-:W1:Y:S01]  /*1e630*/  LDC R227, c[0x0][0x294] ;  /* 0x0000a500ffe37b82 */ /* 0x006e620000000800 */
        /* <DEDUP_REMOVED lines=19> */
.L_x_19962:
        /* <DEDUP_REMOVED lines=12> */
.L_x_19965:
[----:B------:R-:W-:-:S07]  /*1e830*/  IMAD.MOV.U32 R8, RZ, RZ, R14 ;  /* 0x000000ffff087224 */ /* 0x000fce00078e000e */
.L_x_19966:
[----:B------:R-:W-:Y:S05]  /*1e840*/  BSYNC B1 ;  /* 0x0000000000017941 */ /* 0x000fea0003800000 */
.L_x_19964:
        /* <DEDUP_REMOVED lines=16> */
.L_x_19970:
[----:B------:R-:W-:Y:S05]  /*1e950*/  BSYNC B2 ;  /* 0x0000000000027941 */ /* 0x000fea0003800000 */
.L_x_19969:
        /* <DEDUP_REMOVED lines=42> */
.L_x_19968:
[----:B------:R-:W-:Y:S05]  /*1ec00*/  BSYNC B1 ;  /* 0x0000000000017941 */ /* 0x000fea0003800000 */
.L_x_19967:
        /* <DEDUP_REMOVED lines=9> */
.L_x_19963:
        /* <DEDUP_REMOVED lines=12> */
.L_x_19972:
[----:B------:R-:W-:-:S07]  /*1ed60*/  IMAD.MOV.U32 R177, RZ, RZ, R14 ;  /* 0x000000ffffb17224 */ /* 0x000fce00078e000e */
.L_x_19973:
[----:B------:R-:W-:Y:S05]  /*1ed70*/  BSYNC B1 ;  /* 0x0000000000017941 */ /* 0x000fea0003800000 */
.L_x_19971:
        /* <DEDUP_REMOVED lines=16> */
.L_x_19977:
[----:B------:R-:W-:Y:S05]  /*1ee80*/  BSYNC B2 ;  /* 0x0000000000027941 */ /* 0x000fea0003800000 */
.L_x_19976:
        /* <DEDUP_REMOVED lines=42> */
.L_x_19975:
[----:B------:R-:W-:Y:S05]  /*1f130*/  BSYNC B1 ;  /* 0x0000000000017941 */ /* 0x000fea0003800000 */
.L_x_19974:
        /* <DEDUP_REMOVED lines=14> */
.L_x_19978:
        /* <DEDUP_REMOVED lines=12> */
.L_x_19981:
[----:B------:R-:W-:-:S07]  /*1f2e0*/  IMAD.MOV.U32 R7, RZ, RZ, R14 ;  /* 0x000000ffff077224 */ /* 0x000fce00078e000e */
.L_x_19982:
[----:B------:R-:W-:Y:S05]  /*1f2f0*/  BSYNC B1 ;  /* 0x0000000000017941 */ /* 0x000fea0003800000 */
.L_x_19980:
        /* <DEDUP_REMOVED lines=16> */
.L_x_19986:
[----:B------:R-:W-:Y:S05]  /*1f400*/  BSYNC B2 ;  /* 0x0000000000027941 */ /* 0x000fea0003800000 */
.L_x_19985:
        /* <DEDUP_REMOVED lines=42> */
.L_x_19984:
[----:B------:R-:W-:Y:S05]  /*1f6b0*/  BSYNC B1 ;  /* 0x0000000000017941 */ /* 0x000fea0003800000 */
.L_x_19983:
        /* <DEDUP_REMOVED lines=10> */
.L_x_19979:
        /* <DEDUP_REMOVED lines=12> */
.L_x_19988:
[----:B------:R-:W-:-:S07]  /*1f820*/  IMAD.MOV.U32 R11, RZ, RZ, R14 ;  /* 0x000000ffff0b7224 */ /* 0x000fce00078e000e */
.L_x_19989:
[----:B------:R-:W-:Y:S05]  /*1f830*/  BSYNC B1 ;  /* 0x0000000000017941 */ /* 0x000fea0003800000 */
.L_x_19987:
        /* <DEDUP_REMOVED lines=16> */
.L_x_19993:
[----:B------:R-:W-:Y:S05]  /*1f940*/  BSYNC B2 ;  /* 0x0000000000027941 */ /* 0x000fea0003800000 */
.L_x_19992:
        /* <DEDUP_REMOVED lines=42> */
.L_x_19991:
[----:B------:R-:W-:Y:S05]  /*1fbf0*/  BSYNC B1 ;  /* 0x0000000000017941 */ /* 0x000fea0003800000 */
.L_x_19990:
        /* <DEDUP_REMOVED lines=15> */
.L_x_19994:
        /* <DEDUP_REMOVED lines=12> */
.L_x_19997:
[----:B------:R-:W-:-:S07]  /*1fdb0*/  IMAD.MOV.U32 R6, RZ, RZ, R14 ;  /* 0x000000ffff067224 */ /* 0x000fce00078e000e */
.L_x_19998:
[----:B------:R-:W-:Y:S05]  /*1fdc0*/  BSYNC B1 ;  /* 0x0000000000017941 */ /* 0x000fea0003800000 */
.L_x_19996:
        /* <DEDUP_REMOVED lines=16> */
.L_x_20002:
[----:B------:R-:W-:Y:S05]  /*1fed0*/  BSYNC B2 ;  /* 0x0000000000027941 */ /* 0x000fea0003800000 */
.L_x_20001:
        /* <DEDUP_REMOVED lines=42> */
.L_x_20000:
[----:B------:R-:W-:Y:S05]  /*20180*/  BSYNC B1 ;  /* 0x0000000000017941 */ /* 0x000fea0003800000 */
.L_x_19999:
        /* <DEDUP_REMOVED lines=9> */
.L_x_19995:
        /* <DEDUP_REMOVED lines=12> */
.L_x_20004:
[----:B------:R-:W-:-:S07]  /*202e0*/  IMAD.MOV.U32 R179, RZ, RZ, R14 ;  /* 0x000000ffffb37224 */ /* 0x000fce00078e000e */
.L_x_20005:
[----:B------:R-:W-:Y:S05]  /*202f0*/  BSYNC B1 ;  /* 0x0000000000017941 */ /* 0x000fea0003800000 */
.L_x_20003:
        /* <DEDUP_REMOVED lines=16> */
.L_x_20009:
[----:B------:R-:W-:Y:S05]  /*20400*/  BSYNC B2 ;  /* 0x0000000000027941 */ /* 0x000fea0003800000 */
.L_x_20008:
        /* <DEDUP_REMOVED lines=42> */
.L_x_20007:
[----:B------:R-:W-:Y:S05]  /*206b0*/  BSYNC B1 ;  /* 0x0000000000017941 */ /* 0x000fea0003800000 */
.L_x_20006:
        /* <DEDUP_REMOVED lines=14> */
.L_x_20010:
        /* <DEDUP_REMOVED lines=12> */
.L_x_20013:
[----:B------:R-:W-:-:S07]  /*20860*/  IMAD.MOV.U32 R5, RZ, RZ, R14 ;  /* 0x000000ffff057224 */ /* 0x000fce00078e000e */
.L_x_20014:
[----:B------:R-:W-:Y:S05]  /*20870*/  BSYNC B1 ;  /* 0x0000000000017941 */ /* 0x000fea0003800000 */
.L_x_20012:
        /* <DEDUP_REMOVED lines=16> */
.L_x_20018:
[----:B------:R-:W-:Y:S05]  /*20980*/  BSYNC B2 ;  /* 0x0000000000027941 */ /* 0x000fea0003800000 */
.L_x_20017:
        /* <DEDUP_REMOVED lines=42> */
.L_x_20016:
[----:B------:R-:W-:Y:S05]  /*20c30*/  BSYNC B1 ;  /* 0x0000000000017941 */ /* 0x000fea0003800000 */
.L_x_20015:
        /* <DEDUP_REMOVED lines=10> */
.L_x_20011:
        /* <DEDUP_REMOVED lines=12> */
.L_x_20020:
[----:B------:R-:W-:-:S07]  /*20da0*/  IMAD.MOV.U32 R11, RZ, RZ, R14 ;  /* 0x000000ffff0b7224 */ /* 0x000fce00078e000e */
.L_x_20021:
[----:B------:R-:W-:Y:S05]  /*20db0*/  BSYNC B1 ;  /* 0x0000000000017941 */ /* 0x000fea0003800000 */
.L_x_20019:
        /* <DEDUP_REMOVED lines=16> */
.L_x_20025:
[----:B------:R-:W-:Y:S05]  /*20ec0*/  BSYNC B2 ;  /* 0x0000000000027941 */ /* 0x000fea0003800000 */
.L_x_20024:
        /* <DEDUP_REMOVED lines=42> */
.L_x_20023:
[----:B------:R-:W-:Y:S05]  /*21170*/  BSYNC B1 ;  /* 0x0000000000017941 */ /* 0x000fea0003800000 */
.L_x_20022:
        /* <DEDUP_REMOVED lines=15> */
.L_x_20026:
        /* <DEDUP_REMOVED lines=12> */
.L_x_20029:
[----:B------:R-:W-:-:S07]  /*21330*/  IMAD.MOV.U32 R4, RZ, RZ, R14 ;  /* 0x000000ffff047224 */ /* 0x000fce00078e000e */
.L_x_20030:
[----:B------:R-:W-:Y:S05]  /*21340*/  BSYNC B1 ;  /* 0x0000000000017941 */ /* 0x000fea0003800000 */
.L_x_20028:
        /* <DEDUP_REMOVED lines=16> */
.L_x_20034:
[----:B------:R-:W-:Y:S05]  /*21450*/  BSYNC B2 ;  /* 0x0000000000027941 */ /* 0x000fea0003800000 */
.L_x_20033:
        /* <DEDUP_REMOVED lines=42> */
.L_x_20032:
[----:B------:R-:W-:Y:S05]  /*21700*/  BSYNC B1 ;  /* 0x0000000000017941 */ /* 0x000fea0003800000 */
.L_x_20031:
        /* <DEDUP_REMOVED lines=9> */
.L_x_20027:
        /* <DEDUP_REMOVED lines=12> */
.L_x_20036:
[----:B------:R-:W-:-:S07]  /*21860*/  IMAD.MOV.U32 R181, RZ, RZ, R14 ;  /* 0x000000ffffb57224 */ /* 0x000fce00078e000e */
.L_x_20037:
[----:B------:R-:W-:Y:S05]  /*21870*/  BSYNC B1 ;  /* 0x0000000000017941 */ /* 0x000fea0003800000 */
.L_x_20035:
        /* <DEDUP_REMOVED lines=16> */
.L_x_20041:
[----:B------:R-:W-:Y:S05]  /*21980*/  BSYNC B2 ;  /* 0x0000000000027941 */ /* 0x000fea0003800000 */
.L_x_20040:
        /* <DEDUP_REMOVED lines=42> */
.L_x_20039:
[----:B------:R-:W-:Y:S05]  /*21c30*/  BSYNC B1 ;  /* 0x0000000000017941 */ /* 0x000fea0003800000 */
.L_x_20038:
        /* <DEDUP_REMOVED lines=12> */
.L_x_20042:
        /* <DEDUP_REMOVED lines=12> */
.L_x_20045:
[----:B------:R-:W-:-:S07]  /*21dc0*/  IMAD.MOV.U32 R3, RZ, RZ, R14 ;  /* 0x000000ffff037224 */ /* 0x000fce00078e000e */
.L_x_20046:
[----:B------:R-:W-:Y:S05]  /*21dd0*/  BSYNC B1 ;  /* 0x0000000000017941 */ /* 0x000fea0003800000 */
.L_x_20044:
        /* <DEDUP_REMOVED lines=16> */
.L_x_20050:
[----:B------:R-:W-:Y:S05]  /*21ee0*/  BSYNC B2 ;  /* 0x0000000000027941 */ /* 0x000fea0003800000 */
.L_x_20049:
        /* <DEDUP_REMOVED lines=42> */
.L_x_20048:
[----:B------:R-:W-:Y:S05]  /*22190*/  BSYNC B1 ;  /* 0x0000000000017941 */ /* 0x000fea0003800000 */
.L_x_20047:
        /* <DEDUP_REMOVED lines=10> */
.L_x_20043:
        /* <DEDUP_REMOVED lines=12> */
.L_x_20052:
[----:B------:R-:W-:-:S07]  /*22300*/  IMAD.MOV.U32 R11, RZ, RZ, R14 ;  /* 0x000000ffff0b7224 */ /* 0x000fce00078e000e */
.L_x_20053:
[----:B------:R-:W-:Y:S05]  /*22310*/  BSYNC B1 ;  /* 0x0000000000017941 */ /* 0x000fea0003800000 */
.L_x_20051:
        /* <DEDUP_REMOVED lines=16> */
.L_x_20057:
[----:B------:R-:W-:Y:S05]  /*22420*/  BSYNC B2 ;  /* 0x0000000000027941 */ /* 0x000fea0003800000 */
.L_x_20056:
        /* <DEDUP_REMOVED lines=42> */
.L_x_20055:
[----:B------:R-:W-:Y:S05]  /*226d0*/  BSYNC B1 ;  /* 0x0000000000017941 */ /* 0x000fea0003800000 */
.L_x_20054:
        /* <DEDUP_REMOVED lines=13> */
.L_x_20058:
        /* <DEDUP_REMOVED lines=12> */
.L_x_20061:
[----:B------:R-:W-:-:S07]  /*22870*/  IMAD.MOV.U32 R2, RZ, RZ, R14 ;  /* 0x000000ffff027224 */ /* 0x000fce00078e000e */
.L_x_20062:
[----:B------:R-:W-:Y:S05]  /*22880*/  BSYNC B1 ;  /* 0x0000000000017941 */ /* 0x000fea0003800000 */
.L_x_20060:
        /* <DEDUP_REMOVED lines=16> */
.L_x_20066:
[----:B------:R-:W-:Y:S05]  /*22990*/  BSYNC B2 ;  /* 0x0000000000027941 */ /* 0x000fea0003800000 */
.L_x_20065:
        /* <DEDUP_REMOVED lines=42> */
.L_x_20064:
[----:B------:R-:W-:Y:S05]  /*22c40*/  BSYNC B1 ;  /* 0x0000000000017941 */ /* 0x000fea0003800000 */
.L_x_20063:
        /* <DEDUP_REMOVED lines=9> */
.L_x_20059:
        /* <DEDUP_REMOVED lines=12> */
.L_x_20068:
[----:B------:R-:W-:-:S07]  /*22da0*/  IMAD.MOV.U32 R183, RZ, RZ, R14 ;  /* 0x000000ffffb77224 */ /* 0x000fce00078e000e */
.L_x_20069:
[----:B------:R-:W-:Y:S05]  /*22db0*/  BSYNC B1 ;  /* 0x0000000000017941 */ /* 0x000fea0003800000 */
.L_x_20067:
        /* <DEDUP_REMOVED lines=16> */
.L_x_20073:
[----:B------:R-:W-:Y:S05]  /*22ec0*/  BSYNC B2 ;  /* 0x0000000000027941 */ /* 0x000fea0003800000 */
.L_x_20072:
        /* <DEDUP_REMOVED lines=42> */
.L_x_20071:
[----:B------:R-:W-:Y:S05]  /*23170*/  BSYNC B1 ;  /* 0x0000000000017941 */ /* 0x000fea0003800000 */
.L_x_20070:
        /* <DEDUP_REMOVED lines=12> */
.L_x_20074:
        /* <DEDUP_REMOVED lines=12> */
.L_x_20077:
[----:B0-----:R-:W-:-:S07]  /*23300*/  IMAD.MOV.U32 R0, RZ, RZ, R14 ;  /* 0x000000ffff007224 */ /* 0x001fce00078e000e */
.L_x_20078:
[----:B------:R-:W-:Y:S05]  /*23310*/  BSYNC B1 ;  /* 0x0000000000017941 */ /* 0x000fea0003800000 */
.L_x_20076:
        /* <DEDUP_REMOVED lines=16> */
.L_x_20082:
[----:B------:R-:W-:Y:S05]  /*23420*/  BSYNC B2 ;  /* 0x0000000000027941 */ /* 0x000fea0003800000 */
.L_x_20081:
        /* <DEDUP_REMOVED lines=42> */
.L_x_20080:
[----:B------:R-:W-:Y:S05]  /*236d0*/  BSYNC B1 ;  /* 0x0000000000017941 */ /* 0x000fea0003800000 */
.L_x_20079:
        /* <DEDUP_REMOVED lines=11> */
.L_x_20075:
        /* <DEDUP_REMOVED lines=51> */
.L_x_20083:
[----:B------:R-:W-:-:S07]  /*23ac0*/  VIADD R192, R192, 0x80 ;  /* 0x00000080c0c07836 */ /* 0x000fce0000000000 */
.L_x_19954:
[----:B------:R-:W-:Y:S05]  /*23ad0*/  BSYNC B0 ;  /* 0x0000000000007941 */ /* 0x000fea0003800000 */
.L_x_19953:
        /* <DEDUP_REMOVED lines=30> */
.L_x_20087:
[----:B------:R-:W-:-:S07]  /*23cc0*/  IMAD.MOV.U32 R186, RZ, RZ, R14 ;  /* 0x000000ffffba7224 */ /* 0x000fce00078e000e */
.L_x_20088:
[----:B------:R-:W-:Y:S05]  /*23cd0*/  BSYNC B1 ;  /* 0x0000000000017941 */ /* 0x000fea0003800000 */
.L_x_20086:
        /* <DEDUP_REMOVED lines=16> */
.L_x_20092:
[----:B------:R-:W-:Y:S05]  /*23de0*/  BSYNC B2 ;  /* 0x0000000000027941 */ /* 0x000fea0003800000 */
.L_x_20091:
        /* <DEDUP_REMOVED lines=42> */
.L_x_20090:
[----:B------:R-:W-:Y:S05]  /*24090*/  BSYNC B1 ;  /* 0x0000000000017941 */ /* 0x000fea0003800000 */
.L_x_20089:
[----:B-12---:R-:W1:Y:S01]  /*240a0*/  LDC R227, c[0x0][0x294] ;  /* 0x0000a500ffe37b82 */ /* 0x006e620000000800 */
[----:B------:R-:W-:Y:S01]  /*240b0*/  I2FP.F32.U32 R11, R186 ;  /* 0x000000ba000b7245 */ /* 0x000fe20000201000 */
[----:B------:R-:W-:Y:S01]  /*240c0*/  IMAD.MOV.U32 R226, RZ, RZ, 0x2f800000 ;  /* 0x2f800000ffe27424 */ /* 0x000fe200078e00ff */
[----:B------:R-:W-:Y:S02]  /*240d0*/  ISETP.NE.U32.AND P2, PT, R184, RZ, PT ;  /* 0x000000ffb800720c */ /* 0x000fe40003f45070 */
[----:B------:R-:W-:Y:S01]  /*240e0*/  LOP3.LUT R16, R16, 0xffffffef, RZ, 0xc0, !PT ;  /* 0xffffffef10107812 */ /* 0x000fe200078ec0ff */
[----:B------:R-:W-:Y:S01]  /*240f0*/  FFMA.FTZ R11, R11, R226, 1.1641532182693481445e-10 ;  /* 0x2f0000000b0b7423 */ /* 0x000fe200000100e2 */
[----:B------:R-:W-:Y:S01]  /*24100*/  ISETP.NE.AND.EX P2, PT, R185, RZ, PT, P2 ;  /* 0x000000ffb900720c */ /* 0x000fe20003f45320 */
[----:B------:R-:W2:Y:S01]  /*24110*/  LDC R193, c[0x0][0x298] ;  /* 0x0000a600ffc17b82 */ /* 0x000ea20000000800 */
[C---:B-----5:R-:W-:Y:S02]  /*24120*/  PRMT R185, R188.reuse, 0x7632, R185 ;  /* 0x00007632bcb97816 */ /* 0x060fe400000000b9 */
[----:B-1----:R-:W-:Y:S01]  /*24130*/  FSETP.GTU.FTZ.AND P3, PT, R11, R227, PT ;  /* 0x000000e30b00720b */ /* 0x002fe20003f7c000 */
[----:B------:R-:W-:-:S04]  /*24140*/  IMAD.U32 R11, R188, 0x10000, RZ ;  /* 0x00010000bc0b7824 */ /* 0x000fc800078e00ff */
[----:B--2---:R-:W-:-:S08]  /*24150*/  FMUL.FTZ R11, R11, R193 ;  /* 0x000000c10b0b7220 */ /* 0x004fd00000410000 */
        /* <DEDUP_REMOVED lines=8> */
.L_x_20093:
        /* <DEDUP_REMOVED lines=12> */
.L_x_20096:
[----:B------:R-:W-:-:S07]  /*242a0*/  MOV R8, R14 ;  /* 0x0000000e00087202 */ /* 0x000fce0000000f00 */
.L_x_20097:
[----:B------:R-:W-:Y:S05]  /*242b0*/  BSYNC B1 ;  /* 0x0000000000017941 */ /* 0x000fea0003800000 */
.L_x_20095:
        /* <DEDUP_REMOVED lines=16> */
.L_x_20101:
[----:B------:R-:W-:Y:S05]  /*243c0*/  BSYNC B2 ;  /* 0x0000000000027941 */ /* 0x000fea0003800000 */
.L_x_20100:
        /* <DEDUP_REMOVED lines=42> */
.L_x_20099:
[----:B------:R-:W-:Y:S05]  /*24670*/  BSYNC B1 ;  /* 0x0000000000017941 */ /* 0x000fea0003800000 */
.L_x_20098:
        /* <DEDUP_REMOVED lines=9> */
.L_x_20094:
        /* <DEDUP_REMOVED lines=12> */
.L_x_20103:
[----:B------:R-:W-:-:S07]  /*247d0*/  IMAD.MOV.U32 R11, RZ, RZ, R14 ;  /* 0x000000ffff0b7224 */ /* 0x000fce00078e000e */
.L_x_20104:
[----:B------:R-:W-:Y:S05]  /*247e0*/  BSYNC B1 ;  /* 0x0000000000017941 */ /* 0x000fea0003800000 */
.L_x_20102:
        /* <DEDUP_REMOVED lines=16> */
.L_x_20108:
[----:B------:R-:W-:Y:S05]  /*248f0*/  BSYNC B2 ;  /* 0x0000000000027941 */ /* 0x000fea0003800000 */
.L_x_20107:
        /* <DEDUP_REMOVED lines=42> */
.L_x_20106:
[----:B------:R-:W-:Y:S05]  /*24ba0*/  BSYNC B1 ;  /* 0x0000000000017941 */ /* 0x000fea0003800000 */
.L_x_20105:
        /* <DEDUP_REMOVED lines=14> */
.L_x_20109:
        /* <DEDUP_REMOVED lines=12> */
.L_x_20112:
[----:B------:R-:W-:-:S07]  /*24d50*/  MOV R7, R14 ;  /* 0x0000000e00077202 */ /* 0x000fce0000000f00 */
.L_x_20113:
[----:B------:R-:W-:Y:S05]  /*24d60*/  BSYNC B1 ;  /* 0x0000000000017941 */ /* 0x000fea0003800000 */
.L_x_20111:
        /* <DEDUP_REMOVED lines=16> */
.L_x_20117:
[----:B------:R-:W-:Y:S05]  /*24e70*/  BSYNC B2 ;  /* 0x0000000000027941 */ /* 0x000fea0003800000 */
.L_x_20116:
        /* <DEDUP_REMOVED lines=42> */
.L_x_20115:
[----:B------:R-:W-:Y:S05]  /*25120*/  BSYNC B1 ;  /* 0x0000000000017941 */ /* 0x000fea0003800000 */
.L_x_20114:
        /* <DEDUP_REMOVED lines=10> */
.L_x_20110:
        /* <DEDUP_REMOVED lines=12> */
.L_x_20119:
[----:B------:R-:W-:-:S07]  /*25290*/  IMAD.MOV.U32 R11, RZ, RZ, R14 ;  /* 0x000000ffff0b7224 */ /* 0x000fce00078e000e */
.L_x_20120:
[----:B------:R-:W-:Y:S05]  /*252a0*/  BSYNC B1 ;  /* 0x0000000000017941 */ /* 0x000fea0003800000 */
.L_x_20118:
        /* <DEDUP_REMOVED lines=16> */
.L_x_20124:
[----:B------:R-:W-:Y:S05]  /*253b0*/  BSYNC B2 ;  /* 0x0000000000027941 */ /* 0x000fea0003800000 */
.L_x_20123:
        /* <DEDUP_REMOVED lines=42> */
.L_x_20122:
[----:B------:R-:W-:Y:S05]  /*25660*/  BSYNC B1 ;  /* 0x0000000000017941 */ /* 0x000fea0003800000 */
.L_x_20121:
        /* <DEDUP_REMOVED lines=15> */
.L_x_20125:
        /* <DEDUP_REMOVED lines=12> */
.L_x_20128:
[----:B------:R-:W-:-:S07]  /*25820*/  MOV R6, R14 ;  /* 0x0000000e00067202 */ /* 0x000fce0000000f00 */
.L_x_20129:
[----:B------:R-:W-:Y:S05]  /*25830*/  BSYNC B1 ;  /* 0x0000000000017941 */ /* 0x000fea0003800000 */
.L_x_20127:
        /* <DEDUP_REMOVED lines=16> */
.L_x_20133:
[----:B------:R-:W-:Y:S05]  /*25940*/  BSYNC B2 ;  /* 0x0000000000027941 */ /* 0x000fea0003800000 */
.L_x_20132:
        /* <DEDUP_REMOVED lines=42> */
.L_x_20131:
[----:B------:R-:W-:Y:S05]  /*25bf0*/  BSYNC B1 ;  /* 0x0000000000017941 */ /* 0x000fea0003800000 */
.L_x_20130:
        /* <DEDUP_REMOVED lines=9> */
.L_x_20126:
        /* <DEDUP_REMOVED lines=12> */
.L_x_20135:
[----:B------:R-:W-:-:S07]  /*25d50*/  IMAD.MOV.U32 R187, RZ, RZ, R14 ;  /* 0x000000ffffbb7224 */ /* 0x000fce00078e000e */
.L_x_20136:
[----:B------:R-:W-:Y:S05]  /*25d60*/  BSYNC B1 ;  /* 0x0000000000017941 */ /* 0x000fea0003800000 */
.L_x_20134:
        /* <DEDUP_REMOVED lines=16> */
.L_x_20140:
[----:B------:R-:W-:Y:S05]  /*25e70*/  BSYNC B2 ;  /* 0x0000000000027941 */ /* 0x000fea0003800000 */
.L_x_20139:
        /* <DEDUP_REMOVED lines=42> */
.L_x_20138:
[----:B------:R-:W-:Y:S05]  /*26120*/  BSYNC B1 ;  /* 0x0000000000017941 */ /* 0x000fea0003800000 */
.L_x_20137:
        /* <DEDUP_REMOVED lines=14> */
.L_x_20141:
        /* <DEDUP_REMOVED lines=12> */
.L_x_20144:
[----:B------:R-:W-:-:S07]  /*262d0*/  MOV R5, R14 ;  /* 0x0000000e00057202 */ /* 0x000fce0000000f00 */
.L_x_20145:
[----:B------:R-:W-:Y:S05]  /*262e0*/  BSYNC B1 ;  /* 0x0000000000017941 */ /* 0x000fea0003800000 */
.L_x_20143:
        /* <DEDUP_REMOVED lines=16> */
.L_x_20149:
[----:B------:R-:W-:Y:S05]  /*263f0*/  BSYNC B2 ;  /* 0x0000000000027941 */ /* 0x000fea0003800000 */
.L_x_20148:
        /* <DEDUP_REMOVED lines=42> */
.L_x_20147:
[----:B------:R-:W-:Y:S05]  /*266a0*/  BSYNC B1 ;  /* 0x0000000000017941 */ /* 0x000fea0003800000 */
.L_x_20146:
        /* <DEDUP_REMOVED lines=10> */
.L_x_20142:
        /* <DEDUP_REMOVED lines=12> */
.L_x_20151:
[----:B------:R-:W-:-:S07]  /*26810*/  IMAD.MOV.U32 R11, RZ, RZ, R14 ;  /* 0x000000ffff0b7224 */ /* 0x000fce00078e000e */
.L_x_20152:
[----:B------:R-:W-:Y:S05]  /*26820*/  BSYNC B1 ;  /* 0x0000000000017941 */ /* 0x000fea0003800000 */
.L_x_20150:
        /* <DEDUP_REMOVED lines=16> */
.L_x_20156:
[----:B------:R-:W-:Y:S05]  /*26930*/  BSYNC B2 ;  /* 0x0000000000027941 */ /* 0x000fea0003800000 */
.L_x_20155:
        /* <DEDUP_REMOVED lines=42> */
.L_x_20154:
[----:B------:R-:W-:Y:S05]  /*26be0*/  BSYNC B1 ;  /* 0x0000000000017941 */ /* 0x000fea0003800000 */
.L_x_20153:
        /* <DEDUP_REMOVED lines=15> */
.L_x_20157:
        /* <DEDUP_REMOVED lines=12> */
.L_x_20160:
[----:B------:R-:W-:-:S07]  /*26da0*/  MOV R4, R14 ;  /* 0x0000000e00047202 */ /* 0x000fce0000000f00 */
.L_x_20161:
[----:B------:R-:W-:Y:S05]  /*26db0*/  BSYNC B1 ;  /* 0x0000000000017941 */ /* 0x000fea0003800000 */
.L_x_20159:
        /* <DEDUP_REMOVED lines=16> */
.L_x_20165:
[----:B------:R-:W-:Y:S05]  /*26ec0*/  BSYNC B2 ;  /* 0x0000000000027941 */ /* 0x000fea0003800000 */
.L_x_20164:
        /* <DEDUP_REMOVED lines=42> */
.L_x_20163:
[----:B------:R-:W-:Y:S05]  /*27170*/  BSYNC B1 ;  /* 0x0000000000017941 */ /* 0x000fea0003800000 */
.L_x_20162:
        /* <DEDUP_REMOVED lines=9> */
.L_x_20158:
        /* <DEDUP_REMOVED lines=12> */
.L_x_20167:
[----:B------:R-:W-:-:S07]  /*272d0*/  IMAD.MOV.U32 R11, RZ, RZ, R14 ;  /* 0x000000ffff0b7224 */ /* 0x000fce00078e000e */
.L_x_20168:
[----:B------:R-:W-:Y:S05]  /*272e0*/  BSYNC B1 ;  /* 0x0000000000017941 */ /* 0x000fea0003800000 */
.L_x_20166:
        /* <DEDUP_REMOVED lines=16> */
.L_x_20172:
[----:B------:R-:W-:Y:S05]  /*273f0*/  BSYNC B2 ;  /* 0x0000000000027941 */ /* 0x000fea0003800000 */
.L_x_20171:
        /* <DEDUP_REMOVED lines=42> */
.L_x_20170:
[----:B------:R-:W-:Y:S05]  /*276a0*/  BSYNC B1 ;  /* 0x0000000000017941 */ /* 0x000fea0003800000 */
.L_x_20169:
        /* <DEDUP_REMOVED lines=12> */
.L_x_20173:
        /* <DEDUP_REMOVED lines=12> */
.L_x_20176:
[----:B------:R-:W-:-:S07]  /*27830*/  MOV R3, R14 ;  /* 0x0000000e00037202 */ /* 0x000fce0000000f00 */
.L_x_20177:
[----:B------:R-:W-:Y:S05]  /*27840*/  BSYNC B1 ;  /* 0x0000000000017941 */ /* 0x000fea0003800000 */
.L_x_20175:
        /* <DEDUP_REMOVED lines=16> */
.L_x_20181:
[----:B------:R-:W-:Y:S05]  /*27950*/  BSYNC B2 ;  /* 0x0000000000027941 */ /* 0x000fea0003800000 */
.L_x_20180:
        /* <DEDUP_REMOVED lines=42> */
.L_x_20179:
[----:B------:R-:W-:Y:S05]  /*27c00*/  BSYNC B1 ;  /* 0x0000000000017941 */ /* 0x000fea0003800000 */
.L_x_20178:
        /* <DEDUP_REMOVED lines=10> */
.L_x_20174:
        /* <DEDUP_REMOVED lines=12> */
.L_x_20183:
[----:B------:R-:W-:-:S07]  /*27d70*/  IMAD.MOV.U32 R11, RZ, RZ, R14 ;  /* 0x000000ffff0b7224 */ /* 0x000fce00078e000e */
.L_x_20184:
[----:B------:R-:W-:Y:S05]  /*27d80*/  BSYNC B1 ;  /* 0x0000000000017941 */ /* 0x000fea0003800000 */
.L_x_20182:
        /* <DEDUP_REMOVED lines=16> */
.L_x_20188:
[----:B------:R-:W-:Y:S05]  /*27e90*/  BSYNC B2 ;  /* 0x0000000000027941 */ /* 0x000fea0003800000 */
.L_x_20187:
        /* <DEDUP_REMOVED lines=42> */
.L_x_20186:
[----:B------:R-:W-:Y:S05]  /*28140*/  BSYNC B1 ;  /* 0x0000000000017941 */ /* 0x000fea0003800000 */
.L_x_20185:
        /* <DEDUP_REMOVED lines=13> */
.L_x_20189:
        /* <DEDUP_REMOVED lines=12> */
.L_x_20192:
[----:B------:R-:W-:-:S07]  /*282e0*/  MOV R2, R14 ;  /* 0x0000000e00027202 */ /* 0x000fce0000000f00 */
.L_x_20193:
[----:B------:R-:W-:Y:S05]  /*282f0*/  BSYNC B1 ;  /* 0x0000000000017941 */ /* 0x000fea0003800000 */
.L_x_20191:
        /* <DEDUP_REMOVED lines=16> */
.L_x_20197:
[----:B------:R-:W-:Y:S05]  /*28400*/  BSYNC B2 ;  /* 0x0000000000027941 */ /* 0x000fea0003800000 */
.L_x_20196:
        /* <DEDUP_REMOVED lines=42> */
.L_x_20195:
[----:B------:R-:W-:Y:S05]  /*286b0*/  BSYNC B1 ;  /* 0x0000000000017941 */ /* 0x000fea0003800000 */
.L_x_20194:
        /* <DEDUP_REMOVED lines=9> */
.L_x_20190:
        /* <DEDUP_REMOVED lines=12> */
.L_x_20199:
[----:B------:R-:W-:-:S07]  /*28810*/  IMAD.MOV.U32 R11, RZ, RZ, R14 ;  /* 0x000000ffff0b7224 */ /* 0x000fce00078e000e */
.L_x_20200:
[----:B------:R-:W-:Y:S05]  /*28820*/  BSYNC B1 ;  /* 0x0000000000017941 */ /* 0x000fea0003800000 */
.L_x_20198:
        /* <DEDUP_REMOVED lines=16> */
.L_x_20204:
[----:B------:R-:W-:Y:S05]  /*28930*/  BSYNC B2 ;  /* 0x0000000000027941 */ /* 0x000fea0003800000 */
.L_x_20203:
        /* <DEDUP_REMOVED lines=42> */
.L_x_20202:
[----:B------:R-:W-:Y:S05]  /*28be0*/  BSYNC B1 ;  /* 0x0000000000017941 */ /* 0x000fea0003800000 */
.L_x_20201:
        /* <DEDUP_REMOVED lines=12> */
.L_x_20205:
        /* <DEDUP_REMOVED lines=12> */
.L_x_20208:
[----:B0-----:R-:W-:-:S07]  /*28d70*/  MOV R0, R14 ;  /* 0x0000000e00007202 */ /* 0x001fce0000000f00 */
.L_x_20209:
[----:B------:R-:W-:Y:S05]  /*28d80*/  BSYNC B1 ;  /* 0x0000000000017941 */ /* 0x000fea0003800000 */
.L_x_20207:
        /* <DEDUP_REMOVED lines=16> */
.L_x_20213:
[----:B------:R-:W-:Y:S05]  /*28e90*/  BSYNC B2 ;  /* 0x0000000000027941 */ /* 0x000fea0003800000 */
.L_x_20212:
        /* <DEDUP_REMOVED lines=42> */
.L_x_20211:
[----:B------:R-:W-:Y:S05]  /*29140*/  BSYNC B1 ;  /* 0x0000000000017941 */ /* 0x000fea0003800000 */
.L_x_20210:
        /* <DEDUP_REMOVED lines=11> */
.L_x_20206:
        /* <DEDUP_REMOVED lines=18> */
[----:B------:R-:W-:Y:S01]  /*29320*/  LOP3.LUT R195, R195, R229, R227, 0xfe, !PT ;  /* 0x000000e5c3c37212 */ /* 0x000fe200078efee3 */
[C---:B------:R-:W-:Y:S01]  /*29330*/  IMAD.SHL.U32 R229, R192.reuse, 0x8, RZ ;  /* 0x00000008c0e57824 */ /* 0x040fe200078e00ff */
[C---:B------:R-:W-:Y:S02]  /*29340*/  LEA R226, P0, R192.reuse, UR10, 0x5 ;  /* 0x0000000ac0e27c11 */ /* 0x040fe4000f8028ff */
[----:B------:R-:W-:Y:S02]  /*29350*/  SEL R194, RZ, 0x1, P2 ;  /* 0x00000001ffc27807 */ /* 0x000fe40001000000 */
[----:B------:R-:W-:Y:S02]  /*29360*/  LEA.HI.X R227, R192, UR11, RZ, 0x5, P0 ;  /* 0x0000000bc0e37c11 */ /* 0x000fe400080f2cff */
[----:B------:R-:W-:-:S02]  /*29370*/  SHF.R.U32.HI R228, RZ, 0x1d, R192 ;  /* 0x0000001dffe47819 */ /* 0x000fc400000116c0 */
[----:B------:R-:W-:Y:S01]  /*29380*/  IADD3 R192, P0, R229, UR8, RZ ;  /* 0x00000008e5c07c10 */ /* 0x000fe2000ff1e0ff */
[----:B------:R3:W-:Y:S01]  /*29390*/  STG.E.128 desc[UR4][R226.64], R184 ;  /* 0x000000b8e2007986 */ /* 0x0007e2000c101d04 */
[----:B------:R-:W-:Y:S02]  /*293a0*/  LOP3.LUT R194, R193, R194, RZ, 0xfc, !PT ;  /* 0x000000c2c1c27212 */ /* 0x000fe400078efcff */
[----:B------:R-:W-:Y:S01]  /*293b0*/  IADD3.X R193, R228, UR9, RZ, P0, !PT ;  /* 0x00000009e4c17c10 */ /* 0x000fe200087fe4ff */
[----:B------:R3:W-:Y:S04]  /*293c0*/  STG.E.128 desc[UR4][R226.64+0x10], R188 ;  /* 0x000010bce2007986 */ /* 0x0007e8000c101d04 */
        /* <DEDUP_REMOVED lines=22> */
.L_x_20085:
[----:B------:R-:W-:Y:S05]  /*29530*/  BSYNC B0 ;  /* 0x0000000000007941 */ /* 0x000fea0003800000 */
.L_x_20084:
[----:B------:R0:W5:Y:S01]  /*29540*/  LDL R231, [R1+0x130] ;  /* 0x0001300001e77983 */ /* 0x0001620000100800 */
[----:B---34-:R-:W-:Y:S01]  /*29550*/  FADD.FTZ R192, RZ, R136 ;  /* 0x00000088ffc07221 */ /* 0x018fe20000010000 */
        /* <DEDUP_REMOVED lines=13> */
[----:B-12---:R-:W-:Y:S02]  /*29630*/  LOP3.LUT R195, R230, 0x7fffffc, RZ, 0xc0, !PT ;  /* 0x07fffffce6c37812 */ /* 0x006fe400078ec0ff */
        /* <DEDUP_REMOVED lines=194> */
.L_x_20240:
        /* <DEDUP_REMOVED lines=70> */
[----:B------:R-:W0:Y:S01]  /*2a6c0*/  @!P0 LDC.64 R192, c[0x0][0x258] ;  /* 0x00009600ffc08b82 */ /* 0x000e220000000a00 */
[----:B-1----:R-:W-:-:S05]  /*2a6d0*/  @!P0 IMAD.WIDE R194, R225, 0x4, R194 ;  /* 0x00000004e1c28825 */ /* 0x002fca00078e02c2 */
[----:B------:R1:W-:Y:S01]  /*2a6e0*/  @!P0 STG.E desc[UR4][R194.64], R226 ;  /* 0x000000e2c2008986 */ /* 0x0003e2000c101904 */
[----:B0-----:R-:W-:Y:S01]  /*2a6f0*/  @!P0 IMAD.WIDE R192, R225, 0x4, R192 ;  /* 0x00000004e1c08825 */ /* 0x001fe200078e02c0 */
[----:B-1----:R-:W-:-:S05]  /*2a700*/  MOV R194, UR29 ;  /* 0x0000001d00c27c02 */ /* 0x002fca0008000f00 */
        /* <DEDUP_REMOVED lines=68> */
.L_x_20216:
[----:B------:R-:W-:Y:S05]  /*2ab50*/  BSYNC B0 ;  /* 0x0000000000007941 */ /* 0x000fea0003800000 */
.L_x_20215:
[----:B------:R-:W-:Y:S01]  /*2ab60*/  LOP3.LUT P0, RZ, R16, 0x800, RZ, 0xc0, !PT ;  /* 0x0000080010ff7812 */ /* 0x000fe2000780c0ff */
[----:B------:R-:W-:-:S12]  /*2ab70*/  BSSY B0, `(.L_x_20217) ;  /* 0x000003d000007945 */ /* 0x000fd80003800000 */
[----:B------:R-:W-:Y:S05]  /*2ab80*/  @!P0 BRA `(.L_x_20218) ;  /* 0x0000000000ec8947 */ /* 0x000fea0003800000 */
[----:B------:R-:W2:Y:S04]  /*2ab90*/  LDL R248, [R1] ;  /* 0x0000000001f87983 */ /* 0x000ea80000100800 */
[----:B0-----:R-:W3:Y:S04]  /*2aba0*/  LDL R195, [R1+0x4] ;  /* 0x0000040001c37983 */ /* 0x001ee80000100800 */
[----:B------:R-:W4:Y:S04]  /*2abb0*/  LDL R227, [R1+0x8] ;  /* 0x0000080001e37983 */ /* 0x000f280000100800 */
[----:B------:R-:W5:Y:S01]  /*2abc0*/  LDL R226, [R1+0xc] ;  /* 0x00000c0001e27983 */ /* 0x000f620000100800 */
        /* <DEDUP_REMOVED lines=8> */
[----:B--2---:R-:W-:Y:S01]  /*2ac50*/  FFMA.FTZ R192, R248, R230, R28 ;  /* 0x000000e6f8c07223 */ /* 0x004fe2000001001c */
[----:B---3--:R-:W-:Y:S01]  /*2ac60*/  FFMA.FTZ R195, R195, R229, R29 ;  /* 0x000000e5c3c37223 */ /* 0x008fe2000001001d */
[----:B----4-:R-:W-:-:S04]  /*2ac70*/  FFMA.FTZ R193, R227, R231, R30 ;  /* 0x000000e7e3c17223 */ /* 0x010fc8000001001e */
[----:B------:R-:W-:Y:S01]  /*2ac80*/  F2FP.BF16.F32.PACK_AB R192, R195, R192 ;  /* 0x000000c0c3c0723e */ /* 0x000fe200000010ff */
[----:B------:R-:W-:Y:S01]  /*2ac90*/  FADD.FTZ R195, R148, -UR38 ;  /* 0x8000002694c37e21 */ /* 0x000fe20008010000 */
[----:B------:R-:W-:Y:S01]  /*2aca0*/  FADD.FTZ R227, R150, -UR38 ;  /* 0x8000002696e37e21 */ /* 0x000fe20008010000 */
[----:B-----5:R-:W-:Y:S01]  /*2acb0*/  FFMA.FTZ R194, R226, R228, R31 ;  /* 0x000000e4e2c27223 */ /* 0x020fe2000001001f */
[----:B------:R-:W-:Y:S01]  /*2acc0*/  FADD.FTZ R226, R151, -UR38 ;  /* 0x8000002697e27e21 */ /* 0x000fe20008010000 */
[----:B------:R-:W-:Y:S01]  /*2acd0*/  FMUL.FTZ R248, R195, UR29 ;  /* 0x0000001dc3f87c20 */ /* 0x000fe20008410000 */
[----:B------:R-:W-:Y:S02]  /*2ace0*/  FMUL.FTZ R250, R227, UR29 ;  /* 0x0000001de3fa7c20 */ /* 0x000fe40008410000 */
[----:B------:R-:W-:Y:S01]  /*2acf0*/  F2FP.BF16.F32.PACK_AB R193, R194, R193 ;  /* 0x000000c1c2c1723e */ /* 0x000fe200000010ff */
[----:B------:R-:W-:Y:S01]  /*2ad00*/  FADD.FTZ R194, R149, -UR38 ;  /* 0x8000002695c27e21 */ /* 0x000fe20008010000 */
[----:B------:R-:W-:-:S03]  /*2ad10*/  FMUL.FTZ R251, R226, UR29 ;  /* 0x0000001de2fb7c20 */ /* 0x000fc60008410000 */
[----:B------:R-:W-:Y:S01]  /*2ad20*/  FMUL.FTZ R249, R194, UR29 ;  /* 0x0000001dc2f97c20 */ /* 0x000fe20008410000 */
[----:B------:R-:W-:Y:S01]  /*2ad30*/  FFMA.FTZ R194, R244, R248, R32 ;  /* 0x000000f8f4c27223 */ /* 0x000fe20000010020 */
        /* <DEDUP_REMOVED lines=32> */
.L_x_20218:
[----:B------:R-:W-:Y:S05]  /*2af40*/  BSYNC B0 ;  /* 0x0000000000007941 */ /* 0x000fea0003800000 */
.L_x_20217:
        /* <DEDUP_REMOVED lines=58> */
.L_x_20220:
[----:B------:R-:W-:Y:S05]  /*2b2f0*/  BSYNC B0 ;  /* 0x0000000000007941 */ /* 0x000fea0003800000 */
.L_x_20219:
        /* <DEDUP_REMOVED lines=58> */
.L_x_20222:
[----:B------:R-:W-:Y:S05]  /*2b6a0*/  BSYNC B0 ;  /* 0x0000000000007941 */ /* 0x000fea0003800000 */
.L_x_20221:
        /* <DEDUP_REMOVED lines=58> */
.L_x_20224:
[----:B------:R-:W-:Y:S05]  /*2ba50*/  BSYNC B0 ;  /* 0x0000000000007941 */ /* 0x000fea0003800000 */
.L_x_20223:
        /* <DEDUP_REMOVED lines=58> */
.L_x_20226:
[----:B------:R-:W-:Y:S05]  /*2be00*/  BSYNC B0 ;  /* 0x0000000000007941 */ /* 0x000fea0003800000 */
.L_x_20225:
        /* <DEDUP_REMOVED lines=65> */
.L_x_20228:
[----:B------:R-:W-:Y:S05]  /*2c220*/  BSYNC B0 ;  /* 0x0000000000007941 */ /* 0x000fea0003800000 */
.L_x_20227:
[----:B------:R-:W-:Y:S01]  /*2c230*/  LOP3.LUT P0, RZ, R16, 0x1, RZ, 0xc0, !PT ;  /* 0x0000000110ff7812 */ /* 0x000fe2000780c0ff */
[----:B------:R-:W-:-:S03]  /*2c240*/  VIADD R225, R225, UR32 ;  /* 0x00000020e1e17c36 */ /* 0x000fc60008000000 */
[----:B------:R-:W-:Y:S02]  /*2c250*/  SEL R9, RZ, 0x1, P0 ;  /* 0x00000001ff097807 */ /* 0x000fe40000000000 */
[----:B------:R-:W-:Y:S02]  /*2c260*/  ISETP.GE.AND P0, PT, R225, UR33, PT ;  /* 0x00000021e1007c0c */ /* 0x000fe4000bf06270 */
[----:B------:R-:W-:-:S11]  /*2c270*/  PRMT R248, R9, 0x7610, R248 ;  /* 0x0000761009f87816 */ /* 0x000fd600000000f8 */
[----:B------:R-:W-:Y:S05]  /*2c280*/  @!P0 BRA `(.L_x_20229) ;  /* 0xfffffd5800548947 */ /* 0x000fea000383ffff */
[----:B------:R-:W-:Y:S05]  /*2c290*/  EXIT ;  /* 0x000000000000794d */ /* 0x000fea0003800000 */
.L_x_20214:
[----:B------:R-:W-:Y:S01]  /*2c2a0*/  HFMA2.MMA R193, -RZ, RZ, 0, 5.9604644775390625e-08 ;  /* 0x00000001ffc17435 */ /* 0x000fe200000001ff */
[----:B------:R-:W-:Y:S02]  /*2c2b0*/  IMAD.MOV.U32 R229, RZ, RZ, R192 ;  /* 0x000000ffffe57224 */ /* 0x000fe400078e00c0 */
[----:B------:R-:W-:Y:S02]  /*2c2c0*/  IMAD.MOV.U32 R194, RZ, RZ, 0x1f ;  /* 0x0000001fffc27424 */ /* 0x000fe400078e00ff */
[----:B------:R-:W-:-:S07]  /*2c2d0*/  IMAD.MOV.U32 R226, RZ, RZ, -0x1 ;  /* 0xffffffffffe27424 */ /* 0x000fce00078e00ff */
[----:B-----5:R-:W-:Y:S05]  /*2c2e0*/  WARPSYNC.COLLECTIVE R226, `(.L_x_20230) ;  /* 0x00000000e2087348 */ /* 0x020fea0003c00000 */
[----:B------:R0:W1:Y:S02]  /*2c2f0*/  SHFL.BFLY P6, R228, R229, R193, R194 ;  /* 0x0c0000c1e5e47389 */ /* 0x00006400000c00c2 */
[----:B01---5:R-:W-:Y:S01]  /*2c300*/  ENDCOLLECTIVE ;  /* 0x000000000000791b */ /* 0x023fe20003800000 */
.L_x_20230:
[----:B------:R-:W-:-:S05]  /*2c310*/  MOV R193, R228 ;  /* 0x000000e400c17202 */ /* 0x000fca0000000f00 */
[----:B------:R-:W-:Y:S01]  /*2c320*/  FADD.FTZ R192, R192, R193 ;  /* 0x000000c1c0c07221 */ /* 0x000fe20000010000 */
[----:B------:R-:W-:-:S03]  /*2c330*/  IMAD.MOV.U32 R193, RZ, RZ, 0x2 ;  /* 0x00000002ffc17424 */ /* 0x000fc600078e00ff */
[----:B------:R-:W-:-:S07]  /*2c340*/  IMAD.MOV.U32 R229, RZ, RZ, R192 ;  /* 0x000000ffffe57224 */ /* 0x000fce00078e00c0 */
[----:B------:R-:W-:Y:S05]  /*2c350*/  WARPSYNC.COLLECTIVE R226, `(.L_x_20231) ;  /* 0x00000000e2087348 */ /* 0x000fea0003c00000 */
[----:B------:R0:W1:Y:S02]  /*2c360*/  SHFL.BFLY P6, R228, R229, R193, R194 ;  /* 0x0c0000c1e5e47389 */ /* 0x00006400000c00c2 */
[----:B01----:R-:W-:Y:S01]  /*2c370*/  ENDCOLLECTIVE ;  /* 0x000000000000791b */ /* 0x003fe20003800000 */
.L_x_20231:
[----:B------:R-:W-:-:S05]  /*2c380*/  MOV R193, R228 ;  /* 0x000000e400c17202 */ /* 0x000fca0000000f00 */
[----:B------:R-:W-:Y:S01]  /*2c390*/  FADD.FTZ R192, R192, R193 ;  /* 0x000000c1c0c07221 */ /* 0x000fe20000010000 */
[----:B------:R-:W-:-:S03]  /*2c3a0*/  IMAD.MOV.U32 R193, RZ, RZ, 0x4 ;  /* 0x00000004ffc17424 */ /* 0x000fc600078e00ff */
[----:B------:R-:W-:-:S07]  /*2c3b0*/  IMAD.MOV.U32 R229, RZ, RZ, R192 ;  /* 0x000000ffffe57224 */ /* 0x000fce00078e00c0 */
[----:B------:R-:W-:Y:S05]  /*2c3c0*/  WARPSYNC.COLLECTIVE R226, `(.L_x_20232) ;  /* 0x00000000e2087348 */ /* 0x000fea0003c00000 */
[----:B------:R0:W1:Y:S02]  /*2c3d0*/  SHFL.BFLY P6, R228, R229, R193, R194 ;  /* 0x0c0000c1e5e47389 */ /* 0x00006400000c00c2 */
[----:B01----:R-:W-:Y:S01]  /*2c3e0*/  ENDCOLLECTIVE ;  /* 0x000000000000791b */ /* 0x003fe20003800000 */
.L_x_20232:
[----:B------:R-:W-:-:S05]  /*2c3f0*/  MOV R193, R228 ;  /* 0x000000e400c17202 */ /* 0x000fca0000000f00 */
[----:B------:R-:W-:Y:S01]  /*2c400*/  FADD.FTZ R192, R192, R193 ;  /* 0x000000c1c0c07221 */ /* 0x000fe20000010000 */
[----:B------:R-:W-:-:S03]  /*2c410*/  IMAD.MOV.U32 R193, RZ, RZ, 0x8 ;  /* 0x00000008ffc17424 */ /* 0x000fc600078e00ff */
[----:B------:R-:W-:-:S07]  /*2c420*/  IMAD.MOV.U32 R229, RZ, RZ, R192 ;  /* 0x000000ffffe57224 */ /* 0x000fce00078e00c0 */
[----:B------:R-:W-:Y:S05]  /*2c430*/  WARPSYNC.COLLECTIVE R226, `(.L_x_20233) ;  /* 0x00000000e2087348 */ /* 0x000fea0003c00000 */
[----:B------:R0:W1:Y:S02]  /*2c440*/  SHFL.BFLY P6, R228, R229, R193, R194 ;  /* 0x0c0000c1e5e47389 */ /* 0x00006400000c00c2 */
[----:B01----:R-:W-:Y:S01]  /*2c450*/  ENDCOLLECTIVE ;  /* 0x000000000000791b */ /* 0x003fe20003800000 */
.L_x_20233:
[----:B------:R-:W-:-:S05]  /*2c460*/  MOV R193, R228 ;  /* 0x000000e400c17202 */ /* 0x000fca0000000f00 */
[----:B------:R-:W-:Y:S01]  /*2c470*/  FADD.FTZ R192, R192, R193 ;  /* 0x000000c1c0c07221 */ /* 0x000fe20000010000 */
[----:B------:R-:W-:-:S03]  /*2c480*/  IMAD.MOV.U32 R193, RZ, RZ, 0x10 ;  /* 0x00000010ffc17424 */ /* 0x000fc600078e00ff */
[----:B------:R-:W-:-:S07]  /*2c490*/  IMAD.MOV.U32 R229, RZ, RZ, R192 ;  /* 0x000000ffffe57224 */ /* 0x000fce00078e00c0 */
[----:B------:R-:W-:Y:S05]  /*2c4a0*/  WARPSYNC.COLLECTIVE R226, `(.L_x_20234) ;  /* 0x00000000e2087348 */ /* 0x000fea0003c00000 */
[----:B------:R0:W1:Y:S02]  /*2c4b0*/  SHFL.BFLY P6, R228, R229, R193, R194 ;  /* 0x0c0000c1e5e47389 */ /* 0x00006400000c00c2 */
[----:B01----:R-:W-:Y:S01]  /*2c4c0*/  ENDCOLLECTIVE ;  /* 0x000000000000791b */ /* 0x003fe20003800000 */
.L_x_20234:
        /* <DEDUP_REMOVED lines=123> */
.L_x_20235:
[----:B------:R-:W-:-:S04]  /*2cc80*/  IMAD.MOV.U32 R193, RZ, RZ, R228 ;  /* 0x000000ffffc17224 */ /* 0x000fc800078e00e4 */
[----:B------:R-:W-:Y:S01]  /*2cc90*/  FADD.FTZ R227, R227, R193 ;  /* 0x000000c1e3e37221 */ /* 0x000fe20000010000 */
[----:B------:R-:W-:-:S03]  /*2cca0*/  MOV R193, 0x2 ;  /* 0x0000000200c17802 */ /* 0x000fc60000000f00 */
[----:B------:R-:W-:-:S07]  /*2ccb0*/  IMAD.MOV.U32 R229, RZ, RZ, R227 ;  /* 0x000000ffffe57224 */ /* 0x000fce00078e00e3 */
[----:B------:R-:W-:Y:S05]  /*2ccc0*/  WARPSYNC.COLLECTIVE R226, `(.L_x_20236) ;  /* 0x00000000e2087348 */ /* 0x000fea0003c00000 */
[----:B------:R0:W1:Y:S02]  /*2ccd0*/  SHFL.BFLY P6, R228, R229, R193, R194 ;  /* 0x0c0000c1e5e47389 */ /* 0x00006400000c00c2 */
[----:B01----:R-:W-:Y:S01]  /*2cce0*/  ENDCOLLECTIVE ;  /* 0x000000000000791b */ /* 0x003fe20003800000 */
.L_x_20236:
[----:B------:R-:W-:-:S04]  /*2ccf0*/  IMAD.MOV.U32 R193, RZ, RZ, R228 ;  /* 0x000000ffffc17224 */ /* 0x000fc800078e00e4 */
[----:B------:R-:W-:Y:S01]  /*2cd00*/  FADD.FTZ R227, R227, R193 ;  /* 0x000000c1e3e37221 */ /* 0x000fe20000010000 */
[----:B------:R-:W-:-:S03]  /*2cd10*/  HFMA2.MMA R193, -RZ, RZ, 0, 2.384185791015625e-07 ;  /* 0x00000004ffc17435 */ /* 0x000fc600000001ff */
[----:B------:R-:W-:-:S08]  /*2cd20*/  IMAD.MOV.U32 R229, RZ, RZ, R227 ;  /* 0x000000ffffe57224 */ /* 0x000fd000078e00e3 */
[----:B------:R-:W-:Y:S05]  /*2cd30*/  WARPSYNC.COLLECTIVE R226, `(.L_x_20237) ;  /* 0x00000000e2087348 */ /* 0x000fea0003c00000 */
[----:B------:R0:W1:Y:S02]  /*2cd40*/  SHFL.BFLY P6, R228, R229, R193, R194 ;  /* 0x0c0000c1e5e47389 */ /* 0x00006400000c00c2 */
[----:B01----:R-:W-:Y:S01]  /*2cd50*/  ENDCOLLECTIVE ;  /* 0x000000000000791b */ /* 0x003fe20003800000 */
.L_x_20237:
[----:B------:R-:W-:-:S04]  /*2cd60*/  IMAD.MOV.U32 R193, RZ, RZ, R228 ;  /* 0x000000ffffc17224 */ /* 0x000fc800078e00e4 */
[----:B------:R-:W-:Y:S01]  /*2cd70*/  FADD.FTZ R227, R227, R193 ;  /* 0x000000c1e3e37221 */ /* 0x000fe20000010000 */
[----:B------:R-:W-:-:S03]  /*2cd80*/  MOV R193, 0x8 ;  /* 0x0000000800c17802 */ /* 0x000fc60000000f00 */
[----:B------:R-:W-:-:S07]  /*2cd90*/  IMAD.MOV.U32 R229, RZ, RZ, R227 ;  /* 0x000000ffffe57224 */ /* 0x000fce00078e00e3 */
[----:B------:R-:W-:Y:S05]  /*2cda0*/  WARPSYNC.COLLECTIVE R226, `(.L_x_20238) ;  /* 0x00000000e2087348 */ /* 0x000fea0003c00000 */
[----:B------:R0:W1:Y:S02]  /*2cdb0*/  SHFL.BFLY P6, R228, R229, R193, R194 ;  /* 0x0c0000c1e5e47389 */ /* 0x00006400000c00c2 */
[----:B01----:R-:W-:Y:S01]  /*2cdc0*/  ENDCOLLECTIVE ;  /* 0x000000000000791b */ /* 0x003fe20003800000 */
.L_x_20238:
[----:B------:R-:W-:-:S04]  /*2cdd0*/  IMAD.MOV.U32 R193, RZ, RZ, R228 ;  /* 0x000000ffffc17224 */ /* 0x000fc800078e00e4 */
[----:B------:R-:W-:Y:S01]  /*2cde0*/  FADD.FTZ R227, R227, R193 ;  /* 0x000000c1e3e37221 */ /* 0x000fe20000010000 */
[----:B------:R-:W-:-:S03]  /*2cdf0*/  HFMA2.MMA R193, -RZ, RZ, 0, 9.5367431640625e-07 ;  /* 0x00000010ffc17435 */ /* 0x000fc600000001ff */
[----:B------:R-:W-:-:S08]  /*2ce00*/  IMAD.MOV.U32 R229, RZ, RZ, R227 ;  /* 0x000000ffffe57224 */ /* 0x000fd000078e00e3 */
[----:B------:R-:W-:Y:S05]  /*2ce10*/  WARPSYNC.COLLECTIVE R226, `(.L_x_20239) ;  /* 0x00000000e2087348 */ /* 0x000fea0003c00000 */
[----:B------:R0:W1:Y:S02]  /*2ce20*/  SHFL.BFLY P6, R228, R229, R193, R194 ;  /* 0x0c0000c1e5e47389 */ /* 0x00006400000c00c2 */
[----:B01----:R-:W-:Y:S01]  /*2ce30*/  ENDCOLLECTIVE ;  /* 0x000000000000791b */ /* 0x003fe20003800000 */
.L_x_20239:
[----:B------:R-:W-:Y:S01]  /*2ce40*/  IMAD.MOV.U32 R193, RZ, RZ, R228 ;  /* 0x000000ffffc17224 */ /* 0x000fe200078e00e4 */
[----:B------:R-:W-:Y:S06]  /*2ce50*/  BRA `(.L_x_20240) ;  /* 0xffffffd400007947 */ /* 0x000fec000383ffff */
.L_x_20241:
        /* <DEDUP_REMOVED lines=10> */
.L_x_41624:


//--------------------- .text._ZN10layer_norm31ln_parallel_residual_fwd_kernelINS_13Kernel_traitsIf13__nv_bfloat16fS2_fjLj7168ELj1ELj1ELj4ELj16ENS_18Kernel_traits_baseILj7168EfS2_fS2_fjLj128EEEEELb1ELb0ELb1EEEvNS_9FwdParamsE --------------------------
	.section	.text._ZN10layer_norm31ln_parallel_residual_fwd_kernelINS_13Kernel_traitsIf13__nv_bfloat16fS2_fjLj7168ELj1ELj1ELj4ELj16ENS_18Kernel_traits_baseILj7168EfS2_fS2_fjLj128EEEEELb1ELb0ELb1EEEvNS_9FwdParamsE,"ax",@progbits
	.align	128
        .global         _ZN10layer_norm31ln_parallel_residual_fwd_kernelINS_13Kernel_traitsIf13__nv_bfloat16fS2_fjLj7168ELj1ELj1ELj4ELj16ENS_18Kernel_traits_baseILj7168EfS2_fS2_fjLj128EEEEELb1ELb0ELb1EEEvNS_9FwdParamsE
        .type           _ZN10layer_norm31ln_parallel_residual_fwd_kernelINS_13Kernel_traitsIf13__nv_bfloat16fS2_fjLj7168ELj1ELj1ELj4ELj16ENS_18Kernel_traits_baseILj7168EfS2_fS2_fjLj128EEEEELb1ELb0ELb1EEEvNS_9FwdParamsE,@function
        .size           _ZN10layer_norm31ln_parallel_residual_fwd_kernelINS_13Kernel_traitsIf13__nv_bfloat16fS2_fjLj7168ELj1ELj1ELj4ELj16ENS_18Kernel_traits_baseILj7168EfS2_fS2_fjLj128EEEEELb1ELb0ELb1EEEvNS_9FwdParamsE,(.L_x_41625 - _ZN10layer_norm31ln_parallel_residual_fwd_kernelINS_13Kernel_traitsIf13__nv_bfloat16fS2_fjLj7168ELj1ELj1ELj4ELj16ENS_18Kernel_traits_baseILj7168EfS2_fS2_fjLj128EEEEELb1ELb0ELb1EEEvNS_9FwdParamsE)
        .other          _ZN10layer_norm31ln_parallel_residual_fwd_kernelINS_13Kernel_traitsIf13__nv_bfloat16fS2_fjLj7168ELj1ELj1ELj4ELj16ENS_18Kernel_traits_baseILj7168EfS2_fS2_fjLj128EEEEELb1ELb0ELb1EEEvNS_9FwdParamsE,@"STO_CUDA_ENTRY STV_DEFAULT"
_ZN10layer_norm31ln_parallel_residual_fwd_kernelINS_13Kernel_traitsIf13__nv_bfloat16fS2_fjLj7168ELj1ELj1ELj4ELj16ENS_18Kernel_traits_baseILj7168EfS2_fS2_fjLj128EEEEELb1ELb0ELb1EEEvNS_9FwdParamsE:
.text._ZN10layer_norm31ln_parallel_residual_fwd_kernelINS_13Kernel_traitsIf13__nv_bfloat16fS2_fjLj7168ELj1ELj1ELj4ELj16ENS_18Kernel_traits_baseILj7168EfS2_fS2_fjLj128EEEEELb1ELb0ELb1EEEvNS_9FwdParamsE:
        /* <DEDUP_REMOVED lines=14> */
[----:B------:R-:W2:Y:S01]  /*00e0*/  S2UR UR8, SR_CTAID.X ;  /* 0x00000000000879c3 */ /* 0x000ea20000002500 */
[----:B------:R-:W3:Y:S07]  /*00f0*/  @P0 LDG.E.64 R2, desc[UR4][R2.64] ;  /* 0x0000000402020981 */ /* 0x000eee000c1e1b00 */
[----:B------:R-:W2:Y:S01]  /*0100*/  LDC R213, c[0x0][RZ] ;  /* 0x00000000ffd57b82 */ /* 0x000ea20000000800 */
        /* <DEDUP_REMOVED lines=11> */
[----:B------:R-:W-:Y:S02]  /*01c0*/  CS2R R188, SRZ ;  /* 0x0000000000bc7805 */ /* 0x000fe4000001ff00 */
[----:B------:R-:W-:Y:S01]  /*01d0*/  CS2R R190, SRZ ;  /* 0x0000000000be7805 */ /* 0x000fe2000001ff00 */
[----:B------:R-:W0:Y:S01]  /*01e0*/  @P0 LDG.E.64 R4, desc[UR4][R4.64] ;  /* 0x0000000404040981 */ /* 0x000e22000c1e1b00 */
        /* <DEDUP_REMOVED lines=8> */
[----:B------:R-:W-:Y:S01]  /*0270*/  CS2R R168, SRZ ;  /* 0x0000000000a87805 */ /* 0x000fe2000001ff00 */
[----:B--2---:R-:W-:Y:S01]  /*0280*/  IMAD R213, R213, UR8, R232 ;  /* 0x00000008d5d57c24 */ /* 0x004fe2000f8e02e8 */
[----:B------:R-:W-:Y:S01]  /*0290*/  CS2R R170, SRZ ;  /* 0x0000000000aa7805 */ /* 0x000fe2000001ff00 */
[----:B------:R-:W-:Y:S01]  /*02a0*/  IMAD.SHL.U32 R0, R232, 0x20, RZ ;  /* 0x00000020e8007824 */ /* 0x000fe200078e00ff */
[----:B------:R-:W-:-:S02]  /*02b0*/  CS2R R164, SRZ ;  /* 0x0000000000a47805 */ /* 0x000fc4000001ff00 */
[----:B------:R-:W-:Y:S02]  /*02c0*/  CS2R R166, SRZ ;  /* 0x0000000000a67805 */ /* 0x000fe4000001ff00 */
[----:B------:R-:W-:Y:S02]  /*02d0*/  CS2R R160, SRZ ;  /* 0x0000000000a07805 */ /* 0x000fe4000001ff00 */
[----:B------:R-:W-:Y:S02]  /*02e0*/  CS2R R162, SRZ ;  /* 0x0000000000a27805 */ /* 0x000fe4000001ff00 */
[----:B------:R-:W-:Y:S02]  /*02f0*/  LOP3.LUT R10, R0, 0xfe0, RZ, 0xc0, !PT ;  /* 0x00000fe0000a7812 */ /* 0x000fe400078ec0ff */
[----:B------:R-:W-:Y:S02]  /*0300*/  CS2R R156, SRZ ;  /* 0x00000000009c7805 */ /* 0x000fe4000001ff00 */
[----:B------:R-:W-:-:S02]  /*0310*/  LOP3.LUT R11, R232, 0x7f, RZ, 0xc0, !PT ;  /* 0x0000007fe80b7812 */ /* 0x000fc400078ec0ff */
        /* <DEDUP_REMOVED lines=31> */
[----:B------:R-:W-:Y:S01]  /*0510*/  ULDC UR9, c[0x0][0x214] ;  /* 0x0000850000097ab9 */ /* 0x000fe20000000800 */
[----:B---3--:R-:W-:Y:S02]  /*0520*/  @P0 R2UR UR6, R2 ;  /* 0x00000000020602ca */ /* 0x008fe400000e0000 */
[----:B------:R-:W-:Y:S02]  /*0530*/  @P0 R2UR UR7, R3 ;  /* 0x00000000030702ca */ /* 0x000fe400000e0000 */
[----:B0-----:R-:W-:-:S04]  /*0540*/  @P0 IADD3 R220, P1, R4, R7, RZ ;  /* 0x0000000704dc0210 */ /* 0x001fc80007f3e0ff */
        /* <DEDUP_REMOVED lines=45> */
[----:B------:R-:W-:-:S04]  /*0820*/  UIADD3 UR41, UR6, -0xe443238, URZ ;  /* 0xf1bbcdc806297890 */ /* 0x000fc8000fffe03f */
[----:B------:R-:W-:Y:S01]  /*0830*/  LOP3.LUT R0, R7, UR40, R2, 0x96, !PT ;  /* 0x0000002807007c12 */ /* 0x000fe2000f8e9602 */
[----:B------:R-:W-:Y:S01]  /*0840*/  IMAD.WIDE.U32 R8, R8, -0x326172a9, RZ ;  /* 0xcd9e8d5708087825 */ /* 0x000fe200078e00ff */
[----:B------:R-:W-:-:S03]  /*0850*/  ISETP.NE.U32.AND P1, PT, RZ, UR14, PT ;  /* 0x0000000eff007c0c */ /* 0x000fc6000bf25070 */
[----:B------:R-:W-:Y:S01]  /*0860*/  IMAD.HI.U32 R5, R0, -0x326172a9, RZ ;  /* 0xcd9e8d5700057827 */ /* 0x000fe200078e00ff */
[----:B------:R-:W-:Y:S01]  /*0870*/  ISETP.NE.AND.EX P1, PT, RZ, UR15, PT, P1 ;  /* 0x0000000fff007c0c */ /* 0x000fe2000bf25310 */
[----:B------:R-:W-:-:S03]  /*0880*/  UIADD3 UR39, UR6, 0x5384540f, URZ ;  /* 0x5384540f06277890 */ /* 0x000fc6000fffe03f */
[----:B------:R-:W-:Y:S02]  /*0890*/  LOP3.LUT R14, R5, UR41, R8, 0x96, !PT ;  /* 0x00000029050e7c12 */ /* 0x000fe4000f8e9608 */
[----:B------:R-:W-:-:S04]  /*08a0*/  SHF.L.U32 R8, R11, 0x5, RZ ;  /* 0x000000050b087819 */ /* 0x000fc800000006ff */
[C---:B------:R-:W-:Y:S02]  /*08b0*/  IADD3 R2, P3, R8.reuse, UR12, RZ ;  /* 0x0000000c08027c10 */ /* 0x040fe4000ff7e0ff */
[----:B------:R-:W-:Y:S02]  /*08c0*/  IADD3 R8, P4, R8, UR14, RZ ;  /* 0x0000000e08087c10 */ /* 0x000fe4000ff9e0ff */
[----:B------:R-:W-:Y:S02]  /*08d0*/  LOP3.LUT R214, R9, UR39, R4, 0x96, !PT ;  /* 0x0000002709d67c12 */ /* 0x000fe4000f8e9604 */
[----:B------:R-:W-:-:S05]  /*08e0*/  IADD3.X R9, RZ, UR15, RZ, P4, !PT ;  /* 0x0000000fff097c10 */ /* 0x000fca000a7fe4ff */
        /* <DEDUP_REMOVED lines=14> */
[----:B------:R-:W-:Y:S01]  /*09d0*/  IADD3 R4, P0, R10, UR10, RZ ;  /* 0x0000000a0a047c10 */ /* 0x000fe2000ff1e0ff */
[----:B------:R-:W-:-:S04]  /*09e0*/  UIADD3 UR42, UR7, -0x24c28bd8, URZ ;  /* 0xdb3d7428072a7890 */ /* 0x000fc8000fffe03f */
[----:B------:R-:W-:Y:S01]  /*09f0*/  IMAD.X R5, RZ, RZ, UR11, P0 ;  /* 0x0000000bff057e24 */ /* 0x000fe200080e06ff */
[----:B------:R-:W-:Y:S01]  /*0a00*/  ULDC.64 UR10, c[0x0][0x2c8] ;  /* 0x0000b200000a7ab9 */ /* 0x000fe20000000a00 */
[----:B------:R-:W-:Y:S01]  /*0a10*/  IMAD.HI.U32 R3, R214, -0x2daee0ad, RZ ;  /* 0xd2511f53d6037827 */ /* 0x000fe200078e00ff */
[----:B------:R-:W-:-:S04]  /*0a20*/  ISETP.NE.U32.AND P0, PT, RZ, UR10, PT ;  /* 0x0000000aff007c0c */ /* 0x000fc8000bf05070 */
[----:B------:R-:W-:Y:S02]  /*0a30*/  ISETP.NE.AND.EX P0, PT, RZ, UR11, PT, P0 ;  /* 0x0000000bff007c0c */ /* 0x000fe4000bf05300 */
[----:B------:R-:W-:Y:S02]  /*0a40*/  LOP3.LUT R212, R3, UR42, R6, 0x96, !PT ;  /* 0x0000002a03d47c12 */ /* 0x000fe4000f8e9606 */
[----:B------:R-:W-:Y:S02]  /*0a50*/  IADD3 R6, P2, R10, UR10, RZ ;  /* 0x0000000a0a067c10 */ /* 0x000fe4000ff5e0ff */
[----:B------:R-:W-:-:S03]  /*0a60*/  LEA.HI R232, R232, UR8, RZ, 0x19 ;  /* 0x00000008e8e87c11 */ /* 0x000fc6000f8fc8ff */
[----:B------:R-:W-:-:S05]  /*0a70*/  IMAD.X R7, RZ, RZ, UR11, P2 ;  /* 0x0000000bff077e24 */ /* 0x000fca00090e06ff */
        /* <DEDUP_REMOVED lines=14> */
[----:B------:R-:W-:Y:S01]  /*0b60*/  ISETP.GE.AND P0, PT, R232, UR9, PT ;  /* 0x00000009e8007c0c */ /* 0x000fe2000bf06270 */
[----:B------:R-:W-:-:S12]  /*0b70*/  IMAD.X R3, RZ, RZ, UR13, P3 ;  /* 0x0000000dff037e24 */ /* 0x000fd800098e06ff */
[----:B0-----:R-:W-:Y:S05]  /*0b80*/  @P0 EXIT ;  /* 0x000000000000094d */ /* 0x001fea0003800000 */
        /* <DEDUP_REMOVED lines=27> */
[----:B------:R-:W5:Y:S01]  /*0d40*/  LDG.E.128 R244, desc[UR4][R4.64+0x5000] ;  /* 0x0050000404f47981 */ /* 0x000f62000c1e1d00 */
[----:B------:R-:W-:Y:S01]  /*0d50*/  IMAD R0, R0, -0x326172a9, RZ ;  /* 0xcd9e8d5700007824 */ /* 0x000fe200078e02ff */
[----:B------:R-:W-:Y:S01]  /*0d60*/  ULDC.64 UR8, c[0x0][0x228] ;  /* 0x00008a0000087ab9 */ /* 0x000fe20000000a00 */
[C---:B------:R-:W-:Y:S01]  /*0d70*/  IMAD.HI.U32 R215, R212.reuse, -0x326172a9, RZ ;  /* 0xcd9e8d57d4d77827 */ /* 0x040fe200078e00ff */
[----:B------:R-:W5:Y:S04]  /*0d80*/  LDG.E.128 R240, desc[UR4][R4.64+0x5010] ;  /* 0x0050100404f07981 */ /* 0x000f68000c1e1d00 */
[----:B------:R-:W5:Y:S04]  /*0d90*/  LDG.E.128 R92, desc[UR4][R4.64+0x6000] ;  /* 0x00600004045c7981 */ /* 0x000f68000c1e1d00 */
[----:B------:R0:W5:Y:S01]  /*0da0*/  LDG.E.128 R88, desc[UR4][R4.64+0x6010] ;  /* 0x0060100404587981 */ /* 0x000162000c1e1d00 */
[----:B------:R-:W-:Y:S01]  /*0db0*/  ISETP.NE.U32.AND P0, PT, RZ, UR8, PT ;  /* 0x00000008ff007c0c */ /* 0x000fe2000bf05070 */
[----:B------:R-:W-:Y:S01]  /*0dc0*/  ULDC.U8 UR18, c[0x0][0x2a0] ;  /* 0x0000a80000127ab9 */ /* 0x000fe20000000000 */
[----:B------:R-:W-:Y:S01]  /*0dd0*/  LOP3.LUT R215, R215, UR43, R0, 0x96, !PT ;  /* 0x0000002bd7d77c12 */ /* 0x000fe2000f8e9600 */
[----:B------:R-:W-:Y:S01]  /*0de0*/  IMAD R212, R212, -0x326172a9, RZ ;  /* 0xcd9e8d57d4d47824 */ /* 0x000fe200078e02ff */
[----:B------:R-:W-:Y:S01]  /*0df0*/  LOP3.LUT R220, R220, 0x3, RZ, 0xc0, !PT ;  /* 0x00000003dcdc7812 */ /* 0x000fe200078ec0ff */
[----:B------:R-:W-:Y:S01]  /*0e00*/  IMAD.MOV.U32 R234, RZ, RZ, 0x1 ;  /* 0x00000001ffea7424 */ /* 0x000fe200078e00ff */
[----:B------:R-:W-:Y:S01]  /*0e10*/  ULDC UR25, c[0x0][0x218] ;  /* 0x0000860000197ab9 */ /* 0x000fe20000000800 */
[----:B------:R-:W-:Y:S01]  /*0e20*/  IMAD.MOV.U32 R12, RZ, RZ, RZ ;  /* 0x000000ffff0c7224 */ /* 0x000fe200078e00ff */
[----:B------:R-:W-:Y:S01]  /*0e30*/  ULDC UR26, c[0x0][0x290] ;  /* 0x0000a400001a7ab9 */ /* 0x000fe20000000800 */
        /* <DEDUP_REMOVED lines=50> */
[----:B------:R0:W-:Y:S02]  /*1160*/  STL.64 [R1+0x8], R10 ;  /* 0x0000080a01007387 */ /* 0x0001e40000100a00 */
.L_x_21146:
[----:B01----:R-:W0:Y:S01]  /*1170*/  S2R R18, SR_TID.X ;  /* 0x0000000000127919 */ /* 0x003e220000002100 */
[----:B------:R-:W1:Y:S01]  /*1180*/  @P0 LDC.64 R16, c[0x0][0x228] ;  /* 0x00008a00ff100b82 */ /* 0x000e620000000a00 */
[----:B------:R-:W-:Y:S01]  /*1190*/  IMAD R0, R232, UR25, RZ ;  /* 0x00000019e8007c24 */ /* 0x000fe2000f8e02ff */
[----:B------:R-:W-:-:S04]  /*11a0*/  ISETP.NE.U32.AND P1, PT, RZ, UR10, PT ;  /* 0x0000000aff007c0c */ /* 0x000fc8000bf25070 */
[----:B------:R-:W-:Y:S02]  /*11b0*/  ISETP.NE.AND.EX P1, PT, RZ, UR11, PT, P1 ;  /* 0x0000000bff007c0c */ /* 0x000fe4000bf25310 */
[----:B------:R-:W-:Y:S01]  /*11c0*/  SHF.R.S32.HI R2, RZ, 0x1f, R0 ;  /* 0x0000001fff027819 */ /* 0x000fe20000011400 */
[----:B------:R-:W2:Y:S03]  /*11d0*/  LDC.64 R222, c[0x0][0x220] ;  /* 0x00008800ffde7b82 */ /* 0x000ea60000000a00 */
[----:B------:R-:W-:Y:S02]  /*11e0*/  LEA.HI R0, R2, R0, RZ, 0x3 ;  /* 0x0000000002007211 */ /* 0x000fe400078f18ff */
[----:B0-----:R-:W-:-:S04]  /*11f0*/  LOP3.LUT R18, R18, 0x7f, RZ, 0xc0, !PT ;  /* 0x0000007f12127812 */ /* 0x001fc800078ec0ff */
[----:B------:R-:W-:-:S04]  /*1200*/  LEA.HI.SX32 R221, R0, R18, 0x1d ;  /* 0x0000001200dd7211 */ /* 0x000fc800078feaff */
[----:B------:R-:W-:-:S04]  /*1210*/  @P1 LEA R18, P2, R221, UR10, 0x5 ;  /* 0x0000000add121c11 */ /* 0x000fc8000f8428ff */
[C---:B------:R-:W-:Y:S02]  /*1220*/  @P1 LEA.HI.X R19, R221.reuse, UR11, RZ, 0x5, P2 ;  /* 0x0000000bdd131c11 */ /* 0x040fe400090f2cff */
[----:B-1----:R-:W-:-:S03]  /*1230*/  @P0 LEA R16, P2, R221, R16, 0x4 ;  /* 0x00000010dd100211 */ /* 0x002fc600078420ff */
[----:B-----5:R-:W5:Y:S01]  /*1240*/  @P1 LDG.E.128 R76, desc[UR4][R18.64] ;  /* 0x00000004124c1981 */ /* 0x020f62000c1e1d00 */
[----:B------:R-:W-:-:S03]  /*1250*/  @P0 LEA.HI.X R17, R221, R17, RZ, 0x4, P2 ;  /* 0x00000011dd110211 */ /* 0x000fc600010f24ff */
[----:B------:R-:W5:Y:S04]  /*1260*/  @P1 LDG.E.128 R72, desc[UR4][R18.64+0x10] ;  /* 0x0000100412481981 */ /* 0x000f68000c1e1d00 */
[----:B------:R2:W5:Y:S02]  /*1270*/  @P0 LDG.E.128 R68, desc[UR4][R16.64] ;  /* 0x0000000410440981 */ /* 0x000564000c1e1d00 */
[----:B--2---:R-:W-:-:S06]  /*1280*/  IMAD.WIDE.U32 R16, R221, 0x10, R222 ;  /* 0x00000010dd107825 */ /* 0x004fcc00078e00de */
[----:B------:R-:W5:Y:S01]  /*1290*/  LDG.E.128 R16, desc[UR4][R16.64] ;  /* 0x0000000410107981 */ /* 0x000f62000c1e1d00 */
        /* <DEDUP_REMOVED lines=12> */
.L_x_20243:
[----:B------:R-:W-:-:S07]  /*1360*/  IMAD.MOV.U32 R0, RZ, RZ, R212 ;  /* 0x000000ffff007224 */ /* 0x000fce00078e00d4 */
.L_x_20244:
[----:B------:R-:W-:Y:S05]  /*1370*/  BSYNC B0 ;  /* 0x0000000000007941 */ /* 0x000fea0003800000 */
.L_x_20242:
        /* <DEDUP_REMOVED lines=16> */
.L_x_20248:
[----:B------:R-:W-:Y:S05]  /*1480*/  BSYNC B1 ;  /* 0x0000000000017941 */ /* 0x000fea0003800000 */
.L_x_20247:
        /* <DEDUP_REMOVED lines=44> */
.L_x_20246:
[----:B------:R-:W-:Y:S05]  /*1750*/  BSYNC B0 ;  /* 0x0000000000007941 */ /* 0x000fea0003800000 */
.L_x_20245:
[----:B------:R-:W0:Y:S01]  /*1760*/  LDC R227, c[0x0][0x294] ;  /* 0x0000a500ffe37b82 */ /* 0x000e220000000800 */
[----:B------:R-:W-:Y:S01]  /*1770*/  HFMA2.MMA R233, -RZ, RZ, 0.1171875, 0 ;  /* 0x2f800000ffe97435 */ /* 0x000fe200000001ff */
[----:B------:R-:W-:Y:S01]  /*1780*/  I2FP.F32.U32 R0, R0 ;  /* 0x0000000000007245 */ /* 0x000fe20000201000 */
[----:B-----5:R-:W-:Y:S01]  /*1790*/  IMAD.U32 R2, R16, 0x10000, RZ ;  /* 0x0001000010027824 */ /* 0x020fe200078e00ff */
[----:B------:R-:W-:Y:S02]  /*17a0*/  ISETP.NE.U32.AND P2, PT, RZ, UR8, PT ;  /* 0x00000008ff007c0c */ /* 0x000fe4000bf45070 */
[----:B------:R-:W-:Y:S02]  /*17b0*/  LOP3.LUT R10, R10, 0xffffffdf, RZ, 0xc0, !PT ;  /* 0xffffffdf0a0a7812 */ /* 0x000fe400078ec0ff */
[----:B------:R-:W1:Y:S01]  /*17c0*/  LDC R226, c[0x0][0x298] ;  /* 0x0000a600ffe27b82 */ /* 0x000e620000000800 */
[----:B------:R-:W-:Y:S02]  /*17d0*/  ISETP.NE.AND.EX P2, PT, RZ, UR9, PT, P2 ;  /* 0x00000009ff007c0c */ /* 0x000fe4000bf45320 */
[----:B------:R-:W-:-:S05]  /*17e0*/  FFMA.FTZ R0, R0, R233, 1.1641532182693481445e-10 ;  /* 0x2f00000000007423 */ /* 0x000fca00000100e9 */
[----:B0-----:R-:W-:Y:S02]  /*17f0*/  FSETP.GTU.FTZ.AND P3, PT, R0, R227, PT ;  /* 0x000000e30000720b */ /* 0x001fe40003f7c000 */
[----:B------:R-:W-:Y:S01]  /*1800*/  PRMT R0, R16, 0x7632, R0 ;  /* 0x0000763210007816 */ /* 0x000fe20000000000 */
[----:B-1----:R-:W-:-:S10]  /*1810*/  FMUL.FTZ R2, R2, R226 ;  /* 0x000000e202027220 */ /* 0x002fd40000410000 */
        /* <DEDUP_REMOVED lines=8> */
.L_x_20249:
        /* <DEDUP_REMOVED lines=12> */
.L_x_20252:
[----:B------:R-:W-:-:S07]  /*1960*/  IMAD.MOV.U32 R2, RZ, RZ, R212 ;  /* 0x000000ffff027224 */ /* 0x000fce00078e00d4 */
.L_x_20253:
[----:B------:R-:W-:Y:S05]  /*1970*/  BSYNC B0 ;  /* 0x0000000000007941 */ /* 0x000fea0003800000 */
.L_x_20251:
        /* <DEDUP_REMOVED lines=16> */
.L_x_20257:
[----:B------:R-:W-:Y:S05]  /*1a80*/  BSYNC B1 ;  /* 0x0000000000017941 */ /* 0x000fea0003800000 */
.L_x_20256:
        /* <DEDUP_REMOVED lines=44> */
.L_x_20255:
[----:B------:R-:W-:Y:S05]  /*1d50*/  BSYNC B0 ;  /* 0x0000000000007941 */ /* 0x000fea0003800000 */
.L_x_20254:
        /* <DEDUP_REMOVED lines=8> */
[----:B------:R-:W-:Y:S01]  /*1de0*/  @P1 FADD.FTZ R64, R76, R64 ;  /* 0x000000404c401221 */ /* 0x000fe20000010000 */
[----:B------:R-:W-:-:S07]  /*1df0*/  PRMT R11, R2, 0x7610, R11 ;  /* 0x00007610020b7816 */ /* 0x000fce000000000b */
.L_x_20250:
        /* <DEDUP_REMOVED lines=12> */
.L_x_20259:
[----:B------:R-:W-:-:S07]  /*1ec0*/  MOV R2, R212 ;  /* 0x000000d400027202 */ /* 0x000fce0000000f00 */
.L_x_20260:
[----:B------:R-:W-:Y:S05]  /*1ed0*/  BSYNC B0 ;  /* 0x0000000000007941 */ /* 0x000fea0003800000 */
.L_x_20258:
        /* <DEDUP_REMOVED lines=16> */
.L_x_20264:
[----:B------:R-:W-:Y:S05]  /*1fe0*/  BSYNC B1 ;  /* 0x0000000000017941 */ /* 0x000fea0003800000 */
.L_x_20263:
        /* <DEDUP_REMOVED lines=41> */
[----:B------:R-:W-:Y:S01]  /*2280*/  IMAD.MOV.U32 R16, RZ, RZ, RZ ;  /* 0x000000ffff107224 */ /* 0x000fe200078e00ff */
[----:B------:R-:W-:Y:S02]  /*2290*/  LOP3.LUT R215, R21, UR43, R22, 0x96, !PT ;  /* 0x0000002b15d77c12 */ /* 0x000fe4000f8e9616 */
[----:B------:R-:W-:-:S07]  /*22a0*/  MOV R212, R20 ;  /* 0x0000001400d47202 */ /* 0x000fce0000000f00 */
.L_x_20262:
[----:B------:R-:W-:Y:S05]  /*22b0*/  BSYNC B0 ;  /* 0x0000000000007941 */ /* 0x000fea0003800000 */
.L_x_20261:
        /* <DEDUP_REMOVED lines=14> */
.L_x_20265:
        /* <DEDUP_REMOVED lines=12> */
.L_x_20268:
[----:B------:R-:W-:-:S07]  /*2460*/  MOV R0, R212 ;  /* 0x000000d400007202 */ /* 0x000fce0000000f00 */
.L_x_20269:
[----:B------:R-:W-:Y:S05]  /*2470*/  BSYNC B0 ;  /* 0x0000000000007941 */ /* 0x000fea0003800000 */
.L_x_20267:
        /* <DEDUP_REMOVED lines=16> */
.L_x_20273:
[----:B------:R-:W-:Y:S05]  /*2580*/  BSYNC B1 ;  /* 0x0000000000017941 */ /* 0x000fea0003800000 */
.L_x_20272:
        /* <DEDUP_REMOVED lines=44> */
.L_x_20271:
[----:B------:R-:W-:Y:S05]  /*2850*/  BSYNC B0 ;  /* 0x0000000000007941 */ /* 0x000fea0003800000 */
.L_x_20270:
        /* <DEDUP_REMOVED lines=9> */
[----:B------:R-:W-:Y:S01]  /*28f0*/  @P1 FADD.FTZ R65, R77, R65 ;  /* 0x000000414d411221 */ /* 0x000fe20000010000 */
[----:B------:R-:W-:-:S07]  /*2900*/  PRMT R9, R0, 0x7610, R9 ;  /* 0x0000761000097816 */ /* 0x000fce0000000009 */
.L_x_20266:
        /* <DEDUP_REMOVED lines=12> */
.L_x_20275:
[----:B------:R-:W-:-:S07]  /*29d0*/  IMAD.MOV.U32 R0, RZ, RZ, R212 ;  /* 0x000000ffff007224 */ /* 0x000fce00078e00d4 */
.L_x_20276:
[----:B------:R-:W-:Y:S05]  /*29e0*/  BSYNC B0 ;  /* 0x0000000000007941 */ /* 0x000fea0003800000 */
.L_x_20274:
        /* <DEDUP_REMOVED lines=16> */
.L_x_20280:
[----:B------:R-:W-:Y:S05]  /*2af0*/  BSYNC B1 ;  /* 0x0000000000017941 */ /* 0x000fea0003800000 */
.L_x_20279:
        /* <DEDUP_REMOVED lines=44> */
.L_x_20278:
[----:B------:R-:W-:Y:S05]  /*2dc0*/  BSYNC B0 ;  /* 0x0000000000007941 */ /* 0x000fea0003800000 */
.L_x_20277:
        /* <DEDUP_REMOVED lines=15> */
.L_x_20281:
        /* <DEDUP_REMOVED lines=12> */
.L_x_20284:
[----:B------:R-:W-:-:S07]  /*2f80*/  IMAD.MOV.U32 R2, RZ, RZ, R212 ;  /* 0x000000ffff027224 */ /* 0x000fce00078e00d4 */
.L_x_20285:
[----:B------:R-:W-:Y:S05]  /*2f90*/  BSYNC B0 ;  /* 0x0000000000007941 */ /* 0x000fea0003800000 */
.L_x_20283:
        /* <DEDUP_REMOVED lines=16> */
.L_x_20289:
[----:B------:R-:W-:Y:S05]  /*30a0*/  BSYNC B1 ;  /* 0x0000000000017941 */ /* 0x000fea0003800000 */
.L_x_20288:
        /* <DEDUP_REMOVED lines=44> */
.L_x_20287:
[----:B------:R-:W-:Y:S05]  /*3370*/  BSYNC B0 ;  /* 0x0000000000007941 */ /* 0x000fea0003800000 */
.L_x_20286:
        /* <DEDUP_REMOVED lines=8> */
[----:B------:R-:W-:Y:S01]  /*3400*/  @P1 FADD.FTZ R66, R78, R66 ;  /* 0x000000424e421221 */ /* 0x000fe20000010000 */
[----:B------:R-:W-:-:S07]  /*3410*/  PRMT R8, R2, 0x7610, R8 ;  /* 0x0000761002087816 */ /* 0x000fce0000000008 */
.L_x_20282:
        /* <DEDUP_REMOVED lines=12> */
.L_x_20291:
[----:B------:R-:W-:-:S07]  /*34e0*/  IMAD.MOV.U32 R2, RZ, RZ, R212 ;  /* 0x000000ffff027224 */ /* 0x000fce00078e00d4 */
.L_x_20292:
[----:B------:R-:W-:Y:S05]  /*34f0*/  BSYNC B0 ;  /* 0x0000000000007941 */ /* 0x000fea0003800000 */
.L_x_20290:
        /* <DEDUP_REMOVED lines=16> */
.L_x_20296:
[----:B------:R-:W-:Y:S05]  /*3600*/  BSYNC B1 ;  /* 0x0000000000017941 */ /* 0x000fea0003800000 */
.L_x_20295:
        /* <DEDUP_REMOVED lines=44> */
.L_x_20294:
[----:B------:R-:W-:Y:S05]  /*38d0*/  BSYNC B0 ;  /* 0x0000000000007941 */ /* 0x000fea0003800000 */
.L_x_20293:
        /* <DEDUP_REMOVED lines=14> */
.L_x_20297:
        /* <DEDUP_REMOVED lines=12> */
.L_x_20300:
[----:B------:R-:W-:-:S07]  /*3a80*/  IMAD.MOV.U32 R0, RZ, RZ, R212 ;  /* 0x000000ffff007224 */ /* 0x000fce00078e00d4 */
.L_x_20301:
[----:B------:R-:W-:Y:S05]  /*3a90*/  BSYNC B0 ;  /* 0x0000000000007941 */ /* 0x000fea0003800000 */
.L_x_20299:
        /* <DEDUP_REMOVED lines=16> */
.L_x_20305:
[----:B------:R-:W-:Y:S05]  /*3ba0*/  BSYNC B1 ;  /* 0x0000000000017941 */ /* 0x000fea0003800000 */
.L_x_20304:
        /* <DEDUP_REMOVED lines=40> */
[----:B------:R-:W-:Y:S01]  /*3e30*/  IMAD.WIDE.U32 R16, R2, -0x326172a9, RZ ;  /* 0xcd9e8d5702107825 */ /* 0x000fe200078e00ff */
[----:B------:R-:W-:-:S03]  /*3e40*/  HFMA2.MMA R2, -RZ, RZ, 0, 0 ;  /* 0x00000000ff027435 */ /* 0x000fc600000001ff */
[----:B------:R-:W-:Y:S01]  /*3e50*/  IMAD.MOV.U32 R212, RZ, RZ, R16 ;  /* 0x000000ffffd47224 */ /* 0x000fe200078e0010 */
[----:B------:R-:W-:-:S07]  /*3e60*/  LOP3.LUT R215, R17, UR43, R20, 0x96, !PT ;  /* 0x0000002b11d77c12 */ /* 0x000fce000f8e9614 */
.L_x_20303:
[----:B------:R-:W-:Y:S05]  /*3e70*/  BSYNC B0 ;  /* 0x0000000000007941 */ /* 0x000fea0003800000 */
.L_x_20302:
        /* <DEDUP_REMOVED lines=11> */
.L_x_20298:
        /* <DEDUP_REMOVED lines=12> */
.L_x_20307:
[----:B------:R-:W-:-:S07]  /*3ff0*/  MOV R0, R212 ;  /* 0x000000d400007202 */ /* 0x000fce0000000f00 */
.L_x_20308:
[----:B------:R-:W-:Y:S05]  /*4000*/  BSYNC B0 ;  /* 0x0000000000007941 */ /* 0x000fea0003800000 */
.L_x_20306:
        /* <DEDUP_REMOVED lines=16> */
.L_x_20312:
[----:B------:R-:W-:Y:S05]  /*4110*/  BSYNC B1 ;  /* 0x0000000000017941 */ /* 0x000fea0003800000 */
.L_x_20311:
        /* <DEDUP_REMOVED lines=44> */
.L_x_20310:
[----:B------:R-:W-:Y:S05]  /*43e0*/  BSYNC B0 ;  /* 0x0000000000007941 */ /* 0x000fea0003800000 */
.L_x_20309:
        /* <DEDUP_REMOVED lines=15> */
.L_x_20313:
        /* <DEDUP_REMOVED lines=12> */
.L_x_20316:
[----:B------:R-:W-:-:S07]  /*45a0*/  MOV R2, R212 ;  /* 0x000000d400027202 */ /* 0x000fce0000000f00 */
.L_x_20317:
[----:B------:R-:W-:Y:S05]  /*45b0*/  BSYNC B0 ;  /* 0x0000000000007941 */ /* 0x000fea0003800000 */
.L_x_20315:
        /* <DEDUP_REMOVED lines=16> */
.L_x_20321:
[----:B------:R-:W-:Y:S05]  /*46c0*/  BSYNC B1 ;  /* 0x0000000000017941 */ /* 0x000fea0003800000 */
.L_x_20320:
        /* <DEDUP_REMOVED lines=44> */
.L_x_20319:
[----:B------:R-:W-:Y:S05]  /*4990*/  BSYNC B0 ;  /* 0x0000000000007941 */ /* 0x000fea0003800000 */
.L_x_20318:
        /* <DEDUP_REMOVED lines=10> */
.L_x_20314:
        /* <DEDUP_REMOVED lines=12> */
.L_x_20323:
[----:B------:R-:W-:-:S07]  /*4b00*/  IMAD.MOV.U32 R2, RZ, RZ, R212 ;  /* 0x000000ffff027224 */ /* 0x000fce00078e00d4 */
.L_x_20324:
[----:B------:R-:W-:Y:S05]  /*4b10*/  BSYNC B0 ;  /* 0x0000000000007941 */ /* 0x000fea0003800000 */
.L_x_20322:
        /* <DEDUP_REMOVED lines=16> */
.L_x_20328:
[----:B------:R-:W-:Y:S05]  /*4c20*/  BSYNC B1 ;  /* 0x0000000000017941 */ /* 0x000fea0003800000 */
.L_x_20327:
        /* <DEDUP_REMOVED lines=44> */
.L_x_20326:
[----:B------:R-:W-:Y:S05]  /*4ef0*/  BSYNC B0 ;  /* 0x0000000000007941 */ /* 0x000fea0003800000 */
.L_x_20325:
        /* <DEDUP_REMOVED lines=12> */
.L_x_20329:
        /* <DEDUP_REMOVED lines=12> */
.L_x_20332:
[----:B------:R-:W-:-:S07]  /*5080*/  IMAD.MOV.U32 R0, RZ, RZ, R212 ;  /* 0x000000ffff007224 */ /* 0x000fce00078e00d4 */
.L_x_20333:
[----:B------:R-:W-:Y:S05]  /*5090*/  BSYNC B0 ;  /* 0x0000000000007941 */ /* 0x000fea0003800000 */
.L_x_20331:
        /* <DEDUP_REMOVED lines=16> */
.L_x_20337:
[----:B------:R-:W-:Y:S05]  /*51a0*/  BSYNC B1 ;  /* 0x0000000000017941 */ /* 0x000fea0003800000 */
.L_x_20336:
        /* <DEDUP_REMOVED lines=44> */
.L_x_20335:
[----:B------:R-:W-:Y:S05]  /*5470*/  BSYNC B0 ;  /* 0x0000000000007941 */ /* 0x000fea0003800000 */
.L_x_20334:
        /* <DEDUP_REMOVED lines=9> */
[----:B------:R-:W-:Y:S01]  /*5510*/  @P1 FADD.FTZ R61, R73, R61 ;  /* 0x0000003d493d1221 */ /* 0x000fe20000010000 */
[----:B------:R-:W-:-:S07]  /*5520*/  PRMT R5, R0, 0x7610, R5 ;  /* 0x0000761000057816 */ /* 0x000fce0000000005 */
.L_x_20330:
        /* <DEDUP_REMOVED lines=12> */
.L_x_20339:
[----:B------:R-:W-:-:S07]  /*55f0*/  IMAD.MOV.U32 R0, RZ, RZ, R212 ;  /* 0x000000ffff007224 */ /* 0x000fce00078e00d4 */
.L_x_20340:
[----:B------:R-:W-:Y:S05]  /*5600*/  BSYNC B0 ;  /* 0x0000000000007941 */ /* 0x000fea0003800000 */
.L_x_20338:
        /* <DEDUP_REMOVED lines=16> */
.L_x_20344:
[----:B------:R-:W-:Y:S05]  /*5710*/  BSYNC B1 ;  /* 0x0000000000017941 */ /* 0x000fea0003800000 */
.L_x_20343:
        /* <DEDUP_REMOVED lines=44> */
.L_x_20342:
[----:B------:R-:W-:Y:S05]  /*59e0*/  BSYNC B0 ;  /* 0x0000000000007941 */ /* 0x000fea0003800000 */
.L_x_20341:
        /* <DEDUP_REMOVED lines=10> */
[----:B------:R-:W-:Y:S01]  /*5a90*/  MOV R17, R16 ;  /* 0x0000001000117202 */ /* 0x000fe20000000f00 */
[----:B------:R-:W-:Y:S01]  /*5aa0*/  FADD.FTZ R62, R74, R62 ;  /* 0x0000003e4a3e7221 */ /* 0x000fe20000010000 */
[----:B------:R-:W-:Y:S06]  /*5ab0*/  BRA `(.L_x_20346) ;  /* 0x0000000400587947 */ /* 0x000fec0003800000 */
.L_x_20345:
        /* <DEDUP_REMOVED lines=12> */
.L_x_20348:
[----:B------:R-:W-:-:S07]  /*5b80*/  IMAD.MOV.U32 R0, RZ, RZ, R212 ;  /* 0x000000ffff007224 */ /* 0x000fce00078e00d4 */
.L_x_20349:
[----:B------:R-:W-:Y:S05]  /*5b90*/  BSYNC B0 ;  /* 0x0000000000007941 */ /* 0x000fea0003800000 */
.L_x_20347:
        /* <DEDUP_REMOVED lines=16> */
.L_x_20353:
[----:B------:R-:W-:Y:S05]  /*5ca0*/  BSYNC B1 ;  /* 0x0000000000017941 */ /* 0x000fea0003800000 */
.L_x_20352:
        /* <DEDUP_REMOVED lines=44> */
.L_x_20351:
[----:B------:R-:W-:Y:S05]  /*5f70*/  BSYNC B0 ;  /* 0x0000000000007941 */ /* 0x000fea0003800000 */
.L_x_20350:
        /* <DEDUP_REMOVED lines=10> */
.L_x_20346:
        /* <DEDUP_REMOVED lines=12> */
.L_x_20355:
[----:B------:R-:W-:-:S07]  /*60e0*/  MOV R0, R212 ;  /* 0x000000d400007202 */ /* 0x000fce0000000f00 */
.L_x_20356:
[----:B------:R-:W-:Y:S05]  /*60f0*/  BSYNC B0 ;  /* 0x0000000000007941 */ /* 0x000fea0003800000 */
.L_x_20354:
        /* <DEDUP_REMOVED lines=16> */
.L_x_20360:
[----:B------:R-:W-:Y:S05]  /*6200*/  BSYNC B1 ;  /* 0x0000000000017941 */ /* 0x000fea0003800000 */
.L_x_20359:
        /* <DEDUP_REMOVED lines=44> */
.L_x_20358:
[----:B------:R-:W-:Y:S05]  /*64d0*/  BSYNC B0 ;  /* 0x0000000000007941 */ /* 0x000fea0003800000 */
.L_x_20357:
        /* <DEDUP_REMOVED lines=12> */
.L_x_20361:
        /* <DEDUP_REMOVED lines=12> */
.L_x_20364:
[----:B------:R-:W-:-:S07]  /*6660*/  MOV R18, R212 ;  /* 0x000000d400127202 */ /* 0x000fce0000000f00 */
.L_x_20365:
[----:B------:R-:W-:Y:S05]  /*6670*/  BSYNC B0 ;  /* 0x0000000000007941 */ /* 0x000fea0003800000 */
.L_x_20363:
        /* <DEDUP_REMOVED lines=19> */
.L_x_20369:
[----:B------:R-:W-:Y:S05]  /*67b0*/  BSYNC B1 ;  /* 0x0000000000017941 */ /* 0x000fea0003800000 */
.L_x_20368:
        /* <DEDUP_REMOVED lines=44> */
.L_x_20367:
[----:B------:R-:W-:Y:S05]  /*6a80*/  BSYNC B0 ;  /* 0x0000000000007941 */ /* 0x000fea0003800000 */
.L_x_20366:
        /* <DEDUP_REMOVED lines=10> */
.L_x_20362:
        /* <DEDUP_REMOVED lines=18> */
[----:B------:R-:W-:Y:S02]  /*6c50*/  SHF.L.U32 R22, R221, 0x3, RZ ;  /* 0x00000003dd167819 */ /* 0x000fe400000006ff */
[----:B------:R-:W-:Y:S01]  /*6c60*/  LOP3.LUT P1, RZ, R10, 0x40, RZ, 0xc0, !PT ;  /* 0x000000400aff7812 */ /* 0x000fe2000782c0ff */
[----:B------:R-:W-:-:S03]  /*6c70*/  IMAD.WIDE.U32 R20, R2, 0x100, RZ ;  /* 0x0000010002147825 */ /* 0x000fc600078e00ff */
[----:B------:R-:W-:Y:S02]  /*6c80*/  LOP3.LUT R2, R20, R16, R18, 0xfe, !PT ;  /* 0x0000001014027212 */ /* 0x000fe400078efe12 */
[----:B------:R-:W-:Y:S02]  /*6c90*/  LEA R16, P3, R221, UR12, 0x5 ;  /* 0x0000000cdd107c11 */ /* 0x000fe4000f8628ff */
[----:B------:R-:W-:Y:S02]  /*6ca0*/  LOP3.LUT R19, R21, R17, R19, 0xfe, !PT ;  /* 0x0000001115137212 */ /* 0x000fe400078efe13 */
[----:B------:R-:W-:-:S05]  /*6cb0*/  LEA.HI.X R17, R221, UR13, RZ, 0x5, P3 ;  /* 0x0000000ddd117c11 */ /* 0x000fca00098f2cff */
[----:B------:R-:W-:Y:S04]  /*6cc0*/  STG.E.128 desc[UR4][R16.64], R64 ;  /* 0x0000004010007986 */ /* 0x000fe8000c101d04 */
[----:B------:R0:W-:Y:S02]  /*6cd0*/  STG.E.128 desc[UR4][R16.64+0x10], R60 ;  /* 0x0000103c10007986 */ /* 0x0001e4000c101d04 */
[----:B0-----:R-:W-:-:S04]  /*6ce0*/  SEL R16, RZ, 0x1, P6 ;  /* 0x00000001ff107807 */ /* 0x001fc80003000000 */
[----:B------:R-:W-:Y:S02]  /*6cf0*/  LOP3.LUT R18, R2, R16, RZ, 0xfc, !PT ;  /* 0x0000001002127212 */ /* 0x000fe400078efcff */
[----:B------:R-:W-:Y:S02]  /*6d00*/  SHF.R.U32.HI R2, RZ, 0x1d, R221 ;  /* 0x0000001dff027819 */ /* 0x000fe400000116dd */
        /* <DEDUP_REMOVED lines=24> */
.L_x_20370:
        /* <DEDUP_REMOVED lines=22> */
.L_x_20372:
[----:B------:R-:W-:-:S07]  /*6ff0*/  IMAD.MOV.U32 R2, RZ, RZ, R212 ;  /* 0x000000ffff027224 */ /* 0x000fce00078e00d4 */
.L_x_20373:
[----:B------:R-:W-:Y:S05]  /*7000*/  BSYNC B0 ;  /* 0x0000000000007941 */ /* 0x000fea0003800000 */
.L_x_20371:
        /* <DEDUP_REMOVED lines=16> */
.L_x_20377:
[----:B------:R-:W-:Y:S05]  /*7110*/  BSYNC B1 ;  /* 0x0000000000017941 */ /* 0x000fea0003800000 */
.L_x_20376:
        /* <DEDUP_REMOVED lines=44> */
.L_x_20375:
[----:B------:R-:W-:Y:S05]  /*73e0*/  BSYNC B0 ;  /* 0x0000000000007941 */ /* 0x000fea0003800000 */
.L_x_20374:
[----:B------:R-:W-:Y:S02]  /*73f0*/  I2FP.F32.U32 R0, R2 ;  /* 0x0000000200007245 */ /* 0x000fe40000201000 */
[----:B------:R-:W-:Y:S02]  /*7400*/  LOP3.LUT R10, R10, 0xffffffdf, RZ, 0xc0, !PT ;  /* 0xffffffdf0a0a7812 */ /* 0x000fe400078ec0ff */
[----:B-----5:R-:W-:Y:S01]  /*7410*/  PRMT R2, R16, 0x7632, R2 ;  /* 0x0000763210027816 */ /* 0x020fe20000000002 */
        /* <DEDUP_REMOVED lines=12> */
.L_x_20378:
        /* <DEDUP_REMOVED lines=12> */
.L_x_20381:
[----:B------:R-:W-:-:S07]  /*75a0*/  IMAD.MOV.U32 R0, RZ, RZ, R212 ;  /* 0x000000ffff007224 */ /* 0x000fce00078e00d4 */
.L_x_20382:
[----:B------:R-:W-:Y:S05]  /*75b0*/  BSYNC B0 ;  /* 0x0000000000007941 */ /* 0x000fea0003800000 */
.L_x_20380:
        /* <DEDUP_REMOVED lines=16> */
.L_x_20386:
[----:B------:R-:W-:Y:S05]  /*76c0*/  BSYNC B1 ;  /* 0x0000000000017941 */ /* 0x000fea0003800000 */
.L_x_20385:
        /* <DEDUP_REMOVED lines=44> */
.L_x_20384:
[----:B------:R-:W-:Y:S05]  /*7990*/  BSYNC B0 ;  /* 0x0000000000007941 */ /* 0x000fea0003800000 */
.L_x_20383:
        /* <DEDUP_REMOVED lines=10> */
.L_x_20379:
        /* <DEDUP_REMOVED lines=12> */
.L_x_20388:
[----:B------:R-:W-:-:S07]  /*7b00*/  IMAD.MOV.U32 R0, RZ, RZ, R212 ;  /* 0x000000ffff007224 */ /* 0x000fce00078e00d4 */
.L_x_20389:
[----:B------:R-:W-:Y:S05]  /*7b10*/  BSYNC B0 ;  /* 0x0000000000007941 */ /* 0x000fea0003800000 */
.L_x_20387:
        /* <DEDUP_REMOVED lines=16> */
.L_x_20393:
[----:B------:R-:W-:Y:S05]  /*7c20*/  BSYNC B1 ;  /* 0x0000000000017941 */ /* 0x000fea0003800000 */
.L_x_20392:
        /* <DEDUP_REMOVED lines=44> */
.L_x_20391:
[----:B------:R-:W-:Y:S05]  /*7ef0*/  BSYNC B0 ;  /* 0x0000000000007941 */ /* 0x000fea0003800000 */
.L_x_20390:
        /* <DEDUP_REMOVED lines=14> */
.L_x_20394:
        /* <DEDUP_REMOVED lines=12> */
.L_x_20397:
[----:B------:R-:W-:-:S07]  /*80a0*/  IMAD.MOV.U32 R0, RZ, RZ, R212 ;  /* 0x000000ffff007224 */ /* 0x000fce00078e00d4 */
.L_x_20398:
[----:B------:R-:W-:Y:S05]  /*80b0*/  BSYNC B0 ;  /* 0x0000000000007941 */ /* 0x000fea0003800000 */
.L_x_20396:
        /* <DEDUP_REMOVED lines=16> */
.L_x_20402:
[----:B------:R-:W-:Y:S05]  /*81c0*/  BSYNC B1 ;  /* 0x0000000000017941 */ /* 0x000fea0003800000 */
.L_x_20401:
        /* <DEDUP_REMOVED lines=44> */
.L_x_20400:
[----:B------:R-:W-:Y:S05]  /*8490*/  BSYNC B0 ;  /* 0x0000000000007941 */ /* 0x000fea0003800000 */
.L_x_20399:
        /* <DEDUP_REMOVED lines=11> */
.L_x_20395:
        /* <DEDUP_REMOVED lines=12> */
.L_x_20404:
[----:B------:R-:W-:-:S07]  /*8610*/  MOV R0, R212 ;  /* 0x000000d400007202 */ /* 0x000fce0000000f00 */
.L_x_20405:
[----:B------:R-:W-:Y:S05]  /*8620*/  BSYNC B0 ;  /* 0x0000000000007941 */ /* 0x000fea0003800000 */
.L_x_20403:
        /* <DEDUP_REMOVED lines=16> */
.L_x_20409:
[----:B------:R-:W-:Y:S05]  /*8730*/  BSYNC B1 ;  /* 0x0000000000017941 */ /* 0x000fea0003800000 */
.L_x_20408:
        /* <DEDUP_REMOVED lines=44> */
.L_x_20407:
[----:B------:R-:W-:Y:S05]  /*8a00*/  BSYNC B0 ;  /* 0x0000000000007941 */ /* 0x000fea0003800000 */
.L_x_20406:
        /* <DEDUP_REMOVED lines=15> */
.L_x_20410:
        /* <DEDUP_REMOVED lines=12> */
.L_x_20413:
[----:B------:R-:W-:-:S07]  /*8bc0*/  MOV R2, R212 ;  /* 0x000000d400027202 */ /* 0x000fce0000000f00 */
.L_x_20414:
[----:B------:R-:W-:Y:S05]  /*8bd0*/  BSYNC B0 ;  /* 0x0000000000007941 */ /* 0x000fea0003800000 */
.L_x_20412:
        /* <DEDUP_REMOVED lines=16> */
.L_x_20418:
[----:B------:R-:W-:Y:S05]  /*8ce0*/  BSYNC B1 ;  /* 0x0000000000017941 */ /* 0x000fea0003800000 */
.L_x_20417:
        /* <DEDUP_REMOVED lines=44> */
.L_x_20416:
[----:B------:R-:W-:Y:S05]  /*8fb0*/  BSYNC B0 ;  /* 0x0000000000007941 */ /* 0x000fea0003800000 */
.L_x_20415:
        /* <DEDUP_REMOVED lines=10> */
.L_x_20411:
        /* <DEDUP_REMOVED lines=12> */
.L_x_20420:
[----:B------:R-:W-:-:S07]  /*9120*/  IMAD.MOV.U32 R2, RZ, RZ, R212 ;  /* 0x000000ffff027224 */ /* 0x000fce00078e00d4 */
.L_x_20421:
[----:B------:R-:W-:Y:S05]  /*9130*/  BSYNC B0 ;  /* 0x0000000000007941 */ /* 0x000fea0003800000 */
.L_x_20419:
        /* <DEDUP_REMOVED lines=16> */
.L_x_20425:
[----:B------:R-:W-:Y:S05]  /*9240*/  BSYNC B1 ;  /* 0x0000000000017941 */ /* 0x000fea0003800000 */
.L_x_20424:
        /* <DEDUP_REMOVED lines=44> */
.L_x_20423:
[----:B------:R-:W-:Y:S05]  /*9510*/  BSYNC B0 ;  /* 0x0000000000007941 */ /* 0x000fea0003800000 */
.L_x_20422:
        /* <DEDUP_REMOVED lines=14> */
.L_x_20426:
        /* <DEDUP_REMOVED lines=12> */
.L_x_20429:
[----:B------:R-:W-:-:S07]  /*96c0*/  IMAD.MOV.U32 R0, RZ, RZ, R212 ;  /* 0x000000ffff007224 */ /* 0x000fce00078e00d4 */
.L_x_20430:
[----:B------:R-:W-:Y:S05]  /*96d0*/  BSYNC B0 ;  /* 0x0000000000007941 */ /* 0x000fea0003800000 */
.L_x_20428:
        /* <DEDUP_REMOVED lines=16> */
.L_x_20434:
[----:B------:R-:W-:Y:S05]  /*97e0*/  BSYNC B1 ;  /* 0x0000000000017941 */ /* 0x000fea0003800000 */
.L_x_20433:
        /* <DEDUP_REMOVED lines=44> */
.L_x_20432:
[----:B------:R-:W-:Y:S05]  /*9ab0*/  BSYNC B0 ;  /* 0x0000000000007941 */ /* 0x000fea0003800000 */
.L_x_20431:
        /* <DEDUP_REMOVED lines=11> */
.L_x_20427:
        /* <DEDUP_REMOVED lines=12> */
.L_x_20436:
[----:B------:R-:W-:-:S07]  /*9c30*/  IMAD.MOV.U32 R0, RZ, RZ, R212 ;  /* 0x000000ffff007224 */ /* 0x000fce00078e00d4 */
.L_x_20437:
[----:B------:R-:W-:Y:S05]  /*9c40*/  BSYNC B0 ;  /* 0x0000000000007941 */ /* 0x000fea0003800000 */
.L_x_20435:
        /* <DEDUP_REMOVED lines=16> */
.L_x_20441:
[----:B------:R-:W-:Y:S05]  /*9d50*/  BSYNC B1 ;  /* 0x0000000000017941 */ /* 0x000fea0003800000 */
.L_x_20440:
        /* <DEDUP_REMOVED lines=44> */
.L_x_20439:
[----:B------:R-:W-:Y:S05]  /*a020*/  BSYNC B0 ;  /* 0x0000000000007941 */ /* 0x000fea0003800000 */
.L_x_20438:
        /* <DEDUP_REMOVED lines=15> */
.L_x_20442:
        /* <DEDUP_REMOVED lines=12> */
.L_x_20445:
[----:B------:R-:W-:-:S07]  /*a1e0*/  IMAD.MOV.U32 R0, RZ, RZ, R212 ;  /* 0x000000ffff007224 */ /* 0x000fce00078e00d4 */
.L_x_20446:
[----:B------:R-:W-:Y:S05]  /*a1f0*/  BSYNC B0 ;  /* 0x0000000000007941 */ /* 0x000fea0003800000 */
.L_x_20444:
        /* <DEDUP_REMOVED lines=16> */
.L_x_20450:
[----:B------:R-:W-:Y:S05]  /*a300*/  BSYNC B1 ;  /* 0x0000000000017941 */ /* 0x000fea0003800000 */
.L_x_20449:
        /* <DEDUP_REMOVED lines=44> */
.L_x_20448:
[----:B------:R-:W-:Y:S05]  /*a5d0*/  BSYNC B0 ;  /* 0x0000000000007941 */ /* 0x000fea0003800000 */
.L_x_20447:
        /* <DEDUP_REMOVED lines=10> */
.L_x_20443:
        /* <DEDUP_REMOVED lines=12> */
.L_x_20452:
[----:B------:R-:W-:-:S07]  /*a740*/  MOV R0, R212 ;  /* 0x000000d400007202 */ /* 0x000fce0000000f00 */
.L_x_20453:
[----:B------:R-:W-:Y:S05]  /*a750*/  BSYNC B0 ;  /* 0x0000000000007941 */ /* 0x000fea0003800000 */
.L_x_20451:
        /* <DEDUP_REMOVED lines=16> */
.L_x_20457:
[----:B------:R-:W-:Y:S05]  /*a860*/  BSYNC B1 ;  /* 0x0000000000017941 */ /* 0x000fea0003800000 */
.L_x_20456:
        /* <DEDUP_REMOVED lines=44> */
.L_x_20455:
[----:B------:R-:W-:Y:S05]  /*ab30*/  BSYNC B0 ;  /* 0x0000000000007941 */ /* 0x000fea0003800000 */
.L_x_20454:
        /* <DEDUP_REMOVED lines=12> */
.L_x_20458:
        /* <DEDUP_REMOVED lines=12> */
.L_x_20461:
[----:B------:R-:W-:-:S07]  /*acc0*/  MOV R0, R212 ;  /* 0x000000d400007202 */ /* 0x000fce0000000f00 */
.L_x_20462:
[----:B------:R-:W-:Y:S05]  /*acd0*/  BSYNC B0 ;  /* 0x0000000000007941 */ /* 0x000fea0003800000 */
.L_x_20460:
        /* <DEDUP_REMOVED lines=16> */
.L_x_20466:
[----:B------:R-:W-:Y:S05]  /*ade0*/  BSYNC B1 ;  /* 0x0000000000017941 */ /* 0x000fea0003800000 */
.L_x_20465:
        /* <DEDUP_REMOVED lines=44> */
.L_x_20464:
[----:B------:R-:W-:Y:S05]  /*b0b0*/  BSYNC B0 ;  /* 0x0000000000007941 */ /* 0x000fea0003800000 */
.L_x_20463:
        /* <DEDUP_REMOVED lines=11> */
.L_x_20459:
        /* <DEDUP_REMOVED lines=12> */
.L_x_20468:
[----:B------:R-:W-:-:S07]  /*b230*/  IMAD.MOV.U32 R0, RZ, RZ, R212 ;  /* 0x000000ffff007224 */ /* 0x000fce00078e00d4 */
.L_x_20469:
[----:B------:R-:W-:Y:S05]  /*b240*/  BSYNC B0 ;  /* 0x0000000000007941 */ /* 0x000fea0003800000 */
.L_x_20467:
        /* <DEDUP_REMOVED lines=16> */
.L_x_20473:
[----:B------:R-:W-:Y:S05]  /*b350*/  BSYNC B1 ;  /* 0x0000000000017941 */ /* 0x000fea0003800000 */
.L_x_20472:
        /* <DEDUP_REMOVED lines=44> */
.L_x_20471:
[----:B------:R-:W-:Y:S05]  /*b620*/  BSYNC B0 ;  /* 0x0000000000007941 */ /* 0x000fea0003800000 */
.L_x_20470:
        /* <DEDUP_REMOVED lines=13> */
.L_x_20474:
        /* <DEDUP_REMOVED lines=12> */
.L_x_20477:
[----:B------:R-:W-:-:S07]  /*b7c0*/  IMAD.MOV.U32 R0, RZ, RZ, R212 ;  /* 0x000000ffff007224 */ /* 0x000fce00078e00d4 */
.L_x_20478:
[----:B------:R-:W-:Y:S05]  /*b7d0*/  BSYNC B0 ;  /* 0x0000000000007941 */ /* 0x000fea0003800000 */
.L_x_20476:
        /* <DEDUP_REMOVED lines=16> */
.L_x_20482:
[----:B------:R-:W-:Y:S05]  /*b8e0*/  BSYNC B1 ;  /* 0x0000000000017941 */ /* 0x000fea0003800000 */
.L_x_20481:
        /* <DEDUP_REMOVED lines=44> */
.L_x_20480:
[----:B------:R-:W-:Y:S05]  /*bbb0*/  BSYNC B0 ;  /* 0x0000000000007941 */ /* 0x000fea0003800000 */
.L_x_20479:
        /* <DEDUP_REMOVED lines=10> */
.L_x_20475:
        /* <DEDUP_REMOVED lines=12> */
.L_x_20484:
[----:B------:R-:W-:-:S07]  /*bd20*/  IMAD.MOV.U32 R0, RZ, RZ, R212 ;  /* 0x000000ffff007224 */ /* 0x000fce00078e00d4 */
.L_x_20485:
[----:B------:R-:W-:Y:S05]  /*bd30*/  BSYNC B0 ;  /* 0x0000000000007941 */ /* 0x000fea0003800000 */
.L_x_20483:
        /* <DEDUP_REMOVED lines=16> */
.L_x_20489:
[----:B------:R-:W-:Y:S05]  /*be40*/  BSYNC B1 ;  /* 0x0000000000017941 */ /* 0x000fea0003800000 */
.L_x_20488:
        /* <DEDUP_REMOVED lines=44> */
.L_x_20487:
[----:B------:R-:W-:Y:S05]  /*c110*/  BSYNC B0 ;  /* 0x0000000000007941 */ /* 0x000fea0003800000 */
.L_x_20486:
        /* <DEDUP_REMOVED lines=12> */
.L_x_20490:
        /* <DEDUP_REMOVED lines=12> */
.L_x_20493:
[----:B------:R-:W-:-:S07]  /*c2a0*/  IMAD.MOV.U32 R0, RZ, RZ, R212 ;  /* 0x000000ffff007224 */ /* 0x000fce00078e00d4 */
.L_x_20494:
[----:B------:R-:W-:Y:S05]  /*c2b0*/  BSYNC B0 ;  /* 0x0000000000007941 */ /* 0x000fea0003800000 */
.L_x_20492:
        /* <DEDUP_REMOVED lines=19> */
.L_x_20498:
[----:B------:R-:W-:Y:S05]  /*c3f0*/  BSYNC B1 ;  /* 0x0000000000017941 */ /* 0x000fea0003800000 */
.L_x_20497:
        /* <DEDUP_REMOVED lines=44> */
.L_x_20496:
[----:B------:R-:W-:Y:S05]  /*c6c0*/  BSYNC B0 ;  /* 0x0000000000007941 */ /* 0x000fea0003800000 */
.L_x_20495:
        /* <DEDUP_REMOVED lines=10> */
.L_x_20491:
[----:B------:R-:W-:Y:S01]  /*c770*/  LOP3.LUT R10, R10, 0xffffffbf, RZ, 0xc0, !PT ;  /* 0xffffffbf0a0a7812 */ /* 0x000fe200078ec0ff */
[----:B------:R-:W0:Y:S01]  /*c780*/  LDC.64 R208, c[0x0][0x238] ;  /* 0x00008e00ffd07b82 */ /* 0x000e220000000a00 */
[----:B------:R-:W-:Y:S02]  /*c790*/  SEL R2, RZ, 0x1000000, P5 ;  /* 0x01000000ff027807 */ /* 0x000fe40002800000 */
[----:B------:R-:W-:Y:S02]  /*c7a0*/  @P1 LOP3.LUT R10, R10, 0x40, RZ, 0xfc, !PT ;  /* 0x000000400a0a1812 */ /* 0x000fe400078efcff */
[----:B------:R-:W-:Y:S02]  /*c7b0*/  SEL R16, RZ, 0x10000, P4 ;  /* 0x00010000ff107807 */ /* 0x000fe40002000000 */
[----:B------:R-:W-:Y:S01]  /*c7c0*/  LOP3.LUT P1, RZ, R10, 0x4, RZ, 0xc0, !PT ;  /* 0x000000040aff7812 */ /* 0x000fe2000782c0ff */
[----:B------:R-:W1:Y:S01]  /*c7d0*/  LDC.64 R224, c[0x0][0x240] ;  /* 0x00009000ffe07b82 */ /* 0x000e620000000a00 */
        /* <DEDUP_REMOVED lines=15> */
[----:B------:R-:W-:Y:S01]  /*c8d0*/  LOP3.LUT R0, R22, R16, R18, 0xfe, !PT ;  /* 0x0000001016007212 */ /* 0x000fe200078efe12 */
[----:B0-----:R-:W-:Y:S01]  /*c8e0*/  IMAD.WIDE.U32 R16, R216, 0x20, R208 ;  /* 0x00000020d8107825 */ /* 0x001fe200078e00d0 */
[----:B------:R-:W-:Y:S02]  /*c8f0*/  LOP3.LUT R19, R23, R2, R19, 0xfe, !PT ;  /* 0x0000000217137212 */ /* 0x000fe400078efe13 */
[----:B------:R-:W-:Y:S02]  /*c900*/  SEL R2, RZ, 0x1, P6 ;  /* 0x00000001ff027807 */ /* 0x000fe40003000000 */
[----:B------:R-:W-:Y:S02]  /*c910*/  STG.E.128 desc[UR4][R16.64], R56 ;  /* 0x0000003810007986 */ /* 0x000fe4000c101d04 */
[----:B------:R-:W-:Y:S02]  /*c920*/  LOP3.LUT R18, R0, R2, RZ, 0xfc, !PT ;  /* 0x0000000200127212 */ /* 0x000fe400078efcff */
[----:B------:R1:W-:Y:S02]  /*c930*/  STG.E.128 desc[UR4][R16.64+0x10], R52 ;  /* 0x0000103410007986 */ /* 0x0003e4000c101d04 */
[----:B-1----:R-:W-:-:S05]  /*c940*/  IMAD.WIDE.U32 R16, R216, 0x8, R224 ;  /* 0x00000008d8107825 */ /* 0x002fca00078e00e0 */
[----:B------:R0:W-:Y:S01]  /*c950*/  STG.E.64 desc[UR4][R16.64], R18 ;  /* 0x0000001210007986 */ /* 0x0001e2000c101b04 */
[----:B------:R-:W-:Y:S05]  /*c960*/  @!P0 BRA `(.L_x_20499) ;  /* 0x0000000000508947 */ /* 0x000fea0003800000 */
[----:B------:R-:W-:Y:S01]  /*c970*/  IMAD.U32 R0, R4, 0x10000, RZ ;  /* 0x0001000004007824 */ /* 0x000fe200078e00ff */
[----:B------:R-:W-:Y:S02]  /*c980*/  LOP3.LUT R2, R3, 0xffff, RZ, 0xc0, !PT ;  /* 0x0000ffff03027812 */ /* 0x000fe400078ec0ff */
[----:B0-----:R-:W-:Y:S02]  /*c990*/  LOP3.LUT R16, R7, 0xff, RZ, 0xc0, !PT ;  /* 0x000000ff07107812 */ /* 0x001fe400078ec0ff */
        /* <DEDUP_REMOVED lines=17> */
.L_x_20499:
[----:B01----:R-:W0:Y:S01]  /*cab0*/  @P1 LDC.64 R16, c[0x0][0x230] ;  /* 0x00008c00ff101b82 */ /* 0x003e220000000a00 */
[----:B------:R-:W-:-:S07]  /*cac0*/  IADD3 R2, R221, 0x100, RZ ;  /* 0x00000100dd027810 */ /* 0x000fce0007ffe0ff */
        /* <DEDUP_REMOVED lines=20> */
.L_x_20501:
[----:B------:R-:W-:-:S07]  /*cc10*/  IMAD.MOV.U32 R0, RZ, RZ, R212 ;  /* 0x000000ffff007224 */ /* 0x000fce00078e00d4 */
.L_x_20502:
[----:B------:R-:W-:Y:S05]  /*cc20*/  BSYNC B0 ;  /* 0x0000000000007941 */ /* 0x000fea0003800000 */
.L_x_20500:
        /* <DEDUP_REMOVED lines=16> */
.L_x_20506:
[----:B------:R-:W-:Y:S05]  /*cd30*/  BSYNC B1 ;  /* 0x0000000000017941 */ /* 0x000fea0003800000 */
.L_x_20505:
        /* <DEDUP_REMOVED lines=44> */
.L_x_20504:
[----:B------:R-:W-:Y:S05]  /*d000*/  BSYNC B0 ;  /* 0x0000000000007941 */ /* 0x000fea0003800000 */
.L_x_20503:
        /* <DEDUP_REMOVED lines=15> */
.L_x_20507:
        /* <DEDUP_REMOVED lines=12> */
.L_x_20510:
[----:B------:R-:W-:-:S07]  /*d1c0*/  IMAD.MOV.U32 R0, RZ, RZ, R212 ;  /* 0x000000ffff007224 */ /* 0x000fce00078e00d4 */
.L_x_20511:
[----:B------:R-:W-:Y:S05]  /*d1d0*/  BSYNC B0 ;  /* 0x0000000000007941 */ /* 0x000fea0003800000 */
.L_x_20509:
        /* <DEDUP_REMOVED lines=16> */
.L_x_20515:
[----:B------:R-:W-:Y:S05]  /*d2e0*/  BSYNC B1 ;  /* 0x0000000000017941 */ /* 0x000fea0003800000 */
.L_x_20514:
        /* <DEDUP_REMOVED lines=44> */
.L_x_20513:
[----:B------:R-:W-:Y:S05]  /*d5b0*/  BSYNC B0 ;  /* 0x0000000000007941 */ /* 0x000fea0003800000 */
.L_x_20512:
        /* <DEDUP_REMOVED lines=10> */
.L_x_20508:
        /* <DEDUP_REMOVED lines=12> */
.L_x_20517:
[----:B------:R-:W-:-:S07]  /*d720*/  MOV R0, R212 ;  /* 0x000000d400007202 */ /* 0x000fce0000000f00 */
.L_x_20518:
[----:B------:R-:W-:Y:S05]  /*d730*/  BSYNC B0 ;  /* 0x0000000000007941 */ /* 0x000fea0003800000 */
.L_x_20516:
        /* <DEDUP_REMOVED lines=16> */
.L_x_20522:
[----:B------:R-:W-:Y:S05]  /*d840*/  BSYNC B1 ;  /* 0x0000000000017941 */ /* 0x000fea0003800000 */
.L_x_20521:
        /* <DEDUP_REMOVED lines=44> */
.L_x_20520:
[----:B------:R-:W-:Y:S05]  /*db10*/  BSYNC B0 ;  /* 0x0000000000007941 */ /* 0x000fea0003800000 */
.L_x_20519:
        /* <DEDUP_REMOVED lines=14> */
.L_x_20523:
        /* <DEDUP_REMOVED lines=12> */
.L_x_20526:
[----:B------:R-:W-:-:S07]  /*dcc0*/  MOV R0, R212 ;  /* 0x000000d400007202 */ /* 0x000fce0000000f00 */
.L_x_20527:
[----:B------:R-:W-:Y:S05]  /*dcd0*/  BSYNC B0 ;  /* 0x0000000000007941 */ /* 0x000fea0003800000 */
.L_x_20525:
        /* <DEDUP_REMOVED lines=16> */
.L_x_20531:
[----:B------:R-:W-:Y:S05]  /*dde0*/  BSYNC B1 ;  /* 0x0000000000017941 */ /* 0x000fea0003800000 */
.L_x_20530:
        /* <DEDUP_REMOVED lines=44> */
.L_x_20529:
[----:B------:R-:W-:Y:S05]  /*e0b0*/  BSYNC B0 ;  /* 0x0000000000007941 */ /* 0x000fea0003800000 */
.L_x_20528:
        /* <DEDUP_REMOVED lines=11> */
.L_x_20524:
        /* <DEDUP_REMOVED lines=12> */
.L_x_20533:
[----:B------:R-:W-:-:S07]  /*e230*/  IMAD.MOV.U32 R0, RZ, RZ, R212 ;  /* 0x000000ffff007224 */ /* 0x000fce00078e00d4 */
.L_x_20534:
[----:B------:R-:W-:Y:S05]  /*e240*/  BSYNC B0 ;  /* 0x0000000000007941 */ /* 0x000fea0003800000 */
.L_x_20532:
        /* <DEDUP_REMOVED lines=16> */
.L_x_20538:
[----:B------:R-:W-:Y:S05]  /*e350*/  BSYNC B1 ;  /* 0x0000000000017941 */ /* 0x000fea0003800000 */
.L_x_20537:
        /* <DEDUP_REMOVED lines=44> */
.L_x_20536:
[----:B------:R-:W-:Y:S05]  /*e620*/  BSYNC B0 ;  /* 0x0000000000007941 */ /* 0x000fea0003800000 */
.L_x_20535:
        /* <DEDUP_REMOVED lines=15> */
.L_x_20539:
        /* <DEDUP_REMOVED lines=12> */
.L_x_20542:
[----:B------:R-:W-:-:S07]  /*e7e0*/  IMAD.MOV.U32 R0, RZ, RZ, R212 ;  /* 0x000000ffff007224 */ /* 0x000fce00078e00d4 */
.L_x_20543:
[----:B------:R-:W-:Y:S05]  /*e7f0*/  BSYNC B0 ;  /* 0x0000000000007941 */ /* 0x000fea0003800000 */
.L_x_20541:
        /* <DEDUP_REMOVED lines=16> */
.L_x_20547:
[----:B------:R-:W-:Y:S05]  /*e900*/  BSYNC B1 ;  /* 0x0000000000017941 */ /* 0x000fea0003800000 */
.L_x_20546:
        /* <DEDUP_REMOVED lines=44> */
.L_x_20545:
[----:B------:R-:W-:Y:S05]  /*ebd0*/  BSYNC B0 ;  /* 0x0000000000007941 */ /* 0x000fea0003800000 */
.L_x_20544:
        /* <DEDUP_REMOVED lines=10> */
.L_x_20540:
        /* <DEDUP_REMOVED lines=12> */
.L_x_20549:
[----:B------:R-:W-:-:S07]  /*ed40*/  IMAD.MOV.U32 R0, RZ, RZ, R212 ;  /* 0x000000ffff007224 */ /* 0x000fce00078e00d4 */
.L_x_20550:
[----:B------:R-:W-:Y:S05]  /*ed50*/  BSYNC B0 ;  /* 0x0000000000007941 */ /* 0x000fea0003800000 */
.L_x_20548:
        /* <DEDUP_REMOVED lines=16> */
.L_x_20554:
[----:B------:R-:W-:Y:S05]  /*ee60*/  BSYNC B1 ;  /* 0x0000000000017941 */ /* 0x000fea0003800000 */
.L_x_20553:
        /* <DEDUP_REMOVED lines=44> */
.L_x_20552:
[----:B------:R-:W-:Y:S05]  /*f130*/  BSYNC B0 ;  /* 0x0000000000007941 */ /* 0x000fea0003800000 */
.L_x_20551:
        /* <DEDUP_REMOVED lines=14> */
.L_x_20555:
        /* <DEDUP_REMOVED lines=12> */
.L_x_20558:
[----:B------:R-:W-:-:S07]  /*f2e0*/  IMAD.MOV.U32 R0, RZ, RZ, R212 ;  /* 0x000000ffff007224 */ /* 0x000fce00078e00d4 */
.L_x_20559:
[----:B------:R-:W-:Y:S05]  /*f2f0*/  BSYNC B0 ;  /* 0x0000000000007941 */ /* 0x000fea0003800000 */
.L_x_20557:
        /* <DEDUP_REMOVED lines=16> */
.L_x_20563:
[----:B------:R-:W-:Y:S05]  /*f400*/  BSYNC B1 ;  /* 0x0000000000017941 */ /* 0x000fea0003800000 */
.L_x_20562:
        /* <DEDUP_REMOVED lines=44> */
.L_x_20561:
[----:B------:R-:W-:Y:S05]  /*f6d0*/  BSYNC B0 ;  /* 0x0000000000007941 */ /* 0x000fea0003800000 */
.L_x_20560:
        /* <DEDUP_REMOVED lines=11> */
.L_x_20556:
        /* <DEDUP_REMOVED lines=12> */
.L_x_20565:
[----:B------:R-:W-:-:S07]  /*f850*/  MOV R0, R212 ;  /* 0x000000d400007202 */ /* 0x000fce0000000f00 */
.L_x_20566:
[----:B------:R-:W-:Y:S05]  /*f860*/  BSYNC B0 ;  /* 0x0000000000007941 */ /* 0x000fea0003800000 */
.L_x_20564:
        /* <DEDUP_REMOVED lines=16> */
.L_x_20570:
[----:B------:R-:W-:Y:S05]  /*f970*/  BSYNC B1 ;  /* 0x0000000000017941 */ /* 0x000fea0003800000 */
.L_x_20569:
        /* <DEDUP_REMOVED lines=44> */
.L_x_20568:
[----:B------:R-:W-:Y:S05]  /*fc40*/  BSYNC B0 ;  /* 0x0000000000007941 */ /* 0x000fea0003800000 */
.L_x_20567:
        /* <DEDUP_REMOVED lines=15> */
.L_x_20571:
        /* <DEDUP_REMOVED lines=12> */
.L_x_20574:
[----:B------:R-:W-:-:S07]  /*fe00*/  MOV R6, R212 ;  /* 0x000000d400067202 */ /* 0x000fce0000000f00 */
.L_x_20575:
[----:B------:R-:W-:Y:S05]  /*fe10*/  BSYNC B0 ;  /* 0x0000000000007941 */ /* 0x000fea0003800000 */
.L_x_20573:
        /* <DEDUP_REMOVED lines=16> */
.L_x_20579:
[----:B------:R-:W-:Y:S05]  /*ff20*/  BSYNC B1 ;  /* 0x0000000000017941 */ /* 0x000fea0003800000 */
.L_x_20578:
        /* <DEDUP_REMOVED lines=44> */
.L_x_20577:
[----:B------:R-:W-:Y:S05]  /*101f0*/  BSYNC B0 ;  /* 0x0000000000007941 */ /* 0x000fea0003800000 */
.L_x_20576:
        /* <DEDUP_REMOVED lines=9> */
.L_x_20572:
        /* <DEDUP_REMOVED lines=12> */
.L_x_20581:
[----:B------:R-:W-:-:S07]  /*10350*/  IMAD.MOV.U32 R18, RZ, RZ, R212 ;  /* 0x000000ffff127224 */ /* 0x000fce00078e00d4 */
.L_x_20582:
[----:B------:R-:W-:Y:S05]  /*10360*/  BSYNC B0 ;  /* 0x0000000000007941 */ /* 0x000fea0003800000 */
.L_x_20580:
        /* <DEDUP_REMOVED lines=16> */
.L_x_20586:
[----:B------:R-:W-:Y:S05]  /*10470*/  BSYNC B1 ;  /* 0x0000000000017941 */ /* 0x000fea0003800000 */
.L_x_20585:
        /* <DEDUP_REMOVED lines=44> */
.L_x_20584:
[----:B------:R-:W-:Y:S05]  /*10740*/  BSYNC B0 ;  /* 0x0000000000007941 */ /* 0x000fea0003800000 */
.L_x_20583:
        /* <DEDUP_REMOVED lines=12> */
.L_x_20587:
        /* <DEDUP_REMOVED lines=12> */
.L_x_20590:
[----:B------:R-:W-:-:S07]  /*108d0*/  IMAD.MOV.U32 R0, RZ, RZ, R212 ;  /* 0x000000ffff007224 */ /* 0x000fce00078e00d4 */
.L_x_20591:
[----:B------:R-:W-:Y:S05]  /*108e0*/  BSYNC B0 ;  /* 0x0000000000007941 */ /* 0x000fea0003800000 */
.L_x_20589:
        /* <DEDUP_REMOVED lines=16> */
.L_x_20595:
[----:B------:R-:W-:Y:S05]  /*109f0*/  BSYNC B1 ;  /* 0x0000000000017941 */ /* 0x000fea0003800000 */
.L_x_20594:
        /* <DEDUP_REMOVED lines=44> */
.L_x_20593:
[----:B------:R-:W-:Y:S05]  /*10cc0*/  BSYNC B0 ;  /* 0x0000000000007941 */ /* 0x000fea0003800000 */
.L_x_20592:
        /* <DEDUP_REMOVED lines=11> */
.L_x_20588:
        /* <DEDUP_REMOVED lines=12> */
.L_x_20597:
[----:B------:R-:W-:-:S07]  /*10e40*/  IMAD.MOV.U32 R0, RZ, RZ, R212 ;  /* 0x000000ffff007224 */ /* 0x000fce00078e00d4 */
.L_x_20598:
[----:B------:R-:W-:Y:S05]  /*10e50*/  BSYNC B0 ;  /* 0x0000000000007941 */ /* 0x000fea0003800000 */
.L_x_20596:
        /* <DEDUP_REMOVED lines=16> */
.L_x_20602:
[----:B------:R-:W-:Y:S05]  /*10f60*/  BSYNC B1 ;  /* 0x0000000000017941 */ /* 0x000fea0003800000 */
.L_x_20601:
        /* <DEDUP_REMOVED lines=44> */
.L_x_20600:
[----:B------:R-:W-:Y:S05]  /*11230*/  BSYNC B0 ;  /* 0x0000000000007941 */ /* 0x000fea0003800000 */
.L_x_20599:
        /* <DEDUP_REMOVED lines=13> */
.L_x_20603:
        /* <DEDUP_REMOVED lines=12> */
.L_x_20606:
[----:B------:R-:W-:-:S07]  /*113d0*/  IMAD.MOV.U32 R0, RZ, RZ, R212 ;  /* 0x000000ffff007224 */ /* 0x000fce00078e00d4 */
.L_x_20607:
[----:B------:R-:W-:Y:S05]  /*113e0*/  BSYNC B0 ;  /* 0x0000000000007941 */ /* 0x000fea0003800000 */
.L_x_20605:
        /* <DEDUP_REMOVED lines=16> */
.L_x_20611:
[----:B------:R-:W-:Y:S05]  /*114f0*/  BSYNC B1 ;  /* 0x0000000000017941 */ /* 0x000fea0003800000 */
.L_x_20610:
        /* <DEDUP_REMOVED lines=44> */
.L_x_20609:
[----:B------:R-:W-:Y:S05]  /*117c0*/  BSYNC B0 ;  /* 0x0000000000007941 */ /* 0x000fea0003800000 */
.L_x_20608:
        /* <DEDUP_REMOVED lines=10> */
.L_x_20604:
        /* <DEDUP_REMOVED lines=12> */
.L_x_20613:
[----:B------:R-:W-:-:S07]  /*11930*/  MOV R0, R212 ;  /* 0x000000d400007202 */ /* 0x000fce0000000f00 */
.L_x_20614:
[----:B------:R-:W-:Y:S05]  /*11940*/  BSYNC B0 ;  /* 0x0000000000007941 */ /* 0x000fea0003800000 */
.L_x_20612:
        /* <DEDUP_REMOVED lines=16> */
.L_x_20618:
[----:B------:R-:W-:Y:S05]  /*11a50*/  BSYNC B1 ;  /* 0x0000000000017941 */ /* 0x000fea0003800000 */
.L_x_20617:
        /* <DEDUP_REMOVED lines=44> */
.L_x_20616:
[----:B------:R-:W-:Y:S05]  /*11d20*/  BSYNC B0 ;  /* 0x0000000000007941 */ /* 0x000fea0003800000 */
.L_x_20615:
        /* <DEDUP_REMOVED lines=12> */
.L_x_20619:
        /* <DEDUP_REMOVED lines=12> */
.L_x_20622:
[----:B------:R-:W-:-:S07]  /*11eb0*/  MOV R0, R212 ;  /* 0x000000d400007202 */ /* 0x000fce0000000f00 */
.L_x_20623:
[----:B------:R-:W-:Y:S05]  /*11ec0*/  BSYNC B0 ;  /* 0x0000000000007941 */ /* 0x000fea0003800000 */
.L_x_20621:
        /* <DEDUP_REMOVED lines=19> */
.L_x_20627:
[----:B------:R-:W-:Y:S05]  /*12000*/  BSYNC B1 ;  /* 0x0000000000017941 */ /* 0x000fea0003800000 */
.L_x_20626:
        /* <DEDUP_REMOVED lines=44> */
.L_x_20625:
[----:B------:R-:W-:Y:S05]  /*122d0*/  BSYNC B0 ;  /* 0x0000000000007941 */ /* 0x000fea0003800000 */
.L_x_20624:
        /* <DEDUP_REMOVED lines=10> */
.L_x_20620:
        /* <DEDUP_REMOVED lines=30> */
[----:B------:R-:W-:Y:S02]  /*12560*/  SHF.L.U32 R0, R4, 0x10, RZ ;  /* 0x0000001004007819 */ /* 0x000fe400000006ff */
[----:B0-----:R-:W-:Y:S02]  /*12570*/  LOP3.LUT R16, R3, 0xffff, RZ, 0xc0, !PT ;  /* 0x0000ffff03107812 */ /* 0x001fe400078ec0ff */
        /* <DEDUP_REMOVED lines=18> */
.L_x_20628:
        /* <DEDUP_REMOVED lines=22> */
.L_x_20630:
[----:B------:R-:W-:-:S07]  /*12800*/  MOV R24, R212 ;  /* 0x000000d400187202 */ /* 0x000fce0000000f00 */
.L_x_20631:
[----:B------:R-:W-:Y:S05]  /*12810*/  BSYNC B0 ;  /* 0x0000000000007941 */ /* 0x000fea0003800000 */
.L_x_20629:
        /* <DEDUP_REMOVED lines=16> */
.L_x_20635:
[----:B------:R-:W-:Y:S05]  /*12920*/  BSYNC B1 ;  /* 0x0000000000017941 */ /* 0x000fea0003800000 */
.L_x_20634:
        /* <DEDUP_REMOVED lines=44> */
.L_x_20633:
[----:B------:R-:W-:Y:S05]  /*12bf0*/  BSYNC B0 ;  /* 0x0000000000007941 */ /* 0x000fea0003800000 */
.L_x_20632:
        /* <DEDUP_REMOVED lines=15> */
.L_x_20636:
        /* <DEDUP_REMOVED lines=12> */
.L_x_20639:
[----:B------:R-:W-:-:S07]  /*12db0*/  MOV R11, R212 ;  /* 0x000000d4000b7202 */ /* 0x000fce0000000f00 */
.L_x_20640:
[----:B------:R-:W-:Y:S05]  /*12dc0*/  BSYNC B0 ;  /* 0x0000000000007941 */ /* 0x000fea0003800000 */
.L_x_20638:
        /* <DEDUP_REMOVED lines=16> */
.L_x_20644:
[----:B------:R-:W-:Y:S05]  /*12ed0*/  BSYNC B1 ;  /* 0x0000000000017941 */ /* 0x000fea0003800000 */
.L_x_20643:
        /* <DEDUP_REMOVED lines=44> */
.L_x_20642:
[----:B------:R-:W-:Y:S05]  /*131a0*/  BSYNC B0 ;  /* 0x0000000000007941 */ /* 0x000fea0003800000 */
.L_x_20641:
        /* <DEDUP_REMOVED lines=9> */
.L_x_20637:
        /* <DEDUP_REMOVED lines=12> */
.L_x_20646:
[----:B------:R-:W-:-:S07]  /*13300*/  IMAD.MOV.U32 R16, RZ, RZ, R212 ;  /* 0x000000ffff107224 */ /* 0x000fce00078e00d4 */
.L_x_20647:
[----:B------:R-:W-:Y:S05]  /*13310*/  BSYNC B0 ;  /* 0x0000000000007941 */ /* 0x000fea0003800000 */
.L_x_20645:
        /* <DEDUP_REMOVED lines=16> */
.L_x_20651:
[----:B------:R-:W-:Y:S05]  /*13420*/  BSYNC B1 ;  /* 0x0000000000017941 */ /* 0x000fea0003800000 */
.L_x_20650:
        /* <DEDUP_REMOVED lines=44> */
.L_x_20649:
[----:B------:R-:W-:Y:S05]  /*136f0*/  BSYNC B0 ;  /* 0x0000000000007941 */ /* 0x000fea0003800000 */
.L_x_20648:
        /* <DEDUP_REMOVED lines=14> */
.L_x_20652:
        /* <DEDUP_REMOVED lines=12> */
.L_x_20655:
[----:B------:R-:W-:-:S07]  /*138a0*/  IMAD.MOV.U32 R9, RZ, RZ, R212 ;  /* 0x000000ffff097224 */ /* 0x000fce00078e00d4 */
.L_x_20656:
[----:B------:R-:W-:Y:S05]  /*138b0*/  BSYNC B0 ;  /* 0x0000000000007941 */ /* 0x000fea0003800000 */
.L_x_20654:
        /* <DEDUP_REMOVED lines=16> */
.L_x_20660:
[----:B------:R-:W-:Y:S05]  /*139c0*/  BSYNC B1 ;  /* 0x0000000000017941 */ /* 0x000fea0003800000 */
.L_x_20659:
        /* <DEDUP_REMOVED lines=44> */
.L_x_20658:
[----:B------:R-:W-:Y:S05]  /*13c90*/  BSYNC B0 ;  /* 0x0000000000007941 */ /* 0x000fea0003800000 */
.L_x_20657:
        /* <DEDUP_REMOVED lines=10> */
.L_x_20653:
        /* <DEDUP_REMOVED lines=12> */
.L_x_20662:
[----:B------:R-:W-:-:S07]  /*13e00*/  IMAD.MOV.U32 R16, RZ, RZ, R212 ;  /* 0x000000ffff107224 */ /* 0x000fce00078e00d4 */
.L_x_20663:
[----:B------:R-:W-:Y:S05]  /*13e10*/  BSYNC B0 ;  /* 0x0000000000007941 */ /* 0x000fea0003800000 */
.L_x_20661:
        /* <DEDUP_REMOVED lines=16> */
.L_x_20667:
[----:B------:R-:W-:Y:S05]  /*13f20*/  BSYNC B1 ;  /* 0x0000000000017941 */ /* 0x000fea0003800000 */
.L_x_20666:
        /* <DEDUP_REMOVED lines=44> */
.L_x_20665:
[----:B------:R-:W-:Y:S05]  /*141f0*/  BSYNC B0 ;  /* 0x0000000000007941 */ /* 0x000fea0003800000 */
.L_x_20664:
        /* <DEDUP_REMOVED lines=15> */
.L_x_20668:
        /* <DEDUP_REMOVED lines=12> */
.L_x_20671:
[----:B------:R-:W-:-:S07]  /*143b0*/  IMAD.MOV.U32 R8, RZ, RZ, R212 ;  /* 0x000000ffff087224 */ /* 0x000fce00078e00d4 */
.L_x_20672:
[----:B------:R-:W-:Y:S05]  /*143c0*/  BSYNC B0 ;  /* 0x0000000000007941 */ /* 0x000fea0003800000 */
.L_x_20670:
        /* <DEDUP_REMOVED lines=16> */
.L_x_20676:
[----:B------:R-:W-:Y:S05]  /*144d0*/  BSYNC B1 ;  /* 0x0000000000017941 */ /* 0x000fea0003800000 */
.L_x_20675:
        /* <DEDUP_REMOVED lines=44> */
.L_x_20674:
[----:B------:R-:W-:Y:S05]  /*147a0*/  BSYNC B0 ;  /* 0x0000000000007941 */ /* 0x000fea0003800000 */
.L_x_20673:
        /* <DEDUP_REMOVED lines=9> */
.L_x_20669:
        /* <DEDUP_REMOVED lines=12> */
.L_x_20678:
[----:B------:R-:W-:-:S07]  /*14900*/  MOV R16, R212 ;  /* 0x000000d400107202 */ /* 0x000fce0000000f00 */
.L_x_20679:
[----:B------:R-:W-:Y:S05]  /*14910*/  BSYNC B0 ;  /* 0x0000000000007941 */ /* 0x000fea0003800000 */
.L_x_20677:
        /* <DEDUP_REMOVED lines=16> */
.L_x_20683:
[----:B------:R-:W-:Y:S05]  /*14a20*/  BSYNC B1 ;  /* 0x0000000000017941 */ /* 0x000fea0003800000 */
.L_x_20682:
        /* <DEDUP_REMOVED lines=44> */
.L_x_20681:
[----:B------:R-:W-:Y:S05]  /*14cf0*/  BSYNC B0 ;  /* 0x0000000000007941 */ /* 0x000fea0003800000 */
.L_x_20680:
        /* <DEDUP_REMOVED lines=14> */
.L_x_20684:
        /* <DEDUP_REMOVED lines=12> */
.L_x_20687:
[----:B------:R-:W-:-:S07]  /*14ea0*/  MOV R7, R212 ;  /* 0x000000d400077202 */ /* 0x000fce0000000f00 */
.L_x_20688:
[----:B------:R-:W-:Y:S05]  /*14eb0*/  BSYNC B0 ;  /* 0x0000000000007941 */ /* 0x000fea0003800000 */
.L_x_20686:
        /* <DEDUP_REMOVED lines=16> */
.L_x_20692:
[----:B------:R-:W-:Y:S05]  /*14fc0*/  BSYNC B1 ;  /* 0x0000000000017941 */ /* 0x000fea0003800000 */
.L_x_20691:
        /* <DEDUP_REMOVED lines=44> */
.L_x_20690:
[----:B------:R-:W-:Y:S05]  /*15290*/  BSYNC B0 ;  /* 0x0000000000007941 */ /* 0x000fea0003800000 */
.L_x_20689:
        /* <DEDUP_REMOVED lines=10> */
.L_x_20685:
        /* <DEDUP_REMOVED lines=12> */
.L_x_20694:
[----:B------:R-:W-:-:S07]  /*15400*/  IMAD.MOV.U32 R16, RZ, RZ, R212 ;  /* 0x000000ffff107224 */ /* 0x000fce00078e00d4 */
.L_x_20695:
[----:B------:R-:W-:Y:S05]  /*15410*/  BSYNC B0 ;  /* 0x0000000000007941 */ /* 0x000fea0003800000 */
.L_x_20693:
        /* <DEDUP_REMOVED lines=16> */
.L_x_20699:
[----:B------:R-:W-:Y:S05]  /*15520*/  BSYNC B1 ;  /* 0x0000000000017941 */ /* 0x000fea0003800000 */
.L_x_20698:
        /* <DEDUP_REMOVED lines=44> */
.L_x_20697:
[----:B------:R-:W-:Y:S05]  /*157f0*/  BSYNC B0 ;  /* 0x0000000000007941 */ /* 0x000fea0003800000 */
.L_x_20696:
        /* <DEDUP_REMOVED lines=15> */
.L_x_20700:
        /* <DEDUP_REMOVED lines=12> */
.L_x_20703:
[----:B------:R-:W-:-:S07]  /*159b0*/  IMAD.MOV.U32 R6, RZ, RZ, R212 ;  /* 0x000000ffff067224 */ /* 0x000fce00078e00d4 */
.L_x_20704:
[----:B------:R-:W-:Y:S05]  /*159c0*/  BSYNC B0 ;  /* 0x0000000000007941 */ /* 0x000fea0003800000 */
.L_x_20702:
        /* <DEDUP_REMOVED lines=16> */
.L_x_20708:
[----:B------:R-:W-:Y:S05]  /*15ad0*/  BSYNC B1 ;  /* 0x0000000000017941 */ /* 0x000fea0003800000 */
.L_x_20707:
        /* <DEDUP_REMOVED lines=44> */
.L_x_20706:
[----:B------:R-:W-:Y:S05]  /*15da0*/  BSYNC B0 ;  /* 0x0000000000007941 */ /* 0x000fea0003800000 */
.L_x_20705:
        /* <DEDUP_REMOVED lines=9> */
.L_x_20701:
        /* <DEDUP_REMOVED lines=12> */
.L_x_20710:
[----:B------:R-:W-:-:S07]  /*15f00*/  IMAD.MOV.U32 R16, RZ, RZ, R212 ;  /* 0x000000ffff107224 */ /* 0x000fce00078e00d4 */
.L_x_20711:
[----:B------:R-:W-:Y:S05]  /*15f10*/  BSYNC B0 ;  /* 0x0000000000007941 */ /* 0x000fea0003800000 */
.L_x_20709:
        /* <DEDUP_REMOVED lines=16> */
.L_x_20715:
[----:B------:R-:W-:Y:S05]  /*16020*/  BSYNC B1 ;  /* 0x0000000000017941 */ /* 0x000fea0003800000 */
.L_x_20714:
        /* <DEDUP_REMOVED lines=44> */
.L_x_20713:
[----:B------:R-:W-:Y:S05]  /*162f0*/  BSYNC B0 ;  /* 0x0000000000007941 */ /* 0x000fea0003800000 */
.L_x_20712:
        /* <DEDUP_REMOVED lines=12> */
.L_x_20716:
        /* <DEDUP_REMOVED lines=12> */
.L_x_20719:
[----:B------:R-:W-:-:S07]  /*16480*/  IMAD.MOV.U32 R5, RZ, RZ, R212 ;  /* 0x000000ffff057224 */ /* 0x000fce00078e00d4 */
.L_x_20720:
[----:B------:R-:W-:Y:S05]  /*16490*/  BSYNC B0 ;  /* 0x0000000000007941 */ /* 0x000fea0003800000 */
.L_x_20718:
        /* <DEDUP_REMOVED lines=16> */
.L_x_20724:
[----:B------:R-:W-:Y:S05]  /*165a0*/  BSYNC B1 ;  /* 0x0000000000017941 */ /* 0x000fea0003800000 */
.L_x_20723:
        /* <DEDUP_REMOVED lines=44> */
.L_x_20722:
[----:B------:R-:W-:Y:S05]  /*16870*/  BSYNC B0 ;  /* 0x0000000000007941 */ /* 0x000fea0003800000 */
.L_x_20721:
        /* <DEDUP_REMOVED lines=10> */
.L_x_20717:
        /* <DEDUP_REMOVED lines=12> */
.L_x_20726:
[----:B------:R-:W-:-:S07]  /*169e0*/  MOV R18, R212 ;  /* 0x000000d400127202 */ /* 0x000fce0000000f00 */
.L_x_20727:
[----:B------:R-:W-:Y:S05]  /*169f0*/  BSYNC B0 ;  /* 0x0000000000007941 */ /* 0x000fea0003800000 */
.L_x_20725:
        /* <DEDUP_REMOVED lines=16> */
.L_x_20731:
[----:B------:R-:W-:Y:S05]  /*16b00*/  BSYNC B1 ;  /* 0x0000000000017941 */ /* 0x000fea0003800000 */
.L_x_20730:
        /* <DEDUP_REMOVED lines=44> */
.L_x_20729:
[----:B------:R-:W-:Y:S05]  /*16dd0*/  BSYNC B0 ;  /* 0x0000000000007941 */ /* 0x000fea0003800000 */
.L_x_20728:
        /* <DEDUP_REMOVED lines=13> */
.L_x_20732:
        /* <DEDUP_REMOVED lines=12> */
.L_x_20735:
[----:B------:R-:W-:-:S07]  /*16f70*/  MOV R4, R212 ;  /* 0x000000d400047202 */ /* 0x000fce0000000f00 */
.L_x_20736:
[----:B------:R-:W-:Y:S05]  /*16f80*/  BSYNC B0 ;  /* 0x0000000000007941 */ /* 0x000fea0003800000 */
.L_x_20734:
        /* <DEDUP_REMOVED lines=16> */
.L_x_20740:
[----:B------:R-:W-:Y:S05]  /*17090*/  BSYNC B1 ;  /* 0x0000000000017941 */ /* 0x000fea0003800000 */
.L_x_20739:
        /* <DEDUP_REMOVED lines=44> */
.L_x_20738:
[----:B------:R-:W-:Y:S05]  /*17360*/  BSYNC B0 ;  /* 0x0000000000007941 */ /* 0x000fea0003800000 */
.L_x_20737:
        /* <DEDUP_REMOVED lines=9> */
.L_x_20733:
        /* <DEDUP_REMOVED lines=12> */
.L_x_20742:
[----:B------:R-:W-:-:S07]  /*174c0*/  IMAD.MOV.U32 R16, RZ, RZ, R212 ;  /* 0x000000ffff107224 */ /* 0x000fce00078e00d4 */
.L_x_20743:
[----:B------:R-:W-:Y:S05]  /*174d0*/  BSYNC B0 ;  /* 0x0000000000007941 */ /* 0x000fea0003800000 */
.L_x_20741:
        /* <DEDUP_REMOVED lines=16> */
.L_x_20747:
[----:B------:R-:W-:Y:S05]  /*175e0*/  BSYNC B1 ;  /* 0x0000000000017941 */ /* 0x000fea0003800000 */
.L_x_20746:
        /* <DEDUP_REMOVED lines=44> */
.L_x_20745:
[----:B------:R-:W-:Y:S05]  /*178b0*/  BSYNC B0 ;  /* 0x0000000000007941 */ /* 0x000fea0003800000 */
.L_x_20744:
        /* <DEDUP_REMOVED lines=12> */
.L_x_20748:
        /* <DEDUP_REMOVED lines=12> */
.L_x_20751:
[----:B------:R-:W-:-:S07]  /*17a40*/  IMAD.MOV.U32 R3, RZ, RZ, R212 ;  /* 0x000000ffff037224 */ /* 0x000fce00078e00d4 */
.L_x_20752:
[----:B------:R-:W-:Y:S05]  /*17a50*/  BSYNC B0 ;  /* 0x0000000000007941 */ /* 0x000fea0003800000 */
.L_x_20750:
        /* <DEDUP_REMOVED lines=19> */
.L_x_20756:
[----:B------:R-:W-:Y:S05]  /*17b90*/  BSYNC B1 ;  /* 0x0000000000017941 */ /* 0x000fea0003800000 */
.L_x_20755:
        /* <DEDUP_REMOVED lines=44> */
.L_x_20754:
[----:B------:R-:W-:Y:S05]  /*17e60*/  BSYNC B0 ;  /* 0x0000000000007941 */ /* 0x000fea0003800000 */
.L_x_20753:
        /* <DEDUP_REMOVED lines=10> */
.L_x_20749:
        /* <DEDUP_REMOVED lines=50> */
.L_x_20757:
        /* <DEDUP_REMOVED lines=22> */
.L_x_20759:
[----:B------:R-:W-:-:S07]  /*18390*/  IMAD.MOV.U32 R20, RZ, RZ, R212 ;  /* 0x000000ffff147224 */ /* 0x000fce00078e00d4 */
.L_x_20760:
[----:B------:R-:W-:Y:S05]  /*183a0*/  BSYNC B0 ;  /* 0x0000000000007941 */ /* 0x000fea0003800000 */
.L_x_20758:
        /* <DEDUP_REMOVED lines=16> */
.L_x_20764:
[----:B------:R-:W-:Y:S05]  /*184b0*/  BSYNC B1 ;  /* 0x0000000000017941 */ /* 0x000fea0003800000 */
.L_x_20763:
        /* <DEDUP_REMOVED lines=44> */
.L_x_20762:
[----:B------:R-:W-:Y:S05]  /*18780*/  BSYNC B0 ;  /* 0x0000000000007941 */ /* 0x000fea0003800000 */
.L_x_20761:
        /* <DEDUP_REMOVED lines=15> */
.L_x_20765:
        /* <DEDUP_REMOVED lines=12> */
.L_x_20768:
[----:B------:R-:W-:-:S07]  /*18940*/  IMAD.MOV.U32 R11, RZ, RZ, R212 ;  /* 0x000000ffff0b7224 */ /* 0x000fce00078e00d4 */
.L_x_20769:
[----:B------:R-:W-:Y:S05]  /*18950*/  BSYNC B0 ;  /* 0x0000000000007941 */ /* 0x000fea0003800000 */
.L_x_20767:
        /* <DEDUP_REMOVED lines=16> */
.L_x_20773:
[----:B------:R-:W-:Y:S05]  /*18a60*/  BSYNC B1 ;  /* 0x0000000000017941 */ /* 0x000fea0003800000 */
.L_x_20772:
        /* <DEDUP_REMOVED lines=44> */
.L_x_20771:
[----:B------:R-:W-:Y:S05]  /*18d30*/  BSYNC B0 ;  /* 0x0000000000007941 */ /* 0x000fea0003800000 */
.L_x_20770:
        /* <DEDUP_REMOVED lines=9> */
.L_x_20766:
        /* <DEDUP_REMOVED lines=12> */
.L_x_20775:
[----:B------:R-:W-:-:S07]  /*18e90*/  IMAD.MOV.U32 R16, RZ, RZ, R212 ;  /* 0x000000ffff107224 */ /* 0x000fce00078e00d4 */
.L_x_20776:
[----:B------:R-:W-:Y:S05]  /*18ea0*/  BSYNC B0 ;  /* 0x0000000000007941 */ /* 0x000fea0003800000 */
.L_x_20774:
        /* <DEDUP_REMOVED lines=16> */
.L_x_20780:
[----:B------:R-:W-:Y:S05]  /*18fb0*/  BSYNC B1 ;  /* 0x0000000000017941 */ /* 0x000fea0003800000 */
.L_x_20779:
        /* <DEDUP_REMOVED lines=44> */
.L_x_20778:
[----:B------:R-:W-:Y:S05]  /*19280*/  BSYNC B0 ;  /* 0x0000000000007941 */ /* 0x000fea0003800000 */
.L_x_20777:
        /* <DEDUP_REMOVED lines=14> */
.L_x_20781:
        /* <DEDUP_REMOVED lines=12> */
.L_x_20784:
[----:B------:R-:W-:-:S07]  /*19430*/  IMAD.MOV.U32 R9, RZ, RZ, R212 ;  /* 0x000000ffff097224 */ /* 0x000fce00078e00d4 */
.L_x_20785:
[----:B------:R-:W-:Y:S05]  /*19440*/  BSYNC B0 ;  /* 0x0000000000007941 */ /* 0x000fea0003800000 */
.L_x_20783:
        /* <DEDUP_REMOVED lines=16> */
.L_x_20789:
[----:B------:R-:W-:Y:S05]  /*19550*/  BSYNC B1 ;  /* 0x0000000000017941 */ /* 0x000fea0003800000 */
.L_x_20788:
        /* <DEDUP_REMOVED lines=44> */
.L_x_20787:
[----:B------:R-:W-:Y:S05]  /*19820*/  BSYNC B0 ;  /* 0x0000000000007941 */ /* 0x000fea0003800000 */
.L_x_20786:
        /* <DEDUP_REMOVED lines=10> */
.L_x_20782:
        /* <DEDUP_REMOVED lines=12> */
.L_x_20791:
[----:B------:R-:W-:-:S07]  /*19990*/  MOV R16, R212 ;  /* 0x000000d400107202 */ /* 0x000fce0000000f00 */
.L_x_20792:
[----:B------:R-:W-:Y:S05]  /*199a0*/  BSYNC B0 ;  /* 0x0000000000007941 */ /* 0x000fea0003800000 */
.L_x_20790:
        /* <DEDUP_REMOVED lines=16> */
.L_x_20796:
[----:B------:R-:W-:Y:S05]  /*19ab0*/  BSYNC B1 ;  /* 0x0000000000017941 */ /* 0x000fea0003800000 */
.L_x_20795:
        /* <DEDUP_REMOVED lines=44> */
.L_x_20794:
[----:B------:R-:W-:Y:S05]  /*19d80*/  BSYNC B0 ;  /* 0x0000000000007941 */ /* 0x000fea0003800000 */
.L_x_20793:
        /* <DEDUP_REMOVED lines=15> */
.L_x_20797:
        /* <DEDUP_REMOVED lines=12> */
.L_x_20800:
[----:B------:R-:W-:-:S07]  /*19f40*/  MOV R8, R212 ;  /* 0x000000d400087202 */ /* 0x000fce0000000f00 */
.L_x_20801:
[----:B------:R-:W-:Y:S05]  /*19f50*/  BSYNC B0 ;  /* 0x0000000000007941 */ /* 0x000fea0003800000 */
.L_x_20799:
        /* <DEDUP_REMOVED lines=16> */
.L_x_20805:
[----:B------:R-:W-:Y:S05]  /*1a060*/  BSYNC B1 ;  /* 0x0000000000017941 */ /* 0x000fea0003800000 */
.L_x_20804:
        /* <DEDUP_REMOVED lines=44> */
.L_x_20803:
[----:B------:R-:W-:Y:S05]  /*1a330*/  BSYNC B0 ;  /* 0x0000000000007941 */ /* 0x000fea0003800000 */
.L_x_20802:
        /* <DEDUP_REMOVED lines=9> */
.L_x_20798:
        /* <DEDUP_REMOVED lines=12> */
.L_x_20807:
[----:B------:R-:W-:-:S07]  /*1a490*/  IMAD.MOV.U32 R16, RZ, RZ, R212 ;  /* 0x000000ffff107224 */ /* 0x000fce00078e00d4 */
.L_x_20808:
[----:B------:R-:W-:Y:S05]  /*1a4a0*/  BSYNC B0 ;  /* 0x0000000000007941 */ /* 0x000fea0003800000 */
.L_x_20806:
        /* <DEDUP_REMOVED lines=16> */
.L_x_20812:
[----:B------:R-:W-:Y:S05]  /*1a5b0*/  BSYNC B1 ;  /* 0x0000000000017941 */ /* 0x000fea0003800000 */
.L_x_20811:
        /* <DEDUP_REMOVED lines=44> */
.L_x_20810:
[----:B------:R-:W-:Y:S05]  /*1a880*/  BSYNC B0 ;  /* 0x0000000000007941 */ /* 0x000fea0003800000 */
.L_x_20809:
        /* <DEDUP_REMOVED lines=14> */
.L_x_20813:
        /* <DEDUP_REMOVED lines=12> */
.L_x_20816:
[----:B------:R-:W-:-:S07]  /*1aa30*/  IMAD.MOV.U32 R7, RZ, RZ, R212 ;  /* 0x000000ffff077224 */ /* 0x000fce00078e00d4 */
.L_x_20817:
[----:B------:R-:W-:Y:S05]  /*1aa40*/  BSYNC B0 ;  /* 0x0000000000007941 */ /* 0x000fea0003800000 */
.L_x_20815:
        /* <DEDUP_REMOVED lines=16> */
.L_x_20821:
[----:B------:R-:W-:Y:S05]  /*1ab50*/  BSYNC B1 ;  /* 0x0000000000017941 */ /* 0x000fea0003800000 */
.L_x_20820:
        /* <DEDUP_REMOVED lines=44> */
.L_x_20819:
[----:B------:R-:W-:Y:S05]  /*1ae20*/  BSYNC B0 ;  /* 0x0000000000007941 */ /* 0x000fea0003800000 */
.L_x_20818:
        /* <DEDUP_REMOVED lines=10> */
.L_x_20814:
        /* <DEDUP_REMOVED lines=12> */
.L_x_20823:
[----:B------:R-:W-:-:S07]  /*1af90*/  IMAD.MOV.U32 R22, RZ, RZ, R212 ;  /* 0x000000ffff167224 */ /* 0x000fce00078e00d4 */
.L_x_20824:
[----:B------:R-:W-:Y:S05]  /*1afa0*/  BSYNC B0 ;  /* 0x0000000000007941 */ /* 0x000fea0003800000 */
.L_x_20822:
        /* <DEDUP_REMOVED lines=16> */
.L_x_20828:
[----:B------:R-:W-:Y:S05]  /*1b0b0*/  BSYNC B1 ;  /* 0x0000000000017941 */ /* 0x000fea0003800000 */
.L_x_20827:
        /* <DEDUP_REMOVED lines=44> */
.L_x_20826:
[----:B------:R-:W-:Y:S05]  /*1b380*/  BSYNC B0 ;  /* 0x0000000000007941 */ /* 0x000fea0003800000 */
.L_x_20825:
        /* <DEDUP_REMOVED lines=15> */
.L_x_20829:
        /* <DEDUP_REMOVED lines=12> */
.L_x_20832:
[----:B------:R-:W-:-:S07]  /*1b540*/  IMAD.MOV.U32 R6, RZ, RZ, R212 ;  /* 0x000000ffff067224 */ /* 0x000fce00078e00d4 */
.L_x_20833:
[----:B------:R-:W-:Y:S05]  /*1b550*/  BSYNC B0 ;  /* 0x0000000000007941 */ /* 0x000fea0003800000 */
.L_x_20831:
        /* <DEDUP_REMOVED lines=16> */
.L_x_20837:
[----:B------:R-:W-:Y:S05]  /*1b660*/  BSYNC B1 ;  /* 0x0000000000017941 */ /* 0x000fea0003800000 */
.L_x_20836:
        /* <DEDUP_REMOVED lines=44> */
.L_x_20835:
[----:B------:R-:W-:Y:S05]  /*1b930*/  BSYNC B0 ;  /* 0x0000000000007941 */ /* 0x000fea0003800000 */
.L_x_20834:
        /* <DEDUP_REMOVED lines=9> */
.L_x_20830:
        /* <DEDUP_REMOVED lines=12> */
.L_x_20839:
[----:B------:R-:W-:-:S07]  /*1ba90*/  MOV R16, R212 ;  /* 0x000000d400107202 */ /* 0x000fce0000000f00 */
.L_x_20840:
[----:B------:R-:W-:Y:S05]  /*1baa0*/  BSYNC B0 ;  /* 0x0000000000007941 */ /* 0x000fea0003800000 */
.L_x_20838:
        /* <DEDUP_REMOVED lines=16> */
.L_x_20844:
[----:B------:R-:W-:Y:S05]  /*1bbb0*/  BSYNC B1 ;  /* 0x0000000000017941 */ /* 0x000fea0003800000 */
.L_x_20843:
        /* <DEDUP_REMOVED lines=44> */
.L_x_20842:
[----:B------:R-:W-:Y:S05]  /*1be80*/  BSYNC B0 ;  /* 0x0000000000007941 */ /* 0x000fea0003800000 */
.L_x_20841:
        /* <DEDUP_REMOVED lines=12> */
.L_x_20845:
        /* <DEDUP_REMOVED lines=12> */
.L_x_20848:
[----:B------:R-:W-:-:S07]  /*1c010*/  MOV R5, R212 ;  /* 0x000000d400057202 */ /* 0x000fce0000000f00 */
.L_x_20849:
[----:B------:R-:W-:Y:S05]  /*1c020*/  BSYNC B0 ;  /* 0x0000000000007941 */ /* 0x000fea0003800000 */
.L_x_20847:
        /* <DEDUP_REMOVED lines=16> */
.L_x_20853:
[----:B------:R-:W-:Y:S05]  /*1c130*/  BSYNC B1 ;  /* 0x0000000000017941 */ /* 0x000fea0003800000 */
.L_x_20852:
        /* <DEDUP_REMOVED lines=44> */
.L_x_20851:
[----:B------:R-:W-:Y:S05]  /*1c400*/  BSYNC B0 ;  /* 0x0000000000007941 */ /* 0x000fea0003800000 */
.L_x_20850:
        /* <DEDUP_REMOVED lines=10> */
.L_x_20846:
        /* <DEDUP_REMOVED lines=12> */
.L_x_20855:
[----:B------:R-:W-:-:S07]  /*1c570*/  IMAD.MOV.U32 R18, RZ, RZ, R212 ;  /* 0x000000ffff127224 */ /* 0x000fce00078e00d4 */
.L_x_20856:
[----:B------:R-:W-:Y:S05]  /*1c580*/  BSYNC B0 ;  /* 0x0000000000007941 */ /* 0x000fea0003800000 */
.L_x_20854:
        /* <DEDUP_REMOVED lines=16> */
.L_x_20860:
[----:B------:R-:W-:Y:S05]  /*1c690*/  BSYNC B1 ;  /* 0x0000000000017941 */ /* 0x000fea0003800000 */
.L_x_20859:
        /* <DEDUP_REMOVED lines=44> */
.L_x_20858:
[----:B------:R-:W-:Y:S05]  /*1c960*/  BSYNC B0 ;  /* 0x0000000000007941 */ /* 0x000fea0003800000 */
.L_x_20857:
        /* <DEDUP_REMOVED lines=10> */
[----:B------:R-:W-:Y:S02]  /*1ca10*/  IMAD.MOV.U32 R19, RZ, RZ, R16 ;  /* 0x000000ffff137224 */ /* 0x000fe400078e0010 */
[----:B------:R-:W-:Y:S01]  /*1ca20*/  FADD.FTZ R30, R74, R30 ;  /* 0x0000001e4a1e7221 */ /* 0x000fe20000010000 */
[----:B------:R-:W-:Y:S06]  /*1ca30*/  BRA `(.L_x_20862) ;  /* 0x0000000400547947 */ /* 0x000fec0003800000 */
.L_x_20861:
        /* <DEDUP_REMOVED lines=12> */
.L_x_20864:
[----:B------:R-:W-:-:S07]  /*1cb00*/  IMAD.MOV.U32 R4, RZ, RZ, R212 ;  /* 0x000000ffff047224 */ /* 0x000fce00078e00d4 */
.L_x_20865:
[----:B------:R-:W-:Y:S05]  /*1cb10*/  BSYNC B0 ;  /* 0x0000000000007941 */ /* 0x000fea0003800000 */
.L_x_20863:
        /* <DEDUP_REMOVED lines=16> */
.L_x_20869:
[----:B------:R-:W-:Y:S05]  /*1cc20*/  BSYNC B1 ;  /* 0x0000000000017941 */ /* 0x000fea0003800000 */
.L_x_20868:
        /* <DEDUP_REMOVED lines=44> */
.L_x_20867:
[----:B------:R-:W-:Y:S05]  /*1cef0*/  BSYNC B0 ;  /* 0x0000000000007941 */ /* 0x000fea0003800000 */
.L_x_20866:
        /* <DEDUP_REMOVED lines=9> */
.L_x_20862:
        /* <DEDUP_REMOVED lines=12> */
.L_x_20871:
[----:B------:R-:W-:-:S07]  /*1d050*/  IMAD.MOV.U32 R16, RZ, RZ, R212 ;  /* 0x000000ffff107224 */ /* 0x000fce00078e00d4 */
.L_x_20872:
[----:B------:R-:W-:Y:S05]  /*1d060*/  BSYNC B0 ;  /* 0x0000000000007941 */ /* 0x000fea0003800000 */
.L_x_20870:
        /* <DEDUP_REMOVED lines=16> */
.L_x_20876:
[----:B------:R-:W-:Y:S05]  /*1d170*/  BSYNC B1 ;  /* 0x0000000000017941 */ /* 0x000fea0003800000 */
.L_x_20875:
        /* <DEDUP_REMOVED lines=44> */
.L_x_20874:
[----:B------:R-:W-:Y:S05]  /*1d440*/  BSYNC B0 ;  /* 0x0000000000007941 */ /* 0x000fea0003800000 */
.L_x_20873:
        /* <DEDUP_REMOVED lines=12> */
.L_x_20877:
        /* <DEDUP_REMOVED lines=12> */
.L_x_20880:
[----:B------:R-:W-:-:S07]  /*1d5d0*/  IMAD.MOV.U32 R3, RZ, RZ, R212 ;  /* 0x000000ffff037224 */ /* 0x000fce00078e00d4 */
.L_x_20881:
[----:B------:R-:W-:Y:S05]  /*1d5e0*/  BSYNC B0 ;  /* 0x0000000000007941 */ /* 0x000fea0003800000 */
.L_x_20879:
        /* <DEDUP_REMOVED lines=19> */
.L_x_20885:
[----:B------:R-:W-:Y:S05]  /*1d720*/  BSYNC B1 ;  /* 0x0000000000017941 */ /* 0x000fea0003800000 */
.L_x_20884:
        /* <DEDUP_REMOVED lines=44> */
.L_x_20883:
[----:B------:R-:W-:Y:S05]  /*1d9f0*/  BSYNC B0 ;  /* 0x0000000000007941 */ /* 0x000fea0003800000 */
.L_x_20882:
        /* <DEDUP_REMOVED lines=10> */
.L_x_20878:
        /* <DEDUP_REMOVED lines=50> */
.L_x_20886:
        /* <DEDUP_REMOVED lines=22> */
.L_x_20888:
[----:B------:R-:W-:-:S07]  /*1df20*/  IMAD.MOV.U32 R20, RZ, RZ, R212 ;  /* 0x000000ffff147224 */ /* 0x000fce00078e00d4 */
.L_x_20889:
[----:B------:R-:W-:Y:S05]  /*1df30*/  BSYNC B0 ;  /* 0x0000000000007941 */ /* 0x000fea0003800000 */
.L_x_20887:
        /* <DEDUP_REMOVED lines=16> */
.L_x_20893:
[----:B------:R-:W-:Y:S05]  /*1e040*/  BSYNC B1 ;  /* 0x0000000000017941 */ /* 0x000fea0003800000 */
.L_x_20892:
        /* <DEDUP_REMOVED lines=44> */
.L_x_20891:
[----:B------:R-:W-:Y:S05]  /*1e310*/  BSYNC B0 ;  /* 0x0000000000007941 */ /* 0x000fea0003800000 */
.L_x_20890:
        /* <DEDUP_REMOVED lines=15> */
.L_x_20894:
        /* <DEDUP_REMOVED lines=12> */
.L_x_20897:
[----:B------:R-:W-:-:S07]  /*1e4d0*/  IMAD.MOV.U32 R11, RZ, RZ, R212 ;  /* 0x000000ffff0b7224 */ /* 0x000fce00078e00d4 */
.L_x_20898:
[----:B------:R-:W-:Y:S05]  /*1e4e0*/  BSYNC B0 ;  /* 0x0000000000007941 */ /* 0x000fea0003800000 */
.L_x_20896:
        /* <DEDUP_REMOVED lines=16> */
.L_x_20902:
[----:B------:R-:W-:Y:S05]  /*1e5f0*/  BSYNC B1 ;  /* 0x0000000000017941 */ /* 0x000fea0003800000 */
.L_x_20901:
        /* <DEDUP_REMOVED lines=44> */
.L_x_20900:
[----:B------:R-:W-:Y:S05]  /*1e8c0*/  BSYNC B0 ;  /* 0x0000000000007941 */ /* 0x000fea0003800000 */
.L_x_20899:
        /* <DEDUP_REMOVED lines=9> */
.L_x_20895:
        /* <DEDUP_REMOVED lines=12> */
.L_x_20904:
[----:B------:R-:W-:-:S07]  /*1ea20*/  MOV R16, R212 ;  /* 0x000000d400107202 */ /* 0x000fce0000000f00 */
.L_x_20905:
[----:B------:R-:W-:Y:S05]  /*1ea30*/  BSYNC B0 ;  /* 0x0000000000007941 */ /* 0x000fea0003800000 */
.L_x_20903:
        /* <DEDUP_REMOVED lines=16> */
.L_x_20909:
[----:B------:R-:W-:Y:S05]  /*1eb40*/  BSYNC B1 ;  /* 0x0000000000017941 */ /* 0x000fea0003800000 */
.L_x_20908:
        /* <DEDUP_REMOVED lines=44> */
.L_x_20907:
[----:B------:R-:W-:Y:S05]  /*1ee10*/  BSYNC B0 ;  /* 0x0000000000007941 */ /* 0x000fea0003800000 */
.L_x_20906:
        /* <DEDUP_REMOVED lines=14> */
.L_x_20910:
        /* <DEDUP_REMOVED lines=12> */
.L_x_20913:
[----:B------:R-:W-:-:S07]  /*1efc0*/  MOV R9, R212 ;  /* 0x000000d400097202 */ /* 0x000fce0000000f00 */
.L_x_20914:
[----:B------:R-:W-:Y:S05]  /*1efd0*/  BSYNC B0 ;  /* 0x0000000000007941 */ /* 0x000fea0003800000 */
.L_x_20912:
        /* <DEDUP_REMOVED lines=16> */
.L_x_20918:
[----:B------:R-:W-:Y:S05]  /*1f0e0*/  BSYNC B1 ;  /* 0x0000000000017941 */ /* 0x000fea0003800000 */
.L_x_20917:
        /* <DEDUP_REMOVED lines=44> */
.L_x_20916:
[----:B------:R-:W-:Y:S05]  /*1f3b0*/  BSYNC B0 ;  /* 0x0000000000007941 */ /* 0x000fea0003800000 */
.L_x_20915:
        /* <DEDUP_REMOVED lines=10> */
.L_x_20911:
        /* <DEDUP_REMOVED lines=12> */
.L_x_20920:
[----:B------:R-:W-:-:S07]  /*1f520*/  IMAD.MOV.U32 R16, RZ, RZ, R212 ;  /* 0x000000ffff107224 */ /* 0x000fce00078e00d4 */
.L_x_20921:
[----:B------:R-:W-:Y:S05]  /*1f530*/  BSYNC B0 ;  /* 0x0000000000007941 */ /* 0x000fea0003800000 */
.L_x_20919:
        /* <DEDUP_REMOVED lines=16> */
.L_x_20925:
[----:B------:R-:W-:Y:S05]  /*1f640*/  BSYNC B1 ;  /* 0x0000000000017941 */ /* 0x000fea0003800000 */
.L_x_20924:
        /* <DEDUP_REMOVED lines=44> */
.L_x_20923:
[----:B------:R-:W-:Y:S05]  /*1f910*/  BSYNC B0 ;  /* 0x0000000000007941 */ /* 0x000fea0003800000 */
.L_x_20922:
        /* <DEDUP_REMOVED lines=15> */
.L_x_20926:
        /* <DEDUP_REMOVED lines=12> */
.L_x_20929:
[----:B------:R-:W-:-:S07]  /*1fad0*/  IMAD.MOV.U32 R8, RZ, RZ, R212 ;  /* 0x000000ffff087224 */ /* 0x000fce00078e00d4 */
.L_x_20930:
[----:B------:R-:W-:Y:S05]  /*1fae0*/  BSYNC B0 ;  /* 0x0000000000007941 */ /* 0x000fea0003800000 */
.L_x_20928:
        /* <DEDUP_REMOVED lines=16> */
.L_x_20934:
[----:B------:R-:W-:Y:S05]  /*1fbf0*/  BSYNC B1 ;  /* 0x0000000000017941 */ /* 0x000fea0003800000 */
.L_x_20933:
        /* <DEDUP_REMOVED lines=44> */
.L_x_20932:
[----:B------:R-:W-:Y:S05]  /*1fec0*/  BSYNC B0 ;  /* 0x0000000000007941 */ /* 0x000fea0003800000 */
.L_x_20931:
        /* <DEDUP_REMOVED lines=9> */
.L_x_20927:
        /* <DEDUP_REMOVED lines=12> */
.L_x_20936:
[----:B------:R-:W-:-:S07]  /*20020*/  IMAD.MOV.U32 R16, RZ, RZ, R212 ;  /* 0x000000ffff107224 */ /* 0x000fce00078e00d4 */
.L_x_20937:
[----:B------:R-:W-:Y:S05]  /*20030*/  BSYNC B0 ;  /* 0x0000000000007941 */ /* 0x000fea0003800000 */
.L_x_20935:
        /* <DEDUP_REMOVED lines=16> */
.L_x_20941:
[----:B------:R-:W-:Y:S05]  /*20140*/  BSYNC B1 ;  /* 0x0000000000017941 */ /* 0x000fea0003800000 */
.L_x_20940:
        /* <DEDUP_REMOVED lines=44> */
.L_x_20939:
[----:B------:R-:W-:Y:S05]  /*20410*/  BSYNC B0 ;  /* 0x0000000000007941 */ /* 0x000fea0003800000 */
.L_x_20938:
        /* <DEDUP_REMOVED lines=14> */
.L_x_20942:
        /* <DEDUP_REMOVED lines=12> */
.L_x_20945:
[----:B------:R-:W-:-:S07]  /*205c0*/  IMAD.MOV.U32 R7, RZ, RZ, R212 ;  /* 0x000000ffff077224 */ /* 0x000fce00078e00d4 */
.L_x_20946:
[----:B------:R-:W-:Y:S05]  /*205d0*/  BSYNC B0 ;  /* 0x0000000000007941 */ /* 0x000fea0003800000 */
.L_x_20944:
        /* <DEDUP_REMOVED lines=16> */
.L_x_20950:
[----:B------:R-:W-:Y:S05]  /*206e0*/  BSYNC B1 ;  /* 0x0000000000017941 */ /* 0x000fea0003800000 */
.L_x_20949:
        /* <DEDUP_REMOVED lines=44> */
.L_x_20948:
[----:B------:R-:W-:Y:S05]  /*209b0*/  BSYNC B0 ;  /* 0x0000000000007941 */ /* 0x000fea0003800000 */
.L_x_20947:
        /* <DEDUP_REMOVED lines=10> */
.L_x_20943:
        /* <DEDUP_REMOVED lines=12> */
.L_x_20952:
[----:B------:R-:W-:-:S07]  /*20b20*/  IMAD.MOV.U32 R22, RZ, RZ, R212 ;  /* 0x000000ffff167224 */ /* 0x000fce00078e00d4 */
.L_x_20953:
[----:B------:R-:W-:Y:S05]  /*20b30*/  BSYNC B0 ;  /* 0x0000000000007941 */ /* 0x000fea0003800000 */
.L_x_20951:
        /* <DEDUP_REMOVED lines=16> */
.L_x_20957:
[----:B------:R-:W-:Y:S05]  /*20c40*/  BSYNC B1 ;  /* 0x0000000000017941 */ /* 0x000fea0003800000 */
.L_x_20956:
        /* <DEDUP_REMOVED lines=44> */
.L_x_20955:
[----:B------:R-:W-:Y:S05]  /*20f10*/  BSYNC B0 ;  /* 0x0000000000007941 */ /* 0x000fea0003800000 */
.L_x_20954:
        /* <DEDUP_REMOVED lines=12> */
[----:B------:R-:W-:Y:S01]  /*20fe0*/  MOV R17, R16 ;  /* 0x0000001000117202 */ /* 0x000fe20000000f00 */
[----:B------:R-:W-:Y:S01]  /*20ff0*/  FADD.FTZ R20, R72, R20 ;  /* 0x0000001448147221 */ /* 0x000fe20000010000 */
[----:B------:R-:W-:Y:S06]  /*21000*/  BRA `(.L_x_20959) ;  /* 0x0000000400547947 */ /* 0x000fec0003800000 */
.L_x_20958:
        /* <DEDUP_REMOVED lines=12> */
.L_x_20961:
[----:B------:R-:W-:-:S07]  /*210d0*/  IMAD.MOV.U32 R6, RZ, RZ, R212 ;  /* 0x000000ffff067224 */ /* 0x000fce00078e00d4 */
.L_x_20962:
[----:B------:R-:W-:Y:S05]  /*210e0*/  BSYNC B0 ;  /* 0x0000000000007941 */ /* 0x000fea0003800000 */
.L_x_20960:
        /* <DEDUP_REMOVED lines=16> */
.L_x_20966:
[----:B------:R-:W-:Y:S05]  /*211f0*/  BSYNC B1 ;  /* 0x0000000000017941 */ /* 0x000fea0003800000 */
.L_x_20965:
        /* <DEDUP_REMOVED lines=44> */
.L_x_20964:
[----:B------:R-:W-:Y:S05]  /*214c0*/  BSYNC B0 ;  /* 0x0000000000007941 */ /* 0x000fea0003800000 */
.L_x_20963:
        /* <DEDUP_REMOVED lines=9> */
.L_x_20959:
        /* <DEDUP_REMOVED lines=12> */
.L_x_20968:
[----:B------:R-:W-:-:S07]  /*21620*/  IMAD.MOV.U32 R21, RZ, RZ, R212 ;  /* 0x000000ffff157224 */ /* 0x000fce00078e00d4 */
.L_x_20969:
[----:B------:R-:W-:Y:S05]  /*21630*/  BSYNC B0 ;  /* 0x0000000000007941 */ /* 0x000fea0003800000 */
.L_x_20967:
        /* <DEDUP_REMOVED lines=16> */
.L_x_20973:
[----:B------:R-:W-:Y:S05]  /*21740*/  BSYNC B1 ;  /* 0x0000000000017941 */ /* 0x000fea0003800000 */
.L_x_20972:
        /* <DEDUP_REMOVED lines=44> */
.L_x_20971:
[----:B------:R-:W-:Y:S05]  /*21a10*/  BSYNC B0 ;  /* 0x0000000000007941 */ /* 0x000fea0003800000 */
.L_x_20970:
        /* <DEDUP_REMOVED lines=12> */
.L_x_20974:
        /* <DEDUP_REMOVED lines=12> */
.L_x_20977:
[----:B------:R-:W-:-:S07]  /*21ba0*/  IMAD.MOV.U32 R5, RZ, RZ, R212 ;  /* 0x000000ffff057224 */ /* 0x000fce00078e00d4 */
.L_x_20978:
[----:B------:R-:W-:Y:S05]  /*21bb0*/  BSYNC B0 ;  /* 0x0000000000007941 */ /* 0x000fea0003800000 */
.L_x_20976:
        /* <DEDUP_REMOVED lines=16> */
.L_x_20982:
[----:B------:R-:W-:Y:S05]  /*21cc0*/  BSYNC B1 ;  /* 0x0000000000017941 */ /* 0x000fea0003800000 */
.L_x_20981:
        /* <DEDUP_REMOVED lines=44> */
.L_x_20980:
[----:B------:R-:W-:Y:S05]  /*21f90*/  BSYNC B0 ;  /* 0x0000000000007941 */ /* 0x000fea0003800000 */
.L_x_20979:
        /* <DEDUP_REMOVED lines=10> */
.L_x_20975:
        /* <DEDUP_REMOVED lines=12> */
.L_x_20984:
[----:B------:R-:W-:-:S07]  /*22100*/  IMAD.MOV.U32 R16, RZ, RZ, R212 ;  /* 0x000000ffff107224 */ /* 0x000fce00078e00d4 */
.L_x_20985:
[----:B------:R-:W-:Y:S05]  /*22110*/  BSYNC B0 ;  /* 0x0000000000007941 */ /* 0x000fea0003800000 */
.L_x_20983:
        /* <DEDUP_REMOVED lines=16> */
.L_x_20989:
[----:B------:R-:W-:Y:S05]  /*22220*/  BSYNC B1 ;  /* 0x0000000000017941 */ /* 0x000fea0003800000 */
.L_x_20988:
        /* <DEDUP_REMOVED lines=44> */
.L_x_20987:
[----:B------:R-:W-:Y:S05]  /*224f0*/  BSYNC B0 ;  /* 0x0000000000007941 */ /* 0x000fea0003800000 */
.L_x_20986:
        /* <DEDUP_REMOVED lines=13> */
.L_x_20990:
        /* <DEDUP_REMOVED lines=12> */
.L_x_20993:
[----:B------:R-:W-:-:S07]  /*22690*/  IMAD.MOV.U32 R4, RZ, RZ, R212 ;  /* 0x000000ffff047224 */ /* 0x000fce00078e00d4 */
.L_x_20994:
[----:B------:R-:W-:Y:S05]  /*226a0*/  BSYNC B0 ;  /* 0x0000000000007941 */ /* 0x000fea0003800000 */
.L_x_20992:
        /* <DEDUP_REMOVED lines=16> */
.L_x_20998:
[----:B------:R-:W-:Y:S05]  /*227b0*/  BSYNC B1 ;  /* 0x0000000000017941 */ /* 0x000fea0003800000 */
.L_x_20997:
        /* <DEDUP_REMOVED lines=44> */
.L_x_20996:
[----:B------:R-:W-:Y:S05]  /*22a80*/  BSYNC B0 ;  /* 0x0000000000007941 */ /* 0x000fea0003800000 */
.L_x_20995:
        /* <DEDUP_REMOVED lines=9> */
.L_x_20991:
        /* <DEDUP_REMOVED lines=12> */
.L_x_21000:
[----:B------:R-:W-:-:S07]  /*22be0*/  IMAD.MOV.U32 R16, RZ, RZ, R212 ;  /* 0x000000ffff107224 */ /* 0x000fce00078e00d4 */
.L_x_21001:
[----:B------:R-:W-:Y:S05]  /*22bf0*/  BSYNC B0 ;  /* 0x0000000000007941 */ /* 0x000fea0003800000 */
.L_x_20999:
        /* <DEDUP_REMOVED lines=16> */
.L_x_21005:
[----:B------:R-:W-:Y:S05]  /*22d00*/  BSYNC B1 ;  /* 0x0000000000017941 */ /* 0x000fea0003800000 */
.L_x_21004:
        /* <DEDUP_REMOVED lines=44> */
.L_x_21003:
[----:B------:R-:W-:Y:S05]  /*22fd0*/  BSYNC B0 ;  /* 0x0000000000007941 */ /* 0x000fea0003800000 */
.L_x_21002:
        /* <DEDUP_REMOVED lines=12> */
.L_x_21006:
        /* <DEDUP_REMOVED lines=12> */
.L_x_21009:
[----:B------:R-:W-:-:S07]  /*23160*/  IMAD.MOV.U32 R3, RZ, RZ, R212 ;  /* 0x000000ffff037224 */ /* 0x000fce00078e00d4 */
.L_x_21010:
[----:B------:R-:W-:Y:S05]  /*23170*/  BSYNC B0 ;  /* 0x0000000000007941 */ /* 0x000fea0003800000 */
.L_x_21008:
        /* <DEDUP_REMOVED lines=19> */
.L_x_21014:
[----:B------:R-:W-:Y:S05]  /*232b0*/  BSYNC B1 ;  /* 0x0000000000017941 */ /* 0x000fea0003800000 */
.L_x_21013:
        /* <DEDUP_REMOVED lines=44> */
.L_x_21012:
[----:B------:R-:W-:Y:S05]  /*23580*/  BSYNC B0 ;  /* 0x0000000000007941 */ /* 0x000fea0003800000 */
.L_x_21011:
        /* <DEDUP_REMOVED lines=10> */
.L_x_21007:
        /* <DEDUP_REMOVED lines=51> */
.L_x_21015:
[----:B01----:R-:W0:Y:S01]  /*23960*/  @P0 LDC.64 R18, c[0x0][0x228] ;  /* 0x00008a00ff120b82 */ /* 0x003e220000000a00 */
[----:B------:R-:W-:-:S07]  /*23970*/  IADD3 R219, R221, 0x300, RZ ;  /* 0x00000300dddb7810 */ /* 0x000fce0007ffe0ff */
[----:B------:R-:W1:Y:S01]  /*23980*/  @P1 LDC.64 R16, c[0x0][0x230] ;  /* 0x00008c00ff101b82 */ /* 0x000e620000000a00 */
[----:B0-----:R-:W-:-:S05]  /*23990*/  @P0 IMAD.WIDE.U32 R18, R219, 0x10, R18 ;  /* 0x00000010db120825 */ /* 0x001fca00078e0012 */
[----:B------:R-:W5:Y:S01]  /*239a0*/  @P0 LDG.E.128 R68, desc[UR4][R18.64] ;  /* 0x0000000412440981 */ /* 0x000f62000c1e1d00 */
[----:B------:R-:W-:Y:S01]  /*239b0*/  ISETP.NE.AND P3, PT, R220, 0x1, PT ;  /* 0x00000001dc00780c */ /* 0x000fe20003f65270 */
[C---:B-1----:R-:W-:Y:S01]  /*239c0*/  @P1 IMAD.WIDE.U32 R16, R219.reuse, 0x20, R16 ;  /* 0x00000020db101825 */ /* 0x042fe200078e0010 */
[----:B------:R-:W-:Y:S04]  /*239d0*/  BSSY B0, `(.L_x_21016) ;  /* 0x0000010000007945 */ /* 0x000fe80003800000 */
[----:B------:R-:W5:Y:S04]  /*239e0*/  @P1 LDG.E.128 R76, desc[UR4][R16.64] ;  /* 0x00000004104c1981 */ /* 0x000f68000c1e1d00 */
[----:B------:R0:W5:Y:S02]  /*239f0*/  @P1 LDG.E.128 R72, desc[UR4][R16.64+0x10] ;  /* 0x0000100410481981 */ /* 0x000164000c1e1d00 */
        /* <DEDUP_REMOVED lines=12> */
.L_x_21017:
[----:B------:R-:W-:-:S07]  /*23ac0*/  IMAD.MOV.U32 R222, RZ, RZ, R212 ;  /* 0x000000ffffde7224 */ /* 0x000fce00078e00d4 */
.L_x_21018:
[----:B------:R-:W-:Y:S05]  /*23ad0*/  BSYNC B0 ;  /* 0x0000000000007941 */ /* 0x000fea0003800000 */
.L_x_21016:
        /* <DEDUP_REMOVED lines=16> */
.L_x_21022:
[----:B------:R-:W-:Y:S05]  /*23be0*/  BSYNC B1 ;  /* 0x0000000000017941 */ /* 0x000fea0003800000 */
.L_x_21021:
        /* <DEDUP_REMOVED lines=44> */
.L_x_21020:
[----:B------:R-:W-:Y:S05]  /*23eb0*/  BSYNC B0 ;  /* 0x0000000000007941 */ /* 0x000fea0003800000 */
.L_x_21019:
        /* <DEDUP_REMOVED lines=15> */
.L_x_21023:
        /* <DEDUP_REMOVED lines=12> */
.L_x_21026:
[----:B------:R-:W-:-:S07]  /*24070*/  IMAD.MOV.U32 R11, RZ, RZ, R212 ;  /* 0x000000ffff0b7224 */ /* 0x000fce00078e00d4 */
.L_x_21027:
[----:B------:R-:W-:Y:S05]  /*24080*/  BSYNC B0 ;  /* 0x0000000000007941 */ /* 0x000fea0003800000 */
.L_x_21025:
        /* <DEDUP_REMOVED lines=16> */
.L_x_21031:
[----:B------:R-:W-:Y:S05]  /*24190*/  BSYNC B1 ;  /* 0x0000000000017941 */ /* 0x000fea0003800000 */
.L_x_21030:
        /* <DEDUP_REMOVED lines=44> */
.L_x_21029:
[----:B------:R-:W-:Y:S05]  /*24460*/  BSYNC B0 ;  /* 0x0000000000007941 */ /* 0x000fea0003800000 */
.L_x_21028:
        /* <DEDUP_REMOVED lines=9> */
.L_x_21024:
        /* <DEDUP_REMOVED lines=12> */
.L_x_21033:
[----:B------:R-:W-:-:S07]  /*245c0*/  IMAD.MOV.U32 R17, RZ, RZ, R212 ;  /* 0x000000ffff117224 */ /* 0x000fce00078e00d4 */
.L_x_21034:
[----:B------:R-:W-:Y:S05]  /*245d0*/  BSYNC B0 ;  /* 0x0000000000007941 */ /* 0x000fea0003800000 */
.L_x_21032:
        /* <DEDUP_REMOVED lines=16> */
.L_x_21038:
[----:B------:R-:W-:Y:S05]  /*246e0*/  BSYNC B1 ;  /* 0x0000000000017941 */ /* 0x000fea0003800000 */
.L_x_21037:
        /* <DEDUP_REMOVED lines=44> */
.L_x_21036:
[----:B------:R-:W-:Y:S05]  /*249b0*/  BSYNC B0 ;  /* 0x0000000000007941 */ /* 0x000fea0003800000 */
.L_x_21035:
        /* <DEDUP_REMOVED lines=14> */
.L_x_21039:
        /* <DEDUP_REMOVED lines=12> */
.L_x_21042:
[----:B------:R-:W-:-:S07]  /*24b60*/  IMAD.MOV.U32 R9, RZ, RZ, R212 ;  /* 0x000000ffff097224 */ /* 0x000fce00078e00d4 */
.L_x_21043:
[----:B------:R-:W-:Y:S05]  /*24b70*/  BSYNC B0 ;  /* 0x0000000000007941 */ /* 0x000fea0003800000 */
.L_x_21041:
        /* <DEDUP_REMOVED lines=16> */
.L_x_21047:
[----:B------:R-:W-:Y:S05]  /*24c80*/  BSYNC B1 ;  /* 0x0000000000017941 */ /* 0x000fea0003800000 */
.L_x_21046:
        /* <DEDUP_REMOVED lines=44> */
.L_x_21045:
[----:B------:R-:W-:Y:S05]  /*24f50*/  BSYNC B0 ;  /* 0x0000000000007941 */ /* 0x000fea0003800000 */
.L_x_21044:
        /* <DEDUP_REMOVED lines=10> */
.L_x_21040:
        /* <DEDUP_REMOVED lines=12> */
.L_x_21049:
[----:B------:R-:W-:-:S07]  /*250c0*/  IMAD.MOV.U32 R18, RZ, RZ, R212 ;  /* 0x000000ffff127224 */ /* 0x000fce00078e00d4 */
.L_x_21050:
[----:B------:R-:W-:Y:S05]  /*250d0*/  BSYNC B0 ;  /* 0x0000000000007941 */ /* 0x000fea0003800000 */
.L_x_21048:
        /* <DEDUP_REMOVED lines=16> */
.L_x_21054:
[----:B------:R-:W-:Y:S05]  /*251e0*/  BSYNC B1 ;  /* 0x0000000000017941 */ /* 0x000fea0003800000 */
.L_x_21053:
[----:B------:R-:W-:Y:S01]  /*251f0*/  LOP3.LUT R208, R14, UR7, R12, 0x96, !PT ;  /* 0x000000070ed07c12 */ /* 0x000fe2000f8e960c */
[----:B------:R-:W-:-:S04]  /*25200*/  IMAD.HI.U32 R19, R213, -0x326172a9, RZ ;  /* 0xcd9e8d57d5137827 */ /* 0x000fc800078e00ff */
[----:B------:R-:W-:Y:S02]  /*25210*/  IMAD R14, R213, -0x326172a9, RZ ;  /* 0xcd9e8d57d50e7824 */ /* 0x000fe400078e02ff */
[----:B------:R-:W-:Y:S01]  /*25220*/  IMAD.WIDE.U32 R222, R208, -0x326172a9, RZ ;  /* 0xcd9e8d57d0de7825 */ /* 0x000fe200078e00ff */
[----:B------:R-:W-:-:S04]  /*25230*/  LOP3.LUT R208, R19, UR6, R13, 0x96, !PT ;  /* 0x0000000613d07c12 */ /* 0x000fc8000f8e960d */
[----:B------:R-:W-:Y:S01]  /*25240*/  LOP3.LUT R19, R223, UR27, R14, 0x96, !PT ;  /* 0x0000001bdf137c12 */ /* 0x000fe2000f8e960e */
[----:B------:R-:W-:Y:S02]  /*25250*/  IMAD R14, R15, -0x2daee0ad, RZ ;  /* 0xd2511f530f0e7824 */ /* 0x000fe400078e02ff */
        /* <DEDUP_REMOVED lines=37> */
.L_x_21052:
[----:B------:R-:W-:Y:S05]  /*254b0*/  BSYNC B0 ;  /* 0x0000000000007941 */ /* 0x000fea0003800000 */
.L_x_21051:
        /* <DEDUP_REMOVED lines=15> */
.L_x_21055:
        /* <DEDUP_REMOVED lines=12> */
.L_x_21058:
[----:B------:R-:W-:-:S07]  /*25670*/  IMAD.MOV.U32 R8, RZ, RZ, R212 ;  /* 0x000000ffff087224 */ /* 0x000fce00078e00d4 */
.L_x_21059:
[----:B------:R-:W-:Y:S05]  /*25680*/  BSYNC B0 ;  /* 0x0000000000007941 */ /* 0x000fea0003800000 */
.L_x_21057:
        /* <DEDUP_REMOVED lines=16> */
.L_x_21063:
[----:B------:R-:W-:Y:S05]  /*25790*/  BSYNC B1 ;  /* 0x0000000000017941 */ /* 0x000fea0003800000 */
.L_x_21062:
        /* <DEDUP_REMOVED lines=44> */
.L_x_21061:
[----:B------:R-:W-:Y:S05]  /*25a60*/  BSYNC B0 ;  /* 0x0000000000007941 */ /* 0x000fea0003800000 */
.L_x_21060:
        /* <DEDUP_REMOVED lines=9> */
.L_x_21056:
        /* <DEDUP_REMOVED lines=12> */
.L_x_21065:
[----:B------:R-:W-:-:S07]  /*25bc0*/  IMAD.MOV.U32 R220, RZ, RZ, R212 ;  /* 0x000000ffffdc7224 */ /* 0x000fce00078e00d4 */
.L_x_21066:
[----:B------:R-:W-:Y:S05]  /*25bd0*/  BSYNC B0 ;  /* 0x0000000000007941 */ /* 0x000fea0003800000 */
.L_x_21064:
        /* <DEDUP_REMOVED lines=16> */
.L_x_21070:
[----:B------:R-:W-:Y:S05]  /*25ce0*/  BSYNC B1 ;  /* 0x0000000000017941 */ /* 0x000fea0003800000 */
.L_x_21069:
        /* <DEDUP_REMOVED lines=44> */
.L_x_21068:
[----:B------:R-:W-:Y:S05]  /*25fb0*/  BSYNC B0 ;  /* 0x0000000000007941 */ /* 0x000fea0003800000 */
.L_x_21067:
        /* <DEDUP_REMOVED lines=14> */
.L_x_21071:
        /* <DEDUP_REMOVED lines=12> */
.L_x_21074:
[----:B------:R-:W-:-:S07]  /*26160*/  IMAD.MOV.U32 R7, RZ, RZ, R212 ;  /* 0x000000ffff077224 */ /* 0x000fce00078e00d4 */
.L_x_21075:
[----:B------:R-:W-:Y:S05]  /*26170*/  BSYNC B0 ;  /* 0x0000000000007941 */ /* 0x000fea0003800000 */
.L_x_21073:
        /* <DEDUP_REMOVED lines=16> */
.L_x_21079:
[----:B------:R-:W-:Y:S05]  /*26280*/  BSYNC B1 ;  /* 0x0000000000017941 */ /* 0x000fea0003800000 */
.L_x_21078:
        /* <DEDUP_REMOVED lines=44> */
.L_x_21077:
[----:B------:R-:W-:Y:S05]  /*26550*/  BSYNC B0 ;  /* 0x0000000000007941 */ /* 0x000fea0003800000 */
.L_x_21076:
        /* <DEDUP_REMOVED lines=10> */
.L_x_21072:
        /* <DEDUP_REMOVED lines=12> */
.L_x_21081:
[----:B------:R-:W-:-:S07]  /*266c0*/  IMAD.MOV.U32 R208, RZ, RZ, R212 ;  /* 0x000000ffffd07224 */ /* 0x000fce00078e00d4 */
.L_x_21082:
[----:B------:R-:W-:Y:S05]  /*266d0*/  BSYNC B0 ;  /* 0x0000000000007941 */ /* 0x000fea0003800000 */
.L_x_21080:
        /* <DEDUP_REMOVED lines=16> */
.L_x_21086:
[----:B------:R-:W-:Y:S05]  /*267e0*/  BSYNC B1 ;  /* 0x0000000000017941 */ /* 0x000fea0003800000 */
.L_x_21085:
        /* <DEDUP_REMOVED lines=44> */
.L_x_21084:
[----:B------:R-:W-:Y:S05]  /*26ab0*/  BSYNC B0 ;  /* 0x0000000000007941 */ /* 0x000fea0003800000 */
.L_x_21083:
        /* <DEDUP_REMOVED lines=15> */
.L_x_21087:
        /* <DEDUP_REMOVED lines=12> */
.L_x_21090:
[----:B------:R-:W-:-:S07]  /*26c70*/  IMAD.MOV.U32 R6, RZ, RZ, R212 ;  /* 0x000000ffff067224 */ /* 0x000fce00078e00d4 */
.L_x_21091:
[----:B------:R-:W-:Y:S05]  /*26c80*/  BSYNC B0 ;  /* 0x0000000000007941 */ /* 0x000fea0003800000 */
.L_x_21089:
        /* <DEDUP_REMOVED lines=16> */
.L_x_21095:
[----:B------:R-:W-:Y:S05]  /*26d90*/  BSYNC B1 ;  /* 0x0000000000017941 */ /* 0x000fea0003800000 */
.L_x_21094:
        /* <DEDUP_REMOVED lines=44> */
.L_x_21093:
[----:B------:R-:W-:Y:S05]  /*27060*/  BSYNC B0 ;  /* 0x0000000000007941 */ /* 0x000fea0003800000 */
.L_x_21092:
        /* <DEDUP_REMOVED lines=9> */
.L_x_21088:
        /* <DEDUP_REMOVED lines=12> */
.L_x_21097:
[----:B------:R-:W-:-:S07]  /*271c0*/  IMAD.MOV.U32 R209, RZ, RZ, R212 ;  /* 0x000000ffffd17224 */ /* 0x000fce00078e00d4 */
.L_x_21098:
[----:B------:R-:W-:Y:S05]  /*271d0*/  BSYNC B0 ;  /* 0x0000000000007941 */ /* 0x000fea0003800000 */
.L_x_21096:
        /* <DEDUP_REMOVED lines=16> */
.L_x_21102:
[----:B------:R-:W-:Y:S05]  /*272e0*/  BSYNC B1 ;  /* 0x0000000000017941 */ /* 0x000fea0003800000 */
.L_x_21101:
        /* <DEDUP_REMOVED lines=44> */
.L_x_21100:
[----:B------:R-:W-:Y:S05]  /*275b0*/  BSYNC B0 ;  /* 0x0000000000007941 */ /* 0x000fea0003800000 */
.L_x_21099:
        /* <DEDUP_REMOVED lines=12> */
.L_x_21103:
        /* <DEDUP_REMOVED lines=12> */
.L_x_21106:
[----:B------:R-:W-:-:S07]  /*27740*/  IMAD.MOV.U32 R5, RZ, RZ, R212 ;  /* 0x000000ffff057224 */ /* 0x000fce00078e00d4 */
.L_x_21107:
[----:B------:R-:W-:Y:S05]  /*27750*/  BSYNC B0 ;  /* 0x0000000000007941 */ /* 0x000fea0003800000 */
.L_x_21105:
        /* <DEDUP_REMOVED lines=16> */
.L_x_21111:
[----:B------:R-:W-:Y:S05]  /*27860*/  BSYNC B1 ;  /* 0x0000000000017941 */ /* 0x000fea0003800000 */
.L_x_21110:
        /* <DEDUP_REMOVED lines=44> */
.L_x_21109:
[----:B------:R-:W-:Y:S05]  /*27b30*/  BSYNC B0 ;  /* 0x0000000000007941 */ /* 0x000fea0003800000 */
.L_x_21108:
        /* <DEDUP_REMOVED lines=10> */
.L_x_21104:
        /* <DEDUP_REMOVED lines=12> */
.L_x_21113:
[----:B------:R-:W-:-:S07]  /*27ca0*/  IMAD.MOV.U32 R210, RZ, RZ, R212 ;  /* 0x000000ffffd27224 */ /* 0x000fce00078e00d4 */
.L_x_21114:
[----:B------:R-:W-:Y:S05]  /*27cb0*/  BSYNC B0 ;  /* 0x0000000000007941 */ /* 0x000fea0003800000 */
.L_x_21112:
        /* <DEDUP_REMOVED lines=16> */
.L_x_21118:
[----:B------:R-:W-:Y:S05]  /*27dc0*/  BSYNC B1 ;  /* 0x0000000000017941 */ /* 0x000fea0003800000 */
.L_x_21117:
        /* <DEDUP_REMOVED lines=44> */
.L_x_21116:
[----:B------:R-:W-:Y:S05]  /*28090*/  BSYNC B0 ;  /* 0x0000000000007941 */ /* 0x000fea0003800000 */
.L_x_21115:
        /* <DEDUP_REMOVED lines=13> */
.L_x_21119:
        /* <DEDUP_REMOVED lines=12> */
.L_x_21122:
[----:B------:R-:W-:-:S07]  /*28230*/  IMAD.MOV.U32 R4, RZ, RZ, R212 ;  /* 0x000000ffff047224 */ /* 0x000fce00078e00d4 */
.L_x_21123:
[----:B------:R-:W-:Y:S05]  /*28240*/  BSYNC B0 ;  /* 0x0000000000007941 */ /* 0x000fea0003800000 */
.L_x_21121:
        /* <DEDUP_REMOVED lines=16> */
.L_x_21127:
[----:B------:R-:W-:Y:S05]  /*28350*/  BSYNC B1 ;  /* 0x0000000000017941 */ /* 0x000fea0003800000 */
.L_x_21126:
        /* <DEDUP_REMOVED lines=44> */
.L_x_21125:
[----:B------:R-:W-:Y:S05]  /*28620*/  BSYNC B0 ;  /* 0x0000000000007941 */ /* 0x000fea0003800000 */
.L_x_21124:
        /* <DEDUP_REMOVED lines=9> */
.L_x_21120:
        /* <DEDUP_REMOVED lines=12> */
.L_x_21129:
[----:B------:R-:W-:-:S07]  /*28780*/  IMAD.MOV.U32 R211, RZ, RZ, R212 ;  /* 0x000000ffffd37224 */ /* 0x000fce00078e00d4 */
.L_x_21130:
[----:B------:R-:W-:Y:S05]  /*28790*/  BSYNC B0 ;  /* 0x0000000000007941 */ /* 0x000fea0003800000 */
.L_x_21128:
        /* <DEDUP_REMOVED lines=16> */
.L_x_21134:
[----:B------:R-:W-:Y:S05]  /*288a0*/  BSYNC B1 ;  /* 0x0000000000017941 */ /* 0x000fea0003800000 */
.L_x_21133:
        /* <DEDUP_REMOVED lines=44> */
.L_x_21132:
[----:B------:R-:W-:Y:S05]  /*28b70*/  BSYNC B0 ;  /* 0x0000000000007941 */ /* 0x000fea0003800000 */
.L_x_21131:
        /* <DEDUP_REMOVED lines=12> */
.L_x_21135:
        /* <DEDUP_REMOVED lines=12> */
.L_x_21138:
[----:B------:R-:W-:-:S07]  /*28d00*/  IMAD.MOV.U32 R3, RZ, RZ, R212 ;  /* 0x000000ffff037224 */ /* 0x000fce00078e00d4 */
.L_x_21139:
[----:B------:R-:W-:Y:S05]  /*28d10*/  BSYNC B0 ;  /* 0x0000000000007941 */ /* 0x000fea0003800000 */
.L_x_21137:
        /* <DEDUP_REMOVED lines=16> */
.L_x_21143:
[----:B------:R-:W-:Y:S05]  /*28e20*/  BSYNC B1 ;  /* 0x0000000000017941 */ /* 0x000fea0003800000 */
.L_x_21142:
        /* <DEDUP_REMOVED lines=44> */
.L_x_21141:
[----:B------:R-:W-:Y:S05]  /*290f0*/  BSYNC B0 ;  /* 0x0000000000007941 */ /* 0x000fea0003800000 */
.L_x_21140:
        /* <DEDUP_REMOVED lines=8> */
[--C-:B------:R-:W-:Y:S01]  /*29180*/  FADD.FTZ R211, R211, R3.reuse ;  /* 0x00000003d3d37221 */ /* 0x100fe20000010000 */
[----:B------:R-:W-:-:S03]  /*29190*/  PRMT R3, R222, 0x7610, R3 ;  /* 0x00007610de037816 */ /* 0x000fc60000000003 */
[----:B------:R-:W-:-:S07]  /*291a0*/  @P1 FADD.FTZ R211, R75, R211 ;  /* 0x000000d34bd31221 */ /* 0x000fce0000010000 */
.L_x_21136:
[----:B------:R-:W0:Y:S01]  /*291b0*/  LDC.64 R222, c[0x0][0x238] ;  /* 0x00008e00ffde7b82 */ /* 0x000e220000000a00 */
[----:B------:R-:W-:Y:S02]  /*291c0*/  SEL R225, RZ, 0x10000, P4 ;  /* 0x00010000ffe17807 */ /* 0x000fe40002000000 */
[C---:B------:R-:W-:Y:S02]  /*291d0*/  LOP3.LUT P4, RZ, R10.reuse, 0x2, RZ, 0xc0, !PT ;  /* 0x000000020aff7812 */ /* 0x040fe4000788c0ff */
[----:B------:R-:W-:Y:S02]  /*291e0*/  SEL R224, RZ, 0x1000000, P5 ;  /* 0x01000000ffe07807 */ /* 0x000fe40002800000 */
[C---:B------:R-:W-:Y:S02]  /*291f0*/  LOP3.LUT P5, RZ, R10.reuse, 0x1, RZ, 0xc0, !PT ;  /* 0x000000010aff7812 */ /* 0x040fe400078ac0ff */
[C---:B------:R-:W-:Y:S02]  /*29200*/  LOP3.LUT P6, RZ, R10.reuse, 0x4, RZ, 0xc0, !PT ;  /* 0x000000040aff7812 */ /* 0x040fe400078cc0ff */
[----:B------:R-:W-:-:S02]  /*29210*/  LOP3.LUT P2, RZ, R10, 0x8, RZ, 0xc0, !PT ;  /* 0x000000080aff7812 */ /* 0x000fc4000784c0ff */
[----:B------:R-:W-:Y:S01]  /*29220*/  LOP3.LUT P1, RZ, R10, 0x10, RZ, 0xc0, !PT ;  /* 0x000000100aff7812 */ /* 0x000fe2000782c0ff */
[----:B0-----:R-:W-:-:S05]  /*29230*/  IMAD.WIDE.U32 R222, R219, 0x20, R222 ;  /* 0x00000020dbde7825 */ /* 0x001fca00078e00de */
[----:B------:R-:W-:Y:S04]  /*29240*/  STG.E.128 desc[UR4][R222.64], R16 ;  /* 0x00000010de007986 */ /* 0x000fe8000c101d04 */
[----:B------:R0:W-:Y:S02]  /*29250*/  STG.E.128 desc[UR4][R222.64+0x10], R208 ;  /* 0x000010d0de007986 */ /* 0x0001e4000c101d04 */
[----:B0-----:R-:W-:Y:S02]  /*29260*/  SEL R223, RZ, 0x1, P4 ;  /* 0x00000001ffdf7807 */ /* 0x001fe40002000000 */
[----:B------:R-:W-:-:S03]  /*29270*/  SEL R222, RZ, 0x100, P3 ;  /* 0x00000100ffde7807 */ /* 0x000fc60001800000 */
[----:B------:R-:W-:Y:S01]  /*29280*/  IMAD.WIDE.U32 R226, R223, 0x1000000, RZ ;  /* 0x01000000dfe27825 */ /* 0x000fe200078e00ff */
[----:B------:R-:W-:Y:S02]  /*29290*/  LOP3.LUT R222, R222, R224, R225, 0xfe, !PT ;  /* 0x000000e0dede7212 */ /* 0x000fe400078efee1 */
[----:B------:R-:W-:-:S04]  /*292a0*/  SEL R223, RZ, 0x1, P5 ;  /* 0x00000001ffdf7807 */ /* 0x000fc80002800000 */
[----:B------:R-:W-:Y:S02]  /*292b0*/  LOP3.LUT R227, R227, R222, R223, 0xfe, !PT ;  /* 0x000000dee3e37212 */ /* 0x000fe400078efedf */
[----:B------:R-:W-:Y:S02]  /*292c0*/  SEL R223, RZ, 0x1, P6 ;  /* 0x00000001ffdf7807 */ /* 0x000fe40003000000 */
[----:B------:R-:W-:-:S03]  /*292d0*/  SEL R222, RZ, 0x1, P2 ;  /* 0x00000001ffde7807 */ /* 0x000fc60001000000 */
[----:B------:R-:W-:-:S04]  /*292e0*/  IMAD.WIDE.U32 R224, R223, 0x10000, RZ ;  /* 0x00010000dfe07825 */ /* 0x000fc800078e00ff */
[----:B------:R-:W-:-:S03]  /*292f0*/  IMAD.WIDE.U32 R222, R222, 0x100, RZ ;  /* 0x00000100dede7825 */ /* 0x000fc600078e00ff */
[----:B------:R-:W-:Y:S02]  /*29300*/  LOP3.LUT R222, R222, R226, R224, 0xfe, !PT ;  /* 0x000000e2dede7212 */ /* 0x000fe400078efee0 */
[----:B------:R-:W-:Y:S02]  /*29310*/  LOP3.LUT R223, R223, R227, R225, 0xfe, !PT ;  /* 0x000000e3dfdf7212 */ /* 0x000fe400078efee1 */
[----:B------:R-:W0:Y:S01]  /*29320*/  LDC.64 R226, c[0x0][0x240] ;  /* 0x00009000ffe27b82 */ /* 0x000e220000000a00 */
[----:B------:R-:W-:-:S04]  /*29330*/  SEL R224, RZ, 0x1, P1 ;  /* 0x00000001ffe07807 */ /* 0x000fc80000800000 */
[----:B------:R-:W-:Y:S01]  /*29340*/  LOP3.LUT R222, R222, R224, RZ, 0xfc, !PT ;  /* 0x000000e0dede7212 */ /* 0x000fe200078efcff */
[----:B0-----:R-:W-:-:S05]  /*29350*/  IMAD.WIDE.U32 R224, R219, 0x8, R226 ;  /* 0x00000008dbe07825 */ /* 0x001fca00078e00e2 */
        /* <DEDUP_REMOVED lines=22> */
.L_x_21144:
        /* <DEDUP_REMOVED lines=196> */
.L_x_21157:
[----:B------:R-:W2:Y:S01]  /*2a100*/  @!P2 S2R R225, SR_CgaCtaId ;  /* 0x0000000000e1a919 */ /* 0x000ea20000008800 */
[----:B------:R-:W-:Y:S02]  /*2a110*/  LOP3.LUT R233, R235, 0x3, RZ, 0xc0, !PT ;  /* 0x00000003ebe97812 */ /* 0x000fe400078ec0ff */
[----:B------:R-:W-:Y:S01]  /*2a120*/  @!P2 MOV R226, 0x400 ;  /* 0x0000040000e2a802 */ /* 0x000fe20000000f00 */
[----:B-1----:R-:W-:Y:S01]  /*2a130*/  FADD.FTZ R223, R227, R223 ;  /* 0x000000dfe3df7221 */ /* 0x002fe20000010000 */
[----:B------:R-:W-:Y:S05]  /*2a140*/  WARPSYNC.ALL ;  /* 0x0000000000007948 */ /* 0x000fea0003800000 */
[----:B------:R-:W3:Y:S04]  /*2a150*/  LDL R234, [R1+0x12c] ;  /* 0x00012c0001ea7983 */ /* 0x000ee80000100800 */
[----:B------:R-:W4:Y:S01]  /*2a160*/  LDL R235, [R1+0x128] ;  /* 0x0001280001eb7983 */ /* 0x000f220000100800 */
[----:B0-----:R-:W-:Y:S01]  /*2a170*/  IMAD.MOV.U32 R227, RZ, RZ, RZ ;  /* 0x000000ffffe37224 */ /* 0x001fe200078e00ff */
[----:B--2---:R-:W-:Y:S01]  /*2a180*/  @!P2 LEA R225, R225, R226, 0x18 ;  /* 0x000000e2e1e1a211 */ /* 0x004fe200078ec0ff */
[----:B------:R-:W-:-:S05]  /*2a190*/  @!P2 IMAD.IADD R226, R224, 0x1, R233 ;  /* 0x00000001e0e2a824 */ /* 0x000fca00078e02e9 */
[----:B------:R-:W-:Y:S02]  /*2a1a0*/  @!P2 LEA R225, R226, R225, 0x3 ;  /* 0x000000e1e2e1a211 */ /* 0x000fe400078e18ff */
[----:B------:R-:W-:-:S03]  /*2a1b0*/  LOP3.LUT R226, R252, 0x1f, RZ, 0xc0, !PT ;  /* 0x0000001ffce27812 */ /* 0x000fc600078ec0ff */
[----:B------:R0:W-:Y:S01]  /*2a1c0*/  @!P2 STS.64 [R225], R222 ;  /* 0x000000dee100a388 */ /* 0x0001e20000000a00 */
[----:B------:R-:W-:Y:S01]  /*2a1d0*/  BAR.SYNC.DEFER_BLOCKING 0x0 ;  /* 0x0000000000007b1d */ /* 0x000fe20000010000 */
[----:B------:R-:W-:Y:S02]  /*2a1e0*/  ISETP.GT.U32.AND P3, PT, R226, 0x3, PT ;  /* 0x00000003e200780c */ /* 0x000fe40003f64070 */
[----:B------:R-:W-:-:S03]  /*2a1f0*/  LOP3.LUT P2, RZ, R233, 0x1f, R252, 0xf8, !PT ;  /* 0x0000001fe9ff7812 */ /* 0x000fc6000784f8fc */
[----:B------:R-:W2:Y:S08]  /*2a200*/  LDL R252, [R1+0x124] ;  /* 0x0001240001fc7983 */ /* 0x000eb00000100800 */
[----:B0-----:R-:W0:Y:S01]  /*2a210*/  @!P3 S2R R222, SR_CgaCtaId ;  /* 0x0000000000deb919 */ /* 0x001e220000008800 */
[----:B------:R-:W-:Y:S01]  /*2a220*/  @!P3 IMAD.IADD R223, R224, 0x1, R226 ;  /* 0x00000001e0dfb824 */ /* 0x000fe200078e02e2 */
[----:B------:R-:W-:-:S02]  /*2a230*/  @!P3 MOV R224, 0x400 ;  /* 0x0000040000e0b802 */ /* 0x000fc40000000f00 */
        /* <DEDUP_REMOVED lines=34> */
[----:B------:R-:W-:Y:S01]  /*2a460*/  FFMA.FTZ R222, R222, R225, R226 ;  /* 0x000000e1dede7223 */ /* 0x000fe200000100e2 */
[----:B0-----:R-:W-:-:S03]  /*2a470*/  FADD.FTZ R223, R223, R233 ;  /* 0x000000e9dfdf7221 */ /* 0x001fc60000010000 */
[C---:B-1----:R-:W-:Y:S01]  /*2a480*/  FMUL.FTZ R222, R224.reuse, R222 ;  /* 0x000000dee0de7220 */ /* 0x042fe20000410000 */
[----:B------:R-:W-:Y:S02]  /*2a490*/  FFMA.FTZ R223, R224, R227, R223 ;  /* 0x000000e3e0df7223 */ /* 0x000fe400000100df */
[----:B------:R-:W0:Y:S02]  /*2a4a0*/  LDC R224, c[0x0][0x2d8] ;  /* 0x0000b600ffe07b82 */ /* 0x000e240000000800 */
[----:B------:R-:W1:Y:S04]  /*2a4b0*/  SHFL.IDX PT, R225, R222, RZ, 0x1f ;  /* 0x00001fffdee17589 */ /* 0x000e6800000e0000 */
[----:B------:R-:W0:Y:S01]  /*2a4c0*/  SHFL.IDX PT, R223, R223, RZ, 0x1f ;  /* 0x00001fffdfdf7589 */ /* 0x000e2200000e0000 */
[----:B------:R-:W-:Y:S01]  /*2a4d0*/  PLOP3.LUT P3, PT, PT, PT, UP0, 0x40, 0x0 ;  /* 0x000000000000781c */ /* 0x000fe20003f6e808 */
[----:B-1----:R-:W-:Y:S01]  /*2a4e0*/  FMUL.FTZ R226, R225, R225 ;  /* 0x000000e1e1e27220 */ /* 0x002fe20000410000 */
[----:B0-----:R-:W-:-:S02]  /*2a4f0*/  FFMA.FTZ R224, R223, UR26, R224 ;  /* 0x0000001adfe07c23 */ /* 0x001fc400080100e0 */
[----:B------:R-:W0:Y:S02]  /*2a500*/  @!P2 LDC.64 R222, c[0x0][0x250] ;  /* 0x00009400ffdeab82 */ /* 0x000e240000000a00 */
[----:B------:R-:W-:-:S06]  /*2a510*/  FSEL R233, R226, RZ, !P3 ;  /* 0x000000ffe2e97208 */ /* 0x000fcc0005800000 */
[----:B------:R-:W1:Y:S01]  /*2a520*/  @!P2 LDC.64 R226, c[0x0][0x258] ;  /* 0x00009600ffe2ab82 */ /* 0x000e620000000a00 */
[----:B0-----:R-:W-:-:S05]  /*2a530*/  @!P2 IMAD.WIDE R222, R232, 0x4, R222 ;  /* 0x00000004e8dea825 */ /* 0x001fca00078e02de */
[----:B------:R1:W-:Y:S02]  /*2a540*/  @!P2 STG.E desc[UR4][R222.64], R225 ;  /* 0x000000e1de00a986 */ /* 0x0003e4000c101904 */
[----:B-1----:R-:W-:Y:S02]  /*2a550*/  @!P2 IMAD.WIDE R222, R232, 0x4, R226 ;  /* 0x00000004e8dea825 */ /* 0x002fe400078e02e2 */
[----:B------:R-:W5:Y:S02]  /*2a560*/  LDL R227, [R1+0x120] ;  /* 0x0001200001e37983 */ /* 0x000f640000100800 */
[----:B------:R-:W-:Y:S02]  /*2a570*/  FADD.FTZ R224, R224, R233 ;  /* 0x000000e9e0e07221 */ /* 0x000fe40000010000 */
[----:B------:R-:W4:Y:S04]  /*2a580*/  LDL R233, [R1+0x11c] ;  /* 0x00011c0001e97983 */ /* 0x000f280000100800 */
[----:B------:R-:W0:Y:S02]  /*2a590*/  MUFU.RSQ R224, R224 ;  /* 0x000000e000e07308 */ /* 0x000e240000001400 */
[----:B0-----:R0:W-:Y:S01]  /*2a5a0*/  @!P2 STG.E desc[UR4][R222.64], R224 ;  /* 0x000000e0de00a986 */ /* 0x0011e2000c101904 */
[----:B------:R-:W-:-:S04]  /*2a5b0*/  PLOP3.LUT P2, PT, PT, PT, UP0, 0x40, 0x0 ;  /* 0x000000000000781c */ /* 0x000fc80003f4e808 */
[----:B0-----:R-:W-:-:S05]  /*2a5c0*/  FSEL R222, R225, RZ, P2 ;  /* 0x000000ffe1de7208 */ /* 0x001fca0001000000 */
[C---:B------:R-:W-:Y:S01]  /*2a5d0*/  FADD.FTZ R64, -R222.reuse, R64 ;  /* 0x00000040de407221 */ /* 0x040fe20000010100 */
[C---:B------:R-:W-:Y:S01]  /*2a5e0*/  FADD.FTZ R65, -R222.reuse, R65 ;  /* 0x00000041de417221 */ /* 0x040fe20000010100 */
[----:B------:R-:W-:Y:S02]  /*2a5f0*/  FADD.FTZ R66, -R222, R66 ;  /* 0x00000042de427221 */ /* 0x000fe40000010100 */
[C---:B------:R-:W-:Y:S01]  /*2a600*/  FMUL.FTZ R223, R224.reuse, R64 ;  /* 0x00000040e0df7220 */ /* 0x040fe20000410000 */
[----:B------:R-:W-:Y:S01]  /*2a610*/  FMUL.FTZ R225, R224, R65 ;  /* 0x00000041e0e17220 */ /* 0x000fe20000410000 */
[----:B------:R-:W-:-:S03]  /*2a620*/  FADD.FTZ R67, -R222, R67 ;  /* 0x00000043de437221 */ /* 0x000fc60000010100 */
[----:B--2---:R-:W-:Y:S01]  /*2a630*/  FFMA.FTZ R65, R252, R225, R205 ;  /* 0x000000e1fc417223 */ /* 0x004fe200000100cd */
[----:B------:R-:W-:Y:S01]  /*2a640*/  FMUL.FTZ R226, R224, R67 ;  /* 0x00000043e0e27220 */ /* 0x000fe20000410000 */
[C---:B------:R-:W-:Y:S01]  /*2a650*/  FADD.FTZ R60, -R222.reuse, R60 ;  /* 0x0000003cde3c7221 */ /* 0x040fe20000010100 */
[----:B------:R-:W2:Y:S01]  /*2a660*/  LDL R67, [R1+0x118] ;  /* 0x0001180001437983 */ /* 0x000ea20000100800 */
[C---:B------:R-:W-:Y:S01]  /*2a670*/  FADD.FTZ R61, -R222.reuse, R61 ;  /* 0x0000003dde3d7221 */ /* 0x040fe20000010100 */
[C---:B------:R-:W-:Y:S01]  /*2a680*/  FADD.FTZ R62, -R222.reuse, R62 ;  /* 0x0000003ede3e7221 */ /* 0x040fe20000010100 */
[----:B------:R-:W-:Y:S01]  /*2a690*/  FADD.FTZ R63, -R222, R63 ;  /* 0x0000003fde3f7221 */ /* 0x000fe20000010100 */
[----:B------:R-:W2:Y:S01]  /*2a6a0*/  LDL R252, [R1+0xf4] ;  /* 0x0000f40001fc7983 */ /* 0x000ea20000100800 */
[----:B-----5:R-:W-:Y:S01]  /*2a6b0*/  FFMA.FTZ R64, R227, R223, R204 ;  /* 0x000000dfe3407223 */ /* 0x020fe200000100cc */
[----:B------:R-:W-:Y:S01]  /*2a6c0*/  FMUL.FTZ R227, R224, R66 ;  /* 0x00000042e0e37220 */ /* 0x000fe20000410000 */
[----:B---3--:R-:W-:-:S03]  /*2a6d0*/  FFMA.FTZ R66, R234, R226, R207 ;  /* 0x000000e2ea427223 */ /* 0x008fc600000100cf */
[----:B------:R-:W-:Y:S01]  /*2a6e0*/  F2FP.BF16.F32.PACK_AB R64, R65, R64 ;  /* 0x000000404140723e */ /* 0x000fe200000010ff */
[----:B----4-:R-:W-:Y:S01]  /*2a6f0*/  FFMA.FTZ R65, R235, R227, R206 ;  /* 0x000000e3eb417223 */ /* 0x010fe200000100ce */
[----:B------:R-:W-:Y:S02]  /*2a700*/  FMUL.FTZ R235, R224, R60 ;  /* 0x0000003ce0eb7220 */ /* 0x000fe40000410000 */
[----:B------:R-:W3:Y:S02]  /*2a710*/  LDL R60, [R1+0x110] ;  /* 0x00011000013c7983 */ /* 0x000ee40000100800 */
[----:B------:R-:W-:Y:S02]  /*2a720*/  F2FP.BF16.F32.PACK_AB R65, R66, R65 ;  /* 0x000000414241723e */ /* 0x000fe400000010ff */
[----:B------:R-:W4:Y:S01]  /*2a730*/  LDL R66, [R1+0x114] ;  /* 0x0001140001427983 */ /* 0x000f220000100800 */
[C---:B------:R-:W-:Y:S01]  /*2a740*/  FMUL.FTZ R234, R224.reuse, R61 ;  /* 0x0000003de0ea7220 */ /* 0x040fe20000410000 */
[C---:B------:R-:W-:Y:S01]  /*2a750*/  FMUL.FTZ R62, R224.reuse, R62 ;  /* 0x0000003ee03e7220 */ /* 0x040fe20000410000 */
[----:B------:R-:W-:Y:S01]  /*2a760*/  FMUL.FTZ R63, R224, R63 ;  /* 0x0000003fe03f7220 */ /* 0x000fe20000410000 */
[----:B---3--:R-:W-:Y:S01]  /*2a770*/  FFMA.FTZ R60, R60, R235, R200 ;  /* 0x000000eb3c3c7223 */ /* 0x008fe200000100c8 */
[----:B----4-:R-:W-:-:S05]  /*2a780*/  FFMA.FTZ R61, R66, R234, R201 ;  /* 0x000000ea423d7223 */ /* 0x010fca00000100c9 */
[----:B------:R-:W-:Y:S01]  /*2a790*/  F2FP.BF16.F32.PACK_AB R66, R61, R60 ;  /* 0x0000003c3d42723e */ /* 0x000fe200000010ff */
[----:B--2---:R-:W-:Y:S01]  /*2a7a0*/  FFMA.FTZ R60, R67, R62, R202 ;  /* 0x0000003e433c7223 */ /* 0x004fe200000100ca */
[----:B------:R-:W-:Y:S01]  /*2a7b0*/  FFMA.FTZ R61, R233, R63, R203 ;  /* 0x0000003fe93d7223 */ /* 0x000fe200000100cb */
[----:B------:R-:W-:Y:S01]  /*2a7c0*/  IMAD.SHL.U32 R233, R221, 0x10, RZ ;  /* 0x00000010dde97824 */ /* 0x000fe200078e00ff */
[----:B------:R-:W-:-:S03]  /*2a7d0*/  SHF.R.U32.HI R221, RZ, 0x1c, R221 ;  /* 0x0000001cffdd7819 */ /* 0x000fc600000116dd */
[----:B------:R-:W-:Y:S02]  /*2a7e0*/  F2FP.BF16.F32.PACK_AB R67, R61, R60 ;  /* 0x0000003c3d43723e */ /* 0x000fe400000010ff */
[----:B------:R-:W-:-:S04]  /*2a7f0*/  IADD3 R60, P2, R233, UR18, RZ ;  /* 0x00000012e93c7c10 */ /* 0x000fc8000ff5e0ff */
        /* <DEDUP_REMOVED lines=10> */
[----:B---3--:R-:W-:Y:S01]  /*2a8a0*/  FFMA.FTZ R63, R64, R63, R147 ;  /* 0x0000003f403f7223 */ /* 0x008fe20000010093 */
[----:B------:R-:W-:Y:S02]  /*2a8b0*/  FFMA.FTZ R64, R252, R234, R145 ;  /* 0x000000eafc407223 */ /* 0x000fe40000010091 */
[----:B------:R-:W3:Y:S04]  /*2a8c0*/  LDL R234, [R1+0xe0] ;  /* 0x0000e00001ea7983 */ /* 0x000ee80000100800 */
[----:B------:R-:W3:Y:S01]  /*2a8d0*/  LDL R252, [R1+0xe4] ;  /* 0x0000e40001fc7983 */ /* 0x000ee20000100800 */
[----:B----4-:R-:W-:-:S03]  /*2a8e0*/  FFMA.FTZ R60, R60, R235, R144 ;  /* 0x000000eb3c3c7223 */ /* 0x010fc60000010090 */
[----:B------:R-:W4:Y:S01]  /*2a8f0*/  LDL R235, [R1+0xe8] ;  /* 0x0000e80001eb7983 */ /* 0x000f220000100800 */
[----:B-----5:R-:W-:-:S03]  /*2a900*/  FFMA.FTZ R65, R65, R226, R151 ;  /* 0x000000e241417223 */ /* 0x020fc60000010097 */
[----:B------:R-:W5:Y:S02]  /*2a910*/  LDL R226, [R1+0xd0] ;  /* 0x0000d00001e27983 */ /* 0x000f640000100800 */
[----:B------:R-:W-:Y:S01]  /*2a920*/  F2FP.BF16.F32.PACK_AB R61, R65, R61 ;  /* 0x0000003d413d723e */ /* 0x000fe200000010ff */
[----:B------:R-:W-:Y:S02]  /*2a930*/  FFMA.FTZ R65, R67, R225, R149 ;  /* 0x000000e143417223 */ /* 0x000fe40000010095 */
[----:B------:R-:W5:Y:S01]  /*2a940*/  LDL R67, [R1+0xd8] ;  /* 0x0000d80001437983 */ /* 0x000f620000100800 */
[C---:B------:R-:W-:Y:S01]  /*2a950*/  FADD.FTZ R56, -R222.reuse, R56 ;  /* 0x00000038de387221 */ /* 0x040fe20000010100 */
[C---:B------:R-:W-:Y:S01]  /*2a960*/  FADD.FTZ R57, -R222.reuse, R57 ;  /* 0x00000039de397221 */ /* 0x040fe20000010100 */
[C---:B------:R-:W-:Y:S01]  /*2a970*/  FADD.FTZ R58, -R222.reuse, R58 ;  /* 0x0000003ade3a7221 */ /* 0x040fe20000010100 */
[C---:B------:R-:W-:Y:S01]  /*2a980*/  FADD.FTZ R59, -R222.reuse, R59 ;  /* 0x0000003bde3b7221 */ /* 0x040fe20000010100 */
[C---:B------:R-:W-:Y:S01]  /*2a990*/  FADD.FTZ R52, -R222.reuse, R52 ;  /* 0x00000034de347221 */ /* 0x040fe20000010100 */
[----:B------:R-:W-:Y:S01]  /*2a9a0*/  FADD.FTZ R53, -R222, R53 ;  /* 0x00000035de357221 */ /* 0x000fe20000010100 */
[----:B------:R-:W5:Y:S01]  /*2a9b0*/  LDL R225, [R1+0xc4] ;  /* 0x0000c40001e17983 */ /* 0x000f620000100800 */
[----:B--2---:R-:W-:-:S03]  /*2a9c0*/  FFMA.FTZ R62, R227, R62, R146 ;  /* 0x0000003ee33e7223 */ /* 0x004fc60000010092 */
[----:B------:R-:W2:Y:S02]  /*2a9d0*/  LDL R227, [R1+0xec] ;  /* 0x0000ec0001e37983 */ /* 0x000ea40000100800 */
[----:B------:R-:W-:Y:S02]  /*2a9e0*/  F2FP.BF16.F32.PACK_AB R63, R63, R62 ;  /* 0x0000003e3f3f723e */ /* 0x000fe400000010ff */
[----:B------:R-:W-:Y:S01]  /*2a9f0*/  F2FP.BF16.F32.PACK_AB R62, R64, R60 ;  /* 0x0000003c403e723e */ /* 0x000fe200000010ff */
[----:B------:R-:W-:Y:S02]  /*2aa00*/  FFMA.FTZ R60, R66, R223, R148 ;  /* 0x000000df423c7223 */ /* 0x000fe40000010094 */
[----:B------:R-:W5:Y:S04]  /*2aa10*/  LDL R223, [R1+0xd4] ;  /* 0x0000d40001df7983 */ /* 0x000f680000100800 */
[----:B------:R-:W5:Y:S01]  /*2aa20*/  LDL R66, [R1+0xdc] ;  /* 0x0000dc0001427983 */ /* 0x000f620000100800 */
[----:B------:R-:W-:-:S02]  /*2aa30*/  IADD3 R64, P2, R233, UR20, RZ ;  /* 0x00000014e9407c10 */ /* 0x000fc4000ff5e0ff */
[----:B------:R-:W-:Y:S01]  /*2aa40*/  F2FP.BF16.F32.PACK_AB R60, R65, R60 ;  /* 0x0000003c413c723e */ /* 0x000fe200000010ff */
[----:B------:R-:W5:Y:S01]  /*2aa50*/  LDL R233, [R1+0xcc] ;  /* 0x0000cc0001e97983 */ /* 0x000f620000100800 */
[----:B------:R-:W-:-:S03]  /*2aa60*/  IADD3.X R65, R221, UR21, RZ, P2, !PT ;  /* 0x00000015dd417c10 */ /* 0x000fc600097fe4ff */
[----:B------:R-:W5:Y:S04]  /*2aa70*/  LDL R221, [R1+0xa4] ;  /* 0x0000a40001dd7983 */ /* 0x000f680000100800 */
[----:B------:R0:W-:Y:S02]  /*2aa80*/  STG.E.128 desc[UR4][R64.64], R60 ;  /* 0x0000003c40007986 */ /* 0x0001e4000c101d04 */
[C---:B0-----:R-:W-:Y:S01]  /*2aa90*/  FMUL.FTZ R61, R224.reuse, R56 ;  /* 0x00000038e03d7220 */ /* 0x041fe20000410000 */
[C---:B------:R-:W-:Y:S01]  /*2aaa0*/  FMUL.FTZ R60, R224.reuse, R57 ;  /* 0x00000039e03c7220 */ /* 0x040fe20000410000 */
[----:B------:R-:W-:Y:S02]  /*2aab0*/  FMUL.FTZ R63, R224, R58 ;  /* 0x0000003ae03f7220 */ /* 0x000fe40000410000 */
[----:B---3--:R-:W-:Y:S01]  /*2aac0*/  FFMA.FTZ R56, R234, R61, R196 ;  /* 0x0000003dea387223 */ /* 0x008fe200000100c4 */
[----:B------:R-:W-:Y:S01]  /*2aad0*/  FFMA.FTZ R57, R252, R60, R197 ;  /* 0x0000003cfc397223 */ /* 0x000fe200000100c5 */
[C---:B------:R-:W-:Y:S01]  /*2aae0*/  FMUL.FTZ R62, R224.reuse, R59 ;  /* 0x0000003be03e7220 */ /* 0x040fe20000410000 */
[----:B------:R-:W-:Y:S01]  /*2aaf0*/  FMUL.FTZ R64, R224, R53 ;  /* 0x00000035e0407220 */ /* 0x000fe20000410000 */
[----:B------:R-:W3:Y:S02]  /*2ab00*/  LDL R252, [R1+0xb4] ;  /* 0x0000b40001fc7983 */ /* 0x000ee40000100800 */
[----:B------:R-:W-:Y:S01]  /*2ab10*/  F2FP.BF16.F32.PACK_AB R56, R57, R56 ;  /* 0x000000383938723e */ /* 0x000fe200000010ff */
[----:B----4-:R-:W-:-:S02]  /*2ab20*/  FFMA.FTZ R57, R235, R63, R198 ;  /* 0x0000003feb397223 */ /* 0x010fc400000100c6 */
[----:B------:R-:W0:Y:S01]  /*2ab30*/  LDC.64 R234, c[0x0][0x2b8] ;  /* 0x0000ae00ffea7b82 */ /* 0x000e220000000a00 */
[----:B------:R-:W-:-:S04]  /*2ab40*/  FADD.FTZ R59, -R222, R55 ;  /* 0x00000037de3b7221 */ /* 0x000fc80000010100 */
[----:B------:R-:W-:Y:S01]  /*2ab50*/  FMUL.FTZ R65, R224, R59 ;  /* 0x0000003be0417220 */ /* 0x000fe20000410000 */
[----:B--2---:R-:W-:-:S05]  /*2ab60*/  FFMA.FTZ R58, R227, R62, R199 ;  /* 0x0000003ee33a7223 */ /* 0x004fca00000100c7 */
[----:B------:R-:W-:Y:S01]  /*2ab70*/  F2FP.BF16.F32.PACK_AB R57, R58, R57 ;  /* 0x000000393a39723e */ /* 0x000fe200000010ff */
[----:B------:R-:W-:Y:S01]  /*2ab80*/  FADD.FTZ R58, -R222, R54 ;  /* 0x00000036de3a7221 */ /* 0x000fe20000010100 */
[----:B------:R-:W-:-:S03]  /*2ab90*/  FMUL.FTZ R54, R224, R52 ;  /* 0x00000034e0367220 */ /* 0x000fc60000410000 */
[----:B------:R-:W-:Y:S01]  /*2aba0*/  FMUL.FTZ R55, R224, R58 ;  /* 0x0000003ae0377220 */ /* 0x000fe20000410000 */
[----:B-----5:R-:W-:Y:S01]  /*2abb0*/  FFMA.FTZ R58, R226, R54, R192 ;  /* 0x00000036e23a7223 */ /* 0x020fe200000100c0 */
[----:B------:R-:W-:Y:S01]  /*2abc0*/  FFMA.FTZ R59, R223, R64, R193 ;  /* 0x00000040df3b7223 */ /* 0x000fe200000100c1 */
[----:B------:R-:W-:Y:S01]  /*2abd0*/  FFMA.FTZ R53, R66, R65, R195 ;  /* 0x0000004142357223 */ /* 0x000fe200000100c3 */
[-C--:B------:R-:W-:Y:S01]  /*2abe0*/  FFMA.FTZ R52, R67, R55.reuse, R194 ;  /* 0x0000003743347223 */ /* 0x080fe200000100c2 */
[----:B------:R-:W2:Y:S01]  /*2abf0*/  LDL R223, [R1+0xa0] ;  /* 0x0000a00001df7983 */ /* 0x000ea20000100800 */
[----:B------:R-:W1:Y:S01]  /*2ac00*/  LDC.64 R226, c[0x0][0x2c0] ;  /* 0x0000b000ffe27b82 */ /* 0x000e620000000a00 */
[----:B------:R-:W-:Y:S02]  /*2ac10*/  F2FP.BF16.F32.PACK_AB R58, R59, R58 ;  /* 0x0000003a3b3a723e */ /* 0x000fe400000010ff */
[----:B------:R-:W-:Y:S01]  /*2ac20*/  F2FP.BF16.F32.PACK_AB R59, R53, R52 ;  /* 0x00000034353b723e */ /* 0x000fe200000010ff */
[----:B0-----:R-:W-:Y:S01]  /*2ac30*/  IMAD.WIDE.U32 R52, R216, 0x10, R234 ;  /* 0x00000010d8347825 */ /* 0x001fe200078e00ea */
[----:B------:R-:W4:Y:S04]  /*2ac40*/  LDL R67, [R1+0xa8] ;  /* 0x0000a80001437983 */ /* 0x000f280000100800 */
[----:B------:R0:W-:Y:S04]  /*2ac50*/  STG.E.128 desc[UR4][R52.64], R56 ;  /* 0x0000003834007986 */ /* 0x0001e8000c101d04 */
[----:B------:R-:W5:Y:S04]  /*2ac60*/  LDL R66, [R1+0xac] ;  /* 0x0000ac0001427983 */ /* 0x000f680000100800 */
[----:B0-----:R-:W2:Y:S04]  /*2ac70*/  LDL R57, [R1+0xb8] ;  /* 0x0000b80001397983 */ /* 0x001ea80000100800 */
[----:B------:R-:W4:Y:S04]  /*2ac80*/  LDL R52, [R1+0xbc] ;  /* 0x0000bc0001347983 */ /* 0x000f280000100800 */
[----:B------:R-:W5:Y:S04]  /*2ac90*/  LDL R53, [R1+0xc8] ;  /* 0x0000c80001357983 */ /* 0x000f680000100800 */
[----:B------:R-:W5:Y:S04]  /*2aca0*/  LDL R58, [R1+0xc0] ;  /* 0x0000c000013a7983 */ /* 0x000f680000100800 */
[----:B------:R-:W5:Y:S01]  /*2acb0*/  LDL R59, [R1+0xb0] ;  /* 0x0000b000013b7983 */ /* 0x000f620000100800 */
[----:B---3--:R-:W-:Y:S01]  /*2acc0*/  FFMA.FTZ R56, R252, R64, R137 ;  /* 0x00000040fc387223 */ /* 0x008fe20000010089 */
        /* <DEDUP_REMOVED lines=30> */
[----:B------:R-:W3:Y:S01]  /*2aeb0*/  LDL R252, [R1+0x3c] ;  /* 0x00003c0001fc7983 */ /* 0x000ee20000100800 */
[----:B--2---:R-:W-:Y:S01]  /*2aec0*/  FFMA.FTZ R55, R57, R55, R138 ;  /* 0x0000003739377223 */ /* 0x004fe2000001008a */
[----:B----4-:R-:W-:Y:S01]  /*2aed0*/  FFMA.FTZ R52, R52, R65, R139 ;  /* 0x0000004134347223 */ /* 0x010fe2000001008b */
[----:B------:R-:W-:Y:S01]  /*2aee0*/  FFMA.FTZ R57, R233, R62, R143 ;  /* 0x0000003ee9397223 */ /* 0x000fe2000001008f */
[----:B------:R-:W2:Y:S01]  /*2aef0*/  LDL R65, [R1+0x7c] ;  /* 0x00007c0001417983 */ /* 0x000ea20000100800 */
[----:B-----5:R-:W-:-:S02]  /*2af00*/  FFMA.FTZ R53, R53, R63, R142 ;  /* 0x0000003f35357223 */ /* 0x020fc4000001008e */
[----:B------:R-:W-:Y:S01]  /*2af10*/  F2FP.BF16.F32.PACK_AB R55, R52, R55 ;  /* 0x000000373437723e */ /* 0x000fe200000010ff */
[----:B------:R-:W4:Y:S01]  /*2af20*/  LDL R63, [R1+0x90] ;  /* 0x00009000013f7983 */ /* 0x000f220000100800 */
[----:B------:R-:W-:-:S03]  /*2af30*/  FFMA.FTZ R52, R58, R61, R140 ;  /* 0x0000003d3a347223 */ /* 0x000fc6000001008c */
[----:B------:R-:W5:Y:S01]  /*2af40*/  LDL R62, [R1+0x94] ;  /* 0x00009400013e7983 */ /* 0x000f620000100800 */
[----:B------:R-:W-:-:S03]  /*2af50*/  FFMA.FTZ R54, R59, R54, R136 ;  /* 0x000000363b367223 */ /* 0x000fc60000010088 */
[----:B------:R-:W3:Y:S04]  /*2af60*/  LDL R61, [R1+0x98] ;  /* 0x00009800013d7983 */ /* 0x000ee80000100800 */
[----:B------:R-:W2:Y:S01]  /*2af70*/  LDL R59, [R1+0x9c] ;  /* 0x00009c00013b7983 */ /* 0x000ea20000100800 */
[----:B------:R-:W-:Y:S01]  /*2af80*/  FFMA.FTZ R58, R225, R60, R141 ;  /* 0x0000003ce13a7223 */ /* 0x000fe2000001008d */
[----:B------:R-:W-:Y:S02]  /*2af90*/  F2FP.BF16.F32.PACK_AB R54, R56, R54 ;  /* 0x000000363836723e */ /* 0x000fe400000010ff */
[----:B------:R-:W-:Y:S01]  /*2afa0*/  F2FP.BF16.F32.PACK_AB R53, R57, R53 ;  /* 0x000000353935723e */ /* 0x000fe200000010ff */
[----:B-1----:R-:W-:Y:S01]  /*2afb0*/  IMAD.WIDE.U32 R56, R216, 0x10, R226 ;  /* 0x00000010d8387825 */ /* 0x002fe200078e00e2 */
[----:B------:R-:W-:Y:S01]  /*2afc0*/  F2FP.BF16.F32.PACK_AB R52, R58, R52 ;  /* 0x000000343a34723e */ /* 0x000fe200000010ff */
[----:B------:R-:W2:Y:S04]  /*2afd0*/  LDL R216, [R1+0x88] ;  /* 0x0000880001d87983 */ /* 0x000ea80000100800 */
[----:B------:R0:W-:Y:S04]  /*2afe0*/  STG.E.128 desc[UR4][R56.64], R52 ;  /* 0x0000003438007986 */ /* 0x0001e8000c101d04 */
[----:B------:R-:W2:Y:S01]  /*2aff0*/  LDL R60, [R1+0x84] ;  /* 0x00008400013c7983 */ /* 0x000ea20000100800 */
[C---:B------:R-:W-:Y:S01]  /*2b000*/  FMUL.FTZ R33, R224.reuse, R33 ;  /* 0x00000021e0217220 */ /* 0x040fe20000410000 */
[C---:B------:R-:W-:Y:S01]  /*2b010*/  FMUL.FTZ R34, R224.reuse, R34 ;  /* 0x00000022e0227220 */ /* 0x040fe20000410000 */
[C---:B------:R-:W-:Y:S01]  /*2b020*/  FMUL.FTZ R35, R224.reuse, R35 ;  /* 0x00000023e0237220 */ /* 0x040fe20000410000 */
[C---:B------:R-:W-:Y:S01]  /*2b030*/  FMUL.FTZ R28, R224.reuse, R28 ;  /* 0x0000001ce01c7220 */ /* 0x040fe20000410000 */
[C---:B------:R-:W-:Y:S01]  /*2b040*/  FMUL.FTZ R29, R224.reuse, R29 ;  /* 0x0000001de01d7220 */ /* 0x040fe20000410000 */
[C---:B------:R-:W-:Y:S01]  /*2b050*/  FMUL.FTZ R30, R224.reuse, R30 ;  /* 0x0000001ee01e7220 */ /* 0x040fe20000410000 */
[C---:B------:R-:W-:Y:S01]  /*2b060*/  FMUL.FTZ R31, R224.reuse, R31 ;  /* 0x0000001fe01f7220 */ /* 0x040fe20000410000 */
[----:B------:R-:W2:Y:S04]  /*2b070*/  LDL R233, [R1+0x10] ;  /* 0x0000100001e97983 */ /* 0x000ea80000100800 */
[----:B------:R-:W2:Y:S01]  /*2b080*/  LDL R225, [R1+0x14] ;  /* 0x0000140001e17983 */ /* 0x000ea20000100800 */
[C---:B0-----:R-:W-:Y:S01]  /*2b090*/  FMUL.FTZ R52, R224.reuse, R48 ;  /* 0x00000030e0347220 */ /* 0x041fe20000410000 */
[C---:B------:R-:W-:Y:S01]  /*2b0a0*/  FMUL.FTZ R53, R224.reuse, R49 ;  /* 0x00000031e0357220 */ /* 0x040fe20000410000 */
[C---:B------:R-:W-:Y:S01]  /*2b0b0*/  FMUL.FTZ R55, R224.reuse, R50 ;  /* 0x00000032e0377220 */ /* 0x040fe20000410000 */
[----:B------:R-:W-:Y:S01]  /*2b0c0*/  FMUL.FTZ R54, R224, R51 ;  /* 0x00000033e0367220 */ /* 0x000fe20000410000 */
[----:B------:R-:W-:Y:S01]  /*2b0d0*/  FFMA.FTZ R48, R223, R52, R188 ;  /* 0x00000034df307223 */ /* 0x000fe200000100bc */
[----:B------:R-:W-:Y:S01]  /*2b0e0*/  FFMA.FTZ R51, R221, R53, R189 ;  /* 0x00000035dd337223 */ /* 0x000fe200000100bd */
[----:B------:R-:W-:Y:S01]  /*2b0f0*/  FFMA.FTZ R49, R67, R55, R190 ;  /* 0x0000003743317223 */ /* 0x000fe200000100be */
[----:B------:R-:W-:Y:S01]  /*2b100*/  FFMA.FTZ R50, R66, R54, R191 ;  /* 0x0000003642327223 */ /* 0x000fe200000100bf */
[----:B------:R-:W2:Y:S02]  /*2b110*/  LDL R67, [R1+0x70] ;  /* 0x0000700001437983 */ /* 0x000ea40000100800 */
[----:B------:R-:W-:Y:S01]  /*2b120*/  F2FP.BF16.F32.PACK_AB R48, R51, R48 ;  /* 0x000000303330723e */ /* 0x000fe200000010ff */
[----:B------:R-:W-:Y:S01]  /*2b130*/  FADD.FTZ R51, -R222, R47 ;  /* 0x0000002fde337221 */ /* 0x000fe20000010100 */
[----:B------:R-:W-:Y:S01]  /*2b140*/  F2FP.BF16.F32.PACK_AB R49, R50, R49 ;  /* 0x000000313231723e */ /* 0x000fe200000010ff */
[----:B------:R-:W-:Y:S01]  /*2b150*/  FADD.FTZ R50, -R222, R46 ;  /* 0x0000002ede327221 */ /* 0x000fe20000010100 */
[C---:B------:R-:W-:Y:S01]  /*2b160*/  FMUL.FTZ R47, R224.reuse, R44 ;  /* 0x0000002ce02f7220 */ /* 0x040fe20000410000 */
[C---:B------:R-:W-:Y:S01]  /*2b170*/  FMUL.FTZ R46, R224.reuse, R45 ;  /* 0x0000002de02e7220 */ /* 0x040fe20000410000 */
[C---:B------:R-:W-:Y:S01]  /*2b180*/  FMUL.FTZ R57, R224.reuse, R51 ;  /* 0x00000033e0397220 */ /* 0x040fe20000410000 */
[----:B------:R-:W-:Y:S01]  /*2b190*/  FMUL.FTZ R56, R224, R50 ;  /* 0x00000032e0387220 */ /* 0x000fe20000410000 */
[----:B------:R-:W2:Y:S04]  /*2b1a0*/  LDL R66, [R1+0x78] ;  /* 0x0000780001427983 */ /* 0x000ea80000100800 */
[----:B------:R-:W2:Y:S01]  /*2b1b0*/  LDL R221, [R1+0x80] ;  /* 0x0000800001dd7983 */ /* 0x000ea20000100800 */
[----:B------:R-:W-:-:S03]  /*2b1c0*/  FADD.FTZ R58, -R222, R19 ;  /* 0x00000013de3a7221 */ /* 0x000fc60000010100 */
[----:B------:R-:W2:Y:S01]  /*2b1d0*/  LDL R223, [R1+0x60] ;  /* 0x0000600001df7983 */ /* 0x000ea20000100800 */
[----:B----4-:R-:W-:Y:S01]  /*2b1e0*/  FFMA.FTZ R50, R63, R47, R184 ;  /* 0x0000002f3f327223 */ /* 0x010fe200000100b8 */
[----:B-----5:R-:W-:Y:S01]  /*2b1f0*/  FFMA.FTZ R51, R62, R46, R185 ;  /* 0x0000002e3e337223 */ /* 0x020fe200000100b9 */
[----:B---3--:R-:W-:Y:S02]  /*2b200*/  FFMA.FTZ R44, R61, R56, R186 ;  /* 0x000000383d2c7223 */ /* 0x008fe400000100ba */
[----:B------:R-:W3:Y:S01]  /*2b210*/  LDL R61, [R1+0x8c] ;  /* 0x00008c00013d7983 */ /* 0x000ee20000100800 */
[----:B--2---:R-:W-:Y:S01]  /*2b220*/  FFMA.FTZ R45, R59, R57, R187 ;  /* 0x000000393b2d7223 */ /* 0x004fe200000100bb */
[----:B------:R-:W-:-:S04]  /*2b230*/  F2FP.BF16.F32.PACK_AB R50, R51, R50 ;  /* 0x000000323332723e */ /* 0x000fc800000010ff */
[----:B------:R-:W-:Y:S01]  /*2b240*/  F2FP.BF16.F32.PACK_AB R51, R45, R44 ;  /* 0x0000002c2d33723e */ /* 0x000fe200000010ff */
[----:B------:R-:W-:-:S04]  /*2b250*/  IMAD.WIDE.U32 R44, R2, 0x10, R234 ;  /* 0x00000010022c7825 */ /* 0x000fc800078e00ea */
[C---:B------:R-:W-:Y:S01]  /*2b260*/  FADD.FTZ R62, -R222.reuse, R16 ;  /* 0x00000010de3e7221 */ /* 0x040fe20000010100 */
[C---:B------:R-:W-:Y:S01]  /*2b270*/  FADD.FTZ R59, -R222.reuse, R208 ;  /* 0x000000d0de3b7221 */ /* 0x040fe20000010100 */
[C---:B------:R-:W-:Y:S01]  /*2b280*/  FADD.FTZ R63, -R222.reuse, R210 ;  /* 0x000000d2de3f7221 */ /* 0x040fe20000010100 */
[----:B------:R0:W-:Y:S02]  /*2b290*/  STG.E.128 desc[UR4][R44.64], R48 ;  /* 0x000000302c007986 */ /* 0x0001e4000c101d04 */
[C---:B0-----:R-:W-:Y:S01]  /*2b2a0*/  FADD.FTZ R44, -R222.reuse, R22 ;  /* 0x00000016de2c7221 */ /* 0x041fe20000010100 */
[C---:B------:R-:W-:Y:S01]  /*2b2b0*/  FADD.FTZ R48, -R222.reuse, R23 ;  /* 0x00000017de307221 */ /* 0x040fe20000010100 */
[C---:B------:R-:W-:Y:S01]  /*2b2c0*/  FADD.FTZ R49, -R222.reuse, R17 ;  /* 0x00000011de317221 */ /* 0x040fe20000010100 */
[C---:B------:R-:W-:Y:S01]  /*2b2d0*/  FADD.FTZ R51, -R222.reuse, R18 ;  /* 0x00000012de337221 */ /* 0x040fe20000010100 */
[----:B------:R-:W-:Y:S02]  /*2b2e0*/  FADD.FTZ R50, -R222, R209 ;  /* 0x000000d1de327221 */ /* 0x000fe40000010100 */
[----:B------:R-:W2:Y:S01]  /*2b2f0*/  LDL R222, [R1+0x64] ;  /* 0x0000640001de7983 */ /* 0x000ea20000100800 */
[----:B------:R-:W-:Y:S01]  /*2b300*/  FFMA.FTZ R22, R65, R57, R131 ;  /* 0x0000003941167223 */ /* 0x000fe20000010083 */
[----:B------:R-:W-:Y:S01]  /*2b310*/  FFMA.FTZ R18, R67, R47, R128 ;  /* 0x0000002f43127223 */ /* 0x000fe20000010080 */
[----:B------:R-:W-:Y:S01]  /*2b320*/  FFMA.FTZ R23, R64, R46, R129 ;  /* 0x0000002e40177223 */ /* 0x000fe20000010081 */
[----:B------:R-:W4:Y:S01]  /*2b330*/  LDL R57, [R1+0x68] ;  /* 0x0000680001397983 */ /* 0x000f220000100800 */
[----:B------:R-:W-:Y:S01]  /*2b340*/  FFMA.FTZ R17, R216, R55, R134 ;  /* 0x00000037d8117223 */ /* 0x000fe20000010086 */
[----:B------:R-:W-:Y:S01]  /*2b350*/  FFMA.FTZ R46, R60, R53, R133 ;  /* 0x000000353c2e7223 */ /* 0x000fe20000010085 */
[----:B------:R-:W-:-:S02]  /*2b360*/  FFMA.FTZ R19, R66, R56, R130 ;  /* 0x0000003842137223 */ /* 0x000fc40000010082 */
[----:B------:R-:W5:Y:S01]  /*2b370*/  LDL R56, [R1+0x6c] ;  /* 0x00006c0001387983 */ /* 0x000f620000100800 */
[----:B------:R-:W-:Y:S02]  /*2b380*/  FFMA.FTZ R16, R221, R52, R132 ;  /* 0x00000034dd107223 */ /* 0x000fe40000010084 */
[----:B------:R-:W-:Y:S01]  /*2b390*/  F2FP.BF16.F32.PACK_AB R19, R22, R19 ;  /* 0x000000131613723e */ /* 0x000fe200000010ff */
[----:B------:R-:W5:Y:S01]  /*2b3a0*/  LDL R221, [R1+0x5c] ;  /* 0x00005c0001dd7983 */ /* 0x000f620000100800 */
[----:B------:R-:W-:Y:S01]  /*2b3b0*/  F2FP.BF16.F32.PACK_AB R18, R23, R18 ;  /* 0x000000121712723e */ /* 0x000fe200000010ff */
[----:B------:R-:W-:Y:S01]  /*2b3c0*/  IMAD.WIDE.U32 R22, R2, 0x10, R226 ;  /* 0x0000001002167825 */ /* 0x000fe200078e00e2 */
[----:B------:R-:W-:-:S03]  /*2b3d0*/  F2FP.BF16.F32.PACK_AB R16, R46, R16 ;  /* 0x000000102e10723e */ /* 0x000fc600000010ff */
[C---:B------:R-:W-:Y:S01]  /*2b3e0*/  FMUL.FTZ R46, R224.reuse, R41 ;  /* 0x00000029e02e7220 */ /* 0x040fe20000410000 */
[C---:B------:R-:W-:Y:S01]  /*2b3f0*/  FMUL.FTZ R64, R224.reuse, R36 ;  /* 0x00000024e0407220 */ /* 0x040fe20000410000 */
[C---:B------:R-:W-:Y:S01]  /*2b400*/  FMUL.FTZ R36, R224.reuse, R62 ;  /* 0x0000003ee0247220 */ /* 0x040fe20000410000 */
[----:B------:R-:W-:Y:S02]  /*2b410*/  FMUL.FTZ R62, R224, R211 ;  /* 0x000000d3e03e7220 */ /* 0x000fe40000410000 */
[----:B------:R-:W5:Y:S01]  /*2b420*/  LDL R211, [R1+0x58] ;  /* 0x0000580001d37983 */ /* 0x000f620000100800 */
[----:B---3--:R-:W-:-:S05]  /*2b430*/  FFMA.FTZ R45, R61, R54, R135 ;  /* 0x000000363d2d7223 */ /* 0x008fca0000010087 */
[----:B------:R-:W-:-:S05]  /*2b440*/  F2FP.BF16.F32.PACK_AB R17, R45, R17 ;  /* 0x000000112d11723e */ /* 0x000fca00000010ff */
[----:B------:R2:W-:Y:S01]  /*2b450*/  STG.E.128 desc[UR4][R22.64], R16 ;  /* 0x0000001016007986 */ /* 0x0005e2000c101d04 */
[C---:B------:R-:W-:Y:S01]  /*2b460*/  FMUL.FTZ R65, R224.reuse, R20 ;  /* 0x00000014e0417220 */ /* 0x040fe20000410000 */
[C---:B------:R-:W-:Y:S01]  /*2b470*/  FMUL.FTZ R47, R224.reuse, R42 ;  /* 0x0000002ae02f7220 */ /* 0x040fe20000410000 */
[----:B------:R-:W-:Y:S01]  /*2b480*/  FMUL.FTZ R61, R224, R43 ;  /* 0x0000002be03d7220 */ /* 0x000fe20000410000 */
[----:B------:R-:W3:Y:S01]  /*2b490*/  LDL R20, [R1+0x54] ;  /* 0x0000540001147983 */ /* 0x000ee20000100800 */
[----:B--2---:R-:W-:Y:S01]  /*2b4a0*/  FFMA.FTZ R19, R222, R46, R181 ;  /* 0x0000002ede137223 */ /* 0x004fe200000100b5 */
[C---:B------:R-:W-:Y:S02]  /*2b4b0*/  FMUL.FTZ R45, R224.reuse, R40 ;  /* 0x00000028e02d7220 */ /* 0x040fe40000410000 */
[----:B------:R-:W2:Y:S01]  /*2b4c0*/  LDL R222, [R1+0x50] ;  /* 0x0000500001de7983 */ /* 0x000ea20000100800 */
[C---:B------:R-:W-:Y:S01]  /*2b4d0*/  FMUL.FTZ R66, R224.reuse, R37 ;  /* 0x00000025e0427220 */ /* 0x040fe20000410000 */
[C---:B------:R-:W-:Y:S01]  /*2b4e0*/  FMUL.FTZ R216, R224.reuse, R39 ;  /* 0x00000027e0d87220 */ /* 0x040fe20000410000 */
[C---:B------:R-:W-:Y:S01]  /*2b4f0*/  FMUL.FTZ R210, R224.reuse, R48 ;  /* 0x00000030e0d27220 */ /* 0x040fe20000410000 */
[C---:B------:R-:W-:Y:S01]  /*2b500*/  FMUL.FTZ R37, R224.reuse, R49 ;  /* 0x00000031e0257220 */ /* 0x040fe20000410000 */
[C---:B------:R-:W-:Y:S01]  /*2b510*/  FMUL.FTZ R39, R224.reuse, R58 ;  /* 0x0000003ae0277220 */ /* 0x040fe20000410000 */
[C---:B------:R-:W-:Y:S01]  /*2b520*/  FMUL.FTZ R40, R224.reuse, R59 ;  /* 0x0000003be0287220 */ /* 0x040fe20000410000 */
[----:B----4-:R-:W-:Y:S01]  /*2b530*/  FFMA.FTZ R17, R57, R47, R182 ;  /* 0x0000002f39117223 */ /* 0x010fe200000100b6 */
[C---:B------:R-:W-:Y:S01]  /*2b540*/  FMUL.FTZ R41, R224.reuse, R24 ;  /* 0x00000018e0297220 */ /* 0x040fe20000410000 */
[C---:B------:R-:W-:Y:S01]  /*2b550*/  FMUL.FTZ R42, R224.reuse, R25 ;  /* 0x00000019e02a7220 */ /* 0x040fe20000410000 */
[C---:B------:R-:W-:Y:S01]  /*2b560*/  FMUL.FTZ R43, R224.reuse, R26 ;  /* 0x0000001ae02b7220 */ /* 0x040fe20000410000 */
[----:B------:R-:W-:Y:S01]  /*2b570*/  FMUL.FTZ R67, R224, R21 ;  /* 0x00000015e0437220 */ /* 0x000fe20000410000 */
[----:B-----5:R-:W-:Y:S01]  /*2b580*/  FFMA.FTZ R18, R56, R61, R183 ;  /* 0x0000003d38127223 */ /* 0x020fe200000100b7 */
[----:B------:R-:W4:Y:S01]  /*2b590*/  LDL R23, [R1+0x38] ;  /* 0x0000380001177983 */ /* 0x000f220000100800 */
[----:B------:R-:W-:-:S03]  /*2b5a0*/  IMAD.WIDE.U32 R56, R0, 0x10, R226 ;  /* 0x0000001000387825 */ /* 0x000fc600078e00e2 */
[----:B------:R-:W5:Y:S01]  /*2b5b0*/  LDL R21, [R1+0x48] ;  /* 0x0000480001157983 */ /* 0x000f620000100800 */
[----:B------:R-:W-:-:S03]  /*2b5c0*/  IMAD.WIDE.U32 R58, R217, 0x10, R226 ;  /* 0x00000010d93a7825 */ /* 0x000fc600078e00e2 */
[----:B------:R-:W5:Y:S01]  /*2b5d0*/  LDL R22, [R1+0x30] ;  /* 0x0000300001167983 */ /* 0x000f620000100800 */
[----:B------:R-:W-:-:S03]  /*2b5e0*/  IMAD.WIDE.U32 R48, R218, 0x10, R226 ;  /* 0x00000010da307825 */ /* 0x000fc600078e00e2 */
[----:B------:R-:W5:Y:S01]  /*2b5f0*/  LDL R24, [R1+0x34] ;  /* 0x0000340001187983 */ /* 0x000f620000100800 */
[----:B------:R-:W-:-:S03]  /*2b600*/  FMUL.FTZ R208, R224, R38 ;  /* 0x00000026e0d07220 */ /* 0x000fc60000410000 */
[----:B------:R-:W5:Y:S01]  /*2b610*/  LDL R25, [R1+0x4c] ;  /* 0x00004c0001197983 */ /* 0x000f620000100800 */
[----:B------:R-:W-:-:S03]  /*2b620*/  FMUL.FTZ R209, R224, R44 ;  /* 0x0000002ce0d17220 */ /* 0x000fc60000410000 */
[----:B------:R-:W5:Y:S04]  /*2b630*/  LDL R26, [R1+0x44] ;  /* 0x00004400011a7983 */ /* 0x000f680000100800 */
[----:B------:R-:W5:Y:S01]  /*2b640*/  LDL R227, [R1+0x40] ;  /* 0x0000400001e37983 */ /* 0x000f620000100800 */
[C---:B------:R-:W-:Y:S01]  /*2b650*/  FMUL.FTZ R38, R224.reuse, R51 ;  /* 0x00000033e0267220 */ /* 0x040fe20000410000 */
[C---:B------:R-:W-:Y:S01]  /*2b660*/  FMUL.FTZ R44, R224.reuse, R50 ;  /* 0x00000032e02c7220 */ /* 0x040fe20000410000 */
[----:B------:R-:W-:Y:S01]  /*2b670*/  FMUL.FTZ R2, R224, R32 ;  /* 0x00000020e0027220 */ /* 0x000fe20000410000 */
[----:B------:R-:W-:-:S04]  /*2b680*/  IMAD.WIDE.U32 R50, R0, 0x10, R234 ;  /* 0x0000001000327825 */ /* 0x000fc800078e00ea */
[----:B------:R-:W-:Y:S01]  /*2b690*/  FFMA.FTZ R16, R223, R45, R180 ;  /* 0x0000002ddf107223 */ /* 0x000fe200000100b4 */
[C---:B------:R-:W-:Y:S01]  /*2b6a0*/  FMUL.FTZ R60, R224.reuse, R27 ;  /* 0x0000001be03c7220 */ /* 0x040fe20000410000 */
[----:B------:R-:W-:Y:S01]  /*2b6b0*/  FMUL.FTZ R63, R224, R63 ;  /* 0x0000003fe03f7220 */ /* 0x000fe20000410000 */
[--C-:B------:R-:W-:Y:S01]  /*2b6c0*/  IMAD.WIDE.U32 R54, R217, 0x10, R234.reuse ;  /* 0x00000010d9367825 */ /* 0x100fe200078e00ea */
[----:B------:R-:W5:Y:S03]  /*2b6d0*/  LDL R32, [R1+0x2c] ;  /* 0x00002c0001207983 */ /* 0x000f660000100800 */
[----:B------:R-:W-:Y:S01]  /*2b6e0*/  IMAD.WIDE.U32 R52, R218, 0x10, R234 ;  /* 0x00000010da347825 */ /* 0x000fe200078e00ea */
[----:B------:R-:W5:Y:S04]  /*2b6f0*/  LDL R224, [R1+0x18] ;  /* 0x0000180001e07983 */ /* 0x000f680000100800 */
[----:B------:R-:W5:Y:S01]  /*2b700*/  LDL R235, [R1+0x28] ;  /* 0x0000280001eb7983 */ /* 0x000f620000100800 */
[----:B------:R-:W-:-:S03]  /*2b710*/  F2FP.BF16.F32.PACK_AB R16, R19, R16 ;  /* 0x000000101310723e */ /* 0x000fc600000010ff */
[----:B------:R-:W5:Y:S01]  /*2b720*/  LDL R27, [R1+0x1c] ;  /* 0x00001c00011b7983 */ /* 0x000f620000100800 */
[----:B------:R-:W-:Y:S01]  /*2b730*/  F2FP.BF16.F32.PACK_AB R17, R18, R17 ;  /* 0x000000111211723e */ /* 0x000fe200000010ff */
[----:B------:R-:W-:Y:S02]  /*2b740*/  FFMA.FTZ R19, R221, R216, R179 ;  /* 0x000000d8dd137223 */ /* 0x000fe400000100b3 */
[----:B------:R-:W5:Y:S01]  /*2b750*/  LDL R221, [R1+0x24] ;  /* 0x0000240001dd7983 */ /* 0x000f620000100800 */
[----:B------:R-:W-:-:S03]  /*2b760*/  FFMA.FTZ R0, R211, R208, R178 ;  /* 0x000000d0d3007223 */ /* 0x000fc600000100b2 */
[----:B------:R-:W5:Y:S04]  /*2b770*/  LDL R223, [R1+0x8] ;  /* 0x0000080001df7983 */ /* 0x000f680000100800 */
[----:B------:R-:W5:Y:S04]  /*2b780*/  LDL R218, [R1+0xc] ;  /* 0x00000c0001da7983 */ /* 0x000f680000100800 */
[----:B------:R-:W5:Y:S04]  /*2b790*/  LDL R211, [R1+0x4] ;  /* 0x0000040001d37983 */ /* 0x000f680000100800 */
[----:B------:R-:W5:Y:S01]  /*2b7a0*/  LDL R217, [R1] ;  /* 0x0000000001d97983 */ /* 0x000f620000100800 */
[----:B--2---:R-:W-:-:S03]  /*2b7b0*/  FFMA.FTZ R18, R222, R64, R176 ;  /* 0x00000040de127223 */ /* 0x004fc600000100b0 */
[----:B------:R-:W2:Y:S01]  /*2b7c0*/  LDL R222, [R1+0x20] ;  /* 0x0000200001de7983 */ /* 0x000ea20000100800 */
[----:B---3--:R-:W-:Y:S01]  /*2b7d0*/  FFMA.FTZ R20, R20, R66, R177 ;  /* 0x0000004214147223 */ /* 0x008fe200000100b1 */
[----:B------:R-:W-:-:S04]  /*2b7e0*/  F2FP.BF16.F32.PACK_AB R19, R19, R0 ;  /* 0x000000001313723e */ /* 0x000fc800000010ff */
[----:B------:R-:W-:Y:S01]  /*2b7f0*/  F2FP.BF16.F32.PACK_AB R18, R20, R18 ;  /* 0x000000121412723e */ /* 0x000fe200000010ff */
[----:B------:R-:W-:Y:S01]  /*2b800*/  FFMA.FTZ R20, R252, R216, R123 ;  /* 0x000000d8fc147223 */ /* 0x000fe2000001007b */
[----:B----4-:R-:W-:Y:S01]  /*2b810*/  FFMA.FTZ R23, R23, R208, R122 ;  /* 0x000000d017177223 */ /* 0x010fe2000001007a */
[----:B-----5:R-:W-:Y:S01]  /*2b820*/  FFMA.FTZ R21, R21, R47, R126 ;  /* 0x0000002f15157223 */ /* 0x020fe2000001007e */
[----:B------:R-:W-:Y:S01]  /*2b830*/  FFMA.FTZ R22, R22, R64, R120 ;  /* 0x0000004016167223 */ /* 0x000fe20000010078 */
[----:B------:R-:W-:Y:S01]  /*2b840*/  FFMA.FTZ R24, R24, R66, R121 ;  /* 0x0000004218187223 */ /* 0x000fe20000010079 */
[----:B------:R-:W-:Y:S01]  /*2b850*/  FFMA.FTZ R25, R25, R61, R127 ;  /* 0x0000003d19197223 */ /* 0x000fe2000001007f */
[----:B------:R-:W-:Y:S01]  /*2b860*/  FFMA.FTZ R26, R26, R46, R125 ;  /* 0x0000002e1a1a7223 */ /* 0x000fe2000001007d */
[----:B------:R-:W-:Y:S01]  /*2b870*/  FFMA.FTZ R0, R227, R45, R124 ;  /* 0x0000002de3007223 */ /* 0x000fe2000001007c */
[----:B------:R-:W-:Y:S02]  /*2b880*/  F2FP.BF16.F32.PACK_AB R23, R20, R23 ;  /* 0x000000171417723e */ /* 0x000fe400000010ff */
[----:B------:R-:W-:Y:S01]  /*2b890*/  F2FP.BF16.F32.PACK_AB R22, R24, R22 ;  /* 0x000000161816723e */ /* 0x000fe200000010ff */
[----:B------:R-:W-:Y:S01]  /*2b8a0*/  FFMA.FTZ R24, R225, R29, R169 ;  /* 0x0000001de1187223 */ /* 0x000fe200000100a9 */
[----:B------:R-:W-:-:S02]  /*2b8b0*/  F2FP.BF16.F32.PACK_AB R21, R25, R21 ;  /* 0x000000151915723e */ /* 0x000fc400000010ff */
[----:B------:R-:W-:Y:S01]  /*2b8c0*/  F2FP.BF16.F32.PACK_AB R20, R26, R0 ;  /* 0x000000001a14723e */ /* 0x000fe200000010ff */
[----:B------:R-:W-:Y:S01]  /*2b8d0*/  FFMA.FTZ R26, R233, R28, R168 ;  /* 0x0000001ce91a7223 */ /* 0x000fe200000100a8 */
[----:B------:R-:W-:Y:S01]  /*2b8e0*/  FFMA.FTZ R32, R32, R35, R175 ;  /* 0x0000002320207223 */ /* 0x000fe200000100af */
[----:B------:R-:W-:Y:S01]  /*2b8f0*/  FFMA.FTZ R0, R224, R30, R170 ;  /* 0x0000001ee0007223 */ /* 0x000fe200000100aa */
[----:B------:R-:W-:Y:S01]  /*2b900*/  FFMA.FTZ R25, R235, R34, R174 ;  /* 0x00000022eb197223 */ /* 0x000fe200000100ae */
[----:B------:R-:W-:-:S04]  /*2b910*/  FFMA.FTZ R27, R27, R31, R171 ;  /* 0x0000001f1b1b7223 */ /* 0x000fc800000100ab */
        /* <DEDUP_REMOVED lines=10> */
[----:B------:R-:W-:-:S02]  /*2b9c0*/  F2FP.BF16.F32.PACK_AB R31, R31, R30 ;  /* 0x0000001e1f1f723e */ /* 0x000fc400000010ff */
[----:B------:R-:W-:Y:S01]  /*2b9d0*/  F2FP.BF16.F32.PACK_AB R30, R29, R28 ;  /* 0x0000001c1d1e723e */ /* 0x000fe200000010ff */
[----:B------:R-:W-:Y:S01]  /*2b9e0*/  FFMA.FTZ R34, R211, R33, R117 ;  /* 0x00000021d3227223 */ /* 0x000fe20000010075 */
[----:B------:R-:W-:Y:S01]  /*2b9f0*/  F2FP.BF16.F32.PACK_AB R29, R35, R0 ;  /* 0x00000000231d723e */ /* 0x000fe200000010ff */
[----:B------:R-:W-:Y:S01]  /*2ba00*/  FFMA.FTZ R33, R245, R42, R165 ;  /* 0x0000002af5217223 */ /* 0x000fe200000100a5 */
[----:B------:R-:W-:Y:S01]  /*2ba10*/  FFMA.FTZ R0, R246, R43, R166 ;  /* 0x0000002bf6007223 */ /* 0x000fe200000100a6 */
[----:B------:R-:W-:Y:S01]  /*2ba20*/  FFMA.FTZ R28, R217, R2, R116 ;  /* 0x00000002d91c7223 */ /* 0x000fe20000010074 */
[----:B------:R-:W-:-:S04]  /*2ba30*/  FFMA.FTZ R35, R241, R67, R161 ;  /* 0x00000043f1237223 */ /* 0x000fc800000100a1 */
[----:B------:R-:W-:Y:S01]  /*2ba40*/  F2FP.BF16.F32.PACK_AB R28, R34, R28 ;  /* 0x0000001c221c723e */ /* 0x000fe200000010ff */
[----:B------:R-:W-:Y:S01]  /*2ba50*/  FFMA.FTZ R34, R240, R65, R160 ;  /* 0x00000041f0227223 */ /* 0x000fe200000100a0 */
[----:B------:R0:W-:Y:S04]  /*2ba60*/  STG.E.128 desc[UR4][R50.64], R16 ;  /* 0x0000001032007986 */ /* 0x0001e8000c101d04 */
[----:B------:R-:W-:Y:S01]  /*2ba70*/  F2FP.BF16.F32.PACK_AB R34, R35, R34 ;  /* 0x000000222322723e */ /* 0x000fe200000010ff */
[----:B------:R1:W-:Y:S01]  /*2ba80*/  STG.E.128 desc[UR4][R56.64], R20 ;  /* 0x0000001438007986 */ /* 0x0003e2000c101d04 */
[----:B0-----:R-:W-:Y:S01]  /*2ba90*/  FFMA.FTZ R19, R230, R209, R106 ;  /* 0x000000d1e6137223 */ /* 0x001fe2000001006a */
[----:B------:R-:W-:Y:S01]  /*2baa0*/  FFMA.FTZ R16, R231, R210, R107 ;  /* 0x000000d2e7107223 */ /* 0x000fe2000001006b */
[----:B------:R-:W-:Y:S01]  /*2bab0*/  FFMA.FTZ R18, R228, R65, R104 ;  /* 0x00000041e4127223 */ /* 0x000fe20000010068 */
[----:B-1----:R-:W-:Y:S01]  /*2bac0*/  FFMA.FTZ R22, R229, R67, R105 ;  /* 0x00000043e5167223 */ /* 0x002fe20000010069 */
        /* <DEDUP_REMOVED lines=11> */
[----:B------:R-:W-:-:S02]  /*2bb80*/  VIADD R232, R232, UR22 ;  /* 0x00000016e8e87c36 */ /* 0x000fc40008000000 */
[----:B--2---:R-:W-:Y:S01]  /*2bb90*/  FFMA.FTZ R24, R222, R2, R172 ;  /* 0x00000002de187223 */ /* 0x004fe200000100ac */
[----:B------:R-:W-:-:S04]  /*2bba0*/  FFMA.FTZ R2, R247, R60, R167 ;  /* 0x0000003cf7027223 */ /* 0x000fc800000100a7 */
[----:B------:R-:W-:Y:S01]  /*2bbb0*/  F2FP.BF16.F32.PACK_AB R24, R32, R24 ;  /* 0x000000182018723e */ /* 0x000fe200000010ff */
[----:B------:R-:W-:-:S05]  /*2bbc0*/  FFMA.FTZ R32, R244, R41, R164 ;  /* 0x00000029f4207223 */ /* 0x000fca00000100a4 */
[----:B------:R-:W-:Y:S02]  /*2bbd0*/  F2FP.BF16.F32.PACK_AB R32, R33, R32 ;  /* 0x000000202120723e */ /* 0x000fe400000010ff */
[----:B------:R-:W-:Y:S01]  /*2bbe0*/  F2FP.BF16.F32.PACK_AB R33, R2, R0 ;  /* 0x000000000221723e */ /* 0x000fe200000010ff */
[----:B------:R-:W-:Y:S01]  /*2bbf0*/  FFMA.FTZ R0, R242, R209, R162 ;  /* 0x000000d1f2007223 */ /* 0x000fe200000100a2 */
[----:B------:R-:W-:-:S05]  /*2bc00*/  FFMA.FTZ R2, R243, R210, R163 ;  /* 0x000000d2f3027223 */ /* 0x000fca00000100a3 */
[----:B------:R-:W-:Y:S01]  /*2bc10*/  F2FP.BF16.F32.PACK_AB R35, R2, R0 ;  /* 0x000000000223723e */ /* 0x000fe200000010ff */
[----:B------:R-:W-:Y:S01]  /*2bc20*/  FFMA.FTZ R0, R236, R41, R108 ;  /* 0x00000029ec007223 */ /* 0x000fe2000001006c */
[----:B------:R-:W-:Y:S01]  /*2bc30*/  FFMA.FTZ R2, R237, R42, R109 ;  /* 0x0000002aed027223 */ /* 0x000fe2000001006d */
[----:B------:R0:W-:Y:S04]  /*2bc40*/  STG.E.128 desc[UR4][R54.64], R24 ;  /* 0x0000001836007986 */ /* 0x0001e8000c101d04 */
[----:B------:R-:W-:Y:S01]  /*2bc50*/  F2FP.BF16.F32.PACK_AB R16, R2, R0 ;  /* 0x000000000210723e */ /* 0x000fe200000010ff */
[----:B------:R-:W-:Y:S01]  /*2bc60*/  FFMA.FTZ R2, R88, R40, R152 ;  /* 0x0000002858027223 */ /* 0x000fe20000010098 */
[----:B------:R-:W-:-:S04]  /*2bc70*/  FFMA.FTZ R0, R90, R63, R154 ;  /* 0x0000003f5a007223 */ /* 0x000fc8000001009a */
[----:B------:R-:W-:Y:S02]  /*2bc80*/  F2FP.BF16.F32.PACK_AB R22, R22, R2 ;  /* 0x000000021616723e */ /* 0x000fe400000010ff */
[----:B------:R-:W-:Y:S01]  /*2bc90*/  SHF.L.U32 R2, R219, 0x4, RZ ;  /* 0x00000004db027819 */ /* 0x000fe200000006ff */
[----:B------:R1:W-:Y:S01]  /*2bca0*/  STG.E.128 desc[UR4][R58.64], R28 ;  /* 0x0000001c3a007986 */ /* 0x0003e2000c101d04 */
[----:B0-----:R-:W-:Y:S01]  /*2bcb0*/  FFMA.FTZ R25, R95, R39, R159 ;  /* 0x000000275f197223 */ /* 0x001fe2000001009f */
[----:B------:R-:W-:Y:S01]  /*2bcc0*/  FFMA.FTZ R27, R82, R63, R98 ;  /* 0x0000003f521b7223 */ /* 0x000fe20000010062 */
[----:B------:R-:W-:Y:S01]  /*2bcd0*/  FFMA.FTZ R24, R83, R62, R99 ;  /* 0x0000003e53187223 */ /* 0x000fe20000010063 */
[----:B------:R0:W-:Y:S01]  /*2bce0*/  STG.E.128 desc[UR4][R52.64], R32 ;  /* 0x0000002034007986 */ /* 0x0001e2000c101d04 */
[----:B------:R-:W-:Y:S02]  /*2bcf0*/  F2FP.BF16.F32.PACK_AB R23, R23, R0 ;  /* 0x000000001717723e */ /* 0x000fe400000010ff */
[----:B------:R-:W-:Y:S01]  /*2bd00*/  F2FP.BF16.F32.PACK_AB R21, R25, R21 ;  /* 0x000000151915723e */ /* 0x000fe200000010ff */
[----:B------:R-:W-:Y:S01]  /*2bd10*/  FFMA.FTZ R25, R86, R38, R102 ;  /* 0x0000002656197223 */ /* 0x000fe20000010066 */
[----:B------:R-:W-:Y:S01]  /*2bd20*/  F2FP.BF16.F32.PACK_AB R27, R24, R27 ;  /* 0x0000001b181b723e */ /* 0x000fe200000010ff */
[----:B------:R-:W-:Y:S01]  /*2bd30*/  FFMA.FTZ R24, R87, R39, R103 ;  /* 0x0000002757187223 */ /* 0x000fe20000010067 */
[----:B------:R-:W-:Y:S01]  /*2bd40*/  SHF.R.U32.HI R0, RZ, 0x1c, R219 ;  /* 0x0000001cff007819 */ /* 0x000fe200000116db */
[----:B------:R-:W-:Y:S01]  /*2bd50*/  FFMA.FTZ R26, R81, R44, R97 ;  /* 0x0000002c511a7223 */ /* 0x000fe20000010061 */
[----:B-1----:R-:W-:-:S02]  /*2bd60*/  IADD3 R28, P2, R2, UR18, RZ ;  /* 0x00000012021c7c10 */ /* 0x002fc4000ff5e0ff */
[----:B------:R-:W-:Y:S01]  /*2bd70*/  IADD3 R30, P3, R2, UR20, RZ ;  /* 0x00000014021e7c10 */ /* 0x000fe2000ff7e0ff */
[----:B------:R-:W-:Y:S01]  /*2bd80*/  FFMA.FTZ R2, R80, R40, R96 ;  /* 0x0000002850027223 */ /* 0x000fe20000010060 */
[----:B------:R-:W-:Y:S01]  /*2bd90*/  IADD3.X R29, R0, UR19, RZ, P2, !PT ;  /* 0x00000013001d7c10 */ /* 0x000fe200097fe4ff */
[----:B0-----:R-:W-:Y:S01]  /*2bda0*/  FFMA.FTZ R32, R84, R36, R100 ;  /* 0x0000002454207223 */ /* 0x001fe20000010064 */
[----:B------:R-:W-:Y:S01]  /*2bdb0*/  FFMA.FTZ R33, R85, R37, R101 ;  /* 0x0000002555217223 */ /* 0x000fe20000010065 */
[----:B------:R-:W-:Y:S02]  /*2bdc0*/  F2FP.BF16.F32.PACK_AB R25, R24, R25 ;  /* 0x000000191819723e */ /* 0x000fe400000010ff */
[----:B------:R-:W-:Y:S02]  /*2bdd0*/  F2FP.BF16.F32.PACK_AB R26, R26, R2 ;  /* 0x000000021a1a723e */ /* 0x000fe400000010ff */
[----:B------:R-:W-:Y:S02]  /*2bde0*/  IADD3.X R31, R0, UR21, RZ, P3, !PT ;  /* 0x00000015001f7c10 */ /* 0x000fe40009ffe4ff */
[----:B------:R-:W-:Y:S01]  /*2bdf0*/  F2FP.BF16.F32.PACK_AB R24, R33, R32 ;  /* 0x000000202118723e */ /* 0x000fe200000010ff */
[----:B------:R1:W-:Y:S04]  /*2be00*/  STG.E.128 desc[UR4][R48.64], R16 ;  /* 0x0000001030007986 */ /* 0x0003e8000c101d04 */
[----:B------:R1:W-:Y:S04]  /*2be10*/  STG.E.128 desc[UR4][R28.64], R20 ;  /* 0x000000141c007986 */ /* 0x0003e8000c101d04 */
[----:B------:R1:W-:Y:S01]  /*2be20*/  STG.E.128 desc[UR4][R30.64], R24 ;  /* 0x000000181e007986 */ /* 0x0003e2000c101d04 */
[----:B------:R-:W-:-:S02]  /*2be30*/  ISETP.GE.AND P2, PT, R232, UR23, PT ;  /* 0x00000017e8007c0c */ /* 0x000fc4000bf46270 */
[----:B------:R-:W-:-:S04]  /*2be40*/  SEL R0, RZ, 0x1, P1 ;  /* 0x00000001ff007807 */ /* 0x000fc80000800000 */
[----:B------:R-:W-:-:S07]  /*2be50*/  PRMT R234, R0, 0x7610, R234 ;  /* 0x0000761000ea7816 */ /* 0x000fce00000000ea */
[----:B------:R-:W-:Y:S05]  /*2be60*/  @!P2 BRA `(.L_x_21146) ;  /* 0xfffffd5000c0a947 */ /* 0x000fea000383ffff */
[----:B------:R-:W-:Y:S05]  /*2be70*/  EXIT ;  /* 0x000000000000794d */ /* 0x000fea0003800000 */
.L_x_21145:
[----:B------:R-:W-:Y:S01]  /*2be80*/  HFMA2.MMA R225, -RZ, RZ, 0, 1.847743988037109375e-06 ;  /* 0x0000001fffe17435 */ /* 0x000fe200000001ff */
[----:B------:R-:W-:Y:S01]  /*2be90*/  MOV R234, R222 ;  /* 0x000000de00ea7202 */ /* 0x000fe20000000f00 */
[----:B------:R-:W-:Y:S02]  /*2bea0*/  IMAD.MOV.U32 R223, RZ, RZ, 0x1 ;  /* 0x00000001ffdf7424 */ /* 0x000fe400078e00ff */
[----:B------:R-:W-:-:S07]  /*2beb0*/  IMAD.MOV.U32 R226, RZ, RZ, -0x1 ;  /* 0xffffffffffe27424 */ /* 0x000fce00078e00ff */
[----:B------:R-:W-:Y:S05]  /*2bec0*/  WARPSYNC.COLLECTIVE R226, `(.L_x_21147) ;  /* 0x00000000e2087348 */ /* 0x000fea0003c00000 */
[----:B------:R0:W1:Y:S02]  /*2bed0*/  SHFL.BFLY P3, R233, R234, R223, R225 ;  /* 0x0c0000dfeae97389 */ /* 0x00006400000600e1 */
[----:B01----:R-:W-:Y:S01]  /*2bee0*/  ENDCOLLECTIVE ;  /* 0x000000000000791b */ /* 0x003fe20003800000 */
.L_x_21147:
[----:B------:R-:W-:-:S05]  /*2bef0*/  MOV R223, R233 ;  /* 0x000000e900df7202 */ /* 0x000fca0000000f00 */
[----:B------:R-:W-:Y:S01]  /*2bf00*/  FADD.FTZ R222, R222, R223 ;  /* 0x000000dfdede7221 */ /* 0x000fe20000010000 */
[----:B------:R-:W-:-:S03]  /*2bf10*/  HFMA2.MMA R223, -RZ, RZ, 0, 1.1920928955078125e-07 ;  /* 0x00000002ffdf7435 */ /* 0x000fc600000001ff */
[----:B------:R-:W-:-:S08]  /*2bf20*/  IMAD.MOV.U32 R234, RZ, RZ, R222 ;  /* 0x000000ffffea7224 */ /* 0x000fd000078e00de */
[----:B------:R-:W-:Y:S05]  /*2bf30*/  WARPSYNC.COLLECTIVE R226, `(.L_x_21148) ;  /* 0x00000000e2087348 */ /* 0x000fea0003c00000 */
[----:B------:R0:W1:Y:S02]  /*2bf40*/  SHFL.BFLY P3, R233, R234, R223, R225 ;  /* 0x0c0000dfeae97389 */ /* 0x00006400000600e1 */
[----:B01----:R-:W-:Y:S01]  /*2bf50*/  ENDCOLLECTIVE ;  /* 0x000000000000791b */ /* 0x003fe20003800000 */
.L_x_21148:
[----:B------:R-:W-:-:S04]  /*2bf60*/  IMAD.MOV.U32 R223, RZ, RZ, R233 ;  /* 0x000000ffffdf7224 */ /* 0x000fc800078e00e9 */
[----:B------:R-:W-:Y:S01]  /*2bf70*/  FADD.FTZ R222, R222, R223 ;  /* 0x000000dfdede7221 */ /* 0x000fe20000010000 */
[----:B------:R-:W-:-:S04]  /*2bf80*/  IMAD.MOV.U32 R223, RZ, RZ, 0x4 ;  /* 0x00000004ffdf7424 */ /* 0x000fc800078e00ff */
[----:B------:R-:W-:-:S07]  /*2bf90*/  MOV R234, R222 ;  /* 0x000000de00ea7202 */ /* 0x000fce0000000f00 */
[----:B------:R-:W-:Y:S05]  /*2bfa0*/  WARPSYNC.COLLECTIVE R226, `(.L_x_21149) ;  /* 0x00000000e2087348 */ /* 0x000fea0003c00000 */
[----:B------:R0:W1:Y:S02]  /*2bfb0*/  SHFL.BFLY P3, R233, R234, R223, R225 ;  /* 0x0c0000dfeae97389 */ /* 0x00006400000600e1 */
[----:B01----:R-:W-:Y:S01]  /*2bfc0*/  ENDCOLLECTIVE ;  /* 0x000000000000791b */ /* 0x003fe20003800000 */
.L_x_21149:
[----:B------:R-:W-:-:S05]  /*2bfd0*/  MOV R223, R233 ;  /* 0x000000e900df7202 */ /* 0x000fca0000000f00 */
[----:B------:R-:W-:Y:S01]  /*2bfe0*/  FADD.FTZ R222, R222, R223 ;  /* 0x000000dfdede7221 */ /* 0x000fe20000010000 */
[----:B------:R-:W-:-:S03]  /*2bff0*/  HFMA2.MMA R223, -RZ, RZ, 0, 4.76837158203125e-07 ;  /* 0x00000008ffdf7435 */ /* 0x000fc600000001ff */
[----:B------:R-:W-:-:S08]  /*2c000*/  IMAD.MOV.U32 R234, RZ, RZ, R222 ;  /* 0x000000ffffea7224 */ /* 0x000fd000078e00de */
[----:B------:R-:W-:Y:S05]  /*2c010*/  WARPSYNC.COLLECTIVE R226, `(.L_x_21150) ;  /* 0x00000000e2087348 */ /* 0x000fea0003c00000 */
[----:B------:R0:W1:Y:S02]  /*2c020*/  SHFL.BFLY P3, R233, R234, R223, R225 ;  /* 0x0c0000dfeae97389 */ /* 0x00006400000600e1 */
[----:B01----:R-:W-:Y:S01]  /*2c030*/  ENDCOLLECTIVE ;  /* 0x000000000000791b */ /* 0x003fe20003800000 */
.L_x_21150:
[----:B------:R-:W-:-:S04]  /*2c040*/  IMAD.MOV.U32 R223, RZ, RZ, R233 ;  /* 0x000000ffffdf7224 */ /* 0x000fc800078e00e9 */
[----:B------:R-:W-:Y:S01]  /*2c050*/  FADD.FTZ R222, R222, R223 ;  /* 0x000000dfdede7221 */ /* 0x000fe20000010000 */
[----:B------:R-:W-:-:S04]  /*2c060*/  IMAD.MOV.U32 R223, RZ, RZ, 0x10 ;  /* 0x00000010ffdf7424 */ /* 0x000fc800078e00ff */
[----:B------:R-:W-:-:S07]  /*2c070*/  MOV R234, R222 ;  /* 0x000000de00ea7202 */ /* 0x000fce0000000f00 */
[----:B------:R-:W-:Y:S05]  /*2c080*/  WARPSYNC.COLLECTIVE R226, `(.L_x_21151) ;  /* 0x00000000e2087348 */ /* 0x000fea0003c00000 */
[----:B------:R0:W1:Y:S02]  /*2c090*/  SHFL.BFLY P3, R233, R234, R223, R225 ;  /* 0x0c0000dfeae97389 */ /* 0x00006400000600e1 */
[----:B01----:R-:W-:Y:S01]  /*2c0a0*/  ENDCOLLECTIVE ;  /* 0x000000000000791b */ /* 0x003fe20003800000 */
.L_x_21151:
        /* <DEDUP_REMOVED lines=121> */
.L_x_21152:
[----:B------:R-:W-:-:S05]  /*2c840*/  MOV R223, R233 ;  /* 0x000000e900df7202 */ /* 0x000fca0000000f00 */
[----:B------:R-:W-:Y:S01]  /*2c850*/  FADD.FTZ R227, R227, R223 ;  /* 0x000000dfe3e37221 */ /* 0x000fe20000010000 */
[----:B------:R-:W-:-:S03]  /*2c860*/  HFMA2.MMA R223, -RZ, RZ, 0, 1.1920928955078125e-07 ;  /* 0x00000002ffdf7435 */ /* 0x000fc600000001ff */
[----:B------:R-:W-:-:S08]  /*2c870*/  IMAD.MOV.U32 R234, RZ, RZ, R227 ;  /* 0x000000ffffea7224 */ /* 0x000fd000078e00e3 */
[----:B------:R-:W-:Y:S05]  /*2c880*/  WARPSYNC.COLLECTIVE R226, `(.L_x_21153) ;  /* 0x00000000e2087348 */ /* 0x000fea0003c00000 */
[----:B------:R0:W1:Y:S02]  /*2c890*/  SHFL.BFLY P3, R233, R234, R223, R225 ;  /* 0x0c0000dfeae97389 */ /* 0x00006400000600e1 */
[----:B01----:R-:W-:Y:S01]  /*2c8a0*/  ENDCOLLECTIVE ;  /* 0x000000000000791b */ /* 0x003fe20003800000 */
.L_x_21153:
[----:B------:R-:W-:-:S04]  /*2c8b0*/  IMAD.MOV.U32 R223, RZ, RZ, R233 ;  /* 0x000000ffffdf7224 */ /* 0x000fc800078e00e9 */
[----:B------:R-:W-:Y:S01]  /*2c8c0*/  FADD.FTZ R227, R227, R223 ;  /* 0x000000dfe3e37221 */ /* 0x000fe20000010000 */
[----:B------:R-:W-:-:S04]  /*2c8d0*/  IMAD.MOV.U32 R223, RZ, RZ, 0x4 ;  /* 0x00000004ffdf7424 */ /* 0x000fc800078e00ff */
[----:B------:R-:W-:-:S07]  /*2c8e0*/  MOV R234, R227 ;  /* 0x000000e300ea7202 */ /* 0x000fce0000000f00 */
[----:B------:R-:W-:Y:S05]  /*2c8f0*/  WARPSYNC.COLLECTIVE R226, `(.L_x_21154) ;  /* 0x00000000e2087348 */ /* 0x000fea0003c00000 */
[----:B------:R0:W1:Y:S02]  /*2c900*/  SHFL.BFLY P3, R233, R234, R223, R225 ;  /* 0x0c0000dfeae97389 */ /* 0x00006400000600e1 */
[----:B01----:R-:W-:Y:S01]  /*2c910*/  ENDCOLLECTIVE ;  /* 0x000000000000791b */ /* 0x003fe20003800000 */
.L_x_21154:
[----:B------:R-:W-:-:S05]  /*2c920*/  MOV R223, R233 ;  /* 0x000000e900df7202 */ /* 0x000fca0000000f00 */
[----:B------:R-:W-:Y:S01]  /*2c930*/  FADD.FTZ R227, R227, R223 ;  /* 0x000000dfe3e37221 */ /* 0x000fe20000010000 */
[----:B------:R-:W-:-:S03]  /*2c940*/  HFMA2.MMA R223, -RZ, RZ, 0, 4.76837158203125e-07 ;  /* 0x00000008ffdf7435 */ /* 0x000fc600000001ff */
[----:B------:R-:W-:-:S08]  /*2c950*/  IMAD.MOV.U32 R234, RZ, RZ, R227 ;  /* 0x000000ffffea7224 */ /* 0x000fd000078e00e3 */
[----:B------:R-:W-:Y:S05]  /*2c960*/  WARPSYNC.COLLECTIVE R226, `(.L_x_21155) ;  /* 0x00000000e2087348 */ /* 0x000fea0003c00000 */
[----:B------:R0:W1:Y:S02]  /*2c970*/  SHFL.BFLY P3, R233, R234, R223, R225 ;  /* 0x0c0000dfeae97389 */ /* 0x00006400000600e1 */
[----:B01----:R-:W-:Y:S01]  /*2c980*/  ENDCOLLECTIVE ;  /* 0x000000000000791b */ /* 0x003fe20003800000 */
.L_x_21155:
[----:B------:R-:W-:-:S04]  /*2c990*/  IMAD.MOV.U32 R223, RZ, RZ, R233 ;  /* 0x000000ffffdf7224 */ /* 0x000fc800078e00e9 */
[----:B------:R-:W-:Y:S01]  /*2c9a0*/  FADD.FTZ R227, R227, R223 ;  /* 0x000000dfe3e37221 */ /* 0x000fe20000010000 */
[----:B------:R-:W-:-:S04]  /*2c9b0*/  IMAD.MOV.U32 R223, RZ, RZ, 0x10 ;  /* 0x00000010ffdf7424 */ /* 0x000fc800078e00ff */
[----:B------:R-:W-:-:S07]  /*2c9c0*/  MOV R234, R227 ;  /* 0x000000e300ea7202 */ /* 0x000fce0000000f00 */
[----:B------:R-:W-:Y:S05]  /*2c9d0*/  WARPSYNC.COLLECTIVE R226, `(.L_x_21156) ;  /* 0x00000000e2087348 */ /* 0x000fea0003c00000 */
[----:B------:R0:W1:Y:S02]  /*2c9e0*/  SHFL.BFLY P3, R233, R234, R223, R225 ;  /* 0x0c0000dfeae97389 */ /* 0x00006400000600e1 */
[----:B01----:R-:W-:Y:S01]  /*2c9f0*/  ENDCOLLECTIVE ;  /* 0x000000000000791b */ /* 0x003fe20003800000 */
.L_x_21156:
[----:B------:R-:W-:Y:S01]  /*2ca00*/  MOV R223, R233 ;  /* 0x000000e900df7202 */ /* 0x000fe20000000f00 */
[----:B------:R-:W-:Y:S06]  /*2ca10*/  BRA `(.L_x_21157) ;  /* 0xffffffd400b87947 */ /* 0x000fec000383ffff */
.L_x_21158:
        /* <DEDUP_REMOVED lines=14> */
.L_x_41625:


//--------------------- .text._ZN10layer_norm31ln_parallel_residual_fwd_kernelINS_13Kernel_traitsIf13__nv_bfloat16fS2_fjLj7168ELj1ELj1ELj4ELj16ENS_18Kernel_traits_baseILj7168EfS2_fS2_fjLj128EEEEELb1ELb1ELb0EEEvNS_9FwdParamsE --------------------------
	.section	.text._ZN10layer_norm31ln_parallel_residual_fwd_kernelINS_13Kernel_traitsIf13__nv_bfloat16fS2_fjLj7168ELj1ELj1ELj4ELj16ENS_18Kernel_traits_baseILj7168EfS2_fS2_fjLj128EEEEELb1ELb1ELb0EEEvNS_9FwdParamsE,"ax",@progbits
	.align	128
        .global         _ZN10layer_norm31ln_parallel_residual_fwd_kernelINS_13Kernel_traitsIf13__nv_bfloat16fS2_fjLj7168ELj1ELj1ELj4ELj16ENS_18Kernel_traits_baseILj7168EfS2_fS2_fjLj128EEEEELb1ELb1ELb0EEEvNS_9FwdParamsE
        .type           _ZN10layer_norm31ln_parallel_residual_fwd_kernelINS_13Kernel_traitsIf13__nv_bfloat16fS2_fjLj7168ELj1ELj1ELj4ELj16ENS_18Kernel_traits_baseILj7168EfS2_fS2_fjLj128EEEEELb1ELb1ELb0EEEvNS_9FwdParamsE,@function
        .size           _ZN10layer_norm31ln_parallel_residual_fwd_kernelINS_13Kernel_traitsIf13__nv_bfloat16fS2_fjLj7168ELj1ELj1ELj4ELj16ENS_18Kernel_traits_baseILj7168EfS2_fS2_fjLj128EEEEELb1ELb1ELb0EEEvNS_9FwdParamsE,(.L_x_41626 - _ZN10layer_norm31ln_parallel_residual_fwd_kernelINS_13Kernel_traitsIf13__nv_bfloat16fS2_fjLj7168ELj1ELj1ELj4ELj16ENS_18Kernel_traits_baseILj7168EfS2_fS2_fjLj128EEEEELb1ELb1ELb0EEEvNS_9FwdParamsE)
        .other          _ZN10layer_norm31ln_parallel_residual_fwd_kernelINS_13Kernel_traitsIf13__nv_bfloat16fS2_fjLj7168ELj1ELj1ELj4ELj16ENS_18Kernel_traits_baseILj7168EfS2_fS2_fjLj128EEEEELb1ELb1ELb0EEEvNS_9FwdParamsE,@"STO_CUDA_ENTRY STV_DEFAULT"
_ZN10layer_norm31ln_parallel_residual_fwd_kernelINS_13Kernel_traitsIf13__nv_bfloat16fS2_fjLj7168ELj1ELj1ELj4ELj16ENS_18Kernel_traits_baseILj7168EfS2_fS2_fjLj128EEEEELb1ELb1ELb0EEEvNS_9FwdParamsE:
.text._ZN10layer_norm31ln_parallel_residual_fwd_kernelINS_13Kernel_traitsIf13__nv_bfloat16fS2_fjLj7168ELj1ELj1ELj4ELj16ENS_18Kernel_traits_baseILj7168EfS2_fS2_fjLj128EEEEELb1ELb1ELb0EEEvNS_9FwdParamsE:
        /* <DEDUP_REMOVED lines=110> */
.L_x_21160:
[----:B------:R-:W-:Y:S05]  /*06e0*/  BSYNC B0 ;  /* 0x0000000000007941 */ /* 0x000fea0003800000 */
.L_x_21159:
        /* <DEDUP_REMOVED lines=18> */
.L_x_21162:
[----:B------:R-:W-:Y:S05]  /*0810*/  BSYNC B0 ;  /* 0x0000000000007941 */ /* 0x000fea0003800000 */
.L_x_21161:
        /* <DEDUP_REMOVED lines=18> */
.L_x_21164:
[----:B------:R-:W-:Y:S05]  /*0940*/  BSYNC B0 ;  /* 0x0000000000007941 */ /* 0x000fea0003800000 */
.L_x_21163:
        /* <DEDUP_REMOVED lines=18> */
.L_x_21166:
[----:B------:R-:W-:Y:S05]  /*0a70*/  BSYNC B0 ;  /* 0x0000000000007941 */ /* 0x000fea0003800000 */
.L_x_21165:
        /* <DEDUP_REMOVED lines=18> */
.L_x_21168:
[----:B------:R-:W-:Y:S05]  /*0ba0*/  BSYNC B0 ;  /* 0x0000000000007941 */ /* 0x000fea0003800000 */
.L_x_21167:
        /* <DEDUP_REMOVED lines=25> */
.L_x_21170:
[----:B------:R-:W-:Y:S05]  /*0d40*/  BSYNC B0 ;  /* 0x0000000000007941 */ /* 0x000fea0003800000 */
.L_x_21169:
        /* <DEDUP_REMOVED lines=24> */
.L_x_21172:
[----:B------:R-:W-:Y:S05]  /*0ed0*/  BSYNC B0 ;  /* 0x0000000000007941 */ /* 0x000fea0003800000 */
.L_x_21171:
[----:B------:R-:W-:Y:S01]  /*0ee0*/  ULDC UR8, c[0x0][0x214] ;  /* 0x0000850000087ab9 */ /* 0x000fe20000000800 */
[----:B------:R-:W-:Y:S02]  /*0ef0*/  LOP3.LUT R9, R9, UR35, R6, 0x96, !PT ;  /* 0x0000002309097c12 */ /* 0x000fe4000f8e9606 */
[----:B------:R-:W-:-:S13]  /*0f00*/  ISETP.GE.AND P0, PT, R206, UR8, PT ;  /* 0x00000008ce007c0c */ /* 0x000fda000bf06270 */
[----:B------:R-:W-:Y:S05]  /*0f10*/  @P0 EXIT ;  /* 0x000000000000094d */ /* 0x000fea0003800000 */
[----:B------:R-:W-:Y:S01]  /*0f20*/  SHF.R.S32.HI R14, RZ, 0x3, R14 ;  /* 0x00000003ff0e7819 */ /* 0x000fe2000001140e */
[----:B------:R-:W-:Y:S01]  /*0f30*/  IMAD.HI.U32 R15, R9, -0x326172a9, RZ ;  /* 0xcd9e8d57090f7827 */ /* 0x000fe200078e00ff */
[----:B0-----:R-:W-:Y:S01]  /*0f40*/  LOP3.LUT R3, R17, 0x60, RZ, 0xc0, !PT ;  /* 0x0000006011037812 */ /* 0x001fe200078ec0ff */
[----:B------:R-:W-:Y:S01]  /*0f50*/  HFMA2.MMA R200, -RZ, RZ, 0, 5.9604644775390625e-08 ;  /* 0x00000001ffc87435 */ /* 0x000fe200000001ff */
[----:B------:R-:W-:Y:S01]  /*0f60*/  LOP3.LUT R0, R14, 0x7f, RZ, 0xc0, !PT ;  /* 0x0000007f0e007812 */ /* 0x000fe200078ec0ff */
[----:B------:R-:W-:Y:S01]  /*0f70*/  IMAD.HI.U32 R13, R8, -0x2daee0ad, RZ ;  /* 0xd2511f53080d7827 */ /* 0x000fe200078e00ff */
[----:B------:R-:W-:Y:S01]  /*0f80*/  SHF.R.U32.HI R14, RZ, 0x2, R14 ;  /* 0x00000002ff0e7819 */ /* 0x000fe2000001160e */
[----:B------:R-:W-:Y:S01]  /*0f90*/  ULDC.U8 UR10, c[0x0][0x2a0] ;  /* 0x0000a800000a7ab9 */ /* 0x000fe20000000000 */
[----:B------:R-:W-:Y:S01]  /*0fa0*/  VIADDMNMX R3, R0, -R3, RZ, !PT ;  /* 0x8000000300037246 */ /* 0x000fe200078001ff */
[----:B------:R-:W-:Y:S01]  /*0fb0*/  ULDC UR38, c[0x0][0x218] ;  /* 0x0000860000267ab9 */ /* 0x000fe20000000800 */
[----:B------:R-:W-:Y:S01]  /*0fc0*/  LOP3.LUT R14, R14, 0x3fffffe0, RZ, 0xc0, !PT ;  /* 0x3fffffe00e0e7812 */ /* 0x000fe200078ec0ff */
[----:B------:R-:W-:Y:S01]  /*0fd0*/  ULDC UR11, c[0x0][0x290] ;  /* 0x0000a400000b7ab9 */ /* 0x000fe20000000800 */
[----:B------:R-:W-:Y:S01]  /*0fe0*/  VIMNMX R3, R3, 0x20, PT ;  /* 0x0000002003037848 */ /* 0x000fe20003fe0100 */
[----:B------:R-:W-:Y:S01]  /*0ff0*/  ULDC.64 UR8, c[0x0][0x230] ;  /* 0x00008c0000087ab9 */ /* 0x000fe20000000a00 */
[----:B------:R-:W-:Y:S01]  /*1000*/  SHF.L.U32 R2, R17, 0x5, RZ ;  /* 0x0000000511027819 */ /* 0x000fe200000006ff */
[----:B------:R-:W-:Y:S01]  /*1010*/  UISETP.NE.AND UP0, UPT, UR10, URZ, UPT ;  /* 0x0000003f0a00728c */ /* 0x000fe2000bf05270 */
[----:B------:R-:W-:Y:S01]  /*1020*/  LOP3.LUT R11, R18, 0x3, RZ, 0xc0, !PT ;  /* 0x00000003120b7812 */ /* 0x000fe200078ec0ff */
[----:B------:R-:W-:Y:S01]  /*1030*/  IMAD.IADD R3, R3, 0x1, R14 ;  /* 0x0000000103037824 */ /* 0x000fe200078e020e */
[----:B------:R-:W-:Y:S01]  /*1040*/  LOP3.LUT R5, R2, 0x3e0, RZ, 0xc0, !PT ;  /* 0x000003e002057812 */ /* 0x000fe200078ec0ff */
[----:B------:R-:W-:Y:S01]  /*1050*/  IMAD R2, R10, -0x326172a9, RZ ;  /* 0xcd9e8d570a027824 */ /* 0x000fe200078e02ff */
[----:B------:R-:W-:Y:S01]  /*1060*/  ULDC.64 UR12, c[0x0][0x238] ;  /* 0x00008e00000c7ab9 */ /* 0x000fe20000000a00 */
[----:B------:R-:W-:Y:S01]  /*1070*/  IMAD.SHL.U32 R3, R3, 0x8, RZ ;  /* 0x0000000803037824 */ /* 0x000fe200078e00ff */
[----:B------:R-:W-:Y:S01]  /*1080*/  VIADDMNMX R5, R0, -R5, RZ, !PT ;  /* 0x8000000500057246 */ /* 0x000fe200078001ff */
[----:B------:R-:W-:Y:S01]  /*1090*/  IMAD R0, R12, -0x2daee0ad, RZ ;  /* 0xd2511f530c007824 */ /* 0x000fe200078e02ff */
[----:B------:R-:W-:Y:S01]  /*10a0*/  LOP3.LUT R15, R15, UR36, R2, 0x96, !PT ;  /* 0x000000240f0f7c12 */ /* 0x000fe2000f8e9602 */
[----:B------:R-:W-:Y:S01]  /*10b0*/  IMAD R12, R8, -0x2daee0ad, RZ ;  /* 0xd2511f53080c7824 */ /* 0x000fe200078e02ff */
[----:B------:R-:W-:Y:S01]  /*10c0*/  I2FP.F32.U32 R3, R3 ;  /* 0x0000000300037245 */ /* 0x000fe20000201000 */
[----:B------:R-:W-:Y:S01]  /*10d0*/  IMAD.MOV.U32 R10, RZ, RZ, RZ ;  /* 0x000000ffff0a7224 */ /* 0x000fe200078e00ff */
[----:B------:R-:W-:Y:S01]  /*10e0*/  VIMNMX R5, R5, 0x20, PT ;  /* 0x0000002005057848 */ /* 0x000fe20003fe0100 */
[----:B------:R-:W-:Y:S01]  /*10f0*/  ULDC.64 UR14, c[0x0][0x240] ;  /* 0x00009000000e7ab9 */ /* 0x000fe20000000a00 */
[----:B------:R0:W1:Y:S01]  /*1100*/  MUFU.RCP R18, R3 ;  /* 0x0000000300127308 */ /* 0x0000620000001000 */
[----:B------:R-:W-:Y:S01]  /*1110*/  LOP3.LUT R13, R13, UR37, R0, 0x96, !PT ;  /* 0x000000250d0d7c12 */ /* 0x000fe2000f8e9600 */
[----:B------:R-:W-:Y:S01]  /*1120*/  ULDC.64 UR16, c[0x0][0x248] ;  /* 0x0000920000107ab9 */ /* 0x000fe20000000a00 */
[----:B------:R-:W-:Y:S01]  /*1130*/  IMAD.IADD R5, R14, 0x1, R5 ;  /* 0x000000010e057824 */ /* 0x000fe200078e0205 */
[----:B------:R-:W-:Y:S01]  /*1140*/  ULDC.64 UR18, c[0x0][0x210] ;  /* 0x0000840000127ab9 */ /* 0x000fe20000000a00 */
[----:B------:R-:W-:-:S02]  /*1150*/  IMAD R14, R9, -0x326172a9, RZ ;  /* 0xcd9e8d57090e7824 */ /* 0x000fc400078e02ff */
[----:B------:R-:W-:-:S07]  /*1160*/  IMAD.SHL.U32 R9, R5, 0x8, RZ ;  /* 0x0000000805097824 */ /* 0x000fce00078e00ff */
.L_x_22104:
        /* <DEDUP_REMOVED lines=35> */
.L_x_21176:
[----:B------:R-:W-:-:S07]  /*13a0*/  MOV R146, R14 ;  /* 0x0000000e00927202 */ /* 0x000fce0000000f00 */
.L_x_21177:
[----:B------:R-:W-:Y:S05]  /*13b0*/  BSYNC B1 ;  /* 0x0000000000017941 */ /* 0x000fea0003800000 */
.L_x_21175:
        /* <DEDUP_REMOVED lines=16> */
.L_x_21181:
[----:B------:R-:W-:Y:S05]  /*14c0*/  BSYNC B2 ;  /* 0x0000000000027941 */ /* 0x000fea0003800000 */
.L_x_21180:
        /* <DEDUP_REMOVED lines=42> */
.L_x_21179:
[----:B------:R-:W-:Y:S05]  /*1770*/  BSYNC B1 ;  /* 0x0000000000017941 */ /* 0x000fea0003800000 */
.L_x_21178:
        /* <DEDUP_REMOVED lines=20> */
.L_x_21182:
        /* <DEDUP_REMOVED lines=12> */
.L_x_21185:
[----:B------:R-:W-:-:S07]  /*1980*/  IMAD.MOV.U32 R8, RZ, RZ, R14 ;  /* 0x000000ffff087224 */ /* 0x000fce00078e000e */
.L_x_21186:
[----:B------:R-:W-:Y:S05]  /*1990*/  BSYNC B1 ;  /* 0x0000000000017941 */ /* 0x000fea0003800000 */
.L_x_21184:
        /* <DEDUP_REMOVED lines=16> */
.L_x_21190:
[----:B------:R-:W-:Y:S05]  /*1aa0*/  BSYNC B2 ;  /* 0x0000000000027941 */ /* 0x000fea0003800000 */
.L_x_21189:
        /* <DEDUP_REMOVED lines=42> */
.L_x_21188:
[----:B------:R-:W-:Y:S05]  /*1d50*/  BSYNC B1 ;  /* 0x0000000000017941 */ /* 0x000fea0003800000 */
.L_x_21187:
        /* <DEDUP_REMOVED lines=9> */
.L_x_21183:
        /* <DEDUP_REMOVED lines=12> */
.L_x_21192:
[----:B------:R-:W-:-:S07]  /*1eb0*/  IMAD.MOV.U32 R11, RZ, RZ, R14 ;  /* 0x000000ffff0b7224 */ /* 0x000fce00078e000e */
.L_x_21193:
[----:B------:R-:W-:Y:S05]  /*1ec0*/  BSYNC B1 ;  /* 0x0000000000017941 */ /* 0x000fea0003800000 */
.L_x_21191:
        /* <DEDUP_REMOVED lines=16> */
.L_x_21197:
[----:B------:R-:W-:Y:S05]  /*1fd0*/  BSYNC B2 ;  /* 0x0000000000027941 */ /* 0x000fea0003800000 */
.L_x_21196:
        /* <DEDUP_REMOVED lines=42> */
[----:B------:R-:W-:-:S07]  /*2280*/  IMAD.MOV.U32 R12, RZ, RZ, R210 ;  /* 0x000000ffff0c7224 */ /* 0x000fce00078e00d2 */
.L_x_21195:
[----:B------:R-:W-:Y:S05]  /*2290*/  BSYNC B1 ;  /* 0x0000000000017941 */ /* 0x000fea0003800000 */
.L_x_21194:
        /* <DEDUP_REMOVED lines=14> */
.L_x_21198:
        /* <DEDUP_REMOVED lines=12> */
.L_x_21201:
[----:B------:R-:W-:-:S07]  /*2440*/  MOV R7, R14 ;  /* 0x0000000e00077202 */ /* 0x000fce0000000f00 */
.L_x_21202:
[----:B------:R-:W-:Y:S05]  /*2450*/  BSYNC B1 ;  /* 0x0000000000017941 */ /* 0x000fea0003800000 */
.L_x_21200:
        /* <DEDUP_REMOVED lines=16> */
.L_x_21206:
[----:B------:R-:W-:Y:S05]  /*2560*/  BSYNC B2 ;  /* 0x0000000000027941 */ /* 0x000fea0003800000 */
.L_x_21205:
        /* <DEDUP_REMOVED lines=42> */
.L_x_21204:
[----:B------:R-:W-:Y:S05]  /*2810*/  BSYNC B1 ;  /* 0x0000000000017941 */ /* 0x000fea0003800000 */
.L_x_21203:
[----:B------:R-:W-:Y:S02]  /*2820*/  I2FP.F32.U32 R146, R7 ;  /* 0x0000000700927245 */ /* 0x000fe40000201000 */
[----:B------:R-:W-:-:S03]  /*2830*/  PRMT R7, R140, 0x7632, R7 ;  /* 0x000076328c077816 */ /* 0x000fc60000000007 */
[----:B------:R-:W-:Y:S02]  /*2840*/  FFMA.FTZ R146, R146, R203, 1.1641532182693481445e-10 ;  /* 0x2f00000092927423 */ /* 0x000fe400000100cb */
[----:B------:R-:W-:-:S03]  /*2850*/  IMAD.U32 R7, R7, 0x10000, RZ ;  /* 0x0001000007077824 */ /* 0x000fc600078e00ff */
[----:B------:R-:W-:Y:S01]  /*2860*/  FSETP.GTU.FTZ.AND P3, PT, R146, R201, PT ;  /* 0x000000c99200720b */ /* 0x000fe20003f7c000 */
[----:B------:R-:W-:-:S05]  /*2870*/  FMUL.FTZ R7, R7, R202 ;  /* 0x000000ca07077220 */ /* 0x000fca0000410000 */
[----:B------:R-:W-:Y:S02]  /*2880*/  FSEL R146, R7, RZ, !P3 ;  /* 0x000000ff07927208 */ /* 0x000fe40005800000 */
[----:B------:R-:W-:-:S03]  /*2890*/  SEL R7, RZ, 0x1, P3 ;  /* 0x00000001ff077807 */ /* 0x000fc60001800000 */
[----:B------:R-:W-:-:S04]  /*28a0*/  FADD.FTZ R145, R146, R145 ;  /* 0x0000009192917221 */ /* 0x000fc80000010000 */
[----:B------:R-:W-:-:S07]  /*28b0*/  @P0 FADD.FTZ R145, R133, R145 ;  /* 0x0000009185910221 */ /* 0x000fce0000010000 */
.L_x_21199:
        /* <DEDUP_REMOVED lines=12> */
.L_x_21208:
[----:B------:R-:W-:-:S07]  /*2980*/  IMAD.MOV.U32 R11, RZ, RZ, R14 ;  /* 0x000000ffff0b7224 */ /* 0x000fce00078e000e */
.L_x_21209:
[----:B------:R-:W-:Y:S05]  /*2990*/  BSYNC B1 ;  /* 0x0000000000017941 */ /* 0x000fea0003800000 */
.L_x_21207:
        /* <DEDUP_REMOVED lines=11> */
[----:B------:R-:W-:Y:S01]  /*2a50*/  @!P3 MOV R19, RZ ;  /* 0x000000ff0013b202 */ /* 0x000fe20000000f00 */
[----:B------:R-:W-:-:S03]  /*2a60*/  @!P3 VIADD R12, R10, 0x1 ;  /* 0x000000010a0cb836 */ /* 0x000fc60000000000 */
[----:B------:R-:W-:-:S13]  /*2a70*/  ISETP.NE.AND P4, PT, R205, RZ, !P3 ;  /* 0x000000ffcd00720c */ /* 0x000fda0005f85270 */
[----:B------:R-:W-:-:S04]  /*2a80*/  @P4 IMAD.MOV R12, RZ, RZ, R10 ;  /* 0x000000ffff0c4224 */ /* 0x000fc800078e020a */
[----:B------:R-:W-:-:S07]  /*2a90*/  @!P3 IMAD.MOV.U32 R10, RZ, RZ, R12 ;  /* 0x000000ffff0ab224 */ /* 0x000fce00078e000c */
.L_x_21213:
[----:B------:R-:W-:Y:S05]  /*2aa0*/  BSYNC B2 ;  /* 0x0000000000027941 */ /* 0x000fea0003800000 */
.L_x_21212:
        /* <DEDUP_REMOVED lines=42> */
.L_x_21211:
[----:B------:R-:W-:Y:S05]  /*2d50*/  BSYNC B1 ;  /* 0x0000000000017941 */ /* 0x000fea0003800000 */
.L_x_21210:
        /* <DEDUP_REMOVED lines=15> */
.L_x_21214:
        /* <DEDUP_REMOVED lines=12> */
.L_x_21217:
[----:B------:R-:W-:-:S07]  /*2f10*/  IMAD.MOV.U32 R6, RZ, RZ, R14 ;  /* 0x000000ffff067224 */ /* 0x000fce00078e000e */
.L_x_21218:
[----:B------:R-:W-:Y:S05]  /*2f20*/  BSYNC B1 ;  /* 0x0000000000017941 */ /* 0x000fea0003800000 */
.L_x_21216:
        /* <DEDUP_REMOVED lines=16> */
.L_x_21222:
[----:B------:R-:W-:Y:S05]  /*3030*/  BSYNC B2 ;  /* 0x0000000000027941 */ /* 0x000fea0003800000 */
.L_x_21221:
        /* <DEDUP_REMOVED lines=42> */
.L_x_21220:
[----:B------:R-:W-:Y:S05]  /*32e0*/  BSYNC B1 ;  /* 0x0000000000017941 */ /* 0x000fea0003800000 */
.L_x_21219:
        /* <DEDUP_REMOVED lines=9> */
.L_x_21215:
        /* <DEDUP_REMOVED lines=12> */
.L_x_21224:
[----:B------:R-:W-:-:S07]  /*3440*/  IMAD.MOV.U32 R11, RZ, RZ, R14 ;  /* 0x000000ffff0b7224 */ /* 0x000fce00078e000e */
.L_x_21225:
[----:B------:R-:W-:Y:S05]  /*3450*/  BSYNC B1 ;  /* 0x0000000000017941 */ /* 0x000fea0003800000 */
.L_x_21223:
        /* <DEDUP_REMOVED lines=16> */
.L_x_21229:
[----:B------:R-:W-:Y:S05]  /*3560*/  BSYNC B2 ;  /* 0x0000000000027941 */ /* 0x000fea0003800000 */
.L_x_21228:
        /* <DEDUP_REMOVED lines=42> */
[----:B------:R-:W-:-:S07]  /*3810*/  IMAD.MOV.U32 R12, RZ, RZ, R212 ;  /* 0x000000ffff0c7224 */ /* 0x000fce00078e00d4 */
.L_x_21227:
[----:B------:R-:W-:Y:S05]  /*3820*/  BSYNC B1 ;  /* 0x0000000000017941 */ /* 0x000fea0003800000 */
.L_x_21226:
        /* <DEDUP_REMOVED lines=14> */
.L_x_21230:
        /* <DEDUP_REMOVED lines=12> */
.L_x_21233:
[----:B------:R-:W-:-:S07]  /*39d0*/  IMAD.MOV.U32 R5, RZ, RZ, R14 ;  /* 0x000000ffff057224 */ /* 0x000fce00078e000e */
.L_x_21234:
[----:B------:R-:W-:Y:S05]  /*39e0*/  BSYNC B1 ;  /* 0x0000000000017941 */ /* 0x000fea0003800000 */
.L_x_21232:
        /* <DEDUP_REMOVED lines=16> */
.L_x_21238:
[----:B------:R-:W-:Y:S05]  /*3af0*/  BSYNC B2 ;  /* 0x0000000000027941 */ /* 0x000fea0003800000 */
.L_x_21237:
        /* <DEDUP_REMOVED lines=42> */
.L_x_21236:
[----:B------:R-:W-:Y:S05]  /*3da0*/  BSYNC B1 ;  /* 0x0000000000017941 */ /* 0x000fea0003800000 */
.L_x_21235:
        /* <DEDUP_REMOVED lines=10> */
.L_x_21231:
        /* <DEDUP_REMOVED lines=12> */
.L_x_21240:
[----:B------:R-:W-:-:S07]  /*3f10*/  MOV R11, R14 ;  /* 0x0000000e000b7202 */ /* 0x000fce0000000f00 */
.L_x_21241:
[----:B------:R-:W-:Y:S05]  /*3f20*/  BSYNC B1 ;  /* 0x0000000000017941 */ /* 0x000fea0003800000 */
.L_x_21239:
        /* <DEDUP_REMOVED lines=16> */
.L_x_21245:
[----:B------:R-:W-:Y:S05]  /*4030*/  BSYNC B2 ;  /* 0x0000000000027941 */ /* 0x000fea0003800000 */
.L_x_21244:
        /* <DEDUP_REMOVED lines=42> */
.L_x_21243:
[----:B------:R-:W-:Y:S05]  /*42e0*/  BSYNC B1 ;  /* 0x0000000000017941 */ /* 0x000fea0003800000 */
.L_x_21242:
        /* <DEDUP_REMOVED lines=15> */
.L_x_21246:
        /* <DEDUP_REMOVED lines=12> */
.L_x_21249:
[----:B------:R-:W-:-:S07]  /*44a0*/  IMAD.MOV.U32 R4, RZ, RZ, R14 ;  /* 0x000000ffff047224 */ /* 0x000fce00078e000e */
.L_x_21250:
[----:B------:R-:W-:Y:S05]  /*44b0*/  BSYNC B1 ;  /* 0x0000000000017941 */ /* 0x000fea0003800000 */
.L_x_21248:
        /* <DEDUP_REMOVED lines=16> */
.L_x_21254:
[----:B------:R-:W-:Y:S05]  /*45c0*/  BSYNC B2 ;  /* 0x0000000000027941 */ /* 0x000fea0003800000 */
.L_x_21253:
        /* <DEDUP_REMOVED lines=43> */
.L_x_21252:
[----:B------:R-:W-:Y:S05]  /*4880*/  BSYNC B1 ;  /* 0x0000000000017941 */ /* 0x000fea0003800000 */
.L_x_21251:
        /* <DEDUP_REMOVED lines=9> */
.L_x_21247:
        /* <DEDUP_REMOVED lines=12> */
.L_x_21256:
[----:B------:R-:W-:-:S07]  /*49e0*/  IMAD.MOV.U32 R11, RZ, RZ, R14 ;  /* 0x000000ffff0b7224 */ /* 0x000fce00078e000e */
.L_x_21257:
[----:B------:R-:W-:Y:S05]  /*49f0*/  BSYNC B1 ;  /* 0x0000000000017941 */ /* 0x000fea0003800000 */
.L_x_21255:
        /* <DEDUP_REMOVED lines=16> */
.L_x_21261:
[----:B------:R-:W-:Y:S05]  /*4b00*/  BSYNC B2 ;  /* 0x0000000000027941 */ /* 0x000fea0003800000 */
.L_x_21260:
        /* <DEDUP_REMOVED lines=42> */
[----:B------:R-:W-:Y:S02]  /*4db0*/  IMAD.MOV.U32 R12, RZ, RZ, R210 ;  /* 0x000000ffff0c7224 */ /* 0x000fe400078e00d2 */
[----:B------:R-:W-:-:S07]  /*4dc0*/  IMAD.MOV.U32 R210, RZ, RZ, RZ ;  /* 0x000000ffffd27224 */ /* 0x000fce00078e00ff */
.L_x_21259:
[----:B------:R-:W-:Y:S05]  /*4dd0*/  BSYNC B1 ;  /* 0x0000000000017941 */ /* 0x000fea0003800000 */
.L_x_21258:
        /* <DEDUP_REMOVED lines=12> */
.L_x_21262:
        /* <DEDUP_REMOVED lines=12> */
.L_x_21265:
[----:B0-----:R-:W-:-:S07]  /*4f60*/  IMAD.MOV.U32 R3, RZ, RZ, R14 ;  /* 0x000000ffff037224 */ /* 0x001fce00078e000e */
.L_x_21266:
[----:B------:R-:W-:Y:S05]  /*4f70*/  BSYNC B1 ;  /* 0x0000000000017941 */ /* 0x000fea0003800000 */
.L_x_21264:
        /* <DEDUP_REMOVED lines=16> */
.L_x_21270:
[----:B------:R-:W-:Y:S05]  /*5080*/  BSYNC B2 ;  /* 0x0000000000027941 */ /* 0x000fea0003800000 */
.L_x_21269:
        /* <DEDUP_REMOVED lines=42> */
.L_x_21268:
[----:B------:R-:W-:Y:S05]  /*5330*/  BSYNC B1 ;  /* 0x0000000000017941 */ /* 0x000fea0003800000 */
.L_x_21267:
        /* <DEDUP_REMOVED lines=10> */
.L_x_21263:
        /* <DEDUP_REMOVED lines=12> */
.L_x_21272:
[----:B------:R-:W-:-:S07]  /*54a0*/  MOV R11, R14 ;  /* 0x0000000e000b7202 */ /* 0x000fce0000000f00 */
.L_x_21273:
[----:B------:R-:W-:Y:S05]  /*54b0*/  BSYNC B1 ;  /* 0x0000000000017941 */ /* 0x000fea0003800000 */
.L_x_21271:
        /* <DEDUP_REMOVED lines=16> */
.L_x_21277:
[----:B------:R-:W-:Y:S05]  /*55c0*/  BSYNC B2 ;  /* 0x0000000000027941 */ /* 0x000fea0003800000 */
.L_x_21276:
        /* <DEDUP_REMOVED lines=43> */
.L_x_21275:
[----:B------:R-:W-:Y:S05]  /*5880*/  BSYNC B1 ;  /* 0x0000000000017941 */ /* 0x000fea0003800000 */
.L_x_21274:
        /* <DEDUP_REMOVED lines=13> */
.L_x_21278:
        /* <DEDUP_REMOVED lines=12> */
.L_x_21281:
[----:B------:R-:W-:-:S07]  /*5a20*/  IMAD.MOV.U32 R2, RZ, RZ, R14 ;  /* 0x000000ffff027224 */ /* 0x000fce00078e000e */
.L_x_21282:
[----:B------:R-:W-:Y:S05]  /*5a30*/  BSYNC B1 ;  /* 0x0000000000017941 */ /* 0x000fea0003800000 */
.L_x_21280:
        /* <DEDUP_REMOVED lines=16> */
.L_x_21286:
[----:B------:R-:W-:Y:S05]  /*5b40*/  BSYNC B2 ;  /* 0x0000000000027941 */ /* 0x000fea0003800000 */
.L_x_21285:
        /* <DEDUP_REMOVED lines=42> */
[----:B------:R-:W-:-:S07]  /*5df0*/  IMAD.MOV.U32 R12, RZ, RZ, R212 ;  /* 0x000000ffff0c7224 */ /* 0x000fce00078e00d4 */
.L_x_21284:
[----:B------:R-:W-:Y:S05]  /*5e00*/  BSYNC B1 ;  /* 0x0000000000017941 */ /* 0x000fea0003800000 */
.L_x_21283:
        /* <DEDUP_REMOVED lines=9> */
.L_x_21279:
        /* <DEDUP_REMOVED lines=12> */
.L_x_21288:
[----:B------:R-:W-:-:S07]  /*5f60*/  IMAD.MOV.U32 R11, RZ, RZ, R14 ;  /* 0x000000ffff0b7224 */ /* 0x000fce00078e000e */
.L_x_21289:
[----:B------:R-:W-:Y:S05]  /*5f70*/  BSYNC B1 ;  /* 0x0000000000017941 */ /* 0x000fea0003800000 */
.L_x_21287:
        /* <DEDUP_REMOVED lines=16> */
.L_x_21293:
[----:B------:R-:W-:Y:S05]  /*6080*/  BSYNC B2 ;  /* 0x0000000000027941 */ /* 0x000fea0003800000 */
.L_x_21292:
        /* <DEDUP_REMOVED lines=44> */
.L_x_21291:
[----:B------:R-:W-:Y:S05]  /*6350*/  BSYNC B1 ;  /* 0x0000000000017941 */ /* 0x000fea0003800000 */
.L_x_21290:
        /* <DEDUP_REMOVED lines=12> */
.L_x_21294:
        /* <DEDUP_REMOVED lines=12> */
.L_x_21297:
[----:B------:R-:W-:-:S07]  /*64e0*/  IMAD.MOV.U32 R0, RZ, RZ, R14 ;  /* 0x000000ffff007224 */ /* 0x000fce00078e000e */
.L_x_21298:
[----:B------:R-:W-:Y:S05]  /*64f0*/  BSYNC B1 ;  /* 0x0000000000017941 */ /* 0x000fea0003800000 */
.L_x_21296:
        /* <DEDUP_REMOVED lines=16> */
.L_x_21302:
[----:B------:R-:W-:Y:S05]  /*6600*/  BSYNC B2 ;  /* 0x0000000000027941 */ /* 0x000fea0003800000 */
.L_x_21301:
        /* <DEDUP_REMOVED lines=42> */
.L_x_21300:
[----:B------:R-:W-:Y:S05]  /*68b0*/  BSYNC B1 ;  /* 0x0000000000017941 */ /* 0x000fea0003800000 */
.L_x_21299:
        /* <DEDUP_REMOVED lines=10> */
.L_x_21295:
        /* <DEDUP_REMOVED lines=10> */
[----:B------:R-:W-:Y:S02]  /*6a00*/  LOP3.LUT P4, RZ, R208, 0x1, RZ, 0xc0, !PT ;  /* 0x00000001d0ff7812 */ /* 0x000fe4000788c0ff */
[----:B------:R-:W-:Y:S01]  /*6a10*/  SEL R201, RZ, 0x1, P0 ;  /* 0x00000001ffc97807 */ /* 0x000fe20000000000 */
[----:B------:R-:W-:Y:S01]  /*6a20*/  IMAD.WIDE.U32 R216, R216, 0x100, RZ ;  /* 0x00000100d8d87825 */ /* 0x000fe200078e00ff */
[----:B------:R-:W-:-:S02]  /*6a30*/  LOP3.LUT R218, R218, R215, R213, 0xfe, !PT ;  /* 0x000000d7dada7212 */ /* 0x000fc400078efed5 */
[C---:B------:R-:W-:Y:S01]  /*6a40*/  LEA R210, P0, R209.reuse, UR12, 0x5 ;  /* 0x0000000cd1d27c11 */ /* 0x040fe2000f8028ff */
[----:B------:R-:W-:Y:S01]  /*6a50*/  IMAD.WIDE.U32 R212, R212, 0x1000000, RZ ;  /* 0x01000000d4d47825 */ /* 0x000fe200078e00ff */
[----:B------:R-:W-:Y:S02]  /*6a60*/  SEL R219, RZ, 0x1, P4 ;  /* 0x00000001ffdb7807 */ /* 0x000fe40002000000 */
[C---:B------:R-:W-:Y:S01]  /*6a70*/  SHF.L.U32 R220, R209.reuse, 0x3, RZ ;  /* 0x00000003d1dc7819 */ /* 0x040fe200000006ff */
[----:B------:R-:W-:Y:S01]  /*6a80*/  IMAD.WIDE.U32 R214, R214, 0x10000, RZ ;  /* 0x00010000d6d67825 */ /* 0x000fe200078e00ff */
[C---:B------:R-:W-:Y:S02]  /*6a90*/  LEA.HI.X R211, R209.reuse, UR13, RZ, 0x5, P0 ;  /* 0x0000000dd1d37c11 */ /* 0x040fe400080f2cff */
[----:B------:R-:W-:Y:S02]  /*6aa0*/  SHF.L.U64.HI R221, R209, 0x3, RZ ;  /* 0x00000003d1dd7819 */ /* 0x000fe400000102ff */
[----:B------:R-:W-:Y:S01]  /*6ab0*/  IADD3 R202, P0, R220, UR14, RZ ;  /* 0x0000000edcca7c10 */ /* 0x000fe2000ff1e0ff */
[----:B------:R2:W-:Y:S01]  /*6ac0*/  STG.E.128 desc[UR4][R210.64], R144 ;  /* 0x00000090d2007986 */ /* 0x0005e2000c101d04 */
[----:B------:R-:W-:-:S02]  /*6ad0*/  LOP3.LUT R213, R213, R218, R219, 0xfe, !PT ;  /* 0x000000dad5d57212 */ /* 0x000fc400078efedb */
[----:B------:R-:W-:Y:S01]  /*6ae0*/  LOP3.LUT R212, R216, R212, R214, 0xfe, !PT ;  /* 0x000000d4d8d47212 */ /* 0x000fe200078efed6 */
[----:B------:R2:W-:Y:S01]  /*6af0*/  STG.E.128 desc[UR4][R210.64+0x10], R148 ;  /* 0x00001094d2007986 */ /* 0x0005e2000c101d04 */
[----:B------:R-:W-:Y:S02]  /*6b00*/  IADD3.X R203, R221, UR15, RZ, P0, !PT ;  /* 0x0000000fddcb7c10 */ /* 0x000fe400087fe4ff */
        /* <DEDUP_REMOVED lines=24> */
.L_x_21303:
[----:B------:R-:W-:-:S07]  /*6c90*/  VIADD R201, R209, 0x80 ;  /* 0x00000080d1c97836 */ /* 0x000fce0000000000 */
.L_x_21174:
[----:B------:R-:W-:Y:S05]  /*6ca0*/  BSYNC B0 ;  /* 0x0000000000007941 */ /* 0x000fea0003800000 */
.L_x_21173:
[----:B------:R-:W-:Y:S01]  /*6cb0*/  LOP3.LUT P0, RZ, R208, 0x800, RZ, 0xc0, !PT ;  /* 0x00000800d0ff7812 */ /* 0x000fe2000780c0ff */
[----:B------:R-:W-:-:S12]  /*6cc0*/  BSSY B0, `(.L_x_21304) ;  /* 0x00005b6000007945 */ /* 0x000fd80003800000 */
[----:B------:R-:W-:Y:S05]  /*6cd0*/  @!P0 BRA `(.L_x_21305) ;  /* 0x0000005800d08947 */ /* 0x000fea0003800000 */
[----:B------:R-:W4:Y:S01]  /*6ce0*/  LDC.64 R152, c[0x0][0x228] ;  /* 0x00008a00ff987b82 */ /* 0x000f220000000a00 */
[----:B------:R-:W-:-:S04]  /*6cf0*/  ISETP.NE.U32.AND P0, PT, RZ, UR8, PT ;  /* 0x00000008ff007c0c */ /* 0x000fc8000bf05070 */
[----:B------:R-:W-:-:S03]  /*6d00*/  ISETP.NE.AND.EX P0, PT, RZ, UR9, PT, P0 ;  /* 0x00000009ff007c0c */ /* 0x000fc6000bf05300 */
[----:B------:R-:W0:Y:S10]  /*6d10*/  LDC.64 R156, c[0x0][0x220] ;  /* 0x00008800ff9c7b82 */ /* 0x000e340000000a00 */
[----:B------:R-:W-:-:S04]  /*6d20*/  @P0 LEA R154, P1, R201, UR8, 0x5 ;  /* 0x00000008c99a0c11 */ /* 0x000fc8000f8228ff */
[----:B------:R-:W-:Y:S02]  /*6d30*/  @P0 LEA.HI.X R155, R201, UR9, RZ, 0x5, P1 ;  /* 0x00000009c99b0c11 */ /* 0x000fe400088f2cff */
[----:B----4-:R-:W-:-:S03]  /*6d40*/  ISETP.NE.U32.AND P1, PT, R152, RZ, PT ;  /* 0x000000ff9800720c */ /* 0x010fc60003f25070 */
[----:B------:R4:W5:Y:S01]  /*6d50*/  @P0 LDG.E.128 R132, desc[UR4][R154.64] ;  /* 0x000000049a840981 */ /* 0x000962000c1e1d00 */
[----:B------:R-:W-:-:S03]  /*6d60*/  ISETP.NE.AND.EX P1, PT, R153, RZ, PT, P1 ;  /* 0x000000ff9900720c */ /* 0x000fc60003f25310 */
[----:B------:R4:W5:Y:S01]  /*6d70*/  @P0 LDG.E.128 R136, desc[UR4][R154.64+0x10] ;  /* 0x000010049a880981 */ /* 0x000962000c1e1d00 */
[----:B0-----:R-:W-:-:S06]  /*6d80*/  IMAD.WIDE.U32 R156, R201, 0x10, R156 ;  /* 0x00000010c99c7825 */ /* 0x001fcc00078e009c */
[----:B------:R-:W5:Y:S03]  /*6d90*/  LDG.E.128 R156, desc[UR4][R156.64] ;  /* 0x000000049c9c7981 */ /* 0x000f66000c1e1d00 */
[----:B--23--:R-:W-:-:S04]  /*6da0*/  @P1 LEA R202, P2, R201, R152, 0x4 ;  /* 0x00000098c9ca1211 */ /* 0x00cfc800078420ff */
[----:B------:R-:W-:-:S05]  /*6db0*/  @P1 LEA.HI.X R203, R201, R153, RZ, 0x4, P2 ;  /* 0x00000099c9cb1211 */ /* 0x000fca00010f24ff */
[----:B------:R4:W5:Y:S01]  /*6dc0*/  @P1 LDG.E.128 R140, desc[UR4][R202.64] ;  /* 0x00000004ca8c1981 */ /* 0x000962000c1e1d00 */
[C---:B------:R-:W-:Y:S01]  /*6dd0*/  ISETP.NE.AND P2, PT, R11.reuse, 0x1, PT ;  /* 0x000000010b00780c */ /* 0x040fe20003f45270 */
[----:B------:R-:W-:Y:S01]  /*6de0*/  BSSY B1, `(.L_x_21306) ;  /* 0x000000c000017945 */ /* 0x000fe20003800000 */
[----:B------:R-:W-:-:S11]  /*6df0*/  IADD3 R211, R11, 0x1, RZ ;  /* 0x000000010bd37810 */ /* 0x000fd60007ffe0ff */
[----:B----4-:R-:W-:Y:S05]  /*6e00*/  @!P2 BRA `(.L_x_21307) ;  /* 0x000000000020a947 */ /* 0x010fea0003800000 */
        /* <DEDUP_REMOVED lines=8> */
.L_x_21307:
[----:B------:R-:W-:-:S07]  /*6e90*/  IMAD.MOV.U32 R154, RZ, RZ, R14 ;  /* 0x000000ffff9a7224 */ /* 0x000fce00078e000e */
.L_x_21308:
[----:B------:R-:W-:Y:S05]  /*6ea0*/  BSYNC B1 ;  /* 0x0000000000017941 */ /* 0x000fea0003800000 */
.L_x_21306:
        /* <DEDUP_REMOVED lines=16> */
.L_x_21312:
[----:B------:R-:W-:Y:S05]  /*6fb0*/  BSYNC B2 ;  /* 0x0000000000027941 */ /* 0x000fea0003800000 */
.L_x_21311:
        /* <DEDUP_REMOVED lines=42> */
.L_x_21310:
[----:B------:R-:W-:Y:S05]  /*7260*/  BSYNC B1 ;  /* 0x0000000000017941 */ /* 0x000fea0003800000 */
.L_x_21309:
        /* <DEDUP_REMOVED lines=20> */
.L_x_21313:
        /* <DEDUP_REMOVED lines=12> */
.L_x_21316:
[----:B------:R-:W-:-:S07]  /*7470*/  MOV R8, R14 ;  /* 0x0000000e00087202 */ /* 0x000fce0000000f00 */
.L_x_21317:
[----:B------:R-:W-:Y:S05]  /*7480*/  BSYNC B1 ;  /* 0x0000000000017941 */ /* 0x000fea0003800000 */
.L_x_21315:
        /* <DEDUP_REMOVED lines=16> */
.L_x_21321:
[----:B------:R-:W-:Y:S05]  /*7590*/  BSYNC B2 ;  /* 0x0000000000027941 */ /* 0x000fea0003800000 */
.L_x_21320:
        /* <DEDUP_REMOVED lines=43> */
.L_x_21319:
[----:B------:R-:W-:Y:S05]  /*7850*/  BSYNC B1 ;  /* 0x0000000000017941 */ /* 0x000fea0003800000 */
.L_x_21318:
        /* <DEDUP_REMOVED lines=9> */
.L_x_21314:
        /* <DEDUP_REMOVED lines=12> */
.L_x_21323:
[----:B------:R-:W-:-:S07]  /*79b0*/  MOV R11, R14 ;  /* 0x0000000e000b7202 */ /* 0x000fce0000000f00 */
.L_x_21324:
[----:B------:R-:W-:Y:S05]  /*79c0*/  BSYNC B1 ;  /* 0x0000000000017941 */ /* 0x000fea0003800000 */
.L_x_21322:
        /* <DEDUP_REMOVED lines=16> */
.L_x_21328:
[----:B------:R-:W-:Y:S05]  /*7ad0*/  BSYNC B2 ;  /* 0x0000000000027941 */ /* 0x000fea0003800000 */
.L_x_21327:
        /* <DEDUP_REMOVED lines=44> */
.L_x_21326:
[----:B------:R-:W-:Y:S05]  /*7da0*/  BSYNC B1 ;  /* 0x0000000000017941 */ /* 0x000fea0003800000 */
.L_x_21325:
        /* <DEDUP_REMOVED lines=14> */
.L_x_21329:
        /* <DEDUP_REMOVED lines=12> */
.L_x_21332:
[----:B------:R-:W-:-:S07]  /*7f50*/  MOV R7, R14 ;  /* 0x0000000e00077202 */ /* 0x000fce0000000f00 */
.L_x_21333:
[----:B------:R-:W-:Y:S05]  /*7f60*/  BSYNC B1 ;  /* 0x0000000000017941 */ /* 0x000fea0003800000 */
.L_x_21331:
        /* <DEDUP_REMOVED lines=16> */
.L_x_21337:
[----:B------:R-:W-:Y:S05]  /*8070*/  BSYNC B2 ;  /* 0x0000000000027941 */ /* 0x000fea0003800000 */
.L_x_21336:
        /* <DEDUP_REMOVED lines=41> */
[----:B------:R-:W-:-:S07]  /*8310*/  LOP3.LUT R13, R13, UR37, R154, 0x96, !PT ;  /* 0x000000250d0d7c12 */ /* 0x000fce000f8e969a */
.L_x_21335:
[----:B------:R-:W-:Y:S05]  /*8320*/  BSYNC B1 ;  /* 0x0000000000017941 */ /* 0x000fea0003800000 */
.L_x_21334:
        /* <DEDUP_REMOVED lines=10> */
.L_x_21330:
        /* <DEDUP_REMOVED lines=12> */
.L_x_21339:
[----:B------:R-:W-:-:S07]  /*8490*/  IMAD.MOV.U32 R11, RZ, RZ, R14 ;  /* 0x000000ffff0b7224 */ /* 0x000fce00078e000e */
.L_x_21340:
[----:B------:R-:W-:Y:S05]  /*84a0*/  BSYNC B1 ;  /* 0x0000000000017941 */ /* 0x000fea0003800000 */
.L_x_21338:
        /* <DEDUP_REMOVED lines=16> */
.L_x_21344:
[----:B------:R-:W-:Y:S05]  /*85b0*/  BSYNC B2 ;  /* 0x0000000000027941 */ /* 0x000fea0003800000 */
.L_x_21343:
        /* <DEDUP_REMOVED lines=43> */
.L_x_21342:
[----:B------:R-:W-:Y:S05]  /*8870*/  BSYNC B1 ;  /* 0x0000000000017941 */ /* 0x000fea0003800000 */
.L_x_21341:
        /* <DEDUP_REMOVED lines=15> */
.L_x_21345:
        /* <DEDUP_REMOVED lines=12> */
.L_x_21348:
[----:B------:R-:W-:-:S07]  /*8a30*/  IMAD.MOV.U32 R6, RZ, RZ, R14 ;  /* 0x000000ffff067224 */ /* 0x000fce00078e000e */
.L_x_21349:
[----:B------:R-:W-:Y:S05]  /*8a40*/  BSYNC B1 ;  /* 0x0000000000017941 */ /* 0x000fea0003800000 */
.L_x_21347:
        /* <DEDUP_REMOVED lines=16> */
.L_x_21353:
[----:B------:R-:W-:Y:S05]  /*8b50*/  BSYNC B2 ;  /* 0x0000000000027941 */ /* 0x000fea0003800000 */
.L_x_21352:
        /* <DEDUP_REMOVED lines=43> */
.L_x_21351:
[----:B------:R-:W-:Y:S05]  /*8e10*/  BSYNC B1 ;  /* 0x0000000000017941 */ /* 0x000fea0003800000 */
.L_x_21350:
        /* <DEDUP_REMOVED lines=9> */
.L_x_21346:
        /* <DEDUP_REMOVED lines=12> */
.L_x_21355:
[----:B------:R-:W-:-:S07]  /*8f70*/  IMAD.MOV.U32 R11, RZ, RZ, R14 ;  /* 0x000000ffff0b7224 */ /* 0x000fce00078e000e */
.L_x_21356:
[----:B------:R-:W-:Y:S05]  /*8f80*/  BSYNC B1 ;  /* 0x0000000000017941 */ /* 0x000fea0003800000 */
.L_x_21354:
        /* <DEDUP_REMOVED lines=16> */
.L_x_21360:
[----:B------:R-:W-:Y:S05]  /*9090*/  BSYNC B2 ;  /* 0x0000000000027941 */ /* 0x000fea0003800000 */
.L_x_21359:
        /* <DEDUP_REMOVED lines=44> */
.L_x_21358:
[----:B------:R-:W-:Y:S05]  /*9360*/  BSYNC B1 ;  /* 0x0000000000017941 */ /* 0x000fea0003800000 */
.L_x_21357:
        /* <DEDUP_REMOVED lines=14> */
.L_x_21361:
        /* <DEDUP_REMOVED lines=12> */
.L_x_21364:
[----:B------:R-:W-:-:S07]  /*9510*/  IMAD.MOV.U32 R5, RZ, RZ, R14 ;  /* 0x000000ffff057224 */ /* 0x000fce00078e000e */
.L_x_21365:
[----:B------:R-:W-:Y:S05]  /*9520*/  BSYNC B1 ;  /* 0x0000000000017941 */ /* 0x000fea0003800000 */
.L_x_21363:
        /* <DEDUP_REMOVED lines=16> */
.L_x_21369:
[----:B------:R-:W-:Y:S05]  /*9630*/  BSYNC B2 ;  /* 0x0000000000027941 */ /* 0x000fea0003800000 */
.L_x_21368:
        /* <DEDUP_REMOVED lines=42> */
.L_x_21367:
[----:B------:R-:W-:Y:S05]  /*98e0*/  BSYNC B1 ;  /* 0x0000000000017941 */ /* 0x000fea0003800000 */
.L_x_21366:
        /* <DEDUP_REMOVED lines=10> */
.L_x_21362:
        /* <DEDUP_REMOVED lines=12> */
.L_x_21371:
[----:B------:R-:W-:-:S07]  /*9a50*/  MOV R11, R14 ;  /* 0x0000000e000b7202 */ /* 0x000fce0000000f00 */
.L_x_21372:
[----:B------:R-:W-:Y:S05]  /*9a60*/  BSYNC B1 ;  /* 0x0000000000017941 */ /* 0x000fea0003800000 */
.L_x_21370:
        /* <DEDUP_REMOVED lines=16> */
.L_x_21376:
[----:B------:R-:W-:Y:S05]  /*9b70*/  BSYNC B2 ;  /* 0x0000000000027941 */ /* 0x000fea0003800000 */
.L_x_21375:
        /* <DEDUP_REMOVED lines=43> */
.L_x_21374:
[----:B------:R-:W-:Y:S05]  /*9e30*/  BSYNC B1 ;  /* 0x0000000000017941 */ /* 0x000fea0003800000 */
.L_x_21373:
        /* <DEDUP_REMOVED lines=15> */
.L_x_21377:
        /* <DEDUP_REMOVED lines=12> */
.L_x_21380:
[----:B------:R-:W-:-:S07]  /*9ff0*/  IMAD.MOV.U32 R4, RZ, RZ, R14 ;  /* 0x000000ffff047224 */ /* 0x000fce00078e000e */
.L_x_21381:
[----:B------:R-:W-:Y:S05]  /*a000*/  BSYNC B1 ;  /* 0x0000000000017941 */ /* 0x000fea0003800000 */
.L_x_21379:
        /* <DEDUP_REMOVED lines=16> */
.L_x_21385:
[----:B------:R-:W-:Y:S05]  /*a110*/  BSYNC B2 ;  /* 0x0000000000027941 */ /* 0x000fea0003800000 */
.L_x_21384:
        /* <DEDUP_REMOVED lines=44> */
.L_x_21383:
[----:B------:R-:W-:Y:S05]  /*a3e0*/  BSYNC B1 ;  /* 0x0000000000017941 */ /* 0x000fea0003800000 */
.L_x_21382:
        /* <DEDUP_REMOVED lines=9> */
.L_x_21378:
        /* <DEDUP_REMOVED lines=12> */
.L_x_21387:
[----:B------:R-:W-:-:S07]  /*a540*/  MOV R11, R14 ;  /* 0x0000000e000b7202 */ /* 0x000fce0000000f00 */
.L_x_21388:
[----:B------:R-:W-:Y:S05]  /*a550*/  BSYNC B1 ;  /* 0x0000000000017941 */ /* 0x000fea0003800000 */
.L_x_21386:
        /* <DEDUP_REMOVED lines=16> */
.L_x_21392:
[----:B------:R-:W-:Y:S05]  /*a660*/  BSYNC B2 ;  /* 0x0000000000027941 */ /* 0x000fea0003800000 */
.L_x_21391:
        /* <DEDUP_REMOVED lines=43> */
.L_x_21390:
[----:B------:R-:W-:Y:S05]  /*a920*/  BSYNC B1 ;  /* 0x0000000000017941 */ /* 0x000fea0003800000 */
.L_x_21389:
        /* <DEDUP_REMOVED lines=12> */
.L_x_21393:
        /* <DEDUP_REMOVED lines=12> */
.L_x_21396:
[----:B------:R-:W-:-:S07]  /*aab0*/  IMAD.MOV.U32 R3, RZ, RZ, R14 ;  /* 0x000000ffff037224 */ /* 0x000fce00078e000e */
.L_x_21397:
[----:B------:R-:W-:Y:S05]  /*aac0*/  BSYNC B1 ;  /* 0x0000000000017941 */ /* 0x000fea0003800000 */
.L_x_21395:
        /* <DEDUP_REMOVED lines=16> */
.L_x_21401:
[----:B------:R-:W-:Y:S05]  /*abd0*/  BSYNC B2 ;  /* 0x0000000000027941 */ /* 0x000fea0003800000 */
.L_x_21400:
        /* <DEDUP_REMOVED lines=43> */
.L_x_21399:
[----:B------:R-:W-:Y:S05]  /*ae90*/  BSYNC B1 ;  /* 0x0000000000017941 */ /* 0x000fea0003800000 */
.L_x_21398:
        /* <DEDUP_REMOVED lines=10> */
.L_x_21394:
        /* <DEDUP_REMOVED lines=12> */
.L_x_21403:
[----:B------:R-:W-:-:S07]  /*b000*/  IMAD.MOV.U32 R11, RZ, RZ, R14 ;  /* 0x000000ffff0b7224 */ /* 0x000fce00078e000e */
.L_x_21404:
[----:B------:R-:W-:Y:S05]  /*b010*/  BSYNC B1 ;  /* 0x0000000000017941 */ /* 0x000fea0003800000 */
.L_x_21402:
        /* <DEDUP_REMOVED lines=16> */
.L_x_21408:
[----:B------:R-:W-:Y:S05]  /*b120*/  BSYNC B2 ;  /* 0x0000000000027941 */ /* 0x000fea0003800000 */
.L_x_21407:
        /* <DEDUP_REMOVED lines=44> */
.L_x_21406:
[----:B------:R-:W-:Y:S05]  /*b3f0*/  BSYNC B1 ;  /* 0x0000000000017941 */ /* 0x000fea0003800000 */
.L_x_21405:
        /* <DEDUP_REMOVED lines=13> */
.L_x_21409:
        /* <DEDUP_REMOVED lines=12> */
.L_x_21412:
[----:B------:R-:W-:-:S07]  /*b590*/  IMAD.MOV.U32 R2, RZ, RZ, R14 ;  /* 0x000000ffff027224 */ /* 0x000fce00078e000e */
.L_x_21413:
[----:B------:R-:W-:Y:S05]  /*b5a0*/  BSYNC B1 ;  /* 0x0000000000017941 */ /* 0x000fea0003800000 */
.L_x_21411:
        /* <DEDUP_REMOVED lines=16> */
.L_x_21417:
[----:B------:R-:W-:Y:S05]  /*b6b0*/  BSYNC B2 ;  /* 0x0000000000027941 */ /* 0x000fea0003800000 */
.L_x_21416:
        /* <DEDUP_REMOVED lines=44> */
.L_x_21415:
[----:B------:R-:W-:Y:S05]  /*b980*/  BSYNC B1 ;  /* 0x0000000000017941 */ /* 0x000fea0003800000 */
.L_x_21414:
        /* <DEDUP_REMOVED lines=9> */
.L_x_21410:
        /* <DEDUP_REMOVED lines=12> */
.L_x_21419:
[----:B------:R-:W-:-:S07]  /*bae0*/  MOV R11, R14 ;  /* 0x0000000e000b7202 */ /* 0x000fce0000000f00 */
.L_x_21420:
[----:B------:R-:W-:Y:S05]  /*baf0*/  BSYNC B1 ;  /* 0x0000000000017941 */ /* 0x000fea0003800000 */
.L_x_21418:
        /* <DEDUP_REMOVED lines=16> */
.L_x_21424:
[----:B------:R-:W-:Y:S05]  /*bc00*/  BSYNC B2 ;  /* 0x0000000000027941 */ /* 0x000fea0003800000 */
.L_x_21423:
        /* <DEDUP_REMOVED lines=43> */
.L_x_21422:
[----:B------:R-:W-:Y:S05]  /*bec0*/  BSYNC B1 ;  /* 0x0000000000017941 */ /* 0x000fea0003800000 */
.L_x_21421:
        /* <DEDUP_REMOVED lines=12> */
.L_x_21425:
        /* <DEDUP_REMOVED lines=12> */
.L_x_21428:
[----:B------:R-:W-:-:S07]  /*c050*/  IMAD.MOV.U32 R0, RZ, RZ, R14 ;  /* 0x000000ffff007224 */ /* 0x000fce00078e000e */
.L_x_21429:
[----:B------:R-:W-:Y:S05]  /*c060*/  BSYNC B1 ;  /* 0x0000000000017941 */ /* 0x000fea0003800000 */
.L_x_21427:
        /* <DEDUP_REMOVED lines=16> */
.L_x_21433:
[----:B------:R-:W-:Y:S05]  /*c170*/  BSYNC B2 ;  /* 0x0000000000027941 */ /* 0x000fea0003800000 */
.L_x_21432:
        /* <DEDUP_REMOVED lines=43> */
.L_x_21431:
[----:B------:R-:W-:Y:S05]  /*c430*/  BSYNC B1 ;  /* 0x0000000000017941 */ /* 0x000fea0003800000 */
.L_x_21430:
        /* <DEDUP_REMOVED lines=10> */
.L_x_21426:
        /* <DEDUP_REMOVED lines=18> */
[C---:B------:R-:W-:Y:S01]  /*c600*/  LEA.HI.X R203, R201.reuse, UR13, RZ, 0x5, P0 ;  /* 0x0000000dc9cb7c11 */ /* 0x040fe200080f2cff */
[----:B------:R-:W-:Y:S01]  /*c610*/  IMAD.WIDE.U32 R212, R212, 0x10000, RZ ;  /* 0x00010000d4d47825 */ /* 0x000fe200078e00ff */
        /* <DEDUP_REMOVED lines=24> */
[----:B------:R-:W-:-:S03]  /*c7a0*/  IADD3.X R203, R222, UR17, RZ, P0, !PT ;  /* 0x00000011decb7c10 */ /* 0x000fc600087fe4ff */
[----:B------:R-:W-:Y:S01]  /*c7b0*/  IMAD.WIDE.U32 R214, R214, 0x100, RZ ;  /* 0x00000100d6d67825 */ /* 0x000fe200078e00ff */
[----:B------:R-:W-:Y:S02]  /*c7c0*/  LOP3.LUT R217, R213, R217, R211, 0xfe, !PT ;  /* 0x000000d9d5d97212 */ /* 0x000fe400078efed3 */
[----:B------:R-:W-:Y:S02]  /*c7d0*/  LOP3.LUT R219, R214, R210, R212, 0xfe, !PT ;  /* 0x000000d2d6db7212 */ /* 0x000fe400078efed4 */
[----:B------:R-:W-:Y:S02]  /*c7e0*/  LOP3.LUT R211, R217, R215, RZ, 0xfc, !PT ;  /* 0x000000d7d9d37212 */ /* 0x000fe400078efcff */
[----:B------:R-:W-:-:S05]  /*c7f0*/  LOP3.LUT R210, R219, 0xff, R8, 0xf8, !PT ;  /* 0x000000ffdbd27812 */ /* 0x000fca00078ef808 */
[----:B------:R2:W-:Y:S02]  /*c800*/  STG.E.64 desc[UR4][R202.64], R210 ;  /* 0x000000d2ca007986 */ /* 0x0005e4000c101b04 */
.L_x_21434:
[----:B------:R-:W-:-:S07]  /*c810*/  IADD3 R201, R201, 0x80, RZ ;  /* 0x00000080c9c97810 */ /* 0x000fce0007ffe0ff */
.L_x_21305:
[----:B------:R-:W-:Y:S05]  /*c820*/  BSYNC B0 ;  /* 0x0000000000007941 */ /* 0x000fea0003800000 */
.L_x_21304:
        /* <DEDUP_REMOVED lines=20> */
[----:B------:R-:W-:-:S11]  /*c970*/  VIADD R211, R11, 0x1 ;  /* 0x000000010bd37836 */ /* 0x000fd60000000000 */
        /* <DEDUP_REMOVED lines=9> */
.L_x_21438:
[----:B------:R-:W-:-:S07]  /*ca10*/  IMAD.MOV.U32 R162, RZ, RZ, R14 ;  /* 0x000000ffffa27224 */ /* 0x000fce00078e000e */
.L_x_21439:
[----:B------:R-:W-:Y:S05]  /*ca20*/  BSYNC B1 ;  /* 0x0000000000017941 */ /* 0x000fea0003800000 */
.L_x_21437:
        /* <DEDUP_REMOVED lines=16> */
.L_x_21443:
[----:B------:R-:W-:Y:S05]  /*cb30*/  BSYNC B2 ;  /* 0x0000000000027941 */ /* 0x000fea0003800000 */
.L_x_21442:
        /* <DEDUP_REMOVED lines=42> */
.L_x_21441:
[----:B------:R-:W-:Y:S05]  /*cde0*/  BSYNC B1 ;  /* 0x0000000000017941 */ /* 0x000fea0003800000 */
.L_x_21440:
        /* <DEDUP_REMOVED lines=20> */
.L_x_21444:
        /* <DEDUP_REMOVED lines=12> */
.L_x_21447:
[----:B------:R-:W-:-:S07]  /*cff0*/  IMAD.MOV.U32 R8, RZ, RZ, R14 ;  /* 0x000000ffff087224 */ /* 0x000fce00078e000e */
.L_x_21448:
[----:B------:R-:W-:Y:S05]  /*d000*/  BSYNC B1 ;  /* 0x0000000000017941 */ /* 0x000fea0003800000 */
.L_x_21446:
        /* <DEDUP_REMOVED lines=16> */
.L_x_21452:
[----:B------:R-:W-:Y:S05]  /*d110*/  BSYNC B2 ;  /* 0x0000000000027941 */ /* 0x000fea0003800000 */
.L_x_21451:
        /* <DEDUP_REMOVED lines=43> */
.L_x_21450:
[----:B------:R-:W-:Y:S05]  /*d3d0*/  BSYNC B1 ;  /* 0x0000000000017941 */ /* 0x000fea0003800000 */
.L_x_21449:
        /* <DEDUP_REMOVED lines=9> */
.L_x_21445:
        /* <DEDUP_REMOVED lines=12> */
.L_x_21454:
[----:B------:R-:W-:-:S07]  /*d530*/  IMAD.MOV.U32 R11, RZ, RZ, R14 ;  /* 0x000000ffff0b7224 */ /* 0x000fce00078e000e */
.L_x_21455:
[----:B------:R-:W-:Y:S05]  /*d540*/  BSYNC B1 ;  /* 0x0000000000017941 */ /* 0x000fea0003800000 */
.L_x_21453:
        /* <DEDUP_REMOVED lines=16> */
.L_x_21459:
[----:B------:R-:W-:Y:S05]  /*d650*/  BSYNC B2 ;  /* 0x0000000000027941 */ /* 0x000fea0003800000 */
.L_x_21458:
        /* <DEDUP_REMOVED lines=44> */
.L_x_21457:
[----:B------:R-:W-:Y:S05]  /*d920*/  BSYNC B1 ;  /* 0x0000000000017941 */ /* 0x000fea0003800000 */
.L_x_21456:
        /* <DEDUP_REMOVED lines=14> */
.L_x_21460:
        /* <DEDUP_REMOVED lines=12> */
.L_x_21463:
[----:B------:R-:W-:-:S07]  /*dad0*/  IMAD.MOV.U32 R7, RZ, RZ, R14 ;  /* 0x000000ffff077224 */ /* 0x000fce00078e000e */
.L_x_21464:
[----:B------:R-:W-:Y:S05]  /*dae0*/  BSYNC B1 ;  /* 0x0000000000017941 */ /* 0x000fea0003800000 */
.L_x_21462:
        /* <DEDUP_REMOVED lines=16> */
.L_x_21468:
[----:B------:R-:W-:Y:S05]  /*dbf0*/  BSYNC B2 ;  /* 0x0000000000027941 */ /* 0x000fea0003800000 */
.L_x_21467:
        /* <DEDUP_REMOVED lines=42> */
.L_x_21466:
[----:B------:R-:W-:Y:S05]  /*dea0*/  BSYNC B1 ;  /* 0x0000000000017941 */ /* 0x000fea0003800000 */
.L_x_21465:
        /* <DEDUP_REMOVED lines=10> */
.L_x_21461:
        /* <DEDUP_REMOVED lines=12> */
.L_x_21470:
[----:B------:R-:W-:-:S07]  /*e010*/  MOV R11, R14 ;  /* 0x0000000e000b7202 */ /* 0x000fce0000000f00 */
.L_x_21471:
[----:B------:R-:W-:Y:S05]  /*e020*/  BSYNC B1 ;  /* 0x0000000000017941 */ /* 0x000fea0003800000 */
.L_x_21469:
        /* <DEDUP_REMOVED lines=16> */
.L_x_21475:
[----:B------:R-:W-:Y:S05]  /*e130*/  BSYNC B2 ;  /* 0x0000000000027941 */ /* 0x000fea0003800000 */
.L_x_21474:
        /* <DEDUP_REMOVED lines=43> */
.L_x_21473:
[----:B------:R-:W-:Y:S05]  /*e3f0*/  BSYNC B1 ;  /* 0x0000000000017941 */ /* 0x000fea0003800000 */
.L_x_21472:
        /* <DEDUP_REMOVED lines=15> */
.L_x_21476:
        /* <DEDUP_REMOVED lines=12> */
.L_x_21479:
[----:B------:R-:W-:-:S07]  /*e5b0*/  IMAD.MOV.U32 R6, RZ, RZ, R14 ;  /* 0x000000ffff067224 */ /* 0x000fce00078e000e */
.L_x_21480:
[----:B------:R-:W-:Y:S05]  /*e5c0*/  BSYNC B1 ;  /* 0x0000000000017941 */ /* 0x000fea0003800000 */
.L_x_21478:
        /* <DEDUP_REMOVED lines=16> */
.L_x_21484:
[----:B------:R-:W-:Y:S05]  /*e6d0*/  BSYNC B2 ;  /* 0x0000000000027941 */ /* 0x000fea0003800000 */
.L_x_21483:
        /* <DEDUP_REMOVED lines=43> */
.L_x_21482:
[----:B------:R-:W-:Y:S05]  /*e990*/  BSYNC B1 ;  /* 0x0000000000017941 */ /* 0x000fea0003800000 */
.L_x_21481:
        /* <DEDUP_REMOVED lines=9> */
.L_x_21477:
        /* <DEDUP_REMOVED lines=12> */
.L_x_21486:
[----:B------:R-:W-:-:S07]  /*eaf0*/  IMAD.MOV.U32 R11, RZ, RZ, R14 ;  /* 0x000000ffff0b7224 */ /* 0x000fce00078e000e */
.L_x_21487:
[----:B------:R-:W-:Y:S05]  /*eb00*/  BSYNC B1 ;  /* 0x0000000000017941 */ /* 0x000fea0003800000 */
.L_x_21485:
        /* <DEDUP_REMOVED lines=16> */
.L_x_21491:
[----:B------:R-:W-:Y:S05]  /*ec10*/  BSYNC B2 ;  /* 0x0000000000027941 */ /* 0x000fea0003800000 */
.L_x_21490:
        /* <DEDUP_REMOVED lines=44> */
.L_x_21489:
[----:B------:R-:W-:Y:S05]  /*eee0*/  BSYNC B1 ;  /* 0x0000000000017941 */ /* 0x000fea0003800000 */
.L_x_21488:
        /* <DEDUP_REMOVED lines=14> */
.L_x_21492:
        /* <DEDUP_REMOVED lines=12> */
.L_x_21495:
[----:B------:R-:W-:-:S07]  /*f090*/  IMAD.MOV.U32 R5, RZ, RZ, R14 ;  /* 0x000000ffff057224 */ /* 0x000fce00078e000e */
.L_x_21496:
[----:B------:R-:W-:Y:S05]  /*f0a0*/  BSYNC B1 ;  /* 0x0000000000017941 */ /* 0x000fea0003800000 */
.L_x_21494:
        /* <DEDUP_REMOVED lines=16> */
.L_x_21500:
[----:B------:R-:W-:Y:S05]  /*f1b0*/  BSYNC B2 ;  /* 0x0000000000027941 */ /* 0x000fea0003800000 */
.L_x_21499:
        /* <DEDUP_REMOVED lines=42> */
.L_x_21498:
[----:B------:R-:W-:Y:S05]  /*f460*/  BSYNC B1 ;  /* 0x0000000000017941 */ /* 0x000fea0003800000 */
.L_x_21497:
        /* <DEDUP_REMOVED lines=10> */
.L_x_21493:
        /* <DEDUP_REMOVED lines=12> */
.L_x_21502:
[----:B------:R-:W-:-:S07]  /*f5d0*/  IMAD.MOV.U32 R11, RZ, RZ, R14 ;  /* 0x000000ffff0b7224 */ /* 0x000fce00078e000e */
.L_x_21503:
[----:B------:R-:W-:Y:S05]  /*f5e0*/  BSYNC B1 ;  /* 0x0000000000017941 */ /* 0x000fea0003800000 */
.L_x_21501:
        /* <DEDUP_REMOVED lines=16> */
.L_x_21507:
[----:B------:R-:W-:Y:S05]  /*f6f0*/  BSYNC B2 ;  /* 0x0000000000027941 */ /* 0x000fea0003800000 */
.L_x_21506:
        /* <DEDUP_REMOVED lines=43> */
.L_x_21505:
[----:B------:R-:W-:Y:S05]  /*f9b0*/  BSYNC B1 ;  /* 0x0000000000017941 */ /* 0x000fea0003800000 */
.L_x_21504:
        /* <DEDUP_REMOVED lines=15> */
.L_x_21508:
        /* <DEDUP_REMOVED lines=12> */
.L_x_21511:
[----:B------:R-:W-:-:S07]  /*fb70*/  MOV R4, R14 ;  /* 0x0000000e00047202 */ /* 0x000fce0000000f00 */
.L_x_21512:
[----:B------:R-:W-:Y:S05]  /*fb80*/  BSYNC B1 ;  /* 0x0000000000017941 */ /* 0x000fea0003800000 */
.L_x_21510:
        /* <DEDUP_REMOVED lines=16> */
.L_x_21516:
[----:B------:R-:W-:Y:S05]  /*fc90*/  BSYNC B2 ;  /* 0x0000000000027941 */ /* 0x000fea0003800000 */
.L_x_21515:
        /* <DEDUP_REMOVED lines=44> */
.L_x_21514:
[----:B------:R-:W-:Y:S05]  /*ff60*/  BSYNC B1 ;  /* 0x0000000000017941 */ /* 0x000fea0003800000 */
.L_x_21513:
        /* <DEDUP_REMOVED lines=9> */
.L_x_21509:
        /* <DEDUP_REMOVED lines=12> */
.L_x_21518:
[----:B------:R-:W-:-:S07]  /*100c0*/  IMAD.MOV.U32 R11, RZ, RZ, R14 ;  /* 0x000000ffff0b7224 */ /* 0x000fce00078e000e */
.L_x_21519:
[----:B------:R-:W-:Y:S05]  /*100d0*/  BSYNC B1 ;  /* 0x0000000000017941 */ /* 0x000fea0003800000 */
.L_x_21517:
        /* <DEDUP_REMOVED lines=16> */
.L_x_21523:
[----:B------:R-:W-:Y:S05]  /*101e0*/  BSYNC B2 ;  /* 0x0000000000027941 */ /* 0x000fea0003800000 */
.L_x_21522:
        /* <DEDUP_REMOVED lines=43> */
.L_x_21521:
[----:B------:R-:W-:Y:S05]  /*104a0*/  BSYNC B1 ;  /* 0x0000000000017941 */ /* 0x000fea0003800000 */
.L_x_21520:
        /* <DEDUP_REMOVED lines=12> */
.L_x_21524:
        /* <DEDUP_REMOVED lines=12> */
.L_x_21527:
[----:B------:R-:W-:-:S07]  /*10630*/  MOV R3, R14 ;  /* 0x0000000e00037202 */ /* 0x000fce0000000f00 */
.L_x_21528:
[----:B------:R-:W-:Y:S05]  /*10640*/  BSYNC B1 ;  /* 0x0000000000017941 */ /* 0x000fea0003800000 */
.L_x_21526:
        /* <DEDUP_REMOVED lines=16> */
.L_x_21532:
[----:B------:R-:W-:Y:S05]  /*10750*/  BSYNC B2 ;  /* 0x0000000000027941 */ /* 0x000fea0003800000 */
.L_x_21531:
        /* <DEDUP_REMOVED lines=43> */
.L_x_21530:
[----:B------:R-:W-:Y:S05]  /*10a10*/  BSYNC B1 ;  /* 0x0000000000017941 */ /* 0x000fea0003800000 */
.L_x_21529:
        /* <DEDUP_REMOVED lines=10> */
.L_x_21525:
        /* <DEDUP_REMOVED lines=12> */
.L_x_21534:
[----:B------:R-:W-:-:S07]  /*10b80*/  MOV R11, R14 ;  /* 0x0000000e000b7202 */ /* 0x000fce0000000f00 */
.L_x_21535:
[----:B------:R-:W-:Y:S05]  /*10b90*/  BSYNC B1 ;  /* 0x0000000000017941 */ /* 0x000fea0003800000 */
.L_x_21533:
        /* <DEDUP_REMOVED lines=16> */
.L_x_21539:
[----:B------:R-:W-:Y:S05]  /*10ca0*/  BSYNC B2 ;  /* 0x0000000000027941 */ /* 0x000fea0003800000 */
.L_x_21538:
        /* <DEDUP_REMOVED lines=44> */
.L_x_21537:
[----:B------:R-:W-:Y:S05]  /*10f70*/  BSYNC B1 ;  /* 0x0000000000017941 */ /* 0x000fea0003800000 */
.L_x_21536:
        /* <DEDUP_REMOVED lines=13> */
.L_x_21540:
        /* <DEDUP_REMOVED lines=12> */
.L_x_21543:
[----:B------:R-:W-:-:S07]  /*11110*/  MOV R2, R14 ;  /* 0x0000000e00027202 */ /* 0x000fce0000000f00 */
.L_x_21544:
[----:B------:R-:W-:Y:S05]  /*11120*/  BSYNC B1 ;  /* 0x0000000000017941 */ /* 0x000fea0003800000 */
.L_x_21542:
        /* <DEDUP_REMOVED lines=16> */
.L_x_21548:
[----:B------:R-:W-:Y:S05]  /*11230*/  BSYNC B2 ;  /* 0x0000000000027941 */ /* 0x000fea0003800000 */
.L_x_21547:
        /* <DEDUP_REMOVED lines=44> */
.L_x_21546:
[----:B------:R-:W-:Y:S05]  /*11500*/  BSYNC B1 ;  /* 0x0000000000017941 */ /* 0x000fea0003800000 */
.L_x_21545:
        /* <DEDUP_REMOVED lines=9> */
.L_x_21541:
        /* <DEDUP_REMOVED lines=12> */
.L_x_21550:
[----:B------:R-:W-:-:S07]  /*11660*/  IMAD.MOV.U32 R11, RZ, RZ, R14 ;  /* 0x000000ffff0b7224 */ /* 0x000fce00078e000e */
.L_x_21551:
[----:B------:R-:W-:Y:S05]  /*11670*/  BSYNC B1 ;  /* 0x0000000000017941 */ /* 0x000fea0003800000 */
.L_x_21549:
        /* <DEDUP_REMOVED lines=16> */
.L_x_21555:
[----:B------:R-:W-:Y:S05]  /*11780*/  BSYNC B2 ;  /* 0x0000000000027941 */ /* 0x000fea0003800000 */
.L_x_21554:
        /* <DEDUP_REMOVED lines=43> */
.L_x_21553:
[----:B------:R-:W-:Y:S05]  /*11a40*/  BSYNC B1 ;  /* 0x0000000000017941 */ /* 0x000fea0003800000 */
.L_x_21552:
        /* <DEDUP_REMOVED lines=12> */
.L_x_21556:
        /* <DEDUP_REMOVED lines=12> */
.L_x_21559:
[----:B------:R-:W-:-:S07]  /*11bd0*/  MOV R0, R14 ;  /* 0x0000000e00007202 */ /* 0x000fce0000000f00 */
.L_x_21560:
[----:B------:R-:W-:Y:S05]  /*11be0*/  BSYNC B1 ;  /* 0x0000000000017941 */ /* 0x000fea0003800000 */
.L_x_21558:
        /* <DEDUP_REMOVED lines=16> */
.L_x_21564:
[----:B------:R-:W-:Y:S05]  /*11cf0*/  BSYNC B2 ;  /* 0x0000000000027941 */ /* 0x000fea0003800000 */
.L_x_21563:
        /* <DEDUP_REMOVED lines=43> */
.L_x_21562:
[----:B------:R-:W-:Y:S05]  /*11fb0*/  BSYNC B1 ;  /* 0x0000000000017941 */ /* 0x000fea0003800000 */
.L_x_21561:
        /* <DEDUP_REMOVED lines=10> */
.L_x_21557:
        /* <DEDUP_REMOVED lines=51> */
.L_x_21565:
[----:B------:R-:W-:-:S07]  /*12390*/  VIADD R201, R201, 0x80 ;  /* 0x00000080c9c97836 */ /* 0x000fce0000000000 */
.L_x_21436:
[----:B------:R-:W-:Y:S05]  /*123a0*/  BSYNC B0 ;  /* 0x0000000000007941 */ /* 0x000fea0003800000 */
.L_x_21435:
        /* <DEDUP_REMOVED lines=30> */
.L_x_21569:
[----:B------:R-:W-:-:S07]  /*12590*/  MOV R170, R14 ;  /* 0x0000000e00aa7202 */ /* 0x000fce0000000f00 */
.L_x_21570:
[----:B------:R-:W-:Y:S05]  /*125a0*/  BSYNC B1 ;  /* 0x0000000000017941 */ /* 0x000fea0003800000 */
.L_x_21568:
        /* <DEDUP_REMOVED lines=16> */
.L_x_21574:
[----:B------:R-:W-:Y:S05]  /*126b0*/  BSYNC B2 ;  /* 0x0000000000027941 */ /* 0x000fea0003800000 */
.L_x_21573:
        /* <DEDUP_REMOVED lines=42> */
.L_x_21572:
[----:B------:R-:W-:Y:S05]  /*12960*/  BSYNC B1 ;  /* 0x0000000000017941 */ /* 0x000fea0003800000 */
.L_x_21571:
[----:B------:R-:W0:Y:S01]  /*12970*/  LDC R203, c[0x0][0x294] ;  /* 0x0000a500ffcb7b82 */ /* 0x000e220000000800 */
[----:B------:R-:W-:Y:S01]  /*12980*/  HFMA2.MMA R210, -RZ, RZ, 0.1171875, 0 ;  /* 0x2f800000ffd27435 */ /* 0x000fe200000001ff */
[----:B------:R-:W-:Y:S01]  /*12990*/  I2FP.F32.U32 R11, R170 ;  /* 0x000000aa000b7245 */ /* 0x000fe20000201000 */
[----:B-----5:R-:W-:Y:S01]  /*129a0*/  IMAD.U32 R171, R172, 0x10000, RZ ;  /* 0x00010000acab7824 */ /* 0x020fe200078e00ff */
[----:B------:R-:W-:Y:S02]  /*129b0*/  ISETP.NE.U32.AND P2, PT, R168, RZ, PT ;  /* 0x000000ffa800720c */ /* 0x000fe40003f45070 */
[----:B------:R-:W-:Y:S02]  /*129c0*/  LOP3.LUT R208, R208, 0xffffffef, RZ, 0xc0, !PT ;  /* 0xffffffefd0d07812 */ /* 0x000fe400078ec0ff */
[----:B------:R-:W2:Y:S01]  /*129d0*/  LDC R202, c[0x0][0x298] ;  /* 0x0000a600ffca7b82 */ /* 0x000ea20000000800 */
[----:B------:R-:W-:Y:S02]  /*129e0*/  ISETP.NE.AND.EX P2, PT, R169, RZ, PT, P2 ;  /* 0x000000ffa900720c */ /* 0x000fe40003f45320 */
[----:B------:R-:W-:Y:S01]  /*129f0*/  FFMA.FTZ R170, R11, R210, 1.1641532182693481445e-10 ;  /* 0x2f0000000baa7423 */ /* 0x000fe200000100d2 */
[----:B------:R-:W-:-:S04]  /*12a00*/  PRMT R172, R172, 0x7632, R172 ;  /* 0x00007632acac7816 */ /* 0x000fc800000000ac */
[----:B0-----:R-:W-:Y:S01]  /*12a10*/  FSETP.GTU.FTZ.AND P3, PT, R170, R203, PT ;  /* 0x000000cbaa00720b */ /* 0x001fe20003f7c000 */
[----:B--2---:R-:W-:-:S12]  /*12a20*/  FMUL.FTZ R171, R171, R202 ;  /* 0x000000caabab7220 */ /* 0x004fd80000410000 */
        /* <DEDUP_REMOVED lines=8> */
.L_x_21575:
        /* <DEDUP_REMOVED lines=12> */
.L_x_21578:
[----:B------:R-:W-:-:S07]  /*12b70*/  IMAD.MOV.U32 R8, RZ, RZ, R14 ;  /* 0x000000ffff087224 */ /* 0x000fce00078e000e */
.L_x_21579:
[----:B------:R-:W-:Y:S05]  /*12b80*/  BSYNC B1 ;  /* 0x0000000000017941 */ /* 0x000fea0003800000 */
.L_x_21577:
        /* <DEDUP_REMOVED lines=16> */
.L_x_21583:
[----:B------:R-:W-:Y:S05]  /*12c90*/  BSYNC B2 ;  /* 0x0000000000027941 */ /* 0x000fea0003800000 */
.L_x_21582:
        /* <DEDUP_REMOVED lines=43> */
.L_x_21581:
[----:B------:R-:W-:Y:S05]  /*12f50*/  BSYNC B1 ;  /* 0x0000000000017941 */ /* 0x000fea0003800000 */
.L_x_21580:
        /* <DEDUP_REMOVED lines=9> */
.L_x_21576:
        /* <DEDUP_REMOVED lines=12> */
.L_x_21585:
[----:B------:R-:W-:-:S07]  /*130b0*/  IMAD.MOV.U32 R11, RZ, RZ, R14 ;  /* 0x000000ffff0b7224 */ /* 0x000fce00078e000e */
.L_x_21586:
[----:B------:R-:W-:Y:S05]  /*130c0*/  BSYNC B1 ;  /* 0x0000000000017941 */ /* 0x000fea0003800000 */
.L_x_21584:
        /* <DEDUP_REMOVED lines=16> */
.L_x_21590:
[----:B------:R-:W-:Y:S05]  /*131d0*/  BSYNC B2 ;  /* 0x0000000000027941 */ /* 0x000fea0003800000 */
.L_x_21589:
        /* <DEDUP_REMOVED lines=44> */
.L_x_21588:
[----:B------:R-:W-:Y:S05]  /*134a0*/  BSYNC B1 ;  /* 0x0000000000017941 */ /* 0x000fea0003800000 */
.L_x_21587:
        /* <DEDUP_REMOVED lines=14> */
.L_x_21591:
        /* <DEDUP_REMOVED lines=12> */
.L_x_21594:
[----:B------:R-:W-:-:S07]  /*13650*/  IMAD.MOV.U32 R7, RZ, RZ, R14 ;  /* 0x000000ffff077224 */ /* 0x000fce00078e000e */
.L_x_21595:
[----:B------:R-:W-:Y:S05]  /*13660*/  BSYNC B1 ;  /* 0x0000000000017941 */ /* 0x000fea0003800000 */
.L_x_21593:
        /* <DEDUP_REMOVED lines=16> */
.L_x_21599:
[----:B------:R-:W-:Y:S05]  /*13770*/  BSYNC B2 ;  /* 0x0000000000027941 */ /* 0x000fea0003800000 */
.L_x_21598:
        /* <DEDUP_REMOVED lines=42> */
.L_x_21597:
[----:B------:R-:W-:Y:S05]  /*13a20*/  BSYNC B1 ;  /* 0x0000000000017941 */ /* 0x000fea0003800000 */
.L_x_21596:
        /* <DEDUP_REMOVED lines=10> */
.L_x_21592:
        /* <DEDUP_REMOVED lines=12> */
.L_x_21601:
[----:B------:R-:W-:-:S07]  /*13b90*/  IMAD.MOV.U32 R11, RZ, RZ, R14 ;  /* 0x000000ffff0b7224 */ /* 0x000fce00078e000e */
.L_x_21602:
[----:B------:R-:W-:Y:S05]  /*13ba0*/  BSYNC B1 ;  /* 0x0000000000017941 */ /* 0x000fea0003800000 */
.L_x_21600:
        /* <DEDUP_REMOVED lines=16> */
.L_x_21606:
[----:B------:R-:W-:Y:S05]  /*13cb0*/  BSYNC B2 ;  /* 0x0000000000027941 */ /* 0x000fea0003800000 */
.L_x_21605:
        /* <DEDUP_REMOVED lines=43> */
.L_x_21604:
[----:B------:R-:W-:Y:S05]  /*13f70*/  BSYNC B1 ;  /* 0x0000000000017941 */ /* 0x000fea0003800000 */
.L_x_21603:
        /* <DEDUP_REMOVED lines=15> */
.L_x_21607:
        /* <DEDUP_REMOVED lines=12> */
.L_x_21610:
[----:B------:R-:W-:-:S07]  /*14130*/  MOV R6, R14 ;  /* 0x0000000e00067202 */ /* 0x000fce0000000f00 */
.L_x_21611:
[----:B------:R-:W-:Y:S05]  /*14140*/  BSYNC B1 ;  /* 0x0000000000017941 */ /* 0x000fea0003800000 */
.L_x_21609:
        /* <DEDUP_REMOVED lines=16> */
.L_x_21615:
[----:B------:R-:W-:Y:S05]  /*14250*/  BSYNC B2 ;  /* 0x0000000000027941 */ /* 0x000fea0003800000 */
.L_x_21614:
        /* <DEDUP_REMOVED lines=43> */
.L_x_21613:
[----:B------:R-:W-:Y:S05]  /*14510*/  BSYNC B1 ;  /* 0x0000000000017941 */ /* 0x000fea0003800000 */
.L_x_21612:
        /* <DEDUP_REMOVED lines=9> */
.L_x_21608:
        /* <DEDUP_REMOVED lines=12> */
.L_x_21617:
[----:B------:R-:W-:-:S07]  /*14670*/  MOV R11, R14 ;  /* 0x0000000e000b7202 */ /* 0x000fce0000000f00 */
.L_x_21618:
[----:B------:R-:W-:Y:S05]  /*14680*/  BSYNC B1 ;  /* 0x0000000000017941 */ /* 0x000fea0003800000 */
.L_x_21616:
        /* <DEDUP_REMOVED lines=16> */
.L_x_21622:
[----:B------:R-:W-:Y:S05]  /*14790*/  BSYNC B2 ;  /* 0x0000000000027941 */ /* 0x000fea0003800000 */
.L_x_21621:
        /* <DEDUP_REMOVED lines=44> */
.L_x_21620:
[----:B------:R-:W-:Y:S05]  /*14a60*/  BSYNC B1 ;  /* 0x0000000000017941 */ /* 0x000fea0003800000 */
.L_x_21619:
        /* <DEDUP_REMOVED lines=14> */
.L_x_21623:
        /* <DEDUP_REMOVED lines=12> */
.L_x_21626:
[----:B------:R-:W-:-:S07]  /*14c10*/  MOV R5, R14 ;  /* 0x0000000e00057202 */ /* 0x000fce0000000f00 */
.L_x_21627:
[----:B------:R-:W-:Y:S05]  /*14c20*/  BSYNC B1 ;  /* 0x0000000000017941 */ /* 0x000fea0003800000 */
.L_x_21625:
        /* <DEDUP_REMOVED lines=16> */
.L_x_21631:
[----:B------:R-:W-:Y:S05]  /*14d30*/  BSYNC B2 ;  /* 0x0000000000027941 */ /* 0x000fea0003800000 */
.L_x_21630:
        /* <DEDUP_REMOVED lines=42> */
.L_x_21629:
[----:B------:R-:W-:Y:S05]  /*14fe0*/  BSYNC B1 ;  /* 0x0000000000017941 */ /* 0x000fea0003800000 */
.L_x_21628:
        /* <DEDUP_REMOVED lines=10> */
.L_x_21624:
        /* <DEDUP_REMOVED lines=12> */
.L_x_21633:
[----:B------:R-:W-:-:S07]  /*15150*/  IMAD.MOV.U32 R11, RZ, RZ, R14 ;  /* 0x000000ffff0b7224 */ /* 0x000fce00078e000e */
.L_x_21634:
[----:B------:R-:W-:Y:S05]  /*15160*/  BSYNC B1 ;  /* 0x0000000000017941 */ /* 0x000fea0003800000 */
.L_x_21632:
        /* <DEDUP_REMOVED lines=16> */
.L_x_21638:
[----:B------:R-:W-:Y:S05]  /*15270*/  BSYNC B2 ;  /* 0x0000000000027941 */ /* 0x000fea0003800000 */
.L_x_21637:
        /* <DEDUP_REMOVED lines=43> */
.L_x_21636:
[----:B------:R-:W-:Y:S05]  /*15530*/  BSYNC B1 ;  /* 0x0000000000017941 */ /* 0x000fea0003800000 */
.L_x_21635:
        /* <DEDUP_REMOVED lines=15> */
.L_x_21639:
        /* <DEDUP_REMOVED lines=12> */
.L_x_21642:
[----:B------:R-:W-:-:S07]  /*156f0*/  IMAD.MOV.U32 R4, RZ, RZ, R14 ;  /* 0x000000ffff047224 */ /* 0x000fce00078e000e */
.L_x_21643:
[----:B------:R-:W-:Y:S05]  /*15700*/  BSYNC B1 ;  /* 0x0000000000017941 */ /* 0x000fea0003800000 */
.L_x_21641:
        /* <DEDUP_REMOVED lines=16> */
.L_x_21647:
[----:B------:R-:W-:Y:S05]  /*15810*/  BSYNC B2 ;  /* 0x0000000000027941 */ /* 0x000fea0003800000 */
.L_x_21646:
        /* <DEDUP_REMOVED lines=44> */
.L_x_21645:
[----:B------:R-:W-:Y:S05]  /*15ae0*/  BSYNC B1 ;  /* 0x0000000000017941 */ /* 0x000fea0003800000 */
.L_x_21644:
        /* <DEDUP_REMOVED lines=9> */
.L_x_21640:
        /* <DEDUP_REMOVED lines=12> */
.L_x_21649:
[----:B------:R-:W-:-:S07]  /*15c40*/  IMAD.MOV.U32 R11, RZ, RZ, R14 ;  /* 0x000000ffff0b7224 */ /* 0x000fce00078e000e */
.L_x_21650:
[----:B------:R-:W-:Y:S05]  /*15c50*/  BSYNC B1 ;  /* 0x0000000000017941 */ /* 0x000fea0003800000 */
.L_x_21648:
        /* <DEDUP_REMOVED lines=16> */
.L_x_21654:
[----:B------:R-:W-:Y:S05]  /*15d60*/  BSYNC B2 ;  /* 0x0000000000027941 */ /* 0x000fea0003800000 */
.L_x_21653:
        /* <DEDUP_REMOVED lines=43> */
.L_x_21652:
[----:B------:R-:W-:Y:S05]  /*16020*/  BSYNC B1 ;  /* 0x0000000000017941 */ /* 0x000fea0003800000 */
.L_x_21651:
        /* <DEDUP_REMOVED lines=12> */
.L_x_21655:
        /* <DEDUP_REMOVED lines=12> */
.L_x_21658:
[----:B------:R-:W-:-:S07]  /*161b0*/  IMAD.MOV.U32 R3, RZ, RZ, R14 ;  /* 0x000000ffff037224 */ /* 0x000fce00078e000e */
.L_x_21659:
[----:B------:R-:W-:Y:S05]  /*161c0*/  BSYNC B1 ;  /* 0x0000000000017941 */ /* 0x000fea0003800000 */
.L_x_21657:
        /* <DEDUP_REMOVED lines=16> */
.L_x_21663:
[----:B------:R-:W-:Y:S05]  /*162d0*/  BSYNC B2 ;  /* 0x0000000000027941 */ /* 0x000fea0003800000 */
.L_x_21662:
        /* <DEDUP_REMOVED lines=43> */
.L_x_21661:
[----:B------:R-:W-:Y:S05]  /*16590*/  BSYNC B1 ;  /* 0x0000000000017941 */ /* 0x000fea0003800000 */
.L_x_21660:
        /* <DEDUP_REMOVED lines=10> */
.L_x_21656:
        /* <DEDUP_REMOVED lines=12> */
.L_x_21665:
[----:B------:R-:W-:-:S07]  /*16700*/  IMAD.MOV.U32 R11, RZ, RZ, R14 ;  /* 0x000000ffff0b7224 */ /* 0x000fce00078e000e */
.L_x_21666:
[----:B------:R-:W-:Y:S05]  /*16710*/  BSYNC B1 ;  /* 0x0000000000017941 */ /* 0x000fea0003800000 */
.L_x_21664:
        /* <DEDUP_REMOVED lines=16> */
.L_x_21670:
[----:B------:R-:W-:Y:S05]  /*16820*/  BSYNC B2 ;  /* 0x0000000000027941 */ /* 0x000fea0003800000 */
.L_x_21669:
        /* <DEDUP_REMOVED lines=44> */
.L_x_21668:
[----:B------:R-:W-:Y:S05]  /*16af0*/  BSYNC B1 ;  /* 0x0000000000017941 */ /* 0x000fea0003800000 */
.L_x_21667:
        /* <DEDUP_REMOVED lines=13> */
.L_x_21671:
        /* <DEDUP_REMOVED lines=12> */
.L_x_21674:
[----:B------:R-:W-:-:S07]  /*16c90*/  IMAD.MOV.U32 R2, RZ, RZ, R14 ;  /* 0x000000ffff027224 */ /* 0x000fce00078e000e */
.L_x_21675:
[----:B------:R-:W-:Y:S05]  /*16ca0*/  BSYNC B1 ;  /* 0x0000000000017941 */ /* 0x000fea0003800000 */
.L_x_21673:
        /* <DEDUP_REMOVED lines=16> */
.L_x_21679:
[----:B------:R-:W-:Y:S05]  /*16db0*/  BSYNC B2 ;  /* 0x0000000000027941 */ /* 0x000fea0003800000 */
.L_x_21678:
        /* <DEDUP_REMOVED lines=44> */
.L_x_21677:
[----:B------:R-:W-:Y:S05]  /*17080*/  BSYNC B1 ;  /* 0x0000000000017941 */ /* 0x000fea0003800000 */
.L_x_21676:
        /* <DEDUP_REMOVED lines=9> */
.L_x_21672:
        /* <DEDUP_REMOVED lines=12> */
.L_x_21681:
[----:B------:R-:W-:-:S07]  /*171e0*/  IMAD.MOV.U32 R11, RZ, RZ, R14 ;  /* 0x000000ffff0b7224 */ /* 0x000fce00078e000e */
.L_x_21682:
[----:B------:R-:W-:Y:S05]  /*171f0*/  BSYNC B1 ;  /* 0x0000000000017941 */ /* 0x000fea0003800000 */
.L_x_21680:
        /* <DEDUP_REMOVED lines=16> */
.L_x_21686:
[----:B------:R-:W-:Y:S05]  /*17300*/  BSYNC B2 ;  /* 0x0000000000027941 */ /* 0x000fea0003800000 */
.L_x_21685:
        /* <DEDUP_REMOVED lines=43> */
.L_x_21684:
[----:B------:R-:W-:Y:S05]  /*175c0*/  BSYNC B1 ;  /* 0x0000000000017941 */ /* 0x000fea0003800000 */
.L_x_21683:
        /* <DEDUP_REMOVED lines=12> */
.L_x_21687:
        /* <DEDUP_REMOVED lines=12> */
.L_x_21690:
[----:B------:R-:W-:-:S07]  /*17750*/  IMAD.MOV.U32 R0, RZ, RZ, R14 ;  /* 0x000000ffff007224 */ /* 0x000fce00078e000e */
.L_x_21691:
[----:B------:R-:W-:Y:S05]  /*17760*/  BSYNC B1 ;  /* 0x0000000000017941 */ /* 0x000fea0003800000 */
.L_x_21689:
        /* <DEDUP_REMOVED lines=16> */
.L_x_21695:
[----:B------:R-:W-:Y:S05]  /*17870*/  BSYNC B2 ;  /* 0x0000000000027941 */ /* 0x000fea0003800000 */
.L_x_21694:
        /* <DEDUP_REMOVED lines=43> */
.L_x_21693:
[----:B------:R-:W-:Y:S05]  /*17b30*/  BSYNC B1 ;  /* 0x0000000000017941 */ /* 0x000fea0003800000 */
.L_x_21692:
        /* <DEDUP_REMOVED lines=10> */
.L_x_21688:
        /* <DEDUP_REMOVED lines=51> */
.L_x_21696:
[----:B------:R-:W-:-:S07]  /*17f10*/  VIADD R201, R201, 0x80 ;  /* 0x00000080c9c97836 */ /* 0x000fce0000000000 */
.L_x_21567:
[----:B------:R-:W-:Y:S05]  /*17f20*/  BSYNC B0 ;  /* 0x0000000000007941 */ /* 0x000fea0003800000 */
.L_x_21566:
        /* <DEDUP_REMOVED lines=30> */
.L_x_21700:
[----:B------:R-:W-:-:S07]  /*18110*/  IMAD.MOV.U32 R178, RZ, RZ, R14 ;  /* 0x000000ffffb27224 */ /* 0x000fce00078e000e */
.L_x_21701:
[----:B------:R-:W-:Y:S05]  /*18120*/  BSYNC B1 ;  /* 0x0000000000017941 */ /* 0x000fea0003800000 */
.L_x_21699:
        /* <DEDUP_REMOVED lines=16> */
.L_x_21705:
[----:B------:R-:W-:Y:S05]  /*18230*/  BSYNC B2 ;  /* 0x0000000000027941 */ /* 0x000fea0003800000 */
.L_x_21704:
        /* <DEDUP_REMOVED lines=42> */
.L_x_21703:
[----:B------:R-:W-:Y:S05]  /*184e0*/  BSYNC B1 ;  /* 0x0000000000017941 */ /* 0x000fea0003800000 */
.L_x_21702:
        /* <DEDUP_REMOVED lines=20> */
.L_x_21706:
        /* <DEDUP_REMOVED lines=12> */
.L_x_21709:
[----:B------:R-:W-:-:S07]  /*186f0*/  MOV R8, R14 ;  /* 0x0000000e00087202 */ /* 0x000fce0000000f00 */
.L_x_21710:
[----:B------:R-:W-:Y:S05]  /*18700*/  BSYNC B1 ;  /* 0x0000000000017941 */ /* 0x000fea0003800000 */
.L_x_21708:
        /* <DEDUP_REMOVED lines=16> */
.L_x_21714:
[----:B------:R-:W-:Y:S05]  /*18810*/  BSYNC B2 ;  /* 0x0000000000027941 */ /* 0x000fea0003800000 */
.L_x_21713:
        /* <DEDUP_REMOVED lines=43> */
.L_x_21712:
[----:B------:R-:W-:Y:S05]  /*18ad0*/  BSYNC B1 ;  /* 0x0000000000017941 */ /* 0x000fea0003800000 */
.L_x_21711:
        /* <DEDUP_REMOVED lines=9> */
.L_x_21707:
        /* <DEDUP_REMOVED lines=12> */
.L_x_21716:
[----:B------:R-:W-:-:S07]  /*18c30*/  MOV R11, R14 ;  /* 0x0000000e000b7202 */ /* 0x000fce0000000f00 */
.L_x_21717:
[----:B------:R-:W-:Y:S05]  /*18c40*/  BSYNC B1 ;  /* 0x0000000000017941 */ /* 0x000fea0003800000 */
.L_x_21715:
        /* <DEDUP_REMOVED lines=16> */
.L_x_21721:
[----:B------:R-:W-:Y:S05]  /*18d50*/  BSYNC B2 ;  /* 0x0000000000027941 */ /* 0x000fea0003800000 */
.L_x_21720:
        /* <DEDUP_REMOVED lines=44> */
.L_x_21719:
[----:B------:R-:W-:Y:S05]  /*19020*/  BSYNC B1 ;  /* 0x0000000000017941 */ /* 0x000fea0003800000 */
.L_x_21718:
        /* <DEDUP_REMOVED lines=14> */
.L_x_21722:
        /* <DEDUP_REMOVED lines=12> */
.L_x_21725:
[----:B------:R-:W-:-:S07]  /*191d0*/  MOV R7, R14 ;  /* 0x0000000e00077202 */ /* 0x000fce0000000f00 */
.L_x_21726:
[----:B------:R-:W-:Y:S05]  /*191e0*/  BSYNC B1 ;  /* 0x0000000000017941 */ /* 0x000fea0003800000 */
.L_x_21724:
        /* <DEDUP_REMOVED lines=16> */
.L_x_21730:
[----:B------:R-:W-:Y:S05]  /*192f0*/  BSYNC B2 ;  /* 0x0000000000027941 */ /* 0x000fea0003800000 */
.L_x_21729:
        /* <DEDUP_REMOVED lines=42> */
.L_x_21728:
[----:B------:R-:W-:Y:S05]  /*195a0*/  BSYNC B1 ;  /* 0x0000000000017941 */ /* 0x000fea0003800000 */
.L_x_21727:
        /* <DEDUP_REMOVED lines=10> */
.L_x_21723:
        /* <DEDUP_REMOVED lines=12> */
.L_x_21732:
[----:B------:R-:W-:-:S07]  /*19710*/  IMAD.MOV.U32 R11, RZ, RZ, R14 ;  /* 0x000000ffff0b7224 */ /* 0x000fce00078e000e */
.L_x_21733:
[----:B------:R-:W-:Y:S05]  /*19720*/  BSYNC B1 ;  /* 0x0000000000017941 */ /* 0x000fea0003800000 */
.L_x_21731:
        /* <DEDUP_REMOVED lines=16> */
.L_x_21737:
[----:B------:R-:W-:Y:S05]  /*19830*/  BSYNC B2 ;  /* 0x0000000000027941 */ /* 0x000fea0003800000 */
.L_x_21736:
        /* <DEDUP_REMOVED lines=43> */
.L_x_21735:
[----:B------:R-:W-:Y:S05]  /*19af0*/  BSYNC B1 ;  /* 0x0000000000017941 */ /* 0x000fea0003800000 */
.L_x_21734:
        /* <DEDUP_REMOVED lines=15> */
.L_x_21738:
        /* <DEDUP_REMOVED lines=12> */
.L_x_21741:
[----:B------:R-:W-:-:S07]  /*19cb0*/  IMAD.MOV.U32 R6, RZ, RZ, R14 ;  /* 0x000000ffff067224 */ /* 0x000fce00078e000e */
.L_x_21742:
[----:B------:R-:W-:Y:S05]  /*19cc0*/  BSYNC B1 ;  /* 0x0000000000017941 */ /* 0x000fea0003800000 */
.L_x_21740:
        /* <DEDUP_REMOVED lines=16> */
.L_x_21746:
[----:B------:R-:W-:Y:S05]  /*19dd0*/  BSYNC B2 ;  /* 0x0000000000027941 */ /* 0x000fea0003800000 */
.L_x_21745:
        /* <DEDUP_REMOVED lines=43> */
.L_x_21744:
[----:B------:R-:W-:Y:S05]  /*1a090*/  BSYNC B1 ;  /* 0x0000000000017941 */ /* 0x000fea0003800000 */
.L_x_21743:
        /* <DEDUP_REMOVED lines=9> */
.L_x_21739:
        /* <DEDUP_REMOVED lines=12> */
.L_x_21748:
[----:B------:R-:W-:-:S07]  /*1a1f0*/  IMAD.MOV.U32 R11, RZ, RZ, R14 ;  /* 0x000000ffff0b7224 */ /* 0x000fce00078e000e */
.L_x_21749:
[----:B------:R-:W-:Y:S05]  /*1a200*/  BSYNC B1 ;  /* 0x0000000000017941 */ /* 0x000fea0003800000 */
.L_x_21747:
        /* <DEDUP_REMOVED lines=16> */
.L_x_21753:
[----:B------:R-:W-:Y:S05]  /*1a310*/  BSYNC B2 ;  /* 0x0000000000027941 */ /* 0x000fea0003800000 */
.L_x_21752:
        /* <DEDUP_REMOVED lines=44> */
.L_x_21751:
[----:B------:R-:W-:Y:S05]  /*1a5e0*/  BSYNC B1 ;  /* 0x0000000000017941 */ /* 0x000fea0003800000 */
.L_x_21750:
        /* <DEDUP_REMOVED lines=14> */
.L_x_21754:
        /* <DEDUP_REMOVED lines=12> */
.L_x_21757:
[----:B------:R-:W-:-:S07]  /*1a790*/  IMAD.MOV.U32 R5, RZ, RZ, R14 ;  /* 0x000000ffff057224 */ /* 0x000fce00078e000e */
.L_x_21758:
[----:B------:R-:W-:Y:S05]  /*1a7a0*/  BSYNC B1 ;  /* 0x0000000000017941 */ /* 0x000fea0003800000 */
.L_x_21756:
        /* <DEDUP_REMOVED lines=16> */
.L_x_21762:
[----:B------:R-:W-:Y:S05]  /*1a8b0*/  BSYNC B2 ;  /* 0x0000000000027941 */ /* 0x000fea0003800000 */
.L_x_21761:
        /* <DEDUP_REMOVED lines=42> */
.L_x_21760:
[----:B------:R-:W-:Y:S05]  /*1ab60*/  BSYNC B1 ;  /* 0x0000000000017941 */ /* 0x000fea0003800000 */
.L_x_21759:
        /* <DEDUP_REMOVED lines=10> */
.L_x_21755:
        /* <DEDUP_REMOVED lines=12> */
.L_x_21764:
[----:B------:R-:W-:-:S07]  /*1acd0*/  MOV R11, R14 ;  /* 0x0000000e000b7202 */ /* 0x000fce0000000f00 */
.L_x_21765:
[----:B------:R-:W-:Y:S05]  /*1ace0*/  BSYNC B1 ;  /* 0x0000000000017941 */ /* 0x000fea0003800000 */
.L_x_21763:
        /* <DEDUP_REMOVED lines=16> */
.L_x_21769:
[----:B------:R-:W-:Y:S05]  /*1adf0*/  BSYNC B2 ;  /* 0x0000000000027941 */ /* 0x000fea0003800000 */
.L_x_21768:
        /* <DEDUP_REMOVED lines=43> */
.L_x_21767:
[----:B------:R-:W-:Y:S05]  /*1b0b0*/  BSYNC B1 ;  /* 0x0000000000017941 */ /* 0x000fea0003800000 */
.L_x_21766:
        /* <DEDUP_REMOVED lines=15> */
.L_x_21770:
        /* <DEDUP_REMOVED lines=12> */
.L_x_21773:
[----:B------:R-:W-:-:S07]  /*1b270*/  IMAD.MOV.U32 R4, RZ, RZ, R14 ;  /* 0x000000ffff047224 */ /* 0x000fce00078e000e */
.L_x_21774:
[----:B------:R-:W-:Y:S05]  /*1b280*/  BSYNC B1 ;  /* 0x0000000000017941 */ /* 0x000fea0003800000 */
.L_x_21772:
        /* <DEDUP_REMOVED lines=16> */
.L_x_21778:
[----:B------:R-:W-:Y:S05]  /*1b390*/  BSYNC B2 ;  /* 0x0000000000027941 */ /* 0x000fea0003800000 */
.L_x_21777:
        /* <DEDUP_REMOVED lines=44> */
.L_x_21776:
[----:B------:R-:W-:Y:S05]  /*1b660*/  BSYNC B1 ;  /* 0x0000000000017941 */ /* 0x000fea0003800000 */
.L_x_21775:
        /* <DEDUP_REMOVED lines=9> */
.L_x_21771:
        /* <DEDUP_REMOVED lines=12> */
.L_x_21780:
[----:B------:R-:W-:-:S07]  /*1b7c0*/  MOV R11, R14 ;  /* 0x0000000e000b7202 */ /* 0x000fce0000000f00 */
.L_x_21781:
[----:B------:R-:W-:Y:S05]  /*1b7d0*/  BSYNC B1 ;  /* 0x0000000000017941 */ /* 0x000fea0003800000 */
.L_x_21779:
        /* <DEDUP_REMOVED lines=16> */
.L_x_21785:
[----:B------:R-:W-:Y:S05]  /*1b8e0*/  BSYNC B2 ;  /* 0x0000000000027941 */ /* 0x000fea0003800000 */
.L_x_21784:
        /* <DEDUP_REMOVED lines=43> */
.L_x_21783:
[----:B------:R-:W-:Y:S05]  /*1bba0*/  BSYNC B1 ;  /* 0x0000000000017941 */ /* 0x000fea0003800000 */
.L_x_21782:
        /* <DEDUP_REMOVED lines=12> */
.L_x_21786:
        /* <DEDUP_REMOVED lines=12> */
.L_x_21789:
[----:B------:R-:W-:-:S07]  /*1bd30*/  IMAD.MOV.U32 R3, RZ, RZ, R14 ;  /* 0x000000ffff037224 */ /* 0x000fce00078e000e */
.L_x_21790:
[----:B------:R-:W-:Y:S05]  /*1bd40*/  BSYNC B1 ;  /* 0x0000000000017941 */ /* 0x000fea0003800000 */
.L_x_21788:
        /* <DEDUP_REMOVED lines=16> */
.L_x_21794:
[----:B------:R-:W-:Y:S05]  /*1be50*/  BSYNC B2 ;  /* 0x0000000000027941 */ /* 0x000fea0003800000 */
.L_x_21793:
        /* <DEDUP_REMOVED lines=43> */
.L_x_21792:
[----:B------:R-:W-:Y:S05]  /*1c110*/  BSYNC B1 ;  /* 0x0000000000017941 */ /* 0x000fea0003800000 */
.L_x_21791:
        /* <DEDUP_REMOVED lines=10> */
.L_x_21787:
        /* <DEDUP_REMOVED lines=12> */
.L_x_21796:
[----:B------:R-:W-:-:S07]  /*1c280*/  IMAD.MOV.U32 R11, RZ, RZ, R14 ;  /* 0x000000ffff0b7224 */ /* 0x000fce00078e000e */
.L_x_21797:
[----:B------:R-:W-:Y:S05]  /*1c290*/  BSYNC B1 ;  /* 0x0000000000017941 */ /* 0x000fea0003800000 */
.L_x_21795:
        /* <DEDUP_REMOVED lines=16> */
.L_x_21801:
[----:B------:R-:W-:Y:S05]  /*1c3a0*/  BSYNC B2 ;  /* 0x0000000000027941 */ /* 0x000fea0003800000 */
.L_x_21800:
        /* <DEDUP_REMOVED lines=44> */
.L_x_21799:
[----:B------:R-:W-:Y:S05]  /*1c670*/  BSYNC B1 ;  /* 0x0000000000017941 */ /* 0x000fea0003800000 */
.L_x_21798:
        /* <DEDUP_REMOVED lines=13> */
.L_x_21802:
        /* <DEDUP_REMOVED lines=12> */
.L_x_21805:
[----:B------:R-:W-:-:S07]  /*1c810*/  IMAD.MOV.U32 R2, RZ, RZ, R14 ;  /* 0x000000ffff027224 */ /* 0x000fce00078e000e */
.L_x_21806:
[----:B------:R-:W-:Y:S05]  /*1c820*/  BSYNC B1 ;  /* 0x0000000000017941 */ /* 0x000fea0003800000 */
.L_x_21804:
        /* <DEDUP_REMOVED lines=16> */
.L_x_21810:
[----:B------:R-:W-:Y:S05]  /*1c930*/  BSYNC B2 ;  /* 0x0000000000027941 */ /* 0x000fea0003800000 */
.L_x_21809:
        /* <DEDUP_REMOVED lines=44> */
.L_x_21808:
[----:B------:R-:W-:Y:S05]  /*1cc00*/  BSYNC B1 ;  /* 0x0000000000017941 */ /* 0x000fea0003800000 */
.L_x_21807:
        /* <DEDUP_REMOVED lines=9> */
.L_x_21803:
        /* <DEDUP_REMOVED lines=12> */
.L_x_21812:
[----:B------:R-:W-:-:S07]  /*1cd60*/  MOV R11, R14 ;  /* 0x0000000e000b7202 */ /* 0x000fce0000000f00 */
.L_x_21813:
[----:B------:R-:W-:Y:S05]  /*1cd70*/  BSYNC B1 ;  /* 0x0000000000017941 */ /* 0x000fea0003800000 */
.L_x_21811:
        /* <DEDUP_REMOVED lines=16> */
.L_x_21817:
[----:B------:R-:W-:Y:S05]  /*1ce80*/  BSYNC B2 ;  /* 0x0000000000027941 */ /* 0x000fea0003800000 */
.L_x_21816:
        /* <DEDUP_REMOVED lines=43> */
.L_x_21815:
[----:B------:R-:W-:Y:S05]  /*1d140*/  BSYNC B1 ;  /* 0x0000000000017941 */ /* 0x000fea0003800000 */
.L_x_21814:
        /* <DEDUP_REMOVED lines=12> */
.L_x_21818:
        /* <DEDUP_REMOVED lines=12> */
.L_x_21821:
[----:B------:R-:W-:-:S07]  /*1d2d0*/  IMAD.MOV.U32 R0, RZ, RZ, R14 ;  /* 0x000000ffff007224 */ /* 0x000fce00078e000e */
.L_x_21822:
[----:B------:R-:W-:Y:S05]  /*1d2e0*/  BSYNC B1 ;  /* 0x0000000000017941 */ /* 0x000fea0003800000 */
.L_x_21820:
        /* <DEDUP_REMOVED lines=16> */
.L_x_21826:
[----:B------:R-:W-:Y:S05]  /*1d3f0*/  BSYNC B2 ;  /* 0x0000000000027941 */ /* 0x000fea0003800000 */
.L_x_21825:
        /* <DEDUP_REMOVED lines=43> */
.L_x_21824:
[----:B------:R-:W-:Y:S05]  /*1d6b0*/  BSYNC B1 ;  /* 0x0000000000017941 */ /* 0x000fea0003800000 */
.L_x_21823:
        /* <DEDUP_REMOVED lines=10> */
.L_x_21819:
        /* <DEDUP_REMOVED lines=51> */
.L_x_21827:
[----:B------:R-:W-:-:S07]  /*1da90*/  IADD3 R201, R201, 0x80, RZ ;  /* 0x00000080c9c97810 */ /* 0x000fce0007ffe0ff */
.L_x_21698:
[----:B------:R-:W-:Y:S05]  /*1daa0*/  BSYNC B0 ;  /* 0x0000000000007941 */ /* 0x000fea0003800000 */
.L_x_21697:
        /* <DEDUP_REMOVED lines=30> */
.L_x_21831:
[----:B------:R-:W-:-:S07]  /*1dc90*/  IMAD.MOV.U32 R186, RZ, RZ, R14 ;  /* 0x000000ffffba7224 */ /* 0x000fce00078e000e */
.L_x_21832:
[----:B------:R-:W-:Y:S05]  /*1dca0*/  BSYNC B1 ;  /* 0x0000000000017941 */ /* 0x000fea0003800000 */
.L_x_21830:
        /* <DEDUP_REMOVED lines=16> */
.L_x_21836:
[----:B------:R-:W-:Y:S05]  /*1ddb0*/  BSYNC B2 ;  /* 0x0000000000027941 */ /* 0x000fea0003800000 */
.L_x_21835:
        /* <DEDUP_REMOVED lines=42> */
.L_x_21834:
[----:B------:R-:W-:Y:S05]  /*1e060*/  BSYNC B1 ;  /* 0x0000000000017941 */ /* 0x000fea0003800000 */
.L_x_21833:
        /* <DEDUP_REMOVED lines=20> */
.L_x_21837:
        /* <DEDUP_REMOVED lines=12> */
.L_x_21840:
[----:B------:R-:W-:-:S07]  /*1e270*/  IMAD.MOV.U32 R8, RZ, RZ, R14 ;  /* 0x000000ffff087224 */ /* 0x000fce00078e000e */
.L_x_21841:
[----:B------:R-:W-:Y:S05]  /*1e280*/  BSYNC B1 ;  /* 0x0000000000017941 */ /* 0x000fea0003800000 */
.L_x_21839:
        /* <DEDUP_REMOVED lines=16> */
.L_x_21845:
[----:B------:R-:W-:Y:S05]  /*1e390*/  BSYNC B2 ;  /* 0x0000000000027941 */ /* 0x000fea0003800000 */
.L_x_21844:
        /* <DEDUP_REMOVED lines=43> */
.L_x_21843:
[----:B------:R-:W-:Y:S05]  /*1e650*/  BSYNC B1 ;  /* 0x0000000000017941 */ /* 0x000fea0003800000 */
.L_x_21842:
        /* <DEDUP_REMOVED lines=9> */
.L_x_21838:
        /* <DEDUP_REMOVED lines=12> */
.L_x_21847:
[----:B------:R-:W-:-:S07]  /*1e7b0*/  IMAD.MOV.U32 R11, RZ, RZ, R14 ;  /* 0x000000ffff0b7224 */ /* 0x000fce00078e000e */
.L_x_21848:
[----:B------:R-:W-:Y:S05]  /*1e7c0*/  BSYNC B1 ;  /* 0x0000000000017941 */ /* 0x000fea0003800000 */
.L_x_21846:
        /* <DEDUP_REMOVED lines=16> */
.L_x_21852:
[----:B------:R-:W-:Y:S05]  /*1e8d0*/  BSYNC B2 ;  /* 0x0000000000027941 */ /* 0x000fea0003800000 */
.L_x_21851:
        /* <DEDUP_REMOVED lines=44> */
.L_x_21850:
[----:B------:R-:W-:Y:S05]  /*1eba0*/  BSYNC B1 ;  /* 0x0000000000017941 */ /* 0x000fea0003800000 */
.L_x_21849:
        /* <DEDUP_REMOVED lines=14> */
.L_x_21853:
        /* <DEDUP_REMOVED lines=12> */
.L_x_21856:
[----:B------:R-:W-:-:S07]  /*1ed50*/  IMAD.MOV.U32 R7, RZ, RZ, R14 ;  /* 0x000000ffff077224 */ /* 0x000fce00078e000e */
.L_x_21857:
[----:B------:R-:W-:Y:S05]  /*1ed60*/  BSYNC B1 ;  /* 0x0000000000017941 */ /* 0x000fea0003800000 */
.L_x_21855:
        /* <DEDUP_REMOVED lines=16> */
.L_x_21861:
[----:B------:R-:W-:Y:S05]  /*1ee70*/  BSYNC B2 ;  /* 0x0000000000027941 */ /* 0x000fea0003800000 */
.L_x_21860:
        /* <DEDUP_REMOVED lines=42> */
.L_x_21859:
[----:B------:R-:W-:Y:S05]  /*1f120*/  BSYNC B1 ;  /* 0x0000000000017941 */ /* 0x000fea0003800000 */
.L_x_21858:
        /* <DEDUP_REMOVED lines=10> */
.L_x_21854:
        /* <DEDUP_REMOVED lines=12> */
.L_x_21863:
[----:B------:R-:W-:-:S07]  /*1f290*/  MOV R11, R14 ;  /* 0x0000000e000b7202 */ /* 0x000fce0000000f00 */
.L_x_21864:
[----:B------:R-:W-:Y:S05]  /*1f2a0*/  BSYNC B1 ;  /* 0x0000000000017941 */ /* 0x000fea0003800000 */
.L_x_21862:
        /* <DEDUP_REMOVED lines=16> */
.L_x_21868:
[----:B------:R-:W-:Y:S05]  /*1f3b0*/  BSYNC B2 ;  /* 0x0000000000027941 */ /* 0x000fea0003800000 */
.L_x_21867:
        /* <DEDUP_REMOVED lines=43> */
.L_x_21866:
[----:B------:R-:W-:Y:S05]  /*1f670*/  BSYNC B1 ;  /* 0x0000000000017941 */ /* 0x000fea0003800000 */
.L_x_21865:
        /* <DEDUP_REMOVED lines=15> */
.L_x_21869:
        /* <DEDUP_REMOVED lines=12> */
.L_x_21872:
[----:B------:R-:W-:-:S07]  /*1f830*/  IMAD.MOV.U32 R6, RZ, RZ, R14 ;  /* 0x000000ffff067224 */ /* 0x000fce00078e000e */
.L_x_21873:
[----:B------:R-:W-:Y:S05]  /*1f840*/  BSYNC B1 ;  /* 0x0000000000017941 */ /* 0x000fea0003800000 */
.L_x_21871:
        /* <DEDUP_REMOVED lines=16> */
.L_x_21877:
[----:B------:R-:W-:Y:S05]  /*1f950*/  BSYNC B2 ;  /* 0x0000000000027941 */ /* 0x000fea0003800000 */
.L_x_21876:
        /* <DEDUP_REMOVED lines=43> */
.L_x_21875:
[----:B------:R-:W-:Y:S05]  /*1fc10*/  BSYNC B1 ;  /* 0x0000000000017941 */ /* 0x000fea0003800000 */
.L_x_21874:
        /* <DEDUP_REMOVED lines=9> */
.L_x_21870:
        /* <DEDUP_REMOVED lines=12> */
.L_x_21879:
[----:B------:R-:W-:-:S07]  /*1fd70*/  IMAD.MOV.U32 R11, RZ, RZ, R14 ;  /* 0x000000ffff0b7224 */ /* 0x000fce00078e000e */
.L_x_21880:
[----:B------:R-:W-:Y:S05]  /*1fd80*/  BSYNC B1 ;  /* 0x0000000000017941 */ /* 0x000fea0003800000 */
.L_x_21878:
        /* <DEDUP_REMOVED lines=16> */
.L_x_21884:
[----:B------:R-:W-:Y:S05]  /*1fe90*/  BSYNC B2 ;  /* 0x0000000000027941 */ /* 0x000fea0003800000 */
.L_x_21883:
        /* <DEDUP_REMOVED lines=44> */
.L_x_21882:
[----:B------:R-:W-:Y:S05]  /*20160*/  BSYNC B1 ;  /* 0x0000000000017941 */ /* 0x000fea0003800000 */
.L_x_21881:
        /* <DEDUP_REMOVED lines=14> */
.L_x_21885:
        /* <DEDUP_REMOVED lines=12> */
.L_x_21888:
[----:B------:R-:W-:-:S07]  /*20310*/  IMAD.MOV.U32 R5, RZ, RZ, R14 ;  /* 0x000000ffff057224 */ /* 0x000fce00078e000e */
.L_x_21889:
[----:B------:R-:W-:Y:S05]  /*20320*/  BSYNC B1 ;  /* 0x0000000000017941 */ /* 0x000fea0003800000 */
.L_x_21887:
        /* <DEDUP_REMOVED lines=16> */
.L_x_21893:
[----:B------:R-:W-:Y:S05]  /*20430*/  BSYNC B2 ;  /* 0x0000000000027941 */ /* 0x000fea0003800000 */
.L_x_21892:
        /* <DEDUP_REMOVED lines=42> */
.L_x_21891:
[----:B------:R-:W-:Y:S05]  /*206e0*/  BSYNC B1 ;  /* 0x0000000000017941 */ /* 0x000fea0003800000 */
.L_x_21890:
        /* <DEDUP_REMOVED lines=10> */
.L_x_21886:
        /* <DEDUP_REMOVED lines=12> */
.L_x_21895:
[----:B------:R-:W-:-:S07]  /*20850*/  IMAD.MOV.U32 R11, RZ, RZ, R14 ;  /* 0x000000ffff0b7224 */ /* 0x000fce00078e000e */
.L_x_21896:
[----:B------:R-:W-:Y:S05]  /*20860*/  BSYNC B1 ;  /* 0x0000000000017941 */ /* 0x000fea0003800000 */
.L_x_21894:
        /* <DEDUP_REMOVED lines=16> */
.L_x_21900:
[----:B------:R-:W-:Y:S05]  /*20970*/  BSYNC B2 ;  /* 0x0000000000027941 */ /* 0x000fea0003800000 */
.L_x_21899:
        /* <DEDUP_REMOVED lines=43> */
.L_x_21898:
[----:B------:R-:W-:Y:S05]  /*20c30*/  BSYNC B1 ;  /* 0x0000000000017941 */ /* 0x000fea0003800000 */
.L_x_21897:
        /* <DEDUP_REMOVED lines=15> */
.L_x_21901:
        /* <DEDUP_REMOVED lines=12> */
.L_x_21904:
[----:B------:R-:W-:-:S07]  /*20df0*/  MOV R4, R14 ;  /* 0x0000000e00047202 */ /* 0x000fce0000000f00 */
.L_x_21905:
[----:B------:R-:W-:Y:S05]  /*20e00*/  BSYNC B1 ;  /* 0x0000000000017941 */ /* 0x000fea0003800000 */
.L_x_21903:
        /* <DEDUP_REMOVED lines=16> */
.L_x_21909:
[----:B------:R-:W-:Y:S05]  /*20f10*/  BSYNC B2 ;  /* 0x0000000000027941 */ /* 0x000fea0003800000 */
.L_x_21908:
        /* <DEDUP_REMOVED lines=44> */
.L_x_21907:
[----:B------:R-:W-:Y:S05]  /*211e0*/  BSYNC B1 ;  /* 0x0000000000017941 */ /* 0x000fea0003800000 */
.L_x_21906:
        /* <DEDUP_REMOVED lines=9> */
.L_x_21902:
        /* <DEDUP_REMOVED lines=12> */
.L_x_21911:
[----:B------:R-:W-:-:S07]  /*21340*/  IMAD.MOV.U32 R11, RZ, RZ, R14 ;  /* 0x000000ffff0b7224 */ /* 0x000fce00078e000e */
.L_x_21912:
[----:B------:R-:W-:Y:S05]  /*21350*/  BSYNC B1 ;  /* 0x0000000000017941 */ /* 0x000fea0003800000 */
.L_x_21910:
        /* <DEDUP_REMOVED lines=16> */
.L_x_21916:
[----:B------:R-:W-:Y:S05]  /*21460*/  BSYNC B2 ;  /* 0x0000000000027941 */ /* 0x000fea0003800000 */
.L_x_21915:
        /* <DEDUP_REMOVED lines=43> */
.L_x_21914:
[----:B------:R-:W-:Y:S05]  /*21720*/  BSYNC B1 ;  /* 0x0000000000017941 */ /* 0x000fea0003800000 */
.L_x_21913:
        /* <DEDUP_REMOVED lines=12> */
.L_x_21917:
        /* <DEDUP_REMOVED lines=12> */
.L_x_21920:
[----:B------:R-:W-:-:S07]  /*218b0*/  MOV R3, R14 ;  /* 0x0000000e00037202 */ /* 0x000fce0000000f00 */
.L_x_21921:
[----:B------:R-:W-:Y:S05]  /*218c0*/  BSYNC B1 ;  /* 0x0000000000017941 */ /* 0x000fea0003800000 */
.L_x_21919:
        /* <DEDUP_REMOVED lines=16> */
.L_x_21925:
[----:B------:R-:W-:Y:S05]  /*219d0*/  BSYNC B2 ;  /* 0x0000000000027941 */ /* 0x000fea0003800000 */
.L_x_21924:
        /* <DEDUP_REMOVED lines=43> */
.L_x_21923:
[----:B------:R-:W-:Y:S05]  /*21c90*/  BSYNC B1 ;  /* 0x0000000000017941 */ /* 0x000fea0003800000 */
.L_x_21922:
        /* <DEDUP_REMOVED lines=10> */
.L_x_21918:
        /* <DEDUP_REMOVED lines=12> */
.L_x_21927:
[----:B------:R-:W-:-:S07]  /*21e00*/  MOV R11, R14 ;  /* 0x0000000e000b7202 */ /* 0x000fce0000000f00 */
.L_x_21928:
[----:B------:R-:W-:Y:S05]  /*21e10*/  BSYNC B1 ;  /* 0x0000000000017941 */ /* 0x000fea0003800000 */
.L_x_21926:
        /* <DEDUP_REMOVED lines=16> */
.L_x_21932:
[----:B------:R-:W-:Y:S05]  /*21f20*/  BSYNC B2 ;  /* 0x0000000000027941 */ /* 0x000fea0003800000 */
.L_x_21931:
        /* <DEDUP_REMOVED lines=44> */
.L_x_21930:
[----:B------:R-:W-:Y:S05]  /*221f0*/  BSYNC B1 ;  /* 0x0000000000017941 */ /* 0x000fea0003800000 */
.L_x_21929:
        /* <DEDUP_REMOVED lines=13> */
.L_x_21933:
        /* <DEDUP_REMOVED lines=12> */
.L_x_21936:
[----:B------:R-:W-:-:S07]  /*22390*/  MOV R2, R14 ;  /* 0x0000000e00027202 */ /* 0x000fce0000000f00 */
.L_x_21937:
[----:B------:R-:W-:Y:S05]  /*223a0*/  BSYNC B1 ;  /* 0x0000000000017941 */ /* 0x000fea0003800000 */
.L_x_21935:
        /* <DEDUP_REMOVED lines=16> */
.L_x_21941:
[----:B------:R-:W-:Y:S05]  /*224b0*/  BSYNC B2 ;  /* 0x0000000000027941 */ /* 0x000fea0003800000 */
.L_x_21940:
        /* <DEDUP_REMOVED lines=44> */
.L_x_21939:
[----:B------:R-:W-:Y:S05]  /*22780*/  BSYNC B1 ;  /* 0x0000000000017941 */ /* 0x000fea0003800000 */
.L_x_21938:
        /* <DEDUP_REMOVED lines=9> */
.L_x_21934:
        /* <DEDUP_REMOVED lines=12> */
.L_x_21943:
[----:B------:R-:W-:-:S07]  /*228e0*/  IMAD.MOV.U32 R11, RZ, RZ, R14 ;  /* 0x000000ffff0b7224 */ /* 0x000fce00078e000e */
.L_x_21944:
[----:B------:R-:W-:Y:S05]  /*228f0*/  BSYNC B1 ;  /* 0x0000000000017941 */ /* 0x000fea0003800000 */
.L_x_21942:
        /* <DEDUP_REMOVED lines=16> */
.L_x_21948:
[----:B------:R-:W-:Y:S05]  /*22a00*/  BSYNC B2 ;  /* 0x0000000000027941 */ /* 0x000fea0003800000 */
.L_x_21947:
        /* <DEDUP_REMOVED lines=43> */
.L_x_21946:
[----:B------:R-:W-:Y:S05]  /*22cc0*/  BSYNC B1 ;  /* 0x0000000000017941 */ /* 0x000fea0003800000 */
.L_x_21945:
        /* <DEDUP_REMOVED lines=12> */
.L_x_21949:
        /* <DEDUP_REMOVED lines=12> */
.L_x_21952:
[----:B------:R-:W-:-:S07]  /*22e50*/  MOV R0, R14 ;  /* 0x0000000e00007202 */ /* 0x000fce0000000f00 */
.L_x_21953:
[----:B------:R-:W-:Y:S05]  /*22e60*/  BSYNC B1 ;  /* 0x0000000000017941 */ /* 0x000fea0003800000 */
.L_x_21951:
        /* <DEDUP_REMOVED lines=16> */
.L_x_21957:
[----:B------:R-:W-:Y:S05]  /*22f70*/  BSYNC B2 ;  /* 0x0000000000027941 */ /* 0x000fea0003800000 */
.L_x_21956:
        /* <DEDUP_REMOVED lines=43> */
.L_x_21955:
[----:B------:R-:W-:Y:S05]  /*23230*/  BSYNC B1 ;  /* 0x0000000000017941 */ /* 0x000fea0003800000 */
.L_x_21954:
        /* <DEDUP_REMOVED lines=10> */
.L_x_21950:
        /* <DEDUP_REMOVED lines=51> */
.L_x_21958:
[----:B------:R-:W-:-:S07]  /*23610*/  VIADD R201, R201, 0x80 ;  /* 0x00000080c9c97836 */ /* 0x000fce0000000000 */
.L_x_21829:
[----:B------:R-:W-:Y:S05]  /*23620*/  BSYNC B0 ;  /* 0x0000000000007941 */ /* 0x000fea0003800000 */
.L_x_21828:
        /* <DEDUP_REMOVED lines=30> */
.L_x_21962:
[----:B------:R-:W-:-:S07]  /*23810*/  MOV R194, R14 ;  /* 0x0000000e00c27202 */ /* 0x000fce0000000f00 */
.L_x_21963:
[----:B------:R-:W-:Y:S05]  /*23820*/  BSYNC B1 ;  /* 0x0000000000017941 */ /* 0x000fea0003800000 */
.L_x_21961:
        /* <DEDUP_REMOVED lines=16> */
.L_x_21967:
[----:B------:R-:W-:Y:S05]  /*23930*/  BSYNC B2 ;  /* 0x0000000000027941 */ /* 0x000fea0003800000 */
.L_x_21966:
        /* <DEDUP_REMOVED lines=42> */
.L_x_21965:
[----:B------:R-:W-:Y:S05]  /*23be0*/  BSYNC B1 ;  /* 0x0000000000017941 */ /* 0x000fea0003800000 */
.L_x_21964:
        /* <DEDUP_REMOVED lines=20> */
.L_x_21968:
        /* <DEDUP_REMOVED lines=12> */
.L_x_21971:
[----:B------:R-:W-:-:S07]  /*23df0*/  IMAD.MOV.U32 R8, RZ, RZ, R14 ;  /* 0x000000ffff087224 */ /* 0x000fce00078e000e */
.L_x_21972:
[----:B------:R-:W-:Y:S05]  /*23e00*/  BSYNC B1 ;  /* 0x0000000000017941 */ /* 0x000fea0003800000 */
.L_x_21970:
        /* <DEDUP_REMOVED lines=16> */
.L_x_21976:
[----:B------:R-:W-:Y:S05]  /*23f10*/  BSYNC B2 ;  /* 0x0000000000027941 */ /* 0x000fea0003800000 */
.L_x_21975:
        /* <DEDUP_REMOVED lines=43> */
.L_x_21974:
[----:B------:R-:W-:Y:S05]  /*241d0*/  BSYNC B1 ;  /* 0x0000000000017941 */ /* 0x000fea0003800000 */
.L_x_21973:
        /* <DEDUP_REMOVED lines=9> */
.L_x_21969:
        /* <DEDUP_REMOVED lines=12> */
.L_x_21978:
[----:B------:R-:W-:-:S07]  /*24330*/  IMAD.MOV.U32 R11, RZ, RZ, R14 ;  /* 0x000000ffff0b7224 */ /* 0x000fce00078e000e */
.L_x_21979:
[----:B------:R-:W-:Y:S05]  /*24340*/  BSYNC B1 ;  /* 0x0000000000017941 */ /* 0x000fea0003800000 */
.L_x_21977:
        /* <DEDUP_REMOVED lines=16> */
.L_x_21983:
[----:B------:R-:W-:Y:S05]  /*24450*/  BSYNC B2 ;  /* 0x0000000000027941 */ /* 0x000fea0003800000 */
.L_x_21982:
        /* <DEDUP_REMOVED lines=44> */
.L_x_21981:
[----:B------:R-:W-:Y:S05]  /*24720*/  BSYNC B1 ;  /* 0x0000000000017941 */ /* 0x000fea0003800000 */
.L_x_21980:
        /* <DEDUP_REMOVED lines=14> */
.L_x_21984:
        /* <DEDUP_REMOVED lines=12> */
.L_x_21987:
[----:B------:R-:W-:-:S07]  /*248d0*/  IMAD.MOV.U32 R7, RZ, RZ, R14 ;  /* 0x000000ffff077224 */ /* 0x000fce00078e000e */
.L_x_21988:
[----:B------:R-:W-:Y:S05]  /*248e0*/  BSYNC B1 ;  /* 0x0000000000017941 */ /* 0x000fea0003800000 */
.L_x_21986:
        /* <DEDUP_REMOVED lines=16> */
.L_x_21992:
[----:B------:R-:W-:Y:S05]  /*249f0*/  BSYNC B2 ;  /* 0x0000000000027941 */ /* 0x000fea0003800000 */
.L_x_21991:
        /* <DEDUP_REMOVED lines=42> */
.L_x_21990:
[----:B------:R-:W-:Y:S05]  /*24ca0*/  BSYNC B1 ;  /* 0x0000000000017941 */ /* 0x000fea0003800000 */
.L_x_21989:
        /* <DEDUP_REMOVED lines=10> */
.L_x_21985:
        /* <DEDUP_REMOVED lines=12> */
.L_x_21994:
[----:B------:R-:W-:-:S07]  /*24e10*/  IMAD.MOV.U32 R11, RZ, RZ, R14 ;  /* 0x000000ffff0b7224 */ /* 0x000fce00078e000e */
.L_x_21995:
[----:B------:R-:W-:Y:S05]  /*24e20*/  BSYNC B1 ;  /* 0x0000000000017941 */ /* 0x000fea0003800000 */
.L_x_21993:
        /* <DEDUP_REMOVED lines=16> */
.L_x_21999:
[----:B------:R-:W-:Y:S05]  /*24f30*/  BSYNC B2 ;  /* 0x0000000000027941 */ /* 0x000fea0003800000 */
.L_x_21998:
        /* <DEDUP_REMOVED lines=43> */
.L_x_21997:
[----:B------:R-:W-:Y:S05]  /*251f0*/  BSYNC B1 ;  /* 0x0000000000017941 */ /* 0x000fea0003800000 */
.L_x_21996:
        /* <DEDUP_REMOVED lines=15> */
.L_x_22000:
        /* <DEDUP_REMOVED lines=12> */
.L_x_22003:
[----:B------:R-:W-:-:S07]  /*253b0*/  MOV R6, R14 ;  /* 0x0000000e00067202 */ /* 0x000fce0000000f00 */
.L_x_22004:
[----:B------:R-:W-:Y:S05]  /*253c0*/  BSYNC B1 ;  /* 0x0000000000017941 */ /* 0x000fea0003800000 */
.L_x_22002:
        /* <DEDUP_REMOVED lines=16> */
.L_x_22008:
[----:B------:R-:W-:Y:S05]  /*254d0*/  BSYNC B2 ;  /* 0x0000000000027941 */ /* 0x000fea0003800000 */
.L_x_22007:
        /* <DEDUP_REMOVED lines=43> */
.L_x_22006:
[----:B------:R-:W-:Y:S05]  /*25790*/  BSYNC B1 ;  /* 0x0000000000017941 */ /* 0x000fea0003800000 */
.L_x_22005:
        /* <DEDUP_REMOVED lines=9> */
.L_x_22001:
        /* <DEDUP_REMOVED lines=12> */
.L_x_22010:
[----:B------:R-:W-:-:S07]  /*258f0*/  MOV R11, R14 ;  /* 0x0000000e000b7202 */ /* 0x000fce0000000f00 */
.L_x_22011:
[----:B------:R-:W-:Y:S05]  /*25900*/  BSYNC B1 ;  /* 0x0000000000017941 */ /* 0x000fea0003800000 */
.L_x_22009:
        /* <DEDUP_REMOVED lines=16> */
.L_x_22015:
[----:B------:R-:W-:Y:S05]  /*25a10*/  BSYNC B2 ;  /* 0x0000000000027941 */ /* 0x000fea0003800000 */
.L_x_22014:
        /* <DEDUP_REMOVED lines=44> */
.L_x_22013:
[----:B------:R-:W-:Y:S05]  /*25ce0*/  BSYNC B1 ;  /* 0x0000000000017941 */ /* 0x000fea0003800000 */
.L_x_22012:
        /* <DEDUP_REMOVED lines=14> */
.L_x_22016:
        /* <DEDUP_REMOVED lines=12> */
.L_x_22019:
[----:B------:R-:W-:-:S07]  /*25e90*/  MOV R5, R14 ;  /* 0x0000000e00057202 */ /* 0x000fce0000000f00 */
.L_x_22020:
[----:B------:R-:W-:Y:S05]  /*25ea0*/  BSYNC B1 ;  /* 0x0000000000017941 */ /* 0x000fea0003800000 */
.L_x_22018:
        /* <DEDUP_REMOVED lines=16> */
.L_x_22024:
[----:B------:R-:W-:Y:S05]  /*25fb0*/  BSYNC B2 ;  /* 0x0000000000027941 */ /* 0x000fea0003800000 */
.L_x_22023:
        /* <DEDUP_REMOVED lines=42> */
.L_x_22022:
[----:B------:R-:W-:Y:S05]  /*26260*/  BSYNC B1 ;  /* 0x0000000000017941 */ /* 0x000fea0003800000 */
.L_x_22021:
        /* <DEDUP_REMOVED lines=10> */
.L_x_22017:
        /* <DEDUP_REMOVED lines=12> */
.L_x_22026:
[----:B------:R-:W-:-:S07]  /*263d0*/  IMAD.MOV.U32 R11, RZ, RZ, R14 ;  /* 0x000000ffff0b7224 */ /* 0x000fce00078e000e */
.L_x_22027:
[----:B------:R-:W-:Y:S05]  /*263e0*/  BSYNC B1 ;  /* 0x0000000000017941 */ /* 0x000fea0003800000 */
.L_x_22025:
        /* <DEDUP_REMOVED lines=16> */
.L_x_22031:
[----:B------:R-:W-:Y:S05]  /*264f0*/  BSYNC B2 ;  /* 0x0000000000027941 */ /* 0x000fea0003800000 */
.L_x_22030:
        /* <DEDUP_REMOVED lines=43> */
.L_x_22029:
[----:B------:R-:W-:Y:S05]  /*267b0*/  BSYNC B1 ;  /* 0x0000000000017941 */ /* 0x000fea0003800000 */
.L_x_22028:
        /* <DEDUP_REMOVED lines=15> */
.L_x_22032:
        /* <DEDUP_REMOVED lines=12> */
.L_x_22035:
[----:B------:R-:W-:-:S07]  /*26970*/  IMAD.MOV.U32 R4, RZ, RZ, R14 ;  /* 0x000000ffff047224 */ /* 0x000fce00078e000e */
.L_x_22036:
[----:B------:R-:W-:Y:S05]  /*26980*/  BSYNC B1 ;  /* 0x0000000000017941 */ /* 0x000fea0003800000 */
.L_x_22034:
        /* <DEDUP_REMOVED lines=16> */
.L_x_22040:
[----:B------:R-:W-:Y:S05]  /*26a90*/  BSYNC B2 ;  /* 0x0000000000027941 */ /* 0x000fea0003800000 */
.L_x_22039:
        /* <DEDUP_REMOVED lines=44> */
.L_x_22038:
[----:B------:R-:W-:Y:S05]  /*26d60*/  BSYNC B1 ;  /* 0x0000000000017941 */ /* 0x000fea0003800000 */
.L_x_22037:
        /* <DEDUP_REMOVED lines=9> */
.L_x_22033:
        /* <DEDUP_REMOVED lines=12> */
.L_x_22042:
[----:B------:R-:W-:-:S07]  /*26ec0*/  IMAD.MOV.U32 R11, RZ, RZ, R14 ;  /* 0x000000ffff0b7224 */ /* 0x000fce00078e000e */
.L_x_22043:
[----:B------:R-:W-:Y:S05]  /*26ed0*/  BSYNC B1 ;  /* 0x0000000000017941 */ /* 0x000fea0003800000 */
.L_x_22041:
        /* <DEDUP_REMOVED lines=16> */
.L_x_22047:
[----:B------:R-:W-:Y:S05]  /*26fe0*/  BSYNC B2 ;  /* 0x0000000000027941 */ /* 0x000fea0003800000 */
.L_x_22046:
        /* <DEDUP_REMOVED lines=43> */
.L_x_22045:
[----:B------:R-:W-:Y:S05]  /*272a0*/  BSYNC B1 ;  /* 0x0000000000017941 */ /* 0x000fea0003800000 */
.L_x_22044:
        /* <DEDUP_REMOVED lines=12> */
.L_x_22048:
        /* <DEDUP_REMOVED lines=12> */
.L_x_22051:
[----:B------:R-:W-:-:S07]  /*27430*/  IMAD.MOV.U32 R3, RZ, RZ, R14 ;  /* 0x000000ffff037224 */ /* 0x000fce00078e000e */
.L_x_22052:
[----:B------:R-:W-:Y:S05]  /*27440*/  BSYNC B1 ;  /* 0x0000000000017941 */ /* 0x000fea0003800000 */
.L_x_22050:
        /* <DEDUP_REMOVED lines=16> */
.L_x_22056:
[----:B------:R-:W-:Y:S05]  /*27550*/  BSYNC B2 ;  /* 0x0000000000027941 */ /* 0x000fea0003800000 */
.L_x_22055:
        /* <DEDUP_REMOVED lines=43> */
.L_x_22054:
[----:B------:R-:W-:Y:S05]  /*27810*/  BSYNC B1 ;  /* 0x0000000000017941 */ /* 0x000fea0003800000 */
.L_x_22053:
        /* <DEDUP_REMOVED lines=10> */
.L_x_22049:
        /* <DEDUP_REMOVED lines=12> */
.L_x_22058:
[----:B------:R-:W-:-:S07]  /*27980*/  IMAD.MOV.U32 R11, RZ, RZ, R14 ;  /* 0x000000ffff0b7224 */ /* 0x000fce00078e000e */
.L_x_22059:
[----:B------:R-:W-:Y:S05]  /*27990*/  BSYNC B1 ;  /* 0x0000000000017941 */ /* 0x000fea0003800000 */
.L_x_22057:
        /* <DEDUP_REMOVED lines=16> */
.L_x_22063:
[----:B------:R-:W-:Y:S05]  /*27aa0*/  BSYNC B2 ;  /* 0x0000000000027941 */ /* 0x000fea0003800000 */
.L_x_22062:
        /* <DEDUP_REMOVED lines=44> */
.L_x_22061:
[----:B------:R-:W-:Y:S05]  /*27d70*/  BSYNC B1 ;  /* 0x0000000000017941 */ /* 0x000fea0003800000 */
.L_x_22060:
        /* <DEDUP_REMOVED lines=13> */
.L_x_22064:
        /* <DEDUP_REMOVED lines=12> */
.L_x_22067:
[----:B------:R-:W-:-:S07]  /*27f10*/  IMAD.MOV.U32 R2, RZ, RZ, R14 ;  /* 0x000000ffff027224 */ /* 0x000fce00078e000e */
.L_x_22068:
[----:B------:R-:W-:Y:S05]  /*27f20*/  BSYNC B1 ;  /* 0x0000000000017941 */ /* 0x000fea0003800000 */
.L_x_22066:
        /* <DEDUP_REMOVED lines=16> */
.L_x_22072:
[----:B------:R-:W-:Y:S05]  /*28030*/  BSYNC B2 ;  /* 0x0000000000027941 */ /* 0x000fea0003800000 */
.L_x_22071:
        /* <DEDUP_REMOVED lines=44> */
.L_x_22070:
[----:B------:R-:W-:Y:S05]  /*28300*/  BSYNC B1 ;  /* 0x0000000000017941 */ /* 0x000fea0003800000 */
.L_x_22069:
        /* <DEDUP_REMOVED lines=9> */
.L_x_22065:
        /* <DEDUP_REMOVED lines=12> */
.L_x_22074:
[----:B------:R-:W-:-:S07]  /*28460*/  IMAD.MOV.U32 R11, RZ, RZ, R14 ;  /* 0x000000ffff0b7224 */ /* 0x000fce00078e000e */
.L_x_22075:
[----:B------:R-:W-:Y:S05]  /*28470*/  BSYNC B1 ;  /* 0x0000000000017941 */ /* 0x000fea0003800000 */
.L_x_22073:
        /* <DEDUP_REMOVED lines=16> */
.L_x_22079:
[----:B------:R-:W-:Y:S05]  /*28580*/  BSYNC B2 ;  /* 0x0000000000027941 */ /* 0x000fea0003800000 */
.L_x_22078:
        /* <DEDUP_REMOVED lines=43> */
.L_x_22077:
[----:B------:R-:W-:Y:S05]  /*28840*/  BSYNC B1 ;  /* 0x0000000000017941 */ /* 0x000fea0003800000 */
.L_x_22076:
        /* <DEDUP_REMOVED lines=12> */
.L_x_22080:
        /* <DEDUP_REMOVED lines=12> */
.L_x_22083:
[----:B------:R-:W-:-:S07]  /*289d0*/  IMAD.MOV.U32 R0, RZ, RZ, R14 ;  /* 0x000000ffff007224 */ /* 0x000fce00078e000e */
.L_x_22084:
[----:B------:R-:W-:Y:S05]  /*289e0*/  BSYNC B1 ;  /* 0x0000000000017941 */ /* 0x000fea0003800000 */
.L_x_22082:
        /* <DEDUP_REMOVED lines=16> */
.L_x_22088:
[----:B------:R-:W-:Y:S05]  /*28af0*/  BSYNC B2 ;  /* 0x0000000000027941 */ /* 0x000fea0003800000 */
.L_x_22087:
        /* <DEDUP_REMOVED lines=43> */
.L_x_22086:
[----:B------:R-:W-:Y:S05]  /*28db0*/  BSYNC B1 ;  /* 0x0000000000017941 */ /* 0x000fea0003800000 */
.L_x_22085:
        /* <DEDUP_REMOVED lines=10> */
.L_x_22081:
        /* <DEDUP_REMOVED lines=11> */
[----:B------:R-:W-:-:S02]  /*28f10*/  SEL R216, RZ, 0x1, P2 ;  /* 0x00000001ffd87807 */ /* 0x000fc40001000000 */
[----:B------:R-:W-:Y:S02]  /*28f20*/  LOP3.LUT P4, RZ, R208, 0x1, RZ, 0xc0, !PT ;  /* 0x00000001d0ff7812 */ /* 0x000fe4000788c0ff */
[C---:B------:R-:W-:Y:S01]  /*28f30*/  LEA.HI.X R203, R201.reuse, UR13, RZ, 0x5, P0 ;  /* 0x0000000dc9cb7c11 */ /* 0x040fe200080f2cff */
[----:B------:R-:W-:Y:S01]  /*28f40*/  IMAD.WIDE.U32 R216, R216, 0x100, RZ ;  /* 0x00000100d8d87825 */ /* 0x000fe200078e00ff */
        /* <DEDUP_REMOVED lines=36> */
.L_x_21960:
[----:B------:R-:W-:Y:S05]  /*29190*/  BSYNC B0 ;  /* 0x0000000000007941 */ /* 0x000fea0003800000 */
.L_x_21959:
[----:B0-234-:R-:W-:Y:S01]  /*291a0*/  FADD.FTZ R202, RZ, R144 ;  /* 0x00000090ffca7221 */ /* 0x01dfe20000010000 */
        /* <DEDUP_REMOVED lines=13> */
[----:B------:R-:W-:-:S03]  /*29280*/  LOP3.LUT P6, RZ, R17, 0x1f, RZ, 0xc0, !PT ;  /* 0x0000001f11ff7812 */ /* 0x000fc600078cc0ff */
        /* <DEDUP_REMOVED lines=52> */
[----:B------:R-:W-:Y:S01]  /*295d0*/  FADD.FTZ R202, R196, R201 ;  /* 0x000000c9c4ca7221 */ /* 0x000fe20000010000 */
[----:B------:R-:W-:-:S03]  /*295e0*/  LOP3.LUT R201, R203, 0x7fffffc, RZ, 0xc0, !PT ;  /* 0x07fffffccbc97812 */ /* 0x000fc600078ec0ff */
[----:B------:R-:W-:Y:S02]  /*295f0*/  FADD.FTZ R213, R197, R202 ;  /* 0x000000cac5d57221 */ /* 0x000fe40000010000 */
[----:B------:R-:W-:Y:S01]  /*29600*/  @!P5 VIADD R201, R201, 0x4 ;  /* 0x00000004c9c9d836 */ /* 0x000fe20000000000 */
        /* <DEDUP_REMOVED lines=138> */
.L_x_22115:
[----:B------:R-:W-:Y:S01]  /*29eb0*/  LOP3.LUT P0, RZ, R17, 0x1f, RZ, 0xc0, !PT ;  /* 0x0000001f11ff7812 */ /* 0x000fe2000780c0ff */
[----:B------:R-:W-:Y:S05]  /*29ec0*/  WARPSYNC.ALL ;  /* 0x0000000000007948 */ /* 0x000fea0003800000 */
[----:B------:R-:W-:Y:S01]  /*29ed0*/  LOP3.LUT R212, R203, 0x3, RZ, 0xc0, !PT ;  /* 0x00000003cbd47812 */ /* 0x000fe200078ec0ff */
[----:B-1----:R-:W-:Y:S01]  /*29ee0*/  FADD.FTZ R203, R214, R215 ;  /* 0x000000d7d6cb7221 */ /* 0x002fe20000010000 */
[----:B------:R-:W-:-:S05]  /*29ef0*/  LOP3.LUT R210, R17, 0x1f, RZ, 0xc0, !PT ;  /* 0x0000001f11d27812 */ /* 0x000fca00078ec0ff */
[----:B------:R-:W1:Y:S01]  /*29f00*/  @!P0 S2R R211, SR_CgaCtaId ;  /* 0x0000000000d38919 */ /* 0x000e620000008800 */
[----:B------:R-:W-:-:S04]  /*29f10*/  @!P0 MOV R200, 0x400 ;  /* 0x0000040000c88802 */ /* 0x000fc80000000f00 */
[----:B-1----:R-:W-:Y:S02]  /*29f20*/  @!P0 LEA R211, R211, R200, 0x18 ;  /* 0x000000c8d3d38211 */ /* 0x002fe400078ec0ff */
[----:B------:R-:W-:-:S05]  /*29f30*/  @!P0 IADD3 R200, R201, R212, RZ ;  /* 0x000000d4c9c88210 */ /* 0x000fca0007ffe0ff */
[----:B------:R-:W-:-:S05]  /*29f40*/  @!P0 IMAD R200, R200, 0x8, R211 ;  /* 0x00000008c8c88824 */ /* 0x000fca00078e02d3 */
[----:B------:R1:W-:Y:S01]  /*29f50*/  @!P0 STS.64 [R200], R202 ;  /* 0x000000cac8008388 */ /* 0x0003e20000000a00 */
[----:B------:R-:W-:-:S13]  /*29f60*/  ISETP.GT.U32.AND P0, PT, R210, 0x3, PT ;  /* 0x00000003d200780c */ /* 0x000fda0003f04070 */
[----:B-1----:R-:W1:Y:S01]  /*29f70*/  @!P0 S2R R203, SR_CgaCtaId ;  /* 0x0000000000cb8919 */ /* 0x002e620000008800 */
[----:B------:R-:W-:Y:S01]  /*29f80*/  @!P0 MOV R200, 0x400 ;  /* 0x0000040000c88802 */ /* 0x000fe20000000f00 */
[----:B------:R-:W-:Y:S01]  /*29f90*/  @!P0 IMAD.IADD R210, R201, 0x1, R210 ;  /* 0x00000001c9d28824 */ /* 0x000fe200078e02d2 */
[----:B------:R-:W-:Y:S01]  /*29fa0*/  BAR.SYNC.DEFER_BLOCKING 0x0 ;  /* 0x0000000000007b1d */ /* 0x000fe20000010000 */
[----:B------:R-:W-:Y:S01]  /*29fb0*/  IMAD.MOV.U32 R202, RZ, RZ, RZ ;  /* 0x000000ffffca7224 */ /* 0x000fe200078e00ff */
[----:B------:R-:W-:Y:S01]  /*29fc0*/  LOP3.LUT P1, RZ, R208, 0x20, RZ, 0xc0, !PT ;  /* 0x00000020d0ff7812 */ /* 0x000fe2000782c0ff */
[----:B------:R-:W-:-:S03]  /*29fd0*/  @!P0 IMAD.MOV.U32 R202, RZ, RZ, R9 ;  /* 0x000000ffffca8224 */ /* 0x000fc600078e0009 */
[----:B------:R-:W-:Y:S01]  /*29fe0*/  BSSY B0, `(.L_x_22090) ;  /* 0x0000059000007945 */ /* 0x000fe20003800000 */
[----:B-1----:R-:W-:Y:S02]  /*29ff0*/  @!P0 LEA R203, R203, R200, 0x18 ;  /* 0x000000c8cbcb8211 */ /* 0x002fe400078ec0ff */
[----:B------:R-:W-:Y:S02]  /*2a000*/  CS2R R200, SRZ ;  /* 0x0000000000c87805 */ /* 0x000fe4000001ff00 */
[----:B------:R-:W-:Y:S02]  /*2a010*/  @!P0 LEA R210, R210, R203, 0x3 ;  /* 0x000000cbd2d28211 */ /* 0x000fe400078e18ff */
[----:B------:R-:W1:Y:S04]  /*2a020*/  SHFL.DOWN PT, R203, R202, 0x2, 0x1f ;  /* 0x08401f00cacb7f89 */ /* 0x000e6800000e0000 */
[----:B------:R-:W2:Y:S01]  /*2a030*/  @!P0 LDS.64 R200, [R210] ;  /* 0x00000000d2c88984 */ /* 0x000ea20000000a00 */
[----:B------:R-:W-:-:S02]  /*2a040*/  PLOP3.LUT P0, PT, PT, PT, UP0, 0x40, 0x0 ;  /* 0x000000000000781c */ /* 0x000fc40003f0e808 */
[-C--:B-1----:R-:W-:Y:S02]  /*2a050*/  IADD3 R213, R203, R202.reuse, RZ ;  /* 0x000000cacbd57210 */ /* 0x082fe40007ffe0ff */
[----:B------:R-:W-:Y:S02]  /*2a060*/  I2FP.F32.S32 R216, R203 ;  /* 0x000000cb00d87245 */ /* 0x000fe40000201400 */
[----:B0-----:R-:W-:Y:S01]  /*2a070*/  I2FP.F32.S32 R214, R213 ;  /* 0x000000d500d67245 */ /* 0x001fe20000201400 */
[----:B------:R-:W0:Y:S01]  /*2a080*/  SHFL.DOWN PT, R218, R213, 0x1, 0x1f ;  /* 0x08201f00d5da7f89 */ /* 0x000e2200000e0000 */
[----:B------:R-:W-:Y:S02]  /*2a090*/  I2FP.F32.S32 R203, R202 ;  /* 0x000000ca00cb7245 */ /* 0x000fe40000201400 */
[----:B------:R-:W1:Y:S01]  /*2a0a0*/  MUFU.RCP R215, R214 ;  /* 0x000000d600d77308 */ /* 0x000e620000001000 */
[----:B--2---:R-:W2:Y:S01]  /*2a0b0*/  SHFL.DOWN PT, R211, R200, 0x2, 0x1f ;  /* 0x08401f00c8d37f89 */ /* 0x004ea200000e0000 */
[----:B0-----:R-:W-:Y:S01]  /*2a0c0*/  IMAD.IADD R202, R213, 0x1, R218 ;  /* 0x00000001d5ca7824 */ /* 0x001fe200078e02da */
[----:B------:R-:W-:-:S04]  /*2a0d0*/  I2FP.F32.S32 R218, R218 ;  /* 0x000000da00da7245 */ /* 0x000fc80000201400 */
[----:B------:R-:W-:-:S04]  /*2a0e0*/  I2FP.F32.S32 R202, R202 ;  /* 0x000000ca00ca7245 */ /* 0x000fc80000201400 */
[----:B------:R0:W3:Y:S01]  /*2a0f0*/  MUFU.RCP R219, R202 ;  /* 0x000000ca00db7308 */ /* 0x0000e20000001000 */
[----:B--2---:R-:W-:Y:S01]  /*2a100*/  FMUL.FTZ R210, R211, R216 ;  /* 0x000000d8d3d27220 */ /* 0x004fe20000410000 */
[----:B0-----:R-:W0:Y:S03]  /*2a110*/  SHFL.DOWN PT, R202, R201, 0x2, 0x1f ;  /* 0x08401f00c9ca7f89 */ /* 0x001e2600000e0000 */
[----:B------:R-:W-:Y:S01]  /*2a120*/  FFMA.FTZ R210, R203, R200, R210 ;  /* 0x000000c8cbd27223 */ /* 0x000fe200000100d2 */
[----:B------:R-:W-:Y:S02]  /*2a130*/  FADD.FTZ R200, -R211, R200 ;  /* 0x000000c8d3c87221 */ /* 0x000fe40000010100 */
[----:B------:R-:W2:Y:S01]  /*2a140*/  LDC R211, c[0x0][0x2d8] ;  /* 0x0000b600ffd37b82 */ /* 0x000ea20000000800 */
[----:B-1----:R-:W-:Y:S01]  /*2a150*/  FMUL.FTZ R217, R215, R210 ;  /* 0x000000d2d7d97220 */ /* 0x002fe20000410000 */
[----:B------:R-:W-:-:S04]  /*2a160*/  FMUL.FTZ R200, R200, R200 ;  /* 0x000000c8c8c87220 */ /* 0x000fc80000410000 */
[----:B------:R-:W1:Y:S01]  /*2a170*/  SHFL.DOWN PT, R220, R217, 0x1, 0x1f ;  /* 0x08201f00d9dc7f89 */ /* 0x000e6200000e0000 */
[----:B------:R-:W-:-:S04]  /*2a180*/  FMUL.FTZ R200, R200, R203 ;  /* 0x000000cbc8c87220 */ /* 0x000fc80000410000 */
[----:B------:R-:W-:Y:S01]  /*2a190*/  FMUL.FTZ R200, R200, R216 ;  /* 0x000000d8c8c87220 */ /* 0x000fe20000410000 */
[----:B0-----:R-:W-:-:S04]  /*2a1a0*/  FADD.FTZ R202, R202, R201 ;  /* 0x000000c9caca7221 */ /* 0x001fc80000010000 */
[----:B------:R-:W-:-:S05]  /*2a1b0*/  FFMA.FTZ R200, R215, R200, R202 ;  /* 0x000000c8d7c87223 */ /* 0x000fca00000100ca */
[----:B------:R-:W0:Y:S01]  /*2a1c0*/  SHFL.DOWN PT, R203, R200, 0x1, 0x1f ;  /* 0x08201f00c8cb7f89 */ /* 0x000e2200000e0000 */
[----:B-1----:R-:W-:-:S04]  /*2a1d0*/  FMUL.FTZ R221, R220, R218 ;  /* 0x000000dadcdd7220 */ /* 0x002fc80000410000 */
[----:B------:R-:W-:Y:S01]  /*2a1e0*/  FFMA.FTZ R210, R214, R217, R221 ;  /* 0x000000d9d6d27223 */ /* 0x000fe200000100dd */
[----:B------:R-:W-:-:S03]  /*2a1f0*/  FADD.FTZ R217, R217, -R220 ;  /* 0x800000dcd9d97221 */ /* 0x000fc60000010000 */
[----:B---3--:R-:W-:Y:S01]  /*2a200*/  FMUL.FTZ R213, R219, R210 ;  /* 0x000000d2dbd57220 */ /* 0x008fe20000410000 */
[----:B------:R-:W-:-:S04]  /*2a210*/  FMUL.FTZ R217, R217, R217 ;  /* 0x000000d9d9d97220 */ /* 0x000fc80000410000 */
[----:B------:R-:W-:Y:S01]  /*2a220*/  FMUL.FTZ R217, R214, R217 ;  /* 0x000000d9d6d97220 */ /* 0x000fe20000410000 */
[----:B------:R-:W1:Y:S03]  /*2a230*/  SHFL.IDX PT, R213, R213, RZ, 0x1f ;  /* 0x00001fffd5d57589 */ /* 0x000e6600000e0000 */
[----:B------:R-:W-:Y:S01]  /*2a240*/  FMUL.FTZ R217, R217, R218 ;  /* 0x000000dad9d97220 */ /* 0x000fe20000410000 */
[----:B0-----:R-:W-:-:S04]  /*2a250*/  FADD.FTZ R202, R200, R203 ;  /* 0x000000cbc8ca7221 */ /* 0x001fc80000010000 */
[----:B------:R-:W-:-:S05]  /*2a260*/  FFMA.FTZ R217, R219, R217, R202 ;  /* 0x000000d9dbd97223 */ /* 0x000fca00000100ca */
[----:B------:R-:W2:Y:S01]  /*2a270*/  SHFL.IDX PT, R214, R217, RZ, 0x1f ;  /* 0x00001fffd9d67589 */ /* 0x000ea200000e0000 */
[C---:B-1----:R-:W-:Y:S01]  /*2a280*/  FSEL R210, R213.reuse, RZ, P0 ;  /* 0x000000ffd5d27208 */ /* 0x042fe20000000000 */
[----:B------:R-:W-:Y:S01]  /*2a290*/  FMUL.FTZ R221, R213, R213 ;  /* 0x000000d5d5dd7220 */ /* 0x000fe20000410000 */
[----:B------:R-:W-:-:S04]  /*2a2a0*/  PLOP3.LUT P0, PT, PT, PT, UP0, 0x40, 0x0 ;  /* 0x000000000000781c */ /* 0x000fc80003f0e808 */
[----:B------:R-:W-:Y:S02]  /*2a2b0*/  FSEL R222, R221, RZ, !P0 ;  /* 0x000000ffddde7208 */ /* 0x000fe40004000000 */
[----:B------:R-:W-:Y:S01]  /*2a2c0*/  LOP3.LUT P0, RZ, R212, 0x1f, R17, 0xf8, !PT ;  /* 0x0000001fd4ff7812 */ /* 0x000fe2000780f811 */
[----:B--2---:R-:W-:-:S12]  /*2a2d0*/  FFMA.FTZ R211, R214, UR11, R211 ;  /* 0x0000000bd6d37c23 */ /* 0x004fd800080100d3 */
[----:B------:R-:W0:Y:S01]  /*2a2e0*/  @!P0 LDC.64 R202, c[0x0][0x250] ;  /* 0x00009400ffca8b82 */ /* 0x000e220000000a00 */
[----:B------:R-:W-:-:S06]  /*2a2f0*/  FADD.FTZ R211, R211, R222 ;  /* 0x000000ded3d37221 */ /* 0x000fcc0000010000 */
[----:B------:R-:W1:Y:S01]  /*2a300*/  MUFU.RSQ R211, R211 ;  /* 0x000000d300d37308 */ /* 0x000e620000001400 */
[----:B------:R-:W2:Y:S01]  /*2a310*/  @!P0 LDC.64 R200, c[0x0][0x258] ;  /* 0x00009600ffc88b82 */ /* 0x000ea20000000a00 */
[----:B0-----:R-:W-:-:S05]  /*2a320*/  @!P0 IMAD.WIDE R202, R206, 0x4, R202 ;  /* 0x00000004ceca8825 */ /* 0x001fca00078e02ca */
[----:B------:R0:W-:Y:S01]  /*2a330*/  @!P0 STG.E desc[UR4][R202.64], R213 ;  /* 0x000000d5ca008986 */ /* 0x0001e2000c101904 */
[----:B--2---:R-:W-:-:S05]  /*2a340*/  @!P0 IMAD.WIDE R200, R206, 0x4, R200 ;  /* 0x00000004cec88825 */ /* 0x004fca00078e02c8 */
        /* <DEDUP_REMOVED lines=34> */
.L_x_22091:
[----:B------:R-:W-:Y:S05]  /*2a570*/  BSYNC B0 ;  /* 0x0000000000007941 */ /* 0x000fea0003800000 */
.L_x_22090:
[----:B------:R-:W-:Y:S01]  /*2a580*/  LOP3.LUT P0, RZ, R208, 0x800, RZ, 0xc0, !PT ;  /* 0x00000800d0ff7812 */ /* 0x000fe2000780c0ff */
        /* <DEDUP_REMOVED lines=34> */
.L_x_22093:
[----:B------:R-:W-:Y:S05]  /*2a7b0*/  BSYNC B0 ;  /* 0x0000000000007941 */ /* 0x000fea0003800000 */
.L_x_22092:
[----:B------:R-:W-:Y:S01]  /*2a7c0*/  LOP3.LUT P0, RZ, R208, 0x400, RZ, 0xc0, !PT ;  /* 0x00000400d0ff7812 */ /* 0x000fe2000780c0ff */
        /* <DEDUP_REMOVED lines=34> */
.L_x_22095:
[----:B------:R-:W-:Y:S05]  /*2a9f0*/  BSYNC B0 ;  /* 0x0000000000007941 */ /* 0x000fea0003800000 */
.L_x_22094:
[----:B------:R-:W-:Y:S01]  /*2aa00*/  LOP3.LUT P0, RZ, R208, 0x200, RZ, 0xc0, !PT ;  /* 0x00000200d0ff7812 */ /* 0x000fe2000780c0ff */
        /* <DEDUP_REMOVED lines=34> */
.L_x_22097:
[----:B------:R-:W-:Y:S05]  /*2ac30*/  BSYNC B0 ;  /* 0x0000000000007941 */ /* 0x000fea0003800000 */
.L_x_22096:
        /* <DEDUP_REMOVED lines=35> */
.L_x_22099:
[----:B------:R-:W-:Y:S05]  /*2ae70*/  BSYNC B0 ;  /* 0x0000000000007941 */ /* 0x000fea0003800000 */
.L_x_22098:
        /* <DEDUP_REMOVED lines=35> */
.L_x_22101:
[----:B------:R-:W-:Y:S05]  /*2b0b0*/  BSYNC B0 ;  /* 0x0000000000007941 */ /* 0x000fea0003800000 */
.L_x_22100:
        /* <DEDUP_REMOVED lines=34> */
.L_x_22103:
[----:B------:R-:W-:Y:S05]  /*2b2e0*/  BSYNC B0 ;  /* 0x0000000000007941 */ /* 0x000fea0003800000 */
.L_x_22102:
[----:B------:R-:W-:Y:S01]  /*2b2f0*/  LOP3.LUT P0, RZ, R208, 0x1, RZ, 0xc0, !PT ;  /* 0x00000001d0ff7812 */ /* 0x000fe2000780c0ff */
[----:B------:R-:W-:-:S03]  /*2b300*/  VIADD R206, R206, UR18 ;  /* 0x00000012cece7c36 */ /* 0x000fc60008000000 */
[----:B01234-:R-:W-:Y:S02]  /*2b310*/  SEL R200, RZ, 0x1, P0 ;  /* 0x00000001ffc87807 */ /* 0x01ffe40000000000 */
[----:B------:R-:W-:-:S13]  /*2b320*/  ISETP.GE.AND P0, PT, R206, UR19, PT ;  /* 0x00000013ce007c0c */ /* 0x000fda000bf06270 */
[----:B------:R-:W-:Y:S05]  /*2b330*/  @!P0 BRA `(.L_x_22104) ;  /* 0xfffffd5c008c8947 */ /* 0x000fea000383ffff */
[----:B------:R-:W-:Y:S05]  /*2b340*/  EXIT ;  /* 0x000000000000794d */ /* 0x000fea0003800000 */
.L_x_22089:
[----:B------:R-:W-:Y:S01]  /*2b350*/  MOV R219, R211 ;  /* 0x000000d300db7202 */ /* 0x000fe20000000f00 */
[----:B------:R-:W-:Y:S01]  /*2b360*/  IMAD.MOV.U32 R218, RZ, RZ, 0x1 ;  /* 0x00000001ffda7424 */ /* 0x000fe200078e00ff */
[----:B------:R-:W-:Y:S01]  /*2b370*/  MOV R216, 0xffffffff ;  /* 0xffffffff00d87802 */ /* 0x000fe20000000f00 */
[----:B------:R-:W-:-:S07]  /*2b380*/  IMAD.MOV.U32 R221, RZ, RZ, 0x1f ;  /* 0x0000001fffdd7424 */ /* 0x000fce00078e00ff */
[----:B-1---5:R-:W-:Y:S05]  /*2b390*/  WARPSYNC.COLLECTIVE R216, `(.L_x_22105) ;  /* 0x00000000d8087348 */ /* 0x022fea0003c00000 */
[----:B------:R0:W2:Y:S02]  /*2b3a0*/  SHFL.BFLY P6, R217, R219, R218, R221 ;  /* 0x0c0000dadbd97389 */ /* 0x0000a400000c00dd */
[----:B012--5:R-:W-:Y:S01]  /*2b3b0*/  ENDCOLLECTIVE ;  /* 0x000000000000791b */ /* 0x027fe20003800000 */
.L_x_22105:
[----:B------:R-:W-:Y:S01]  /*2b3c0*/  HFMA2.MMA R218, -RZ, RZ, 0, 1.1920928955078125e-07 ;  /* 0x00000002ffda7435 */ /* 0x000fe200000001ff */
[----:B------:R-:W-:-:S04]  /*2b3d0*/  IMAD.MOV.U32 R200, RZ, RZ, R217 ;  /* 0x000000ffffc87224 */ /* 0x000fc800078e00d9 */
[----:B------:R-:W-:-:S04]  /*2b3e0*/  FADD.FTZ R210, R211, R200 ;  /* 0x000000c8d3d27221 */ /* 0x000fc80000010000 */
[----:B------:R-:W-:-:S07]  /*2b3f0*/  IMAD.MOV.U32 R219, RZ, RZ, R210 ;  /* 0x000000ffffdb7224 */ /* 0x000fce00078e00d2 */
[----:B------:R-:W-:Y:S05]  /*2b400*/  WARPSYNC.COLLECTIVE R216, `(.L_x_22106) ;  /* 0x00000000d8087348 */ /* 0x000fea0003c00000 */
[----:B------:R0:W1:Y:S02]  /*2b410*/  SHFL.BFLY P6, R217, R219, R218, R221 ;  /* 0x0c0000dadbd97389 */ /* 0x00006400000c00dd */
[----:B01----:R-:W-:Y:S01]  /*2b420*/  ENDCOLLECTIVE ;  /* 0x000000000000791b */ /* 0x003fe20003800000 */
.L_x_22106:
[----:B------:R-:W-:Y:S01]  /*2b430*/  MOV R218, 0x4 ;  /* 0x0000000400da7802 */ /* 0x000fe20000000f00 */
[----:B------:R-:W-:-:S04]  /*2b440*/  IMAD.MOV.U32 R213, RZ, RZ, R217 ;  /* 0x000000ffffd57224 */ /* 0x000fc800078e00d9 */
[----:B------:R-:W-:-:S04]  /*2b450*/  FADD.FTZ R213, R210, R213 ;  /* 0x000000d5d2d57221 */ /* 0x000fc80000010000 */
[----:B------:R-:W-:-:S07]  /*2b460*/  IMAD.MOV.U32 R219, RZ, RZ, R213 ;  /* 0x000000ffffdb7224 */ /* 0x000fce00078e00d5 */
[----:B------:R-:W-:Y:S05]  /*2b470*/  WARPSYNC.COLLECTIVE R216, `(.L_x_22107) ;  /* 0x00000000d8087348 */ /* 0x000fea0003c00000 */
[----:B------:R0:W1:Y:S02]  /*2b480*/  SHFL.BFLY P6, R217, R219, R218, R221 ;  /* 0x0c0000dadbd97389 */ /* 0x00006400000c00dd */
[----:B01----:R-:W-:Y:S01]  /*2b490*/  ENDCOLLECTIVE ;  /* 0x000000000000791b */ /* 0x003fe20003800000 */
.L_x_22107:
[----:B------:R-:W-:Y:S01]  /*2b4a0*/  HFMA2.MMA R218, -RZ, RZ, 0, 4.76837158203125e-07 ;  /* 0x00000008ffda7435 */ /* 0x000fe200000001ff */
[----:B------:R-:W-:-:S04]  /*2b4b0*/  IMAD.MOV.U32 R200, RZ, RZ, R217 ;  /* 0x000000ffffc87224 */ /* 0x000fc800078e00d9 */
[----:B------:R-:W-:-:S04]  /*2b4c0*/  FADD.FTZ R212, R213, R200 ;  /* 0x000000c8d5d47221 */ /* 0x000fc80000010000 */
[----:B------:R-:W-:-:S07]  /*2b4d0*/  IMAD.MOV.U32 R219, RZ, RZ, R212 ;  /* 0x000000ffffdb7224 */ /* 0x000fce00078e00d4 */
[----:B------:R-:W-:Y:S05]  /*2b4e0*/  WARPSYNC.COLLECTIVE R216, `(.L_x_22108) ;  /* 0x00000000d8087348 */ /* 0x000fea0003c00000 */
[----:B------:R0:W1:Y:S02]  /*2b4f0*/  SHFL.BFLY P6, R217, R219, R218, R221 ;  /* 0x0c0000dadbd97389 */ /* 0x00006400000c00dd */
[----:B01----:R-:W-:Y:S01]  /*2b500*/  ENDCOLLECTIVE ;  /* 0x000000000000791b */ /* 0x003fe20003800000 */
.L_x_22108:
[----:B------:R-:W-:Y:S01]  /*2b510*/  MOV R218, 0x10 ;  /* 0x0000001000da7802 */ /* 0x000fe20000000f00 */
[----:B------:R-:W-:-:S04]  /*2b520*/  IMAD.MOV.U32 R215, RZ, RZ, R217 ;  /* 0x000000ffffd77224 */ /* 0x000fc800078e00d9 */
[----:B------:R-:W-:-:S04]  /*2b530*/  FADD.FTZ R215, R212, R215 ;  /* 0x000000d7d4d77221 */ /* 0x000fc80000010000 */
[----:B------:R-:W-:-:S07]  /*2b540*/  IMAD.MOV.U32 R219, RZ, RZ, R215 ;  /* 0x000000ffffdb7224 */ /* 0x000fce00078e00d7 */
[----:B------:R-:W-:Y:S05]  /*2b550*/  WARPSYNC.COLLECTIVE R216, `(.L_x_22109) ;  /* 0x00000000d8087348 */ /* 0x000fea0003c00000 */
[----:B------:R0:W1:Y:S02]  /*2b560*/  SHFL.BFLY P6, R217, R219, R218, R221 ;  /* 0x0c0000dadbd97389 */ /* 0x00006400000c00dd */
[----:B01----:R-:W-:Y:S01]  /*2b570*/  ENDCOLLECTIVE ;  /* 0x000000000000791b */ /* 0x003fe20003800000 */
.L_x_22109:
        /* <DEDUP_REMOVED lines=122> */
.L_x_22110:
[----:B------:R-:W-:Y:S01]  /*2bd20*/  MOV R218, 0x2 ;  /* 0x0000000200da7802 */ /* 0x000fe20000000f00 */
[----:B------:R-:W-:-:S04]  /*2bd30*/  IMAD.MOV.U32 R211, RZ, RZ, R217 ;  /* 0x000000ffffd37224 */ /* 0x000fc800078e00d9 */
[----:B------:R-:W-:-:S04]  /*2bd40*/  FADD.FTZ R211, R200, R211 ;  /* 0x000000d3c8d37221 */ /* 0x000fc80000010000 */
[----:B------:R-:W-:-:S07]  /*2bd50*/  IMAD.MOV.U32 R219, RZ, RZ, R211 ;  /* 0x000000ffffdb7224 */ /* 0x000fce00078e00d3 */
[----:B------:R-:W-:Y:S05]  /*2bd60*/  WARPSYNC.COLLECTIVE R216, `(.L_x_22111) ;  /* 0x00000000d8087348 */ /* 0x000fea0003c00000 */
[----:B------:R0:W1:Y:S02]  /*2bd70*/  SHFL.BFLY P6, R217, R219, R218, R221 ;  /* 0x0c0000dadbd97389 */ /* 0x00006400000c00dd */
[----:B01----:R-:W-:Y:S01]  /*2bd80*/  ENDCOLLECTIVE ;  /* 0x000000000000791b */ /* 0x003fe20003800000 */
.L_x_22111:
[----:B------:R-:W-:Y:S01]  /*2bd90*/  HFMA2.MMA R218, -RZ, RZ, 0, 2.384185791015625e-07 ;  /* 0x00000004ffda7435 */ /* 0x000fe200000001ff */
[----:B------:R-:W-:-:S04]  /*2bda0*/  IMAD.MOV.U32 R210, RZ, RZ, R217 ;  /* 0x000000ffffd27224 */ /* 0x000fc800078e00d9 */
[----:B------:R-:W-:-:S04]  /*2bdb0*/  FADD.FTZ R210, R211, R210 ;  /* 0x000000d2d3d27221 */ /* 0x000fc80000010000 */
[----:B------:R-:W-:-:S07]  /*2bdc0*/  IMAD.MOV.U32 R219, RZ, RZ, R210 ;  /* 0x000000ffffdb7224 */ /* 0x000fce00078e00d2 */
[----:B------:R-:W-:Y:S05]  /*2bdd0*/  WARPSYNC.COLLECTIVE R216, `(.L_x_22112) ;  /* 0x00000000d8087348 */ /* 0x000fea0003c00000 */
[----:B------:R0:W1:Y:S02]  /*2bde0*/  SHFL.BFLY P6, R217, R219, R218, R221 ;  /* 0x0c0000dadbd97389 */ /* 0x00006400000c00dd */
[----:B01----:R-:W-:Y:S01]  /*2bdf0*/  ENDCOLLECTIVE ;  /* 0x000000000000791b */ /* 0x003fe20003800000 */
.L_x_22112:
[----:B------:R-:W-:Y:S01]  /*2be00*/  MOV R218, 0x8 ;  /* 0x0000000800da7802 */ /* 0x000fe20000000f00 */
[----:B------:R-:W-:-:S04]  /*2be10*/  IMAD.MOV.U32 R213, RZ, RZ, R217 ;  /* 0x000000ffffd57224 */ /* 0x000fc800078e00d9 */
[----:B------:R-:W-:-:S04]  /*2be20*/  FADD.FTZ R213, R210, R213 ;  /* 0x000000d5d2d57221 */ /* 0x000fc80000010000 */
[----:B------:R-:W-:-:S07]  /*2be30*/  IMAD.MOV.U32 R219, RZ, RZ, R213 ;  /* 0x000000ffffdb7224 */ /* 0x000fce00078e00d5 */
[----:B------:R-:W-:Y:S05]  /*2be40*/  WARPSYNC.COLLECTIVE R216, `(.L_x_22113) ;  /* 0x00000000d8087348 */ /* 0x000fea0003c00000 */
[----:B------:R0:W1:Y:S02]  /*2be50*/  SHFL.BFLY P6, R217, R219, R218, R221 ;  /* 0x0c0000dadbd97389 */ /* 0x00006400000c00dd */
[----:B01----:R-:W-:Y:S01]  /*2be60*/  ENDCOLLECTIVE ;  /* 0x000000000000791b */ /* 0x003fe20003800000 */
.L_x_22113:
[----:B------:R-:W-:Y:S01]  /*2be70*/  HFMA2.MMA R218, -RZ, RZ, 0, 9.5367431640625e-07 ;  /* 0x00000010ffda7435 */ /* 0x000fe200000001ff */
[----:B------:R-:W-:-:S04]  /*2be80*/  IMAD.MOV.U32 R212, RZ, RZ, R217 ;  /* 0x000000ffffd47224 */ /* 0x000fc800078e00d9 */
[----:B------:R-:W-:-:S04]  /*2be90*/  FADD.FTZ R214, R213, R212 ;  /* 0x000000d4d5d67221 */ /* 0x000fc80000010000 */
[----:B------:R-:W-:-:S07]  /*2bea0*/  IMAD.MOV.U32 R219, RZ, RZ, R214 ;  /* 0x000000ffffdb7224 */ /* 0x000fce00078e00d6 */
[----:B------:R-:W-:Y:S05]  /*2beb0*/  WARPSYNC.COLLECTIVE R216, `(.L_x_22114) ;  /* 0x00000000d8087348 */ /* 0x000fea0003c00000 */
[----:B------:R0:W1:Y:S02]  /*2bec0*/  SHFL.BFLY P6, R217, R219, R218, R221 ;  /* 0x0c0000dadbd97389 */ /* 0x00006400000c00dd */
[----:B01----:R-:W-:Y:S01]  /*2bed0*/  ENDCOLLECTIVE ;  /* 0x000000000000791b */ /* 0x003fe20003800000 */
.L_x_22114:
[----:B------:R-:W-:Y:S01]  /*2bee0*/  IMAD.MOV.U32 R215, RZ, RZ, R217 ;  /* 0x000000ffffd77224 */ /* 0x000fe200078e00d9 */
[----:B------:R-:W-:Y:S06]  /*2bef0*/  BRA `(.L_x_22115) ;  /* 0xffffffdc00ec7947 */ /* 0x000fec000383ffff */
.L_x_22116:
        /* <DEDUP_REMOVED lines=16> */
.L_x_41626:


//--------------------- .text._ZN10layer_norm31ln_parallel_residual_fwd_kernelINS_13Kernel_traitsIf13__nv_bfloat16fS2_fjLj7168ELj1ELj1ELj4ELj16ENS_18Kernel_traits_baseILj7168EfS2_fS2_fjLj128EEEEELb1ELb1ELb1EEEvNS_9FwdParamsE --------------------------
	.section	.text._ZN10layer_norm31ln_parallel_residual_fwd_kernelINS_13Kernel_traitsIf13__nv_bfloat16fS2_fjLj7168ELj1ELj1ELj4ELj16ENS_18Kernel_traits_baseILj7168EfS2_fS2_fjLj128EEEEELb1ELb1ELb1EEEvNS_9FwdParamsE,"ax",@progbits
	.align	128
        .global         _ZN10layer_norm31ln_parallel_residual_fwd_kernelINS_13Kernel_traitsIf13__nv_bfloat16fS2_fjLj7168ELj1ELj1ELj4ELj16ENS_18Kernel_traits_baseILj7168EfS2_fS2_fjLj128EEEEELb1ELb1ELb1EEEvNS_9FwdParamsE
        .type           _ZN10layer_norm31ln_parallel_residual_fwd_kernelINS_13Kernel_traitsIf13__nv_bfloat16fS2_fjLj7168ELj1ELj1ELj4ELj16ENS_18Kernel_traits_baseILj7168EfS2_fS2_fjLj128EEEEELb1ELb1ELb1EEEvNS_9FwdParamsE,@function
        .size           _ZN10layer_norm31ln_parallel_residual_fwd_kernelINS_13Kernel_traitsIf13__nv_bfloat16fS2_fjLj7168ELj1ELj1ELj4ELj16ENS_18Kernel_traits_baseILj7168EfS2_fS2_fjLj128EEEEELb1ELb1ELb1EEEvNS_9FwdParamsE,(.L_x_41627 - _ZN10layer_norm31ln_parallel_residual_fwd_kernelINS_13Kernel_traitsIf13__nv_bfloat16fS2_fjLj7168ELj1ELj1ELj4ELj16ENS_18Kernel_traits_baseILj7168EfS2_fS2_fjLj128EEEEELb1ELb1ELb1EEEvNS_9FwdParamsE)
        .other          _ZN10layer_norm31ln_parallel_residual_fwd_kernelINS_13Kernel_traitsIf13__nv_bfloat16fS2_fjLj7168ELj1ELj1ELj4ELj16ENS_18Kernel_traits_baseILj7168EfS2_fS2_fjLj128EEEEELb1ELb1ELb1EEEvNS_9FwdParamsE,@"STO_CUDA_ENTRY STV_DEFAULT"
_ZN10layer_norm31ln_parallel_residual_fwd_kernelINS_13Kernel_traitsIf13__nv_bfloat16fS2_fjLj7168ELj1ELj1ELj4ELj16ENS_18Kernel_traits_baseILj7168EfS2_fS2_fjLj128EEEEELb1ELb1ELb1EEEvNS_9FwdParamsE:
.text._ZN10layer_norm31ln_parallel_residual_fwd_kernelINS_13Kernel_traitsIf13__nv_bfloat16fS2_fjLj7168ELj1ELj1ELj4ELj16ENS_18Kernel_traits_baseILj7168EfS2_fS2_fjLj128EEEEELb1ELb1ELb1EEEvNS_9FwdParamsE:
        /* <DEDUP_REMOVED lines=18> */
[----:B------:R-:W2:Y:S01]  /*0120*/  S2UR UR8, SR_CTAID.X ;  /* 0x00000000000879c3 */ /* 0x000ea20000002500 */
[----:B------:R-:W-:Y:S02]  /*0130*/  CS2R R112, SRZ ;  /* 0x0000000000707805 */ /* 0x000fe4000001ff00 */
[----:B------:R-:W-:Y:S02]  /*0140*/  CS2R R114, SRZ ;  /* 0x0000000000727805 */ /* 0x000fe4000001ff00 */
[----:B------:R-:W-:Y:S02]  /*0150*/  CS2R R108, SRZ ;  /* 0x00000000006c7805 */ /* 0x000fe4000001ff00 */
[----:B------:R-:W-:Y:S02]  /*0160*/  CS2R R110, SRZ ;  /* 0x00000000006e7805 */ /* 0x000fe4000001ff00 */
[----:B------:R-:W-:-:S02]  /*0170*/  CS2R R104, SRZ ;  /* 0x0000000000687805 */ /* 0x000fc4000001ff00 */
[----:B------:R-:W-:Y:S02]  /*0180*/  CS2R R106, SRZ ;  /* 0x00000000006a7805 */ /* 0x000fe4000001ff00 */
[----:B------:R-:W-:Y:S01]  /*0190*/  CS2R R100, SRZ ;  /* 0x0000000000647805 */ /* 0x000fe2000001ff00 */
        /* <DEDUP_REMOVED lines=22> */
[----:B--2---:R-:W-:Y:S01]  /*0300*/  LEA.HI R187, R186, UR8, RZ, 0x19 ;  /* 0x00000008babb7c11 */ /* 0x004fe2000f8fc8ff */
[----:B0-----:R-:W-:Y:S01]  /*0310*/  IMAD R0, R9, UR8, R186 ;  /* 0x0000000809007c24 */ /* 0x001fe2000f8e02ba */
[----:B---3--:R-:W-:-:S02]  /*0320*/  @P0 R2UR UR6, R2 ;  /* 0x00000000020602ca */ /* 0x008fc400000e0000 */
        /* <DEDUP_REMOVED lines=54> */
[----:B------:R-:W-:-:S03]  /*0690*/  SHF.L.U32 R7, R186, 0x5, RZ ;  /* 0x00000005ba077819 */ /* 0x000fc600000006ff */
[----:B------:R-:W-:Y:S01]  /*06a0*/  IMAD.HI.U32 R5, R117, -0x326172a9, RZ ;  /* 0xcd9e8d5775057827 */ /* 0x000fe200078e00ff */
[----:B------:R-:W-:Y:S02]  /*06b0*/  LOP3.LUT R7, R7, 0xfe0, RZ, 0xc0, !PT ;  /* 0x00000fe007077812 */ /* 0x000fe400078ec0ff */
[----:B------:R-:W-:Y:S02]  /*06c0*/  LOP3.LUT R189, R3, UR37, R4, 0x96, !PT ;  /* 0x0000002503bd7c12 */ /* 0x000fe4000f8e9604 */
[----:B------:R-:W-:Y:S02]  /*06d0*/  IADD3 R4, P2, R7, UR10, RZ ;  /* 0x0000000a07047c10 */ /* 0x000fe4000ff5e0ff */
        /* <DEDUP_REMOVED lines=35> */
[----:B0-----:R1:W5:Y:S01]  /*0910*/  LDG.E.128 R4, desc[UR4][R2.64+0x6010] ;  /* 0x0060100402047981 */ /* 0x001362000c1e1d00 */
[----:B------:R-:W-:Y:S01]  /*0920*/  UIADD3 UR42, UR7, -0x695add53, URZ ;  /* 0x96a522ad072a7890 */ /* 0x000fe2000fffe03f */
[----:B------:R-:W-:Y:S01]  /*0930*/  IMAD R189, R189, -0x2daee0ad, RZ ;  /* 0xd2511f53bdbd7824 */ /* 0x000fe200078e02ff */
[----:B------:R-:W-:Y:S01]  /*0940*/  UIADD3 UR41, UR6, -0x700cb87f, URZ ;  /* 0x8ff3478106297890 */ /* 0x000fe2000fffe03f */
[----:B------:R-:W-:Y:S01]  /*0950*/  IMAD.WIDE.U32 R190, R190, -0x2daee0ad, RZ ;  /* 0xd2511f53bebe7825 */ /* 0x000fe200078e00ff */
[----:B------:R-:W-:Y:S01]  /*0960*/  ULDC.64 UR8, c[0x0][0x228] ;  /* 0x00008a0000087ab9 */ /* 0x000fe20000000a00 */
[----:B------:R-:W-:Y:S01]  /*0970*/  LOP3.LUT R212, R212, 0x3, RZ, 0xc0, !PT ;  /* 0x00000003d4d47812 */ /* 0x000fe200078ec0ff */
[----:B------:R-:W-:Y:S01]  /*0980*/  ULDC.U8 UR12, c[0x0][0x2a0] ;  /* 0x0000a800000c7ab9 */ /* 0x000fe20000000000 */
[----:B------:R-:W-:Y:S01]  /*0990*/  IMAD R117, R117, -0x326172a9, RZ ;  /* 0xcd9e8d5775757824 */ /* 0x000fe200078e02ff */
[----:B------:R-:W-:Y:S01]  /*09a0*/  ISETP.NE.U32.AND P0, PT, RZ, UR8, PT ;  /* 0x00000008ff007c0c */ /* 0x000fe2000bf05070 */
[C---:B------:R-:W-:Y:S01]  /*09b0*/  IMAD.HI.U32 R188, R194.reuse, -0x326172a9, RZ ;  /* 0xcd9e8d57c2bc7827 */ /* 0x040fe200078e00ff */
[----:B------:R-:W-:Y:S01]  /*09c0*/  LOP3.LUT R189, R191, UR42, R189, 0x96, !PT ;  /* 0x0000002abfbd7c12 */ /* 0x000fe2000f8e96bd */
[----:B------:R-:W-:Y:S01]  /*09d0*/  UISETP.NE.AND UP0, UPT, UR12, URZ, UPT ;  /* 0x0000003f0c00728c */ /* 0x000fe2000bf05270 */
[----:B------:R-:W-:Y:S01]  /*09e0*/  MOV R191, R0 ;  /* 0x0000000000bf7202 */ /* 0x000fe20000000f00 */
[----:B------:R-:W-:Y:S01]  /*09f0*/  IMAD R194, R194, -0x326172a9, RZ ;  /* 0xcd9e8d57c2c27824 */ /* 0x000fe200078e02ff */
[----:B------:R-:W-:Y:S01]  /*0a00*/  LOP3.LUT R188, R188, UR41, R117, 0x96, !PT ;  /* 0x00000029bcbc7c12 */ /* 0x000fe2000f8e9675 */
[----:B------:R-:W-:Y:S01]  /*0a10*/  IMAD.MOV.U32 R0, RZ, RZ, 0x1 ;  /* 0x00000001ff007424 */ /* 0x000fe200078e00ff */
[----:B------:R-:W-:Y:S01]  /*0a20*/  LOP3.LUT R196, R186, 0x7f, RZ, 0xc0, !PT ;  /* 0x0000007fbac47812 */ /* 0x000fe200078ec0ff */
[----:B------:R-:W-:Y:S01]  /*0a30*/  IMAD.MOV.U32 R195, RZ, RZ, RZ ;  /* 0x000000ffffc37224 */ /* 0x000fe200078e00ff */
[----:B------:R-:W-:Y:S01]  /*0a40*/  ISETP.NE.AND.EX P0, PT, RZ, UR9, PT, P0 ;  /* 0x00000009ff007c0c */ /* 0x000fe2000bf05300 */
        /* <DEDUP_REMOVED lines=9> */
.L_x_23021:
        /* <DEDUP_REMOVED lines=29> */
.L_x_22118:
[----:B------:R-:W-:-:S07]  /*0cb0*/  IMAD.MOV.U32 R138, RZ, RZ, R194 ;  /* 0x000000ffff8a7224 */ /* 0x000fce00078e00c2 */
.L_x_22119:
[----:B------:R-:W-:Y:S05]  /*0cc0*/  BSYNC B0 ;  /* 0x0000000000007941 */ /* 0x000fea0003800000 */
.L_x_22117:
        /* <DEDUP_REMOVED lines=16> */
.L_x_22123:
[----:B------:R-:W-:Y:S05]  /*0dd0*/  BSYNC B1 ;  /* 0x0000000000017941 */ /* 0x000fea0003800000 */
.L_x_22122:
        /* <DEDUP_REMOVED lines=44> */
.L_x_22121:
[----:B------:R-:W-:Y:S05]  /*10a0*/  BSYNC B0 ;  /* 0x0000000000007941 */ /* 0x000fea0003800000 */
.L_x_22120:
[----:B------:R-:W0:Y:S01]  /*10b0*/  LDC R208, c[0x0][0x298] ;  /* 0x0000a600ffd07b82 */ /* 0x000e220000000800 */
[----:B------:R-:W-:Y:S01]  /*10c0*/  HFMA2.MMA R210, -RZ, RZ, 0.1171875, 0 ;  /* 0x2f800000ffd27435 */ /* 0x000fe200000001ff */
[----:B------:R-:W-:Y:S01]  /*10d0*/  ISETP.NE.U32.AND P2, PT, RZ, UR8, PT ;  /* 0x00000008ff007c0c */ /* 0x000fe2000bf45070 */
[C---:B-----5:R-:W-:Y:S01]  /*10e0*/  IMAD.U32 R129, R132.reuse, 0x10000, RZ ;  /* 0x0001000084817824 */ /* 0x060fe200078e00ff */
[----:B------:R-:W-:Y:S02]  /*10f0*/  I2FP.F32.U32 R3, R138 ;  /* 0x0000008a00037245 */ /* 0x000fe40000201000 */
[----:B------:R-:W-:Y:S02]  /*1100*/  ISETP.NE.AND.EX P2, PT, RZ, UR9, PT, P2 ;  /* 0x00000009ff007c0c */ /* 0x000fe4000bf45320 */
[----:B------:R-:W1:Y:S01]  /*1110*/  LDC R206, c[0x0][0x294] ;  /* 0x0000a500ffce7b82 */ /* 0x000e620000000800 */
[----:B------:R-:W-:Y:S02]  /*1120*/  PRMT R132, R132, 0x7632, R132 ;  /* 0x0000763284847816 */ /* 0x000fe40000000084 */
        /* <DEDUP_REMOVED lines=11> */
.L_x_22124:
        /* <DEDUP_REMOVED lines=12> */
.L_x_22127:
[----:B------:R-:W-:-:S07]  /*12a0*/  IMAD.MOV.U32 R129, RZ, RZ, R194 ;  /* 0x000000ffff817224 */ /* 0x000fce00078e00c2 */
.L_x_22128:
[----:B------:R-:W-:Y:S05]  /*12b0*/  BSYNC B0 ;  /* 0x0000000000007941 */ /* 0x000fea0003800000 */
.L_x_22126:
        /* <DEDUP_REMOVED lines=16> */
.L_x_22132:
[----:B------:R-:W-:Y:S05]  /*13c0*/  BSYNC B1 ;  /* 0x0000000000017941 */ /* 0x000fea0003800000 */
.L_x_22131:
        /* <DEDUP_REMOVED lines=44> */
.L_x_22130:
[----:B------:R-:W-:Y:S05]  /*1690*/  BSYNC B0 ;  /* 0x0000000000007941 */ /* 0x000fea0003800000 */
.L_x_22129:
        /* <DEDUP_REMOVED lines=9> */
.L_x_22125:
        /* <DEDUP_REMOVED lines=12> */
.L_x_22134:
[----:B------:R-:W-:-:S07]  /*17f0*/  MOV R129, R194 ;  /* 0x000000c200817202 */ /* 0x000fce0000000f00 */
.L_x_22135:
[----:B------:R-:W-:Y:S05]  /*1800*/  BSYNC B0 ;  /* 0x0000000000007941 */ /* 0x000fea0003800000 */
.L_x_22133:
        /* <DEDUP_REMOVED lines=16> */
.L_x_22139:
[----:B------:R-:W-:Y:S05]  /*1910*/  BSYNC B1 ;  /* 0x0000000000017941 */ /* 0x000fea0003800000 */
.L_x_22138:
        /* <DEDUP_REMOVED lines=44> */
.L_x_22137:
[----:B------:R-:W-:Y:S05]  /*1be0*/  BSYNC B0 ;  /* 0x0000000000007941 */ /* 0x000fea0003800000 */
.L_x_22136:
        /* <DEDUP_REMOVED lines=13> */
.L_x_22140:
        /* <DEDUP_REMOVED lines=12> */
.L_x_22143:
[----:B------:R-:W-:-:S07]  /*1d80*/  MOV R132, R194 ;  /* 0x000000c200847202 */ /* 0x000fce0000000f00 */
.L_x_22144:
[----:B------:R-:W-:Y:S05]  /*1d90*/  BSYNC B0 ;  /* 0x0000000000007941 */ /* 0x000fea0003800000 */
.L_x_22142:
        /* <DEDUP_REMOVED lines=16> */
.L_x_22148:
[----:B------:R-:W-:Y:S05]  /*1ea0*/  BSYNC B1 ;  /* 0x0000000000017941 */ /* 0x000fea0003800000 */
.L_x_22147:
        /* <DEDUP_REMOVED lines=44> */
.L_x_22146:
[----:B------:R-:W-:Y:S05]  /*2170*/  BSYNC B0 ;  /* 0x0000000000007941 */ /* 0x000fea0003800000 */
.L_x_22145:
        /* <DEDUP_REMOVED lines=10> */
.L_x_22141:
        /* <DEDUP_REMOVED lines=12> */
.L_x_22150:
[----:B------:R-:W-:-:S07]  /*22e0*/  IMAD.MOV.U32 R132, RZ, RZ, R194 ;  /* 0x000000ffff847224 */ /* 0x000fce00078e00c2 */
.L_x_22151:
[----:B------:R-:W-:Y:S05]  /*22f0*/  BSYNC B0 ;  /* 0x0000000000007941 */ /* 0x000fea0003800000 */
.L_x_22149:
        /* <DEDUP_REMOVED lines=16> */
.L_x_22155:
[----:B------:R-:W-:Y:S05]  /*2400*/  BSYNC B1 ;  /* 0x0000000000017941 */ /* 0x000fea0003800000 */
.L_x_22154:
        /* <DEDUP_REMOVED lines=44> */
.L_x_22153:
[----:B------:R-:W-:Y:S05]  /*26d0*/  BSYNC B0 ;  /* 0x0000000000007941 */ /* 0x000fea0003800000 */
.L_x_22152:
        /* <DEDUP_REMOVED lines=14> */
.L_x_22156:
        /* <DEDUP_REMOVED lines=12> */
.L_x_22159:
[----:B------:R-:W-:-:S07]  /*2880*/  IMAD.MOV.U32 R131, RZ, RZ, R194 ;  /* 0x000000ffff837224 */ /* 0x000fce00078e00c2 */
.L_x_22160:
[----:B------:R-:W-:Y:S05]  /*2890*/  BSYNC B0 ;  /* 0x0000000000007941 */ /* 0x000fea0003800000 */
.L_x_22158:
        /* <DEDUP_REMOVED lines=16> */
.L_x_22164:
[----:B------:R-:W-:Y:S05]  /*29a0*/  BSYNC B1 ;  /* 0x0000000000017941 */ /* 0x000fea0003800000 */
.L_x_22163:
        /* <DEDUP_REMOVED lines=44> */
.L_x_22162:
[----:B------:R-:W-:Y:S05]  /*2c70*/  BSYNC B0 ;  /* 0x0000000000007941 */ /* 0x000fea0003800000 */
.L_x_22161:
        /* <DEDUP_REMOVED lines=9> */
.L_x_22157:
        /* <DEDUP_REMOVED lines=12> */
.L_x_22166:
[----:B------:R-:W-:-:S07]  /*2dd0*/  IMAD.MOV.U32 R131, RZ, RZ, R194 ;  /* 0x000000ffff837224 */ /* 0x000fce00078e00c2 */
.L_x_22167:
[----:B------:R-:W-:Y:S05]  /*2de0*/  BSYNC B0 ;  /* 0x0000000000007941 */ /* 0x000fea0003800000 */
.L_x_22165:
        /* <DEDUP_REMOVED lines=16> */
.L_x_22171:
[----:B------:R-:W-:Y:S05]  /*2ef0*/  BSYNC B1 ;  /* 0x0000000000017941 */ /* 0x000fea0003800000 */
.L_x_22170:
        /* <DEDUP_REMOVED lines=44> */
.L_x_22169:
[----:B------:R-:W-:Y:S05]  /*31c0*/  BSYNC B0 ;  /* 0x0000000000007941 */ /* 0x000fea0003800000 */
.L_x_22168:
        /* <DEDUP_REMOVED lines=13> */
.L_x_22172:
        /* <DEDUP_REMOVED lines=12> */
.L_x_22175:
[----:B------:R-:W-:-:S07]  /*3360*/  IMAD.MOV.U32 R142, RZ, RZ, R194 ;  /* 0x000000ffff8e7224 */ /* 0x000fce00078e00c2 */
.L_x_22176:
[----:B------:R-:W-:Y:S05]  /*3370*/  BSYNC B0 ;  /* 0x0000000000007941 */ /* 0x000fea0003800000 */
.L_x_22174:
        /* <DEDUP_REMOVED lines=16> */
.L_x_22180:
[----:B------:R-:W-:Y:S05]  /*3480*/  BSYNC B1 ;  /* 0x0000000000017941 */ /* 0x000fea0003800000 */
.L_x_22179:
        /* <DEDUP_REMOVED lines=44> */
.L_x_22178:
[----:B------:R-:W-:Y:S05]  /*3750*/  BSYNC B0 ;  /* 0x0000000000007941 */ /* 0x000fea0003800000 */
.L_x_22177:
        /* <DEDUP_REMOVED lines=10> */
.L_x_22173:
        /* <DEDUP_REMOVED lines=12> */
.L_x_22182:
[----:B------:R-:W-:-:S07]  /*38c0*/  MOV R142, R194 ;  /* 0x000000c2008e7202 */ /* 0x000fce0000000f00 */
.L_x_22183:
[----:B------:R-:W-:Y:S05]  /*38d0*/  BSYNC B0 ;  /* 0x0000000000007941 */ /* 0x000fea0003800000 */
.L_x_22181:
        /* <DEDUP_REMOVED lines=16> */
.L_x_22187:
[----:B------:R-:W-:Y:S05]  /*39e0*/  BSYNC B1 ;  /* 0x0000000000017941 */ /* 0x000fea0003800000 */
.L_x_22186:
        /* <DEDUP_REMOVED lines=44> */
.L_x_22185:
[----:B------:R-:W-:Y:S05]  /*3cb0*/  BSYNC B0 ;  /* 0x0000000000007941 */ /* 0x000fea0003800000 */
.L_x_22184:
        /* <DEDUP_REMOVED lines=14> */
.L_x_22188:
        /* <DEDUP_REMOVED lines=12> */
.L_x_22191:
[----:B------:R-:W-:-:S07]  /*3e60*/  MOV R133, R194 ;  /* 0x000000c200857202 */ /* 0x000fce0000000f00 */
.L_x_22192:
[----:B------:R-:W-:Y:S05]  /*3e70*/  BSYNC B0 ;  /* 0x0000000000007941 */ /* 0x000fea0003800000 */
.L_x_22190:
        /* <DEDUP_REMOVED lines=16> */
.L_x_22196:
[----:B------:R-:W-:Y:S05]  /*3f80*/  BSYNC B1 ;  /* 0x0000000000017941 */ /* 0x000fea0003800000 */
.L_x_22195:
        /* <DEDUP_REMOVED lines=44> */
.L_x_22194:
[----:B------:R-:W-:Y:S05]  /*4250*/  BSYNC B0 ;  /* 0x0000000000007941 */ /* 0x000fea0003800000 */
.L_x_22193:
        /* <DEDUP_REMOVED lines=9> */
.L_x_22189:
        /* <DEDUP_REMOVED lines=12> */
.L_x_22198:
[----:B------:R-:W-:-:S07]  /*43b0*/  IMAD.MOV.U32 R133, RZ, RZ, R194 ;  /* 0x000000ffff857224 */ /* 0x000fce00078e00c2 */
.L_x_22199:
[----:B------:R-:W-:Y:S05]  /*43c0*/  BSYNC B0 ;  /* 0x0000000000007941 */ /* 0x000fea0003800000 */
.L_x_22197:
        /* <DEDUP_REMOVED lines=16> */
.L_x_22203:
[----:B------:R-:W-:Y:S05]  /*44d0*/  BSYNC B1 ;  /* 0x0000000000017941 */ /* 0x000fea0003800000 */
.L_x_22202:
        /* <DEDUP_REMOVED lines=44> */
.L_x_22201:
[----:B------:R-:W-:Y:S05]  /*47a0*/  BSYNC B0 ;  /* 0x0000000000007941 */ /* 0x000fea0003800000 */
.L_x_22200:
        /* <DEDUP_REMOVED lines=12> */
.L_x_22204:
        /* <DEDUP_REMOVED lines=12> */
.L_x_22207:
[----:B------:R-:W-:-:S07]  /*4930*/  IMAD.MOV.U32 R134, RZ, RZ, R194 ;  /* 0x000000ffff867224 */ /* 0x000fce00078e00c2 */
.L_x_22208:
[----:B------:R-:W-:Y:S05]  /*4940*/  BSYNC B0 ;  /* 0x0000000000007941 */ /* 0x000fea0003800000 */
.L_x_22206:
        /* <DEDUP_REMOVED lines=16> */
.L_x_22212:
[----:B------:R-:W-:Y:S05]  /*4a50*/  BSYNC B1 ;  /* 0x0000000000017941 */ /* 0x000fea0003800000 */
.L_x_22211:
        /* <DEDUP_REMOVED lines=44> */
.L_x_22210:
[----:B------:R-:W-:Y:S05]  /*4d20*/  BSYNC B0 ;  /* 0x0000000000007941 */ /* 0x000fea0003800000 */
.L_x_22209:
        /* <DEDUP_REMOVED lines=10> */
.L_x_22205:
        /* <DEDUP_REMOVED lines=12> */
.L_x_22214:
[----:B------:R-:W-:-:S07]  /*4e90*/  IMAD.MOV.U32 R134, RZ, RZ, R194 ;  /* 0x000000ffff867224 */ /* 0x000fce00078e00c2 */
.L_x_22215:
[----:B------:R-:W-:Y:S05]  /*4ea0*/  BSYNC B0 ;  /* 0x0000000000007941 */ /* 0x000fea0003800000 */
.L_x_22213:
        /* <DEDUP_REMOVED lines=16> */
.L_x_22219:
[----:B------:R-:W-:Y:S05]  /*4fb0*/  BSYNC B1 ;  /* 0x0000000000017941 */ /* 0x000fea0003800000 */
.L_x_22218:
        /* <DEDUP_REMOVED lines=44> */
.L_x_22217:
[----:B------:R-:W-:Y:S05]  /*5280*/  BSYNC B0 ;  /* 0x0000000000007941 */ /* 0x000fea0003800000 */
.L_x_22216:
        /* <DEDUP_REMOVED lines=13> */
.L_x_22220:
        /* <DEDUP_REMOVED lines=12> */
.L_x_22223:
[----:B------:R-:W-:-:S07]  /*5420*/  IMAD.MOV.U32 R147, RZ, RZ, R194 ;  /* 0x000000ffff937224 */ /* 0x000fce00078e00c2 */
.L_x_22224:
[----:B------:R-:W-:Y:S05]  /*5430*/  BSYNC B0 ;  /* 0x0000000000007941 */ /* 0x000fea0003800000 */
.L_x_22222:
        /* <DEDUP_REMOVED lines=16> */
.L_x_22228:
[----:B------:R-:W-:Y:S05]  /*5540*/  BSYNC B1 ;  /* 0x0000000000017941 */ /* 0x000fea0003800000 */
.L_x_22227:
        /* <DEDUP_REMOVED lines=44> */
.L_x_22226:
[----:B------:R-:W-:Y:S05]  /*5810*/  BSYNC B0 ;  /* 0x0000000000007941 */ /* 0x000fea0003800000 */
.L_x_22225:
        /* <DEDUP_REMOVED lines=9> */
.L_x_22221:
        /* <DEDUP_REMOVED lines=12> */
.L_x_22230:
[----:B------:R-:W-:-:S07]  /*5970*/  MOV R147, R194 ;  /* 0x000000c200937202 */ /* 0x000fce0000000f00 */
.L_x_22231:
[----:B------:R-:W-:Y:S05]  /*5980*/  BSYNC B0 ;  /* 0x0000000000007941 */ /* 0x000fea0003800000 */
.L_x_22229:
        /* <DEDUP_REMOVED lines=16> */
.L_x_22235:
[----:B------:R-:W-:Y:S05]  /*5a90*/  BSYNC B1 ;  /* 0x0000000000017941 */ /* 0x000fea0003800000 */
.L_x_22234:
        /* <DEDUP_REMOVED lines=44> */
.L_x_22233:
[----:B------:R-:W-:Y:S05]  /*5d60*/  BSYNC B0 ;  /* 0x0000000000007941 */ /* 0x000fea0003800000 */
.L_x_22232:
        /* <DEDUP_REMOVED lines=12> */
.L_x_22236:
        /* <DEDUP_REMOVED lines=12> */
.L_x_22239:
[----:B------:R-:W-:-:S07]  /*5ef0*/  MOV R147, R194 ;  /* 0x000000c200937202 */ /* 0x000fce0000000f00 */
.L_x_22240:
[----:B------:R-:W-:Y:S05]  /*5f00*/  BSYNC B0 ;  /* 0x0000000000007941 */ /* 0x000fea0003800000 */
.L_x_22238:
        /* <DEDUP_REMOVED lines=18> */
.L_x_22244:
[----:B------:R-:W-:Y:S05]  /*6030*/  BSYNC B1 ;  /* 0x0000000000017941 */ /* 0x000fea0003800000 */
.L_x_22243:
        /* <DEDUP_REMOVED lines=44> */
.L_x_22242:
[----:B------:R-:W-:Y:S05]  /*6300*/  BSYNC B0 ;  /* 0x0000000000007941 */ /* 0x000fea0003800000 */
.L_x_22241:
        /* <DEDUP_REMOVED lines=10> */
.L_x_22237:
[----:B------:R-:W-:Y:S01]  /*63b0*/  P2R R138, PR, RZ, 0x4 ;  /* 0x00000004ff8a7803 */ /* 0x000fe20000000000 */
[----:B------:R-:W-:Y:S01]  /*63c0*/  VIADD R207, R197, 0x80 ;  /* 0x00000080c5cf7836 */ /* 0x000fe20000000000 */
[----:B------:R-:W-:Y:S02]  /*63d0*/  ISETP.NE.AND P2, PT, R145, RZ, PT ;  /* 0x000000ff9100720c */ /* 0x000fe40003f45270 */
[----:B------:R-:W-:Y:S02]  /*63e0*/  SEL R3, RZ, 0x10000, P4 ;  /* 0x00010000ff037807 */ /* 0x000fe40002000000 */
[----:B------:R-:W-:Y:S02]  /*63f0*/  SEL R2, RZ, 0x100, P3 ;  /* 0x00000100ff027807 */ /* 0x000fe40001800000 */
[----:B------:R-:W-:Y:S02]  /*6400*/  SEL R137, RZ, 0x1000000, P5 ;  /* 0x01000000ff897807 */ /* 0x000fe40002800000 */
[----:B------:R-:W-:-:S02]  /*6410*/  ISETP.NE.AND P4, PT, R141, RZ, PT ;  /* 0x000000ff8d00720c */ /* 0x000fc40003f85270 */
[----:B------:R-:W-:Y:S02]  /*6420*/  ISETP.NE.AND P3, PT, R144, RZ, PT ;  /* 0x000000ff9000720c */ /* 0x000fe40003f65270 */
[----:B------:R-:W-:Y:S01]  /*6430*/  SEL R136, RZ, 0x1, P2 ;  /* 0x00000001ff887807 */ /* 0x000fe20001000000 */
[----:B------:R-:W0:Y:S01]  /*6440*/  @P0 LDC.64 R144, c[0x0][0x228] ;  /* 0x00008a00ff900b82 */ /* 0x000e220000000a00 */
[----:B------:R-:W-:Y:S02]  /*6450*/  ISETP.NE.AND P5, PT, R146, RZ, PT ;  /* 0x000000ff9200720c */ /* 0x000fe40003fa5270 */
[----:B------:R-:W-:Y:S02]  /*6460*/  ISETP.NE.AND P6, PT, R140, RZ, PT ;  /* 0x000000ff8c00720c */ /* 0x000fe40003fc5270 */
[----:B------:R-:W-:Y:S02]  /*6470*/  ISETP.NE.AND P2, PT, R138, RZ, PT ;  /* 0x000000ff8a00720c */ /* 0x000fe40003f45270 */
[----:B------:R-:W-:Y:S01]  /*6480*/  SEL R138, RZ, 0x1, P3 ;  /* 0x00000001ff8a7807 */ /* 0x000fe20001800000 */
[----:B------:R-:W1:Y:S01]  /*6490*/  @P1 LDC.64 R146, c[0x0][0x230] ;  /* 0x00008c00ff921b82 */ /* 0x000e620000000a00 */
[----:B------:R-:W-:Y:S01]  /*64a0*/  LOP3.LUT R2, R2, R137, R3, 0xfe, !PT ;  /* 0x0000008902027212 */ /* 0x000fe200078efe03 */
[----:B------:R-:W-:Y:S01]  /*64b0*/  IMAD.WIDE.U32 R136, R136, 0x1000000, RZ ;  /* 0x0100000088887825 */ /* 0x000fe200078e00ff */
[----:B------:R-:W-:-:S02]  /*64c0*/  SEL R140, RZ, 0x1, P4 ;  /* 0x00000001ff8c7807 */ /* 0x000fc40002000000 */
[----:B------:R-:W-:Y:S01]  /*64d0*/  SEL R3, RZ, 0x1, P5 ;  /* 0x00000001ff037807 */ /* 0x000fe20002800000 */
[----:B------:R-:W-:Y:S01]  /*64e0*/  IMAD.WIDE.U32 R138, R138, 0x10000, RZ ;  /* 0x000100008a8a7825 */ /* 0x000fe200078e00ff */
[----:B------:R-:W-:Y:S02]  /*64f0*/  SHF.L.U32 R149, R197, 0x3, RZ ;  /* 0x00000003c5957819 */ /* 0x000fe400000006ff */
[----:B------:R-:W-:Y:S01]  /*6500*/  LOP3.LUT R3, R137, R2, R3, 0xfe, !PT ;  /* 0x0000000289037212 */ /* 0x000fe200078efe03 */
[----:B------:R-:W-:Y:S01]  /*6510*/  IMAD.WIDE.U32 R140, R140, 0x100, RZ ;  /* 0x000001008c8c7825 */ /* 0x000fe200078e00ff */
[----:B------:R-:W-:Y:S02]  /*6520*/  LEA R2, P3, R197, UR12, 0x5 ;  /* 0x0000000cc5027c11 */ /* 0x000fe4000f8628ff */
[----:B------:R-:W-:Y:S02]  /*6530*/  SHF.R.U32.HI R150, RZ, 0x1d, R197 ;  /* 0x0000001dff967819 */ /* 0x000fe400000116c5 */
[----:B------:R-:W-:Y:S01]  /*6540*/  LOP3.LUT R139, R141, R3, R139, 0xfe, !PT ;  /* 0x000000038d8b7212 */ /* 0x000fe200078efe8b */
[----:B0-----:R-:W-:Y:S01]  /*6550*/  @P0 IMAD.WIDE.U32 R144, R207, 0x10, R144 ;  /* 0x00000010cf900825 */ /* 0x001fe200078e0090 */
[----:B------:R-:W-:-:S02]  /*6560*/  LOP3.LUT R138, R140, R136, R138, 0xfe, !PT ;  /* 0x000000888c8a7212 */ /* 0x000fc400078efe8a */
[----:B------:R-:W-:Y:S02]  /*6570*/  LEA.HI.X R3, R197, UR13, RZ, 0x5, P3 ;  /* 0x0000000dc5037c11 */ /* 0x000fe400098f2cff */
[----:B------:R-:W-:Y:S02]  /*6580*/  SEL R141, RZ, 0x1, P6 ;  /* 0x00000001ff8d7807 */ /* 0x000fe40003000000 */
[----:B------:R-:W-:Y:S01]  /*6590*/  IADD3 R136, P3, R149, UR14, RZ ;  /* 0x0000000e95887c10 */ /* 0x000fe2000ff7e0ff */
[----:B------:R0:W-:Y:S01]  /*65a0*/  STG.E.128 desc[UR4][R2.64], R128 ;  /* 0x0000008002007986 */ /* 0x0001e2000c101d04 */
[----:B------:R-:W-:Y:S01]  /*65b0*/  LOP3.LUT R138, R138, R141, RZ, 0xfc, !PT ;  /* 0x0000008d8a8a7212 */ /* 0x000fe200078efcff */
[C---:B------:R-:W-:Y:S01]  /*65c0*/  IMAD.WIDE.U32 R140, R207.reuse, 0x10, R176 ;  /* 0x00000010cf8c7825 */ /* 0x040fe200078e00b0 */
[----:B------:R-:W-:Y:S01]  /*65d0*/  IADD3.X R137, R150, UR15, RZ, P3, !PT ;  /* 0x0000000f96897c10 */ /* 0x000fe20009ffe4ff */
[----:B------:R0:W-:Y:S02]  /*65e0*/  STG.E.128 desc[UR4][R2.64+0x10], R132 ;  /* 0x0000108402007986 */ /* 0x0001e4000c101d04 */
[----:B-1----:R-:W-:-:S02]  /*65f0*/  @P1 IMAD.WIDE.U32 R146, R207, 0x20, R146 ;  /* 0x00000020cf921825 */ /* 0x002fc400078e0092 */
        /* <DEDUP_REMOVED lines=22> */
.L_x_22245:
[----:B------:R2:W5:Y:S04]  /*6760*/  @P0 LDG.E.128 R124, desc[UR4][R144.64] ;  /* 0x00000004907c0981 */ /* 0x000568000c1e1d00 */
[----:B------:R2:W5:Y:S04]  /*6770*/  @P1 LDG.E.128 R116, desc[UR4][R146.64] ;  /* 0x0000000492741981 */ /* 0x000568000c1e1d00 */
[----:B------:R2:W5:Y:S04]  /*6780*/  @P1 LDG.E.128 R120, desc[UR4][R146.64+0x10] ;  /* 0x0000100492781981 */ /* 0x000568000c1e1d00 */
[----:B-1----:R-:W5:Y:S01]  /*6790*/  LDG.E.128 R140, desc[UR4][R140.64] ;  /* 0x000000048c8c7981 */ /* 0x002f62000c1e1d00 */
[C---:B------:R-:W-:Y:S01]  /*67a0*/  ISETP.NE.AND P3, PT, R148.reuse, 0x1, PT ;  /* 0x000000019400780c */ /* 0x040fe20003f65270 */
[----:B------:R-:W-:Y:S01]  /*67b0*/  BSSY B0, `(.L_x_22246) ;  /* 0x000000c000007945 */ /* 0x000fe20003800000 */
[----:B0-----:R-:W-:-:S11]  /*67c0*/  IADD3 R2, R148, 0x1, RZ ;  /* 0x0000000194027810 */ /* 0x001fd60007ffe0ff */
        /* <DEDUP_REMOVED lines=9> */
.L_x_22247:
[----:B------:R-:W-:-:S07]  /*6860*/  IMAD.MOV.U32 R146, RZ, RZ, R194 ;  /* 0x000000ffff927224 */ /* 0x000fce00078e00c2 */
.L_x_22248:
[----:B------:R-:W-:Y:S05]  /*6870*/  BSYNC B0 ;  /* 0x0000000000007941 */ /* 0x000fea0003800000 */
.L_x_22246:
        /* <DEDUP_REMOVED lines=16> */
.L_x_22252:
[----:B------:R-:W-:Y:S05]  /*6980*/  BSYNC B1 ;  /* 0x0000000000017941 */ /* 0x000fea0003800000 */
.L_x_22251:
        /* <DEDUP_REMOVED lines=44> */
.L_x_22250:
[----:B------:R-:W-:Y:S05]  /*6c50*/  BSYNC B0 ;  /* 0x0000000000007941 */ /* 0x000fea0003800000 */
.L_x_22249:
        /* <DEDUP_REMOVED lines=15> */
.L_x_22253:
        /* <DEDUP_REMOVED lines=12> */
.L_x_22256:
[----:B------:R-:W-:-:S07]  /*6e10*/  IMAD.MOV.U32 R137, RZ, RZ, R194 ;  /* 0x000000ffff897224 */ /* 0x000fce00078e00c2 */
.L_x_22257:
[----:B------:R-:W-:Y:S05]  /*6e20*/  BSYNC B0 ;  /* 0x0000000000007941 */ /* 0x000fea0003800000 */
.L_x_22255:
        /* <DEDUP_REMOVED lines=16> */
.L_x_22261:
[----:B------:R-:W-:Y:S05]  /*6f30*/  BSYNC B1 ;  /* 0x0000000000017941 */ /* 0x000fea0003800000 */
.L_x_22260:
        /* <DEDUP_REMOVED lines=44> */
.L_x_22259:
[----:B------:R-:W-:Y:S05]  /*7200*/  BSYNC B0 ;  /* 0x0000000000007941 */ /* 0x000fea0003800000 */
.L_x_22258:
        /* <DEDUP_REMOVED lines=9> */
.L_x_22254:
        /* <DEDUP_REMOVED lines=12> */
.L_x_22263:
[----:B------:R-:W-:-:S07]  /*7360*/  IMAD.MOV.U32 R137, RZ, RZ, R194 ;  /* 0x000000ffff897224 */ /* 0x000fce00078e00c2 */
.L_x_22264:
[----:B------:R-:W-:Y:S05]  /*7370*/  BSYNC B0 ;  /* 0x0000000000007941 */ /* 0x000fea0003800000 */
.L_x_22262:
        /* <DEDUP_REMOVED lines=16> */
.L_x_22268:
[----:B------:R-:W-:Y:S05]  /*7480*/  BSYNC B1 ;  /* 0x0000000000017941 */ /* 0x000fea0003800000 */
.L_x_22267:
        /* <DEDUP_REMOVED lines=44> */
.L_x_22266:
[----:B------:R-:W-:Y:S05]  /*7750*/  BSYNC B0 ;  /* 0x0000000000007941 */ /* 0x000fea0003800000 */
.L_x_22265:
        /* <DEDUP_REMOVED lines=14> */
.L_x_22269:
        /* <DEDUP_REMOVED lines=12> */
.L_x_22272:
[----:B------:R-:W-:-:S07]  /*7900*/  IMAD.MOV.U32 R140, RZ, RZ, R194 ;  /* 0x000000ffff8c7224 */ /* 0x000fce00078e00c2 */
.L_x_22273:
[----:B------:R-:W-:Y:S05]  /*7910*/  BSYNC B0 ;  /* 0x0000000000007941 */ /* 0x000fea0003800000 */
.L_x_22271:
        /* <DEDUP_REMOVED lines=16> */
.L_x_22277:
[----:B------:R-:W-:Y:S05]  /*7a20*/  BSYNC B1 ;  /* 0x0000000000017941 */ /* 0x000fea0003800000 */
.L_x_22276:
        /* <DEDUP_REMOVED lines=44> */
.L_x_22275:
[----:B------:R-:W-:Y:S05]  /*7cf0*/  BSYNC B0 ;  /* 0x0000000000007941 */ /* 0x000fea0003800000 */
.L_x_22274:
        /* <DEDUP_REMOVED lines=10> */
.L_x_22270:
        /* <DEDUP_REMOVED lines=12> */
.L_x_22279:
[----:B------:R-:W-:-:S07]  /*7e60*/  MOV R140, R194 ;  /* 0x000000c2008c7202 */ /* 0x000fce0000000f00 */
.L_x_22280:
[----:B------:R-:W-:Y:S05]  /*7e70*/  BSYNC B0 ;  /* 0x0000000000007941 */ /* 0x000fea0003800000 */
.L_x_22278:
        /* <DEDUP_REMOVED lines=16> */
.L_x_22284:
[----:B------:R-:W-:Y:S05]  /*7f80*/  BSYNC B1 ;  /* 0x0000000000017941 */ /* 0x000fea0003800000 */
.L_x_22283:
        /* <DEDUP_REMOVED lines=44> */
.L_x_22282:
[----:B------:R-:W-:Y:S05]  /*8250*/  BSYNC B0 ;  /* 0x0000000000007941 */ /* 0x000fea0003800000 */
.L_x_22281:
        /* <DEDUP_REMOVED lines=15> */
.L_x_22285:
        /* <DEDUP_REMOVED lines=12> */
.L_x_22288:
[----:B------:R-:W-:-:S07]  /*8410*/  MOV R139, R194 ;  /* 0x000000c2008b7202 */ /* 0x000fce0000000f00 */
.L_x_22289:
[----:B------:R-:W-:Y:S05]  /*8420*/  BSYNC B0 ;  /* 0x0000000000007941 */ /* 0x000fea0003800000 */
.L_x_22287:
        /* <DEDUP_REMOVED lines=16> */
.L_x_22293:
[----:B------:R-:W-:Y:S05]  /*8530*/  BSYNC B1 ;  /* 0x0000000000017941 */ /* 0x000fea0003800000 */
.L_x_22292:
        /* <DEDUP_REMOVED lines=44> */
.L_x_22291:
[----:B------:R-:W-:Y:S05]  /*8800*/  BSYNC B0 ;  /* 0x0000000000007941 */ /* 0x000fea0003800000 */
.L_x_22290:
        /* <DEDUP_REMOVED lines=9> */
.L_x_22286:
        /* <DEDUP_REMOVED lines=12> */
.L_x_22295:
[----:B------:R-:W-:-:S07]  /*8960*/  IMAD.MOV.U32 R139, RZ, RZ, R194 ;  /* 0x000000ffff8b7224 */ /* 0x000fce00078e00c2 */
.L_x_22296:
[----:B------:R-:W-:Y:S05]  /*8970*/  BSYNC B0 ;  /* 0x0000000000007941 */ /* 0x000fea0003800000 */
.L_x_22294:
        /* <DEDUP_REMOVED lines=16> */
.L_x_22300:
[----:B------:R-:W-:Y:S05]  /*8a80*/  BSYNC B1 ;  /* 0x0000000000017941 */ /* 0x000fea0003800000 */
.L_x_22299:
        /* <DEDUP_REMOVED lines=44> */
.L_x_22298:
[----:B------:R-:W-:Y:S05]  /*8d50*/  BSYNC B0 ;  /* 0x0000000000007941 */ /* 0x000fea0003800000 */
.L_x_22297:
        /* <DEDUP_REMOVED lines=13> */
.L_x_22301:
        /* <DEDUP_REMOVED lines=12> */
.L_x_22304:
[----:B------:R-:W-:-:S07]  /*8ef0*/  IMAD.MOV.U32 R149, RZ, RZ, R194 ;  /* 0x000000ffff957224 */ /* 0x000fce00078e00c2 */
.L_x_22305:
[----:B------:R-:W-:Y:S05]  /*8f00*/  BSYNC B0 ;  /* 0x0000000000007941 */ /* 0x000fea0003800000 */
.L_x_22303:
        /* <DEDUP_REMOVED lines=16> */
.L_x_22309:
[----:B------:R-:W-:Y:S05]  /*9010*/  BSYNC B1 ;  /* 0x0000000000017941 */ /* 0x000fea0003800000 */
.L_x_22308:
        /* <DEDUP_REMOVED lines=44> */
.L_x_22307:
[----:B------:R-:W-:Y:S05]  /*92e0*/  BSYNC B0 ;  /* 0x0000000000007941 */ /* 0x000fea0003800000 */
.L_x_22306:
        /* <DEDUP_REMOVED lines=10> */
.L_x_22302:
        /* <DEDUP_REMOVED lines=12> */
.L_x_22311:
[----:B------:R-:W-:-:S07]  /*9450*/  IMAD.MOV.U32 R149, RZ, RZ, R194 ;  /* 0x000000ffff957224 */ /* 0x000fce00078e00c2 */
.L_x_22312:
[----:B------:R-:W-:Y:S05]  /*9460*/  BSYNC B0 ;  /* 0x0000000000007941 */ /* 0x000fea0003800000 */
.L_x_22310:
        /* <DEDUP_REMOVED lines=16> */
.L_x_22316:
[----:B------:R-:W-:Y:S05]  /*9570*/  BSYNC B1 ;  /* 0x0000000000017941 */ /* 0x000fea0003800000 */
.L_x_22315:
        /* <DEDUP_REMOVED lines=44> */
.L_x_22314:
[----:B------:R-:W-:Y:S05]  /*9840*/  BSYNC B0 ;  /* 0x0000000000007941 */ /* 0x000fea0003800000 */
.L_x_22313:
        /* <DEDUP_REMOVED lines=15> */
.L_x_22317:
        /* <DEDUP_REMOVED lines=12> */
.L_x_22320:
[----:B------:R-:W-:-:S07]  /*9a00*/  IMAD.MOV.U32 R141, RZ, RZ, R194 ;  /* 0x000000ffff8d7224 */ /* 0x000fce00078e00c2 */
.L_x_22321:
[----:B------:R-:W-:Y:S05]  /*9a10*/  BSYNC B0 ;  /* 0x0000000000007941 */ /* 0x000fea0003800000 */
.L_x_22319:
        /* <DEDUP_REMOVED lines=16> */
.L_x_22325:
[----:B------:R-:W-:Y:S05]  /*9b20*/  BSYNC B1 ;  /* 0x0000000000017941 */ /* 0x000fea0003800000 */
.L_x_22324:
        /* <DEDUP_REMOVED lines=44> */
.L_x_22323:
[----:B------:R-:W-:Y:S05]  /*9df0*/  BSYNC B0 ;  /* 0x0000000000007941 */ /* 0x000fea0003800000 */
.L_x_22322:
        /* <DEDUP_REMOVED lines=9> */
.L_x_22318:
        /* <DEDUP_REMOVED lines=12> */
.L_x_22327:
[----:B------:R-:W-:-:S07]  /*9f50*/  MOV R141, R194 ;  /* 0x000000c2008d7202 */ /* 0x000fce0000000f00 */
.L_x_22328:
[----:B------:R-:W-:Y:S05]  /*9f60*/  BSYNC B0 ;  /* 0x0000000000007941 */ /* 0x000fea0003800000 */
.L_x_22326:
        /* <DEDUP_REMOVED lines=16> */
.L_x_22332:
[----:B------:R-:W-:Y:S05]  /*a070*/  BSYNC B1 ;  /* 0x0000000000017941 */ /* 0x000fea0003800000 */
.L_x_22331:
        /* <DEDUP_REMOVED lines=44> */
.L_x_22330:
[----:B------:R-:W-:Y:S05]  /*a340*/  BSYNC B0 ;  /* 0x0000000000007941 */ /* 0x000fea0003800000 */
.L_x_22329:
        /* <DEDUP_REMOVED lines=12> */
.L_x_22333:
        /* <DEDUP_REMOVED lines=12> */
.L_x_22336:
[----:B------:R-:W-:-:S07]  /*a4d0*/  MOV R142, R194 ;  /* 0x000000c2008e7202 */ /* 0x000fce0000000f00 */
.L_x_22337:
[----:B------:R-:W-:Y:S05]  /*a4e0*/  BSYNC B0 ;  /* 0x0000000000007941 */ /* 0x000fea0003800000 */
.L_x_22335:
        /* <DEDUP_REMOVED lines=16> */
.L_x_22341:
[----:B------:R-:W-:Y:S05]  /*a5f0*/  BSYNC B1 ;  /* 0x0000000000017941 */ /* 0x000fea0003800000 */
.L_x_22340:
        /* <DEDUP_REMOVED lines=44> */
.L_x_22339:
[----:B------:R-:W-:Y:S05]  /*a8c0*/  BSYNC B0 ;  /* 0x0000000000007941 */ /* 0x000fea0003800000 */
.L_x_22338:
        /* <DEDUP_REMOVED lines=10> */
.L_x_22334:
        /* <DEDUP_REMOVED lines=12> */
.L_x_22343:
[----:B------:R-:W-:-:S07]  /*aa30*/  IMAD.MOV.U32 R142, RZ, RZ, R194 ;  /* 0x000000ffff8e7224 */ /* 0x000fce00078e00c2 */
.L_x_22344:
[----:B------:R-:W-:Y:S05]  /*aa40*/  BSYNC B0 ;  /* 0x0000000000007941 */ /* 0x000fea0003800000 */
.L_x_22342:
        /* <DEDUP_REMOVED lines=16> */
.L_x_22348:
[----:B------:R-:W-:Y:S05]  /*ab50*/  BSYNC B1 ;  /* 0x0000000000017941 */ /* 0x000fea0003800000 */
.L_x_22347:
        /* <DEDUP_REMOVED lines=44> */
.L_x_22346:
[----:B------:R-:W-:Y:S05]  /*ae20*/  BSYNC B0 ;  /* 0x0000000000007941 */ /* 0x000fea0003800000 */
.L_x_22345:
        /* <DEDUP_REMOVED lines=13> */
.L_x_22349:
        /* <DEDUP_REMOVED lines=12> */
.L_x_22352:
[----:B------:R-:W-:-:S07]  /*afc0*/  IMAD.MOV.U32 R149, RZ, RZ, R194 ;  /* 0x000000ffff957224 */ /* 0x000fce00078e00c2 */
.L_x_22353:
[----:B------:R-:W-:Y:S05]  /*afd0*/  BSYNC B0 ;  /* 0x0000000000007941 */ /* 0x000fea0003800000 */
.L_x_22351:
        /* <DEDUP_REMOVED lines=16> */
.L_x_22357:
[----:B------:R-:W-:Y:S05]  /*b0e0*/  BSYNC B1 ;  /* 0x0000000000017941 */ /* 0x000fea0003800000 */
.L_x_22356:
        /* <DEDUP_REMOVED lines=44> */
.L_x_22355:
[----:B------:R-:W-:Y:S05]  /*b3b0*/  BSYNC B0 ;  /* 0x0000000000007941 */ /* 0x000fea0003800000 */
.L_x_22354:
        /* <DEDUP_REMOVED lines=9> */
.L_x_22350:
        /* <DEDUP_REMOVED lines=12> */
.L_x_22359:
[----:B------:R-:W-:-:S07]  /*b510*/  IMAD.MOV.U32 R149, RZ, RZ, R194 ;  /* 0x000000ffff957224 */ /* 0x000fce00078e00c2 */
.L_x_22360:
[----:B------:R-:W-:Y:S05]  /*b520*/  BSYNC B0 ;  /* 0x0000000000007941 */ /* 0x000fea0003800000 */
.L_x_22358:
        /* <DEDUP_REMOVED lines=16> */
.L_x_22364:
[----:B------:R-:W-:Y:S05]  /*b630*/  BSYNC B1 ;  /* 0x0000000000017941 */ /* 0x000fea0003800000 */
.L_x_22363:
        /* <DEDUP_REMOVED lines=44> */
.L_x_22362:
[----:B------:R-:W-:Y:S05]  /*b900*/  BSYNC B0 ;  /* 0x0000000000007941 */ /* 0x000fea0003800000 */
.L_x_22361:
        /* <DEDUP_REMOVED lines=12> */
.L_x_22365:
        /* <DEDUP_REMOVED lines=12> */
.L_x_22368:
[----:B------:R-:W-:-:S07]  /*ba90*/  IMAD.MOV.U32 R149, RZ, RZ, R194 ;  /* 0x000000ffff957224 */ /* 0x000fce00078e00c2 */
.L_x_22369:
[----:B------:R-:W-:Y:S05]  /*baa0*/  BSYNC B0 ;  /* 0x0000000000007941 */ /* 0x000fea0003800000 */
.L_x_22367:
        /* <DEDUP_REMOVED lines=18> */
.L_x_22373:
[----:B------:R-:W-:Y:S05]  /*bbd0*/  BSYNC B1 ;  /* 0x0000000000017941 */ /* 0x000fea0003800000 */
.L_x_22372:
        /* <DEDUP_REMOVED lines=44> */
.L_x_22371:
[----:B------:R-:W-:Y:S05]  /*bea0*/  BSYNC B0 ;  /* 0x0000000000007941 */ /* 0x000fea0003800000 */
.L_x_22370:
        /* <DEDUP_REMOVED lines=10> */
.L_x_22366:
[----:B------:R-:W-:Y:S01]  /*bf50*/  P2R R2, PR, RZ, 0x4 ;  /* 0x00000004ff027803 */ /* 0x000fe20000000000 */
[----:B------:R-:W0:Y:S01]  /*bf60*/  LDC.64 R184, c[0x0][0x238] ;  /* 0x00008e00ffb87b82 */ /* 0x000e220000000a00 */
[----:B------:R-:W-:Y:S01]  /*bf70*/  ISETP.NE.AND P2, PT, R148, RZ, PT ;  /* 0x000000ff9400720c */ /* 0x000fe20003f45270 */
        /* <DEDUP_REMOVED lines=12> */
[----:B------:R-:W-:-:S02]  /*c040*/  LOP3.LUT P5, RZ, R218, 0x2, RZ, 0xc0, !PT ;  /* 0x00000002daff7812 */ /* 0x000fc400078ac0ff */
[----:B------:R-:W-:Y:S01]  /*c050*/  LOP3.LUT R150, R150, R147, R145, 0xfe, !PT ;  /* 0x0000009396967212 */ /* 0x000fe200078efe91 */
[----:B------:R-:W-:Y:S01]  /*c060*/  IMAD.WIDE.U32 R144, R144, 0x1000000, RZ ;  /* 0x0100000090907825 */ /* 0x000fe200078e00ff */
[----:B------:R-:W-:Y:S01]  /*c070*/  LOP3.LUT P6, RZ, R218, 0x20, RZ, 0xc0, !PT ;  /* 0x00000020daff7812 */ /* 0x000fe200078cc0ff */
[----:B------:R-:W3:Y:S01]  /*c080*/  @P1 LDC.64 R154, c[0x0][0x230] ;  /* 0x00008c00ff9a1b82 */ /* 0x000ee20000000a00 */
[----:B------:R-:W-:Y:S01]  /*c090*/  SEL R151, RZ, 0x1, P5 ;  /* 0x00000001ff977807 */ /* 0x000fe20002800000 */
[----:B------:R-:W-:Y:S01]  /*c0a0*/  IMAD.WIDE.U32 R146, R146, 0x10000, RZ ;  /* 0x0001000092927825 */ /* 0x000fe200078e00ff */
[----:B------:R-:W-:Y:S02]  /*c0b0*/  SEL R157, RZ, 0x1, P6 ;  /* 0x00000001ff9d7807 */ /* 0x000fe40003000000 */
[----:B------:R-:W-:Y:S01]  /*c0c0*/  LOP3.LUT R151, R145, R150, R151, 0xfe, !PT ;  /* 0x0000009691977212 */ /* 0x000fe200078efe97 */
[----:B------:R-:W-:-:S04]  /*c0d0*/  IMAD.WIDE.U32 R148, R148, 0x100, RZ ;  /* 0x0000010094947825 */ /* 0x000fc800078e00ff */
[----:B-1----:R-:W-:Y:S01]  /*c0e0*/  @P0 IMAD.WIDE.U32 R152, R209, 0x10, R152 ;  /* 0x00000010d1980825 */ /* 0x002fe200078e0098 */
[----:B------:R-:W-:Y:S02]  /*c0f0*/  LOP3.LUT R146, R148, R144, R146, 0xfe, !PT ;  /* 0x0000009094927212 */ /* 0x000fe400078efe92 */
[----:B------:R-:W-:Y:S01]  /*c100*/  LOP3.LUT R151, R149, R151, R147, 0xfe, !PT ;  /* 0x0000009795977212 */ /* 0x000fe200078efe93 */
[----:B0-----:R-:W-:Y:S01]  /*c110*/  IMAD.WIDE.U32 R144, R207, 0x20, R184 ;  /* 0x00000020cf907825 */ /* 0x001fe200078e00b8 */
[----:B------:R-:W-:-:S03]  /*c120*/  LOP3.LUT R150, R146, R157, RZ, 0xfc, !PT ;  /* 0x0000009d92967212 */ /* 0x000fc600078efcff */
[----:B--2---:R-:W-:Y:S01]  /*c130*/  IMAD.WIDE.U32 R146, R207, 0x8, R2 ;  /* 0x00000008cf927825 */ /* 0x004fe200078e0002 */
[----:B------:R0:W-:Y:S03]  /*c140*/  STG.E.128 desc[UR4][R144.64], R136 ;  /* 0x0000008890007986 */ /* 0x0001e6000c101d04 */
[C---:B------:R-:W-:Y:S01]  /*c150*/  IMAD.WIDE.U32 R148, R209.reuse, 0x10, R176 ;  /* 0x00000010d1947825 */ /* 0x040fe200078e00b0 */
[----:B------:R0:W-:Y:S03]  /*c160*/  STG.E.128 desc[UR4][R144.64+0x10], R140 ;  /* 0x0000108c90007986 */ /* 0x0001e6000c101d04 */
[----:B---3--:R-:W-:Y:S01]  /*c170*/  @P1 IMAD.WIDE.U32 R154, R209, 0x20, R154 ;  /* 0x00000020d19a1825 */ /* 0x008fe200078e009a */
        /* <DEDUP_REMOVED lines=22> */
.L_x_22374:
[----:B------:R2:W5:Y:S04]  /*c2e0*/  @P0 LDG.E.128 R124, desc[UR4][R152.64] ;  /* 0x00000004987c0981 */ /* 0x000568000c1e1d00 */
[----:B------:R2:W5:Y:S04]  /*c2f0*/  @P1 LDG.E.128 R116, desc[UR4][R154.64] ;  /* 0x000000049a741981 */ /* 0x000568000c1e1d00 */
[----:B------:R2:W5:Y:S04]  /*c300*/  @P1 LDG.E.128 R120, desc[UR4][R154.64+0x10] ;  /* 0x000010049a781981 */ /* 0x000568000c1e1d00 */
[----:B0-----:R-:W5:Y:S01]  /*c310*/  LDG.E.128 R148, desc[UR4][R148.64] ;  /* 0x0000000494947981 */ /* 0x001f62000c1e1d00 */
[C---:B------:R-:W-:Y:S01]  /*c320*/  ISETP.NE.AND P3, PT, R158.reuse, 0x1, PT ;  /* 0x000000019e00780c */ /* 0x040fe20003f65270 */
[----:B------:R-:W-:Y:S01]  /*c330*/  BSSY B0, `(.L_x_22375) ;  /* 0x000000c000007945 */ /* 0x000fe20003800000 */
[----:B-1----:R-:W-:-:S11]  /*c340*/  VIADD R145, R158, 0x1 ;  /* 0x000000019e917836 */ /* 0x002fd60000000000 */
        /* <DEDUP_REMOVED lines=9> */
.L_x_22376:
[----:B------:R-:W-:-:S07]  /*c3e0*/  IMAD.MOV.U32 R156, RZ, RZ, R194 ;  /* 0x000000ffff9c7224 */ /* 0x000fce00078e00c2 */
.L_x_22377:
[----:B------:R-:W-:Y:S05]  /*c3f0*/  BSYNC B0 ;  /* 0x0000000000007941 */ /* 0x000fea0003800000 */
.L_x_22375:
        /* <DEDUP_REMOVED lines=16> */
.L_x_22381:
[----:B------:R-:W-:Y:S05]  /*c500*/  BSYNC B1 ;  /* 0x0000000000017941 */ /* 0x000fea0003800000 */
.L_x_22380:
        /* <DEDUP_REMOVED lines=44> */
.L_x_22379:
[----:B------:R-:W-:Y:S05]  /*c7d0*/  BSYNC B0 ;  /* 0x0000000000007941 */ /* 0x000fea0003800000 */
.L_x_22378:
        /* <DEDUP_REMOVED lines=15> */
.L_x_22382:
        /* <DEDUP_REMOVED lines=12> */
.L_x_22385:
[----:B------:R-:W-:-:S07]  /*c990*/  IMAD.MOV.U32 R158, RZ, RZ, R194 ;  /* 0x000000ffff9e7224 */ /* 0x000fce00078e00c2 */
.L_x_22386:
[----:B------:R-:W-:Y:S05]  /*c9a0*/  BSYNC B0 ;  /* 0x0000000000007941 */ /* 0x000fea0003800000 */
.L_x_22384:
        /* <DEDUP_REMOVED lines=16> */
.L_x_22390:
[----:B------:R-:W-:Y:S05]  /*cab0*/  BSYNC B1 ;  /* 0x0000000000017941 */ /* 0x000fea0003800000 */
.L_x_22389:
        /* <DEDUP_REMOVED lines=44> */
.L_x_22388:
[----:B------:R-:W-:Y:S05]  /*cd80*/  BSYNC B0 ;  /* 0x0000000000007941 */ /* 0x000fea0003800000 */
.L_x_22387:
        /* <DEDUP_REMOVED lines=9> */
.L_x_22383:
        /* <DEDUP_REMOVED lines=12> */
.L_x_22392:
[----:B------:R-:W-:-:S07]  /*cee0*/  MOV R145, R194 ;  /* 0x000000c200917202 */ /* 0x000fce0000000f00 */
.L_x_22393:
[----:B------:R-:W-:Y:S05]  /*cef0*/  BSYNC B0 ;  /* 0x0000000000007941 */ /* 0x000fea0003800000 */
.L_x_22391:
        /* <DEDUP_REMOVED lines=16> */
.L_x_22397:
[----:B------:R-:W-:Y:S05]  /*d000*/  BSYNC B1 ;  /* 0x0000000000017941 */ /* 0x000fea0003800000 */
.L_x_22396:
        /* <DEDUP_REMOVED lines=44> */
.L_x_22395:
[----:B------:R-:W-:Y:S05]  /*d2d0*/  BSYNC B0 ;  /* 0x0000000000007941 */ /* 0x000fea0003800000 */
.L_x_22394:
        /* <DEDUP_REMOVED lines=14> */
.L_x_22398:
        /* <DEDUP_REMOVED lines=12> */
.L_x_22401:
[----:B------:R-:W-:-:S07]  /*d480*/  MOV R148, R194 ;  /* 0x000000c200947202 */ /* 0x000fce0000000f00 */
.L_x_22402:
[----:B------:R-:W-:Y:S05]  /*d490*/  BSYNC B0 ;  /* 0x0000000000007941 */ /* 0x000fea0003800000 */
.L_x_22400:
        /* <DEDUP_REMOVED lines=16> */
.L_x_22406:
[----:B------:R-:W-:Y:S05]  /*d5a0*/  BSYNC B1 ;  /* 0x0000000000017941 */ /* 0x000fea0003800000 */
.L_x_22405:
        /* <DEDUP_REMOVED lines=44> */
.L_x_22404:
[----:B------:R-:W-:Y:S05]  /*d870*/  BSYNC B0 ;  /* 0x0000000000007941 */ /* 0x000fea0003800000 */
.L_x_22403:
        /* <DEDUP_REMOVED lines=10> */
.L_x_22399:
        /* <DEDUP_REMOVED lines=12> */
.L_x_22408:
[----:B------:R-:W-:-:S07]  /*d9e0*/  IMAD.MOV.U32 R148, RZ, RZ, R194 ;  /* 0x000000ffff947224 */ /* 0x000fce00078e00c2 */
.L_x_22409:
[----:B------:R-:W-:Y:S05]  /*d9f0*/  BSYNC B0 ;  /* 0x0000000000007941 */ /* 0x000fea0003800000 */
.L_x_22407:
        /* <DEDUP_REMOVED lines=16> */
.L_x_22413:
[----:B------:R-:W-:Y:S05]  /*db00*/  BSYNC B1 ;  /* 0x0000000000017941 */ /* 0x000fea0003800000 */
.L_x_22412:
        /* <DEDUP_REMOVED lines=44> */
.L_x_22411:
[----:B------:R-:W-:Y:S05]  /*ddd0*/  BSYNC B0 ;  /* 0x0000000000007941 */ /* 0x000fea0003800000 */
.L_x_22410:
        /* <DEDUP_REMOVED lines=15> */
.L_x_22414:
        /* <DEDUP_REMOVED lines=12> */
.L_x_22417:
[----:B------:R-:W-:-:S07]  /*df90*/  IMAD.MOV.U32 R160, RZ, RZ, R194 ;  /* 0x000000ffffa07224 */ /* 0x000fce00078e00c2 */
.L_x_22418:
[----:B------:R-:W-:Y:S05]  /*dfa0*/  BSYNC B0 ;  /* 0x0000000000007941 */ /* 0x000fea0003800000 */
.L_x_22416:
        /* <DEDUP_REMOVED lines=16> */
.L_x_22422:
[----:B------:R-:W-:Y:S05]  /*e0b0*/  BSYNC B1 ;  /* 0x0000000000017941 */ /* 0x000fea0003800000 */
.L_x_22421:
        /* <DEDUP_REMOVED lines=44> */
.L_x_22420:
[----:B------:R-:W-:Y:S05]  /*e380*/  BSYNC B0 ;  /* 0x0000000000007941 */ /* 0x000fea0003800000 */
.L_x_22419:
        /* <DEDUP_REMOVED lines=9> */
.L_x_22415:
        /* <DEDUP_REMOVED lines=12> */
.L_x_22424:
[----:B------:R-:W-:-:S07]  /*e4e0*/  IMAD.MOV.U32 R147, RZ, RZ, R194 ;  /* 0x000000ffff937224 */ /* 0x000fce00078e00c2 */
.L_x_22425:
[----:B------:R-:W-:Y:S05]  /*e4f0*/  BSYNC B0 ;  /* 0x0000000000007941 */ /* 0x000fea0003800000 */
.L_x_22423:
        /* <DEDUP_REMOVED lines=16> */
.L_x_22429:
[----:B------:R-:W-:Y:S05]  /*e600*/  BSYNC B1 ;  /* 0x0000000000017941 */ /* 0x000fea0003800000 */
.L_x_22428:
        /* <DEDUP_REMOVED lines=44> */
.L_x_22427:
[----:B------:R-:W-:Y:S05]  /*e8d0*/  BSYNC B0 ;  /* 0x0000000000007941 */ /* 0x000fea0003800000 */
.L_x_22426:
        /* <DEDUP_REMOVED lines=14> */
.L_x_22430:
        /* <DEDUP_REMOVED lines=12> */
.L_x_22433:
[----:B------:R-:W-:-:S07]  /*ea80*/  IMAD.MOV.U32 R158, RZ, RZ, R194 ;  /* 0x000000ffff9e7224 */ /* 0x000fce00078e00c2 */
.L_x_22434:
[----:B------:R-:W-:Y:S05]  /*ea90*/  BSYNC B0 ;  /* 0x0000000000007941 */ /* 0x000fea0003800000 */
.L_x_22432:
        /* <DEDUP_REMOVED lines=16> */
.L_x_22438:
[----:B------:R-:W-:Y:S05]  /*eba0*/  BSYNC B1 ;  /* 0x0000000000017941 */ /* 0x000fea0003800000 */
.L_x_22437:
        /* <DEDUP_REMOVED lines=44> */
.L_x_22436:
[----:B------:R-:W-:Y:S05]  /*ee70*/  BSYNC B0 ;  /* 0x0000000000007941 */ /* 0x000fea0003800000 */
.L_x_22435:
        /* <DEDUP_REMOVED lines=10> */
.L_x_22431:
        /* <DEDUP_REMOVED lines=12> */
.L_x_22440:
[----:B------:R-:W-:-:S07]  /*efe0*/  MOV R158, R194 ;  /* 0x000000c2009e7202 */ /* 0x000fce0000000f00 */
.L_x_22441:
[----:B------:R-:W-:Y:S05]  /*eff0*/  BSYNC B0 ;  /* 0x0000000000007941 */ /* 0x000fea0003800000 */
.L_x_22439:
        /* <DEDUP_REMOVED lines=16> */
.L_x_22445:
[----:B------:R-:W-:Y:S05]  /*f100*/  BSYNC B1 ;  /* 0x0000000000017941 */ /* 0x000fea0003800000 */
.L_x_22444:
        /* <DEDUP_REMOVED lines=44> */
.L_x_22443:
[----:B------:R-:W-:Y:S05]  /*f3d0*/  BSYNC B0 ;  /* 0x0000000000007941 */ /* 0x000fea0003800000 */
.L_x_22442:
        /* <DEDUP_REMOVED lines=15> */
.L_x_22446:
        /* <DEDUP_REMOVED lines=12> */
.L_x_22449:
[----:B------:R-:W-:-:S07]  /*f590*/  MOV R160, R194 ;  /* 0x000000c200a07202 */ /* 0x000fce0000000f00 */
.L_x_22450:
[----:B------:R-:W-:Y:S05]  /*f5a0*/  BSYNC B0 ;  /* 0x0000000000007941 */ /* 0x000fea0003800000 */
.L_x_22448:
        /* <DEDUP_REMOVED lines=16> */
.L_x_22454:
[----:B------:R-:W-:Y:S05]  /*f6b0*/  BSYNC B1 ;  /* 0x0000000000017941 */ /* 0x000fea0003800000 */
.L_x_22453:
        /* <DEDUP_REMOVED lines=44> */
.L_x_22452:
[----:B------:R-:W-:Y:S05]  /*f980*/  BSYNC B0 ;  /* 0x0000000000007941 */ /* 0x000fea0003800000 */
.L_x_22451:
        /* <DEDUP_REMOVED lines=9> */
.L_x_22447:
        /* <DEDUP_REMOVED lines=12> */
.L_x_22456:
[----:B------:R-:W-:-:S07]  /*fae0*/  IMAD.MOV.U32 R149, RZ, RZ, R194 ;  /* 0x000000ffff957224 */ /* 0x000fce00078e00c2 */
.L_x_22457:
[----:B------:R-:W-:Y:S05]  /*faf0*/  BSYNC B0 ;  /* 0x0000000000007941 */ /* 0x000fea0003800000 */
.L_x_22455:
        /* <DEDUP_REMOVED lines=16> */
.L_x_22461:
[----:B------:R-:W-:Y:S05]  /*fc00*/  BSYNC B1 ;  /* 0x0000000000017941 */ /* 0x000fea0003800000 */
.L_x_22460:
        /* <DEDUP_REMOVED lines=44> */
.L_x_22459:
[----:B------:R-:W-:Y:S05]  /*fed0*/  BSYNC B0 ;  /* 0x0000000000007941 */ /* 0x000fea0003800000 */
.L_x_22458:
        /* <DEDUP_REMOVED lines=12> */
.L_x_22462:
        /* <DEDUP_REMOVED lines=12> */
.L_x_22465:
[----:B------:R-:W-:-:S07]  /*10060*/  IMAD.MOV.U32 R160, RZ, RZ, R194 ;  /* 0x000000ffffa07224 */ /* 0x000fce00078e00c2 */
.L_x_22466:
[----:B------:R-:W-:Y:S05]  /*10070*/  BSYNC B0 ;  /* 0x0000000000007941 */ /* 0x000fea0003800000 */
.L_x_22464:
        /* <DEDUP_REMOVED lines=16> */
.L_x_22470:
[----:B------:R-:W-:Y:S05]  /*10180*/  BSYNC B1 ;  /* 0x0000000000017941 */ /* 0x000fea0003800000 */
.L_x_22469:
        /* <DEDUP_REMOVED lines=44> */
.L_x_22468:
[----:B------:R-:W-:Y:S05]  /*10450*/  BSYNC B0 ;  /* 0x0000000000007941 */ /* 0x000fea0003800000 */
.L_x_22467:
        /* <DEDUP_REMOVED lines=10> */
.L_x_22463:
        /* <DEDUP_REMOVED lines=12> */
.L_x_22472:
[----:B------:R-:W-:-:S07]  /*105c0*/  IMAD.MOV.U32 R160, RZ, RZ, R194 ;  /* 0x000000ffffa07224 */ /* 0x000fce00078e00c2 */
.L_x_22473:
[----:B------:R-:W-:Y:S05]  /*105d0*/  BSYNC B0 ;  /* 0x0000000000007941 */ /* 0x000fea0003800000 */
.L_x_22471:
        /* <DEDUP_REMOVED lines=16> */
.L_x_22477:
[----:B------:R-:W-:Y:S05]  /*106e0*/  BSYNC B1 ;  /* 0x0000000000017941 */ /* 0x000fea0003800000 */
.L_x_22476:
        /* <DEDUP_REMOVED lines=44> */
.L_x_22475:
[----:B------:R-:W-:Y:S05]  /*109b0*/  BSYNC B0 ;  /* 0x0000000000007941 */ /* 0x000fea0003800000 */
.L_x_22474:
        /* <DEDUP_REMOVED lines=13> */
.L_x_22478:
        /* <DEDUP_REMOVED lines=12> */
.L_x_22481:
[----:B------:R-:W-:-:S07]  /*10b50*/  IMAD.MOV.U32 R160, RZ, RZ, R194 ;  /* 0x000000ffffa07224 */ /* 0x000fce00078e00c2 */
.L_x_22482:
[----:B------:R-:W-:Y:S05]  /*10b60*/  BSYNC B0 ;  /* 0x0000000000007941 */ /* 0x000fea0003800000 */
.L_x_22480:
        /* <DEDUP_REMOVED lines=16> */
.L_x_22486:
[----:B------:R-:W-:Y:S05]  /*10c70*/  BSYNC B1 ;  /* 0x0000000000017941 */ /* 0x000fea0003800000 */
.L_x_22485:
        /* <DEDUP_REMOVED lines=44> */
.L_x_22484:
[----:B------:R-:W-:Y:S05]  /*10f40*/  BSYNC B0 ;  /* 0x0000000000007941 */ /* 0x000fea0003800000 */
.L_x_22483:
        /* <DEDUP_REMOVED lines=9> */
.L_x_22479:
        /* <DEDUP_REMOVED lines=12> */
.L_x_22488:
[----:B------:R-:W-:-:S07]  /*110a0*/  MOV R160, R194 ;  /* 0x000000c200a07202 */ /* 0x000fce0000000f00 */
.L_x_22489:
[----:B------:R-:W-:Y:S05]  /*110b0*/  BSYNC B0 ;  /* 0x0000000000007941 */ /* 0x000fea0003800000 */
.L_x_22487:
        /* <DEDUP_REMOVED lines=16> */
.L_x_22493:
[----:B------:R-:W-:Y:S05]  /*111c0*/  BSYNC B1 ;  /* 0x0000000000017941 */ /* 0x000fea0003800000 */
.L_x_22492:
        /* <DEDUP_REMOVED lines=44> */
.L_x_22491:
[----:B------:R-:W-:Y:S05]  /*11490*/  BSYNC B0 ;  /* 0x0000000000007941 */ /* 0x000fea0003800000 */
.L_x_22490:
        /* <DEDUP_REMOVED lines=12> */
.L_x_22494:
        /* <DEDUP_REMOVED lines=12> */
.L_x_22497:
[----:B------:R-:W-:-:S07]  /*11620*/  MOV R161, R194 ;  /* 0x000000c200a17202 */ /* 0x000fce0000000f00 */
.L_x_22498:
[----:B------:R-:W-:Y:S05]  /*11630*/  BSYNC B0 ;  /* 0x0000000000007941 */ /* 0x000fea0003800000 */
.L_x_22496:
        /* <DEDUP_REMOVED lines=18> */
.L_x_22502:
[----:B------:R-:W-:Y:S05]  /*11760*/  BSYNC B1 ;  /* 0x0000000000017941 */ /* 0x000fea0003800000 */
.L_x_22501:
        /* <DEDUP_REMOVED lines=44> */
.L_x_22500:
[----:B------:R-:W-:Y:S05]  /*11a30*/  BSYNC B0 ;  /* 0x0000000000007941 */ /* 0x000fea0003800000 */
.L_x_22499:
        /* <DEDUP_REMOVED lines=10> */
.L_x_22495:
[----:B------:R-:W-:Y:S01]  /*11ae0*/  P2R R152, PR, RZ, 0x4 ;  /* 0x00000004ff987803 */ /* 0x000fe20000000000 */
[----:B------:R-:W0:Y:S01]  /*11af0*/  @P0 LDC.64 R154, c[0x0][0x228] ;  /* 0x00008a00ff9a0b82 */ /* 0x000e220000000a00 */
[C---:B------:R-:W-:Y:S02]  /*11b00*/  LOP3.LUT P2, RZ, R218.reuse, 0x4, RZ, 0xc0, !PT ;  /* 0x00000004daff7812 */ /* 0x040fe4000784c0ff */
[----:B------:R-:W-:Y:S02]  /*11b10*/  SEL R157, RZ, 0x10000, P4 ;  /* 0x00010000ff9d7807 */ /* 0x000fe40002000000 */
[----:B------:R-:W-:Y:S02]  /*11b20*/  SEL R166, RZ, 0x100, P3 ;  /* 0x00000100ffa67807 */ /* 0x000fe40001800000 */
[C---:B------:R-:W-:Y:S02]  /*11b30*/  LOP3.LUT P4, RZ, R218.reuse, 0x10, RZ, 0xc0, !PT ;  /* 0x00000010daff7812 */ /* 0x040fe4000788c0ff */
[----:B------:R-:W-:-:S02]  /*11b40*/  LOP3.LUT P3, RZ, R218, 0x8, RZ, 0xc0, !PT ;  /* 0x00000008daff7812 */ /* 0x000fc4000786c0ff */
[----:B------:R-:W-:Y:S02]  /*11b50*/  SEL R158, RZ, 0x1000000, P5 ;  /* 0x01000000ff9e7807 */ /* 0x000fe40002800000 */
[----:B------:R-:W-:Y:S02]  /*11b60*/  SEL R156, RZ, 0x1, P2 ;  /* 0x00000001ff9c7807 */ /* 0x000fe40001000000 */
        /* <DEDUP_REMOVED lines=8> */
[----:B------:R-:W-:Y:S01]  /*11bf0*/  ISETP.NE.AND P2, PT, R152, RZ, PT ;  /* 0x000000ff9800720c */ /* 0x000fe20003f45270 */
[----:B------:R-:W-:Y:S01]  /*11c00*/  IMAD.WIDE.U32 R164, R164, 0x100, RZ ;  /* 0x00000100a4a47825 */ /* 0x000fe200078e00ff */
[----:B------:R-:W-:Y:S01]  /*11c10*/  LOP3.LUT R161, R157, R166, R161, 0xfe, !PT ;  /* 0x000000a69da17212 */ /* 0x000fe200078efea1 */
[----:B------:R-:W1:Y:S01]  /*11c20*/  @P1 LDC.64 R152, c[0x0][0x230] ;  /* 0x00008c00ff981b82 */ /* 0x000e620000000a00 */
[----:B------:R-:W-:Y:S01]  /*11c30*/  SEL R157, RZ, 0x1, P6 ;  /* 0x00000001ff9d7807 */ /* 0x000fe20003000000 */
[----:B------:R-:W-:Y:S01]  /*11c40*/  IMAD.WIDE.U32 R158, R209, 0x20, R184 ;  /* 0x00000020d19e7825 */ /* 0x000fe200078e00b8 */
[----:B------:R-:W-:-:S02]  /*11c50*/  LOP3.LUT R156, R164, R156, R162, 0xfe, !PT ;  /* 0x0000009ca49c7212 */ /* 0x000fc400078efea2 */
        /* <DEDUP_REMOVED lines=10> */
[----:B--2---:R-:W-:Y:S06]  /*11d00*/  @!P0 BRA `(.L_x_22503) ;  /* 0x0000000000508947 */ /* 0x004fec0003800000 */
[----:B------:R-:W-:Y:S01]  /*11d10*/  IMAD.U32 R162, R204, 0x10000, RZ ;  /* 0x00010000cca27824 */ /* 0x000fe200078e00ff */
        /* <DEDUP_REMOVED lines=19> */
.L_x_22503:
[----:B------:R1:W5:Y:S04]  /*11e50*/  @P0 LDG.E.128 R124, desc[UR4][R154.64] ;  /* 0x000000049a7c0981 */ /* 0x000368000c1e1d00 */
        /* <DEDUP_REMOVED lines=15> */
.L_x_22505:
[----:B------:R-:W-:-:S07]  /*11f50*/  MOV R164, R194 ;  /* 0x000000c200a47202 */ /* 0x000fce0000000f00 */
.L_x_22506:
[----:B------:R-:W-:Y:S05]  /*11f60*/  BSYNC B0 ;  /* 0x0000000000007941 */ /* 0x000fea0003800000 */
.L_x_22504:
        /* <DEDUP_REMOVED lines=16> */
.L_x_22510:
[----:B------:R-:W-:Y:S05]  /*12070*/  BSYNC B1 ;  /* 0x0000000000017941 */ /* 0x000fea0003800000 */
.L_x_22509:
        /* <DEDUP_REMOVED lines=42> */
[----:B------:R-:W-:Y:S02]  /*12320*/  LOP3.LUT R189, R153, UR42, R160, 0x96, !PT ;  /* 0x0000002a99bd7c12 */ /* 0x000fe4000f8e96a0 */
[----:B------:R-:W-:-:S07]  /*12330*/  MOV R190, R152 ;  /* 0x0000009800be7202 */ /* 0x000fce0000000f00 */
.L_x_22508:
[----:B------:R-:W-:Y:S05]  /*12340*/  BSYNC B0 ;  /* 0x0000000000007941 */ /* 0x000fea0003800000 */
.L_x_22507:
        /* <DEDUP_REMOVED lines=15> */
.L_x_22511:
        /* <DEDUP_REMOVED lines=12> */
.L_x_22514:
[----:B------:R-:W-:-:S07]  /*12500*/  MOV R166, R194 ;  /* 0x000000c200a67202 */ /* 0x000fce0000000f00 */
.L_x_22515:
[----:B------:R-:W-:Y:S05]  /*12510*/  BSYNC B0 ;  /* 0x0000000000007941 */ /* 0x000fea0003800000 */
.L_x_22513:
        /* <DEDUP_REMOVED lines=16> */
.L_x_22519:
[----:B------:R-:W-:Y:S05]  /*12620*/  BSYNC B1 ;  /* 0x0000000000017941 */ /* 0x000fea0003800000 */
.L_x_22518:
        /* <DEDUP_REMOVED lines=44> */
.L_x_22517:
[----:B------:R-:W-:Y:S05]  /*128f0*/  BSYNC B0 ;  /* 0x0000000000007941 */ /* 0x000fea0003800000 */
.L_x_22516:
        /* <DEDUP_REMOVED lines=9> */
.L_x_22512:
        /* <DEDUP_REMOVED lines=12> */
.L_x_22521:
[----:B------:R-:W-:-:S07]  /*12a50*/  IMAD.MOV.U32 R166, RZ, RZ, R194 ;  /* 0x000000ffffa67224 */ /* 0x000fce00078e00c2 */
.L_x_22522:
[----:B------:R-:W-:Y:S05]  /*12a60*/  BSYNC B0 ;  /* 0x0000000000007941 */ /* 0x000fea0003800000 */
.L_x_22520:
        /* <DEDUP_REMOVED lines=16> */
.L_x_22526:
[----:B------:R-:W-:Y:S05]  /*12b70*/  BSYNC B1 ;  /* 0x0000000000017941 */ /* 0x000fea0003800000 */
.L_x_22525:
        /* <DEDUP_REMOVED lines=44> */
.L_x_22524:
[----:B------:R-:W-:Y:S05]  /*12e40*/  BSYNC B0 ;  /* 0x0000000000007941 */ /* 0x000fea0003800000 */
.L_x_22523:
        /* <DEDUP_REMOVED lines=14> */
.L_x_22527:
        /* <DEDUP_REMOVED lines=12> */
.L_x_22530:
[----:B------:R-:W-:-:S07]  /*12ff0*/  IMAD.MOV.U32 R156, RZ, RZ, R194 ;  /* 0x000000ffff9c7224 */ /* 0x000fce00078e00c2 */
.L_x_22531:
[----:B------:R-:W-:Y:S05]  /*13000*/  BSYNC B0 ;  /* 0x0000000000007941 */ /* 0x000fea0003800000 */
.L_x_22529:
        /* <DEDUP_REMOVED lines=16> */
.L_x_22535:
[----:B------:R-:W-:Y:S05]  /*13110*/  BSYNC B1 ;  /* 0x0000000000017941 */ /* 0x000fea0003800000 */
.L_x_22534:
        /* <DEDUP_REMOVED lines=44> */
.L_x_22533:
[----:B------:R-:W-:Y:S05]  /*133e0*/  BSYNC B0 ;  /* 0x0000000000007941 */ /* 0x000fea0003800000 */
.L_x_22532:
        /* <DEDUP_REMOVED lines=10> */
.L_x_22528:
        /* <DEDUP_REMOVED lines=12> */
.L_x_22537:
[----:B------:R-:W-:-:S07]  /*13550*/  IMAD.MOV.U32 R166, RZ, RZ, R194 ;  /* 0x000000ffffa67224 */ /* 0x000fce00078e00c2 */
.L_x_22538:
[----:B------:R-:W-:Y:S05]  /*13560*/  BSYNC B0 ;  /* 0x0000000000007941 */ /* 0x000fea0003800000 */
.L_x_22536:
        /* <DEDUP_REMOVED lines=16> */
.L_x_22542:
[----:B------:R-:W-:Y:S05]  /*13670*/  BSYNC B1 ;  /* 0x0000000000017941 */ /* 0x000fea0003800000 */
.L_x_22541:
        /* <DEDUP_REMOVED lines=44> */
.L_x_22540:
[----:B------:R-:W-:Y:S05]  /*13940*/  BSYNC B0 ;  /* 0x0000000000007941 */ /* 0x000fea0003800000 */
.L_x_22539:
        /* <DEDUP_REMOVED lines=15> */
.L_x_22543:
        /* <DEDUP_REMOVED lines=12> */
.L_x_22546:
[----:B------:R-:W-:-:S07]  /*13b00*/  IMAD.MOV.U32 R168, RZ, RZ, R194 ;  /* 0x000000ffffa87224 */ /* 0x000fce00078e00c2 */
.L_x_22547:
[----:B------:R-:W-:Y:S05]  /*13b10*/  BSYNC B0 ;  /* 0x0000000000007941 */ /* 0x000fea0003800000 */
.L_x_22545:
        /* <DEDUP_REMOVED lines=16> */
.L_x_22551:
[----:B------:R-:W-:Y:S05]  /*13c20*/  BSYNC B1 ;  /* 0x0000000000017941 */ /* 0x000fea0003800000 */
.L_x_22550:
        /* <DEDUP_REMOVED lines=9> */
[----:B------:R-:W-:Y:S01]  /*13cc0*/  IMAD.WIDE.U32 R164, R155, -0x2daee0ad, RZ ;  /* 0xd2511f539ba47825 */ /* 0x000fe200078e00ff */
[----:B------:R-:W-:-:S03]  /*13cd0*/  HFMA2.MMA R155, -RZ, RZ, 0, 0 ;  /* 0x00000000ff9b7435 */ /* 0x000fc600000001ff */
        /* <DEDUP_REMOVED lines=33> */
.L_x_22549:
[----:B------:R-:W-:Y:S05]  /*13ef0*/  BSYNC B0 ;  /* 0x0000000000007941 */ /* 0x000fea0003800000 */
.L_x_22548:
        /* <DEDUP_REMOVED lines=9> */
.L_x_22544:
        /* <DEDUP_REMOVED lines=12> */
.L_x_22553:
[----:B------:R-:W-:-:S07]  /*14050*/  MOV R168, R194 ;  /* 0x000000c200a87202 */ /* 0x000fce0000000f00 */
.L_x_22554:
[----:B------:R-:W-:Y:S05]  /*14060*/  BSYNC B0 ;  /* 0x0000000000007941 */ /* 0x000fea0003800000 */
.L_x_22552:
        /* <DEDUP_REMOVED lines=16> */
.L_x_22558:
[----:B------:R-:W-:Y:S05]  /*14170*/  BSYNC B1 ;  /* 0x0000000000017941 */ /* 0x000fea0003800000 */
.L_x_22557:
        /* <DEDUP_REMOVED lines=44> */
.L_x_22556:
[----:B------:R-:W-:Y:S05]  /*14440*/  BSYNC B0 ;  /* 0x0000000000007941 */ /* 0x000fea0003800000 */
.L_x_22555:
        /* <DEDUP_REMOVED lines=14> */
.L_x_22559:
        /* <DEDUP_REMOVED lines=12> */
.L_x_22562:
[----:B------:R-:W-:-:S07]  /*145f0*/  MOV R166, R194 ;  /* 0x000000c200a67202 */ /* 0x000fce0000000f00 */
.L_x_22563:
[----:B------:R-:W-:Y:S05]  /*14600*/  BSYNC B0 ;  /* 0x0000000000007941 */ /* 0x000fea0003800000 */
.L_x_22561:
        /* <DEDUP_REMOVED lines=16> */
.L_x_22567:
[----:B------:R-:W-:Y:S05]  /*14710*/  BSYNC B1 ;  /* 0x0000000000017941 */ /* 0x000fea0003800000 */
.L_x_22566:
        /* <DEDUP_REMOVED lines=44> */
.L_x_22565:
[----:B------:R-:W-:Y:S05]  /*149e0*/  BSYNC B0 ;  /* 0x0000000000007941 */ /* 0x000fea0003800000 */
.L_x_22564:
        /* <DEDUP_REMOVED lines=10> */
.L_x_22560:
        /* <DEDUP_REMOVED lines=12> */
.L_x_22569:
[----:B------:R-:W-:-:S07]  /*14b50*/  IMAD.MOV.U32 R166, RZ, RZ, R194 ;  /* 0x000000ffffa67224 */ /* 0x000fce00078e00c2 */
.L_x_22570:
[----:B------:R-:W-:Y:S05]  /*14b60*/  BSYNC B0 ;  /* 0x0000000000007941 */ /* 0x000fea0003800000 */
.L_x_22568:
        /* <DEDUP_REMOVED lines=16> */
.L_x_22574:
[----:B------:R-:W-:Y:S05]  /*14c70*/  BSYNC B1 ;  /* 0x0000000000017941 */ /* 0x000fea0003800000 */
.L_x_22573:
        /* <DEDUP_REMOVED lines=44> */
.L_x_22572:
[----:B------:R-:W-:Y:S05]  /*14f40*/  BSYNC B0 ;  /* 0x0000000000007941 */ /* 0x000fea0003800000 */
.L_x_22571:
        /* <DEDUP_REMOVED lines=15> */
.L_x_22575:
        /* <DEDUP_REMOVED lines=12> */
.L_x_22578:
[----:B------:R-:W-:-:S07]  /*15100*/  IMAD.MOV.U32 R168, RZ, RZ, R194 ;  /* 0x000000ffffa87224 */ /* 0x000fce00078e00c2 */
.L_x_22579:
[----:B------:R-:W-:Y:S05]  /*15110*/  BSYNC B0 ;  /* 0x0000000000007941 */ /* 0x000fea0003800000 */
.L_x_22577:
        /* <DEDUP_REMOVED lines=16> */
.L_x_22583:
[----:B------:R-:W-:Y:S05]  /*15220*/  BSYNC B1 ;  /* 0x0000000000017941 */ /* 0x000fea0003800000 */
.L_x_22582:
        /* <DEDUP_REMOVED lines=44> */
.L_x_22581:
[----:B------:R-:W-:Y:S05]  /*154f0*/  BSYNC B0 ;  /* 0x0000000000007941 */ /* 0x000fea0003800000 */
.L_x_22580:
        /* <DEDUP_REMOVED lines=9> */
.L_x_22576:
        /* <DEDUP_REMOVED lines=12> */
.L_x_22585:
[----:B------:R-:W-:-:S07]  /*15650*/  IMAD.MOV.U32 R168, RZ, RZ, R194 ;  /* 0x000000ffffa87224 */ /* 0x000fce00078e00c2 */
.L_x_22586:
[----:B------:R-:W-:Y:S05]  /*15660*/  BSYNC B0 ;  /* 0x0000000000007941 */ /* 0x000fea0003800000 */
.L_x_22584:
        /* <DEDUP_REMOVED lines=16> */
.L_x_22590:
[----:B------:R-:W-:Y:S05]  /*15770*/  BSYNC B1 ;  /* 0x0000000000017941 */ /* 0x000fea0003800000 */
.L_x_22589:
        /* <DEDUP_REMOVED lines=44> */
.L_x_22588:
[----:B------:R-:W-:Y:S05]  /*15a40*/  BSYNC B0 ;  /* 0x0000000000007941 */ /* 0x000fea0003800000 */
.L_x_22587:
        /* <DEDUP_REMOVED lines=12> */
.L_x_22591:
        /* <DEDUP_REMOVED lines=12> */
.L_x_22594:
[----:B------:R-:W-:-:S07]  /*15bd0*/  IMAD.MOV.U32 R168, RZ, RZ, R194 ;  /* 0x000000ffffa87224 */ /* 0x000fce00078e00c2 */
.L_x_22595:
[----:B------:R-:W-:Y:S05]  /*15be0*/  BSYNC B0 ;  /* 0x0000000000007941 */ /* 0x000fea0003800000 */
.L_x_22593:
        /* <DEDUP_REMOVED lines=16> */
.L_x_22599:
[----:B------:R-:W-:Y:S05]  /*15cf0*/  BSYNC B1 ;  /* 0x0000000000017941 */ /* 0x000fea0003800000 */
.L_x_22598:
        /* <DEDUP_REMOVED lines=44> */
.L_x_22597:
[----:B------:R-:W-:Y:S05]  /*15fc0*/  BSYNC B0 ;  /* 0x0000000000007941 */ /* 0x000fea0003800000 */
.L_x_22596:
        /* <DEDUP_REMOVED lines=10> */
.L_x_22592:
        /* <DEDUP_REMOVED lines=12> */
.L_x_22601:
[----:B------:R-:W-:-:S07]  /*16130*/  MOV R168, R194 ;  /* 0x000000c200a87202 */ /* 0x000fce0000000f00 */
.L_x_22602:
[----:B------:R-:W-:Y:S05]  /*16140*/  BSYNC B0 ;  /* 0x0000000000007941 */ /* 0x000fea0003800000 */
.L_x_22600:
        /* <DEDUP_REMOVED lines=16> */
.L_x_22606:
[----:B------:R-:W-:Y:S05]  /*16250*/  BSYNC B1 ;  /* 0x0000000000017941 */ /* 0x000fea0003800000 */
.L_x_22605:
        /* <DEDUP_REMOVED lines=44> */
.L_x_22604:
[----:B------:R-:W-:Y:S05]  /*16520*/  BSYNC B0 ;  /* 0x0000000000007941 */ /* 0x000fea0003800000 */
.L_x_22603:
        /* <DEDUP_REMOVED lines=13> */
.L_x_22607:
        /* <DEDUP_REMOVED lines=12> */
.L_x_22610:
[----:B------:R-:W-:-:S07]  /*166c0*/  MOV R168, R194 ;  /* 0x000000c200a87202 */ /* 0x000fce0000000f00 */
.L_x_22611:
[----:B------:R-:W-:Y:S05]  /*166d0*/  BSYNC B0 ;  /* 0x0000000000007941 */ /* 0x000fea0003800000 */
.L_x_22609:
        /* <DEDUP_REMOVED lines=16> */
.L_x_22615:
[----:B------:R-:W-:Y:S05]  /*167e0*/  BSYNC B1 ;  /* 0x0000000000017941 */ /* 0x000fea0003800000 */
.L_x_22614:
        /* <DEDUP_REMOVED lines=44> */
.L_x_22613:
[----:B------:R-:W-:Y:S05]  /*16ab0*/  BSYNC B0 ;  /* 0x0000000000007941 */ /* 0x000fea0003800000 */
.L_x_22612:
        /* <DEDUP_REMOVED lines=9> */
.L_x_22608:
        /* <DEDUP_REMOVED lines=12> */
.L_x_22617:
[----:B------:R-:W-:-:S07]  /*16c10*/  IMAD.MOV.U32 R168, RZ, RZ, R194 ;  /* 0x000000ffffa87224 */ /* 0x000fce00078e00c2 */
.L_x_22618:
[----:B------:R-:W-:Y:S05]  /*16c20*/  BSYNC B0 ;  /* 0x0000000000007941 */ /* 0x000fea0003800000 */
.L_x_22616:
        /* <DEDUP_REMOVED lines=16> */
.L_x_22622:
[----:B------:R-:W-:Y:S05]  /*16d30*/  BSYNC B1 ;  /* 0x0000000000017941 */ /* 0x000fea0003800000 */
.L_x_22621:
        /* <DEDUP_REMOVED lines=44> */
.L_x_22620:
[----:B------:R-:W-:Y:S05]  /*17000*/  BSYNC B0 ;  /* 0x0000000000007941 */ /* 0x000fea0003800000 */
.L_x_22619:
        /* <DEDUP_REMOVED lines=12> */
.L_x_22623:
        /* <DEDUP_REMOVED lines=12> */
.L_x_22626:
[----:B------:R-:W-:-:S07]  /*17190*/  IMAD.MOV.U32 R169, RZ, RZ, R194 ;  /* 0x000000ffffa97224 */ /* 0x000fce00078e00c2 */
.L_x_22627:
[----:B------:R-:W-:Y:S05]  /*171a0*/  BSYNC B0 ;  /* 0x0000000000007941 */ /* 0x000fea0003800000 */
.L_x_22625:
        /* <DEDUP_REMOVED lines=18> */
.L_x_22631:
[----:B------:R-:W-:Y:S05]  /*172d0*/  BSYNC B1 ;  /* 0x0000000000017941 */ /* 0x000fea0003800000 */
.L_x_22630:
        /* <DEDUP_REMOVED lines=44> */
.L_x_22629:
[----:B------:R-:W-:Y:S05]  /*175a0*/  BSYNC B0 ;  /* 0x0000000000007941 */ /* 0x000fea0003800000 */
.L_x_22628:
        /* <DEDUP_REMOVED lines=10> */
.L_x_22624:
[----:B------:R-:W-:Y:S01]  /*17650*/  P2R R160, PR, RZ, 0x4 ;  /* 0x00000004ffa07803 */ /* 0x000fe20000000000 */
[----:B------:R-:W0:Y:S01]  /*17660*/  @P0 LDC.64 R162, c[0x0][0x228] ;  /* 0x00008a00ffa20b82 */ /* 0x000e220000000a00 */
[C---:B------:R-:W-:Y:S01]  /*17670*/  LOP3.LUT P2, RZ, R218.reuse, 0x4, RZ, 0xc0, !PT ;  /* 0x00000004daff7812 */ /* 0x040fe2000784c0ff */
[----:B------:R-:W-:Y:S01]  /*17680*/  VIADD R219, R197, 0x200 ;  /* 0x00000200c5db7836 */ /* 0x000fe20000000000 */
        /* <DEDUP_REMOVED lines=24> */
[----:B------:R2:W-:Y:S02]  /*17810*/  STG.E.128 desc[UR4][R166.64], R152 ;  /* 0x00000098a6007986 */ /* 0x0005e4000c101d04 */
[C---:B------:R-:W-:Y:S02]  /*17820*/  IMAD.WIDE.U32 R164, R219.reuse, 0x10, R176 ;  /* 0x00000010dba47825 */ /* 0x040fe400078e00b0 */
[----:B------:R2:W-:Y:S02]  /*17830*/  STG.E.128 desc[UR4][R166.64+0x10], R156 ;  /* 0x0000109ca6007986 */ /* 0x0005e4000c101d04 */
[C---:B0-----:R-:W-:Y:S02]  /*17840*/  @P0 IMAD.WIDE.U32 R162, R219.reuse, 0x10, R162 ;  /* 0x00000010dba20825 */ /* 0x041fe400078e00a2 */
[----:B------:R2:W-:Y:S02]  /*17850*/  STG.E.64 desc[UR4][R170.64], R172 ;  /* 0x000000acaa007986 */ /* 0x0005e4000c101b04 */
        /* <DEDUP_REMOVED lines=22> */
.L_x_22632:
[----:B------:R1:W5:Y:S04]  /*179c0*/  @P0 LDG.E.128 R124, desc[UR4][R162.64] ;  /* 0x00000004a27c0981 */ /* 0x000368000c1e1d00 */
[----:B------:R1:W5:Y:S04]  /*179d0*/  @P1 LDG.E.128 R116, desc[UR4][R160.64] ;  /* 0x00000004a0741981 */ /* 0x000368000c1e1d00 */
[----:B------:R1:W5:Y:S04]  /*179e0*/  @P1 LDG.E.128 R120, desc[UR4][R160.64+0x10] ;  /* 0x00001004a0781981 */ /* 0x000368000c1e1d00 */
[----:B0-----:R-:W5:Y:S01]  /*179f0*/  LDG.E.128 R164, desc[UR4][R164.64] ;  /* 0x00000004a4a47981 */ /* 0x001f62000c1e1d00 */
        /* <DEDUP_REMOVED lines=12> */
.L_x_22634:
[----:B------:R-:W-:-:S07]  /*17ac0*/  IMAD.MOV.U32 R160, RZ, RZ, R194 ;  /* 0x000000ffffa07224 */ /* 0x000fce00078e00c2 */
.L_x_22635:
[----:B------:R-:W-:Y:S05]  /*17ad0*/  BSYNC B0 ;  /* 0x0000000000007941 */ /* 0x000fea0003800000 */
.L_x_22633:
        /* <DEDUP_REMOVED lines=16> */
.L_x_22639:
[----:B------:R-:W-:Y:S05]  /*17be0*/  BSYNC B1 ;  /* 0x0000000000017941 */ /* 0x000fea0003800000 */
.L_x_22638:
        /* <DEDUP_REMOVED lines=44> */
.L_x_22637:
[----:B------:R-:W-:Y:S05]  /*17eb0*/  BSYNC B0 ;  /* 0x0000000000007941 */ /* 0x000fea0003800000 */
.L_x_22636:
        /* <DEDUP_REMOVED lines=15> */
.L_x_22640:
        /* <DEDUP_REMOVED lines=12> */
.L_x_22643:
[----:B------:R-:W-:-:S07]  /*18070*/  IMAD.MOV.U32 R161, RZ, RZ, R194 ;  /* 0x000000ffffa17224 */ /* 0x000fce00078e00c2 */
.L_x_22644:
[----:B------:R-:W-:Y:S05]  /*18080*/  BSYNC B0 ;  /* 0x0000000000007941 */ /* 0x000fea0003800000 */
.L_x_22642:
        /* <DEDUP_REMOVED lines=16> */
.L_x_22648:
[----:B------:R-:W-:Y:S05]  /*18190*/  BSYNC B1 ;  /* 0x0000000000017941 */ /* 0x000fea0003800000 */
.L_x_22647:
        /* <DEDUP_REMOVED lines=44> */
.L_x_22646:
[----:B------:R-:W-:Y:S05]  /*18460*/  BSYNC B0 ;  /* 0x0000000000007941 */ /* 0x000fea0003800000 */
.L_x_22645:
        /* <DEDUP_REMOVED lines=9> */
.L_x_22641:
        /* <DEDUP_REMOVED lines=12> */
.L_x_22650:
[----:B------:R-:W-:-:S07]  /*185c0*/  IMAD.MOV.U32 R161, RZ, RZ, R194 ;  /* 0x000000ffffa17224 */ /* 0x000fce00078e00c2 */
.L_x_22651:
[----:B------:R-:W-:Y:S05]  /*185d0*/  BSYNC B0 ;  /* 0x0000000000007941 */ /* 0x000fea0003800000 */
.L_x_22649:
        /* <DEDUP_REMOVED lines=16> */
.L_x_22655:
[----:B------:R-:W-:Y:S05]  /*186e0*/  BSYNC B1 ;  /* 0x0000000000017941 */ /* 0x000fea0003800000 */
.L_x_22654:
        /* <DEDUP_REMOVED lines=44> */
.L_x_22653:
[----:B------:R-:W-:Y:S05]  /*189b0*/  BSYNC B0 ;  /* 0x0000000000007941 */ /* 0x000fea0003800000 */
.L_x_22652:
        /* <DEDUP_REMOVED lines=14> */
.L_x_22656:
        /* <DEDUP_REMOVED lines=12> */
.L_x_22659:
[----:B------:R-:W-:-:S07]  /*18b60*/  IMAD.MOV.U32 R162, RZ, RZ, R194 ;  /* 0x000000ffffa27224 */ /* 0x000fce00078e00c2 */
.L_x_22660:
[----:B------:R-:W-:Y:S05]  /*18b70*/  BSYNC B0 ;  /* 0x0000000000007941 */ /* 0x000fea0003800000 */
.L_x_22658:
        /* <DEDUP_REMOVED lines=16> */
.L_x_22664:
[----:B------:R-:W-:Y:S05]  /*18c80*/  BSYNC B1 ;  /* 0x0000000000017941 */ /* 0x000fea0003800000 */
.L_x_22663:
        /* <DEDUP_REMOVED lines=44> */
.L_x_22662:
[----:B------:R-:W-:Y:S05]  /*18f50*/  BSYNC B0 ;  /* 0x0000000000007941 */ /* 0x000fea0003800000 */
.L_x_22661:
        /* <DEDUP_REMOVED lines=10> */
.L_x_22657:
        /* <DEDUP_REMOVED lines=12> */
.L_x_22666:
[----:B------:R-:W-:-:S07]  /*190c0*/  MOV R162, R194 ;  /* 0x000000c200a27202 */ /* 0x000fce0000000f00 */
.L_x_22667:
[----:B------:R-:W-:Y:S05]  /*190d0*/  BSYNC B0 ;  /* 0x0000000000007941 */ /* 0x000fea0003800000 */
.L_x_22665:
        /* <DEDUP_REMOVED lines=16> */
.L_x_22671:
[----:B------:R-:W-:Y:S05]  /*191e0*/  BSYNC B1 ;  /* 0x0000000000017941 */ /* 0x000fea0003800000 */
.L_x_22670:
        /* <DEDUP_REMOVED lines=44> */
.L_x_22669:
[----:B------:R-:W-:Y:S05]  /*194b0*/  BSYNC B0 ;  /* 0x0000000000007941 */ /* 0x000fea0003800000 */
.L_x_22668:
        /* <DEDUP_REMOVED lines=15> */
.L_x_22672:
        /* <DEDUP_REMOVED lines=12> */
.L_x_22675:
[----:B------:R-:W-:-:S07]  /*19670*/  MOV R163, R194 ;  /* 0x000000c200a37202 */ /* 0x000fce0000000f00 */
.L_x_22676:
[----:B------:R-:W-:Y:S05]  /*19680*/  BSYNC B0 ;  /* 0x0000000000007941 */ /* 0x000fea0003800000 */
.L_x_22674:
        /* <DEDUP_REMOVED lines=16> */
.L_x_22680:
[----:B------:R-:W-:Y:S05]  /*19790*/  BSYNC B1 ;  /* 0x0000000000017941 */ /* 0x000fea0003800000 */
.L_x_22679:
        /* <DEDUP_REMOVED lines=44> */
.L_x_22678:
[----:B------:R-:W-:Y:S05]  /*19a60*/  BSYNC B0 ;  /* 0x0000000000007941 */ /* 0x000fea0003800000 */
.L_x_22677:
        /* <DEDUP_REMOVED lines=9> */
.L_x_22673:
        /* <DEDUP_REMOVED lines=12> */
.L_x_22682:
[----:B------:R-:W-:-:S07]  /*19bc0*/  IMAD.MOV.U32 R163, RZ, RZ, R194 ;  /* 0x000000ffffa37224 */ /* 0x000fce00078e00c2 */
.L_x_22683:
[----:B------:R-:W-:Y:S05]  /*19bd0*/  BSYNC B0 ;  /* 0x0000000000007941 */ /* 0x000fea0003800000 */
.L_x_22681:
        /* <DEDUP_REMOVED lines=16> */
.L_x_22687:
[----:B------:R-:W-:Y:S05]  /*19ce0*/  BSYNC B1 ;  /* 0x0000000000017941 */ /* 0x000fea0003800000 */
.L_x_22686:
        /* <DEDUP_REMOVED lines=44> */
.L_x_22685:
[----:B------:R-:W-:Y:S05]  /*19fb0*/  BSYNC B0 ;  /* 0x0000000000007941 */ /* 0x000fea0003800000 */
.L_x_22684:
        /* <DEDUP_REMOVED lines=14> */
.L_x_22688:
        /* <DEDUP_REMOVED lines=12> */
.L_x_22691:
[----:B------:R-:W-:-:S07]  /*1a160*/  IMAD.MOV.U32 R164, RZ, RZ, R194 ;  /* 0x000000ffffa47224 */ /* 0x000fce00078e00c2 */
.L_x_22692:
[----:B------:R-:W-:Y:S05]  /*1a170*/  BSYNC B0 ;  /* 0x0000000000007941 */ /* 0x000fea0003800000 */
.L_x_22690:
        /* <DEDUP_REMOVED lines=16> */
.L_x_22696:
[----:B------:R-:W-:Y:S05]  /*1a280*/  BSYNC B1 ;  /* 0x0000000000017941 */ /* 0x000fea0003800000 */
.L_x_22695:
        /* <DEDUP_REMOVED lines=44> */
.L_x_22694:
[----:B------:R-:W-:Y:S05]  /*1a550*/  BSYNC B0 ;  /* 0x0000000000007941 */ /* 0x000fea0003800000 */
.L_x_22693:
        /* <DEDUP_REMOVED lines=10> */
.L_x_22689:
        /* <DEDUP_REMOVED lines=12> */
.L_x_22698:
[----:B------:R-:W-:-:S07]  /*1a6c0*/  IMAD.MOV.U32 R164, RZ, RZ, R194 ;  /* 0x000000ffffa47224 */ /* 0x000fce00078e00c2 */
.L_x_22699:
[----:B------:R-:W-:Y:S05]  /*1a6d0*/  BSYNC B0 ;  /* 0x0000000000007941 */ /* 0x000fea0003800000 */
.L_x_22697:
        /* <DEDUP_REMOVED lines=16> */
.L_x_22703:
[----:B------:R-:W-:Y:S05]  /*1a7e0*/  BSYNC B1 ;  /* 0x0000000000017941 */ /* 0x000fea0003800000 */
.L_x_22702:
        /* <DEDUP_REMOVED lines=44> */
.L_x_22701:
[----:B------:R-:W-:Y:S05]  /*1aab0*/  BSYNC B0 ;  /* 0x0000000000007941 */ /* 0x000fea0003800000 */
.L_x_22700:
        /* <DEDUP_REMOVED lines=15> */
.L_x_22704:
        /* <DEDUP_REMOVED lines=12> */
.L_x_22707:
[----:B------:R-:W-:-:S07]  /*1ac70*/  IMAD.MOV.U32 R165, RZ, RZ, R194 ;  /* 0x000000ffffa57224 */ /* 0x000fce00078e00c2 */
.L_x_22708:
[----:B------:R-:W-:Y:S05]  /*1ac80*/  BSYNC B0 ;  /* 0x0000000000007941 */ /* 0x000fea0003800000 */
.L_x_22706:
        /* <DEDUP_REMOVED lines=16> */
.L_x_22712:
[----:B------:R-:W-:Y:S05]  /*1ad90*/  BSYNC B1 ;  /* 0x0000000000017941 */ /* 0x000fea0003800000 */
.L_x_22711:
        /* <DEDUP_REMOVED lines=44> */
.L_x_22710:
[----:B------:R-:W-:Y:S05]  /*1b060*/  BSYNC B0 ;  /* 0x0000000000007941 */ /* 0x000fea0003800000 */
.L_x_22709:
        /* <DEDUP_REMOVED lines=9> */
.L_x_22705:
        /* <DEDUP_REMOVED lines=12> */
.L_x_22714:
[----:B------:R-:W-:-:S07]  /*1b1c0*/  MOV R165, R194 ;  /* 0x000000c200a57202 */ /* 0x000fce0000000f00 */
.L_x_22715:
[----:B------:R-:W-:Y:S05]  /*1b1d0*/  BSYNC B0 ;  /* 0x0000000000007941 */ /* 0x000fea0003800000 */
.L_x_22713:
        /* <DEDUP_REMOVED lines=16> */
.L_x_22719:
[----:B------:R-:W-:Y:S05]  /*1b2e0*/  BSYNC B1 ;  /* 0x0000000000017941 */ /* 0x000fea0003800000 */
.L_x_22718:
        /* <DEDUP_REMOVED lines=44> */
.L_x_22717:
[----:B------:R-:W-:Y:S05]  /*1b5b0*/  BSYNC B0 ;  /* 0x0000000000007941 */ /* 0x000fea0003800000 */
.L_x_22716:
        /* <DEDUP_REMOVED lines=12> */
.L_x_22720:
        /* <DEDUP_REMOVED lines=12> */
.L_x_22723:
[----:B------:R-:W-:-:S07]  /*1b740*/  MOV R166, R194 ;  /* 0x000000c200a67202 */ /* 0x000fce0000000f00 */
.L_x_22724:
[----:B------:R-:W-:Y:S05]  /*1b750*/  BSYNC B0 ;  /* 0x0000000000007941 */ /* 0x000fea0003800000 */
.L_x_22722:
        /* <DEDUP_REMOVED lines=16> */
.L_x_22728:
[----:B------:R-:W-:Y:S05]  /*1b860*/  BSYNC B1 ;  /* 0x0000000000017941 */ /* 0x000fea0003800000 */
.L_x_22727:
        /* <DEDUP_REMOVED lines=44> */
.L_x_22726:
[----:B------:R-:W-:Y:S05]  /*1bb30*/  BSYNC B0 ;  /* 0x0000000000007941 */ /* 0x000fea0003800000 */
.L_x_22725:
        /* <DEDUP_REMOVED lines=10> */
.L_x_22721:
        /* <DEDUP_REMOVED lines=12> */
.L_x_22730:
[----:B------:R-:W-:-:S07]  /*1bca0*/  IMAD.MOV.U32 R166, RZ, RZ, R194 ;  /* 0x000000ffffa67224 */ /* 0x000fce00078e00c2 */
.L_x_22731:
[----:B------:R-:W-:Y:S05]  /*1bcb0*/  BSYNC B0 ;  /* 0x0000000000007941 */ /* 0x000fea0003800000 */
.L_x_22729:
        /* <DEDUP_REMOVED lines=16> */
.L_x_22735:
[----:B------:R-:W-:Y:S05]  /*1bdc0*/  BSYNC B1 ;  /* 0x0000000000017941 */ /* 0x000fea0003800000 */
.L_x_22734:
        /* <DEDUP_REMOVED lines=44> */
.L_x_22733:
[----:B------:R-:W-:Y:S05]  /*1c090*/  BSYNC B0 ;  /* 0x0000000000007941 */ /* 0x000fea0003800000 */
.L_x_22732:
        /* <DEDUP_REMOVED lines=13> */
.L_x_22736:
        /* <DEDUP_REMOVED lines=12> */
.L_x_22739:
[----:B------:R-:W-:-:S07]  /*1c230*/  IMAD.MOV.U32 R168, RZ, RZ, R194 ;  /* 0x000000ffffa87224 */ /* 0x000fce00078e00c2 */
.L_x_22740:
[----:B------:R-:W-:Y:S05]  /*1c240*/  BSYNC B0 ;  /* 0x0000000000007941 */ /* 0x000fea0003800000 */
.L_x_22738:
        /* <DEDUP_REMOVED lines=16> */
.L_x_22744:
[----:B------:R-:W-:Y:S05]  /*1c350*/  BSYNC B1 ;  /* 0x0000000000017941 */ /* 0x000fea0003800000 */
.L_x_22743:
        /* <DEDUP_REMOVED lines=44> */
.L_x_22742:
[----:B------:R-:W-:Y:S05]  /*1c620*/  BSYNC B0 ;  /* 0x0000000000007941 */ /* 0x000fea0003800000 */
.L_x_22741:
        /* <DEDUP_REMOVED lines=9> */
.L_x_22737:
        /* <DEDUP_REMOVED lines=12> */
.L_x_22746:
[----:B------:R-:W-:-:S07]  /*1c780*/  IMAD.MOV.U32 R168, RZ, RZ, R194 ;  /* 0x000000ffffa87224 */ /* 0x000fce00078e00c2 */
.L_x_22747:
[----:B------:R-:W-:Y:S05]  /*1c790*/  BSYNC B0 ;  /* 0x0000000000007941 */ /* 0x000fea0003800000 */
.L_x_22745:
        /* <DEDUP_REMOVED lines=16> */
.L_x_22751:
[----:B------:R-:W-:Y:S05]  /*1c8a0*/  BSYNC B1 ;  /* 0x0000000000017941 */ /* 0x000fea0003800000 */
.L_x_22750:
        /* <DEDUP_REMOVED lines=44> */
.L_x_22749:
[----:B------:R-:W-:Y:S05]  /*1cb70*/  BSYNC B0 ;  /* 0x0000000000007941 */ /* 0x000fea0003800000 */
.L_x_22748:
        /* <DEDUP_REMOVED lines=12> */
.L_x_22752:
        /* <DEDUP_REMOVED lines=12> */
.L_x_22755:
[----:B------:R-:W-:-:S07]  /*1cd00*/  IMAD.MOV.U32 R168, RZ, RZ, R194 ;  /* 0x000000ffffa87224 */ /* 0x000fce00078e00c2 */
.L_x_22756:
[----:B------:R-:W-:Y:S05]  /*1cd10*/  BSYNC B0 ;  /* 0x0000000000007941 */ /* 0x000fea0003800000 */
.L_x_22754:
        /* <DEDUP_REMOVED lines=18> */
.L_x_22760:
[----:B------:R-:W-:Y:S05]  /*1ce40*/  BSYNC B1 ;  /* 0x0000000000017941 */ /* 0x000fea0003800000 */
.L_x_22759:
        /* <DEDUP_REMOVED lines=44> */
.L_x_22758:
[----:B------:R-:W-:Y:S05]  /*1d110*/  BSYNC B0 ;  /* 0x0000000000007941 */ /* 0x000fea0003800000 */
.L_x_22757:
        /* <DEDUP_REMOVED lines=10> */
.L_x_22753:
[----:B------:R-:W-:Y:S01]  /*1d1c0*/  P2R R168, PR, RZ, 0x4 ;  /* 0x00000004ffa87803 */ /* 0x000fe20000000000 */
[----:B------:R-:W-:Y:S01]  /*1d1d0*/  IMAD.WIDE.U32 R180, R219, 0x20, R184 ;  /* 0x00000020dbb47825 */ /* 0x000fe200078e00b8 */
[C---:B------:R-:W-:Y:S01]  /*1d1e0*/  LOP3.LUT P2, RZ, R218.reuse, 0x4, RZ, 0xc0, !PT ;  /* 0x00000004daff7812 */ /* 0x040fe2000784c0ff */
[----:B------:R-:W0:Y:S01]  /*1d1f0*/  @P1 LDC.64 R170, c[0x0][0x230] ;  /* 0x00008c00ffaa1b82 */ /* 0x000e220000000a00 */
[----:B------:R-:W-:Y:S01]  /*1d200*/  SEL R173, RZ, 0x10000, P4 ;  /* 0x00010000ffad7807 */ /* 0x000fe20002000000 */
[----:B------:R-:W-:Y:S01]  /*1d210*/  VIADD R221, R197, 0x280 ;  /* 0x00000280c5dd7836 */ /* 0x000fe20000000000 */
[----:B------:R-:W-:Y:S01]  /*1d220*/  SEL R212, RZ, 0x100, P3 ;  /* 0x00000100ffd47807 */ /* 0x000fe20001800000 */
[----:B------:R1:W-:Y:S01]  /*1d230*/  STG.E.128 desc[UR4][R180.64], R160 ;  /* 0x000000a0b4007986 */ /* 0x0003e2000c101d04 */
[C---:B------:R-:W-:Y:S02]  /*1d240*/  LOP3.LUT P4, RZ, R218.reuse, 0x10, RZ, 0xc0, !PT ;  /* 0x00000010daff7812 */ /* 0x040fe4000788c0ff */
[----:B------:R-:W-:Y:S01]  /*1d250*/  LOP3.LUT P3, RZ, R218, 0x8, RZ, 0xc0, !PT ;  /* 0x00000008daff7812 */ /* 0x000fe2000786c0ff */
[----:B------:R1:W-:Y:S01]  /*1d260*/  STG.E.128 desc[UR4][R180.64+0x10], R164 ;  /* 0x000010a4b4007986 */ /* 0x0003e2000c101d04 */
[----:B------:R-:W-:-:S02]  /*1d270*/  SEL R182, RZ, 0x1, P2 ;  /* 0x00000001ffb67807 */ /* 0x000fc40001000000 */
[----:B------:R-:W-:Y:S02]  /*1d280*/  SEL R175, RZ, 0x1000000, P5 ;  /* 0x01000000ffaf7807 */ /* 0x000fe40002800000 */
[----:B------:R-:W-:Y:S01]  /*1d290*/  SEL R172, RZ, 0x1, P3 ;  /* 0x00000001ffac7807 */ /* 0x000fe20001800000 */
[----:B------:R-:W-:Y:S01]  /*1d2a0*/  IMAD.WIDE.U32 R182, R182, 0x1000000, RZ ;  /* 0x01000000b6b67825 */ /* 0x000fe200078e00ff */
        /* <DEDUP_REMOVED lines=13> */
[----:B------:R-:W-:-:S02]  /*1d380*/  ISETP.NE.AND P2, PT, R168, RZ, PT ;  /* 0x000000ffa800720c */ /* 0x000fc40003f45270 */
[----:B------:R-:W-:Y:S01]  /*1d390*/  LOP3.LUT R182, R182, R179, RZ, 0xfc, !PT ;  /* 0x000000b3b6b67212 */ /* 0x000fe200078efcff */
[----:B------:R-:W0:Y:S01]  /*1d3a0*/  @P0 LDC.64 R168, c[0x0][0x228] ;  /* 0x00008a00ffa80b82 */ /* 0x000e220000000a00 */
[----:B------:R-:W-:-:S03]  /*1d3b0*/  IMAD.WIDE.U32 R172, R221, 0x10, R176 ;  /* 0x00000010ddac7825 */ /* 0x000fc600078e00b0 */
[----:B------:R1:W-:Y:S01]  /*1d3c0*/  STG.E.64 desc[UR4][R174.64], R182 ;  /* 0x000000b6ae007986 */ /* 0x0003e2000c101b04 */
[----:B0-----:R-:W-:Y:S01]  /*1d3d0*/  @P0 IMAD.WIDE.U32 R168, R221, 0x10, R168 ;  /* 0x00000010dda80825 */ /* 0x001fe200078e00a8 */
[----:B-1----:R-:W-:Y:S06]  /*1d3e0*/  @!P0 BRA `(.L_x_22761) ;  /* 0x0000000000508947 */ /* 0x002fec0003800000 */
[----:B------:R-:W-:Y:S01]  /*1d3f0*/  SHF.L.U32 R180, R204, 0x10, RZ ;  /* 0x00000010ccb47819 */ /* 0x000fe200000006ff */
        /* <DEDUP_REMOVED lines=19> */
.L_x_22761:
        /* <DEDUP_REMOVED lines=16> */
.L_x_22763:
[----:B------:R-:W-:-:S07]  /*1d630*/  IMAD.MOV.U32 R168, RZ, RZ, R194 ;  /* 0x000000ffffa87224 */ /* 0x000fce00078e00c2 */
.L_x_22764:
[----:B------:R-:W-:Y:S05]  /*1d640*/  BSYNC B0 ;  /* 0x0000000000007941 */ /* 0x000fea0003800000 */
.L_x_22762:
        /* <DEDUP_REMOVED lines=16> */
.L_x_22768:
[----:B------:R-:W-:Y:S05]  /*1d750*/  BSYNC B1 ;  /* 0x0000000000017941 */ /* 0x000fea0003800000 */
.L_x_22767:
        /* <DEDUP_REMOVED lines=44> */
.L_x_22766:
[----:B------:R-:W-:Y:S05]  /*1da20*/  BSYNC B0 ;  /* 0x0000000000007941 */ /* 0x000fea0003800000 */
.L_x_22765:
        /* <DEDUP_REMOVED lines=15> */
.L_x_22769:
        /* <DEDUP_REMOVED lines=12> */
.L_x_22772:
[----:B------:R-:W-:-:S07]  /*1dbe0*/  IMAD.MOV.U32 R169, RZ, RZ, R194 ;  /* 0x000000ffffa97224 */ /* 0x000fce00078e00c2 */
.L_x_22773:
[----:B------:R-:W-:Y:S05]  /*1dbf0*/  BSYNC B0 ;  /* 0x0000000000007941 */ /* 0x000fea0003800000 */
.L_x_22771:
        /* <DEDUP_REMOVED lines=16> */
.L_x_22777:
[----:B------:R-:W-:Y:S05]  /*1dd00*/  BSYNC B1 ;  /* 0x0000000000017941 */ /* 0x000fea0003800000 */
.L_x_22776:
        /* <DEDUP_REMOVED lines=44> */
.L_x_22775:
[----:B------:R-:W-:Y:S05]  /*1dfd0*/  BSYNC B0 ;  /* 0x0000000000007941 */ /* 0x000fea0003800000 */
.L_x_22774:
        /* <DEDUP_REMOVED lines=9> */
.L_x_22770:
        /* <DEDUP_REMOVED lines=12> */
.L_x_22779:
[----:B------:R-:W-:-:S07]  /*1e130*/  IMAD.MOV.U32 R169, RZ, RZ, R194 ;  /* 0x000000ffffa97224 */ /* 0x000fce00078e00c2 */
.L_x_22780:
[----:B------:R-:W-:Y:S05]  /*1e140*/  BSYNC B0 ;  /* 0x0000000000007941 */ /* 0x000fea0003800000 */
.L_x_22778:
        /* <DEDUP_REMOVED lines=16> */
.L_x_22784:
[----:B------:R-:W-:Y:S05]  /*1e250*/  BSYNC B1 ;  /* 0x0000000000017941 */ /* 0x000fea0003800000 */
.L_x_22783:
        /* <DEDUP_REMOVED lines=44> */
.L_x_22782:
[----:B------:R-:W-:Y:S05]  /*1e520*/  BSYNC B0 ;  /* 0x0000000000007941 */ /* 0x000fea0003800000 */
.L_x_22781:
        /* <DEDUP_REMOVED lines=14> */
.L_x_22785:
        /* <DEDUP_REMOVED lines=12> */
.L_x_22788:
[----:B------:R-:W-:-:S07]  /*1e6d0*/  IMAD.MOV.U32 R170, RZ, RZ, R194 ;  /* 0x000000ffffaa7224 */ /* 0x000fce00078e00c2 */
.L_x_22789:
[----:B------:R-:W-:Y:S05]  /*1e6e0*/  BSYNC B0 ;  /* 0x0000000000007941 */ /* 0x000fea0003800000 */
.L_x_22787:
        /* <DEDUP_REMOVED lines=16> */
.L_x_22793:
[----:B------:R-:W-:Y:S05]  /*1e7f0*/  BSYNC B1 ;  /* 0x0000000000017941 */ /* 0x000fea0003800000 */
.L_x_22792:
        /* <DEDUP_REMOVED lines=44> */
.L_x_22791:
[----:B------:R-:W-:Y:S05]  /*1eac0*/  BSYNC B0 ;  /* 0x0000000000007941 */ /* 0x000fea0003800000 */
.L_x_22790:
        /* <DEDUP_REMOVED lines=10> */
.L_x_22786:
        /* <DEDUP_REMOVED lines=12> */
.L_x_22795:
[----:B------:R-:W-:-:S07]  /*1ec30*/  IMAD.MOV.U32 R170, RZ, RZ, R194 ;  /* 0x000000ffffaa7224 */ /* 0x000fce00078e00c2 */
.L_x_22796:
[----:B------:R-:W-:Y:S05]  /*1ec40*/  BSYNC B0 ;  /* 0x0000000000007941 */ /* 0x000fea0003800000 */
.L_x_22794:
        /* <DEDUP_REMOVED lines=16> */
.L_x_22800:
[----:B------:R-:W-:Y:S05]  /*1ed50*/  BSYNC B1 ;  /* 0x0000000000017941 */ /* 0x000fea0003800000 */
.L_x_22799:
        /* <DEDUP_REMOVED lines=44> */
.L_x_22798:
[----:B------:R-:W-:Y:S05]  /*1f020*/  BSYNC B0 ;  /* 0x0000000000007941 */ /* 0x000fea0003800000 */
.L_x_22797:
        /* <DEDUP_REMOVED lines=15> */
.L_x_22801:
        /* <DEDUP_REMOVED lines=12> */
.L_x_22804:
[----:B------:R-:W-:-:S07]  /*1f1e0*/  IMAD.MOV.U32 R171, RZ, RZ, R194 ;  /* 0x000000ffffab7224 */ /* 0x000fce00078e00c2 */
.L_x_22805:
[----:B------:R-:W-:Y:S05]  /*1f1f0*/  BSYNC B0 ;  /* 0x0000000000007941 */ /* 0x000fea0003800000 */
.L_x_22803:
        /* <DEDUP_REMOVED lines=16> */
.L_x_22809:
[----:B------:R-:W-:Y:S05]  /*1f300*/  BSYNC B1 ;  /* 0x0000000000017941 */ /* 0x000fea0003800000 */
.L_x_22808:
        /* <DEDUP_REMOVED lines=44> */
.L_x_22807:
[----:B------:R-:W-:Y:S05]  /*1f5d0*/  BSYNC B0 ;  /* 0x0000000000007941 */ /* 0x000fea0003800000 */
.L_x_22806:
        /* <DEDUP_REMOVED lines=9> */
.L_x_22802:
        /* <DEDUP_REMOVED lines=12> */
.L_x_22811:
[----:B------:R-:W-:-:S07]  /*1f730*/  IMAD.MOV.U32 R171, RZ, RZ, R194 ;  /* 0x000000ffffab7224 */ /* 0x000fce00078e00c2 */
.L_x_22812:
[----:B------:R-:W-:Y:S05]  /*1f740*/  BSYNC B0 ;  /* 0x0000000000007941 */ /* 0x000fea0003800000 */
.L_x_22810:
        /* <DEDUP_REMOVED lines=16> */
.L_x_22816:
[----:B------:R-:W-:Y:S05]  /*1f850*/  BSYNC B1 ;  /* 0x0000000000017941 */ /* 0x000fea0003800000 */
.L_x_22815:
        /* <DEDUP_REMOVED lines=44> */
.L_x_22814:
[----:B------:R-:W-:Y:S05]  /*1fb20*/  BSYNC B0 ;  /* 0x0000000000007941 */ /* 0x000fea0003800000 */
.L_x_22813:
        /* <DEDUP_REMOVED lines=14> */
.L_x_22817:
        /* <DEDUP_REMOVED lines=12> */
.L_x_22820:
[----:B------:R-:W-:-:S07]  /*1fcd0*/  IMAD.MOV.U32 R172, RZ, RZ, R194 ;  /* 0x000000ffffac7224 */ /* 0x000fce00078e00c2 */
.L_x_22821:
[----:B------:R-:W-:Y:S05]  /*1fce0*/  BSYNC B0 ;  /* 0x0000000000007941 */ /* 0x000fea0003800000 */
.L_x_22819:
        /* <DEDUP_REMOVED lines=16> */
.L_x_22825:
[----:B------:R-:W-:Y:S05]  /*1fdf0*/  BSYNC B1 ;  /* 0x0000000000017941 */ /* 0x000fea0003800000 */
.L_x_22824:
        /* <DEDUP_REMOVED lines=44> */
.L_x_22823:
[----:B------:R-:W-:Y:S05]  /*200c0*/  BSYNC B0 ;  /* 0x0000000000007941 */ /* 0x000fea0003800000 */
.L_x_22822:
        /* <DEDUP_REMOVED lines=10> */
.L_x_22818:
        /* <DEDUP_REMOVED lines=12> */
.L_x_22827:
[----:B------:R-:W-:-:S07]  /*20230*/  IMAD.MOV.U32 R172, RZ, RZ, R194 ;  /* 0x000000ffffac7224 */ /* 0x000fce00078e00c2 */
.L_x_22828:
[----:B------:R-:W-:Y:S05]  /*20240*/  BSYNC B0 ;  /* 0x0000000000007941 */ /* 0x000fea0003800000 */
.L_x_22826:
        /* <DEDUP_REMOVED lines=16> */
.L_x_22832:
[----:B------:R-:W-:Y:S05]  /*20350*/  BSYNC B1 ;  /* 0x0000000000017941 */ /* 0x000fea0003800000 */
.L_x_22831:
        /* <DEDUP_REMOVED lines=44> */
.L_x_22830:
[----:B------:R-:W-:Y:S05]  /*20620*/  BSYNC B0 ;  /* 0x0000000000007941 */ /* 0x000fea0003800000 */
.L_x_22829:
        /* <DEDUP_REMOVED lines=15> */
.L_x_22833:
        /* <DEDUP_REMOVED lines=12> */
.L_x_22836:
[----:B------:R-:W-:-:S07]  /*207e0*/  IMAD.MOV.U32 R173, RZ, RZ, R194 ;  /* 0x000000ffffad7224 */ /* 0x000fce00078e00c2 */
.L_x_22837:
[----:B------:R-:W-:Y:S05]  /*207f0*/  BSYNC B0 ;  /* 0x0000000000007941 */ /* 0x000fea0003800000 */
.L_x_22835:
        /* <DEDUP_REMOVED lines=16> */
.L_x_22841:
[----:B------:R-:W-:Y:S05]  /*20900*/  BSYNC B1 ;  /* 0x0000000000017941 */ /* 0x000fea0003800000 */
.L_x_22840:
        /* <DEDUP_REMOVED lines=44> */
.L_x_22839:
[----:B------:R-:W-:Y:S05]  /*20bd0*/  BSYNC B0 ;  /* 0x0000000000007941 */ /* 0x000fea0003800000 */
.L_x_22838:
        /* <DEDUP_REMOVED lines=9> */
.L_x_22834:
        /* <DEDUP_REMOVED lines=12> */
.L_x_22843:
[----:B------:R-:W-:-:S07]  /*20d30*/  IMAD.MOV.U32 R173, RZ, RZ, R194 ;  /* 0x000000ffffad7224 */ /* 0x000fce00078e00c2 */
.L_x_22844:
[----:B------:R-:W-:Y:S05]  /*20d40*/  BSYNC B0 ;  /* 0x0000000000007941 */ /* 0x000fea0003800000 */
.L_x_22842:
        /* <DEDUP_REMOVED lines=16> */
.L_x_22848:
[----:B------:R-:W-:Y:S05]  /*20e50*/  BSYNC B1 ;  /* 0x0000000000017941 */ /* 0x000fea0003800000 */
.L_x_22847:
        /* <DEDUP_REMOVED lines=44> */
.L_x_22846:
[----:B------:R-:W-:Y:S05]  /*21120*/  BSYNC B0 ;  /* 0x0000000000007941 */ /* 0x000fea0003800000 */
.L_x_22845:
        /* <DEDUP_REMOVED lines=12> */
.L_x_22849:
        /* <DEDUP_REMOVED lines=12> */
.L_x_22852:
[----:B------:R-:W-:-:S07]  /*212b0*/  IMAD.MOV.U32 R174, RZ, RZ, R194 ;  /* 0x000000ffffae7224 */ /* 0x000fce00078e00c2 */
.L_x_22853:
[----:B------:R-:W-:Y:S05]  /*212c0*/  BSYNC B0 ;  /* 0x0000000000007941 */ /* 0x000fea0003800000 */
.L_x_22851:
        /* <DEDUP_REMOVED lines=16> */
.L_x_22857:
[----:B------:R-:W-:Y:S05]  /*213d0*/  BSYNC B1 ;  /* 0x0000000000017941 */ /* 0x000fea0003800000 */
.L_x_22856:
        /* <DEDUP_REMOVED lines=44> */
.L_x_22855:
[----:B------:R-:W-:Y:S05]  /*216a0*/  BSYNC B0 ;  /* 0x0000000000007941 */ /* 0x000fea0003800000 */
.L_x_22854:
        /* <DEDUP_REMOVED lines=10> */
.L_x_22850:
        /* <DEDUP_REMOVED lines=12> */
.L_x_22859:
[----:B------:R-:W-:-:S07]  /*21810*/  IMAD.MOV.U32 R174, RZ, RZ, R194 ;  /* 0x000000ffffae7224 */ /* 0x000fce00078e00c2 */
.L_x_22860:
[----:B------:R-:W-:Y:S05]  /*21820*/  BSYNC B0 ;  /* 0x0000000000007941 */ /* 0x000fea0003800000 */
.L_x_22858:
        /* <DEDUP_REMOVED lines=16> */
.L_x_22864:
[----:B------:R-:W-:Y:S05]  /*21930*/  BSYNC B1 ;  /* 0x0000000000017941 */ /* 0x000fea0003800000 */
.L_x_22863:
        /* <DEDUP_REMOVED lines=44> */
.L_x_22862:
[----:B------:R-:W-:Y:S05]  /*21c00*/  BSYNC B0 ;  /* 0x0000000000007941 */ /* 0x000fea0003800000 */
.L_x_22861:
        /* <DEDUP_REMOVED lines=13> */
.L_x_22865:
        /* <DEDUP_REMOVED lines=12> */
.L_x_22868:
[----:B------:R-:W-:-:S07]  /*21da0*/  IMAD.MOV.U32 R178, RZ, RZ, R194 ;  /* 0x000000ffffb27224 */ /* 0x000fce00078e00c2 */
.L_x_22869:
[----:B------:R-:W-:Y:S05]  /*21db0*/  BSYNC B0 ;  /* 0x0000000000007941 */ /* 0x000fea0003800000 */
.L_x_22867:
        /* <DEDUP_REMOVED lines=16> */
.L_x_22873:
[----:B------:R-:W-:Y:S05]  /*21ec0*/  BSYNC B1 ;  /* 0x0000000000017941 */ /* 0x000fea0003800000 */
.L_x_22872:
        /* <DEDUP_REMOVED lines=44> */
.L_x_22871:
[----:B------:R-:W-:Y:S05]  /*22190*/  BSYNC B0 ;  /* 0x0000000000007941 */ /* 0x000fea0003800000 */
.L_x_22870:
        /* <DEDUP_REMOVED lines=9> */
.L_x_22866:
        /* <DEDUP_REMOVED lines=12> */
.L_x_22875:
[----:B------:R-:W-:-:S07]  /*222f0*/  IMAD.MOV.U32 R178, RZ, RZ, R194 ;  /* 0x000000ffffb27224 */ /* 0x000fce00078e00c2 */
.L_x_22876:
[----:B------:R-:W-:Y:S05]  /*22300*/  BSYNC B0 ;  /* 0x0000000000007941 */ /* 0x000fea0003800000 */
.L_x_22874:
        /* <DEDUP_REMOVED lines=16> */
.L_x_22880:
[----:B------:R-:W-:Y:S05]  /*22410*/  BSYNC B1 ;  /* 0x0000000000017941 */ /* 0x000fea0003800000 */
.L_x_22879:
        /* <DEDUP_REMOVED lines=44> */
.L_x_22878:
[----:B------:R-:W-:Y:S05]  /*226e0*/  BSYNC B0 ;  /* 0x0000000000007941 */ /* 0x000fea0003800000 */
.L_x_22877:
        /* <DEDUP_REMOVED lines=12> */
.L_x_22881:
        /* <DEDUP_REMOVED lines=12> */
.L_x_22884:
[----:B------:R-:W-:-:S07]  /*22870*/  IMAD.MOV.U32 R178, RZ, RZ, R194 ;  /* 0x000000ffffb27224 */ /* 0x000fce00078e00c2 */
.L_x_22885:
[----:B------:R-:W-:Y:S05]  /*22880*/  BSYNC B0 ;  /* 0x0000000000007941 */ /* 0x000fea0003800000 */
.L_x_22883:
        /* <DEDUP_REMOVED lines=18> */
.L_x_22889:
[----:B------:R-:W-:Y:S05]  /*229b0*/  BSYNC B1 ;  /* 0x0000000000017941 */ /* 0x000fea0003800000 */
.L_x_22888:
        /* <DEDUP_REMOVED lines=44> */
.L_x_22887:
[----:B------:R-:W-:Y:S05]  /*22c80*/  BSYNC B0 ;  /* 0x0000000000007941 */ /* 0x000fea0003800000 */
.L_x_22886:
        /* <DEDUP_REMOVED lines=10> */
.L_x_22882:
        /* <DEDUP_REMOVED lines=25> */
[----:B------:R-:W-:Y:S02]  /*22ec0*/  ISETP.NE.AND P2, PT, R178, RZ, PT ;  /* 0x000000ffb200720c */ /* 0x000fe40003f45270 */
[----:B------:R-:W-:Y:S01]  /*22ed0*/  LOP3.LUT R182, R212, R213, RZ, 0xfc, !PT ;  /* 0x000000d5d4b67212 */ /* 0x000fe200078efcff */
[----:B------:R-:W-:Y:S01]  /*22ee0*/  IMAD.WIDE.U32 R212, R221, 0x8, R2 ;  /* 0x00000008ddd47825 */ /* 0x000fe200078e0002 */
[----:B------:R-:W-:Y:S01]  /*22ef0*/  LOP3.LUT R183, R181, R225, R183, 0xfe, !PT ;  /* 0x000000e1b5b77212 */ /* 0x000fe200078efeb7 */
[----:B------:R-:W2:Y:S02]  /*22f00*/  @P0 LDC.64 R178, c[0x0][0x228] ;  /* 0x00008a00ffb20b82 */ /* 0x000ea40000000a00 */
[----:B------:R-:W-:-:S02]  /*22f10*/  IMAD.WIDE.U32 R180, R223, 0x10, R176 ;  /* 0x00000010dfb47825 */ /* 0x000fc400078e00b0 */
[----:B------:R1:W-:Y:S02]  /*22f20*/  STG.E.64 desc[UR4][R212.64], R182 ;  /* 0x000000b6d4007986 */ /* 0x0003e4000c101b04 */
[----:B0-----:R-:W-:-:S04]  /*22f30*/  @P1 IMAD.WIDE.U32 R176, R223, 0x20, R214 ;  /* 0x00000020dfb01825 */ /* 0x001fc800078e00d6 */
[----:B--2---:R-:W-:Y:S01]  /*22f40*/  @P0 IMAD.WIDE.U32 R178, R223, 0x10, R178 ;  /* 0x00000010dfb20825 */ /* 0x004fe200078e00b2 */
        /* <DEDUP_REMOVED lines=21> */
.L_x_22890:
        /* <DEDUP_REMOVED lines=16> */
.L_x_22892:
[----:B------:R-:W-:-:S07]  /*231a0*/  IMAD.MOV.U32 R178, RZ, RZ, R194 ;  /* 0x000000ffffb27224 */ /* 0x000fce00078e00c2 */
.L_x_22893:
[----:B------:R-:W-:Y:S05]  /*231b0*/  BSYNC B0 ;  /* 0x0000000000007941 */ /* 0x000fea0003800000 */
.L_x_22891:
        /* <DEDUP_REMOVED lines=16> */
.L_x_22897:
[----:B------:R-:W-:Y:S05]  /*232c0*/  BSYNC B1 ;  /* 0x0000000000017941 */ /* 0x000fea0003800000 */
.L_x_22896:
        /* <DEDUP_REMOVED lines=44> */
.L_x_22895:
[----:B------:R-:W-:Y:S05]  /*23590*/  BSYNC B0 ;  /* 0x0000000000007941 */ /* 0x000fea0003800000 */
.L_x_22894:
        /* <DEDUP_REMOVED lines=15> */
.L_x_22898:
        /* <DEDUP_REMOVED lines=12> */
.L_x_22901:
[----:B------:R-:W-:-:S07]  /*23750*/  IMAD.MOV.U32 R177, RZ, RZ, R194 ;  /* 0x000000ffffb17224 */ /* 0x000fce00078e00c2 */
.L_x_22902:
[----:B------:R-:W-:Y:S05]  /*23760*/  BSYNC B0 ;  /* 0x0000000000007941 */ /* 0x000fea0003800000 */
.L_x_22900:
        /* <DEDUP_REMOVED lines=16> */
.L_x_22906:
[----:B------:R-:W-:Y:S05]  /*23870*/  BSYNC B1 ;  /* 0x0000000000017941 */ /* 0x000fea0003800000 */
.L_x_22905:
        /* <DEDUP_REMOVED lines=44> */
.L_x_22904:
[----:B------:R-:W-:Y:S05]  /*23b40*/  BSYNC B0 ;  /* 0x0000000000007941 */ /* 0x000fea0003800000 */
.L_x_22903:
        /* <DEDUP_REMOVED lines=9> */
.L_x_22899:
        /* <DEDUP_REMOVED lines=12> */
.L_x_22908:
[----:B------:R-:W-:-:S07]  /*23ca0*/  IMAD.MOV.U32 R177, RZ, RZ, R194 ;  /* 0x000000ffffb17224 */ /* 0x000fce00078e00c2 */
.L_x_22909:
[----:B------:R-:W-:Y:S05]  /*23cb0*/  BSYNC B0 ;  /* 0x0000000000007941 */ /* 0x000fea0003800000 */
.L_x_22907:
        /* <DEDUP_REMOVED lines=16> */
.L_x_22913:
[----:B------:R-:W-:Y:S05]  /*23dc0*/  BSYNC B1 ;  /* 0x0000000000017941 */ /* 0x000fea0003800000 */
.L_x_22912:
        /* <DEDUP_REMOVED lines=44> */
.L_x_22911:
[----:B------:R-:W-:Y:S05]  /*24090*/  BSYNC B0 ;  /* 0x0000000000007941 */ /* 0x000fea0003800000 */
.L_x_22910:
        /* <DEDUP_REMOVED lines=14> */
.L_x_22914:
        /* <DEDUP_REMOVED lines=12> */
.L_x_22917:
[----:B------:R-:W-:-:S07]  /*24240*/  IMAD.MOV.U32 R180, RZ, RZ, R194 ;  /* 0x000000ffffb47224 */ /* 0x000fce00078e00c2 */
.L_x_22918:
[----:B------:R-:W-:Y:S05]  /*24250*/  BSYNC B0 ;  /* 0x0000000000007941 */ /* 0x000fea0003800000 */
.L_x_22916:
        /* <DEDUP_REMOVED lines=16> */
.L_x_22922:
[----:B------:R-:W-:Y:S05]  /*24360*/  BSYNC B1 ;  /* 0x0000000000017941 */ /* 0x000fea0003800000 */
.L_x_22921:
        /* <DEDUP_REMOVED lines=44> */
.L_x_22920:
[----:B------:R-:W-:Y:S05]  /*24630*/  BSYNC B0 ;  /* 0x0000000000007941 */ /* 0x000fea0003800000 */
.L_x_22919:
        /* <DEDUP_REMOVED lines=8> */
[----:B------:R-:W-:-:S04]  /*246c0*/  FADD.FTZ R177, R177, R180 ;  /* 0x000000b4b1b17221 */ /* 0x000fc80000010000 */
[----:B------:R-:W-:-:S07]  /*246d0*/  @P1 FADD.FTZ R177, R117, R177 ;  /* 0x000000b175b11221 */ /* 0x000fce0000010000 */
.L_x_22915:
        /* <DEDUP_REMOVED lines=12> */
.L_x_22924:
[----:B------:R-:W-:-:S07]  /*247a0*/  IMAD.MOV.U32 R180, RZ, RZ, R194 ;  /* 0x000000ffffb47224 */ /* 0x000fce00078e00c2 */
.L_x_22925:
[----:B------:R-:W-:Y:S05]  /*247b0*/  BSYNC B0 ;  /* 0x0000000000007941 */ /* 0x000fea0003800000 */
.L_x_22923:
        /* <DEDUP_REMOVED lines=16> */
.L_x_22929:
[----:B------:R-:W-:Y:S05]  /*248c0*/  BSYNC B1 ;  /* 0x0000000000017941 */ /* 0x000fea0003800000 */
.L_x_22928:
        /* <DEDUP_REMOVED lines=44> */
.L_x_22927:
[----:B------:R-:W-:Y:S05]  /*24b90*/  BSYNC B0 ;  /* 0x0000000000007941 */ /* 0x000fea0003800000 */
.L_x_22926:
        /* <DEDUP_REMOVED lines=15> */
.L_x_22930:
        /* <DEDUP_REMOVED lines=12> */
.L_x_22933:
[----:B------:R-:W-:-:S07]  /*24d50*/  IMAD.MOV.U32 R200, RZ, RZ, R194 ;  /* 0x000000ffffc87224 */ /* 0x000fce00078e00c2 */
.L_x_22934:
[----:B------:R-:W-:Y:S05]  /*24d60*/  BSYNC B0 ;  /* 0x0000000000007941 */ /* 0x000fea0003800000 */
.L_x_22932:
        /* <DEDUP_REMOVED lines=16> */
.L_x_22938:
[----:B------:R-:W-:Y:S05]  /*24e70*/  BSYNC B1 ;  /* 0x0000000000017941 */ /* 0x000fea0003800000 */
.L_x_22937:
        /* <DEDUP_REMOVED lines=44> */
.L_x_22936:
[----:B------:R-:W-:Y:S05]  /*25140*/  BSYNC B0 ;  /* 0x0000000000007941 */ /* 0x000fea0003800000 */
.L_x_22935:
        /* <DEDUP_REMOVED lines=9> */
.L_x_22931:
        /* <DEDUP_REMOVED lines=12> */
.L_x_22940:
[----:B------:R-:W-:-:S07]  /*252a0*/  IMAD.MOV.U32 R220, RZ, RZ, R194 ;  /* 0x000000ffffdc7224 */ /* 0x000fce00078e00c2 */
.L_x_22941:
[----:B------:R-:W-:Y:S05]  /*252b0*/  BSYNC B0 ;  /* 0x0000000000007941 */ /* 0x000fea0003800000 */
.L_x_22939:
        /* <DEDUP_REMOVED lines=16> */
.L_x_22945:
[----:B------:R-:W-:Y:S05]  /*253c0*/  BSYNC B1 ;  /* 0x0000000000017941 */ /* 0x000fea0003800000 */
.L_x_22944:
        /* <DEDUP_REMOVED lines=44> */
.L_x_22943:
[----:B------:R-:W-:Y:S05]  /*25690*/  BSYNC B0 ;  /* 0x0000000000007941 */ /* 0x000fea0003800000 */
.L_x_22942:
        /* <DEDUP_REMOVED lines=14> */
.L_x_22946:
        /* <DEDUP_REMOVED lines=12> */
.L_x_22949:
[----:B------:R-:W-:-:S07]  /*25840*/  IMAD.MOV.U32 R201, RZ, RZ, R194 ;  /* 0x000000ffffc97224 */ /* 0x000fce00078e00c2 */
.L_x_22950:
[----:B------:R-:W-:Y:S05]  /*25850*/  BSYNC B0 ;  /* 0x0000000000007941 */ /* 0x000fea0003800000 */
.L_x_22948:
        /* <DEDUP_REMOVED lines=16> */
.L_x_22954:
[----:B------:R-:W-:Y:S05]  /*25960*/  BSYNC B1 ;  /* 0x0000000000017941 */ /* 0x000fea0003800000 */
.L_x_22953:
        /* <DEDUP_REMOVED lines=44> */
.L_x_22952:
[----:B------:R-:W-:Y:S05]  /*25c30*/  BSYNC B0 ;  /* 0x0000000000007941 */ /* 0x000fea0003800000 */
.L_x_22951:
        /* <DEDUP_REMOVED lines=10> */
.L_x_22947:
        /* <DEDUP_REMOVED lines=12> */
.L_x_22956:
[----:B------:R-:W-:-:S07]  /*25da0*/  IMAD.MOV.U32 R214, RZ, RZ, R194 ;  /* 0x000000ffffd67224 */ /* 0x000fce00078e00c2 */
.L_x_22957:
[----:B------:R-:W-:Y:S05]  /*25db0*/  BSYNC B0 ;  /* 0x0000000000007941 */ /* 0x000fea0003800000 */
.L_x_22955:
        /* <DEDUP_REMOVED lines=16> */
.L_x_22961:
[----:B------:R-:W-:Y:S05]  /*25ec0*/  BSYNC B1 ;  /* 0x0000000000017941 */ /* 0x000fea0003800000 */
.L_x_22960:
        /* <DEDUP_REMOVED lines=44> */
.L_x_22959:
[----:B------:R-:W-:Y:S05]  /*26190*/  BSYNC B0 ;  /* 0x0000000000007941 */ /* 0x000fea0003800000 */
.L_x_22958:
        /* <DEDUP_REMOVED lines=15> */
.L_x_22962:
        /* <DEDUP_REMOVED lines=12> */
.L_x_22965:
[----:B------:R-:W-:-:S07]  /*26350*/  IMAD.MOV.U32 R181, RZ, RZ, R194 ;  /* 0x000000ffffb57224 */ /* 0x000fce00078e00c2 */
.L_x_22966:
[----:B------:R-:W-:Y:S05]  /*26360*/  BSYNC B0 ;  /* 0x0000000000007941 */ /* 0x000fea0003800000 */
.L_x_22964:
        /* <DEDUP_REMOVED lines=16> */
.L_x_22970:
[----:B------:R-:W-:Y:S05]  /*26470*/  BSYNC B1 ;  /* 0x0000000000017941 */ /* 0x000fea0003800000 */
.L_x_22969:
        /* <DEDUP_REMOVED lines=44> */
.L_x_22968:
[----:B------:R-:W-:Y:S05]  /*26740*/  BSYNC B0 ;  /* 0x0000000000007941 */ /* 0x000fea0003800000 */
.L_x_22967:
        /* <DEDUP_REMOVED lines=9> */
.L_x_22963:
        /* <DEDUP_REMOVED lines=12> */
.L_x_22972:
[----:B------:R-:W-:-:S07]  /*268a0*/  IMAD.MOV.U32 R181, RZ, RZ, R194 ;  /* 0x000000ffffb57224 */ /* 0x000fce00078e00c2 */
.L_x_22973:
[----:B------:R-:W-:Y:S05]  /*268b0*/  BSYNC B0 ;  /* 0x0000000000007941 */ /* 0x000fea0003800000 */
.L_x_22971:
        /* <DEDUP_REMOVED lines=16> */
.L_x_22977:
[----:B------:R-:W-:Y:S05]  /*269c0*/  BSYNC B1 ;  /* 0x0000000000017941 */ /* 0x000fea0003800000 */
.L_x_22976:
        /* <DEDUP_REMOVED lines=44> */
.L_x_22975:
[----:B------:R-:W-:Y:S05]  /*26c90*/  BSYNC B0 ;  /* 0x0000000000007941 */ /* 0x000fea0003800000 */
.L_x_22974:
        /* <DEDUP_REMOVED lines=12> */
.L_x_22978:
        /* <DEDUP_REMOVED lines=12> */
.L_x_22981:
[----:B------:R-:W-:-:S07]  /*26e20*/  IMAD.MOV.U32 R182, RZ, RZ, R194 ;  /* 0x000000ffffb67224 */ /* 0x000fce00078e00c2 */
.L_x_22982:
[----:B------:R-:W-:Y:S05]  /*26e30*/  BSYNC B0 ;  /* 0x0000000000007941 */ /* 0x000fea0003800000 */
.L_x_22980:
        /* <DEDUP_REMOVED lines=16> */
.L_x_22986:
[----:B------:R-:W-:Y:S05]  /*26f40*/  BSYNC B1 ;  /* 0x0000000000017941 */ /* 0x000fea0003800000 */
.L_x_22985:
        /* <DEDUP_REMOVED lines=44> */
.L_x_22984:
[----:B------:R-:W-:Y:S05]  /*27210*/  BSYNC B0 ;  /* 0x0000000000007941 */ /* 0x000fea0003800000 */
.L_x_22983:
        /* <DEDUP_REMOVED lines=10> */
.L_x_22979:
        /* <DEDUP_REMOVED lines=12> */
.L_x_22988:
[----:B------:R-:W-:-:S07]  /*27380*/  IMAD.MOV.U32 R182, RZ, RZ, R194 ;  /* 0x000000ffffb67224 */ /* 0x000fce00078e00c2 */
.L_x_22989:
[----:B------:R-:W-:Y:S05]  /*27390*/  BSYNC B0 ;  /* 0x0000000000007941 */ /* 0x000fea0003800000 */
.L_x_22987:
        /* <DEDUP_REMOVED lines=16> */
.L_x_22993:
[----:B------:R-:W-:Y:S05]  /*274a0*/  BSYNC B1 ;  /* 0x0000000000017941 */ /* 0x000fea0003800000 */
.L_x_22992:
        /* <DEDUP_REMOVED lines=44> */
.L_x_22991:
[----:B------:R-:W-:Y:S05]  /*27770*/  BSYNC B0 ;  /* 0x0000000000007941 */ /* 0x000fea0003800000 */
.L_x_22990:
        /* <DEDUP_REMOVED lines=13> */
.L_x_22994:
        /* <DEDUP_REMOVED lines=12> */
.L_x_22997:
[----:B------:R-:W-:-:S07]  /*27910*/  IMAD.MOV.U32 R204, RZ, RZ, R194 ;  /* 0x000000ffffcc7224 */ /* 0x000fce00078e00c2 */
.L_x_22998:
[----:B------:R-:W-:Y:S05]  /*27920*/  BSYNC B0 ;  /* 0x0000000000007941 */ /* 0x000fea0003800000 */
.L_x_22996:
        /* <DEDUP_REMOVED lines=16> */
.L_x_23002:
[----:B------:R-:W-:Y:S05]  /*27a30*/  BSYNC B1 ;  /* 0x0000000000017941 */ /* 0x000fea0003800000 */
.L_x_23001:
        /* <DEDUP_REMOVED lines=44> */
.L_x_23000:
[----:B------:R-:W-:Y:S05]  /*27d00*/  BSYNC B0 ;  /* 0x0000000000007941 */ /* 0x000fea0003800000 */
.L_x_22999:
        /* <DEDUP_REMOVED lines=9> */
.L_x_22995:
        /* <DEDUP_REMOVED lines=12> */
.L_x_23004:
[----:B------:R-:W-:-:S07]  /*27e60*/  IMAD.MOV.U32 R220, RZ, RZ, R194 ;  /* 0x000000ffffdc7224 */ /* 0x000fce00078e00c2 */
.L_x_23005:
[----:B------:R-:W-:Y:S05]  /*27e70*/  BSYNC B0 ;  /* 0x0000000000007941 */ /* 0x000fea0003800000 */
.L_x_23003:
        /* <DEDUP_REMOVED lines=16> */
.L_x_23009:
[----:B------:R-:W-:Y:S05]  /*27f80*/  BSYNC B1 ;  /* 0x0000000000017941 */ /* 0x000fea0003800000 */
.L_x_23008:
        /* <DEDUP_REMOVED lines=44> */
.L_x_23007:
[----:B------:R-:W-:Y:S05]  /*28250*/  BSYNC B0 ;  /* 0x0000000000007941 */ /* 0x000fea0003800000 */
.L_x_23006:
        /* <DEDUP_REMOVED lines=12> */
.L_x_23010:
        /* <DEDUP_REMOVED lines=12> */
.L_x_23013:
[----:B------:R-:W-:-:S07]  /*283e0*/  IMAD.MOV.U32 R205, RZ, RZ, R194 ;  /* 0x000000ffffcd7224 */ /* 0x000fce00078e00c2 */
.L_x_23014:
[----:B------:R-:W-:Y:S05]  /*283f0*/  BSYNC B0 ;  /* 0x0000000000007941 */ /* 0x000fea0003800000 */
.L_x_23012:
        /* <DEDUP_REMOVED lines=16> */
.L_x_23018:
[----:B------:R-:W-:Y:S05]  /*28500*/  BSYNC B1 ;  /* 0x0000000000017941 */ /* 0x000fea0003800000 */
.L_x_23017:
        /* <DEDUP_REMOVED lines=44> */
.L_x_23016:
[----:B------:R-:W-:Y:S05]  /*287d0*/  BSYNC B0 ;  /* 0x0000000000007941 */ /* 0x000fea0003800000 */
.L_x_23015:
        /* <DEDUP_REMOVED lines=10> */
.L_x_23011:
[----:B------:R-:W-:Y:S01]  /*28880*/  FADD.FTZ R208, RZ, R128 ;  /* 0x00000080ffd07221 */ /* 0x000fe20000010000 */
[----:B------:R-:W-:Y:S01]  /*28890*/  SEL R206, RZ, 0x10000, P4 ;  /* 0x00010000ffce7807 */ /* 0x000fe20002000000 */
[----:B------:R-:W-:Y:S01]  /*288a0*/  IMAD.WIDE.U32 R184, R223, 0x20, R184 ;  /* 0x00000020dfb87825 */ /* 0x000fe200078e00b8 */
[----:B------:R-:W-:-:S03]  /*288b0*/  SEL R213, RZ, 0x1000000, P5 ;  /* 0x01000000ffd57807 */ /* 0x000fc60002800000 */
[----:B------:R-:W-:Y:S01]  /*288c0*/  FADD.FTZ R215, R208, R129 ;  /* 0x00000081d0d77221 */ /* 0x000fe20000010000 */
[C---:B------:R-:W-:Y:S01]  /*288d0*/  LOP3.LUT P4, RZ, R218.reuse, 0x2, RZ, 0xc0, !PT ;  /* 0x00000002daff7812 */ /* 0x040fe2000788c0ff */
[----:B------:R-:W-:Y:S01]  /*288e0*/  IMAD.WIDE.U32 R2, R223, 0x8, R2 ;  /* 0x00000008df027825 */ /* 0x000fe200078e0002 */
[----:B------:R-:W-:-:S03]  /*288f0*/  LOP3.LUT P6, RZ, R218, 0x8, RZ, 0xc0, !PT ;  /* 0x00000008daff7812 */ /* 0x000fc600078cc0ff */
[----:B------:R-:W-:Y:S01]  /*28900*/  FADD.FTZ R208, R215, R130 ;  /* 0x00000082d7d07221 */ /* 0x000fe20000010000 */
[----:B------:R-:W-:Y:S01]  /*28910*/  LOP3.LUT P5, RZ, R218, 0x4, RZ, 0xc0, !PT ;  /* 0x00000004daff7812 */ /* 0x000fe200078ac0ff */
[----:B------:R0:W-:Y:S01]  /*28920*/  STG.E.128 desc[UR4][R184.64], R176 ;  /* 0x000000b0b8007986 */ /* 0x0001e2000c101d04 */
[----:B------:R-:W-:Y:S01]  /*28930*/  SEL R210, RZ, 0x100, P3 ;  /* 0x00000100ffd27807 */ /* 0x000fe20001800000 */
[----:B------:R-:W-:Y:S01]  /*28940*/  FADD.FTZ R215, R208, R131 ;  /* 0x00000083d0d77221 */ /* 0x000fe20000010000 */
[----:B------:R-:W-:Y:S01]  /*28950*/  SEL R214, RZ, 0x1, P4 ;  /* 0x00000001ffd67807 */ /* 0x000fe20002000000 */
[----:B------:R0:W-:Y:S01]  /*28960*/  STG.E.128 desc[UR4][R184.64+0x10], R180 ;  /* 0x000010b4b8007986 */ /* 0x0001e2000c101d04 */
[----:B------:R-:W-:Y:S01]  /*28970*/  SEL R216, RZ, 0x1, P5 ;  /* 0x00000001ffd87807 */ /* 0x000fe20002800000 */
[----:B------:R-:W-:Y:S01]  /*28980*/  FADD.FTZ R208, R215, R132 ;  /* 0x00000084d7d07221 */ /* 0x000fe20000010000 */
[----:B------:R-:W-:Y:S02]  /*28990*/  SEL R224, RZ, 0x1, P6 ;  /* 0x00000001ffe07807 */ /* 0x000fe40003000000 */
[----:B------:R-:W-:Y:S01]  /*289a0*/  LOP3.LUT P2, RZ, R218, 0x1, RZ, 0xc0, !PT ;  /* 0x00000001daff7812 */ /* 0x000fe2000784c0ff */
[----:B------:R-:W-:Y:S01]  /*289b0*/  FADD.FTZ R215, R208, R133 ;  /* 0x00000085d0d77221 */ /* 0x000fe20000010000 */
[----:B------:R-:W-:Y:S01]  /*289c0*/  IMAD.WIDE.U32 R216, R216, 0x10000, RZ ;  /* 0x00010000d8d87825 */ /* 0x000fe200078e00ff */
[----:B------:R-:W-:-:S03]  /*289d0*/  LOP3.LUT P1, RZ, R218, 0x10, RZ, 0xc0, !PT ;  /* 0x00000010daff7812 */ /* 0x000fc6000782c0ff */
[----:B------:R-:W-:Y:S01]  /*289e0*/  FADD.FTZ R208, R215, R134 ;  /* 0x00000086d7d07221 */ /* 0x000fe20000010000 */
[----:B------:R-:W-:Y:S01]  /*289f0*/  SEL R227, RZ, 0x1, P2 ;  /* 0x00000001ffe37807 */ /* 0x000fe20001000000 */
        /* <DEDUP_REMOVED lines=41> */
[----:B------:R-:W-:-:S03]  /*28c90*/  LOP3.LUT R208, R210, R213, R206, 0xfe, !PT ;  /* 0x000000d5d2d07212 */ /* 0x000fc600078efece */
[----:B------:R-:W-:Y:S01]  /*28ca0*/  FADD.FTZ R206, R215, R174 ;  /* 0x000000aed7ce7221 */ /* 0x000fe20000010000 */
[----:B------:R-:W-:-:S04]  /*28cb0*/  IMAD.WIDE.U32 R214, R214, 0x1000000, RZ ;  /* 0x01000000d6d67825 */ /* 0x000fc800078e00ff */
[----:B------:R-:W-:Y:S01]  /*28cc0*/  FADD.FTZ R213, R206, R175 ;  /* 0x000000afced57221 */ /* 0x000fe20000010000 */
[----:B------:R-:W-:Y:S02]  /*28cd0*/  LOP3.LUT R227, R215, R208, R227, 0xfe, !PT ;  /* 0x000000d0d7e37212 */ /* 0x000fe400078efee3 */
[----:B------:R-:W-:Y:S01]  /*28ce0*/  LOP3.LUT R214, R224, R214, R216, 0xfe, !PT ;  /* 0x000000d6e0d67212 */ /* 0x000fe200078efed8 */
[----:B------:R-:W-:Y:S01]  /*28cf0*/  FADD.FTZ R206, R213, R176 ;  /* 0x000000b0d5ce7221 */ /* 0x000fe20000010000 */
[----:B------:R-:W-:Y:S02]  /*28d00*/  SEL R215, RZ, 0x1, P1 ;  /* 0x00000001ffd77807 */ /* 0x000fe40000800000 */
[----:B------:R-:W-:Y:S01]  /*28d10*/  LOP3.LUT R217, R225, R227, R217, 0xfe, !PT ;  /* 0x000000e3e1d97212 */ /* 0x000fe200078efed9 */
[----:B------:R-:W-:Y:S01]  /*28d20*/  FADD.FTZ R213, R206, R177 ;  /* 0x000000b1ced57221 */ /* 0x000fe20000010000 */
[----:B------:R-:W-:Y:S02]  /*28d30*/  LOP3.LUT R216, R214, R215, RZ, 0xfc, !PT ;  /* 0x000000d7d6d87212 */ /* 0x000fe400078efcff */
[----:B------:R-:W-:Y:S01]  /*28d40*/  SHF.R.U32.HI R208, RZ, 0x5, R186 ;  /* 0x00000005ffd07819 */ /* 0x000fe200000116ba */
[----:B------:R-:W-:Y:S01]  /*28d50*/  FADD.FTZ R206, R213, R178 ;  /* 0x000000b2d5ce7221 */ /* 0x000fe20000010000 */
[----:B------:R-:W-:Y:S01]  /*28d60*/  LOP3.LUT P1, RZ, R0, 0xff, RZ, 0xc0, !PT ;  /* 0x000000ff00ff7812 */ /* 0x000fe2000782c0ff */
[----:B------:R0:W-:Y:S02]  /*28d70*/  STG.E.64 desc[UR4][R2.64], R216 ;  /* 0x000000d802007986 */ /* 0x0001e4000c101b04 */
[----:B------:R-:W-:-:S04]  /*28d80*/  FADD.FTZ R213, R206, R179 ;  /* 0x000000b3ced57221 */ /* 0x000fc80000010000 */
[----:B------:R-:W-:-:S04]  /*28d90*/  FADD.FTZ R206, R213, R180 ;  /* 0x000000b4d5ce7221 */ /* 0x000fc80000010000 */
[----:B------:R-:W-:Y:S01]  /*28da0*/  FADD.FTZ R213, R206, R181 ;  /* 0x000000b5ced57221 */ /* 0x000fe20000010000 */
[----:B------:R-:W-:-:S03]  /*28db0*/  LOP3.LUT R206, R208, 0x7fffffc, RZ, 0xc0, !PT ;  /* 0x07fffffcd0ce7812 */ /* 0x000fc600078ec0ff */
[----:B------:R-:W-:Y:S01]  /*28dc0*/  FADD.FTZ R0, R213, R182 ;  /* 0x000000b6d5007221 */ /* 0x000fe20000010000 */
[----:B0-----:R-:W-:Y:S06]  /*28dd0*/  @!P0 BRA `(.L_x_23019) ;  /* 0x0000000000508947 */ /* 0x001fec0003800000 */
        /* <DEDUP_REMOVED lines=20> */
.L_x_23019:
[----:B------:R-:W-:Y:S01]  /*28f20*/  UMOV UR22, 0xffffffff ;  /* 0xffffffff00167882 */ /* 0x000fe20000000000 */
[----:B------:R-:W-:Y:S01]  /*28f30*/  @!P1 IADD3 R206, R206, 0x4, RZ ;  /* 0x00000004cece9810 */ /* 0x000fe20007ffe0ff */
[----:B------:R-:W-:Y:S01]  /*28f40*/  FADD.FTZ R0, R0, R183 ;  /* 0x000000b700007221 */ /* 0x000fe20000010000 */
[----:B------:R-:W-:Y:S06]  /*28f50*/  BRA.DIV UR22, `(.L_x_23020) ;  /* 0x0000001a16987947 */ /* 0x000fec000b800000 */
[----:B0-----:R-:W0:Y:S02]  /*28f60*/  SHFL.BFLY PT, R3, R0, 0x1, 0x1f ;  /* 0x0c201f0000037f89 */ /* 0x001e2400000e0000 */
        /* <DEDUP_REMOVED lines=131> */
.L_x_23032:
[----:B------:R-:W2:Y:S01]  /*297a0*/  @!P2 S2R R3, SR_CgaCtaId ;  /* 0x000000000003a919 */ /* 0x000ea20000008800 */
[----:B------:R-:W-:Y:S01]  /*297b0*/  LOP3.LUT R185, R186, 0x1f, RZ, 0xc0, !PT ;  /* 0x0000001fbab97812 */ /* 0x000fe200078ec0ff */
[----:B------:R-:W-:Y:S05]  /*297c0*/  WARPSYNC.ALL ;  /* 0x0000000000007948 */ /* 0x000fea0003800000 */
[----:B------:R-:W-:Y:S02]  /*297d0*/  ISETP.GT.U32.AND P3, PT, R185, 0x3, PT ;  /* 0x00000003b900780c */ /* 0x000fe40003f64070 */
[----:B------:R-:W-:Y:S02]  /*297e0*/  @!P2 MOV R0, 0x400 ;  /* 0x000004000000a802 */ /* 0x000fe40000000f00 */
[----:B------:R-:W-:-:S09]  /*297f0*/  LOP3.LUT R213, R208, 0x3, RZ, 0xc0, !PT ;  /* 0x00000003d0d57812 */ /* 0x000fd200078ec0ff */
[----:B------:R-:W3:Y:S01]  /*29800*/  @!P3 S2R R217, SR_CgaCtaId ;  /* 0x0000000000d9b919 */ /* 0x000ee20000008800 */
[----:B------:R-:W-:Y:S02]  /*29810*/  @!P3 MOV R184, 0x400 ;  /* 0x0000040000b8b802 */ /* 0x000fe40000000f00 */
[----:B--2---:R-:W-:Y:S01]  /*29820*/  @!P2 LEA R3, R3, R0, 0x18 ;  /* 0x000000000303a211 */ /* 0x004fe200078ec0ff */
[C---:B------:R-:W-:Y:S02]  /*29830*/  @!P2 IMAD.IADD R0, R206.reuse, 0x1, R213 ;  /* 0x00000001ce00a824 */ /* 0x040fe400078e02d5 */
[----:B------:R-:W-:-:S03]  /*29840*/  @!P3 IMAD.IADD R206, R206, 0x1, R185 ;  /* 0x00000001ceceb824 */ /* 0x000fc600078e02b9 */
[----:B------:R-:W-:Y:S01]  /*29850*/  @!P2 LEA R0, R0, R3, 0x3 ;  /* 0x000000030000a211 */ /* 0x000fe200078e18ff */
[----:B-1----:R-:W-:-:S05]  /*29860*/  FADD.FTZ R3, R210, R215 ;  /* 0x000000d7d2037221 */ /* 0x002fca0000010000 */
[----:B------:R-:W-:Y:S01]  /*29870*/  @!P2 STS.64 [R0], R2 ;  /* 0x000000020000a388 */ /* 0x000fe20000000a00 */
[----:B------:R-:W-:Y:S01]  /*29880*/  BAR.SYNC.DEFER_BLOCKING 0x0 ;  /* 0x0000000000007b1d */ /* 0x000fe20000010000 */
[----:B------:R-:W-:Y:S02]  /*29890*/  PLOP3.LUT P2, PT, PT, PT, UP0, 0x40, 0x0 ;  /* 0x000000000000781c */ /* 0x000fe40003f4e808 */
[----:B---3--:R-:W-:Y:S02]  /*298a0*/  @!P3 LEA R217, R217, R184, 0x18 ;  /* 0x000000b8d9d9b211 */ /* 0x008fe400078ec0ff */
[----:B------:R-:W-:Y:S02]  /*298b0*/  CS2R R184, SRZ ;  /* 0x0000000000b87805 */ /* 0x000fe4000001ff00 */
[----:B------:R-:W-:Y:S01]  /*298c0*/  @!P3 LEA R208, R206, R217, 0x3 ;  /* 0x000000d9ced0b211 */ /* 0x000fe200078e18ff */
[----:B------:R-:W-:Y:S01]  /*298d0*/  IMAD.MOV.U32 R206, RZ, RZ, RZ ;  /* 0x000000ffffce7224 */ /* 0x000fe200078e00ff */
[----:B------:R-:W-:-:S05]  /*298e0*/  @!P3 MOV R206, 0x700 ;  /* 0x0000070000ceb802 */ /* 0x000fca0000000f00 */
[----:B------:R-:W1:Y:S04]  /*298f0*/  SHFL.DOWN PT, R215, R206, 0x2, 0x1f ;  /* 0x08401f00ced77f89 */ /* 0x000e6800000e0000 */
[----:B------:R-:W2:Y:S01]  /*29900*/  @!P3 LDS.64 R184, [R208] ;  /* 0x00000000d0b8b984 */ /* 0x000ea20000000a00 */
[----:B------:R-:W-:Y:S01]  /*29910*/  PLOP3.LUT P3, PT, PT, PT, UP0, 0x40, 0x0 ;  /* 0x000000000000781c */ /* 0x000fe20003f6e808 */
[----:B-1----:R-:W-:Y:S01]  /*29920*/  IMAD.IADD R2, R215, 0x1, R206 ;  /* 0x00000001d7027824 */ /* 0x002fe200078e02ce */
[----:B------:R-:W-:Y:S02]  /*29930*/  I2FP.F32.S32 R214, R215 ;  /* 0x000000d700d67245 */ /* 0x000fe40000201400 */
[----:B------:R-:W-:Y:S02]  /*29940*/  I2FP.F32.S32 R215, R206 ;  /* 0x000000ce00d77245 */ /* 0x000fe40000201400 */
[----:B------:R-:W-:Y:S01]  /*29950*/  I2FP.F32.S32 R3, R2 ;  /* 0x0000000200037245 */ /* 0x000fe20000201400 */
[----:B------:R-:W1:Y:S03]  /*29960*/  SHFL.DOWN PT, R227, R2, 0x1, 0x1f ;  /* 0x08201f0002e37f89 */ /* 0x000e6600000e0000 */
[----:B0-----:R-:W0:Y:S01]  /*29970*/  MUFU.RCP R210, R3 ;  /* 0x0000000300d27308 */ /* 0x001e220000001000 */
[----:B--2---:R-:W2:Y:S01]  /*29980*/  SHFL.DOWN PT, R217, R184, 0x2, 0x1f ;  /* 0x08401f00b8d97f89 */ /* 0x004ea200000e0000 */
[----:B-1----:R-:W-:-:S02]  /*29990*/  IADD3 R206, R2, R227, RZ ;  /* 0x000000e302ce7210 */ /* 0x002fc40007ffe0ff */
[----:B------:R-:W-:Y:S02]  /*299a0*/  I2FP.F32.S32 R227, R227 ;  /* 0x000000e300e37245 */ /* 0x000fe40000201400 */
[----:B------:R-:W-:-:S04]  /*299b0*/  I2FP.F32.S32 R206, R206 ;  /* 0x000000ce00ce7245 */ /* 0x000fc80000201400 */
[----:B------:R-:W1:Y:S01]  /*299c0*/  MUFU.RCP R216, R206 ;  /* 0x000000ce00d87308 */ /* 0x000e620000001000 */
[----:B--2---:R-:W-:-:S04]  /*299d0*/  FMUL.FTZ R0, R217, R214 ;  /* 0x000000d6d9007220 */ /* 0x004fc80000410000 */
[----:B------:R-:W-:Y:S01]  /*299e0*/  FFMA.FTZ R225, R215, R184, R0 ;  /* 0x000000b8d7e17223 */ /* 0x000fe20000010000 */
[----:B------:R-:W-:Y:S01]  /*299f0*/  FADD.FTZ R184, -R217, R184 ;  /* 0x000000b8d9b87221 */ /* 0x000fe20000010100 */
[----:B------:R-:W2:Y:S02]  /*29a00*/  SHFL.DOWN PT, R0, R185, 0x2, 0x1f ;  /* 0x08401f00b9007f89 */ /* 0x000ea400000e0000 */
[----:B0-----:R-:W-:Y:S01]  /*29a10*/  FMUL.FTZ R208, R210, R225 ;  /* 0x000000e1d2d07220 */ /* 0x001fe20000410000 */
[----:B------:R-:W-:-:S04]  /*29a20*/  FMUL.FTZ R184, R184, R184 ;  /* 0x000000b8b8b87220 */ /* 0x000fc80000410000 */
[----:B------:R-:W0:Y:S01]  /*29a30*/  SHFL.DOWN PT, R225, R208, 0x1, 0x1f ;  /* 0x08201f00d0e17f89 */ /* 0x000e2200000e0000 */
[----:B------:R-:W-:-:S04]  /*29a40*/  FMUL.FTZ R184, R184, R215 ;  /* 0x000000d7b8b87220 */ /* 0x000fc80000410000 */
[----:B------:R-:W-:Y:S01]  /*29a50*/  FMUL.FTZ R184, R184, R214 ;  /* 0x000000d6b8b87220 */ /* 0x000fe20000410000 */
[----:B--2---:R-:W-:-:S04]  /*29a60*/  FADD.FTZ R215, R0, R185 ;  /* 0x000000b900d77221 */ /* 0x004fc80000010000 */
[----:B------:R-:W-:Y:S01]  /*29a70*/  FFMA.FTZ R184, R210, R184, R215 ;  /* 0x000000b8d2b87223 */ /* 0x000fe200000100d7 */
[----:B0-----:R-:W-:-:S04]  /*29a80*/  FMUL.FTZ R2, R225, R227 ;  /* 0x000000e3e1027220 */ /* 0x001fc80000410000 */
[----:B------:R-:W0:Y:S01]  /*29a90*/  SHFL.DOWN PT, R215, R184, 0x1, 0x1f ;  /* 0x08201f00b8d77f89 */ /* 0x000e2200000e0000 */
[----:B------:R-:W-:Y:S01]  /*29aa0*/  FFMA.FTZ R185, R3, R208, R2 ;  /* 0x000000d003b97223 */ /* 0x000fe20000010002 */
[----:B------:R-:W-:-:S03]  /*29ab0*/  FADD.FTZ R208, R208, -R225 ;  /* 0x800000e1d0d07221 */ /* 0x000fc60000010000 */
[----:B-1----:R-:W-:Y:S01]  /*29ac0*/  FMUL.FTZ R185, R216, R185 ;  /* 0x000000b9d8b97220 */ /* 0x002fe20000410000 */
[----:B------:R-:W-:-:S04]  /*29ad0*/  FMUL.FTZ R208, R208, R208 ;  /* 0x000000d0d0d07220 */ /* 0x000fc80000410000 */
[----:B------:R-:W-:Y:S01]  /*29ae0*/  FMUL.FTZ R208, R3, R208 ;  /* 0x000000d003d07220 */ /* 0x000fe20000410000 */
[----:B------:R-:W1:Y:S03]  /*29af0*/  SHFL.IDX PT, R185, R185, RZ, 0x1f ;  /* 0x00001fffb9b97589 */ /* 0x000e6600000e0000 */
[----:B------:R-:W-:Y:S01]  /*29b00*/  FMUL.FTZ R208, R208, R227 ;  /* 0x000000e3d0d07220 */ /* 0x000fe20000410000 */
[----:B0-----:R-:W-:-:S04]  /*29b10*/  FADD.FTZ R215, R184, R215 ;  /* 0x000000d7b8d77221 */ /* 0x001fc80000010000 */
[----:B------:R-:W-:Y:S01]  /*29b20*/  FFMA.FTZ R208, R216, R208, R215 ;  /* 0x000000d0d8d07223 */ /* 0x000fe200000100d7 */
[C---:B-1----:R-:W-:Y:S01]  /*29b30*/  FSEL R206, R185.reuse, RZ, P2 ;  /* 0x000000ffb9ce7208 */ /* 0x042fe20001000000 */
[----:B------:R-:W-:Y:S01]  /*29b40*/  FMUL.FTZ R210, R185, R185 ;  /* 0x000000b9b9d27220 */ /* 0x000fe20000410000 */
[----:B------:R-:W-:-:S03]  /*29b50*/  LOP3.LUT P2, RZ, R213, 0x1f, R186, 0xf8, !PT ;  /* 0x0000001fd5ff7812 */ /* 0x000fc6000784f8ba */
[C---:B------:R-:W-:Y:S01]  /*29b60*/  FADD.FTZ R0, -R206.reuse, R128 ;  /* 0x00000080ce007221 */ /* 0x040fe20000010100 */
[----:B------:R-:W-:Y:S01]  /*29b70*/  FADD.FTZ R184, -R206, R129 ;  /* 0x00000081ceb87221 */ /* 0x000fe20000010100 */
[----:B------:R-:W0:Y:S01]  /*29b80*/  LDC R128, c[0x0][0x2d8] ;  /* 0x0000b600ff807b82 */ /* 0x000e220000000800 */
[----:B------:R-:W0:Y:S01]  /*29b90*/  SHFL.IDX PT, R129, R208, RZ, 0x1f ;  /* 0x00001fffd0817589 */ /* 0x000e2200000e0000 */
[----:B------:R-:W-:Y:S01]  /*29ba0*/  FSEL R213, R210, RZ, !P3 ;  /* 0x000000ffd2d57208 */ /* 0x000fe20005800000 */
[C---:B------:R-:W-:Y:S01]  /*29bb0*/  FADD.FTZ R130, -R206.reuse, R130 ;  /* 0x00000082ce827221 */ /* 0x040fe20000010100 */
[C---:B------:R-:W-:Y:S01]  /*29bc0*/  FADD.FTZ R131, -R206.reuse, R131 ;  /* 0x00000083ce837221 */ /* 0x040fe20000010100 */
[C---:B------:R-:W-:Y:S01]  /*29bd0*/  FADD.FTZ R132, -R206.reuse, R132 ;  /* 0x00000084ce847221 */ /* 0x040fe20000010100 */
[C---:B------:R-:W-:Y:S01]  /*29be0*/  FADD.FTZ R133, -R206.reuse, R133 ;  /* 0x00000085ce857221 */ /* 0x040fe20000010100 */
[C---:B------:R-:W-:Y:S01]  /*29bf0*/  FADD.FTZ R214, -R206.reuse, R175 ;  /* 0x000000afced67221 */ /* 0x040fe20000010100 */
        /* <DEDUP_REMOVED lines=17> */
[----:B0-----:R-:W-:Y:S01]  /*29d10*/  FFMA.FTZ R208, R129, UR24, R128 ;  /* 0x0000001881d07c23 */ /* 0x001fe20008010080 */
[C---:B------:R-:W-:Y:S01]  /*29d20*/  FADD.FTZ R149, -R206.reuse, R149 ;  /* 0x00000095ce957221 */ /* 0x040fe20000010100 */
[----:B------:R-:W0:Y:S01]  /*29d30*/  @!P2 LDC.64 R128, c[0x0][0x258] ;  /* 0x00009600ff80ab82 */ /* 0x000e220000000a00 */
[----:B------:R-:W-:Y:S01]  /*29d40*/  FADD.FTZ R144, -R206, R144 ;  /* 0x00000090ce907221 */ /* 0x000fe20000010100 */
[----:B------:R-:W-:Y:S01]  /*29d50*/  FADD.FTZ R213, R208, R213 ;  /* 0x000000d5d0d57221 */ /* 0x000fe20000010000 */
[C---:B------:R-:W-:Y:S01]  /*29d60*/  FADD.FTZ R208, -R206.reuse, R171 ;  /* 0x000000abced07221 */ /* 0x040fe20000010100 */
[----:B------:R-:W-:Y:S01]  /*29d70*/  FADD.FTZ R145, -R206, R145 ;  /* 0x00000091ce917221 */ /* 0x000fe20000010100 */
[----:B-1----:R-:W-:-:S04]  /*29d80*/  @!P2 IMAD.WIDE R2, R187, 0x4, R2 ;  /* 0x00000004bb02a825 */ /* 0x002fc800078e0202 */
[C---:B------:R-:W-:Y:S01]  /*29d90*/  FADD.FTZ R146, -R206.reuse, R146 ;  /* 0x00000092ce927221 */ /* 0x040fe20000010100 */
[C---:B------:R-:W-:Y:S01]  /*29da0*/  FADD.FTZ R147, -R206.reuse, R147 ;  /* 0x00000093ce937221 */ /* 0x040fe20000010100 */
[----:B------:R-:W1:Y:S01]  /*29db0*/  MUFU.RSQ R213, R213 ;  /* 0x000000d500d57308 */ /* 0x000e620000001400 */
        /* <DEDUP_REMOVED lines=15> */
[----:B0-----:R-:W-:-:S04]  /*29eb0*/  @!P2 IMAD.WIDE R128, R187, 0x4, R128 ;  /* 0x00000004bb80a825 */ /* 0x001fc800078e0280 */
[C---:B-1----:R-:W-:Y:S01]  /*29ec0*/  FMUL.FTZ R175, R213.reuse, R130 ;  /* 0x00000082d5af7220 */ /* 0x042fe20000410000 */
[C---:B------:R-:W-:Y:S01]  /*29ed0*/  FMUL.FTZ R130, R213.reuse, R131 ;  /* 0x00000083d5827220 */ /* 0x040fe20000410000 */
[C---:B------:R-:W-:Y:S01]  /*29ee0*/  FMUL.FTZ R131, R213.reuse, R132 ;  /* 0x00000084d5837220 */ /* 0x040fe20000410000 */
[----:B------:R-:W-:Y:S01]  /*29ef0*/  FMUL.FTZ R224, R213, R133 ;  /* 0x00000085d5e07220 */ /* 0x000fe20000410000 */
[----:B------:R-:W-:Y:S01]  /*29f00*/  FFMA.FTZ R175, R58, R175, R114 ;  /* 0x000000af3aaf7223 */ /* 0x000fe20000010072 */
[----:B--2---:R-:W-:Y:S01]  /*29f10*/  FFMA.FTZ R2, R59, R130, R115 ;  /* 0x000000823b027223 */ /* 0x004fe20000010073 */
[----:B------:R-:W-:Y:S01]  /*29f20*/  FFMA.FTZ R3, R52, R131, R108 ;  /* 0x0000008334037223 */ /* 0x000fe2000001006c */
[----:B------:R-:W-:Y:S01]  /*29f30*/  FFMA.FTZ R224, R53, R224, R109 ;  /* 0x000000e035e07223 */ /* 0x000fe2000001006d */
[----:B------:R0:W-:Y:S01]  /*29f40*/  @!P2 STG.E desc[UR4][R128.64], R213 ;  /* 0x000000d58000a986 */ /* 0x0001e2000c101904 */
[C---:B------:R-:W-:Y:S01]  /*29f50*/  FMUL.FTZ R181, R213.reuse, R134 ;  /* 0x00000086d5b57220 */ /* 0x040fe20000410000 */
[C---:B------:R-:W-:Y:S01]  /*29f60*/  FMUL.FTZ R230, R213.reuse, R135 ;  /* 0x00000087d5e67220 */ /* 0x040fe20000410000 */
[C---:B------:R-:W-:Y:S01]  /*29f70*/  FMUL.FTZ R173, R213.reuse, R0 ;  /* 0x00000000d5ad7220 */ /* 0x040fe20000410000 */
        /* <DEDUP_REMOVED lines=8> */
[----:B0-----:R-:W-:Y:S01]  /*2a000*/  F2FP.BF16.F32.PACK_AB R129, R2, R175 ;  /* 0x000000af0281723e */ /* 0x001fe200000010ff */
[----:B------:R-:W-:Y:S01]  /*2a010*/  FMUL.FTZ R171, R213, R136 ;  /* 0x00000088d5ab7220 */ /* 0x000fe20000410000 */
[----:B------:R-:W0:Y:S01]  /*2a020*/  LDC.64 R2, c[0x0][0x2b8] ;  /* 0x0000ae00ff027b82 */ /* 0x000e220000000a00 */
        /* <DEDUP_REMOVED lines=8> */
[----:B------:R-:W-:Y:S01]  /*2a0b0*/  LEA R136, P2, R197, UR18, 0x4 ;  /* 0x00000012c5887c11 */ /* 0x000fe2000f8420ff */
[C---:B------:R-:W-:Y:S01]  /*2a0c0*/  FMUL.FTZ R0, R213.reuse, R137 ;  /* 0x00000089d5007220 */ /* 0x040fe20000410000 */
[C---:B------:R-:W-:Y:S01]  /*2a0d0*/  FMUL.FTZ R179, R213.reuse, R142 ;  /* 0x0000008ed5b37220 */ /* 0x040fe20000410000 */
[C---:B------:R-:W-:Y:S01]  /*2a0e0*/  FMUL.FTZ R228, R213.reuse, R143 ;  /* 0x0000008fd5e47220 */ /* 0x040fe20000410000 */
        /* <DEDUP_REMOVED lines=13> */
[----:B------:R-:W-:Y:S01]  /*2a1c0*/  F2FP.BF16.F32.PACK_AB R131, R230, R131 ;  /* 0x00000083e683723e */ /* 0x000fe200000010ff */
[----:B------:R-:W-:Y:S01]  /*2a1d0*/  FADD.FTZ R206, -R206, R183 ;  /* 0x000000b7cece7221 */ /* 0x000fe20000010100 */
[----:B------:R-:W-:Y:S01]  /*2a1e0*/  F2FP.BF16.F32.PACK_AB R128, R184, R173 ;  /* 0x000000adb880723e */ /* 0x000fe200000010ff */
[----:B------:R-:W-:Y:S01]  /*2a1f0*/  FMUL.FTZ R148, R213, R149 ;  /* 0x00000095d5947220 */ /* 0x000fe20000410000 */
[----:B------:R-:W-:Y:S01]  /*2a200*/  LEA.HI.X R137, R197, UR19, RZ, 0x4, P2 ;  /* 0x00000013c5897c11 */ /* 0x000fe200090f24ff */
[----:B------:R-:W-:Y:S01]  /*2a210*/  FFMA.FTZ R135, R46, R179, R102 ;  /* 0x000000b32e877223 */ /* 0x000fe20000010066 */
[----:B------:R-:W-:Y:S01]  /*2a220*/  F2FP.BF16.F32.PACK_AB R134, R153, R152 ;  /* 0x000000989986723e */ /* 0x000fe200000010ff */
        /* <DEDUP_REMOVED lines=20> */
[----:B------:R-:W-:Y:S01]  /*2a370*/  F2FP.BF16.F32.PACK_AB R132, R153, R132 ;  /* 0x000000849984723e */ /* 0x000fe200000010ff */
[C---:B------:R-:W-:Y:S01]  /*2a380*/  FMUL.FTZ R139, R213.reuse, R156 ;  /* 0x0000009cd58b7220 */ /* 0x040fe20000410000 */
[----:B------:R-:W-:Y:S01]  /*2a390*/  FMUL.FTZ R147, R213, R158 ;  /* 0x0000009ed5937220 */ /* 0x000fe20000410000 */
[----:B------:R-:W-:Y:S01]  /*2a3a0*/  FFMA.FTZ R141, R32, R141, R88 ;  /* 0x0000008d208d7223 */ /* 0x000fe20000010058 */
[----:B------:R-:W-:Y:S01]  /*2a3b0*/  FFMA.FTZ R140, R33, R140, R89 ;  /* 0x0000008c218c7223 */ /* 0x000fe20000010059 */
[----:B------:R-:W-:Y:S01]  /*2a3c0*/  FFMA.FTZ R143, R34, R143, R90 ;  /* 0x0000008f228f7223 */ /* 0x000fe2000001005a */
[----:B------:R-:W-:Y:S01]  /*2a3d0*/  FFMA.FTZ R142, R35, R142, R91 ;  /* 0x0000008e238e7223 */ /* 0x000fe2000001005b */
[C---:B------:R-:W-:Y:S01]  /*2a3e0*/  FMUL.FTZ R158, R213.reuse, R167 ;  /* 0x000000a7d59e7220 */ /* 0x040fe20000410000 */
[C---:B------:R-:W-:Y:S01]  /*2a3f0*/  FMUL.FTZ R138, R213.reuse, R157 ;  /* 0x0000009dd58a7220 */ /* 0x040fe20000410000 */
[----:B------:R-:W-:Y:S01]  /*2a400*/  FMUL.FTZ R155, R213, R168 ;  /* 0x000000a8d59b7220 */ /* 0x000fe20000410000 */
[----:B-1----:R-:W-:Y:S01]  /*2a410*/  FFMA.FTZ R130, R37, R148, R93 ;  /* 0x0000009425827223 */ /* 0x002fe2000001005d */
[----:B------:R-:W-:Y:S01]  /*2a420*/  FFMA.FTZ R128, R41, R226, R97 ;  /* 0x000000e229807223 */ /* 0x000fe20000010061 */
[----:B0-----:R-:W-:-:S04]  /*2a430*/  IMAD.WIDE.U32 R136, R207, 0x10, R2 ;  /* 0x00000010cf887825 */ /* 0x001fc800078e0002 */
[C---:B------:R-:W-:Y:S01]  /*2a440*/  FMUL.FTZ R154, R213.reuse, R169 ;  /* 0x000000a9d59a7220 */ /* 0x040fe20000410000 */
[C---:B------:R-:W-:Y:S01]  /*2a450*/  FMUL.FTZ R167, R213.reuse, R172 ;  /* 0x000000acd5a77220 */ /* 0x040fe20000410000 */
[C---:B------:R-:W-:Y:S01]  /*2a460*/  FMUL.FTZ R210, R213.reuse, R210 ;  /* 0x000000d2d5d27220 */ /* 0x040fe20000410000 */
[C---:B------:R-:W-:Y:S01]  /*2a470*/  FMUL.FTZ R157, R213.reuse, R164 ;  /* 0x000000a4d59d7220 */ /* 0x040fe20000410000 */
[----:B------:R-:W-:Y:S01]  /*2a480*/  FMUL.FTZ R156, R213, R165 ;  /* 0x000000a5d59c7220 */ /* 0x000fe20000410000 */
[----:B------:R-:W-:Y:S01]  /*2a490*/  F2FP.BF16.F32.PACK_AB R131, R234, R149 ;  /* 0x00000095ea83723e */ /* 0x000fe200000010ff */
[----:B------:R-:W-:Y:S01]  /*2a4a0*/  IMAD.WIDE.U32 R164, R209, 0x10, R2 ;  /* 0x00000010d1a47825 */ /* 0x000fe200078e0002 */
[----:B------:R-:W-:-:S03]  /*2a4b0*/  F2FP.BF16.F32.PACK_AB R130, R130, R185 ;  /* 0x000000b98282723e */ /* 0x000fc600000010ff */
[----:B------:R-:W-:Y:S01]  /*2a4c0*/  FFMA.FTZ R0, R28, R139, R84 ;  /* 0x0000008b1c007223 */ /* 0x000fe20000010054 */
[----:B------:R-:W-:Y:S01]  /*2a4d0*/  F2FP.BF16.F32.PACK_AB R129, R232, R183 ;  /* 0x000000b7e881723e */ /* 0x000fe200000010ff */
[----:B------:R0:W-:Y:S01]  /*2a4e0*/  STG.E.128 desc[UR4][R136.64], R132 ;  /* 0x0000008488007986 */ /* 0x0001e2000c101d04 */
[----:B------:R-:W-:Y:S01]  /*2a4f0*/  F2FP.BF16.F32.PACK_AB R128, R128, R177 ;  /* 0x000000b18080723e */ /* 0x000fe200000010ff */
[C---:B------:R-:W-:Y:S01]  /*2a500*/  FMUL.FTZ R150, R213.reuse, R159 ;  /* 0x0000009fd5967220 */ /* 0x040fe20000410000 */
[C---:B------:R-:W-:Y:S01]  /*2a510*/  FMUL.FTZ R146, R213.reuse, R163 ;  /* 0x000000a3d5927220 */ /* 0x040fe20000410000 */
[----:B------:R-:W-:Y:S01]  /*2a520*/  FFMA.FTZ R139, R30, R147, R86 ;  /* 0x000000931e8b7223 */ /* 0x000fe20000010056 */
[C---:B------:R-:W-:Y:S01]  /*2a530*/  FMUL.FTZ R145, R213.reuse, R160 ;  /* 0x000000a0d5917220 */ /* 0x040fe20000410000 */
[C---:B------:R-:W-:Y:S01]  /*2a540*/  FMUL.FTZ R144, R213.reuse, R161 ;  /* 0x000000a1d5907220 */ /* 0x040fe20000410000 */
[C---:B------:R-:W-:Y:S01]  /*2a550*/  FMUL.FTZ R151, R213.reuse, R162 ;  /* 0x000000a2d5977220 */ /* 0x040fe20000410000 */
[----:B------:R-:W-:Y:S01]  /*2a560*/  FMUL.FTZ R163, R213, R166 ;  /* 0x000000a6d5a37220 */ /* 0x000fe20000410000 */
        /* <DEDUP_REMOVED lines=9> */
[----:B0-----:R-:W-:Y:S01]  /*2a600*/  F2FP.BF16.F32.PACK_AB R137, R142, R143 ;  /* 0x0000008f8e89723e */ /* 0x001fe200000010ff */
[----:B------:R-:W-:Y:S01]  /*2a610*/  FFMA.FTZ R132, R16, R155, R72 ;  /* 0x0000009b10847223 */ /* 0x000fe20000010048 */
[----:B------:R-:W-:Y:S01]  /*2a620*/  F2FP.BF16.F32.PACK_AB R136, R140, R141 ;  /* 0x0000008d8c88723e */ /* 0x000fe200000010ff */
[----:B------:R-:W-:Y:S01]  /*2a630*/  FFMA.FTZ R134, R12, R167, R68 ;  /* 0x000000a70c867223 */ /* 0x000fe20000010044 */
[----:B------:R-:W-:Y:S01]  /*2a640*/  FFMA.FTZ R143, R13, R210, R69 ;  /* 0x000000d20d8f7223 */ /* 0x000fe20000010045 */
[----:B------:R-:W-:Y:S01]  /*2a650*/  FFMA.FTZ R141, R17, R154, R73 ;  /* 0x0000009a118d7223 */ /* 0x000fe20000010049 */
        /* <DEDUP_REMOVED lines=23> */
[----:B0-----:R-:W-:Y:S01]  /*2a7d0*/  FFMA.FTZ R130, R21, R156, R77 ;  /* 0x0000009c15827223 */ /* 0x001fe2000001004d */
[----:B------:R-:W-:Y:S01]  /*2a7e0*/  FFMA.FTZ R128, R24, R145, R80 ;  /* 0x0000009118807223 */ /* 0x000fe20000010050 */
        /* <DEDUP_REMOVED lines=15> */
[----:B------:R-:W-:Y:S01]  /*2a8e0*/  VIADD R187, R187, UR20 ;  /* 0x00000014bbbb7c36 */ /* 0x000fe20008000000 */
        /* <DEDUP_REMOVED lines=8> */
[----:B------:R-:W-:Y:S02]  /*2a970*/  ISETP.GE.AND P2, PT, R187, UR21, PT ;  /* 0x00000015bb007c0c */ /* 0x000fe4000bf46270 */
[----:B------:R-:W-:Y:S01]  /*2a980*/  SEL R0, RZ, 0x1, P1 ;  /* 0x00000001ff007807 */ /* 0x000fe20000800000 */
[----:B------:R0:W-:Y:S10]  /*2a990*/  STG.E.128 desc[UR4][R144.64], R140 ;  /* 0x0000008c90007986 */ /* 0x0001f4000c101d04 */
[----:B------:R-:W-:Y:S05]  /*2a9a0*/  @!P2 BRA `(.L_x_23021) ;  /* 0xfffffd60004ca947 */ /* 0x000fea000383ffff */
[----:B------:R-:W-:Y:S05]  /*2a9b0*/  EXIT ;  /* 0x000000000000794d */ /* 0x000fea0003800000 */
.L_x_23020:
[----:B------:R-:W-:Y:S01]  /*2a9c0*/  HFMA2.MMA R225, -RZ, RZ, 0, 1.847743988037109375e-06 ;  /* 0x0000001fffe17435 */ /* 0x000fe200000001ff */
[----:B------:R-:W-:Y:S01]  /*2a9d0*/  MOV R217, R0 ;  /* 0x0000000000d97202 */ /* 0x000fe20000000f00 */
[----:B------:R-:W-:Y:S02]  /*2a9e0*/  IMAD.MOV.U32 R216, RZ, RZ, 0x1 ;  /* 0x00000001ffd87424 */ /* 0x000fe400078e00ff */
[----:B------:R-:W-:-:S07]  /*2a9f0*/  IMAD.MOV.U32 R214, RZ, RZ, -0x1 ;  /* 0xffffffffffd67424 */ /* 0x000fce00078e00ff */
[----:B0-----:R-:W-:Y:S05]  /*2aa00*/  WARPSYNC.COLLECTIVE R214, `(.L_x_23022) ;  /* 0x00000000d6087348 */ /* 0x001fea0003c00000 */
[----:B------:R1:W2:Y:S02]  /*2aa10*/  SHFL.BFLY P3, R213, R217, R216, R225 ;  /* 0x0c0000d8d9d57389 */ /* 0x0002a400000600e1 */
[----:B012---:R-:W-:Y:S01]  /*2aa20*/  ENDCOLLECTIVE ;  /* 0x000000000000791b */ /* 0x007fe20003800000 */
.L_x_23022:
[----:B------:R-:W-:Y:S01]  /*2aa30*/  HFMA2.MMA R216, -RZ, RZ, 0, 1.1920928955078125e-07 ;  /* 0x00000002ffd87435 */ /* 0x000fe200000001ff */
[----:B------:R-:W-:-:S05]  /*2aa40*/  MOV R3, R213 ;  /* 0x000000d500037202 */ /* 0x000fca0000000f00 */
[----:B------:R-:W-:-:S04]  /*2aa50*/  FADD.FTZ R3, R0, R3 ;  /* 0x0000000300037221 */ /* 0x000fc80000010000 */
[----:B------:R-:W-:-:S07]  /*2aa60*/  IMAD.MOV.U32 R217, RZ, RZ, R3 ;  /* 0x000000ffffd97224 */ /* 0x000fce00078e0003 */
[----:B------:R-:W-:Y:S05]  /*2aa70*/  WARPSYNC.COLLECTIVE R214, `(.L_x_23023) ;  /* 0x00000000d6087348 */ /* 0x000fea0003c00000 */
[----:B------:R0:W1:Y:S02]  /*2aa80*/  SHFL.BFLY P3, R213, R217, R216, R225 ;  /* 0x0c0000d8d9d57389 */ /* 0x00006400000600e1 */
[----:B01----:R-:W-:Y:S01]  /*2aa90*/  ENDCOLLECTIVE ;  /* 0x000000000000791b */ /* 0x003fe20003800000 */
.L_x_23023:
[----:B------:R-:W-:Y:S02]  /*2aaa0*/  IMAD.MOV.U32 R216, RZ, RZ, 0x4 ;  /* 0x00000004ffd87424 */ /* 0x000fe400078e00ff */
[----:B------:R-:W-:-:S04]  /*2aab0*/  IMAD.MOV.U32 R2, RZ, RZ, R213 ;  /* 0x000000ffff027224 */ /* 0x000fc800078e00d5 */
[----:B------:R-:W-:-:S05]  /*2aac0*/  FADD.FTZ R184, R3, R2 ;  /* 0x0000000203b87221 */ /* 0x000fca0000010000 */
[----:B------:R-:W-:-:S07]  /*2aad0*/  MOV R217, R184 ;  /* 0x000000b800d97202 */ /* 0x000fce0000000f00 */
[----:B------:R-:W-:Y:S05]  /*2aae0*/  WARPSYNC.COLLECTIVE R214, `(.L_x_23024) ;  /* 0x00000000d6087348 */ /* 0x000fea0003c00000 */
[----:B------:R0:W1:Y:S02]  /*2aaf0*/  SHFL.BFLY P3, R213, R217, R216, R225 ;  /* 0x0c0000d8d9d57389 */ /* 0x00006400000600e1 */
[----:B01----:R-:W-:Y:S01]  /*2ab00*/  ENDCOLLECTIVE ;  /* 0x000000000000791b */ /* 0x003fe20003800000 */
.L_x_23024:
[----:B------:R-:W-:Y:S01]  /*2ab10*/  HFMA2.MMA R216, -RZ, RZ, 0, 4.76837158203125e-07 ;  /* 0x00000008ffd87435 */ /* 0x000fe200000001ff */
[----:B------:R-:W-:-:S05]  /*2ab20*/  MOV R185, R213 ;  /* 0x000000d500b97202 */ /* 0x000fca0000000f00 */
[----:B------:R-:W-:-:S04]  /*2ab30*/  FADD.FTZ R185, R184, R185 ;  /* 0x000000b9b8b97221 */ /* 0x000fc80000010000 */
[----:B------:R-:W-:-:S07]  /*2ab40*/  IMAD.MOV.U32 R217, RZ, RZ, R185 ;  /* 0x000000ffffd97224 */ /* 0x000fce00078e00b9 */
[----:B------:R-:W-:Y:S05]  /*2ab50*/  WARPSYNC.COLLECTIVE R214, `(.L_x_23025) ;  /* 0x00000000d6087348 */ /* 0x000fea0003c00000 */
[----:B------:R0:W1:Y:S02]  /*2ab60*/  SHFL.BFLY P3, R213, R217, R216, R225 ;  /* 0x0c0000d8d9d57389 */ /* 0x00006400000600e1 */
[----:B01----:R-:W-:Y:S01]  /*2ab70*/  ENDCOLLECTIVE ;  /* 0x000000000000791b */ /* 0x003fe20003800000 */
.L_x_23025:
[----:B------:R-:W-:Y:S02]  /*2ab80*/  IMAD.MOV.U32 R216, RZ, RZ, 0x10 ;  /* 0x00000010ffd87424 */ /* 0x000fe400078e00ff */
[----:B------:R-:W-:-:S04]  /*2ab90*/  IMAD.MOV.U32 R2, RZ, RZ, R213 ;  /* 0x000000ffff027224 */ /* 0x000fc800078e00d5 */
[----:B------:R-:W-:-:S05]  /*2aba0*/  FADD.FTZ R210, R185, R2 ;  /* 0x00000002b9d27221 */ /* 0x000fca0000010000 */
[----:B------:R-:W-:-:S07]  /*2abb0*/  MOV R217, R210 ;  /* 0x000000d200d97202 */ /* 0x000fce0000000f00 */
[----:B------:R-:W-:Y:S05]  /*2abc0*/  WARPSYNC.COLLECTIVE R214, `(.L_x_23026) ;  /* 0x00000000d6087348 */ /* 0x000fea0003c00000 */
[----:B------:R0:W1:Y:S02]  /*2abd0*/  SHFL.BFLY P3, R213, R217, R216, R225 ;  /* 0x0c0000d8d9d57389 */ /* 0x00006400000600e1 */
[----:B01----:R-:W-:Y:S01]  /*2abe0*/  ENDCOLLECTIVE ;  /* 0x000000000000791b */ /* 0x003fe20003800000 */
.L_x_23026:
[----:B------:R-:W-:Y:S02]  /*2abf0*/  IMAD.MOV.U32 R216, RZ, RZ, 0x1 ;  /* 0x00000001ffd87424 */ /* 0x000fe400078e00ff */
        /* <DEDUP_REMOVED lines=114> */
[----:B------:R-:W-:-:S07]  /*2b320*/  MOV R217, R0 ;  /* 0x0000000000d97202 */ /* 0x000fce0000000f00 */
[----:B------:R-:W-:Y:S05]  /*2b330*/  WARPSYNC.COLLECTIVE R214, `(.L_x_23027) ;  /* 0x00000000d6087348 */ /* 0x000fea0003c00000 */
[----:B------:R0:W1:Y:S02]  /*2b340*/  SHFL.BFLY P3, R213, R217, R216, R225 ;  /* 0x0c0000d8d9d57389 */ /* 0x00006400000600e1 */
[----:B01----:R-:W-:Y:S01]  /*2b350*/  ENDCOLLECTIVE ;  /* 0x000000000000791b */ /* 0x003fe20003800000 */
.L_x_23027:
[----:B------:R-:W-:Y:S01]  /*2b360*/  HFMA2.MMA R216, -RZ, RZ, 0, 1.1920928955078125e-07 ;  /* 0x00000002ffd87435 */ /* 0x000fe200000001ff */
[----:B------:R-:W-:-:S05]  /*2b370*/  MOV R3, R213 ;  /* 0x000000d500037202 */ /* 0x000fca0000000f00 */
[----:B------:R-:W-:-:S04]  /*2b380*/  FADD.FTZ R3, R0, R3 ;  /* 0x0000000300037221 */ /* 0x000fc80000010000 */
[----:B------:R-:W-:-:S07]  /*2b390*/  IMAD.MOV.U32 R217, RZ, RZ, R3 ;  /* 0x000000ffffd97224 */ /* 0x000fce00078e0003 */
[----:B------:R-:W-:Y:S05]  /*2b3a0*/  WARPSYNC.COLLECTIVE R214, `(.L_x_23028) ;  /* 0x00000000d6087348 */ /* 0x000fea0003c00000 */
[----:B------:R0:W1:Y:S02]  /*2b3b0*/  SHFL.BFLY P3, R213, R217, R216, R225 ;  /* 0x0c0000d8d9d57389 */ /* 0x00006400000600e1 */
[----:B01----:R-:W-:Y:S01]  /*2b3c0*/  ENDCOLLECTIVE ;  /* 0x000000000000791b */ /* 0x003fe20003800000 */
.L_x_23028:
[----:B------:R-:W-:Y:S02]  /*2b3d0*/  IMAD.MOV.U32 R216, RZ, RZ, 0x4 ;  /* 0x00000004ffd87424 */ /* 0x000fe400078e00ff */
[----:B------:R-:W-:-:S04]  /*2b3e0*/  IMAD.MOV.U32 R184, RZ, RZ, R213 ;  /* 0x000000ffffb87224 */ /* 0x000fc800078e00d5 */
[----:B------:R-:W-:-:S05]  /*2b3f0*/  FADD.FTZ R184, R3, R184 ;  /* 0x000000b803b87221 */ /* 0x000fca0000010000 */
[----:B------:R-:W-:-:S07]  /*2b400*/  MOV R217, R184 ;  /* 0x000000b800d97202 */ /* 0x000fce0000000f00 */
[----:B------:R-:W-:Y:S05]  /*2b410*/  WARPSYNC.COLLECTIVE R214, `(.L_x_23029) ;  /* 0x00000000d6087348 */ /* 0x000fea0003c00000 */
[----:B------:R0:W1:Y:S02]  /*2b420*/  SHFL.BFLY P3, R213, R217, R216, R225 ;  /* 0x0c0000d8d9d57389 */ /* 0x00006400000600e1 */
[----:B01----:R-:W-:Y:S01]  /*2b430*/  ENDCOLLECTIVE ;  /* 0x000000000000791b */ /* 0x003fe20003800000 */
.L_x_23029:
[----:B------:R-:W-:Y:S01]  /*2b440*/  HFMA2.MMA R216, -RZ, RZ, 0, 4.76837158203125e-07 ;  /* 0x00000008ffd87435 */ /* 0x000fe200000001ff */
[----:B------:R-:W-:-:S05]  /*2b450*/  MOV R185, R213 ;  /* 0x000000d500b97202 */ /* 0x000fca0000000f00 */
[----:B------:R-:W-:-:S04]  /*2b460*/  FADD.FTZ R185, R184, R185 ;  /* 0x000000b9b8b97221 */ /* 0x000fc80000010000 */
[----:B------:R-:W-:-:S07]  /*2b470*/  IMAD.MOV.U32 R217, RZ, RZ, R185 ;  /* 0x000000ffffd97224 */ /* 0x000fce00078e00b9 */
[----:B------:R-:W-:Y:S05]  /*2b480*/  WARPSYNC.COLLECTIVE R214, `(.L_x_23030) ;  /* 0x00000000d6087348 */ /* 0x000fea0003c00000 */
[----:B------:R0:W1:Y:S02]  /*2b490*/  SHFL.BFLY P3, R213, R217, R216, R225 ;  /* 0x0c0000d8d9d57389 */ /* 0x00006400000600e1 */
[----:B01----:R-:W-:Y:S01]  /*2b4a0*/  ENDCOLLECTIVE ;  /* 0x000000000000791b */ /* 0x003fe20003800000 */
.L_x_23030:
[----:B------:R-:W-:Y:S02]  /*2b4b0*/  IMAD.MOV.U32 R216, RZ, RZ, 0x10 ;  /* 0x00000010ffd87424 */ /* 0x000fe400078e00ff */
[----:B------:R-:W-:-:S04]  /*2b4c0*/  IMAD.MOV.U32 R210, RZ, RZ, R213 ;  /* 0x000000ffffd27224 */ /* 0x000fc800078e00d5 */
[----:B------:R-:W-:-:S05]  /*2b4d0*/  FADD.FTZ R210, R185, R210 ;  /* 0x000000d2b9d27221 */ /* 0x000fca0000010000 */
[----:B------:R-:W-:-:S07]  /*2b4e0*/  MOV R217, R210 ;  /* 0x000000d200d97202 */ /* 0x000fce0000000f00 */
[----:B------:R-:W-:Y:S05]  /*2b4f0*/  WARPSYNC.COLLECTIVE R214, `(.L_x_23031) ;  /* 0x00000000d6087348 */ /* 0x000fea0003c00000 */
[----:B------:R0:W1:Y:S02]  /*2b500*/  SHFL.BFLY P3, R213, R217, R216, R225 ;  /* 0x0c0000d8d9d57389 */ /* 0x00006400000600e1 */
[----:B01----:R-:W-:Y:S01]  /*2b510*/  ENDCOLLECTIVE ;  /* 0x000000000000791b */ /* 0x003fe20003800000 */
.L_x_23031:
[----:B------:R-:W-:Y:S01]  /*2b520*/  MOV R215, R213 ;  /* 0x000000d500d77202 */ /* 0x000fe20000000f00 */
[----:B------:R-:W-:Y:S06]  /*2b530*/  BRA `(.L_x_23032) ;  /* 0xffffffe000987947 */ /* 0x000fec000383ffff */
.L_x_23033:
        /* <DEDUP_REMOVED lines=12> */
.L_x_41627:


//--------------------- .text._ZN10layer_norm31ln_parallel_residual_fwd_kernelINS_13Kernel_traitsIf6__halfS2_S2_fjLj7168ELj1ELj1ELj4ELj16ENS_18Kernel_traits_baseILj7168EfS2_S2_S2_fjLj128EEEEELb0ELb0ELb0EEEvNS_9FwdParamsE --------------------------
	.section	.text._ZN10layer_norm31ln_parallel_residual_fwd_kernelINS_13Kernel_traitsIf6__halfS2_S2_fjLj7168ELj1ELj1ELj4ELj16ENS_18Kernel_traits_baseILj7168EfS2_S2_S2_fjLj128EEEEELb0ELb0ELb0EEEvNS_9FwdParamsE,"ax",@progbits
	.align	128
        .global         _ZN10layer_norm31ln_parallel_residual_fwd_kernelINS_13Kernel_traitsIf6__halfS2_S2_fjLj7168ELj1ELj1ELj4ELj16ENS_18Kernel_traits_baseILj7168EfS2_S2_S2_fjLj128EEEEELb0ELb0ELb0EEEvNS_9FwdParamsE
        .type           _ZN10layer_norm31ln_parallel_residual_fwd_kernelINS_13Kernel_traitsIf6__halfS2_S2_fjLj7168ELj1ELj1ELj4ELj16ENS_18Kernel_traits_baseILj7168EfS2_S2_S2_fjLj128EEEEELb0ELb0ELb0EEEvNS_9FwdParamsE,@function
        .size           _ZN10layer_norm31ln_parallel_residual_fwd_kernelINS_13Kernel_traitsIf6__halfS2_S2_fjLj7168ELj1ELj1ELj4ELj16ENS_18Kernel_traits_baseILj7168EfS2_S2_S2_fjLj128EEEEELb0ELb0ELb0EEEvNS_9FwdParamsE,(.L_x_41628 - _ZN10layer_norm31ln_parallel_residual_fwd_kernelINS_13Kernel_traitsIf6__halfS2_S2_fjLj7168ELj1ELj1ELj4ELj16ENS_18Kernel_traits_baseILj7168EfS2_S2_S2_fjLj128EEEEELb0ELb0ELb0EEEvNS_9FwdParamsE)
        .other          _ZN10layer_norm31ln_parallel_residual_fwd_kernelINS_13Kernel_traitsIf6__halfS2_S2_fjLj7168ELj1ELj1ELj4ELj16ENS_18Kernel_traits_baseILj7168EfS2_S2_S2_fjLj128EEEEELb0ELb0ELb0EEEvNS_9FwdParamsE,@"STO_CUDA_ENTRY STV_DEFAULT"
_ZN10layer_norm31ln_parallel_residual_fwd_kernelINS_13Kernel_traitsIf6__halfS2_S2_fjLj7168ELj1ELj1ELj4ELj16ENS_18Kernel_traits_baseILj7168EfS2_S2_S2_fjLj128EEEEELb0ELb0ELb0EEEvNS_9FwdParamsE:
.text._ZN10layer_norm31ln_parallel_residual_fwd_kernelINS_13Kernel_traitsIf6__halfS2_S2_fjLj7168ELj1ELj1ELj4ELj16ENS_18Kernel_traits_baseILj7168EfS2_S2_S2_fjLj128EEEEELb0ELb0ELb0EEEvNS_9FwdParamsE:
        /* <DEDUP_REMOVED lines=65> */
.L_x_23035:
[----:B------:R-:W-:Y:S05]  /*0410*/  BSYNC B0 ;  /* 0x0000000000007941 */ /* 0x000fea0003800000 */
.L_x_23034:
[----:B------:R-:W-:Y:S04]  /*0420*/  BSSY B0, `(.L_x_23036) ;  /* 0x0000028000007945 */ /* 0x000fe80003800000 */
[----:B------:R-:W-:Y:S05]  /*0430*/  @!P6 BRA `(.L_x_23037) ;  /* 0x000000000098e947 */ /* 0x000fea0003800000 */
[----:B------:R-:W-:Y:S01]  /*0440*/  ULDC.64 UR8, c[0x0][0x2c8] ;  /* 0x0000b20000087ab9 */ /* 0x000fe20000000a00 */
[----:B0-----:R-:W0:Y:S01]  /*0450*/  LDC.64 R12, c[0x0][0x260] ;  /* 0x00009800ff0c7b82 */ /* 0x001e220000000a00 */
[----:B------:R-:W-:Y:S01]  /*0460*/  ISETP.NE.U32.AND P0, PT, RZ, UR8, PT ;  /* 0x00000008ff007c0c */ /* 0x000fe2000bf05070 */
[----:B------:R-:W-:Y:S01]  /*0470*/  ULDC.64 UR10, c[0x0][0x2d0] ;  /* 0x0000b400000a7ab9 */ /* 0x000fe20000000a00 */
[----:B------:R-:W-:Y:S02]  /*0480*/  SHF.L.U32 R10, R0, 0x5, RZ ;  /* 0x00000005000a7819 */ /* 0x000fe400000006ff */
[----:B------:R-:W-:Y:S02]  /*0490*/  CS2R R138, SRZ ;  /* 0x00000000008a7805 */ /* 0x000fe4000001ff00 */
[----:B------:R-:W-:Y:S02]  /*04a0*/  ISETP.NE.AND.EX P0, PT, RZ, UR9, PT, P0 ;  /* 0x00000009ff007c0c */ /* 0x000fe4000bf05300 */
[----:B------:R-:W-:-:S02]  /*04b0*/  CS2R R136, SRZ ;  /* 0x0000000000887805 */ /* 0x000fc4000001ff00 */
[----:B------:R-:W-:Y:S02]  /*04c0*/  SHF.L.U64.HI R6, R0, 0x5, RZ ;  /* 0x0000000500067819 */ /* 0x000fe400000102ff */
        /* <DEDUP_REMOVED lines=29> */
.L_x_23037:
[----:B------:R-:W-:Y:S05]  /*06a0*/  BSYNC B0 ;  /* 0x0000000000007941 */ /* 0x000fea0003800000 */
.L_x_23036:
[----:B------:R-:W-:Y:S04]  /*06b0*/  BSSY B0, `(.L_x_23038) ;  /* 0x0000028000007945 */ /* 0x000fe80003800000 */
[----:B------:R-:W-:Y:S05]  /*06c0*/  @!P5 BRA `(.L_x_23039) ;  /* 0x000000000098d947 */ /* 0x000fea0003800000 */
[----:B------:R-:W-:Y:S01]  /*06d0*/  ULDC.64 UR8, c[0x0][0x2c8] ;  /* 0x0000b20000087ab9 */ /* 0x000fe20000000a00 */
[----:B01----:R-:W0:Y:S01]  /*06e0*/  LDC.64 R12, c[0x0][0x260] ;  /* 0x00009800ff0c7b82 */ /* 0x003e220000000a00 */
        /* <DEDUP_REMOVED lines=36> */
.L_x_23039:
[----:B------:R-:W-:Y:S05]  /*0930*/  BSYNC B0 ;  /* 0x0000000000007941 */ /* 0x000fea0003800000 */
.L_x_23038:
[----:B------:R-:W-:Y:S04]  /*0940*/  BSSY B0, `(.L_x_23040) ;  /* 0x0000028000007945 */ /* 0x000fe80003800000 */
[----:B------:R-:W-:Y:S05]  /*0950*/  @!P4 BRA `(.L_x_23041) ;  /* 0x000000000098c947 */ /* 0x000fea0003800000 */
[----:B------:R-:W-:Y:S01]  /*0960*/  ULDC.64 UR8, c[0x0][0x2c8] ;  /* 0x0000b20000087ab9 */ /* 0x000fe20000000a00 */
[----:B012---:R-:W0:Y:S01]  /*0970*/  LDC.64 R12, c[0x0][0x260] ;  /* 0x00009800ff0c7b82 */ /* 0x007e220000000a00 */
        /* <DEDUP_REMOVED lines=36> */
.L_x_23041:
[----:B------:R-:W-:Y:S05]  /*0bc0*/  BSYNC B0 ;  /* 0x0000000000007941 */ /* 0x000fea0003800000 */
.L_x_23040:
        /* <DEDUP_REMOVED lines=12> */
[----:B------:R-:W-:Y:S02]  /*0c90*/  CS2R R84, SRZ ;  /* 0x0000000000547805 */ /* 0x000fe4000001ff00 */
[----:B------:R-:W-:Y:S01]  /*0ca0*/  SHF.L.U32 R10, R0, 0x5, RZ ;  /* 0x00000005000a7819 */ /* 0x000fe200000006ff */
[----:B------:R-:W-:-:S08]  /*0cb0*/  ULDC.64 UR10, c[0x0][0x2d0] ;  /* 0x0000b400000a7ab9 */ /* 0x000fd00000000a00 */
[----:B------:R-:W-:-:S04]  /*0cc0*/  @P0 LEA R2, P2, R0, UR8, 0x5 ;  /* 0x0000000800020c11 */ /* 0x000fc8000f8428ff */
[C---:B------:R-:W-:Y:S01]  /*0cd0*/  @P0 LEA.HI.X R3, R0.reuse, UR9, RZ, 0x5, P2 ;  /* 0x0000000900030c11 */ /* 0x040fe200090f2cff */
[----:B------:R-:W-:Y:S01]  /*0ce0*/  ULDC.64 UR8, c[0x0][0x268] ;  /* 0x00009a0000087ab9 */ /* 0x000fe20000000a00 */
[C---:B------:R-:W-:Y:S01]  /*0cf0*/  SHF.L.U64.HI R6, R0.reuse, 0x5, RZ ;  /* 0x0000000500067819 */ /* 0x040fe200000102ff */
[----:B0-----:R-:W-:Y:S01]  /*0d00*/  IMAD.WIDE.U32 R12, R0, 0x20, R12 ;  /* 0x00000020000c7825 */ /* 0x001fe200078e000c */
[----:B------:R-:W-:Y:S01]  /*0d10*/  ISETP.NE.U32.AND P2, PT, RZ, UR10, PT ;  /* 0x0000000aff007c0c */ /* 0x000fe2000bf45070 */
[----:B------:R4:W5:Y:S03]  /*0d20*/  @P0 LDG.E.128 R88, desc[UR6][R2.64] ;  /* 0x0000000602580981 */ /* 0x000966000c1e1d00 */
[----:B------:R-:W-:Y:S01]  /*0d30*/  ISETP.NE.AND.EX P2, PT, RZ, UR11, PT, P2 ;  /* 0x0000000bff007c0c */ /* 0x000fe2000bf45320 */
        /* <DEDUP_REMOVED lines=20> */
.L_x_23043:
[----:B------:R-:W-:Y:S05]  /*0e80*/  BSYNC B0 ;  /* 0x0000000000007941 */ /* 0x000fea0003800000 */
.L_x_23042:
[----:B------:R-:W-:Y:S01]  /*0e90*/  ISETP.GE.U32.AND P0, PT, R8, 0x300, PT ;  /* 0x000003000800780c */ /* 0x000fe20003f06070 */
[----:B------:R-:W-:Y:S01]  /*0ea0*/  BSSY B0, `(.L_x_23044) ;  /* 0x000002a000007945 */ /* 0x000fe20003800000 */
[----:B------:R-:W-:-:S11]  /*0eb0*/  LOP3.LUT R7, R7, 0xffffffef, RZ, 0xc0, !PT ;  /* 0xffffffef07077812 */ /* 0x000fd600078ec0ff */
[----:B------:R-:W-:Y:S01]  /*0ec0*/  @P0 LOP3.LUT R7, R7, 0x10, RZ, 0xfc, !PT ;  /* 0x0000001007070812 */ /* 0x000fe200078efcff */
[----:B------:R-:W-:Y:S06]  /*0ed0*/  @!P0 BRA `(.L_x_23045) ;  /* 0x0000000000988947 */ /* 0x000fec0003800000 */
[C---:B-1234-:R-:W-:Y:S01]  /*0ee0*/  SHF.L.U32 R10, R0.reuse, 0x5, RZ ;  /* 0x00000005000a7819 */ /* 0x05efe200000006ff */
        /* <DEDUP_REMOVED lines=37> */
.L_x_23045:
[----:B------:R-:W-:Y:S05]  /*1140*/  BSYNC B0 ;  /* 0x0000000000007941 */ /* 0x000fea0003800000 */
.L_x_23044:
        /* <DEDUP_REMOVED lines=40> */
.L_x_23047:
[----:B------:R-:W-:Y:S05]  /*13d0*/  BSYNC B0 ;  /* 0x0000000000007941 */ /* 0x000fea0003800000 */
.L_x_23046:
        /* <DEDUP_REMOVED lines=29> */
[----:B------:R-:W-:-:S02]  /*15b0*/  VIMNMX R2, R2, 0x20, PT ;  /* 0x0000002002027848 */ /* 0x000fc40003fe0100 */
[----:B------:R-:W-:Y:S02]  /*15c0*/  SHF.L.U32 R0, R0, 0x3, RZ ;  /* 0x0000000300007819 */ /* 0x000fe400000006ff */
[----:B------:R-:W-:Y:S01]  /*15d0*/  IADD3 R2, R2, UR4, RZ ;  /* 0x0000000402027c10 */ /* 0x000fe2000fffe0ff */
[----:B------:R-:W-:Y:S01]  /*15e0*/  ULDC UR4, c[0x0][0x290] ;  /* 0x0000a40000047ab9 */ /* 0x000fe20000000800 */
[----:B------:R-:W-:-:S04]  /*15f0*/  I2FP.F32.U32 R0, R0 ;  /* 0x0000000000007245 */ /* 0x000fc80000201000 */
[----:B------:R0:W1:Y:S02]  /*1600*/  MUFU.RCP R252, R0 ;  /* 0x0000000000fc7308 */ /* 0x0000640000001000 */
[----:B0-----:R-:W-:-:S05]  /*1610*/  SHF.L.U32 R0, R2, 0x3, RZ ;  /* 0x0000000302007819 */ /* 0x001fca00000006ff */
[----:B------:R0:W-:Y:S02]  /*1620*/  STL [R1+0xf0], R0 ;  /* 0x0000f00001007387 */ /* 0x0001e40000100800 */
.L_x_23301:
        /* <DEDUP_REMOVED lines=30> */
.L_x_23051:
[----:B-----5:R-:W-:-:S05]  /*1810*/  HADD2.F32 R20, -RZ, R36.H0_H0 ;  /* 0x20000024ff147230 */ /* 0x020fca0000004100 */
[----:B------:R-:W-:Y:S01]  /*1820*/  FADD.FTZ R4, R20, R4 ;  /* 0x0000000414047221 */ /* 0x000fe20000010000 */
[----:B------:R-:W-:Y:S06]  /*1830*/  BRA `(.L_x_23052) ;  /* 0x0000000000107947 */ /* 0x000fec0003800000 */
.L_x_23050:
[----:B-----5:R-:W-:-:S05]  /*1840*/  HADD2.F32 R20, -RZ, R40.H0_H0 ;  /* 0x20000028ff147230 */ /* 0x020fca0000004100 */
[----:B------:R-:W-:Y:S01]  /*1850*/  FADD.FTZ R4, R20, R4 ;  /* 0x0000000414047221 */ /* 0x000fe20000010000 */
[----:B------:R-:W-:-:S05]  /*1860*/  @P2 HADD2.F32 R20, -RZ, R36.H0_H0 ;  /* 0x20000024ff142230 */ /* 0x000fca0000004100 */
[----:B------:R-:W-:-:S07]  /*1870*/  @P2 FADD.FTZ R4, R20, R4 ;  /* 0x0000000414042221 */ /* 0x000fce0000010000 */
.L_x_23052:
[----:B------:R-:W-:-:S04]  /*1880*/  F2FP.F16.F32.PACK_AB R20, RZ, R4 ;  /* 0x00000004ff14723e */ /* 0x000fc800000000ff */
[----:B------:R-:W-:-:S07]  /*1890*/  PRMT R144, R20, 0x7610, R144 ;  /* 0x0000761014907816 */ /* 0x000fce0000000090 */
.L_x_23053:
[----:B------:R-:W-:Y:S01]  /*18a0*/  HADD2.F32 R21, -RZ, R148.H1_H1 ;  /* 0x30000094ff157230 */ /* 0x000fe20000004100 */
[----:B------:R-:W-:Y:S06]  /*18b0*/  @P3 BRA `(.L_x_23054) ;  /* 0x0000000000203947 */ /* 0x000fec0003800000 */
[----:B------:R-:W-:-:S04]  /*18c0*/  ISETP.NE.U32.AND P4, PT, RZ, UR14, PT ;  /* 0x0000000eff007c0c */ /* 0x000fc8000bf85070 */
[----:B------:R-:W-:-:S13]  /*18d0*/  ISETP.NE.AND.EX P4, PT, RZ, UR15, PT, P4 ;  /* 0x0000000fff007c0c */ /* 0x000fda000bf85340 */
[----:B------:R-:W-:Y:S05]  /*18e0*/  @P4 BRA `(.L_x_23055) ;  /* 0x0000000000084947 */ /* 0x000fea0003800000 */
[----:B------:R-:W-:Y:S05]  /*18f0*/  @P0 BRA `(.L_x_23056) ;  /* 0x0000000000200947 */ /* 0x000fea0003800000 */
[----:B------:R-:W-:Y:S05]  /*1900*/  BRA `(.L_x_23057) ;  /* 0x0000000000247947 */ /* 0x000fea0003800000 */
.L_x_23055:
[----:B-----5:R-:W-:-:S05]  /*1910*/  HADD2.F32 R20, -RZ, R36.H1_H1 ;  /* 0x30000024ff147230 */ /* 0x020fca0000004100 */
[----:B------:R-:W-:Y:S01]  /*1920*/  FADD.FTZ R21, R20, R21 ;  /* 0x0000001514157221 */ /* 0x000fe20000010000 */
[----:B------:R-:W-:Y:S06]  /*1930*/  BRA `(.L_x_23056) ;  /* 0x0000000000107947 */ /* 0x000fec0003800000 */
.L_x_23054:
[----:B-----5:R-:W-:-:S05]  /*1940*/  HADD2.F32 R20, -RZ, R40.H1_H1 ;  /* 0x30000028ff147230 */ /* 0x020fca0000004100 */
[----:B------:R-:W-:Y:S01]  /*1950*/  FADD.FTZ R21, R20, R21 ;  /* 0x0000001514157221 */ /* 0x000fe20000010000 */
[----:B------:R-:W-:-:S05]  /*1960*/  @P2 HADD2.F32 R20, -RZ, R36.H1_H1 ;  /* 0x30000024ff142230 */ /* 0x000fca0000004100 */
[----:B------:R-:W-:-:S07]  /*1970*/  @P2 FADD.FTZ R21, R20, R21 ;  /* 0x0000001514152221 */ /* 0x000fce0000010000 */
.L_x_23056:
[----:B------:R-:W-:-:S04]  /*1980*/  F2FP.F16.F32.PACK_AB R20, RZ, R21 ;  /* 0x00000015ff14723e */ /* 0x000fc800000000ff */
[----:B------:R-:W-:-:S07]  /*1990*/  PRMT R144, R144, 0x5410, R20 ;  /* 0x0000541090907816 */ /* 0x000fce0000000014 */
.L_x_23057:
[----:B------:R-:W-:Y:S01]  /*19a0*/  HADD2.F32 R20, -RZ, R149.H0_H0 ;  /* 0x20000095ff147230 */ /* 0x000fe20000004100 */
[----:B------:R-:W-:Y:S06]  /*19b0*/  @P3 BRA `(.L_x_23058) ;  /* 0x0000000000203947 */ /* 0x000fec0003800000 */
[----:B------:R-:W-:-:S04]  /*19c0*/  ISETP.NE.U32.AND P4, PT, RZ, UR14, PT ;  /* 0x0000000eff007c0c */ /* 0x000fc8000bf85070 */
[----:B------:R-:W-:-:S13]  /*19d0*/  ISETP.NE.AND.EX P4, PT, RZ, UR15, PT, P4 ;  /* 0x0000000fff007c0c */ /* 0x000fda000bf85340 */
[----:B------:R-:W-:Y:S05]  /*19e0*/  @P4 BRA `(.L_x_23059) ;  /* 0x0000000000084947 */ /* 0x000fea0003800000 */
[----:B------:R-:W-:Y:S05]  /*19f0*/  @P0 BRA `(.L_x_23060) ;  /* 0x0000000000200947 */ /* 0x000fea0003800000 */
[----:B------:R-:W-:Y:S05]  /*1a00*/  BRA `(.L_x_23061) ;  /* 0x0000000000247947 */ /* 0x000fea0003800000 */
.L_x_23059:
[----:B-----5:R-:W-:-:S05]  /*1a10*/  HADD2.F32 R148, -RZ, R37.H0_H0 ;  /* 0x20000025ff947230 */ /* 0x020fca0000004100 */
[----:B------:R-:W-:Y:S01]  /*1a20*/  FADD.FTZ R20, R148, R20 ;  /* 0x0000001494147221 */ /* 0x000fe20000010000 */
[----:B------:R-:W-:Y:S06]  /*1a30*/  BRA `(.L_x_23060) ;  /* 0x0000000000107947 */ /* 0x000fec0003800000 */
.L_x_23058:
[----:B-----5:R-:W-:-:S05]  /*1a40*/  HADD2.F32 R148, -RZ, R41.H0_H0 ;  /* 0x20000029ff947230 */ /* 0x020fca0000004100 */
[----:B------:R-:W-:Y:S01]  /*1a50*/  FADD.FTZ R20, R148, R20 ;  /* 0x0000001494147221 */ /* 0x000fe20000010000 */
[----:B------:R-:W-:-:S05]  /*1a60*/  @P2 HADD2.F32 R148, -RZ, R37.H0_H0 ;  /* 0x20000025ff942230 */ /* 0x000fca0000004100 */
[----:B------:R-:W-:-:S07]  /*1a70*/  @P2 FADD.FTZ R20, R148, R20 ;  /* 0x0000001494142221 */ /* 0x000fce0000010000 */
.L_x_23060:
[----:B------:R-:W-:-:S04]  /*1a80*/  F2FP.F16.F32.PACK_AB R148, RZ, R20 ;  /* 0x00000014ff94723e */ /* 0x000fc800000000ff */
[----:B------:R-:W-:-:S07]  /*1a90*/  PRMT R145, R148, 0x7610, R145 ;  /* 0x0000761094917816 */ /* 0x000fce0000000091 */
.L_x_23061:
[----:B------:R-:W-:Y:S01]  /*1aa0*/  HADD2.F32 R155, -RZ, R149.H1_H1 ;  /* 0x30000095ff9b7230 */ /* 0x000fe20000004100 */
[----:B------:R-:W-:Y:S06]  /*1ab0*/  @P3 BRA `(.L_x_23062) ;  /* 0x0000000000203947 */ /* 0x000fec0003800000 */
[----:B------:R-:W-:-:S04]  /*1ac0*/  ISETP.NE.U32.AND P4, PT, RZ, UR14, PT ;  /* 0x0000000eff007c0c */ /* 0x000fc8000bf85070 */
[----:B------:R-:W-:-:S13]  /*1ad0*/  ISETP.NE.AND.EX P4, PT, RZ, UR15, PT, P4 ;  /* 0x0000000fff007c0c */ /* 0x000fda000bf85340 */
[----:B------:R-:W-:Y:S05]  /*1ae0*/  @P4 BRA `(.L_x_23063) ;  /* 0x0000000000084947 */ /* 0x000fea0003800000 */
[----:B------:R-:W-:Y:S05]  /*1af0*/  @P0 BRA `(.L_x_23064) ;  /* 0x0000000000200947 */ /* 0x000fea0003800000 */
[----:B------:R-:W-:Y:S05]  /*1b00*/  BRA `(.L_x_23065) ;  /* 0x0000000000247947 */ /* 0x000fea0003800000 */
.L_x_23063:
[----:B-----5:R-:W-:-:S05]  /*1b10*/  HADD2.F32 R148, -RZ, R37.H1_H1 ;  /* 0x30000025ff947230 */ /* 0x020fca0000004100 */
[----:B------:R-:W-:Y:S01]  /*1b20*/  FADD.FTZ R155, R148, R155 ;  /* 0x0000009b949b7221 */ /* 0x000fe20000010000 */
[----:B------:R-:W-:Y:S06]  /*1b30*/  BRA `(.L_x_23064) ;  /* 0x0000000000107947 */ /* 0x000fec0003800000 */
.L_x_23062:
[----:B-----5:R-:W-:-:S05]  /*1b40*/  HADD2.F32 R148, -RZ, R41.H1_H1 ;  /* 0x30000029ff947230 */ /* 0x020fca0000004100 */
[----:B------:R-:W-:Y:S01]  /*1b50*/  FADD.FTZ R155, R148, R155 ;  /* 0x0000009b949b7221 */ /* 0x000fe20000010000 */
[----:B------:R-:W-:-:S05]  /*1b60*/  @P2 HADD2.F32 R148, -RZ, R37.H1_H1 ;  /* 0x30000025ff942230 */ /* 0x000fca0000004100 */
[----:B------:R-:W-:-:S07]  /*1b70*/  @P2 FADD.FTZ R155, R148, R155 ;  /* 0x0000009b949b2221 */ /* 0x000fce0000010000 */
.L_x_23064:
[----:B------:R-:W-:-:S04]  /*1b80*/  F2FP.F16.F32.PACK_AB R148, RZ, R155 ;  /* 0x0000009bff94723e */ /* 0x000fc800000000ff */
[----:B------:R-:W-:-:S07]  /*1b90*/  PRMT R145, R145, 0x5410, R148 ;  /* 0x0000541091917816 */ /* 0x000fce0000000094 */
.L_x_23065:
[----:B------:R-:W-:Y:S01]  /*1ba0*/  HADD2.F32 R154, -RZ, R150.H0_H0 ;  /* 0x20000096ff9a7230 */ /* 0x000fe20000004100 */
[----:B------:R-:W-:Y:S06]  /*1bb0*/  @P3 BRA `(.L_x_23066) ;  /* 0x0000000000203947 */ /* 0x000fec0003800000 */
[----:B------:R-:W-:-:S04]  /*1bc0*/  ISETP.NE.U32.AND P4, PT, RZ, UR14, PT ;  /* 0x0000000eff007c0c */ /* 0x000fc8000bf85070 */
[----:B------:R-:W-:-:S13]  /*1bd0*/  ISETP.NE.AND.EX P4, PT, RZ, UR15, PT, P4 ;  /* 0x0000000fff007c0c */ /* 0x000fda000bf85340 */
[----:B------:R-:W-:Y:S05]  /*1be0*/  @P4 BRA `(.L_x_23067) ;  /* 0x0000000000084947 */ /* 0x000fea0003800000 */
[----:B------:R-:W-:Y:S05]  /*1bf0*/  @P0 BRA `(.L_x_23068) ;  /* 0x0000000000200947 */ /* 0x000fea0003800000 */
[----:B------:R-:W-:Y:S05]  /*1c00*/  BRA `(.L_x_23069) ;  /* 0x0000000000247947 */ /* 0x000fea0003800000 */
.L_x_23067:
[----:B-----5:R-:W-:-:S05]  /*1c10*/  HADD2.F32 R148, -RZ, R38.H0_H0 ;  /* 0x20000026ff947230 */ /* 0x020fca0000004100 */
[----:B------:R-:W-:Y:S01]  /*1c20*/  FADD.FTZ R154, R148, R154 ;  /* 0x0000009a949a7221 */ /* 0x000fe20000010000 */
[----:B------:R-:W-:Y:S06]  /*1c30*/  BRA `(.L_x_23068) ;  /* 0x0000000000107947 */ /* 0x000fec0003800000 */
.L_x_23066:
[----:B-----5:R-:W-:-:S05]  /*1c40*/  HADD2.F32 R148, -RZ, R42.H0_H0 ;  /* 0x2000002aff947230 */ /* 0x020fca0000004100 */
[----:B------:R-:W-:Y:S01]  /*1c50*/  FADD.FTZ R154, R148, R154 ;  /* 0x0000009a949a7221 */ /* 0x000fe20000010000 */
[----:B------:R-:W-:-:S05]  /*1c60*/  @P2 HADD2.F32 R148, -RZ, R38.H0_H0 ;  /* 0x20000026ff942230 */ /* 0x000fca0000004100 */
[----:B------:R-:W-:-:S07]  /*1c70*/  @P2 FADD.FTZ R154, R148, R154 ;  /* 0x0000009a949a2221 */ /* 0x000fce0000010000 */
.L_x_23068:
[----:B------:R-:W-:-:S04]  /*1c80*/  F2FP.F16.F32.PACK_AB R148, RZ, R154 ;  /* 0x0000009aff94723e */ /* 0x000fc800000000ff */
[----:B------:R-:W-:-:S07]  /*1c90*/  PRMT R146, R148, 0x7610, R146 ;  /* 0x0000761094927816 */ /* 0x000fce0000000092 */
.L_x_23069:
[----:B------:R-:W-:Y:S01]  /*1ca0*/  HADD2.F32 R170, -RZ, R150.H1_H1 ;  /* 0x30000096ffaa7230 */ /* 0x000fe20000004100 */
[----:B------:R-:W-:Y:S06]  /*1cb0*/  @P3 BRA `(.L_x_23070) ;  /* 0x0000000000203947 */ /* 0x000fec0003800000 */
[----:B------:R-:W-:-:S04]  /*1cc0*/  ISETP.NE.U32.AND P4, PT, RZ, UR14, PT ;  /* 0x0000000eff007c0c */ /* 0x000fc8000bf85070 */
[----:B------:R-:W-:-:S13]  /*1cd0*/  ISETP.NE.AND.EX P4, PT, RZ, UR15, PT, P4 ;  /* 0x0000000fff007c0c */ /* 0x000fda000bf85340 */
[----:B------:R-:W-:Y:S05]  /*1ce0*/  @P4 BRA `(.L_x_23071) ;  /* 0x0000000000084947 */ /* 0x000fea0003800000 */
[----:B------:R-:W-:Y:S05]  /*1cf0*/  @P0 BRA `(.L_x_23072) ;  /* 0x0000000000200947 */ /* 0x000fea0003800000 */
[----:B------:R-:W-:Y:S05]  /*1d00*/  BRA `(.L_x_23073) ;  /* 0x0000000000247947 */ /* 0x000fea0003800000 */
.L_x_23071:
[----:B-----5:R-:W-:-:S05]  /*1d10*/  HADD2.F32 R148, -RZ, R38.H1_H1 ;  /* 0x30000026ff947230 */ /* 0x020fca0000004100 */
[----:B------:R-:W-:Y:S01]  /*1d20*/  FADD.FTZ R170, R148, R170 ;  /* 0x000000aa94aa7221 */ /* 0x000fe20000010000 */
[----:B------:R-:W-:Y:S06]  /*1d30*/  BRA `(.L_x_23072) ;  /* 0x0000000000107947 */ /* 0x000fec0003800000 */
.L_x_23070:
[----:B-----5:R-:W-:-:S05]  /*1d40*/  HADD2.F32 R148, -RZ, R42.H1_H1 ;  /* 0x3000002aff947230 */ /* 0x020fca0000004100 */
[----:B------:R-:W-:Y:S01]  /*1d50*/  FADD.FTZ R170, R148, R170 ;  /* 0x000000aa94aa7221 */ /* 0x000fe20000010000 */
[----:B------:R-:W-:-:S05]  /*1d60*/  @P2 HADD2.F32 R148, -RZ, R38.H1_H1 ;  /* 0x30000026ff942230 */ /* 0x000fca0000004100 */
[----:B------:R-:W-:-:S07]  /*1d70*/  @P2 FADD.FTZ R170, R148, R170 ;  /* 0x000000aa94aa2221 */ /* 0x000fce0000010000 */
.L_x_23072:
[----:B------:R-:W-:-:S04]  /*1d80*/  F2FP.F16.F32.PACK_AB R148, RZ, R170 ;  /* 0x000000aaff94723e */ /* 0x000fc800000000ff */
[----:B------:R-:W-:-:S07]  /*1d90*/  PRMT R146, R146, 0x5410, R148 ;  /* 0x0000541092927816 */ /* 0x000fce0000000094 */
.L_x_23073:
[----:B------:R-:W-:Y:S01]  /*1da0*/  HADD2.F32 R169, -RZ, R151.H0_H0 ;  /* 0x20000097ffa97230 */ /* 0x000fe20000004100 */
[----:B------:R-:W-:Y:S06]  /*1db0*/  @P3 BRA `(.L_x_23074) ;  /* 0x0000000000203947 */ /* 0x000fec0003800000 */
[----:B------:R-:W-:-:S04]  /*1dc0*/  ISETP.NE.U32.AND P4, PT, RZ, UR14, PT ;  /* 0x0000000eff007c0c */ /* 0x000fc8000bf85070 */
[----:B------:R-:W-:-:S13]  /*1dd0*/  ISETP.NE.AND.EX P4, PT, RZ, UR15, PT, P4 ;  /* 0x0000000fff007c0c */ /* 0x000fda000bf85340 */
[----:B------:R-:W-:Y:S05]  /*1de0*/  @P4 BRA `(.L_x_23075) ;  /* 0x0000000000084947 */ /* 0x000fea0003800000 */
[----:B------:R-:W-:Y:S05]  /*1df0*/  @P0 BRA `(.L_x_23076) ;  /* 0x0000000000200947 */ /* 0x000fea0003800000 */
[----:B------:R-:W-:Y:S05]  /*1e00*/  BRA `(.L_x_23077) ;  /* 0x0000000000247947 */ /* 0x000fea0003800000 */
.L_x_23075:
[----:B-----5:R-:W-:-:S05]  /*1e10*/  HADD2.F32 R148, -RZ, R39.H0_H0 ;  /* 0x20000027ff947230 */ /* 0x020fca0000004100 */
[----:B------:R-:W-:Y:S01]  /*1e20*/  FADD.FTZ R169, R148, R169 ;  /* 0x000000a994a97221 */ /* 0x000fe20000010000 */
[----:B------:R-:W-:Y:S06]  /*1e30*/  BRA `(.L_x_23076) ;  /* 0x0000000000107947 */ /* 0x000fec0003800000 */
.L_x_23074:
[----:B-----5:R-:W-:-:S05]  /*1e40*/  HADD2.F32 R148, -RZ, R43.H0_H0 ;  /* 0x2000002bff947230 */ /* 0x020fca0000004100 */
[----:B------:R-:W-:Y:S01]  /*1e50*/  FADD.FTZ R169, R148, R169 ;  /* 0x000000a994a97221 */ /* 0x000fe20000010000 */
[----:B------:R-:W-:-:S05]  /*1e60*/  @P2 HADD2.F32 R148, -RZ, R39.H0_H0 ;  /* 0x20000027ff942230 */ /* 0x000fca0000004100 */
[----:B------:R-:W-:-:S07]  /*1e70*/  @P2 FADD.FTZ R169, R148, R169 ;  /* 0x000000a994a92221 */ /* 0x000fce0000010000 */
.L_x_23076:
[----:B------:R-:W-:-:S04]  /*1e80*/  F2FP.F16.F32.PACK_AB R148, RZ, R169 ;  /* 0x000000a9ff94723e */ /* 0x000fc800000000ff */
[----:B------:R-:W-:-:S07]  /*1e90*/  PRMT R147, R148, 0x7610, R147 ;  /* 0x0000761094937816 */ /* 0x000fce0000000093 */
.L_x_23077:
[----:B------:R-:W-:Y:S01]  /*1ea0*/  HADD2.F32 R171, -RZ, R151.H1_H1 ;  /* 0x30000097ffab7230 */ /* 0x000fe20000004100 */
[----:B------:R-:W-:Y:S06]  /*1eb0*/  @P3 BRA `(.L_x_23078) ;  /* 0x0000000000203947 */ /* 0x000fec0003800000 */
[----:B------:R-:W-:-:S04]  /*1ec0*/  ISETP.NE.U32.AND P2, PT, RZ, UR14, PT ;  /* 0x0000000eff007c0c */ /* 0x000fc8000bf45070 */
[----:B------:R-:W-:-:S13]  /*1ed0*/  ISETP.NE.AND.EX P2, PT, RZ, UR15, PT, P2 ;  /* 0x0000000fff007c0c */ /* 0x000fda000bf45320 */
[----:B------:R-:W-:Y:S05]  /*1ee0*/  @P2 BRA `(.L_x_23079) ;  /* 0x0000000000082947 */ /* 0x000fea0003800000 */
[----:B------:R-:W-:Y:S05]  /*1ef0*/  @P0 BRA `(.L_x_23080) ;  /* 0x0000000000200947 */ /* 0x000fea0003800000 */
[----:B------:R-:W-:Y:S05]  /*1f00*/  BRA `(.L_x_23081) ;  /* 0x0000000000247947 */ /* 0x000fea0003800000 */
.L_x_23079:
[----:B-----5:R-:W-:-:S05]  /*1f10*/  HADD2.F32 R148, -RZ, R39.H1_H1 ;  /* 0x30000027ff947230 */ /* 0x020fca0000004100 */
[----:B------:R-:W-:Y:S01]  /*1f20*/  FADD.FTZ R171, R148, R171 ;  /* 0x000000ab94ab7221 */ /* 0x000fe20000010000 */
[----:B------:R-:W-:Y:S06]  /*1f30*/  BRA `(.L_x_23080) ;  /* 0x0000000000107947 */ /* 0x000fec0003800000 */
.L_x_23078:
[----:B-----5:R-:W-:-:S05]  /*1f40*/  HADD2.F32 R148, -RZ, R43.H1_H1 ;  /* 0x3000002bff947230 */ /* 0x020fca0000004100 */
[----:B------:R-:W-:Y:S01]  /*1f50*/  FADD.FTZ R171, R148, R171 ;  /* 0x000000ab94ab7221 */ /* 0x000fe20000010000 */
[----:B------:R-:W-:-:S05]  /*1f60*/  @P2 HADD2.F32 R148, -RZ, R39.H1_H1 ;  /* 0x30000027ff942230 */ /* 0x000fca0000004100 */
[----:B------:R-:W-:-:S07]  /*1f70*/  @P2 FADD.FTZ R171, R148, R171 ;  /* 0x000000ab94ab2221 */ /* 0x000fce0000010000 */
.L_x_23080:
[----:B------:R-:W-:-:S04]  /*1f80*/  F2FP.F16.F32.PACK_AB R148, RZ, R171 ;  /* 0x000000abff94723e */ /* 0x000fc800000000ff */
[----:B------:R-:W-:-:S07]  /*1f90*/  PRMT R147, R147, 0x5410, R148 ;  /* 0x0000541093937816 */ /* 0x000fce0000000094 */
.L_x_23081:
[----:B------:R-:W2:Y:S01]  /*1fa0*/  @P0 LDC.64 R148, c[0x0][0x238] ;  /* 0x00008e00ff940b82 */ /* 0x000ea20000000a00 */
[C---:B------:R-:W-:Y:S02]  /*1fb0*/  IADD3 R177, R5.reuse, 0x80, RZ ;  /* 0x0000008005b17810 */ /* 0x040fe40007ffe0ff */
[----:B--2---:R-:W-:-:S04]  /*1fc0*/  @P0 LEA R148, P2, R5, R148, 0x4 ;  /* 0x0000009405940211 */ /* 0x004fc800078420ff */
[----:B------:R-:W-:-:S05]  /*1fd0*/  @P0 LEA.HI.X R149, R5, R149, RZ, 0x4, P2 ;  /* 0x0000009505950211 */ /* 0x000fca00010f24ff */
[----:B------:R2:W-:Y:S04]  /*1fe0*/  @P0 STG.E.128 desc[UR6][R148.64], R144 ;  /* 0x0000009094000986 */ /* 0x0005e8000c101d06 */
.L_x_23049:
[----:B------:R-:W-:Y:S05]  /*1ff0*/  BSYNC B0 ;  /* 0x0000000000007941 */ /* 0x000fea0003800000 */
.L_x_23048:
        /* <DEDUP_REMOVED lines=25> */
.L_x_23085:
[----:B-----5:R-:W-:-:S05]  /*2190*/  HADD2.F32 R18, -RZ, R36.H0_H0 ;  /* 0x20000024ff127230 */ /* 0x020fca0000004100 */
[----:B------:R-:W-:Y:S01]  /*21a0*/  FADD.FTZ R3, R18, R3 ;  /* 0x0000000312037221 */ /* 0x000fe20000010000 */
[----:B------:R-:W-:Y:S06]  /*21b0*/  BRA `(.L_x_23086) ;  /* 0x0000000000107947 */ /* 0x000fec0003800000 */
.L_x_23084:
[----:B-----5:R-:W-:-:S05]  /*21c0*/  HADD2.F32 R18, -RZ, R40.H0_H0 ;  /* 0x20000028ff127230 */ /* 0x020fca0000004100 */
[----:B------:R-:W-:Y:S01]  /*21d0*/  FADD.FTZ R3, R18, R3 ;  /* 0x0000000312037221 */ /* 0x000fe20000010000 */
[----:B------:R-:W-:-:S05]  /*21e0*/  @P2 HADD2.F32 R18, -RZ, R36.H0_H0 ;  /* 0x20000024ff122230 */ /* 0x000fca0000004100 */
[----:B------:R-:W-:-:S07]  /*21f0*/  @P2 FADD.FTZ R3, R18, R3 ;  /* 0x0000000312032221 */ /* 0x000fce0000010000 */
.L_x_23086:
[----:B------:R-:W-:-:S04]  /*2200*/  F2FP.F16.F32.PACK_AB R18, RZ, R3 ;  /* 0x00000003ff12723e */ /* 0x000fc800000000ff */
[----:B------:R-:W-:-:S07]  /*2210*/  PRMT R144, R18, 0x7610, R144 ;  /* 0x0000761012907816 */ /* 0x000fce0000000090 */
.L_x_23087:
[----:B------:R-:W-:Y:S01]  /*2220*/  HADD2.F32 R19, -RZ, R148.H1_H1 ;  /* 0x30000094ff137230 */ /* 0x000fe20000004100 */
[----:B------:R-:W-:Y:S06]  /*2230*/  @P3 BRA `(.L_x_23088) ;  /* 0x0000000000203947 */ /* 0x000fec0003800000 */
[----:B------:R-:W-:-:S04]  /*2240*/  ISETP.NE.U32.AND P4, PT, RZ, UR14, PT ;  /* 0x0000000eff007c0c */ /* 0x000fc8000bf85070 */
[----:B------:R-:W-:-:S13]  /*2250*/  ISETP.NE.AND.EX P4, PT, RZ, UR15, PT, P4 ;  /* 0x0000000fff007c0c */ /* 0x000fda000bf85340 */
[----:B------:R-:W-:Y:S05]  /*2260*/  @P4 BRA `(.L_x_23089) ;  /* 0x0000000000084947 */ /* 0x000fea0003800000 */
[----:B------:R-:W-:Y:S05]  /*2270*/  @P0 BRA `(.L_x_23090) ;  /* 0x0000000000200947 */ /* 0x000fea0003800000 */
[----:B------:R-:W-:Y:S05]  /*2280*/  BRA `(.L_x_23091) ;  /* 0x0000000000247947 */ /* 0x000fea0003800000 */
.L_x_23089:
[----:B-----5:R-:W-:-:S05]  /*2290*/  HADD2.F32 R18, -RZ, R36.H1_H1 ;  /* 0x30000024ff127230 */ /* 0x020fca0000004100 */
[----:B------:R-:W-:Y:S01]  /*22a0*/  FADD.FTZ R19, R18, R19 ;  /* 0x0000001312137221 */ /* 0x000fe20000010000 */
[----:B------:R-:W-:Y:S06]  /*22b0*/  BRA `(.L_x_23090) ;  /* 0x0000000000107947 */ /* 0x000fec0003800000 */
.L_x_23088:
[----:B-----5:R-:W-:-:S05]  /*22c0*/  HADD2.F32 R18, -RZ, R40.H1_H1 ;  /* 0x30000028ff127230 */ /* 0x020fca0000004100 */
[----:B------:R-:W-:Y:S01]  /*22d0*/  FADD.FTZ R19, R18, R19 ;  /* 0x0000001312137221 */ /* 0x000fe20000010000 */
[----:B------:R-:W-:-:S05]  /*22e0*/  @P2 HADD2.F32 R18, -RZ, R36.H1_H1 ;  /* 0x30000024ff122230 */ /* 0x000fca0000004100 */
[----:B------:R-:W-:-:S07]  /*22f0*/  @P2 FADD.FTZ R19, R18, R19 ;  /* 0x0000001312132221 */ /* 0x000fce0000010000 */
.L_x_23090:
[----:B------:R-:W-:-:S04]  /*2300*/  F2FP.F16.F32.PACK_AB R18, RZ, R19 ;  /* 0x00000013ff12723e */ /* 0x000fc800000000ff */
[----:B------:R-:W-:-:S07]  /*2310*/  PRMT R144, R144, 0x5410, R18 ;  /* 0x0000541090907816 */ /* 0x000fce0000000012 */
.L_x_23091:
[----:B------:R-:W-:Y:S01]  /*2320*/  HADD2.F32 R18, -RZ, R149.H0_H0 ;  /* 0x20000095ff127230 */ /* 0x000fe20000004100 */
[----:B------:R-:W-:Y:S06]  /*2330*/  @P3 BRA `(.L_x_23092) ;  /* 0x0000000000203947 */ /* 0x000fec0003800000 */
[----:B------:R-:W-:-:S04]  /*2340*/  ISETP.NE.U32.AND P4, PT, RZ, UR14, PT ;  /* 0x0000000eff007c0c */ /* 0x000fc8000bf85070 */
[----:B------:R-:W-:-:S13]  /*2350*/  ISETP.NE.AND.EX P4, PT, RZ, UR15, PT, P4 ;  /* 0x0000000fff007c0c */ /* 0x000fda000bf85340 */
[----:B------:R-:W-:Y:S05]  /*2360*/  @P4 BRA `(.L_x_23093) ;  /* 0x0000000000084947 */ /* 0x000fea0003800000 */
[----:B------:R-:W-:Y:S05]  /*2370*/  @P0 BRA `(.L_x_23094) ;  /* 0x0000000000200947 */ /* 0x000fea0003800000 */
[----:B------:R-:W-:Y:S05]  /*2380*/  BRA `(.L_x_23095) ;  /* 0x0000000000247947 */ /* 0x000fea0003800000 */
.L_x_23093:
[----:B-----5:R-:W-:-:S05]  /*2390*/  HADD2.F32 R148, -RZ, R37.H0_H0 ;  /* 0x20000025ff947230 */ /* 0x020fca0000004100 */
[----:B------:R-:W-:Y:S01]  /*23a0*/  FADD.FTZ R18, R148, R18 ;  /* 0x0000001294127221 */ /* 0x000fe20000010000 */
[----:B------:R-:W-:Y:S06]  /*23b0*/  BRA `(.L_x_23094) ;  /* 0x0000000000107947 */ /* 0x000fec0003800000 */
.L_x_23092:
[----:B-----5:R-:W-:-:S05]  /*23c0*/  HADD2.F32 R148, -RZ, R41.H0_H0 ;  /* 0x20000029ff947230 */ /* 0x020fca0000004100 */
[----:B------:R-:W-:Y:S01]  /*23d0*/  FADD.FTZ R18, R148, R18 ;  /* 0x0000001294127221 */ /* 0x000fe20000010000 */
[----:B------:R-:W-:-:S05]  /*23e0*/  @P2 HADD2.F32 R148, -RZ, R37.H0_H0 ;  /* 0x20000025ff942230 */ /* 0x000fca0000004100 */
[----:B------:R-:W-:-:S07]  /*23f0*/  @P2 FADD.FTZ R18, R148, R18 ;  /* 0x0000001294122221 */ /* 0x000fce0000010000 */
.L_x_23094:
[----:B------:R-:W-:-:S04]  /*2400*/  F2FP.F16.F32.PACK_AB R148, RZ, R18 ;  /* 0x00000012ff94723e */ /* 0x000fc800000000ff */
[----:B------:R-:W-:-:S07]  /*2410*/  PRMT R145, R148, 0x7610, R145 ;  /* 0x0000761094917816 */ /* 0x000fce0000000091 */
.L_x_23095:
[----:B------:R-:W-:Y:S01]  /*2420*/  HADD2.F32 R153, -RZ, R149.H1_H1 ;  /* 0x30000095ff997230 */ /* 0x000fe20000004100 */
[----:B------:R-:W-:Y:S06]  /*2430*/  @P3 BRA `(.L_x_23096) ;  /* 0x0000000000203947 */ /* 0x000fec0003800000 */
[----:B------:R-:W-:-:S04]  /*2440*/  ISETP.NE.U32.AND P4, PT, RZ, UR14, PT ;  /* 0x0000000eff007c0c */ /* 0x000fc8000bf85070 */
[----:B------:R-:W-:-:S13]  /*2450*/  ISETP.NE.AND.EX P4, PT, RZ, UR15, PT, P4 ;  /* 0x0000000fff007c0c */ /* 0x000fda000bf85340 */
[----:B------:R-:W-:Y:S05]  /*2460*/  @P4 BRA `(.L_x_23097) ;  /* 0x0000000000084947 */ /* 0x000fea0003800000 */
[----:B------:R-:W-:Y:S05]  /*2470*/  @P0 BRA `(.L_x_23098) ;  /* 0x0000000000200947 */ /* 0x000fea0003800000 */
[----:B------:R-:W-:Y:S05]  /*2480*/  BRA `(.L_x_23099) ;  /* 0x0000000000247947 */ /* 0x000fea0003800000 */
.L_x_23097:
[----:B-----5:R-:W-:-:S05]  /*2490*/  HADD2.F32 R148, -RZ, R37.H1_H1 ;  /* 0x30000025ff947230 */ /* 0x020fca0000004100 */
[----:B------:R-:W-:Y:S01]  /*24a0*/  FADD.FTZ R153, R148, R153 ;  /* 0x0000009994997221 */ /* 0x000fe20000010000 */
[----:B------:R-:W-:Y:S06]  /*24b0*/  BRA `(.L_x_23098) ;  /* 0x0000000000107947 */ /* 0x000fec0003800000 */
.L_x_23096:
[----:B-----5:R-:W-:-:S05]  /*24c0*/  HADD2.F32 R148, -RZ, R41.H1_H1 ;  /* 0x30000029ff947230 */ /* 0x020fca0000004100 */
[----:B------:R-:W-:Y:S01]  /*24d0*/  FADD.FTZ R153, R148, R153 ;  /* 0x0000009994997221 */ /* 0x000fe20000010000 */
[----:B------:R-:W-:-:S05]  /*24e0*/  @P2 HADD2.F32 R148, -RZ, R37.H1_H1 ;  /* 0x30000025ff942230 */ /* 0x000fca0000004100 */
[----:B------:R-:W-:-:S07]  /*24f0*/  @P2 FADD.FTZ R153, R148, R153 ;  /* 0x0000009994992221 */ /* 0x000fce0000010000 */
.L_x_23098:
[----:B------:R-:W-:-:S04]  /*2500*/  F2FP.F16.F32.PACK_AB R148, RZ, R153 ;  /* 0x00000099ff94723e */ /* 0x000fc800000000ff */
[----:B------:R-:W-:-:S07]  /*2510*/  PRMT R145, R145, 0x5410, R148 ;  /* 0x0000541091917816 */ /* 0x000fce0000000094 */
.L_x_23099:
[----:B------:R-:W-:Y:S01]  /*2520*/  HADD2.F32 R152, -RZ, R150.H0_H0 ;  /* 0x20000096ff987230 */ /* 0x000fe20000004100 */
[----:B------:R-:W-:Y:S06]  /*2530*/  @P3 BRA `(.L_x_23100) ;  /* 0x0000000000203947 */ /* 0x000fec0003800000 */
[----:B------:R-:W-:-:S04]  /*2540*/  ISETP.NE.U32.AND P4, PT, RZ, UR14, PT ;  /* 0x0000000eff007c0c */ /* 0x000fc8000bf85070 */
[----:B------:R-:W-:-:S13]  /*2550*/  ISETP.NE.AND.EX P4, PT, RZ, UR15, PT, P4 ;  /* 0x0000000fff007c0c */ /* 0x000fda000bf85340 */
[----:B------:R-:W-:Y:S05]  /*2560*/  @P4 BRA `(.L_x_23101) ;  /* 0x0000000000084947 */ /* 0x000fea0003800000 */
[----:B------:R-:W-:Y:S05]  /*2570*/  @P0 BRA `(.L_x_23102) ;  /* 0x0000000000200947 */ /* 0x000fea0003800000 */
[----:B------:R-:W-:Y:S05]  /*2580*/  BRA `(.L_x_23103) ;  /* 0x0000000000247947 */ /* 0x000fea0003800000 */
.L_x_23101:
[----:B-----5:R-:W-:-:S05]  /*2590*/  HADD2.F32 R148, -RZ, R38.H0_H0 ;  /* 0x20000026ff947230 */ /* 0x020fca0000004100 */
[----:B------:R-:W-:Y:S01]  /*25a0*/  FADD.FTZ R152, R148, R152 ;  /* 0x0000009894987221 */ /* 0x000fe20000010000 */
[----:B------:R-:W-:Y:S06]  /*25b0*/  BRA `(.L_x_23102) ;  /* 0x0000000000107947 */ /* 0x000fec0003800000 */
.L_x_23100:
[----:B-----5:R-:W-:-:S05]  /*25c0*/  HADD2.F32 R148, -RZ, R42.H0_H0 ;  /* 0x2000002aff947230 */ /* 0x020fca0000004100 */
[----:B------:R-:W-:Y:S01]  /*25d0*/  FADD.FTZ R152, R148, R152 ;  /* 0x0000009894987221 */ /* 0x000fe20000010000 */
[----:B------:R-:W-:-:S05]  /*25e0*/  @P2 HADD2.F32 R148, -RZ, R38.H0_H0 ;  /* 0x20000026ff942230 */ /* 0x000fca0000004100 */
[----:B------:R-:W-:-:S07]  /*25f0*/  @P2 FADD.FTZ R152, R148, R152 ;  /* 0x0000009894982221 */ /* 0x000fce0000010000 */
.L_x_23102:
[----:B------:R-:W-:-:S04]  /*2600*/  F2FP.F16.F32.PACK_AB R148, RZ, R152 ;  /* 0x00000098ff94723e */ /* 0x000fc800000000ff */
[----:B------:R-:W-:-:S07]  /*2610*/  PRMT R146, R148, 0x7610, R146 ;  /* 0x0000761094927816 */ /* 0x000fce0000000092 */
.L_x_23103:
[----:B------:R-:W-:Y:S01]  /*2620*/  HADD2.F32 R168, -RZ, R150.H1_H1 ;  /* 0x30000096ffa87230 */ /* 0x000fe20000004100 */
[----:B------:R-:W-:Y:S06]  /*2630*/  @P3 BRA `(.L_x_23104) ;  /* 0x0000000000203947 */ /* 0x000fec0003800000 */
[----:B------:R-:W-:-:S04]  /*2640*/  ISETP.NE.U32.AND P4, PT, RZ, UR14, PT ;  /* 0x0000000eff007c0c */ /* 0x000fc8000bf85070 */
[----:B------:R-:W-:-:S13]  /*2650*/  ISETP.NE.AND.EX P4, PT, RZ, UR15, PT, P4 ;  /* 0x0000000fff007c0c */ /* 0x000fda000bf85340 */
[----:B------:R-:W-:Y:S05]  /*2660*/  @P4 BRA `(.L_x_23105) ;  /* 0x0000000000084947 */ /* 0x000fea0003800000 */
[----:B------:R-:W-:Y:S05]  /*2670*/  @P0 BRA `(.L_x_23106) ;  /* 0x0000000000200947 */ /* 0x000fea0003800000 */
[----:B------:R-:W-:Y:S05]  /*2680*/  BRA `(.L_x_23107) ;  /* 0x0000000000247947 */ /* 0x000fea0003800000 */
.L_x_23105:
[----:B-----5:R-:W-:-:S05]  /*2690*/  HADD2.F32 R148, -RZ, R38.H1_H1 ;  /* 0x30000026ff947230 */ /* 0x020fca0000004100 */
[----:B------:R-:W-:Y:S01]  /*26a0*/  FADD.FTZ R168, R148, R168 ;  /* 0x000000a894a87221 */ /* 0x000fe20000010000 */
[----:B------:R-:W-:Y:S06]  /*26b0*/  BRA `(.L_x_23106) ;  /* 0x0000000000107947 */ /* 0x000fec0003800000 */
.L_x_23104:
[----:B-----5:R-:W-:-:S05]  /*26c0*/  HADD2.F32 R148, -RZ, R42.H1_H1 ;  /* 0x3000002aff947230 */ /* 0x020fca0000004100 */
[----:B------:R-:W-:Y:S01]  /*26d0*/  FADD.FTZ R168, R148, R168 ;  /* 0x000000a894a87221 */ /* 0x000fe20000010000 */
[----:B------:R-:W-:-:S05]  /*26e0*/  @P2 HADD2.F32 R148, -RZ, R38.H1_H1 ;  /* 0x30000026ff942230 */ /* 0x000fca0000004100 */
[----:B------:R-:W-:-:S07]  /*26f0*/  @P2 FADD.FTZ R168, R148, R168 ;  /* 0x000000a894a82221 */ /* 0x000fce0000010000 */
.L_x_23106:
[----:B------:R-:W-:-:S04]  /*2700*/  F2FP.F16.F32.PACK_AB R148, RZ, R168 ;  /* 0x000000a8ff94723e */ /* 0x000fc800000000ff */
[----:B------:R-:W-:-:S07]  /*2710*/  PRMT R146, R146, 0x5410, R148 ;  /* 0x0000541092927816 */ /* 0x000fce0000000094 */
.L_x_23107:
[----:B------:R-:W-:Y:S01]  /*2720*/  HADD2.F32 R167, -RZ, R151.H0_H0 ;  /* 0x20000097ffa77230 */ /* 0x000fe20000004100 */
[----:B------:R-:W-:Y:S06]  /*2730*/  @P3 BRA `(.L_x_23108) ;  /* 0x0000000000203947 */ /* 0x000fec0003800000 */
[----:B------:R-:W-:-:S04]  /*2740*/  ISETP.NE.U32.AND P4, PT, RZ, UR14, PT ;  /* 0x0000000eff007c0c */ /* 0x000fc8000bf85070 */
[----:B------:R-:W-:-:S13]  /*2750*/  ISETP.NE.AND.EX P4, PT, RZ, UR15, PT, P4 ;  /* 0x0000000fff007c0c */ /* 0x000fda000bf85340 */
[----:B------:R-:W-:Y:S05]  /*2760*/  @P4 BRA `(.L_x_23109) ;  /* 0x0000000000084947 */ /* 0x000fea0003800000 */
[----:B------:R-:W-:Y:S05]  /*2770*/  @P0 BRA `(.L_x_23110) ;  /* 0x0000000000200947 */ /* 0x000fea0003800000 */
[----:B------:R-:W-:Y:S05]  /*2780*/  BRA `(.L_x_23111) ;  /* 0x0000000000247947 */ /* 0x000fea0003800000 */
.L_x_23109:
[----:B-----5:R-:W-:-:S05]  /*2790*/  HADD2.F32 R148, -RZ, R39.H0_H0 ;  /* 0x20000027ff947230 */ /* 0x020fca0000004100 */
[----:B------:R-:W-:Y:S01]  /*27a0*/  FADD.FTZ R167, R148, R167 ;  /* 0x000000a794a77221 */ /* 0x000fe20000010000 */
[----:B------:R-:W-:Y:S06]  /*27b0*/  BRA `(.L_x_23110) ;  /* 0x0000000000107947 */ /* 0x000fec0003800000 */
.L_x_23108:
[----:B-----5:R-:W-:-:S05]  /*27c0*/  HADD2.F32 R148, -RZ, R43.H0_H0 ;  /* 0x2000002bff947230 */ /* 0x020fca0000004100 */
[----:B------:R-:W-:Y:S01]  /*27d0*/  FADD.FTZ R167, R148, R167 ;  /* 0x000000a794a77221 */ /* 0x000fe20000010000 */
[----:B------:R-:W-:-:S05]  /*27e0*/  @P2 HADD2.F32 R148, -RZ, R39.H0_H0 ;  /* 0x20000027ff942230 */ /* 0x000fca0000004100 */
[----:B------:R-:W-:-:S07]  /*27f0*/  @P2 FADD.FTZ R167, R148, R167 ;  /* 0x000000a794a72221 */ /* 0x000fce0000010000 */
.L_x_23110:
[----:B------:R-:W-:-:S04]  /*2800*/  F2FP.F16.F32.PACK_AB R148, RZ, R167 ;  /* 0x000000a7ff94723e */ /* 0x000fc800000000ff */
[----:B------:R-:W-:-:S07]  /*2810*/  PRMT R147, R148, 0x7610, R147 ;  /* 0x0000761094937816 */ /* 0x000fce0000000093 */
.L_x_23111:
[----:B------:R-:W-:Y:S01]  /*2820*/  HADD2.F32 R172, -RZ, R151.H1_H1 ;  /* 0x30000097ffac7230 */ /* 0x000fe20000004100 */
[----:B------:R-:W-:Y:S06]  /*2830*/  @P3 BRA `(.L_x_23112) ;  /* 0x0000000000203947 */ /* 0x000fec0003800000 */
[----:B------:R-:W-:-:S04]  /*2840*/  ISETP.NE.U32.AND P2, PT, RZ, UR14, PT ;  /* 0x0000000eff007c0c */ /* 0x000fc8000bf45070 */
[----:B------:R-:W-:-:S13]  /*2850*/  ISETP.NE.AND.EX P2, PT, RZ, UR15, PT, P2 ;  /* 0x0000000fff007c0c */ /* 0x000fda000bf45320 */
[----:B------:R-:W-:Y:S05]  /*2860*/  @P2 BRA `(.L_x_23113) ;  /* 0x0000000000082947 */ /* 0x000fea0003800000 */
[----:B------:R-:W-:Y:S05]  /*2870*/  @P0 BRA `(.L_x_23114) ;  /* 0x0000000000200947 */ /* 0x000fea0003800000 */
[----:B------:R-:W-:Y:S05]  /*2880*/  BRA `(.L_x_23115) ;  /* 0x0000000000247947 */ /* 0x000fea0003800000 */
.L_x_23113:
[----:B-----5:R-:W-:-:S05]  /*2890*/  HADD2.F32 R148, -RZ, R39.H1_H1 ;  /* 0x30000027ff947230 */ /* 0x020fca0000004100 */
[----:B------:R-:W-:Y:S01]  /*28a0*/  FADD.FTZ R172, R148, R172 ;  /* 0x000000ac94ac7221 */ /* 0x000fe20000010000 */
[----:B------:R-:W-:Y:S06]  /*28b0*/  BRA `(.L_x_23114) ;  /* 0x0000000000107947 */ /* 0x000fec0003800000 */
.L_x_23112:
[----:B-----5:R-:W-:-:S05]  /*28c0*/  HADD2.F32 R148, -RZ, R43.H1_H1 ;  /* 0x3000002bff947230 */ /* 0x020fca0000004100 */
[----:B------:R-:W-:Y:S01]  /*28d0*/  FADD.FTZ R172, R148, R172 ;  /* 0x000000ac94ac7221 */ /* 0x000fe20000010000 */
[----:B------:R-:W-:-:S05]  /*28e0*/  @P2 HADD2.F32 R148, -RZ, R39.H1_H1 ;  /* 0x30000027ff942230 */ /* 0x000fca0000004100 */
[----:B------:R-:W-:-:S07]  /*28f0*/  @P2 FADD.FTZ R172, R148, R172 ;  /* 0x000000ac94ac2221 */ /* 0x000fce0000010000 */
.L_x_23114:
[----:B------:R-:W-:-:S04]  /*2900*/  F2FP.F16.F32.PACK_AB R148, RZ, R172 ;  /* 0x000000acff94723e */ /* 0x000fc800000000ff */
[----:B------:R-:W-:-:S07]  /*2910*/  PRMT R147, R147, 0x5410, R148 ;  /* 0x0000541093937816 */ /* 0x000fce0000000094 */
.L_x_23115:
[----:B------:R-:W2:Y:S02]  /*2920*/  @P0 LDC.64 R148, c[0x0][0x238] ;  /* 0x00008e00ff940b82 */ /* 0x000ea40000000a00 */
[----:B--2---:R-:W-:-:S04]  /*2930*/  @P0 LEA R148, P2, R177, R148, 0x4 ;  /* 0x00000094b1940211 */ /* 0x004fc800078420ff */
[C---:B------:R-:W-:Y:S02]  /*2940*/  @P0 LEA.HI.X R149, R177.reuse, R149, RZ, 0x4, P2 ;  /* 0x00000095b1950211 */ /* 0x040fe400010f24ff */
[----:B------:R-:W-:-:S03]  /*2950*/  IADD3 R177, R177, 0x80, RZ ;  /* 0x00000080b1b17810 */ /* 0x000fc60007ffe0ff */
[----:B------:R3:W-:Y:S04]  /*2960*/  @P0 STG.E.128 desc[UR6][R148.64], R144 ;  /* 0x0000009094000986 */ /* 0x0007e8000c101d06 */
.L_x_23083:
[----:B------:R-:W-:Y:S05]  /*2970*/  BSYNC B0 ;  /* 0x0000000000007941 */ /* 0x000fea0003800000 */
.L_x_23082:
        /* <DEDUP_REMOVED lines=18> */
[----:B----4-:R-:W-:-:S12]  /*2aa0*/  HADD2.F32 R2, -RZ, R32.H0_H0 ;  /* 0x20000020ff027230 */ /* 0x010fd80000004100 */
[----:B------:R-:W-:Y:S05]  /*2ab0*/  @P3 BRA `(.L_x_23118) ;  /* 0x0000000000203947 */ /* 0x000fea0003800000 */
[----:B------:R-:W-:-:S04]  /*2ac0*/  ISETP.NE.U32.AND P4, PT, RZ, UR14, PT ;  /* 0x0000000eff007c0c */ /* 0x000fc8000bf85070 */
[----:B------:R-:W-:-:S13]  /*2ad0*/  ISETP.NE.AND.EX P4, PT, RZ, UR15, PT, P4 ;  /* 0x0000000fff007c0c */ /* 0x000fda000bf85340 */
[----:B------:R-:W-:Y:S05]  /*2ae0*/  @P4 BRA `(.L_x_23119) ;  /* 0x0000000000084947 */ /* 0x000fea0003800000 */
[----:B------:R-:W-:Y:S05]  /*2af0*/  @P0 BRA `(.L_x_23120) ;  /* 0x0000000000200947 */ /* 0x000fea0003800000 */
[----:B------:R-:W-:Y:S05]  /*2b00*/  BRA `(.L_x_23121) ;  /* 0x0000000000247947 */ /* 0x000fea0003800000 */
.L_x_23119:
[----:B-----5:R-:W-:-:S05]  /*2b10*/  HADD2.F32 R16, -RZ, R36.H0_H0 ;  /* 0x20000024ff107230 */ /* 0x020fca0000004100 */
[----:B------:R-:W-:Y:S01]  /*2b20*/  FADD.FTZ R2, R16, R2 ;  /* 0x0000000210027221 */ /* 0x000fe20000010000 */
[----:B------:R-:W-:Y:S06]  /*2b30*/  BRA `(.L_x_23120) ;  /* 0x0000000000107947 */ /* 0x000fec0003800000 */
.L_x_23118:
[----:B-----5:R-:W-:-:S05]  /*2b40*/  HADD2.F32 R16, -RZ, R40.H0_H0 ;  /* 0x20000028ff107230 */ /* 0x020fca0000004100 */
[----:B------:R-:W-:Y:S01]  /*2b50*/  FADD.FTZ R2, R16, R2 ;  /* 0x0000000210027221 */ /* 0x000fe20000010000 */
[----:B------:R-:W-:-:S05]  /*2b60*/  @P2 HADD2.F32 R16, -RZ, R36.H0_H0 ;  /* 0x20000024ff102230 */ /* 0x000fca0000004100 */
[----:B------:R-:W-:-:S07]  /*2b70*/  @P2 FADD.FTZ R2, R16, R2 ;  /* 0x0000000210022221 */ /* 0x000fce0000010000 */
.L_x_23120:
[----:B------:R-:W-:-:S04]  /*2b80*/  F2FP.F16.F32.PACK_AB R16, RZ, R2 ;  /* 0x00000002ff10723e */ /* 0x000fc800000000ff */
[----:B--23--:R-:W-:-:S07]  /*2b90*/  PRMT R144, R16, 0x7610, R144 ;  /* 0x0000761010907816 */ /* 0x00cfce0000000090 */
.L_x_23121:
[----:B------:R-:W-:Y:S01]  /*2ba0*/  HADD2.F32 R17, -RZ, R32.H1_H1 ;  /* 0x30000020ff117230 */ /* 0x000fe20000004100 */
[----:B------:R-:W-:Y:S06]  /*2bb0*/  @P3 BRA `(.L_x_23122) ;  /* 0x0000000000203947 */ /* 0x000fec0003800000 */
[----:B------:R-:W-:-:S04]  /*2bc0*/  ISETP.NE.U32.AND P4, PT, RZ, UR14, PT ;  /* 0x0000000eff007c0c */ /* 0x000fc8000bf85070 */
[----:B------:R-:W-:-:S13]  /*2bd0*/  ISETP.NE.AND.EX P4, PT, RZ, UR15, PT, P4 ;  /* 0x0000000fff007c0c */ /* 0x000fda000bf85340 */
[----:B------:R-:W-:Y:S05]  /*2be0*/  @P4 BRA `(.L_x_23123) ;  /* 0x0000000000084947 */ /* 0x000fea0003800000 */
[----:B------:R-:W-:Y:S05]  /*2bf0*/  @P0 BRA `(.L_x_23124) ;  /* 0x0000000000200947 */ /* 0x000fea0003800000 */
[----:B------:R-:W-:Y:S05]  /*2c00*/  BRA `(.L_x_23125) ;  /* 0x0000000000247947 */ /* 0x000fea0003800000 */
.L_x_23123:
[----:B-----5:R-:W-:-:S05]  /*2c10*/  HADD2.F32 R16, -RZ, R36.H1_H1 ;  /* 0x30000024ff107230 */ /* 0x020fca0000004100 */
[----:B------:R-:W-:Y:S01]  /*2c20*/  FADD.FTZ R17, R16, R17 ;  /* 0x0000001110117221 */ /* 0x000fe20000010000 */
[----:B------:R-:W-:Y:S06]  /*2c30*/  BRA `(.L_x_23124) ;  /* 0x0000000000107947 */ /* 0x000fec0003800000 */
.L_x_23122:
[----:B-----5:R-:W-:-:S05]  /*2c40*/  HADD2.F32 R16, -RZ, R40.H1_H1 ;  /* 0x30000028ff107230 */ /* 0x020fca0000004100 */
[----:B------:R-:W-:Y:S01]  /*2c50*/  FADD.FTZ R17, R16, R17 ;  /* 0x0000001110117221 */ /* 0x000fe20000010000 */
[----:B------:R-:W-:-:S05]  /*2c60*/  @P2 HADD2.F32 R16, -RZ, R36.H1_H1 ;  /* 0x30000024ff102230 */ /* 0x000fca0000004100 */
[----:B------:R-:W-:-:S07]  /*2c70*/  @P2 FADD.FTZ R17, R16, R17 ;  /* 0x0000001110112221 */ /* 0x000fce0000010000 */
.L_x_23124:
[----:B------:R-:W-:-:S04]  /*2c80*/  F2FP.F16.F32.PACK_AB R16, RZ, R17 ;  /* 0x00000011ff10723e */ /* 0x000fc800000000ff */
[----:B--23--:R-:W-:-:S07]  /*2c90*/  PRMT R144, R144, 0x5410, R16 ;  /* 0x0000541090907816 */ /* 0x00cfce0000000010 */
.L_x_23125:
[----:B------:R-:W-:Y:S01]  /*2ca0*/  HADD2.F32 R16, -RZ, R33.H0_H0 ;  /* 0x20000021ff107230 */ /* 0x000fe20000004100 */
[----:B------:R-:W-:Y:S06]  /*2cb0*/  @P3 BRA `(.L_x_23126) ;  /* 0x0000000000203947 */ /* 0x000fec0003800000 */
[----:B------:R-:W-:-:S04]  /*2cc0*/  ISETP.NE.U32.AND P4, PT, RZ, UR14, PT ;  /* 0x0000000eff007c0c */ /* 0x000fc8000bf85070 */
[----:B------:R-:W-:-:S13]  /*2cd0*/  ISETP.NE.AND.EX P4, PT, RZ, UR15, PT, P4 ;  /* 0x0000000fff007c0c */ /* 0x000fda000bf85340 */
[----:B------:R-:W-:Y:S05]  /*2ce0*/  @P4 BRA `(.L_x_23127) ;  /* 0x0000000000084947 */ /* 0x000fea0003800000 */
[----:B------:R-:W-:Y:S05]  /*2cf0*/  @P0 BRA `(.L_x_23128) ;  /* 0x0000000000200947 */ /* 0x000fea0003800000 */
[----:B------:R-:W-:Y:S05]  /*2d00*/  BRA `(.L_x_23129) ;  /* 0x0000000000247947 */ /* 0x000fea0003800000 */
.L_x_23127:
[----:B-----5:R-:W-:-:S05]  /*2d10*/  HADD2.F32 R32, -RZ, R37.H0_H0 ;  /* 0x20000025ff207230 */ /* 0x020fca0000004100 */
[----:B------:R-:W-:Y:S01]  /*2d20*/  FADD.FTZ R16, R32, R16 ;  /* 0x0000001020107221 */ /* 0x000fe20000010000 */
[----:B------:R-:W-:Y:S06]  /*2d30*/  BRA `(.L_x_23128) ;  /* 0x0000000000107947 */ /* 0x000fec0003800000 */
.L_x_23126:
[----:B-----5:R-:W-:-:S05]  /*2d40*/  HADD2.F32 R32, -RZ, R41.H0_H0 ;  /* 0x20000029ff207230 */ /* 0x020fca0000004100 */
[----:B------:R-:W-:Y:S01]  /*2d50*/  FADD.FTZ R16, R32, R16 ;  /* 0x0000001020107221 */ /* 0x000fe20000010000 */
[----:B------:R-:W-:-:S05]  /*2d60*/  @P2 HADD2.F32 R32, -RZ, R37.H0_H0 ;  /* 0x20000025ff202230 */ /* 0x000fca0000004100 */
[----:B------:R-:W-:-:S07]  /*2d70*/  @P2 FADD.FTZ R16, R32, R16 ;  /* 0x0000001020102221 */ /* 0x000fce0000010000 */
.L_x_23128:
[----:B------:R-:W-:-:S04]  /*2d80*/  F2FP.F16.F32.PACK_AB R32, RZ, R16 ;  /* 0x00000010ff20723e */ /* 0x000fc800000000ff */
[----:B--23--:R-:W-:-:S07]  /*2d90*/  PRMT R145, R32, 0x7610, R145 ;  /* 0x0000761020917816 */ /* 0x00cfce0000000091 */
.L_x_23129:
[----:B------:R-:W-:Y:S01]  /*2da0*/  HADD2.F32 R33, -RZ, R33.H1_H1 ;  /* 0x30000021ff217230 */ /* 0x000fe20000004100 */
[----:B------:R-:W-:Y:S06]  /*2db0*/  @P3 BRA `(.L_x_23130) ;  /* 0x0000000000203947 */ /* 0x000fec0003800000 */
[----:B------:R-:W-:-:S04]  /*2dc0*/  ISETP.NE.U32.AND P4, PT, RZ, UR14, PT ;  /* 0x0000000eff007c0c */ /* 0x000fc8000bf85070 */
[----:B------:R-:W-:-:S13]  /*2dd0*/  ISETP.NE.AND.EX P4, PT, RZ, UR15, PT, P4 ;  /* 0x0000000fff007c0c */ /* 0x000fda000bf85340 */
[----:B------:R-:W-:Y:S05]  /*2de0*/  @P4 BRA `(.L_x_23131) ;  /* 0x0000000000084947 */ /* 0x000fea0003800000 */
[----:B------:R-:W-:Y:S05]  /*2df0*/  @P0 BRA `(.L_x_23132) ;  /* 0x0000000000200947 */ /* 0x000fea0003800000 */
[----:B------:R-:W-:Y:S05]  /*2e00*/  BRA `(.L_x_23133) ;  /* 0x0000000000247947 */ /* 0x000fea0003800000 */
.L_x_23131:
[----:B-----5:R-:W-:-:S05]  /*2e10*/  HADD2.F32 R32, -RZ, R37.H1_H1 ;  /* 0x30000025ff207230 */ /* 0x020fca0000004100 */
[----:B------:R-:W-:Y:S01]  /*2e20*/  FADD.FTZ R33, R32, R33 ;  /* 0x0000002120217221 */ /* 0x000fe20000010000 */
[----:B------:R-:W-:Y:S06]  /*2e30*/  BRA `(.L_x_23132) ;  /* 0x0000000000107947 */ /* 0x000fec0003800000 */
.L_x_23130:
[----:B-----5:R-:W-:-:S05]  /*2e40*/  HADD2.F32 R32, -RZ, R41.H1_H1 ;  /* 0x30000029ff207230 */ /* 0x020fca0000004100 */
[----:B------:R-:W-:Y:S01]  /*2e50*/  FADD.FTZ R33, R32, R33 ;  /* 0x0000002120217221 */ /* 0x000fe20000010000 */
[----:B------:R-:W-:-:S05]  /*2e60*/  @P2 HADD2.F32 R32, -RZ, R37.H1_H1 ;  /* 0x30000025ff202230 */ /* 0x000fca0000004100 */
[----:B------:R-:W-:-:S07]  /*2e70*/  @P2 FADD.FTZ R33, R32, R33 ;  /* 0x0000002120212221 */ /* 0x000fce0000010000 */
.L_x_23132:
[----:B------:R-:W-:-:S04]  /*2e80*/  F2FP.F16.F32.PACK_AB R32, RZ, R33 ;  /* 0x00000021ff20723e */ /* 0x000fc800000000ff */
[----:B--23--:R-:W-:-:S07]  /*2e90*/  PRMT R145, R145, 0x5410, R32 ;  /* 0x0000541091917816 */ /* 0x00cfce0000000020 */
.L_x_23133:
[----:B------:R-:W-:Y:S01]  /*2ea0*/  HADD2.F32 R32, -RZ, R34.H0_H0 ;  /* 0x20000022ff207230 */ /* 0x000fe20000004100 */
[----:B------:R-:W-:Y:S06]  /*2eb0*/  @P3 BRA `(.L_x_23134) ;  /* 0x0000000000203947 */ /* 0x000fec0003800000 */
[----:B------:R-:W-:-:S04]  /*2ec0*/  ISETP.NE.U32.AND P4, PT, RZ, UR14, PT ;  /* 0x0000000eff007c0c */ /* 0x000fc8000bf85070 */
[----:B------:R-:W-:-:S13]  /*2ed0*/  ISETP.NE.AND.EX P4, PT, RZ, UR15, PT, P4 ;  /* 0x0000000fff007c0c */ /* 0x000fda000bf85340 */
[----:B------:R-:W-:Y:S05]  /*2ee0*/  @P4 BRA `(.L_x_23135) ;  /* 0x0000000000084947 */ /* 0x000fea0003800000 */
[----:B------:R-:W-:Y:S05]  /*2ef0*/  @P0 BRA `(.L_x_23136) ;  /* 0x0000000000200947 */ /* 0x000fea0003800000 */
[----:B------:R-:W-:Y:S05]  /*2f00*/  BRA `(.L_x_23137) ;  /* 0x0000000000247947 */ /* 0x000fea0003800000 */
.L_x_23135:
[----:B--23-5:R-:W-:-:S05]  /*2f10*/  HADD2.F32 R148, -RZ, R38.H0_H0 ;  /* 0x20000026ff947230 */ /* 0x02cfca0000004100 */
[----:B------:R-:W-:Y:S01]  /*2f20*/  FADD.FTZ R32, R148, R32 ;  /* 0x0000002094207221 */ /* 0x000fe20000010000 */
[----:B------:R-:W-:Y:S06]  /*2f30*/  BRA `(.L_x_23136) ;  /* 0x0000000000107947 */ /* 0x000fec0003800000 */
.L_x_23134:
[----:B--23-5:R-:W-:-:S05]  /*2f40*/  HADD2.F32 R148, -RZ, R42.H0_H0 ;  /* 0x2000002aff947230 */ /* 0x02cfca0000004100 */
[----:B------:R-:W-:Y:S01]  /*2f50*/  FADD.FTZ R32, R148, R32 ;  /* 0x0000002094207221 */ /* 0x000fe20000010000 */
[----:B------:R-:W-:-:S05]  /*2f60*/  @P2 HADD2.F32 R148, -RZ, R38.H0_H0 ;  /* 0x20000026ff942230 */ /* 0x000fca0000004100 */
[----:B------:R-:W-:-:S07]  /*2f70*/  @P2 FADD.FTZ R32, R148, R32 ;  /* 0x0000002094202221 */ /* 0x000fce0000010000 */
.L_x_23136:
[----:B--23--:R-:W-:-:S04]  /*2f80*/  F2FP.F16.F32.PACK_AB R148, RZ, R32 ;  /* 0x00000020ff94723e */ /* 0x00cfc800000000ff */
[----:B------:R-:W-:-:S07]  /*2f90*/  PRMT R146, R148, 0x7610, R146 ;  /* 0x0000761094927816 */ /* 0x000fce0000000092 */
.L_x_23137:
[----:B------:R-:W-:Y:S01]  /*2fa0*/  HADD2.F32 R166, -RZ, R34.H1_H1 ;  /* 0x30000022ffa67230 */ /* 0x000fe20000004100 */
[----:B------:R-:W-:Y:S06]  /*2fb0*/  @P3 BRA `(.L_x_23138) ;  /* 0x0000000000203947 */ /* 0x000fec0003800000 */
[----:B------:R-:W-:-:S04]  /*2fc0*/  ISETP.NE.U32.AND P4, PT, RZ, UR14, PT ;  /* 0x0000000eff007c0c */ /* 0x000fc8000bf85070 */
[----:B------:R-:W-:-:S13]  /*2fd0*/  ISETP.NE.AND.EX P4, PT, RZ, UR15, PT, P4 ;  /* 0x0000000fff007c0c */ /* 0x000fda000bf85340 */
[----:B------:R-:W-:Y:S05]  /*2fe0*/  @P4 BRA `(.L_x_23139) ;  /* 0x0000000000084947 */ /* 0x000fea0003800000 */
[----:B------:R-:W-:Y:S05]  /*2ff0*/  @P0 BRA `(.L_x_23140) ;  /* 0x0000000000200947 */ /* 0x000fea0003800000 */
[----:B------:R-:W-:Y:S05]  /*3000*/  BRA `(.L_x_23141) ;  /* 0x0000000000247947 */ /* 0x000fea0003800000 */
.L_x_23139:
[----:B-----5:R-:W-:-:S05]  /*3010*/  HADD2.F32 R34, -RZ, R38.H1_H1 ;  /* 0x30000026ff227230 */ /* 0x020fca0000004100 */
[----:B------:R-:W-:Y:S01]  /*3020*/  FADD.FTZ R166, R34, R166 ;  /* 0x000000a622a67221 */ /* 0x000fe20000010000 */
[----:B------:R-:W-:Y:S06]  /*3030*/  BRA `(.L_x_23140) ;  /* 0x0000000000107947 */ /* 0x000fec0003800000 */
.L_x_23138:
[----:B-----5:R-:W-:-:S05]  /*3040*/  HADD2.F32 R34, -RZ, R42.H1_H1 ;  /* 0x3000002aff227230 */ /* 0x020fca0000004100 */
[----:B------:R-:W-:Y:S01]  /*3050*/  FADD.FTZ R166, R34, R166 ;  /* 0x000000a622a67221 */ /* 0x000fe20000010000 */
[----:B------:R-:W-:-:S05]  /*3060*/  @P2 HADD2.F32 R34, -RZ, R38.H1_H1 ;  /* 0x30000026ff222230 */ /* 0x000fca0000004100 */
[----:B------:R-:W-:-:S07]  /*3070*/  @P2 FADD.FTZ R166, R34, R166 ;  /* 0x000000a622a62221 */ /* 0x000fce0000010000 */
.L_x_23140:
[----:B------:R-:W-:-:S04]  /*3080*/  F2FP.F16.F32.PACK_AB R34, RZ, R166 ;  /* 0x000000a6ff22723e */ /* 0x000fc800000000ff */
[----:B--23--:R-:W-:-:S07]  /*3090*/  PRMT R146, R146, 0x5410, R34 ;  /* 0x0000541092927816 */ /* 0x00cfce0000000022 */
.L_x_23141:
[----:B------:R-:W-:Y:S01]  /*30a0*/  HADD2.F32 R34, -RZ, R35.H0_H0 ;  /* 0x20000023ff227230 */ /* 0x000fe20000004100 */
[----:B------:R-:W-:Y:S06]  /*30b0*/  @P3 BRA `(.L_x_23142) ;  /* 0x0000000000203947 */ /* 0x000fec0003800000 */
[----:B------:R-:W-:-:S04]  /*30c0*/  ISETP.NE.U32.AND P4, PT, RZ, UR14, PT ;  /* 0x0000000eff007c0c */ /* 0x000fc8000bf85070 */
[----:B------:R-:W-:-:S13]  /*30d0*/  ISETP.NE.AND.EX P4, PT, RZ, UR15, PT, P4 ;  /* 0x0000000fff007c0c */ /* 0x000fda000bf85340 */
[----:B------:R-:W-:Y:S05]  /*30e0*/  @P4 BRA `(.L_x_23143) ;  /* 0x0000000000084947 */ /* 0x000fea0003800000 */
[----:B------:R-:W-:Y:S05]  /*30f0*/  @P0 BRA `(.L_x_23144) ;  /* 0x0000000000200947 */ /* 0x000fea0003800000 */
[----:B------:R-:W-:Y:S05]  /*3100*/  BRA `(.L_x_23145) ;  /* 0x0000000000247947 */ /* 0x000fea0003800000 */
.L_x_23143:
[----:B--23-5:R-:W-:-:S05]  /*3110*/  HADD2.F32 R148, -RZ, R39.H0_H0 ;  /* 0x20000027ff947230 */ /* 0x02cfca0000004100 */
[----:B------:R-:W-:Y:S01]  /*3120*/  FADD.FTZ R34, R148, R34 ;  /* 0x0000002294227221 */ /* 0x000fe20000010000 */
[----:B------:R-:W-:Y:S06]  /*3130*/  BRA `(.L_x_23144) ;  /* 0x0000000000107947 */ /* 0x000fec0003800000 */
.L_x_23142:
[----:B--23-5:R-:W-:-:S05]  /*3140*/  HADD2.F32 R148, -RZ, R43.H0_H0 ;  /* 0x2000002bff947230 */ /* 0x02cfca0000004100 */
[----:B------:R-:W-:Y:S01]  /*3150*/  FADD.FTZ R34, R148, R34 ;  /* 0x0000002294227221 */ /* 0x000fe20000010000 */
[----:B------:R-:W-:-:S05]  /*3160*/  @P2 HADD2.F32 R148, -RZ, R39.H0_H0 ;  /* 0x20000027ff942230 */ /* 0x000fca0000004100 */
[----:B------:R-:W-:-:S07]  /*3170*/  @P2 FADD.FTZ R34, R148, R34 ;  /* 0x0000002294222221 */ /* 0x000fce0000010000 */
.L_x_23144:
[----:B--23--:R-:W-:-:S04]  /*3180*/  F2FP.F16.F32.PACK_AB R148, RZ, R34 ;  /* 0x00000022ff94723e */ /* 0x00cfc800000000ff */
[----:B------:R-:W-:-:S07]  /*3190*/  PRMT R147, R148, 0x7610, R147 ;  /* 0x0000761094937816 */ /* 0x000fce0000000093 */
.L_x_23145:
[----:B------:R-:W-:Y:S01]  /*31a0*/  HADD2.F32 R35, -RZ, R35.H1_H1 ;  /* 0x30000023ff237230 */ /* 0x000fe20000004100 */
[----:B------:R-:W-:Y:S06]  /*31b0*/  @P3 BRA `(.L_x_23146) ;  /* 0x0000000000203947 */ /* 0x000fec0003800000 */
[----:B------:R-:W-:-:S04]  /*31c0*/  ISETP.NE.U32.AND P2, PT, RZ, UR14, PT ;  /* 0x0000000eff007c0c */ /* 0x000fc8000bf45070 */
[----:B------:R-:W-:-:S13]  /*31d0*/  ISETP.NE.AND.EX P2, PT, RZ, UR15, PT, P2 ;  /* 0x0000000fff007c0c */ /* 0x000fda000bf45320 */
[----:B------:R-:W-:Y:S05]  /*31e0*/  @P2 BRA `(.L_x_23147) ;  /* 0x0000000000082947 */ /* 0x000fea0003800000 */
[----:B------:R-:W-:Y:S05]  /*31f0*/  @P0 BRA `(.L_x_23148) ;  /* 0x0000000000200947 */ /* 0x000fea0003800000 */
[----:B------:R-:W-:Y:S05]  /*3200*/  BRA `(.L_x_23149) ;  /* 0x0000000000247947 */ /* 0x000fea0003800000 */
.L_x_23147:
[----:B--23-5:R-:W-:-:S05]  /*3210*/  HADD2.F32 R148, -RZ, R39.H1_H1 ;  /* 0x30000027ff947230 */ /* 0x02cfca0000004100 */
[----:B------:R-:W-:Y:S01]  /*3220*/  FADD.FTZ R35, R148, R35 ;  /* 0x0000002394237221 */ /* 0x000fe20000010000 */
[----:B------:R-:W-:Y:S06]  /*3230*/  BRA `(.L_x_23148) ;  /* 0x0000000000107947 */ /* 0x000fec0003800000 */
.L_x_23146:
[----:B--23-5:R-:W-:-:S05]  /*3240*/  HADD2.F32 R148, -RZ, R43.H1_H1 ;  /* 0x3000002bff947230 */ /* 0x02cfca0000004100 */
[----:B------:R-:W-:Y:S01]  /*3250*/  FADD.FTZ R35, R148, R35 ;  /* 0x0000002394237221 */ /* 0x000fe20000010000 */
[----:B------:R-:W-:-:S05]  /*3260*/  @P2 HADD2.F32 R148, -RZ, R39.H1_H1 ;  /* 0x30000027ff942230 */ /* 0x000fca0000004100 */
[----:B------:R-:W-:-:S07]  /*3270*/  @P2 FADD.FTZ R35, R148, R35 ;  /* 0x0000002394232221 */ /* 0x000fce0000010000 */
.L_x_23148:
[----:B--23--:R-:W-:-:S04]  /*3280*/  F2FP.F16.F32.PACK_AB R148, RZ, R35 ;  /* 0x00000023ff94723e */ /* 0x00cfc800000000ff */
[----:B------:R-:W-:-:S07]  /*3290*/  PRMT R147, R147, 0x5410, R148 ;  /* 0x0000541093937816 */ /* 0x000fce0000000094 */
.L_x_23149:
[----:B--23--:R-:W0:Y:S02]  /*32a0*/  @P0 LDC.64 R148, c[0x0][0x238] ;  /* 0x00008e00ff940b82 */ /* 0x00ce240000000a00 */
[----:B0-----:R-:W-:-:S04]  /*32b0*/  @P0 LEA R148, P2, R177, R148, 0x4 ;  /* 0x00000094b1940211 */ /* 0x001fc800078420ff */
[C---:B------:R-:W-:Y:S02]  /*32c0*/  @P0 LEA.HI.X R149, R177.reuse, R149, RZ, 0x4, P2 ;  /* 0x00000095b1950211 */ /* 0x040fe400010f24ff */
[----:B------:R-:W-:-:S03]  /*32d0*/  IADD3 R177, R177, 0x80, RZ ;  /* 0x00000080b1b17810 */ /* 0x000fc60007ffe0ff */
[----:B------:R4:W-:Y:S04]  /*32e0*/  @P0 STG.E.128 desc[UR6][R148.64], R144 ;  /* 0x0000009094000986 */ /* 0x0009e8000c101d06 */
.L_x_23117:
[----:B------:R-:W-:Y:S05]  /*32f0*/  BSYNC B0 ;  /* 0x0000000000007941 */ /* 0x000fea0003800000 */
.L_x_23116:
        /* <DEDUP_REMOVED lines=25> */
.L_x_23153:
[----:B-----5:R-:W-:-:S05]  /*3490*/  HADD2.F32 R14, -RZ, R36.H0_H0 ;  /* 0x20000024ff0e7230 */ /* 0x020fca0000004100 */
[----:B------:R-:W-:Y:S01]  /*34a0*/  FADD.FTZ R0, R14, R0 ;  /* 0x000000000e007221 */ /* 0x000fe20000010000 */
[----:B------:R-:W-:Y:S06]  /*34b0*/  BRA `(.L_x_23154) ;  /* 0x0000000000107947 */ /* 0x000fec0003800000 */
.L_x_23152:
[----:B-----5:R-:W-:-:S05]  /*34c0*/  HADD2.F32 R14, -RZ, R40.H0_H0 ;  /* 0x20000028ff0e7230 */ /* 0x020fca0000004100 */
[----:B------:R-:W-:Y:S01]  /*34d0*/  FADD.FTZ R0, R14, R0 ;  /* 0x000000000e007221 */ /* 0x000fe20000010000 */
[----:B------:R-:W-:-:S05]  /*34e0*/  @P2 HADD2.F32 R14, -RZ, R36.H0_H0 ;  /* 0x20000024ff0e2230 */ /* 0x000fca0000004100 */
[----:B------:R-:W-:-:S07]  /*34f0*/  @P2 FADD.FTZ R0, R14, R0 ;  /* 0x000000000e002221 */ /* 0x000fce0000010000 */
.L_x_23154:
[----:B------:R-:W-:-:S04]  /*3500*/  F2FP.F16.F32.PACK_AB R14, RZ, R0 ;  /* 0x00000000ff0e723e */ /* 0x000fc800000000ff */
[----:B------:R-:W-:-:S07]  /*3510*/  PRMT R144, R14, 0x7610, R144 ;  /* 0x000076100e907816 */ /* 0x000fce0000000090 */
.L_x_23155:
[----:B------:R-:W-:Y:S01]  /*3520*/  HADD2.F32 R15, -RZ, R148.H1_H1 ;  /* 0x30000094ff0f7230 */ /* 0x000fe20000004100 */
[----:B------:R-:W-:Y:S06]  /*3530*/  @P3 BRA `(.L_x_23156) ;  /* 0x0000000000203947 */ /* 0x000fec0003800000 */
[----:B------:R-:W-:-:S04]  /*3540*/  ISETP.NE.U32.AND P4, PT, RZ, UR14, PT ;  /* 0x0000000eff007c0c */ /* 0x000fc8000bf85070 */
[----:B------:R-:W-:-:S13]  /*3550*/  ISETP.NE.AND.EX P4, PT, RZ, UR15, PT, P4 ;  /* 0x0000000fff007c0c */ /* 0x000fda000bf85340 */
[----:B------:R-:W-:Y:S05]  /*3560*/  @P4 BRA `(.L_x_23157) ;  /* 0x0000000000084947 */ /* 0x000fea0003800000 */
[----:B------:R-:W-:Y:S05]  /*3570*/  @P0 BRA `(.L_x_23158) ;  /* 0x0000000000200947 */ /* 0x000fea0003800000 */
[----:B------:R-:W-:Y:S05]  /*3580*/  BRA `(.L_x_23159) ;  /* 0x0000000000247947 */ /* 0x000fea0003800000 */
.L_x_23157:
[----:B-----5:R-:W-:-:S05]  /*3590*/  HADD2.F32 R14, -RZ, R36.H1_H1 ;  /* 0x30000024ff0e7230 */ /* 0x020fca0000004100 */
[----:B------:R-:W-:Y:S01]  /*35a0*/  FADD.FTZ R15, R14, R15 ;  /* 0x0000000f0e0f7221 */ /* 0x000fe20000010000 */
[----:B------:R-:W-:Y:S06]  /*35b0*/  BRA `(.L_x_23158) ;  /* 0x0000000000107947 */ /* 0x000fec0003800000 */
.L_x_23156:
[----:B-----5:R-:W-:-:S05]  /*35c0*/  HADD2.F32 R14, -RZ, R40.H1_H1 ;  /* 0x30000028ff0e7230 */ /* 0x020fca0000004100 */
[----:B------:R-:W-:Y:S01]  /*35d0*/  FADD.FTZ R15, R14, R15 ;  /* 0x0000000f0e0f7221 */ /* 0x000fe20000010000 */
[----:B------:R-:W-:-:S05]  /*35e0*/  @P2 HADD2.F32 R14, -RZ, R36.H1_H1 ;  /* 0x30000024ff0e2230 */ /* 0x000fca0000004100 */
[----:B------:R-:W-:-:S07]  /*35f0*/  @P2 FADD.FTZ R15, R14, R15 ;  /* 0x0000000f0e0f2221 */ /* 0x000fce0000010000 */
.L_x_23158:
[----:B------:R-:W-:-:S04]  /*3600*/  F2FP.F16.F32.PACK_AB R14, RZ, R15 ;  /* 0x0000000fff0e723e */ /* 0x000fc800000000ff */
[----:B------:R-:W-:-:S07]  /*3610*/  PRMT R144, R144, 0x5410, R14 ;  /* 0x0000541090907816 */ /* 0x000fce000000000e */
.L_x_23159:
[----:B------:R-:W-:Y:S01]  /*3620*/  HADD2.F32 R14, -RZ, R149.H0_H0 ;  /* 0x20000095ff0e7230 */ /* 0x000fe20000004100 */
[----:B------:R-:W-:Y:S06]  /*3630*/  @P3 BRA `(.L_x_23160) ;  /* 0x0000000000203947 */ /* 0x000fec0003800000 */
[----:B------:R-:W-:-:S04]  /*3640*/  ISETP.NE.U32.AND P4, PT, RZ, UR14, PT ;  /* 0x0000000eff007c0c */ /* 0x000fc8000bf85070 */
[----:B------:R-:W-:-:S13]  /*3650*/  ISETP.NE.AND.EX P4, PT, RZ, UR15, PT, P4 ;  /* 0x0000000fff007c0c */ /* 0x000fda000bf85340 */
[----:B------:R-:W-:Y:S05]  /*3660*/  @P4 BRA `(.L_x_23161) ;  /* 0x0000000000084947 */ /* 0x000fea0003800000 */
[----:B------:R-:W-:Y:S05]  /*3670*/  @P0 BRA `(.L_x_23162) ;  /* 0x0000000000200947 */ /* 0x000fea0003800000 */
[----:B------:R-:W-:Y:S05]  /*3680*/  BRA `(.L_x_23163) ;  /* 0x0000000000247947 */ /* 0x000fea0003800000 */
.L_x_23161:
[----:B-----5:R-:W-:-:S05]  /*3690*/  HADD2.F32 R30, -RZ, R37.H0_H0 ;  /* 0x20000025ff1e7230 */ /* 0x020fca0000004100 */
[----:B------:R-:W-:Y:S01]  /*36a0*/  FADD.FTZ R14, R30, R14 ;  /* 0x0000000e1e0e7221 */ /* 0x000fe20000010000 */
[----:B------:R-:W-:Y:S06]  /*36b0*/  BRA `(.L_x_23162) ;  /* 0x0000000000107947 */ /* 0x000fec0003800000 */
.L_x_23160:
[----:B-----5:R-:W-:-:S05]  /*36c0*/  HADD2.F32 R30, -RZ, R41.H0_H0 ;  /* 0x20000029ff1e7230 */ /* 0x020fca0000004100 */
[----:B------:R-:W-:Y:S01]  /*36d0*/  FADD.FTZ R14, R30, R14 ;  /* 0x0000000e1e0e7221 */ /* 0x000fe20000010000 */
[----:B------:R-:W-:-:S05]  /*36e0*/  @P2 HADD2.F32 R30, -RZ, R37.H0_H0 ;  /* 0x20000025ff1e2230 */ /* 0x000fca0000004100 */
[----:B------:R-:W-:-:S07]  /*36f0*/  @P2 FADD.FTZ R14, R30, R14 ;  /* 0x0000000e1e0e2221 */ /* 0x000fce0000010000 */
.L_x_23162:
[----:B------:R-:W-:-:S04]  /*3700*/  F2FP.F16.F32.PACK_AB R30, RZ, R14 ;  /* 0x0000000eff1e723e */ /* 0x000fc800000000ff */
[----:B------:R-:W-:-:S07]  /*3710*/  PRMT R145, R30, 0x7610, R145 ;  /* 0x000076101e917816 */ /* 0x000fce0000000091 */
.L_x_23163:
[----:B------:R-:W-:Y:S01]  /*3720*/  HADD2.F32 R31, -RZ, R149.H1_H1 ;  /* 0x30000095ff1f7230 */ /* 0x000fe20000004100 */
[----:B------:R-:W-:Y:S06]  /*3730*/  @P3 BRA `(.L_x_23164) ;  /* 0x0000000000203947 */ /* 0x000fec0003800000 */
[----:B------:R-:W-:-:S04]  /*3740*/  ISETP.NE.U32.AND P4, PT, RZ, UR14, PT ;  /* 0x0000000eff007c0c */ /* 0x000fc8000bf85070 */
[----:B------:R-:W-:-:S13]  /*3750*/  ISETP.NE.AND.EX P4, PT, RZ, UR15, PT, P4 ;  /* 0x0000000fff007c0c */ /* 0x000fda000bf85340 */
[----:B------:R-:W-:Y:S05]  /*3760*/  @P4 BRA `(.L_x_23165) ;  /* 0x0000000000084947 */ /* 0x000fea0003800000 */
[----:B------:R-:W-:Y:S05]  /*3770*/  @P0 BRA `(.L_x_23166) ;  /* 0x0000000000200947 */ /* 0x000fea0003800000 */
[----:B------:R-:W-:Y:S05]  /*3780*/  BRA `(.L_x_23167) ;  /* 0x0000000000247947 */ /* 0x000fea0003800000 */
.L_x_23165:
[----:B-----5:R-:W-:-:S05]  /*3790*/  HADD2.F32 R30, -RZ, R37.H1_H1 ;  /* 0x30000025ff1e7230 */ /* 0x020fca0000004100 */
[----:B------:R-:W-:Y:S01]  /*37a0*/  FADD.FTZ R31, R30, R31 ;  /* 0x0000001f1e1f7221 */ /* 0x000fe20000010000 */
[----:B------:R-:W-:Y:S06]  /*37b0*/  BRA `(.L_x_23166) ;  /* 0x0000000000107947 */ /* 0x000fec0003800000 */
.L_x_23164:
[----:B-----5:R-:W-:-:S05]  /*37c0*/  HADD2.F32 R30, -RZ, R41.H1_H1 ;  /* 0x30000029ff1e7230 */ /* 0x020fca0000004100 */
[----:B------:R-:W-:Y:S01]  /*37d0*/  FADD.FTZ R31, R30, R31 ;  /* 0x0000001f1e1f7221 */ /* 0x000fe20000010000 */
[----:B------:R-:W-:-:S05]  /*37e0*/  @P2 HADD2.F32 R30, -RZ, R37.H1_H1 ;  /* 0x30000025ff1e2230 */ /* 0x000fca0000004100 */
[----:B------:R-:W-:-:S07]  /*37f0*/  @P2 FADD.FTZ R31, R30, R31 ;  /* 0x0000001f1e1f2221 */ /* 0x000fce0000010000 */
.L_x_23166:
[----:B------:R-:W-:-:S04]  /*3800*/  F2FP.F16.F32.PACK_AB R30, RZ, R31 ;  /* 0x0000001fff1e723e */ /* 0x000fc800000000ff */
[----:B------:R-:W-:-:S07]  /*3810*/  PRMT R145, R145, 0x5410, R30 ;  /* 0x0000541091917816 */ /* 0x000fce000000001e */
.L_x_23167:
[----:B------:R-:W-:Y:S01]  /*3820*/  HADD2.F32 R30, -RZ, R150.H0_H0 ;  /* 0x20000096ff1e7230 */ /* 0x000fe20000004100 */
[----:B------:R-:W-:Y:S06]  /*3830*/  @P3 BRA `(.L_x_23168) ;  /* 0x0000000000203947 */ /* 0x000fec0003800000 */
[----:B------:R-:W-:-:S04]  /*3840*/  ISETP.NE.U32.AND P4, PT, RZ, UR14, PT ;  /* 0x0000000eff007c0c */ /* 0x000fc8000bf85070 */
[----:B------:R-:W-:-:S13]  /*3850*/  ISETP.NE.AND.EX P4, PT, RZ, UR15, PT, P4 ;  /* 0x0000000fff007c0c */ /* 0x000fda000bf85340 */
[----:B------:R-:W-:Y:S05]  /*3860*/  @P4 BRA `(.L_x_23169) ;  /* 0x0000000000084947 */ /* 0x000fea0003800000 */
[----:B------:R-:W-:Y:S05]  /*3870*/  @P0 BRA `(.L_x_23170) ;  /* 0x0000000000200947 */ /* 0x000fea0003800000 */
[----:B------:R-:W-:Y:S05]  /*3880*/  BRA `(.L_x_23171) ;  /* 0x0000000000247947 */ /* 0x000fea0003800000 */
.L_x_23169:
[----:B-----5:R-:W-:-:S05]  /*3890*/  HADD2.F32 R148, -RZ, R38.H0_H0 ;  /* 0x20000026ff947230 */ /* 0x020fca0000004100 */
[----:B------:R-:W-:Y:S01]  /*38a0*/  FADD.FTZ R30, R148, R30 ;  /* 0x0000001e941e7221 */ /* 0x000fe20000010000 */
[----:B------:R-:W-:Y:S06]  /*38b0*/  BRA `(.L_x_23170) ;  /* 0x0000000000107947 */ /* 0x000fec0003800000 */
.L_x_23168:
[----:B-----5:R-:W-:-:S05]  /*38c0*/  HADD2.F32 R148, -RZ, R42.H0_H0 ;  /* 0x2000002aff947230 */ /* 0x020fca0000004100 */
[----:B------:R-:W-:Y:S01]  /*38d0*/  FADD.FTZ R30, R148, R30 ;  /* 0x0000001e941e7221 */ /* 0x000fe20000010000 */
[----:B------:R-:W-:-:S05]  /*38e0*/  @P2 HADD2.F32 R148, -RZ, R38.H0_H0 ;  /* 0x20000026ff942230 */ /* 0x000fca0000004100 */
[----:B------:R-:W-:-:S07]  /*38f0*/  @P2 FADD.FTZ R30, R148, R30 ;  /* 0x0000001e941e2221 */ /* 0x000fce0000010000 */
.L_x_23170:
[----:B------:R-:W-:-:S04]  /*3900*/  F2FP.F16.F32.PACK_AB R148, RZ, R30 ;  /* 0x0000001eff94723e */ /* 0x000fc800000000ff */
[----:B------:R-:W-:-:S07]  /*3910*/  PRMT R146, R148, 0x7610, R146 ;  /* 0x0000761094927816 */ /* 0x000fce0000000092 */
.L_x_23171:
[----:B------:R-:W-:Y:S01]  /*3920*/  HADD2.F32 R165, -RZ, R150.H1_H1 ;  /* 0x30000096ffa57230 */ /* 0x000fe20000004100 */
[----:B------:R-:W-:Y:S06]  /*3930*/  @P3 BRA `(.L_x_23172) ;  /* 0x0000000000203947 */ /* 0x000fec0003800000 */
[----:B------:R-:W-:-:S04]  /*3940*/  ISETP.NE.U32.AND P4, PT, RZ, UR14, PT ;  /* 0x0000000eff007c0c */ /* 0x000fc8000bf85070 */
[----:B------:R-:W-:-:S13]  /*3950*/  ISETP.NE.AND.EX P4, PT, RZ, UR15, PT, P4 ;  /* 0x0000000fff007c0c */ /* 0x000fda000bf85340 */
[----:B------:R-:W-:Y:S05]  /*3960*/  @P4 BRA `(.L_x_23173) ;  /* 0x0000000000084947 */ /* 0x000fea0003800000 */
[----:B------:R-:W-:Y:S05]  /*3970*/  @P0 BRA `(.L_x_23174) ;  /* 0x0000000000200947 */ /* 0x000fea0003800000 */
[----:B------:R-:W-:Y:S05]  /*3980*/  BRA `(.L_x_23175) ;  /* 0x0000000000247947 */ /* 0x000fea0003800000 */
.L_x_23173:
[----:B-----5:R-:W-:-:S05]  /*3990*/  HADD2.F32 R148, -RZ, R38.H1_H1 ;  /* 0x30000026ff947230 */ /* 0x020fca0000004100 */
[----:B------:R-:W-:Y:S01]  /*39a0*/  FADD.FTZ R165, R148, R165 ;  /* 0x000000a594a57221 */ /* 0x000fe20000010000 */
[----:B------:R-:W-:Y:S06]  /*39b0*/  BRA `(.L_x_23174) ;  /* 0x0000000000107947 */ /* 0x000fec0003800000 */
.L_x_23172:
[----:B-----5:R-:W-:-:S05]  /*39c0*/  HADD2.F32 R148, -RZ, R42.H1_H1 ;  /* 0x3000002aff947230 */ /* 0x020fca0000004100 */
[----:B------:R-:W-:Y:S01]  /*39d0*/  FADD.FTZ R165, R148, R165 ;  /* 0x000000a594a57221 */ /* 0x000fe20000010000 */
[----:B------:R-:W-:-:S05]  /*39e0*/  @P2 HADD2.F32 R148, -RZ, R38.H1_H1 ;  /* 0x30000026ff942230 */ /* 0x000fca0000004100 */
[----:B------:R-:W-:-:S07]  /*39f0*/  @P2 FADD.FTZ R165, R148, R165 ;  /* 0x000000a594a52221 */ /* 0x000fce0000010000 */
.L_x_23174:
[----:B------:R-:W-:-:S04]  /*3a00*/  F2FP.F16.F32.PACK_AB R148, RZ, R165 ;  /* 0x000000a5ff94723e */ /* 0x000fc800000000ff */
[----:B------:R-:W-:-:S07]  /*3a10*/  PRMT R146, R146, 0x5410, R148 ;  /* 0x0000541092927816 */ /* 0x000fce0000000094 */
.L_x_23175:
[----:B------:R-:W-:Y:S01]  /*3a20*/  HADD2.F32 R164, -RZ, R151.H0_H0 ;  /* 0x20000097ffa47230 */ /* 0x000fe20000004100 */
[----:B------:R-:W-:Y:S06]  /*3a30*/  @P3 BRA `(.L_x_23176) ;  /* 0x0000000000203947 */ /* 0x000fec0003800000 */
[----:B------:R-:W-:-:S04]  /*3a40*/  ISETP.NE.U32.AND P4, PT, RZ, UR14, PT ;  /* 0x0000000eff007c0c */ /* 0x000fc8000bf85070 */
[----:B------:R-:W-:-:S13]  /*3a50*/  ISETP.NE.AND.EX P4, PT, RZ, UR15, PT, P4 ;  /* 0x0000000fff007c0c */ /* 0x000fda000bf85340 */
[----:B------:R-:W-:Y:S05]  /*3a60*/  @P4 BRA `(.L_x_23177) ;  /* 0x0000000000084947 */ /* 0x000fea0003800000 */
[----:B------:R-:W-:Y:S05]  /*3a70*/  @P0 BRA `(.L_x_23178) ;  /* 0x0000000000200947 */ /* 0x000fea0003800000 */
[----:B------:R-:W-:Y:S05]  /*3a80*/  BRA `(.L_x_23179) ;  /* 0x0000000000247947 */ /* 0x000fea0003800000 */
.L_x_23177:
[----:B-----5:R-:W-:-:S05]  /*3a90*/  HADD2.F32 R148, -RZ, R39.H0_H0 ;  /* 0x20000027ff947230 */ /* 0x020fca0000004100 */
[----:B------:R-:W-:Y:S01]  /*3aa0*/  FADD.FTZ R164, R148, R164 ;  /* 0x000000a494a47221 */ /* 0x000fe20000010000 */
[----:B------:R-:W-:Y:S06]  /*3ab0*/  BRA `(.L_x_23178) ;  /* 0x0000000000107947 */ /* 0x000fec0003800000 */
.L_x_23176:
[----:B-----5:R-:W-:-:S05]  /*3ac0*/  HADD2.F32 R148, -RZ, R43.H0_H0 ;  /* 0x2000002bff947230 */ /* 0x020fca0000004100 */
[----:B------:R-:W-:Y:S01]  /*3ad0*/  FADD.FTZ R164, R148, R164 ;  /* 0x000000a494a47221 */ /* 0x000fe20000010000 */
[----:B------:R-:W-:-:S05]  /*3ae0*/  @P2 HADD2.F32 R148, -RZ, R39.H0_H0 ;  /* 0x20000027ff942230 */ /* 0x000fca0000004100 */
[----:B------:R-:W-:-:S07]  /*3af0*/  @P2 FADD.FTZ R164, R148, R164 ;  /* 0x000000a494a42221 */ /* 0x000fce0000010000 */
.L_x_23178:
[----:B------:R-:W-:-:S04]  /*3b00*/  F2FP.F16.F32.PACK_AB R148, RZ, R164 ;  /* 0x000000a4ff94723e */ /* 0x000fc800000000ff */
[----:B------:R-:W-:-:S07]  /*3b10*/  PRMT R147, R148, 0x7610, R147 ;  /* 0x0000761094937816 */ /* 0x000fce0000000093 */
.L_x_23179:
[----:B------:R-:W-:Y:S01]  /*3b20*/  HADD2.F32 R173, -RZ, R151.H1_H1 ;  /* 0x30000097ffad7230 */ /* 0x000fe20000004100 */
[----:B------:R-:W-:Y:S06]  /*3b30*/  @P3 BRA `(.L_x_23180) ;  /* 0x0000000000203947 */ /* 0x000fec0003800000 */
[----:B------:R-:W-:-:S04]  /*3b40*/  ISETP.NE.U32.AND P2, PT, RZ, UR14, PT ;  /* 0x0000000eff007c0c */ /* 0x000fc8000bf45070 */
[----:B------:R-:W-:-:S13]  /*3b50*/  ISETP.NE.AND.EX P2, PT, RZ, UR15, PT, P2 ;  /* 0x0000000fff007c0c */ /* 0x000fda000bf45320 */
[----:B------:R-:W-:Y:S05]  /*3b60*/  @P2 BRA `(.L_x_23181) ;  /* 0x0000000000082947 */ /* 0x000fea0003800000 */
[----:B------:R-:W-:Y:S05]  /*3b70*/  @P0 BRA `(.L_x_23182) ;  /* 0x0000000000200947 */ /* 0x000fea0003800000 */
[----:B------:R-:W-:Y:S05]  /*3b80*/  BRA `(.L_x_23183) ;  /* 0x0000000000247947 */ /* 0x000fea0003800000 */
.L_x_23181:
[----:B-----5:R-:W-:-:S05]  /*3b90*/  HADD2.F32 R148, -RZ, R39.H1_H1 ;  /* 0x30000027ff947230 */ /* 0x020fca0000004100 */
[----:B------:R-:W-:Y:S01]  /*3ba0*/  FADD.FTZ R173, R148, R173 ;  /* 0x000000ad94ad7221 */ /* 0x000fe20000010000 */
[----:B------:R-:W-:Y:S06]  /*3bb0*/  BRA `(.L_x_23182) ;  /* 0x0000000000107947 */ /* 0x000fec0003800000 */
.L_x_23180:
[----:B-----5:R-:W-:-:S05]  /*3bc0*/  HADD2.F32 R148, -RZ, R43.H1_H1 ;  /* 0x3000002bff947230 */ /* 0x020fca0000004100 */
[----:B------:R-:W-:Y:S01]  /*3bd0*/  FADD.FTZ R173, R148, R173 ;  /* 0x000000ad94ad7221 */ /* 0x000fe20000010000 */
[----:B------:R-:W-:-:S05]  /*3be0*/  @P2 HADD2.F32 R148, -RZ, R39.H1_H1 ;  /* 0x30000027ff942230 */ /* 0x000fca0000004100 */
[----:B------:R-:W-:-:S07]  /*3bf0*/  @P2 FADD.FTZ R173, R148, R173 ;  /* 0x000000ad94ad2221 */ /* 0x000fce0000010000 */
.L_x_23182:
[----:B------:R-:W-:-:S04]  /*3c00*/  F2FP.F16.F32.PACK_AB R148, RZ, R173 ;  /* 0x000000adff94723e */ /* 0x000fc800000000ff */
[----:B------:R-:W-:-:S07]  /*3c10*/  PRMT R147, R147, 0x5410, R148 ;  /* 0x0000541093937816 */ /* 0x000fce0000000094 */
.L_x_23183:
[----:B------:R-:W0:Y:S02]  /*3c20*/  @P0 LDC.64 R148, c[0x0][0x238] ;  /* 0x00008e00ff940b82 */ /* 0x000e240000000a00 */
[----:B0-----:R-:W-:-:S04]  /*3c30*/  @P0 LEA R148, P2, R177, R148, 0x4 ;  /* 0x00000094b1940211 */ /* 0x001fc800078420ff */
[C---:B------:R-:W-:Y:S02]  /*3c40*/  @P0 LEA.HI.X R149, R177.reuse, R149, RZ, 0x4, P2 ;  /* 0x00000095b1950211 */ /* 0x040fe400010f24ff */
[----:B------:R-:W-:-:S03]  /*3c50*/  IADD3 R177, R177, 0x80, RZ ;  /* 0x00000080b1b17810 */ /* 0x000fc60007ffe0ff */
[----:B------:R0:W-:Y:S04]  /*3c60*/  @P0 STG.E.128 desc[UR6][R148.64], R144 ;  /* 0x0000009094000986 */ /* 0x0001e8000c101d06 */
.L_x_23151:
[----:B------:R-:W-:Y:S05]  /*3c70*/  BSYNC B0 ;  /* 0x0000000000007941 */ /* 0x000fea0003800000 */
.L_x_23150:
        /* <DEDUP_REMOVED lines=25> */
.L_x_23187:
[----:B-----5:R-:W-:-:S05]  /*3e10*/  HADD2.F32 R12, -RZ, R36.H0_H0 ;  /* 0x20000024ff0c7230 */ /* 0x020fca0000004100 */
[----:B------:R-:W-:Y:S01]  /*3e20*/  FADD.FTZ R9, R12, R9 ;  /* 0x000000090c097221 */ /* 0x000fe20000010000 */
[----:B------:R-:W-:Y:S06]  /*3e30*/  BRA `(.L_x_23188) ;  /* 0x0000000000107947 */ /* 0x000fec0003800000 */
.L_x_23186:
[----:B-----5:R-:W-:-:S05]  /*3e40*/  HADD2.F32 R12, -RZ, R40.H0_H0 ;  /* 0x20000028ff0c7230 */ /* 0x020fca0000004100 */
[----:B------:R-:W-:Y:S01]  /*3e50*/  FADD.FTZ R9, R12, R9 ;  /* 0x000000090c097221 */ /* 0x000fe20000010000 */
[----:B------:R-:W-:-:S05]  /*3e60*/  @P2 HADD2.F32 R12, -RZ, R36.H0_H0 ;  /* 0x20000024ff0c2230 */ /* 0x000fca0000004100 */
[----:B------:R-:W-:-:S07]  /*3e70*/  @P2 FADD.FTZ R9, R12, R9 ;  /* 0x000000090c092221 */ /* 0x000fce0000010000 */
.L_x_23188:
[----:B------:R-:W-:-:S04]  /*3e80*/  F2FP.F16.F32.PACK_AB R12, RZ, R9 ;  /* 0x00000009ff0c723e */ /* 0x000fc800000000ff */
[----:B------:R-:W-:-:S07]  /*3e90*/  PRMT R144, R12, 0x7610, R144 ;  /* 0x000076100c907816 */ /* 0x000fce0000000090 */
.L_x_23189:
[----:B------:R-:W-:Y:S01]  /*3ea0*/  HADD2.F32 R13, -RZ, R148.H1_H1 ;  /* 0x30000094ff0d7230 */ /* 0x000fe20000004100 */
[----:B------:R-:W-:Y:S06]  /*3eb0*/  @P3 BRA `(.L_x_23190) ;  /* 0x0000000000203947 */ /* 0x000fec0003800000 */
[----:B------:R-:W-:-:S04]  /*3ec0*/  ISETP.NE.U32.AND P4, PT, RZ, UR14, PT ;  /* 0x0000000eff007c0c */ /* 0x000fc8000bf85070 */
[----:B------:R-:W-:-:S13]  /*3ed0*/  ISETP.NE.AND.EX P4, PT, RZ, UR15, PT, P4 ;  /* 0x0000000fff007c0c */ /* 0x000fda000bf85340 */
[----:B------:R-:W-:Y:S05]  /*3ee0*/  @P4 BRA `(.L_x_23191) ;  /* 0x0000000000084947 */ /* 0x000fea0003800000 */
[----:B------:R-:W-:Y:S05]  /*3ef0*/  @P0 BRA `(.L_x_23192) ;  /* 0x0000000000200947 */ /* 0x000fea0003800000 */
[----:B------:R-:W-:Y:S05]  /*3f00*/  BRA `(.L_x_23193) ;  /* 0x0000000000247947 */ /* 0x000fea0003800000 */
.L_x_23191:
[----:B-----5:R-:W-:-:S05]  /*3f10*/  HADD2.F32 R12, -RZ, R36.H1_H1 ;  /* 0x30000024ff0c7230 */ /* 0x020fca0000004100 */
[----:B------:R-:W-:Y:S01]  /*3f20*/  FADD.FTZ R13, R12, R13 ;  /* 0x0000000d0c0d7221 */ /* 0x000fe20000010000 */
[----:B------:R-:W-:Y:S06]  /*3f30*/  BRA `(.L_x_23192) ;  /* 0x0000000000107947 */ /* 0x000fec0003800000 */
.L_x_23190:
[----:B-----5:R-:W-:-:S05]  /*3f40*/  HADD2.F32 R12, -RZ, R40.H1_H1 ;  /* 0x30000028ff0c7230 */ /* 0x020fca0000004100 */
[----:B------:R-:W-:Y:S01]  /*3f50*/  FADD.FTZ R13, R12, R13 ;  /* 0x0000000d0c0d7221 */ /* 0x000fe20000010000 */
[----:B------:R-:W-:-:S05]  /*3f60*/  @P2 HADD2.F32 R12, -RZ, R36.H1_H1 ;  /* 0x30000024ff0c2230 */ /* 0x000fca0000004100 */
[----:B------:R-:W-:-:S07]  /*3f70*/  @P2 FADD.FTZ R13, R12, R13 ;  /* 0x0000000d0c0d2221 */ /* 0x000fce0000010000 */
.L_x_23192:
[----:B------:R-:W-:-:S04]  /*3f80*/  F2FP.F16.F32.PACK_AB R12, RZ, R13 ;  /* 0x0000000dff0c723e */ /* 0x000fc800000000ff */
[----:B------:R-:W-:-:S07]  /*3f90*/  PRMT R144, R144, 0x5410, R12 ;  /* 0x0000541090907816 */ /* 0x000fce000000000c */
.L_x_23193:
[----:B------:R-:W-:Y:S01]  /*3fa0*/  HADD2.F32 R12, -RZ, R149.H0_H0 ;  /* 0x20000095ff0c7230 */ /* 0x000fe20000004100 */
[----:B------:R-:W-:Y:S06]  /*3fb0*/  @P3 BRA `(.L_x_23194) ;  /* 0x0000000000203947 */ /* 0x000fec0003800000 */
[----:B------:R-:W-:-:S04]  /*3fc0*/  ISETP.NE.U32.AND P4, PT, RZ, UR14, PT ;  /* 0x0000000eff007c0c */ /* 0x000fc8000bf85070 */
[----:B------:R-:W-:-:S13]  /*3fd0*/  ISETP.NE.AND.EX P4, PT, RZ, UR15, PT, P4 ;  /* 0x0000000fff007c0c */ /* 0x000fda000bf85340 */
[----:B------:R-:W-:Y:S05]  /*3fe0*/  @P4 BRA `(.L_x_23195) ;  /* 0x0000000000084947 */ /* 0x000fea0003800000 */
[----:B------:R-:W-:Y:S05]  /*3ff0*/  @P0 BRA `(.L_x_23196) ;  /* 0x0000000000200947 */ /* 0x000fea0003800000 */
[----:B------:R-:W-:Y:S05]  /*4000*/  BRA `(.L_x_23197) ;  /* 0x0000000000247947 */ /* 0x000fea0003800000 */
.L_x_23195:
[----:B-----5:R-:W-:-:S05]  /*4010*/  HADD2.F32 R28, -RZ, R37.H0_H0 ;  /* 0x20000025ff1c7230 */ /* 0x020fca0000004100 */
[----:B------:R-:W-:Y:S01]  /*4020*/  FADD.FTZ R12, R28, R12 ;  /* 0x0000000c1c0c7221 */ /* 0x000fe20000010000 */
[----:B------:R-:W-:Y:S06]  /*4030*/  BRA `(.L_x_23196) ;  /* 0x0000000000107947 */ /* 0x000fec0003800000 */
.L_x_23194:
[----:B-----5:R-:W-:-:S05]  /*4040*/  HADD2.F32 R28, -RZ, R41.H0_H0 ;  /* 0x20000029ff1c7230 */ /* 0x020fca0000004100 */
[----:B------:R-:W-:Y:S01]  /*4050*/  FADD.FTZ R12, R28, R12 ;  /* 0x0000000c1c0c7221 */ /* 0x000fe20000010000 */
[----:B------:R-:W-:-:S05]  /*4060*/  @P2 HADD2.F32 R28, -RZ, R37.H0_H0 ;  /* 0x20000025ff1c2230 */ /* 0x000fca0000004100 */
[----:B------:R-:W-:-:S07]  /*4070*/  @P2 FADD.FTZ R12, R28, R12 ;  /* 0x0000000c1c0c2221 */ /* 0x000fce0000010000 */
.L_x_23196:
[----:B------:R-:W-:-:S04]  /*4080*/  F2FP.F16.F32.PACK_AB R28, RZ, R12 ;  /* 0x0000000cff1c723e */ /* 0x000fc800000000ff */
[----:B------:R-:W-:-:S07]  /*4090*/  PRMT R145, R28, 0x7610, R145 ;  /* 0x000076101c917816 */ /* 0x000fce0000000091 */
.L_x_23197:
[----:B------:R-:W-:Y:S01]  /*40a0*/  HADD2.F32 R29, -RZ, R149.H1_H1 ;  /* 0x30000095ff1d7230 */ /* 0x000fe20000004100 */
[----:B------:R-:W-:Y:S06]  /*40b0*/  @P3 BRA `(.L_x_23198) ;  /* 0x0000000000203947 */ /* 0x000fec0003800000 */
[----:B------:R-:W-:-:S04]  /*40c0*/  ISETP.NE.U32.AND P4, PT, RZ, UR14, PT ;  /* 0x0000000eff007c0c */ /* 0x000fc8000bf85070 */
[----:B------:R-:W-:-:S13]  /*40d0*/  ISETP.NE.AND.EX P4, PT, RZ, UR15, PT, P4 ;  /* 0x0000000fff007c0c */ /* 0x000fda000bf85340 */
[----:B------:R-:W-:Y:S05]  /*40e0*/  @P4 BRA `(.L_x_23199) ;  /* 0x0000000000084947 */ /* 0x000fea0003800000 */
[----:B------:R-:W-:Y:S05]  /*40f0*/  @P0 BRA `(.L_x_23200) ;  /* 0x0000000000200947 */ /* 0x000fea0003800000 */
[----:B------:R-:W-:Y:S05]  /*4100*/  BRA `(.L_x_23201) ;  /* 0x0000000000247947 */ /* 0x000fea0003800000 */
.L_x_23199:
[----:B-----5:R-:W-:-:S05]  /*4110*/  HADD2.F32 R28, -RZ, R37.H1_H1 ;  /* 0x30000025ff1c7230 */ /* 0x020fca0000004100 */
[----:B------:R-:W-:Y:S01]  /*4120*/  FADD.FTZ R29, R28, R29 ;  /* 0x0000001d1c1d7221 */ /* 0x000fe20000010000 */
[----:B------:R-:W-:Y:S06]  /*4130*/  BRA `(.L_x_23200) ;  /* 0x0000000000107947 */ /* 0x000fec0003800000 */
.L_x_23198:
[----:B-----5:R-:W-:-:S05]  /*4140*/  HADD2.F32 R28, -RZ, R41.H1_H1 ;  /* 0x30000029ff1c7230 */ /* 0x020fca0000004100 */
[----:B------:R-:W-:Y:S01]  /*4150*/  FADD.FTZ R29, R28, R29 ;  /* 0x0000001d1c1d7221 */ /* 0x000fe20000010000 */
[----:B------:R-:W-:-:S05]  /*4160*/  @P2 HADD2.F32 R28, -RZ, R37.H1_H1 ;  /* 0x30000025ff1c2230 */ /* 0x000fca0000004100 */
[----:B------:R-:W-:-:S07]  /*4170*/  @P2 FADD.FTZ R29, R28, R29 ;  /* 0x0000001d1c1d2221 */ /* 0x000fce0000010000 */
.L_x_23200:
[----:B------:R-:W-:-:S04]  /*4180*/  F2FP.F16.F32.PACK_AB R28, RZ, R29 ;  /* 0x0000001dff1c723e */ /* 0x000fc800000000ff */
[----:B------:R-:W-:-:S07]  /*4190*/  PRMT R145, R145, 0x5410, R28 ;  /* 0x0000541091917816 */ /* 0x000fce000000001c */
.L_x_23201:
[----:B------:R-:W-:Y:S01]  /*41a0*/  HADD2.F32 R28, -RZ, R150.H0_H0 ;  /* 0x20000096ff1c7230 */ /* 0x000fe20000004100 */
[----:B------:R-:W-:Y:S06]  /*41b0*/  @P3 BRA `(.L_x_23202) ;  /* 0x0000000000203947 */ /* 0x000fec0003800000 */
[----:B------:R-:W-:-:S04]  /*41c0*/  ISETP.NE.U32.AND P4, PT, RZ, UR14, PT ;  /* 0x0000000eff007c0c */ /* 0x000fc8000bf85070 */
[----:B------:R-:W-:-:S13]  /*41d0*/  ISETP.NE.AND.EX P4, PT, RZ, UR15, PT, P4 ;  /* 0x0000000fff007c0c */ /* 0x000fda000bf85340 */
[----:B------:R-:W-:Y:S05]  /*41e0*/  @P4 BRA `(.L_x_23203) ;  /* 0x0000000000084947 */ /* 0x000fea0003800000 */
[----:B------:R-:W-:Y:S05]  /*41f0*/  @P0 BRA `(.L_x_23204) ;  /* 0x0000000000200947 */ /* 0x000fea0003800000 */
[----:B------:R-:W-:Y:S05]  /*4200*/  BRA `(.L_x_23205) ;  /* 0x0000000000247947 */ /* 0x000fea0003800000 */
.L_x_23203:
[----:B-----5:R-:W-:-:S05]  /*4210*/  HADD2.F32 R148, -RZ, R38.H0_H0 ;  /* 0x20000026ff947230 */ /* 0x020fca0000004100 */
[----:B------:R-:W-:Y:S01]  /*4220*/  FADD.FTZ R28, R148, R28 ;  /* 0x0000001c941c7221 */ /* 0x000fe20000010000 */
[----:B------:R-:W-:Y:S06]  /*4230*/  BRA `(.L_x_23204) ;  /* 0x0000000000107947 */ /* 0x000fec0003800000 */
.L_x_23202:
[----:B-----5:R-:W-:-:S05]  /*4240*/  HADD2.F32 R148, -RZ, R42.H0_H0 ;  /* 0x2000002aff947230 */ /* 0x020fca0000004100 */
[----:B------:R-:W-:Y:S01]  /*4250*/  FADD.FTZ R28, R148, R28 ;  /* 0x0000001c941c7221 */ /* 0x000fe20000010000 */
[----:B------:R-:W-:-:S05]  /*4260*/  @P2 HADD2.F32 R148, -RZ, R38.H0_H0 ;  /* 0x20000026ff942230 */ /* 0x000fca0000004100 */
[----:B------:R-:W-:-:S07]  /*4270*/  @P2 FADD.FTZ R28, R148, R28 ;  /* 0x0000001c941c2221 */ /* 0x000fce0000010000 */
.L_x_23204:
[----:B------:R-:W-:-:S04]  /*4280*/  F2FP.F16.F32.PACK_AB R148, RZ, R28 ;  /* 0x0000001cff94723e */ /* 0x000fc800000000ff */
[----:B------:R-:W-:-:S07]  /*4290*/  PRMT R146, R148, 0x7610, R146 ;  /* 0x0000761094927816 */ /* 0x000fce0000000092 */
.L_x_23205:
[----:B------:R-:W-:Y:S01]  /*42a0*/  HADD2.F32 R163, -RZ, R150.H1_H1 ;  /* 0x30000096ffa37230 */ /* 0x000fe20000004100 */
[----:B------:R-:W-:Y:S06]  /*42b0*/  @P3 BRA `(.L_x_23206) ;  /* 0x0000000000203947 */ /* 0x000fec0003800000 */
[----:B------:R-:W-:-:S04]  /*42c0*/  ISETP.NE.U32.AND P4, PT, RZ, UR14, PT ;  /* 0x0000000eff007c0c */ /* 0x000fc8000bf85070 */
[----:B------:R-:W-:-:S13]  /*42d0*/  ISETP.NE.AND.EX P4, PT, RZ, UR15, PT, P4 ;  /* 0x0000000fff007c0c */ /* 0x000fda000bf85340 */
[----:B------:R-:W-:Y:S05]  /*42e0*/  @P4 BRA `(.L_x_23207) ;  /* 0x0000000000084947 */ /* 0x000fea0003800000 */
[----:B------:R-:W-:Y:S05]  /*42f0*/  @P0 BRA `(.L_x_23208) ;  /* 0x0000000000200947 */ /* 0x000fea0003800000 */
[----:B------:R-:W-:Y:S05]  /*4300*/  BRA `(.L_x_23209) ;  /* 0x0000000000247947 */ /* 0x000fea0003800000 */
.L_x_23207:
[----:B-----5:R-:W-:-:S05]  /*4310*/  HADD2.F32 R148, -RZ, R38.H1_H1 ;  /* 0x30000026ff947230 */ /* 0x020fca0000004100 */
[----:B------:R-:W-:Y:S01]  /*4320*/  FADD.FTZ R163, R148, R163 ;  /* 0x000000a394a37221 */ /* 0x000fe20000010000 */
[----:B------:R-:W-:Y:S06]  /*4330*/  BRA `(.L_x_23208) ;  /* 0x0000000000107947 */ /* 0x000fec0003800000 */
.L_x_23206:
[----:B-----5:R-:W-:-:S05]  /*4340*/  HADD2.F32 R148, -RZ, R42.H1_H1 ;  /* 0x3000002aff947230 */ /* 0x020fca0000004100 */
[----:B------:R-:W-:Y:S01]  /*4350*/  FADD.FTZ R163, R148, R163 ;  /* 0x000000a394a37221 */ /* 0x000fe20000010000 */
[----:B------:R-:W-:-:S05]  /*4360*/  @P2 HADD2.F32 R148, -RZ, R38.H1_H1 ;  /* 0x30000026ff942230 */ /* 0x000fca0000004100 */
[----:B------:R-:W-:-:S07]  /*4370*/  @P2 FADD.FTZ R163, R148, R163 ;  /* 0x000000a394a32221 */ /* 0x000fce0000010000 */
.L_x_23208:
[----:B------:R-:W-:-:S04]  /*4380*/  F2FP.F16.F32.PACK_AB R148, RZ, R163 ;  /* 0x000000a3ff94723e */ /* 0x000fc800000000ff */
[----:B------:R-:W-:-:S07]  /*4390*/  PRMT R146, R146, 0x5410, R148 ;  /* 0x0000541092927816 */ /* 0x000fce0000000094 */
.L_x_23209:
[----:B------:R-:W-:Y:S01]  /*43a0*/  HADD2.F32 R162, -RZ, R151.H0_H0 ;  /* 0x20000097ffa27230 */ /* 0x000fe20000004100 */
[----:B------:R-:W-:Y:S06]  /*43b0*/  @P3 BRA `(.L_x_23210) ;  /* 0x0000000000203947 */ /* 0x000fec0003800000 */
[----:B------:R-:W-:-:S04]  /*43c0*/  ISETP.NE.U32.AND P4, PT, RZ, UR14, PT ;  /* 0x0000000eff007c0c */ /* 0x000fc8000bf85070 */
[----:B------:R-:W-:-:S13]  /*43d0*/  ISETP.NE.AND.EX P4, PT, RZ, UR15, PT, P4 ;  /* 0x0000000fff007c0c */ /* 0x000fda000bf85340 */
[----:B------:R-:W-:Y:S05]  /*43e0*/  @P4 BRA `(.L_x_23211) ;  /* 0x0000000000084947 */ /* 0x000fea0003800000 */
[----:B------:R-:W-:Y:S05]  /*43f0*/  @P0 BRA `(.L_x_23212) ;  /* 0x0000000000200947 */ /* 0x000fea0003800000 */
[----:B------:R-:W-:Y:S05]  /*4400*/  BRA `(.L_x_23213) ;  /* 0x0000000000247947 */ /* 0x000fea0003800000 */
.L_x_23211:
[----:B-----5:R-:W-:-:S05]  /*4410*/  HADD2.F32 R148, -RZ, R39.H0_H0 ;  /* 0x20000027ff947230 */ /* 0x020fca0000004100 */
[----:B------:R-:W-:Y:S01]  /*4420*/  FADD.FTZ R162, R148, R162 ;  /* 0x000000a294a27221 */ /* 0x000fe20000010000 */
[----:B------:R-:W-:Y:S06]  /*4430*/  BRA `(.L_x_23212) ;  /* 0x0000000000107947 */ /* 0x000fec0003800000 */
.L_x_23210:
[----:B-----5:R-:W-:-:S05]  /*4440*/  HADD2.F32 R148, -RZ, R43.H0_H0 ;  /* 0x2000002bff947230 */ /* 0x020fca0000004100 */
[----:B------:R-:W-:Y:S01]  /*4450*/  FADD.FTZ R162, R148, R162 ;  /* 0x000000a294a27221 */ /* 0x000fe20000010000 */
[----:B------:R-:W-:-:S05]  /*4460*/  @P2 HADD2.F32 R148, -RZ, R39.H0_H0 ;  /* 0x20000027ff942230 */ /* 0x000fca0000004100 */
[----:B------:R-:W-:-:S07]  /*4470*/  @P2 FADD.FTZ R162, R148, R162 ;  /* 0x000000a294a22221 */ /* 0x000fce0000010000 */
.L_x_23212:
[----:B------:R-:W-:-:S04]  /*4480*/  F2FP.F16.F32.PACK_AB R148, RZ, R162 ;  /* 0x000000a2ff94723e */ /* 0x000fc800000000ff */
[----:B------:R-:W-:-:S07]  /*4490*/  PRMT R147, R148, 0x7610, R147 ;  /* 0x0000761094937816 */ /* 0x000fce0000000093 */
.L_x_23213:
[----:B------:R-:W-:Y:S01]  /*44a0*/  HADD2.F32 R174, -RZ, R151.H1_H1 ;  /* 0x30000097ffae7230 */ /* 0x000fe20000004100 */
[----:B------:R-:W-:Y:S06]  /*44b0*/  @P3 BRA `(.L_x_23214) ;  /* 0x0000000000203947 */ /* 0x000fec0003800000 */
[----:B------:R-:W-:-:S04]  /*44c0*/  ISETP.NE.U32.AND P2, PT, RZ, UR14, PT ;  /* 0x0000000eff007c0c */ /* 0x000fc8000bf45070 */
[----:B------:R-:W-:-:S13]  /*44d0*/  ISETP.NE.AND.EX P2, PT, RZ, UR15, PT, P2 ;  /* 0x0000000fff007c0c */ /* 0x000fda000bf45320 */
[----:B------:R-:W-:Y:S05]  /*44e0*/  @P2 BRA `(.L_x_23215) ;  /* 0x0000000000082947 */ /* 0x000fea0003800000 */
[----:B------:R-:W-:Y:S05]  /*44f0*/  @P0 BRA `(.L_x_23216) ;  /* 0x0000000000200947 */ /* 0x000fea0003800000 */
[----:B------:R-:W-:Y:S05]  /*4500*/  BRA `(.L_x_23217) ;  /* 0x0000000000247947 */ /* 0x000fea0003800000 */
.L_x_23215:
[----:B-----5:R-:W-:-:S05]  /*4510*/  HADD2.F32 R148, -RZ, R39.H1_H1 ;  /* 0x30000027ff947230 */ /* 0x020fca0000004100 */
[----:B------:R-:W-:Y:S01]  /*4520*/  FADD.FTZ R174, R148, R174 ;  /* 0x000000ae94ae7221 */ /* 0x000fe20000010000 */
[----:B------:R-:W-:Y:S06]  /*4530*/  BRA `(.L_x_23216) ;  /* 0x0000000000107947 */ /* 0x000fec0003800000 */
.L_x_23214:
[----:B-----5:R-:W-:-:S05]  /*4540*/  HADD2.F32 R148, -RZ, R43.H1_H1 ;  /* 0x3000002bff947230 */ /* 0x020fca0000004100 */
[----:B------:R-:W-:Y:S01]  /*4550*/  FADD.FTZ R174, R148, R174 ;  /* 0x000000ae94ae7221 */ /* 0x000fe20000010000 */
[----:B------:R-:W-:-:S05]  /*4560*/  @P2 HADD2.F32 R148, -RZ, R39.H1_H1 ;  /* 0x30000027ff942230 */ /* 0x000fca0000004100 */
[----:B------:R-:W-:-:S07]  /*4570*/  @P2 FADD.FTZ R174, R148, R174 ;  /* 0x000000ae94ae2221 */ /* 0x000fce0000010000 */
.L_x_23216:
[----:B------:R-:W-:-:S04]  /*4580*/  F2FP.F16.F32.PACK_AB R148, RZ, R174 ;  /* 0x000000aeff94723e */ /* 0x000fc800000000ff */
[----:B------:R-:W-:-:S07]  /*4590*/  PRMT R147, R147, 0x5410, R148 ;  /* 0x0000541093937816 */ /* 0x000fce0000000094 */
.L_x_23217:
[----:B------:R-:W0:Y:S02]  /*45a0*/  @P0 LDC.64 R148, c[0x0][0x238] ;  /* 0x00008e00ff940b82 */ /* 0x000e240000000a00 */
[----:B0-----:R-:W-:-:S04]  /*45b0*/  @P0 LEA R148, P2, R177, R148, 0x4 ;  /* 0x00000094b1940211 */ /* 0x001fc800078420ff */
[C---:B------:R-:W-:Y:S02]  /*45c0*/  @P0 LEA.HI.X R149, R177.reuse, R149, RZ, 0x4, P2 ;  /* 0x00000095b1950211 */ /* 0x040fe400010f24ff */
[----:B------:R-:W-:-:S03]  /*45d0*/  IADD3 R177, R177, 0x80, RZ ;  /* 0x00000080b1b17810 */ /* 0x000fc60007ffe0ff */
[----:B------:R0:W-:Y:S04]  /*45e0*/  @P0 STG.E.128 desc[UR6][R148.64], R144 ;  /* 0x0000009094000986 */ /* 0x0001e8000c101d06 */
.L_x_23185:
[----:B------:R-:W-:Y:S05]  /*45f0*/  BSYNC B0 ;  /* 0x0000000000007941 */ /* 0x000fea0003800000 */
.L_x_23184:
        /* <DEDUP_REMOVED lines=25> */
.L_x_23221:
[----:B-----5:R-:W-:-:S05]  /*4790*/  HADD2.F32 R22, -RZ, R36.H0_H0 ;  /* 0x20000024ff167230 */ /* 0x020fca0000004100 */
[----:B------:R-:W-:Y:S01]  /*47a0*/  FADD.FTZ R10, R22, R10 ;  /* 0x0000000a160a7221 */ /* 0x000fe20000010000 */
[----:B------:R-:W-:Y:S06]  /*47b0*/  BRA `(.L_x_23222) ;  /* 0x0000000000107947 */ /* 0x000fec0003800000 */
.L_x_23220:
[----:B-----5:R-:W-:-:S05]  /*47c0*/  HADD2.F32 R22, -RZ, R40.H0_H0 ;  /* 0x20000028ff167230 */ /* 0x020fca0000004100 */
[----:B------:R-:W-:Y:S01]  /*47d0*/  FADD.FTZ R10, R22, R10 ;  /* 0x0000000a160a7221 */ /* 0x000fe20000010000 */
[----:B------:R-:W-:-:S05]  /*47e0*/  @P2 HADD2.F32 R22, -RZ, R36.H0_H0 ;  /* 0x20000024ff162230 */ /* 0x000fca0000004100 */
[----:B------:R-:W-:-:S07]  /*47f0*/  @P2 FADD.FTZ R10, R22, R10 ;  /* 0x0000000a160a2221 */ /* 0x000fce0000010000 */
.L_x_23222:
[----:B------:R-:W-:-:S04]  /*4800*/  F2FP.F16.F32.PACK_AB R22, RZ, R10 ;  /* 0x0000000aff16723e */ /* 0x000fc800000000ff */
[----:B------:R-:W-:-:S07]  /*4810*/  PRMT R144, R22, 0x7610, R144 ;  /* 0x0000761016907816 */ /* 0x000fce0000000090 */
.L_x_23223:
[----:B------:R-:W-:Y:S01]  /*4820*/  HADD2.F32 R22, -RZ, R148.H1_H1 ;  /* 0x30000094ff167230 */ /* 0x000fe20000004100 */
[----:B------:R-:W-:Y:S06]  /*4830*/  @P3 BRA `(.L_x_23224) ;  /* 0x0000000000203947 */ /* 0x000fec0003800000 */
[----:B------:R-:W-:-:S04]  /*4840*/  ISETP.NE.U32.AND P4, PT, RZ, UR14, PT ;  /* 0x0000000eff007c0c */ /* 0x000fc8000bf85070 */
[----:B------:R-:W-:-:S13]  /*4850*/  ISETP.NE.AND.EX P4, PT, RZ, UR15, PT, P4 ;  /* 0x0000000fff007c0c */ /* 0x000fda000bf85340 */
[----:B------:R-:W-:Y:S05]  /*4860*/  @P4 BRA `(.L_x_23225) ;  /* 0x0000000000084947 */ /* 0x000fea0003800000 */
[----:B------:R-:W-:Y:S05]  /*4870*/  @P0 BRA `(.L_x_23226) ;  /* 0x0000000000200947 */ /* 0x000fea0003800000 */
[----:B------:R-:W-:Y:S05]  /*4880*/  BRA `(.L_x_23227) ;  /* 0x0000000000247947 */ /* 0x000fea0003800000 */
.L_x_23225:
[----:B-----5:R-:W-:-:S05]  /*4890*/  HADD2.F32 R23, -RZ, R36.H1_H1 ;  /* 0x30000024ff177230 */ /* 0x020fca0000004100 */
[----:B------:R-:W-:Y:S01]  /*48a0*/  FADD.FTZ R22, R23, R22 ;  /* 0x0000001617167221 */ /* 0x000fe20000010000 */
[----:B------:R-:W-:Y:S06]  /*48b0*/  BRA `(.L_x_23226) ;  /* 0x0000000000107947 */ /* 0x000fec0003800000 */
.L_x_23224:
[----:B-----5:R-:W-:-:S05]  /*48c0*/  HADD2.F32 R23, -RZ, R40.H1_H1 ;  /* 0x30000028ff177230 */ /* 0x020fca0000004100 */
[----:B------:R-:W-:Y:S01]  /*48d0*/  FADD.FTZ R22, R23, R22 ;  /* 0x0000001617167221 */ /* 0x000fe20000010000 */
[----:B------:R-:W-:-:S05]  /*48e0*/  @P2 HADD2.F32 R23, -RZ, R36.H1_H1 ;  /* 0x30000024ff172230 */ /* 0x000fca0000004100 */
[----:B------:R-:W-:-:S07]  /*48f0*/  @P2 FADD.FTZ R22, R23, R22 ;  /* 0x0000001617162221 */ /* 0x000fce0000010000 */
.L_x_23226:
[----:B------:R-:W-:-:S04]  /*4900*/  F2FP.F16.F32.PACK_AB R23, RZ, R22 ;  /* 0x00000016ff17723e */ /* 0x000fc800000000ff */
[----:B------:R-:W-:-:S07]  /*4910*/  PRMT R144, R144, 0x5410, R23 ;  /* 0x0000541090907816 */ /* 0x000fce0000000017 */
.L_x_23227:
[----:B------:R-:W-:Y:S01]  /*4920*/  HADD2.F32 R23, -RZ, R149.H0_H0 ;  /* 0x20000095ff177230 */ /* 0x000fe20000004100 */
[----:B------:R-:W-:Y:S06]  /*4930*/  @P3 BRA `(.L_x_23228) ;  /* 0x0000000000203947 */ /* 0x000fec0003800000 */
[----:B------:R-:W-:-:S04]  /*4940*/  ISETP.NE.U32.AND P4, PT, RZ, UR14, PT ;  /* 0x0000000eff007c0c */ /* 0x000fc8000bf85070 */
[----:B------:R-:W-:-:S13]  /*4950*/  ISETP.NE.AND.EX P4, PT, RZ, UR15, PT, P4 ;  /* 0x0000000fff007c0c */ /* 0x000fda000bf85340 */
[----:B------:R-:W-:Y:S05]  /*4960*/  @P4 BRA `(.L_x_23229) ;  /* 0x0000000000084947 */ /* 0x000fea0003800000 */
[----:B------:R-:W-:Y:S05]  /*4970*/  @P0 BRA `(.L_x_23230) ;  /* 0x0000000000200947 */ /* 0x000fea0003800000 */
[----:B------:R-:W-:Y:S05]  /*4980*/  BRA `(.L_x_23231) ;  /* 0x0000000000247947 */ /* 0x000fea0003800000 */
.L_x_23229:
[----:B-----5:R-:W-:-:S05]  /*4990*/  HADD2.F32 R26, -RZ, R37.H0_H0 ;  /* 0x20000025ff1a7230 */ /* 0x020fca0000004100 */
[----:B------:R-:W-:Y:S01]  /*49a0*/  FADD.FTZ R23, R26, R23 ;  /* 0x000000171a177221 */ /* 0x000fe20000010000 */
[----:B------:R-:W-:Y:S06]  /*49b0*/  BRA `(.L_x_23230) ;  /* 0x0000000000107947 */ /* 0x000fec0003800000 */
.L_x_23228:
[----:B-----5:R-:W-:-:S05]  /*49c0*/  HADD2.F32 R26, -RZ, R41.H0_H0 ;  /* 0x20000029ff1a7230 */ /* 0x020fca0000004100 */
[----:B------:R-:W-:Y:S01]  /*49d0*/  FADD.FTZ R23, R26, R23 ;  /* 0x000000171a177221 */ /* 0x000fe20000010000 */
[----:B------:R-:W-:-:S05]  /*49e0*/  @P2 HADD2.F32 R26, -RZ, R37.H0_H0 ;  /* 0x20000025ff1a2230 */ /* 0x000fca0000004100 */
[----:B------:R-:W-:-:S07]  /*49f0*/  @P2 FADD.FTZ R23, R26, R23 ;  /* 0x000000171a172221 */ /* 0x000fce0000010000 */
.L_x_23230:
[----:B------:R-:W-:-:S04]  /*4a00*/  F2FP.F16.F32.PACK_AB R26, RZ, R23 ;  /* 0x00000017ff1a723e */ /* 0x000fc800000000ff */
[----:B------:R-:W-:-:S07]  /*4a10*/  PRMT R145, R26, 0x7610, R145 ;  /* 0x000076101a917816 */ /* 0x000fce0000000091 */
.L_x_23231:
[----:B------:R-:W-:Y:S01]  /*4a20*/  HADD2.F32 R27, -RZ, R149.H1_H1 ;  /* 0x30000095ff1b7230 */ /* 0x000fe20000004100 */
[----:B------:R-:W-:Y:S06]  /*4a30*/  @P3 BRA `(.L_x_23232) ;  /* 0x0000000000203947 */ /* 0x000fec0003800000 */
[----:B------:R-:W-:-:S04]  /*4a40*/  ISETP.NE.U32.AND P4, PT, RZ, UR14, PT ;  /* 0x0000000eff007c0c */ /* 0x000fc8000bf85070 */
[----:B------:R-:W-:-:S13]  /*4a50*/  ISETP.NE.AND.EX P4, PT, RZ, UR15, PT, P4 ;  /* 0x0000000fff007c0c */ /* 0x000fda000bf85340 */
[----:B------:R-:W-:Y:S05]  /*4a60*/  @P4 BRA `(.L_x_23233) ;  /* 0x0000000000084947 */ /* 0x000fea0003800000 */
[----:B------:R-:W-:Y:S05]  /*4a70*/  @P0 BRA `(.L_x_23234) ;  /* 0x0000000000200947 */ /* 0x000fea0003800000 */
[----:B------:R-:W-:Y:S05]  /*4a80*/  BRA `(.L_x_23235) ;  /* 0x0000000000247947 */ /* 0x000fea0003800000 */
.L_x_23233:
[----:B-----5:R-:W-:-:S05]  /*4a90*/  HADD2.F32 R26, -RZ, R37.H1_H1 ;  /* 0x30000025ff1a7230 */ /* 0x020fca0000004100 */
[----:B------:R-:W-:Y:S01]  /*4aa0*/  FADD.FTZ R27, R26, R27 ;  /* 0x0000001b1a1b7221 */ /* 0x000fe20000010000 */
[----:B------:R-:W-:Y:S06]  /*4ab0*/  BRA `(.L_x_23234) ;  /* 0x0000000000107947 */ /* 0x000fec0003800000 */
.L_x_23232:
[----:B-----5:R-:W-:-:S05]  /*4ac0*/  HADD2.F32 R26, -RZ, R41.H1_H1 ;  /* 0x30000029ff1a7230 */ /* 0x020fca0000004100 */
[----:B------:R-:W-:Y:S01]  /*4ad0*/  FADD.FTZ R27, R26, R27 ;  /* 0x0000001b1a1b7221 */ /* 0x000fe20000010000 */
[----:B------:R-:W-:-:S05]  /*4ae0*/  @P2 HADD2.F32 R26, -RZ, R37.H1_H1 ;  /* 0x30000025ff1a2230 */ /* 0x000fca0000004100 */
[----:B------:R-:W-:-:S07]  /*4af0*/  @P2 FADD.FTZ R27, R26, R27 ;  /* 0x0000001b1a1b2221 */ /* 0x000fce0000010000 */
.L_x_23234:
[----:B------:R-:W-:-:S04]  /*4b00*/  F2FP.F16.F32.PACK_AB R26, RZ, R27 ;  /* 0x0000001bff1a723e */ /* 0x000fc800000000ff */
[----:B------:R-:W-:-:S07]  /*4b10*/  PRMT R145, R145, 0x5410, R26 ;  /* 0x0000541091917816 */ /* 0x000fce000000001a */
.L_x_23235:
[----:B------:R-:W-:Y:S01]  /*4b20*/  HADD2.F32 R26, -RZ, R150.H0_H0 ;  /* 0x20000096ff1a7230 */ /* 0x000fe20000004100 */
[----:B------:R-:W-:Y:S06]  /*4b30*/  @P3 BRA `(.L_x_23236) ;  /* 0x0000000000203947 */ /* 0x000fec0003800000 */
[----:B------:R-:W-:-:S04]  /*4b40*/  ISETP.NE.U32.AND P4, PT, RZ, UR14, PT ;  /* 0x0000000eff007c0c */ /* 0x000fc8000bf85070 */
[----:B------:R-:W-:-:S13]  /*4b50*/  ISETP.NE.AND.EX P4, PT, RZ, UR15, PT, P4 ;  /* 0x0000000fff007c0c */ /* 0x000fda000bf85340 */
[----:B------:R-:W-:Y:S05]  /*4b60*/  @P4 BRA `(.L_x_23237) ;  /* 0x0000000000084947 */ /* 0x000fea0003800000 */
[----:B------:R-:W-:Y:S05]  /*4b70*/  @P0 BRA `(.L_x_23238) ;  /* 0x0000000000200947 */ /* 0x000fea0003800000 */
[----:B------:R-:W-:Y:S05]  /*4b80*/  BRA `(.L_x_23239) ;  /* 0x0000000000247947 */ /* 0x000fea0003800000 */
.L_x_23237:
[----:B-----5:R-:W-:-:S05]  /*4b90*/  HADD2.F32 R148, -RZ, R38.H0_H0 ;  /* 0x20000026ff947230 */ /* 0x020fca0000004100 */
[----:B------:R-:W-:Y:S01]  /*4ba0*/  FADD.FTZ R26, R148, R26 ;  /* 0x0000001a941a7221 */ /* 0x000fe20000010000 */
[----:B------:R-:W-:Y:S06]  /*4bb0*/  BRA `(.L_x_23238) ;  /* 0x0000000000107947 */ /* 0x000fec0003800000 */
.L_x_23236:
[----:B-----5:R-:W-:-:S05]  /*4bc0*/  HADD2.F32 R148, -RZ, R42.H0_H0 ;  /* 0x2000002aff947230 */ /* 0x020fca0000004100 */
[----:B------:R-:W-:Y:S01]  /*4bd0*/  FADD.FTZ R26, R148, R26 ;  /* 0x0000001a941a7221 */ /* 0x000fe20000010000 */
[----:B------:R-:W-:-:S05]  /*4be0*/  @P2 HADD2.F32 R148, -RZ, R38.H0_H0 ;  /* 0x20000026ff942230 */ /* 0x000fca0000004100 */
[----:B------:R-:W-:-:S07]  /*4bf0*/  @P2 FADD.FTZ R26, R148, R26 ;  /* 0x0000001a941a2221 */ /* 0x000fce0000010000 */
.L_x_23238:
[----:B------:R-:W-:-:S04]  /*4c00*/  F2FP.F16.F32.PACK_AB R148, RZ, R26 ;  /* 0x0000001aff94723e */ /* 0x000fc800000000ff */
[----:B------:R-:W-:-:S07]  /*4c10*/  PRMT R146, R148, 0x7610, R146 ;  /* 0x0000761094927816 */ /* 0x000fce0000000092 */
.L_x_23239:
[----:B------:R-:W-:Y:S01]  /*4c20*/  HADD2.F32 R161, -RZ, R150.H1_H1 ;  /* 0x30000096ffa17230 */ /* 0x000fe20000004100 */
[----:B------:R-:W-:Y:S06]  /*4c30*/  @P3 BRA `(.L_x_23240) ;  /* 0x0000000000203947 */ /* 0x000fec0003800000 */
[----:B------:R-:W-:-:S04]  /*4c40*/  ISETP.NE.U32.AND P4, PT, RZ, UR14, PT ;  /* 0x0000000eff007c0c */ /* 0x000fc8000bf85070 */
[----:B------:R-:W-:-:S13]  /*4c50*/  ISETP.NE.AND.EX P4, PT, RZ, UR15, PT, P4 ;  /* 0x0000000fff007c0c */ /* 0x000fda000bf85340 */
[----:B------:R-:W-:Y:S05]  /*4c60*/  @P4 BRA `(.L_x_23241) ;  /* 0x0000000000084947 */ /* 0x000fea0003800000 */
[----:B------:R-:W-:Y:S05]  /*4c70*/  @P0 BRA `(.L_x_23242) ;  /* 0x0000000000200947 */ /* 0x000fea0003800000 */
[----:B------:R-:W-:Y:S05]  /*4c80*/  BRA `(.L_x_23243) ;  /* 0x0000000000247947 */ /* 0x000fea0003800000 */
.L_x_23241:
[----:B-----5:R-:W-:-:S05]  /*4c90*/  HADD2.F32 R148, -RZ, R38.H1_H1 ;  /* 0x30000026ff947230 */ /* 0x020fca0000004100 */
[----:B------:R-:W-:Y:S01]  /*4ca0*/  FADD.FTZ R161, R148, R161 ;  /* 0x000000a194a17221 */ /* 0x000fe20000010000 */
[----:B------:R-:W-:Y:S06]  /*4cb0*/  BRA `(.L_x_23242) ;  /* 0x0000000000107947 */ /* 0x000fec0003800000 */
.L_x_23240:
[----:B-----5:R-:W-:-:S05]  /*4cc0*/  HADD2.F32 R148, -RZ, R42.H1_H1 ;  /* 0x3000002aff947230 */ /* 0x020fca0000004100 */
[----:B------:R-:W-:Y:S01]  /*4cd0*/  FADD.FTZ R161, R148, R161 ;  /* 0x000000a194a17221 */ /* 0x000fe20000010000 */
[----:B------:R-:W-:-:S05]  /*4ce0*/  @P2 HADD2.F32 R148, -RZ, R38.H1_H1 ;  /* 0x30000026ff942230 */ /* 0x000fca0000004100 */
[----:B------:R-:W-:-:S07]  /*4cf0*/  @P2 FADD.FTZ R161, R148, R161 ;  /* 0x000000a194a12221 */ /* 0x000fce0000010000 */
.L_x_23242:
[----:B------:R-:W-:-:S04]  /*4d00*/  F2FP.F16.F32.PACK_AB R148, RZ, R161 ;  /* 0x000000a1ff94723e */ /* 0x000fc800000000ff */
[----:B------:R-:W-:-:S07]  /*4d10*/  PRMT R146, R146, 0x5410, R148 ;  /* 0x0000541092927816 */ /* 0x000fce0000000094 */
.L_x_23243:
[----:B------:R-:W-:Y:S01]  /*4d20*/  HADD2.F32 R160, -RZ, R151.H0_H0 ;  /* 0x20000097ffa07230 */ /* 0x000fe20000004100 */
[----:B------:R-:W-:Y:S06]  /*4d30*/  @P3 BRA `(.L_x_23244) ;  /* 0x0000000000203947 */ /* 0x000fec0003800000 */
[----:B------:R-:W-:-:S04]  /*4d40*/  ISETP.NE.U32.AND P4, PT, RZ, UR14, PT ;  /* 0x0000000eff007c0c */ /* 0x000fc8000bf85070 */
[----:B------:R-:W-:-:S13]  /*4d50*/  ISETP.NE.AND.EX P4, PT, RZ, UR15, PT, P4 ;  /* 0x0000000fff007c0c */ /* 0x000fda000bf85340 */
[----:B------:R-:W-:Y:S05]  /*4d60*/  @P4 BRA `(.L_x_23245) ;  /* 0x0000000000084947 */ /* 0x000fea0003800000 */
[----:B------:R-:W-:Y:S05]  /*4d70*/  @P0 BRA `(.L_x_23246) ;  /* 0x0000000000200947 */ /* 0x000fea0003800000 */
[----:B------:R-:W-:Y:S05]  /*4d80*/  BRA `(.L_x_23247) ;  /* 0x0000000000247947 */ /* 0x000fea0003800000 */
.L_x_23245:
[----:B-----5:R-:W-:-:S05]  /*4d90*/  HADD2.F32 R148, -RZ, R39.H0_H0 ;  /* 0x20000027ff947230 */ /* 0x020fca0000004100 */
[----:B------:R-:W-:Y:S01]  /*4da0*/  FADD.FTZ R160, R148, R160 ;  /* 0x000000a094a07221 */ /* 0x000fe20000010000 */
[----:B------:R-:W-:Y:S06]  /*4db0*/  BRA `(.L_x_23246) ;  /* 0x0000000000107947 */ /* 0x000fec0003800000 */
.L_x_23244:
[----:B-----5:R-:W-:-:S05]  /*4dc0*/  HADD2.F32 R148, -RZ, R43.H0_H0 ;  /* 0x2000002bff947230 */ /* 0x020fca0000004100 */
[----:B------:R-:W-:Y:S01]  /*4dd0*/  FADD.FTZ R160, R148, R160 ;  /* 0x000000a094a07221 */ /* 0x000fe20000010000 */
[----:B------:R-:W-:-:S05]  /*4de0*/  @P2 HADD2.F32 R148, -RZ, R39.H0_H0 ;  /* 0x20000027ff942230 */ /* 0x000fca0000004100 */
[----:B------:R-:W-:-:S07]  /*4df0*/  @P2 FADD.FTZ R160, R148, R160 ;  /* 0x000000a094a02221 */ /* 0x000fce0000010000 */
.L_x_23246:
[----:B------:R-:W-:-:S04]  /*4e00*/  F2FP.F16.F32.PACK_AB R148, RZ, R160 ;  /* 0x000000a0ff94723e */ /* 0x000fc800000000ff */
[----:B------:R-:W-:-:S07]  /*4e10*/  PRMT R147, R148, 0x7610, R147 ;  /* 0x0000761094937816 */ /* 0x000fce0000000093 */
.L_x_23247:
[----:B------:R-:W-:Y:S01]  /*4e20*/  HADD2.F32 R175, -RZ, R151.H1_H1 ;  /* 0x30000097ffaf7230 */ /* 0x000fe20000004100 */
[----:B------:R-:W-:Y:S06]  /*4e30*/  @P3 BRA `(.L_x_23248) ;  /* 0x0000000000203947 */ /* 0x000fec0003800000 */
[----:B------:R-:W-:-:S04]  /*4e40*/  ISETP.NE.U32.AND P2, PT, RZ, UR14, PT ;  /* 0x0000000eff007c0c */ /* 0x000fc8000bf45070 */
[----:B------:R-:W-:-:S13]  /*4e50*/  ISETP.NE.AND.EX P2, PT, RZ, UR15, PT, P2 ;  /* 0x0000000fff007c0c */ /* 0x000fda000bf45320 */
[----:B------:R-:W-:Y:S05]  /*4e60*/  @P2 BRA `(.L_x_23249) ;  /* 0x0000000000082947 */ /* 0x000fea0003800000 */
[----:B------:R-:W-:Y:S05]  /*4e70*/  @P0 BRA `(.L_x_23250) ;  /* 0x0000000000200947 */ /* 0x000fea0003800000 */
[----:B------:R-:W-:Y:S05]  /*4e80*/  BRA `(.L_x_23251) ;  /* 0x0000000000247947 */ /* 0x000fea0003800000 */
.L_x_23249:
[----:B-----5:R-:W-:-:S05]  /*4e90*/  HADD2.F32 R148, -RZ, R39.H1_H1 ;  /* 0x30000027ff947230 */ /* 0x020fca0000004100 */
[----:B------:R-:W-:Y:S01]  /*4ea0*/  FADD.FTZ R175, R148, R175 ;  /* 0x000000af94af7221 */ /* 0x000fe20000010000 */
[----:B------:R-:W-:Y:S06]  /*4eb0*/  BRA `(.L_x_23250) ;  /* 0x0000000000107947 */ /* 0x000fec0003800000 */
.L_x_23248:
[----:B-----5:R-:W-:-:S05]  /*4ec0*/  HADD2.F32 R148, -RZ, R43.H1_H1 ;  /* 0x3000002bff947230 */ /* 0x020fca0000004100 */
[----:B------:R-:W-:Y:S01]  /*4ed0*/  FADD.FTZ R175, R148, R175 ;  /* 0x000000af94af7221 */ /* 0x000fe20000010000 */
[----:B------:R-:W-:-:S05]  /*4ee0*/  @P2 HADD2.F32 R148, -RZ, R39.H1_H1 ;  /* 0x30000027ff942230 */ /* 0x000fca0000004100 */
[----:B------:R-:W-:-:S07]  /*4ef0*/  @P2 FADD.FTZ R175, R148, R175 ;  /* 0x000000af94af2221 */ /* 0x000fce0000010000 */
.L_x_23250:
[----:B------:R-:W-:-:S04]  /*4f00*/  F2FP.F16.F32.PACK_AB R148, RZ, R175 ;  /* 0x000000afff94723e */ /* 0x000fc800000000ff */
[----:B------:R-:W-:-:S07]  /*4f10*/  PRMT R147, R147, 0x5410, R148 ;  /* 0x0000541093937816 */ /* 0x000fce0000000094 */
.L_x_23251:
[----:B------:R-:W0:Y:S02]  /*4f20*/  @P0 LDC.64 R148, c[0x0][0x238] ;  /* 0x00008e00ff940b82 */ /* 0x000e240000000a00 */
[----:B0-----:R-:W-:-:S04]  /*4f30*/  @P0 LEA R148, P2, R177, R148, 0x4 ;  /* 0x00000094b1940211 */ /* 0x001fc800078420ff */
[C---:B------:R-:W-:Y:S02]  /*4f40*/  @P0 LEA.HI.X R149, R177.reuse, R149, RZ, 0x4, P2 ;  /* 0x00000095b1950211 */ /* 0x040fe400010f24ff */
[----:B------:R-:W-:-:S03]  /*4f50*/  IADD3 R177, R177, 0x80, RZ ;  /* 0x00000080b1b17810 */ /* 0x000fc60007ffe0ff */
[----:B------:R0:W-:Y:S04]  /*4f60*/  @P0 STG.E.128 desc[UR6][R148.64], R144 ;  /* 0x0000009094000986 */ /* 0x0001e8000c101d06 */
.L_x_23219:
[----:B------:R-:W-:Y:S05]  /*4f70*/  BSYNC B0 ;  /* 0x0000000000007941 */ /* 0x000fea0003800000 */
.L_x_23218:
        /* <DEDUP_REMOVED lines=25> */
.L_x_23255:
[----:B-----5:R-:W-:-:S05]  /*5110*/  HADD2.F32 R24, -RZ, R36.H0_H0 ;  /* 0x20000024ff187230 */ /* 0x020fca0000004100 */
[----:B------:R-:W-:Y:S01]  /*5120*/  FADD.FTZ R11, R24, R11 ;  /* 0x0000000b180b7221 */ /* 0x000fe20000010000 */
[----:B------:R-:W-:Y:S06]  /*5130*/  BRA `(.L_x_23256) ;  /* 0x0000000000107947 */ /* 0x000fec0003800000 */
.L_x_23254:
[----:B-----5:R-:W-:-:S05]  /*5140*/  HADD2.F32 R24, -RZ, R40.H0_H0 ;  /* 0x20000028ff187230 */ /* 0x020fca0000004100 */
[----:B------:R-:W-:Y:S01]  /*5150*/  FADD.FTZ R11, R24, R11 ;  /* 0x0000000b180b7221 */ /* 0x000fe20000010000 */
[----:B------:R-:W-:-:S05]  /*5160*/  @P2 HADD2.F32 R24, -RZ, R36.H0_H0 ;  /* 0x20000024ff182230 */ /* 0x000fca0000004100 */
[----:B------:R-:W-:-:S07]  /*5170*/  @P2 FADD.FTZ R11, R24, R11 ;  /* 0x0000000b180b2221 */ /* 0x000fce0000010000 */
.L_x_23256:
[----:B------:R-:W-:-:S04]  /*5180*/  F2FP.F16.F32.PACK_AB R24, RZ, R11 ;  /* 0x0000000bff18723e */ /* 0x000fc800000000ff */
[----:B------:R-:W-:-:S07]  /*5190*/  PRMT R144, R24, 0x7610, R144 ;  /* 0x0000761018907816 */ /* 0x000fce0000000090 */
.L_x_23257:
[----:B------:R-:W-:Y:S01]  /*51a0*/  HADD2.F32 R24, -RZ, R148.H1_H1 ;  /* 0x30000094ff187230 */ /* 0x000fe20000004100 */
[----:B------:R-:W-:Y:S06]  /*51b0*/  @P3 BRA `(.L_x_23258) ;  /* 0x0000000000203947 */ /* 0x000fec0003800000 */
[----:B------:R-:W-:-:S04]  /*51c0*/  ISETP.NE.U32.AND P4, PT, RZ, UR14, PT ;  /* 0x0000000eff007c0c */ /* 0x000fc8000bf85070 */
[----:B------:R-:W-:-:S13]  /*51d0*/  ISETP.NE.AND.EX P4, PT, RZ, UR15, PT, P4 ;  /* 0x0000000fff007c0c */ /* 0x000fda000bf85340 */
[----:B------:R-:W-:Y:S05]  /*51e0*/  @P4 BRA `(.L_x_23259) ;  /* 0x0000000000084947 */ /* 0x000fea0003800000 */
[----:B------:R-:W-:Y:S05]  /*51f0*/  @P0 BRA `(.L_x_23260) ;  /* 0x0000000000200947 */ /* 0x000fea0003800000 */
[----:B------:R-:W-:Y:S05]  /*5200*/  BRA `(.L_x_23261) ;  /* 0x0000000000247947 */ /* 0x000fea0003800000 */
.L_x_23259:
[----:B-----5:R-:W-:-:S05]  /*5210*/  HADD2.F32 R25, -RZ, R36.H1_H1 ;  /* 0x30000024ff197230 */ /* 0x020fca0000004100 */
[----:B------:R-:W-:Y:S01]  /*5220*/  FADD.FTZ R24, R25, R24 ;  /* 0x0000001819187221 */ /* 0x000fe20000010000 */
[----:B------:R-:W-:Y:S06]  /*5230*/  BRA `(.L_x_23260) ;  /* 0x0000000000107947 */ /* 0x000fec0003800000 */
.L_x_23258:
[----:B-----5:R-:W-:-:S05]  /*5240*/  HADD2.F32 R25, -RZ, R40.H1_H1 ;  /* 0x30000028ff197230 */ /* 0x020fca0000004100 */
[----:B------:R-:W-:Y:S01]  /*5250*/  FADD.FTZ R24, R25, R24 ;  /* 0x0000001819187221 */ /* 0x000fe20000010000 */
[----:B------:R-:W-:-:S05]  /*5260*/  @P2 HADD2.F32 R25, -RZ, R36.H1_H1 ;  /* 0x30000024ff192230 */ /* 0x000fca0000004100 */
[----:B------:R-:W-:-:S07]  /*5270*/  @P2 FADD.FTZ R24, R25, R24 ;  /* 0x0000001819182221 */ /* 0x000fce0000010000 */
.L_x_23260:
[----:B------:R-:W-:-:S04]  /*5280*/  F2FP.F16.F32.PACK_AB R25, RZ, R24 ;  /* 0x00000018ff19723e */ /* 0x000fc800000000ff */
[----:B------:R-:W-:-:S07]  /*5290*/  PRMT R144, R144, 0x5410, R25 ;  /* 0x0000541090907816 */ /* 0x000fce0000000019 */
.L_x_23261:
[----:B------:R-:W-:Y:S01]  /*52a0*/  HADD2.F32 R25, -RZ, R149.H0_H0 ;  /* 0x20000095ff197230 */ /* 0x000fe20000004100 */
[----:B------:R-:W-:Y:S06]  /*52b0*/  @P3 BRA `(.L_x_23262) ;  /* 0x0000000000203947 */ /* 0x000fec0003800000 */
[----:B------:R-:W-:-:S04]  /*52c0*/  ISETP.NE.U32.AND P4, PT, RZ, UR14, PT ;  /* 0x0000000eff007c0c */ /* 0x000fc8000bf85070 */
[----:B------:R-:W-:-:S13]  /*52d0*/  ISETP.NE.AND.EX P4, PT, RZ, UR15, PT, P4 ;  /* 0x0000000fff007c0c */ /* 0x000fda000bf85340 */
[----:B------:R-:W-:Y:S05]  /*52e0*/  @P4 BRA `(.L_x_23263) ;  /* 0x0000000000084947 */ /* 0x000fea0003800000 */
[----:B------:R-:W-:Y:S05]  /*52f0*/  @P0 BRA `(.L_x_23264) ;  /* 0x0000000000200947 */ /* 0x000fea0003800000 */
[----:B------:R-:W-:Y:S05]  /*5300*/  BRA `(.L_x_23265) ;  /* 0x0000000000247947 */ /* 0x000fea0003800000 */
.L_x_23263:
[----:B-----5:R-:W-:-:S05]  /*5310*/  HADD2.F32 R148, -RZ, R37.H0_H0 ;  /* 0x20000025ff947230 */ /* 0x020fca0000004100 */
[----:B------:R-:W-:Y:S01]  /*5320*/  FADD.FTZ R25, R148, R25 ;  /* 0x0000001994197221 */ /* 0x000fe20000010000 */
[----:B------:R-:W-:Y:S06]  /*5330*/  BRA `(.L_x_23264) ;  /* 0x0000000000107947 */ /* 0x000fec0003800000 */
.L_x_23262:
[----:B-----5:R-:W-:-:S05]  /*5340*/  HADD2.F32 R148, -RZ, R41.H0_H0 ;  /* 0x20000029ff947230 */ /* 0x020fca0000004100 */
[----:B------:R-:W-:Y:S01]  /*5350*/  FADD.FTZ R25, R148, R25 ;  /* 0x0000001994197221 */ /* 0x000fe20000010000 */
[----:B------:R-:W-:-:S05]  /*5360*/  @P2 HADD2.F32 R148, -RZ, R37.H0_H0 ;  /* 0x20000025ff942230 */ /* 0x000fca0000004100 */
[----:B------:R-:W-:-:S07]  /*5370*/  @P2 FADD.FTZ R25, R148, R25 ;  /* 0x0000001994192221 */ /* 0x000fce0000010000 */
.L_x_23264:
[----:B------:R-:W-:-:S04]  /*5380*/  F2FP.F16.F32.PACK_AB R148, RZ, R25 ;  /* 0x00000019ff94723e */ /* 0x000fc800000000ff */
[----:B------:R-:W-:-:S07]  /*5390*/  PRMT R145, R148, 0x7610, R145 ;  /* 0x0000761094917816 */ /* 0x000fce0000000091 */
.L_x_23265:
[----:B------:R-:W-:Y:S01]  /*53a0*/  HADD2.F32 R156, -RZ, R149.H1_H1 ;  /* 0x30000095ff9c7230 */ /* 0x000fe20000004100 */
[----:B------:R-:W-:Y:S06]  /*53b0*/  @P3 BRA `(.L_x_23266) ;  /* 0x0000000000203947 */ /* 0x000fec0003800000 */
[----:B------:R-:W-:-:S04]  /*53c0*/  ISETP.NE.U32.AND P4, PT, RZ, UR14, PT ;  /* 0x0000000eff007c0c */ /* 0x000fc8000bf85070 */
[----:B------:R-:W-:-:S13]  /*53d0*/  ISETP.NE.AND.EX P4, PT, RZ, UR15, PT, P4 ;  /* 0x0000000fff007c0c */ /* 0x000fda000bf85340 */
[----:B------:R-:W-:Y:S05]  /*53e0*/  @P4 BRA `(.L_x_23267) ;  /* 0x0000000000084947 */ /* 0x000fea0003800000 */
[----:B------:R-:W-:Y:S05]  /*53f0*/  @P0 BRA `(.L_x_23268) ;  /* 0x0000000000200947 */ /* 0x000fea0003800000 */
[----:B------:R-:W-:Y:S05]  /*5400*/  BRA `(.L_x_23269) ;  /* 0x0000000000247947 */ /* 0x000fea0003800000 */
.L_x_23267:
[----:B-----5:R-:W-:-:S05]  /*5410*/  HADD2.F32 R148, -RZ, R37.H1_H1 ;  /* 0x30000025ff947230 */ /* 0x020fca0000004100 */
[----:B------:R-:W-:Y:S01]  /*5420*/  FADD.FTZ R156, R148, R156 ;  /* 0x0000009c949c7221 */ /* 0x000fe20000010000 */
[----:B------:R-:W-:Y:S06]  /*5430*/  BRA `(.L_x_23268) ;  /* 0x0000000000107947 */ /* 0x000fec0003800000 */
.L_x_23266:
[----:B-----5:R-:W-:-:S05]  /*5440*/  HADD2.F32 R148, -RZ, R41.H1_H1 ;  /* 0x30000029ff947230 */ /* 0x020fca0000004100 */
[----:B------:R-:W-:Y:S01]  /*5450*/  FADD.FTZ R156, R148, R156 ;  /* 0x0000009c949c7221 */ /* 0x000fe20000010000 */
[----:B------:R-:W-:-:S05]  /*5460*/  @P2 HADD2.F32 R148, -RZ, R37.H1_H1 ;  /* 0x30000025ff942230 */ /* 0x000fca0000004100 */
[----:B------:R-:W-:-:S07]  /*5470*/  @P2 FADD.FTZ R156, R148, R156 ;  /* 0x0000009c949c2221 */ /* 0x000fce0000010000 */
.L_x_23268:
[----:B------:R-:W-:-:S04]  /*5480*/  F2FP.F16.F32.PACK_AB R148, RZ, R156 ;  /* 0x0000009cff94723e */ /* 0x000fc800000000ff */
[----:B------:R-:W-:-:S07]  /*5490*/  PRMT R145, R145, 0x5410, R148 ;  /* 0x0000541091917816 */ /* 0x000fce0000000094 */
.L_x_23269:
[----:B------:R-:W-:Y:S01]  /*54a0*/  HADD2.F32 R157, -RZ, R150.H0_H0 ;  /* 0x20000096ff9d7230 */ /* 0x000fe20000004100 */
[----:B------:R-:W-:Y:S06]  /*54b0*/  @P3 BRA `(.L_x_23270) ;  /* 0x0000000000203947 */ /* 0x000fec0003800000 */
[----:B------:R-:W-:-:S04]  /*54c0*/  ISETP.NE.U32.AND P4, PT, RZ, UR14, PT ;  /* 0x0000000eff007c0c */ /* 0x000fc8000bf85070 */
[----:B------:R-:W-:-:S13]  /*54d0*/  ISETP.NE.AND.EX P4, PT, RZ, UR15, PT, P4 ;  /* 0x0000000fff007c0c */ /* 0x000fda000bf85340 */
[----:B------:R-:W-:Y:S05]  /*54e0*/  @P4 BRA `(.L_x_23271) ;  /* 0x0000000000084947 */ /* 0x000fea0003800000 */
[----:B------:R-:W-:Y:S05]  /*54f0*/  @P0 BRA `(.L_x_23272) ;  /* 0x0000000000200947 */ /* 0x000fea0003800000 */
[----:B------:R-:W-:Y:S05]  /*5500*/  BRA `(.L_x_23273) ;  /* 0x0000000000247947 */ /* 0x000fea0003800000 */
.L_x_23271:
[----:B-----5:R-:W-:-:S05]  /*5510*/  HADD2.F32 R148, -RZ, R38.H0_H0 ;  /* 0x20000026ff947230 */ /* 0x020fca0000004100 */
[----:B------:R-:W-:Y:S01]  /*5520*/  FADD.FTZ R157, R148, R157 ;  /* 0x0000009d949d7221 */ /* 0x000fe20000010000 */
[----:B------:R-:W-:Y:S06]  /*5530*/  BRA `(.L_x_23272) ;  /* 0x0000000000107947 */ /* 0x000fec0003800000 */
.L_x_23270:
[----:B-----5:R-:W-:-:S05]  /*5540*/  HADD2.F32 R148, -RZ, R42.H0_H0 ;  /* 0x2000002aff947230 */ /* 0x020fca0000004100 */
[----:B------:R-:W-:Y:S01]  /*5550*/  FADD.FTZ R157, R148, R157 ;  /* 0x0000009d949d7221 */ /* 0x000fe20000010000 */
[----:B------:R-:W-:-:S05]  /*5560*/  @P2 HADD2.F32 R148, -RZ, R38.H0_H0 ;  /* 0x20000026ff942230 */ /* 0x000fca0000004100 */
[----:B------:R-:W-:-:S07]  /*5570*/  @P2 FADD.FTZ R157, R148, R157 ;  /* 0x0000009d949d2221 */ /* 0x000fce0000010000 */
.L_x_23272:
[----:B------:R-:W-:-:S04]  /*5580*/  F2FP.F16.F32.PACK_AB R148, RZ, R157 ;  /* 0x0000009dff94723e */ /* 0x000fc800000000ff */
[----:B------:R-:W-:-:S07]  /*5590*/  PRMT R146, R148, 0x7610, R146 ;  /* 0x0000761094927816 */ /* 0x000fce0000000092 */
.L_x_23273:
[----:B------:R-:W-:Y:S01]  /*55a0*/  HADD2.F32 R159, -RZ, R150.H1_H1 ;  /* 0x30000096ff9f7230 */ /* 0x000fe20000004100 */
[----:B------:R-:W-:Y:S06]  /*55b0*/  @P3 BRA `(.L_x_23274) ;  /* 0x0000000000203947 */ /* 0x000fec0003800000 */
[----:B------:R-:W-:-:S04]  /*55c0*/  ISETP.NE.U32.AND P4, PT, RZ, UR14, PT ;  /* 0x0000000eff007c0c */ /* 0x000fc8000bf85070 */
[----:B------:R-:W-:-:S13]  /*55d0*/  ISETP.NE.AND.EX P4, PT, RZ, UR15, PT, P4 ;  /* 0x0000000fff007c0c */ /* 0x000fda000bf85340 */
[----:B------:R-:W-:Y:S05]  /*55e0*/  @P4 BRA `(.L_x_23275) ;  /* 0x0000000000084947 */ /* 0x000fea0003800000 */
[----:B------:R-:W-:Y:S05]  /*55f0*/  @P0 BRA `(.L_x_23276) ;  /* 0x0000000000200947 */ /* 0x000fea0003800000 */
[----:B------:R-:W-:Y:S05]  /*5600*/  BRA `(.L_x_23277) ;  /* 0x0000000000247947 */ /* 0x000fea0003800000 */
.L_x_23275:
[----:B-----5:R-:W-:-:S05]  /*5610*/  HADD2.F32 R148, -RZ, R38.H1_H1 ;  /* 0x30000026ff947230 */ /* 0x020fca0000004100 */
[----:B------:R-:W-:Y:S01]  /*5620*/  FADD.FTZ R159, R148, R159 ;  /* 0x0000009f949f7221 */ /* 0x000fe20000010000 */
[----:B------:R-:W-:Y:S06]  /*5630*/  BRA `(.L_x_23276) ;  /* 0x0000000000107947 */ /* 0x000fec0003800000 */
.L_x_23274:
[----:B-----5:R-:W-:-:S05]  /*5640*/  HADD2.F32 R148, -RZ, R42.H1_H1 ;  /* 0x3000002aff947230 */ /* 0x020fca0000004100 */
[----:B------:R-:W-:Y:S01]  /*5650*/  FADD.FTZ R159, R148, R159 ;  /* 0x0000009f949f7221 */ /* 0x000fe20000010000 */
[----:B------:R-:W-:-:S05]  /*5660*/  @P2 HADD2.F32 R148, -RZ, R38.H1_H1 ;  /* 0x30000026ff942230 */ /* 0x000fca0000004100 */
[----:B------:R-:W-:-:S07]  /*5670*/  @P2 FADD.FTZ R159, R148, R159 ;  /* 0x0000009f949f2221 */ /* 0x000fce0000010000 */
.L_x_23276:
[----:B------:R-:W-:-:S04]  /*5680*/  F2FP.F16.F32.PACK_AB R148, RZ, R159 ;  /* 0x0000009fff94723e */ /* 0x000fc800000000ff */
[----:B------:R-:W-:-:S07]  /*5690*/  PRMT R146, R146, 0x5410, R148 ;  /* 0x0000541092927816 */ /* 0x000fce0000000094 */
.L_x_23277:
[----:B------:R-:W-:Y:S01]  /*56a0*/  HADD2.F32 R158, -RZ, R151.H0_H0 ;  /* 0x20000097ff9e7230 */ /* 0x000fe20000004100 */
[----:B------:R-:W-:Y:S06]  /*56b0*/  @P3 BRA `(.L_x_23278) ;  /* 0x0000000000203947 */ /* 0x000fec0003800000 */
[----:B------:R-:W-:-:S04]  /*56c0*/  ISETP.NE.U32.AND P4, PT, RZ, UR14, PT ;  /* 0x0000000eff007c0c */ /* 0x000fc8000bf85070 */
[----:B------:R-:W-:-:S13]  /*56d0*/  ISETP.NE.AND.EX P4, PT, RZ, UR15, PT, P4 ;  /* 0x0000000fff007c0c */ /* 0x000fda000bf85340 */
[----:B------:R-:W-:Y:S05]  /*56e0*/  @P4 BRA `(.L_x_23279) ;  /* 0x0000000000084947 */ /* 0x000fea0003800000 */
[----:B------:R-:W-:Y:S05]  /*56f0*/  @P0 BRA `(.L_x_23280) ;  /* 0x0000000000200947 */ /* 0x000fea0003800000 */
[----:B------:R-:W-:Y:S05]  /*5700*/  BRA `(.L_x_23281) ;  /* 0x0000000000247947 */ /* 0x000fea0003800000 */
.L_x_23279:
[----:B-----5:R-:W-:-:S05]  /*5710*/  HADD2.F32 R148, -RZ, R39.H0_H0 ;  /* 0x20000027ff947230 */ /* 0x020fca0000004100 */
[----:B------:R-:W-:Y:S01]  /*5720*/  FADD.FTZ R158, R148, R158 ;  /* 0x0000009e949e7221 */ /* 0x000fe20000010000 */
[----:B------:R-:W-:Y:S06]  /*5730*/  BRA `(.L_x_23280) ;  /* 0x0000000000107947 */ /* 0x000fec0003800000 */
.L_x_23278:
[----:B-----5:R-:W-:-:S05]  /*5740*/  HADD2.F32 R148, -RZ, R43.H0_H0 ;  /* 0x2000002bff947230 */ /* 0x020fca0000004100 */
[----:B------:R-:W-:Y:S01]  /*5750*/  FADD.FTZ R158, R148, R158 ;  /* 0x0000009e949e7221 */ /* 0x000fe20000010000 */
[----:B------:R-:W-:-:S05]  /*5760*/  @P2 HADD2.F32 R148, -RZ, R39.H0_H0 ;  /* 0x20000027ff942230 */ /* 0x000fca0000004100 */
[----:B------:R-:W-:-:S07]  /*5770*/  @P2 FADD.FTZ R158, R148, R158 ;  /* 0x0000009e949e2221 */ /* 0x000fce0000010000 */
.L_x_23280:
[----:B------:R-:W-:-:S04]  /*5780*/  F2FP.F16.F32.PACK_AB R148, RZ, R158 ;  /* 0x0000009eff94723e */ /* 0x000fc800000000ff */
[----:B------:R-:W-:-:S07]  /*5790*/  PRMT R147, R148, 0x7610, R147 ;  /* 0x0000761094937816 */ /* 0x000fce0000000093 */
.L_x_23281:
[----:B------:R-:W-:Y:S01]  /*57a0*/  HADD2.F32 R176, -RZ, R151.H1_H1 ;  /* 0x30000097ffb07230 */ /* 0x000fe20000004100 */
[----:B------:R-:W-:Y:S06]  /*57b0*/  @P3 BRA `(.L_x_23282) ;  /* 0x0000000000203947 */ /* 0x000fec0003800000 */
[----:B------:R-:W-:-:S04]  /*57c0*/  ISETP.NE.U32.AND P2, PT, RZ, UR14, PT ;  /* 0x0000000eff007c0c */ /* 0x000fc8000bf45070 */
[----:B------:R-:W-:-:S13]  /*57d0*/  ISETP.NE.AND.EX P2, PT, RZ, UR15, PT, P2 ;  /* 0x0000000fff007c0c */ /* 0x000fda000bf45320 */
[----:B------:R-:W-:Y:S05]  /*57e0*/  @P2 BRA `(.L_x_23283) ;  /* 0x0000000000082947 */ /* 0x000fea0003800000 */
[----:B------:R-:W-:Y:S05]  /*57f0*/  @P0 BRA `(.L_x_23284) ;  /* 0x0000000000200947 */ /* 0x000fea0003800000 */
[----:B------:R-:W-:Y:S05]  /*5800*/  BRA `(.L_x_23285) ;  /* 0x0000000000247947 */ /* 0x000fea0003800000 */
.L_x_23283:
[----:B-----5:R-:W-:-:S05]  /*5810*/  HADD2.F32 R148, -RZ, R39.H1_H1 ;  /* 0x30000027ff947230 */ /* 0x020fca0000004100 */
[----:B------:R-:W-:Y:S01]  /*5820*/  FADD.FTZ R176, R148, R176 ;  /* 0x000000b094b07221 */ /* 0x000fe20000010000 */
[----:B------:R-:W-:Y:S06]  /*5830*/  BRA `(.L_x_23284) ;  /* 0x0000000000107947 */ /* 0x000fec0003800000 */
.L_x_23282:
[----:B-----5:R-:W-:-:S05]  /*5840*/  HADD2.F32 R148, -RZ, R43.H1_H1 ;  /* 0x3000002bff947230 */ /* 0x020fca0000004100 */
[----:B------:R-:W-:Y:S01]  /*5850*/  FADD.FTZ R176, R148, R176 ;  /* 0x000000b094b07221 */ /* 0x000fe20000010000 */
[----:B------:R-:W-:-:S05]  /*5860*/  @P2 HADD2.F32 R148, -RZ, R39.H1_H1 ;  /* 0x30000027ff942230 */ /* 0x000fca0000004100 */
[----:B------:R-:W-:-:S07]  /*5870*/  @P2 FADD.FTZ R176, R148, R176 ;  /* 0x000000b094b02221 */ /* 0x000fce0000010000 */
.L_x_23284:
[----:B------:R-:W-:-:S04]  /*5880*/  F2FP.F16.F32.PACK_AB R148, RZ, R176 ;  /* 0x000000b0ff94723e */ /* 0x000fc800000000ff */
[----:B------:R-:W-:-:S07]  /*5890*/  PRMT R147, R147, 0x5410, R148 ;  /* 0x0000541093937816 */ /* 0x000fce0000000094 */
.L_x_23285:
[----:B------:R-:W0:Y:S02]  /*58a0*/  @P0 LDC.64 R148, c[0x0][0x238] ;  /* 0x00008e00ff940b82 */ /* 0x000e240000000a00 */
[----:B0-----:R-:W-:-:S04]  /*58b0*/  @P0 LEA R148, P2, R177, R148, 0x4 ;  /* 0x00000094b1940211 */ /* 0x001fc800078420ff */
[----:B------:R-:W-:-:S05]  /*58c0*/  @P0 LEA.HI.X R149, R177, R149, RZ, 0x4, P2 ;  /* 0x00000095b1950211 */ /* 0x000fca00010f24ff */
[----:B------:R0:W-:Y:S04]  /*58d0*/  @P0 STG.E.128 desc[UR6][R148.64], R144 ;  /* 0x0000009094000986 */ /* 0x0001e8000c101d06 */
.L_x_23253:
[----:B------:R-:W-:Y:S05]  /*58e0*/  BSYNC B0 ;  /* 0x0000000000007941 */ /* 0x000fea0003800000 */
.L_x_23252:
        /* <DEDUP_REMOVED lines=213> */
.L_x_23312:
        /* <DEDUP_REMOVED lines=22> */
[----:B-1----:R-:W-:-:S02]  /*67a0*/  HFMA2.MMA R150, -RZ, RZ, 0, 0 ;  /* 0x00000000ff967435 */ /* 0x002fc400000001ff */
        /* <DEDUP_REMOVED lines=25> */
[-C--:B------:R-:W-:Y:S01]  /*6940*/  FMUL.FTZ R177, R177, R178.reuse ;  /* 0x000000b2b1b17220 */ /* 0x080fe20000410000 */
[----:B------:R-:W-:Y:S02]  /*6950*/  FMUL.FTZ R179, R179, R179 ;  /* 0x000000b3b3b37220 */ /* 0x000fe40000410000 */
[----:B------:R-:W0:Y:S02]  /*6960*/  MUFU.RCP R150, R150 ;  /* 0x0000009600967308 */ /* 0x000e240000001000 */
        /* <DEDUP_REMOVED lines=43> */
[----:B------:R-:W-:Y:S01]  /*6c20*/  F2FP.F16.F32.PACK_AB R148, R149, R148 ;  /* 0x000000949594723e */ /* 0x000fe200000000ff */
[----:B------:R-:W-:-:S04]  /*6c30*/  FADD.FTZ R149, R20, -UR10 ;  /* 0x8000000a14957e21 */ /* 0x000fc80008010000 */
[----:B------:R-:W-:Y:S01]  /*6c40*/  FMUL.FTZ R245, R149, UR5 ;  /* 0x0000000595f57c20 */ /* 0x000fe20008410000 */
[----:B------:R-:W-:Y:S01]  /*6c50*/  FADD.FTZ R149, R170, -UR10 ;  /* 0x8000000aaa957e21 */ /* 0x000fe20008010000 */
[----:B----4-:R-:W-:-:S03]  /*6c60*/  FFMA.FTZ R178, R178, R246, R187 ;  /* 0x000000f6b2b27223 */ /* 0x010fc600000100bb */
[----:B------:R-:W-:Y:S01]  /*6c70*/  FMUL.FTZ R248, R149, UR5 ;  /* 0x0000000595f87c20 */ /* 0x000fe20008410000 */
[----:B--2---:R-:W-:-:S05]  /*6c80*/  FFMA.FTZ R149, R151, R245, R186 ;  /* 0x000000f597957223 */ /* 0x004fca00000100ba */
[----:B------:R-:W-:Y:S01]  /*6c90*/  F2FP.F16.F32.PACK_AB R149, R178, R149 ;  /* 0x00000095b295723e */ /* 0x000fe200000000ff */
[----:B------:R-:W-:Y:S01]  /*6ca0*/  FADD.FTZ R178, R169, -UR10 ;  /* 0x8000000aa9b27e21 */ /* 0x000fe20008010000 */
[----:B------:R-:W-:-:S03]  /*6cb0*/  FFMA.FTZ R151, R249, R248, R189 ;  /* 0x000000f8f9977223 */ /* 0x000fc600000100bd */
[----:B------:R-:W-:Y:S02]  /*6cc0*/  FMUL.FTZ R249, R178, UR5 ;  /* 0x00000005b2f97c20 */ /* 0x000fe40008410000 */
[----:B------:R-:W2:Y:S01]  /*6cd0*/  LDL R178, [R1+0xd8] ;  /* 0x0000d80001b27983 */ /* 0x000ea20000100800 */
[----:B------:R-:W-:-:S04]  /*6ce0*/  FADD.FTZ R150, R154, -UR10 ;  /* 0x8000000a9a967e21 */ /* 0x000fc80008010000 */
[----:B------:R-:W-:-:S04]  /*6cf0*/  FMUL.FTZ R247, R150, UR5 ;  /* 0x0000000596f77c20 */ /* 0x000fc80008410000 */
[----:B------:R-:W-:-:S05]  /*6d00*/  FFMA.FTZ R150, R250, R247, R188 ;  /* 0x000000f7fa967223 */ /* 0x000fca00000100bc */
[----:B------:R-:W-:Y:S01]  /*6d10*/  F2FP.F16.F32.PACK_AB R150, R151, R150 ;  /* 0x000000969796723e */ /* 0x000fe200000000ff */
[----:B------:R-:W-:-:S04]  /*6d20*/  FADD.FTZ R151, R171, -UR10 ;  /* 0x8000000aab977e21 */ /* 0x000fc80008010000 */
[----:B------:R-:W-:-:S04]  /*6d30*/  FMUL.FTZ R250, R151, UR5 ;  /* 0x0000000597fa7c20 */ /* 0x000fc80008410000 */
[----:B------:R-:W-:Y:S01]  /*6d40*/  FFMA.FTZ R151, R179, R250, R191 ;  /* 0x000000fab3977223 */ /* 0x000fe200000100bf */
[----:B--2---:R-:W-:-:S05]  /*6d50*/  FFMA.FTZ R178, R178, R249, R190 ;  /* 0x000000f9b2b27223 */ /* 0x004fca00000100be */
[----:B------:R-:W-:Y:S02]  /*6d60*/  F2FP.F16.F32.PACK_AB R151, R151, R178 ;  /* 0x000000b29797723e */ /* 0x000fe400000000ff */
        /* <DEDUP_REMOVED lines=13> */
[----:B------:R-:W-:Y:S01]  /*6e40*/  F2FP.F16.F32.PACK_AB R151, R148, R151 ;  /* 0x000000979497723e */ /* 0x000fe200000000ff */
[----:B----4-:R-:W-:Y:S01]  /*6e50*/  FFMA.FTZ R149, R149, R245, R142 ;  /* 0x000000f595957223 */ /* 0x010fe2000001008e */
[----:B------:R-:W-:Y:S01]  /*6e60*/  FFMA.FTZ R178, R178, R246, R143 ;  /* 0x000000f6b2b27223 */ /* 0x000fe2000001008f */
[----:B------:R-:W-:Y:S01]  /*6e70*/  FFMA.FTZ R179, R179, R244, R141 ;  /* 0x000000f4b3b37223 */ /* 0x000fe2000001008d */
[----:B------:R-:W-:-:S03]  /*6e80*/  FFMA.FTZ R150, R150, R247, R180 ;  /* 0x000000f796967223 */ /* 0x000fc600000100b4 */
[----:B------:R-:W-:Y:S01]  /*6e90*/  F2FP.F16.F32.PACK_AB R149, R178, R149 ;  /* 0x00000095b295723e */ /* 0x000fe200000000ff */
[----:B--2---:R-:W-:Y:S01]  /*6ea0*/  FFMA.FTZ R148, R250, R177, R140 ;  /* 0x000000b1fa947223 */ /* 0x004fe2000001008c */
[----:B---3--:R-:W-:Y:S02]  /*6eb0*/  FFMA.FTZ R177, R249, R248, R181 ;  /* 0x000000f8f9b17223 */ /* 0x008fe400000100b5 */
[----:B------:R-:W0:Y:S02]  /*6ec0*/  LDC.64 R248, c[0x0][0x2c0] ;  /* 0x0000b000fff87b82 */ /* 0x000e240000000a00 */
[----:B------:R-:W-:Y:S02]  /*6ed0*/  F2FP.F16.F32.PACK_AB R148, R179, R148 ;  /* 0x00000094b394723e */ /* 0x000fe400000000ff */
[----:B------:R-:W-:Y:S01]  /*6ee0*/  F2FP.F16.F32.PACK_AB R150, R177, R150 ;  /* 0x00000096b196723e */ /* 0x000fe200000000ff */
[----:B0-----:R-:W-:-:S05]  /*6ef0*/  IMAD.WIDE.U32 R178, R5, 0x10, R248 ;  /* 0x0000001005b27825 */ /* 0x001fca00078e00f8 */
[----:B------:R1:W-:Y:S01]  /*6f00*/  STG.E.128 desc[UR6][R178.64], R148 ;  /* 0x00000094b2007986 */ /* 0x0003e2000c101d06 */
[----:B------:R-:W-:-:S07]  /*6f10*/  IADD3 R5, R5, 0x80, RZ ;  /* 0x0000008005057810 */ /* 0x000fce0007ffe0ff */
.L_x_23288:
[----:B------:R-:W-:Y:S05]  /*6f20*/  BSYNC B0 ;  /* 0x0000000000007941 */ /* 0x000fea0003800000 */
.L_x_23287:
        /* <DEDUP_REMOVED lines=15> */
[----:B------:R-:W-:Y:S01]  /*7020*/  F2FP.F16.F32.PACK_AB R148, R149, R148 ;  /* 0x000000949594723e */ /* 0x000fe200000000ff */
[----:B------:R-:W-:-:S04]  /*7030*/  FADD.FTZ R149, R18, -UR10 ;  /* 0x8000000a12957e21 */ /* 0x000fc80008010000 */
[----:B------:R-:W-:Y:S01]  /*7040*/  FMUL.FTZ R245, R149, UR5 ;  /* 0x0000000595f57c20 */ /* 0x000fe20008410000 */
[----:B------:R-:W-:-:S04]  /*7050*/  FADD.FTZ R149, R168, -UR10 ;  /* 0x8000000aa8957e21 */ /* 0x000fc80008010000 */
[----:B------:R-:W-:Y:S01]  /*7060*/  FMUL.FTZ R248, R149, UR5 ;  /* 0x0000000595f87c20 */ /* 0x000fe20008410000 */
[----:B------:R-:W-:-:S03]  /*7070*/  FFMA.FTZ R149, R230, R245, R138 ;  /* 0x000000f5e6957223 */ /* 0x000fc6000001008a */
[----:B------:R-:W-:Y:S02]  /*7080*/  FFMA.FTZ R151, R225, R248, R133 ;  /* 0x000000f8e1977223 */ /* 0x000fe40000010085 */
[----:B------:R-:W-:Y:S01]  /*7090*/  F2FP.F16.F32.PACK_AB R149, R178, R149 ;  /* 0x00000095b295723e */ /* 0x000fe200000000ff */
[----:B------:R-:W-:Y:S02]  /*70a0*/  FADD.FTZ R178, R167, -UR10 ;  /* 0x8000000aa7b27e21 */ /* 0x000fe40008010000 */
[----:B------:R-:W-:Y:S01]  /*70b0*/  F2FP.F16.F32.PACK_AB R150, R151, R150 ;  /* 0x000000969796723e */ /* 0x000fe200000000ff */
[----:B------:R-:W-:Y:S01]  /*70c0*/  FADD.FTZ R151, R172, -UR10 ;  /* 0x8000000aac977e21 */ /* 0x000fe20008010000 */
[----:B------:R-:W-:-:S03]  /*70d0*/  FMUL.FTZ R249, R178, UR5 ;  /* 0x00000005b2f97c20 */ /* 0x000fc60008410000 */
[----:B------:R-:W-:Y:S01]  /*70e0*/  FMUL.FTZ R250, R151, UR5 ;  /* 0x0000000597fa7c20 */ /* 0x000fe20008410000 */
[----:B------:R-:W-:-:S03]  /*70f0*/  FFMA.FTZ R178, R226, R249, R134 ;  /* 0x000000f9e2b27223 */ /* 0x000fc60000010086 */
[----:B------:R-:W-:-:S05]  /*7100*/  FFMA.FTZ R151, R227, R250, R135 ;  /* 0x000000fae3977223 */ /* 0x000fca0000010087 */
        /* <DEDUP_REMOVED lines=28> */
.L_x_23290:
[----:B------:R-:W-:Y:S05]  /*72d0*/  BSYNC B0 ;  /* 0x0000000000007941 */ /* 0x000fea0003800000 */
.L_x_23289:
        /* <DEDUP_REMOVED lines=58> */
.L_x_23292:
[----:B------:R-:W-:Y:S05]  /*7680*/  BSYNC B0 ;  /* 0x0000000000007941 */ /* 0x000fea0003800000 */
.L_x_23291:
        /* <DEDUP_REMOVED lines=58> */
.L_x_23294:
[----:B------:R-:W-:Y:S05]  /*7a30*/  BSYNC B0 ;  /* 0x0000000000007941 */ /* 0x000fea0003800000 */
.L_x_23293:
        /* <DEDUP_REMOVED lines=58> */
.L_x_23296:
[----:B------:R-:W-:Y:S05]  /*7de0*/  BSYNC B0 ;  /* 0x0000000000007941 */ /* 0x000fea0003800000 */
.L_x_23295:
        /* <DEDUP_REMOVED lines=58> */
.L_x_23298:
[----:B------:R-:W-:Y:S05]  /*8190*/  BSYNC B0 ;  /* 0x0000000000007941 */ /* 0x000fea0003800000 */
.L_x_23297:
        /* <DEDUP_REMOVED lines=16> */
[----:B------:R-:W-:Y:S01]  /*82a0*/  F2FP.F16.F32.PACK_AB R148, R149, R148 ;  /* 0x000000949594723e */ /* 0x000fe200000000ff */
        /* <DEDUP_REMOVED lines=27> */
[----:B------:R-:W-:Y:S01]  /*8460*/  F2FP.F16.F32.PACK_AB R151, R148, R151 ;  /* 0x000000979497723e */ /* 0x000fe200000000ff */
[----:B------:R-:W-:Y:S01]  /*8470*/  FFMA.FTZ R148, R236, R177, R48 ;  /* 0x000000b1ec947223 */ /* 0x000fe20000010030 */
[----:B------:R-:W-:Y:S01]  /*8480*/  FFMA.FTZ R177, R233, R248, R45 ;  /* 0x000000f8e9b17223 */ /* 0x000fe2000001002d */
[----:B------:R-:W-:Y:S01]  /*8490*/  F2FP.F16.F32.PACK_AB R149, R178, R149 ;  /* 0x00000095b295723e */ /* 0x000fe200000000ff */
[----:B------:R-:W0:Y:S02]  /*84a0*/  LDC.64 R248, c[0x0][0x2c0] ;  /* 0x0000b000fff87b82 */ /* 0x000e240000000a00 */
[----:B------:R-:W-:-:S02]  /*84b0*/  F2FP.F16.F32.PACK_AB R148, R179, R148 ;  /* 0x00000094b394723e */ /* 0x000fc400000000ff */
[----:B------:R-:W-:Y:S01]  /*84c0*/  F2FP.F16.F32.PACK_AB R150, R177, R150 ;  /* 0x00000096b196723e */ /* 0x000fe200000000ff */
[----:B0-----:R-:W-:-:S05]  /*84d0*/  IMAD.WIDE.U32 R178, R5, 0x10, R248 ;  /* 0x0000001005b27825 */ /* 0x001fca00078e00f8 */
[----:B------:R0:W-:Y:S02]  /*84e0*/  STG.E.128 desc[UR6][R178.64], R148 ;  /* 0x00000094b2007986 */ /* 0x0001e4000c101d06 */
.L_x_23300:
[----:B------:R-:W-:Y:S05]  /*84f0*/  BSYNC B0 ;  /* 0x0000000000007941 */ /* 0x000fea0003800000 */
.L_x_23299:
[----:B------:R-:W-:Y:S02]  /*8500*/  LOP3.LUT P2, RZ, R7, 0x4, RZ, 0xc0, !PT ;  /* 0x0000000407ff7812 */ /* 0x000fe4000784c0ff */
[----:B------:R-:W-:Y:S02]  /*8510*/  IADD3 R6, R6, UR8, RZ ;  /* 0x0000000806067c10 */ /* 0x000fe4000fffe0ff */
[----:B------:R-:W-:Y:S02]  /*8520*/  SEL R5, RZ, 0x1, P2 ;  /* 0x00000001ff057807 */ /* 0x000fe40001000000 */
[----:B------:R-:W-:Y:S02]  /*8530*/  ISETP.GE.AND P2, PT, R6, UR9, PT ;  /* 0x0000000906007c0c */ /* 0x000fe4000bf46270 */
[----:B01234-:R-:W-:-:S11]  /*8540*/  PRMT R178, R5, 0x7610, R178 ;  /* 0x0000761005b27816 */ /* 0x01ffd600000000b2 */
[----:B------:R-:W-:Y:S05]  /*8550*/  @!P2 BRA `(.L_x_23301) ;  /* 0xffffff900034a947 */ /* 0x000fea000383ffff */
[----:B------:R-:W-:Y:S05]  /*8560*/  EXIT ;  /* 0x000000000000794d */ /* 0x000fea0003800000 */
.L_x_23286:
[----:B------:R-:W-:Y:S01]  /*8570*/  HFMA2.MMA R149, -RZ, RZ, 0, 5.9604644775390625e-08 ;  /* 0x00000001ff957435 */ /* 0x000fe200000001ff */
[----:B------:R-:W-:Y:S02]  /*8580*/  MOV R244, R148 ;  /* 0x0000009400f47202 */ /* 0x000fe40000000f00 */
[----:B------:R-:W-:Y:S02]  /*8590*/  MOV R151, 0x1f ;  /* 0x0000001f00977802 */ /* 0x000fe40000000f00 */
[----:B------:R-:W-:-:S07]  /*85a0*/  MOV R177, 0xffffffff ;  /* 0xffffffff00b17802 */ /* 0x000fce0000000f00 */
[----:B-1---5:R-:W-:Y:S05]  /*85b0*/  WARPSYNC.COLLECTIVE R177, `(.L_x_23302) ;  /* 0x00000000b1087348 */ /* 0x022fea0003c00000 */
[----:B------:R0:W2:Y:S02]  /*85c0*/  SHFL.BFLY P6, R179, R244, R149, R151 ;  /* 0x0c000095f4b37389 */ /* 0x0000a400000c0097 */
[----:B012--5:R-:W-:Y:S01]  /*85d0*/  ENDCOLLECTIVE ;  /* 0x000000000000791b */ /* 0x027fe20003800000 */
.L_x_23302:
[----:B------:R-:W-:-:S05]  /*85e0*/  MOV R149, R179 ;  /* 0x000000b300957202 */ /* 0x000fca0000000f00 */
[----:B------:R-:W-:Y:S01]  /*85f0*/  FADD.FTZ R148, R148, R149 ;  /* 0x0000009594947221 */ /* 0x000fe20000010000 */
[----:B------:R-:W-:-:S04]  /*8600*/  HFMA2.MMA R149, -RZ, RZ, 0, 1.1920928955078125e-07 ;  /* 0x00000002ff957435 */ /* 0x000fc800000001ff */
[----:B------:R-:W-:-:S07]  /*8610*/  MOV R244, R148 ;  /* 0x0000009400f47202 */ /* 0x000fce0000000f00 */
[----:B------:R-:W-:Y:S05]  /*8620*/  WARPSYNC.COLLECTIVE R177, `(.L_x_23303) ;  /* 0x00000000b1087348 */ /* 0x000fea0003c00000 */
[----:B------:R0:W1:Y:S02]  /*8630*/  SHFL.BFLY P6, R179, R244, R149, R151 ;  /* 0x0c000095f4b37389 */ /* 0x00006400000c0097 */
[----:B01----:R-:W-:Y:S01]  /*8640*/  ENDCOLLECTIVE ;  /* 0x000000000000791b */ /* 0x003fe20003800000 */
.L_x_23303:
[----:B------:R-:W-:-:S05]  /*8650*/  MOV R149, R179 ;  /* 0x000000b300957202 */ /* 0x000fca0000000f00 */
[----:B------:R-:W-:Y:S01]  /*8660*/  FADD.FTZ R148, R148, R149 ;  /* 0x0000009594947221 */ /* 0x000fe20000010000 */
[----:B------:R-:W-:-:S04]  /*8670*/  HFMA2.MMA R149, -RZ, RZ, 0, 2.384185791015625e-07 ;  /* 0x00000004ff957435 */ /* 0x000fc800000001ff */
[----:B------:R-:W-:-:S07]  /*8680*/  MOV R244, R148 ;  /* 0x0000009400f47202 */ /* 0x000fce0000000f00 */
[----:B------:R-:W-:Y:S05]  /*8690*/  WARPSYNC.COLLECTIVE R177, `(.L_x_23304) ;  /* 0x00000000b1087348 */ /* 0x000fea0003c00000 */
[----:B------:R0:W1:Y:S02]  /*86a0*/  SHFL.BFLY P6, R179, R244, R149, R151 ;  /* 0x0c000095f4b37389 */ /* 0x00006400000c0097 */
[----:B01----:R-:W-:Y:S01]  /*86b0*/  ENDCOLLECTIVE ;  /* 0x000000000000791b */ /* 0x003fe20003800000 */
.L_x_23304:
[----:B------:R-:W-:-:S05]  /*86c0*/  MOV R149, R179 ;  /* 0x000000b300957202 */ /* 0x000fca0000000f00 */
[----:B------:R-:W-:Y:S01]  /*86d0*/  FADD.FTZ R148, R148, R149 ;  /* 0x0000009594947221 */ /* 0x000fe20000010000 */
[----:B------:R-:W-:-:S04]  /*86e0*/  HFMA2.MMA R149, -RZ, RZ, 0, 4.76837158203125e-07 ;  /* 0x00000008ff957435 */ /* 0x000fc800000001ff */
[----:B------:R-:W-:-:S07]  /*86f0*/  MOV R244, R148 ;  /* 0x0000009400f47202 */ /* 0x000fce0000000f00 */
[----:B------:R-:W-:Y:S05]  /*8700*/  WARPSYNC.COLLECTIVE R177, `(.L_x_23305) ;  /* 0x00000000b1087348 */ /* 0x000fea0003c00000 */
[----:B------:R0:W1:Y:S02]  /*8710*/  SHFL.BFLY P6, R179, R244, R149, R151 ;  /* 0x0c000095f4b37389 */ /* 0x00006400000c0097 */
[----:B01----:R-:W-:Y:S01]  /*8720*/  ENDCOLLECTIVE ;  /* 0x000000000000791b */ /* 0x003fe20003800000 */
.L_x_23305:
[----:B------:R-:W-:-:S05]  /*8730*/  MOV R149, R179 ;  /* 0x000000b300957202 */ /* 0x000fca0000000f00 */
[----:B------:R-:W-:Y:S01]  /*8740*/  FADD.FTZ R148, R148, R149 ;  /* 0x0000009594947221 */ /* 0x000fe20000010000 */
[----:B------:R-:W-:-:S04]  /*8750*/  HFMA2.MMA R149, -RZ, RZ, 0, 9.5367431640625e-07 ;  /* 0x00000010ff957435 */ /* 0x000fc800000001ff */
[----:B------:R-:W-:-:S07]  /*8760*/  MOV R244, R148 ;  /* 0x0000009400f47202 */ /* 0x000fce0000000f00 */
[----:B------:R-:W-:Y:S05]  /*8770*/  WARPSYNC.COLLECTIVE R177, `(.L_x_23306) ;  /* 0x00000000b1087348 */ /* 0x000fea0003c00000 */
[----:B------:R0:W1:Y:S02]  /*8780*/  SHFL.BFLY P6, R179, R244, R149, R151 ;  /* 0x0c000095f4b37389 */ /* 0x00006400000c0097 */
[----:B01----:R-:W-:Y:S01]  /*8790*/  ENDCOLLECTIVE ;  /* 0x000000000000791b */ /* 0x003fe20003800000 */
.L_x_23306:
        /* <DEDUP_REMOVED lines=124> */
.L_x_23307:
[----:B------:R-:W-:-:S05]  /*8f60*/  MOV R149, R179 ;  /* 0x000000b300957202 */ /* 0x000fca0000000f00 */
[----:B------:R-:W-:Y:S01]  /*8f70*/  FADD.FTZ R178, R178, R149 ;  /* 0x00000095b2b27221 */ /* 0x000fe20000010000 */
[----:B------:R-:W-:-:S04]  /*8f80*/  HFMA2.MMA R149, -RZ, RZ, 0, 1.1920928955078125e-07 ;  /* 0x00000002ff957435 */ /* 0x000fc800000001ff */
[----:B------:R-:W-:-:S07]  /*8f90*/  MOV R244, R178 ;  /* 0x000000b200f47202 */ /* 0x000fce0000000f00 */
[----:B------:R-:W-:Y:S05]  /*8fa0*/  WARPSYNC.COLLECTIVE R177, `(.L_x_23308) ;  /* 0x00000000b1087348 */ /* 0x000fea0003c00000 */
[----:B------:R0:W1:Y:S02]  /*8fb0*/  SHFL.BFLY P6, R179, R244, R149, R151 ;  /* 0x0c000095f4b37389 */ /* 0x00006400000c0097 */
[----:B01----:R-:W-:Y:S01]  /*8fc0*/  ENDCOLLECTIVE ;  /* 0x000000000000791b */ /* 0x003fe20003800000 */
.L_x_23308:
[----:B------:R-:W-:-:S05]  /*8fd0*/  MOV R149, R179 ;  /* 0x000000b300957202 */ /* 0x000fca0000000f00 */
[----:B------:R-:W-:Y:S01]  /*8fe0*/  FADD.FTZ R178, R178, R149 ;  /* 0x00000095b2b27221 */ /* 0x000fe20000010000 */
[----:B------:R-:W-:-:S04]  /*8ff0*/  HFMA2.MMA R149, -RZ, RZ, 0, 2.384185791015625e-07 ;  /* 0x00000004ff957435 */ /* 0x000fc800000001ff */
[----:B------:R-:W-:-:S07]  /*9000*/  MOV R244, R178 ;  /* 0x000000b200f47202 */ /* 0x000fce0000000f00 */
[----:B------:R-:W-:Y:S05]  /*9010*/  WARPSYNC.COLLECTIVE R177, `(.L_x_23309) ;  /* 0x00000000b1087348 */ /* 0x000fea0003c00000 */
[----:B------:R0:W1:Y:S02]  /*9020*/  SHFL.BFLY P6, R179, R244, R149, R151 ;  /* 0x0c000095f4b37389 */ /* 0x00006400000c0097 */
[----:B01----:R-:W-:Y:S01]  /*9030*/  ENDCOLLECTIVE ;  /* 0x000000000000791b */ /* 0x003fe20003800000 */
.L_x_23309:
[----:B------:R-:W-:-:S05]  /*9040*/  MOV R149, R179 ;  /* 0x000000b300957202 */ /* 0x000fca0000000f00 */
[----:B------:R-:W-:Y:S01]  /*9050*/  FADD.FTZ R178, R178, R149 ;  /* 0x00000095b2b27221 */ /* 0x000fe20000010000 */
[----:B------:R-:W-:-:S04]  /*9060*/  HFMA2.MMA R149, -RZ, RZ, 0, 4.76837158203125e-07 ;  /* 0x00000008ff957435 */ /* 0x000fc800000001ff */
[----:B------:R-:W-:-:S07]  /*9070*/  MOV R244, R178 ;  /* 0x000000b200f47202 */ /* 0x000fce0000000f00 */
[----:B------:R-:W-:Y:S05]  /*9080*/  WARPSYNC.COLLECTIVE R177, `(.L_x_23310) ;  /* 0x00000000b1087348 */ /* 0x000fea0003c00000 */
[----:B------:R0:W1:Y:S02]  /*9090*/  SHFL.BFLY P6, R179, R244, R149, R151 ;  /* 0x0c000095f4b37389 */ /* 0x00006400000c0097 */
[----:B01----:R-:W-:Y:S01]  /*90a0*/  ENDCOLLECTIVE ;  /* 0x000000000000791b */ /* 0x003fe20003800000 */
.L_x_23310:
[----:B------:R-:W-:-:S05]  /*90b0*/  MOV R149, R179 ;  /* 0x000000b300957202 */ /* 0x000fca0000000f00 */
[----:B------:R-:W-:Y:S01]  /*90c0*/  FADD.FTZ R178, R178, R149 ;  /* 0x00000095b2b27221 */ /* 0x000fe20000010000 */
[----:B------:R-:W-:-:S04]  /*90d0*/  HFMA2.MMA R149, -RZ, RZ, 0, 9.5367431640625e-07 ;  /* 0x00000010ff957435 */ /* 0x000fc800000001ff */
[----:B------:R-:W-:-:S07]  /*90e0*/  MOV R244, R178 ;  /* 0x000000b200f47202 */ /* 0x000fce0000000f00 */
[----:B------:R-:W-:Y:S05]  /*90f0*/  WARPSYNC.COLLECTIVE R177, `(.L_x_23311) ;  /* 0x00000000b1087348 */ /* 0x000fea0003c00000 */
[----:B------:R0:W1:Y:S02]  /*9100*/  SHFL.BFLY P6, R179, R244, R149, R151 ;  /* 0x0c000095f4b37389 */ /* 0x00006400000c0097 */
[----:B01----:R-:W-:Y:S01]  /*9110*/  ENDCOLLECTIVE ;  /* 0x000000000000791b */ /* 0x003fe20003800000 */
.L_x_23311:
[----:B------:R-:W-:Y:S01]  /*9120*/  MOV R149, R179 ;  /* 0x000000b300957202 */ /* 0x000fe20000000f00 */
[----:B------:R-:W-:Y:S06]  /*9130*/  BRA `(.L_x_23312) ;  /* 0xffffffd400407947 */ /* 0x000fec000383ffff */
.L_x_23313:
        /* <DEDUP_REMOVED lines=12> */
.L_x_41628:


//--------------------- .text._ZN10layer_norm31ln_parallel_residual_fwd_kernelINS_13Kernel_traitsIf6__halfS2_S2_fjLj7168ELj1ELj1ELj4ELj16ENS_18Kernel_traits_baseILj7168EfS2_S2_S2_fjLj128EEEEELb0ELb0ELb1EEEvNS_9FwdParamsE --------------------------
	.section	.text._ZN10layer_norm31ln_parallel_residual_fwd_kernelINS_13Kernel_traitsIf6__halfS2_S2_fjLj7168ELj1ELj1ELj4ELj16ENS_18Kernel_traits_baseILj7168EfS2_S2_S2_fjLj128EEEEELb0ELb0ELb1EEEvNS_9FwdParamsE,"ax",@progbits
	.align	128
        .global         _ZN10layer_norm31ln_parallel_residual_fwd_kernelINS_13Kernel_traitsIf6__halfS2_S2_fjLj7168ELj1ELj1ELj4ELj16ENS_18Kernel_traits_baseILj7168EfS2_S2_S2_fjLj128EEEEELb0ELb0ELb1EEEvNS_9FwdParamsE
        .type           _ZN10layer_norm31ln_parallel_residual_fwd_kernelINS_13Kernel_traitsIf6__halfS2_S2_fjLj7168ELj1ELj1ELj4ELj16ENS_18Kernel_traits_baseILj7168EfS2_S2_S2_fjLj128EEEEELb0ELb0ELb1EEEvNS_9FwdParamsE,@function
        .size           _ZN10layer_norm31ln_parallel_residual_fwd_kernelINS_13Kernel_traitsIf6__halfS2_S2_fjLj7168ELj1ELj1ELj4ELj16ENS_18Kernel_traits_baseILj7168EfS2_S2_S2_fjLj128EEEEELb0ELb0ELb1EEEvNS_9FwdParamsE,(.L_x_41629 - _ZN10layer_norm31ln_parallel_residual_fwd_kernelINS_13Kernel_traitsIf6__halfS2_S2_fjLj7168ELj1ELj1ELj4ELj16ENS_18Kernel_traits_baseILj7168EfS2_S2_S2_fjLj128EEEEELb0ELb0ELb1EEEvNS_9FwdParamsE)
        .other          _ZN10layer_norm31ln_parallel_residual_fwd_kernelINS_13Kernel_traitsIf6__halfS2_S2_fjLj7168ELj1ELj1ELj4ELj16ENS_18Kernel_traits_baseILj7168EfS2_S2_S2_fjLj128EEEEELb0ELb0ELb1EEEvNS_9FwdParamsE,@"STO_CUDA_ENTRY STV_DEFAULT"
_ZN10layer_norm31ln_parallel_residual_fwd_kernelINS_13Kernel_traitsIf6__halfS2_S2_fjLj7168ELj1ELj1ELj4ELj16ENS_18Kernel_traits_baseILj7168EfS2_S2_S2_fjLj128EEEEELb0ELb0ELb1EEEvNS_9FwdParamsE:
.text._ZN10layer_norm31ln_parallel_residual_fwd_kernelINS_13Kernel_traitsIf6__halfS2_S2_fjLj7168ELj1ELj1ELj4ELj16ENS_18Kernel_traits_baseILj7168EfS2_S2_S2_fjLj128EEEEELb0ELb0ELb1EEEvNS_9FwdParamsE:
        /* <DEDUP_REMOVED lines=186> */
.L_x_23539:
        /* <DEDUP_REMOVED lines=26> */
.L_x_23315:
[----:B-----5:R-:W-:-:S05]  /*0d40*/  HADD2.F32 R2, -RZ, R24.H0_H0 ;  /* 0x20000018ff027230 */ /* 0x020fca0000004100 */
[----:B------:R-:W-:Y:S01]  /*0d50*/  FADD.FTZ R229, R229, R2 ;  /* 0x00000002e5e57221 */ /* 0x000fe20000010000 */
[----:B------:R-:W-:Y:S06]  /*0d60*/  BRA `(.L_x_23316) ;  /* 0x0000000000107947 */ /* 0x000fec0003800000 */
.L_x_23314:
[----:B-----5:R-:W-:-:S05]  /*0d70*/  HADD2.F32 R2, -RZ, R28.H0_H0 ;  /* 0x2000001cff027230 */ /* 0x020fca0000004100 */
[----:B------:R-:W-:Y:S01]  /*0d80*/  FADD.FTZ R229, R229, R2 ;  /* 0x00000002e5e57221 */ /* 0x000fe20000010000 */
[----:B------:R-:W-:-:S05]  /*0d90*/  @P2 HADD2.F32 R2, -RZ, R24.H0_H0 ;  /* 0x20000018ff022230 */ /* 0x000fca0000004100 */
[----:B------:R-:W-:-:S07]  /*0da0*/  @P2 FADD.FTZ R229, R229, R2 ;  /* 0x00000002e5e52221 */ /* 0x000fce0000010000 */
.L_x_23316:
[----:B------:R-:W-:-:S04]  /*0db0*/  F2FP.F16.F32.PACK_AB R10, RZ, R229 ;  /* 0x000000e5ff0a723e */ /* 0x000fc800000000ff */
[----:B------:R-:W-:-:S07]  /*0dc0*/  PRMT R20, R10, 0x7610, R20 ;  /* 0x000076100a147816 */ /* 0x000fce0000000014 */
.L_x_23317:
[----:B------:R-:W-:Y:S01]  /*0dd0*/  HADD2.F32 R230, -RZ, R4.H1_H1 ;  /* 0x30000004ffe67230 */ /* 0x000fe20000004100 */
[----:B------:R-:W-:Y:S06]  /*0de0*/  @P3 BRA `(.L_x_23318) ;  /* 0x0000000000203947 */ /* 0x000fec0003800000 */
[----:B------:R-:W-:-:S04]  /*0df0*/  ISETP.NE.U32.AND P4, PT, RZ, UR20, PT ;  /* 0x00000014ff007c0c */ /* 0x000fc8000bf85070 */
[----:B------:R-:W-:-:S13]  /*0e00*/  ISETP.NE.AND.EX P4, PT, RZ, UR21, PT, P4 ;  /* 0x00000015ff007c0c */ /* 0x000fda000bf85340 */
[----:B------:R-:W-:Y:S05]  /*0e10*/  @P4 BRA `(.L_x_23319) ;  /* 0x0000000000084947 */ /* 0x000fea0003800000 */
[----:B------:R-:W-:Y:S05]  /*0e20*/  @P0 BRA `(.L_x_23320) ;  /* 0x0000000000200947 */ /* 0x000fea0003800000 */
[----:B------:R-:W-:Y:S05]  /*0e30*/  BRA `(.L_x_23321) ;  /* 0x0000000000247947 */ /* 0x000fea0003800000 */
.L_x_23319:
[----:B-----5:R-:W-:-:S05]  /*0e40*/  HADD2.F32 R3, -RZ, R24.H1_H1 ;  /* 0x30000018ff037230 */ /* 0x020fca0000004100 */
[----:B------:R-:W-:Y:S01]  /*0e50*/  FADD.FTZ R230, R230, R3 ;  /* 0x00000003e6e67221 */ /* 0x000fe20000010000 */
[----:B------:R-:W-:Y:S06]  /*0e60*/  BRA `(.L_x_23320) ;  /* 0x0000000000107947 */ /* 0x000fec0003800000 */
.L_x_23318:
[----:B-----5:R-:W-:-:S05]  /*0e70*/  HADD2.F32 R3, -RZ, R28.H1_H1 ;  /* 0x3000001cff037230 */ /* 0x020fca0000004100 */
[----:B------:R-:W-:Y:S01]  /*0e80*/  FADD.FTZ R230, R230, R3 ;  /* 0x00000003e6e67221 */ /* 0x000fe20000010000 */
[----:B------:R-:W-:-:S05]  /*0e90*/  @P2 HADD2.F32 R3, -RZ, R24.H1_H1 ;  /* 0x30000018ff032230 */ /* 0x000fca0000004100 */
[----:B------:R-:W-:-:S07]  /*0ea0*/  @P2 FADD.FTZ R230, R230, R3 ;  /* 0x00000003e6e62221 */ /* 0x000fce0000010000 */
.L_x_23320:
[----:B------:R-:W-:-:S04]  /*0eb0*/  F2FP.F16.F32.PACK_AB R10, RZ, R230 ;  /* 0x000000e6ff0a723e */ /* 0x000fc800000000ff */
[----:B------:R-:W-:-:S07]  /*0ec0*/  PRMT R20, R20, 0x5410, R10 ;  /* 0x0000541014147816 */ /* 0x000fce000000000a */
.L_x_23321:
[----:B------:R-:W-:Y:S01]  /*0ed0*/  HADD2.F32 R231, -RZ, R5.H0_H0 ;  /* 0x20000005ffe77230 */ /* 0x000fe20000004100 */
[----:B------:R-:W-:Y:S06]  /*0ee0*/  @P3 BRA `(.L_x_23322) ;  /* 0x0000000000203947 */ /* 0x000fec0003800000 */
[----:B------:R-:W-:-:S04]  /*0ef0*/  ISETP.NE.U32.AND P4, PT, RZ, UR20, PT ;  /* 0x00000014ff007c0c */ /* 0x000fc8000bf85070 */
[----:B------:R-:W-:-:S13]  /*0f00*/  ISETP.NE.AND.EX P4, PT, RZ, UR21, PT, P4 ;  /* 0x00000015ff007c0c */ /* 0x000fda000bf85340 */
[----:B------:R-:W-:Y:S05]  /*0f10*/  @P4 BRA `(.L_x_23323) ;  /* 0x0000000000084947 */ /* 0x000fea0003800000 */
[----:B------:R-:W-:Y:S05]  /*0f20*/  @P0 BRA `(.L_x_23324) ;  /* 0x0000000000200947 */ /* 0x000fea0003800000 */
[----:B------:R-:W-:Y:S05]  /*0f30*/  BRA `(.L_x_23325) ;  /* 0x0000000000247947 */ /* 0x000fea0003800000 */
.L_x_23323:
[----:B-----5:R-:W-:-:S05]  /*0f40*/  HADD2.F32 R2, -RZ, R25.H0_H0 ;  /* 0x20000019ff027230 */ /* 0x020fca0000004100 */
[----:B------:R-:W-:Y:S01]  /*0f50*/  FADD.FTZ R231, R231, R2 ;  /* 0x00000002e7e77221 */ /* 0x000fe20000010000 */
[----:B------:R-:W-:Y:S06]  /*0f60*/  BRA `(.L_x_23324) ;  /* 0x0000000000107947 */ /* 0x000fec0003800000 */
.L_x_23322:
[----:B-----5:R-:W-:-:S05]  /*0f70*/  HADD2.F32 R2, -RZ, R29.H0_H0 ;  /* 0x2000001dff027230 */ /* 0x020fca0000004100 */
[----:B------:R-:W-:Y:S01]  /*0f80*/  FADD.FTZ R231, R231, R2 ;  /* 0x00000002e7e77221 */ /* 0x000fe20000010000 */
[----:B------:R-:W-:-:S05]  /*0f90*/  @P2 HADD2.F32 R2, -RZ, R25.H0_H0 ;  /* 0x20000019ff022230 */ /* 0x000fca0000004100 */
[----:B------:R-:W-:-:S07]  /*0fa0*/  @P2 FADD.FTZ R231, R231, R2 ;  /* 0x00000002e7e72221 */ /* 0x000fce0000010000 */
.L_x_23324:
[----:B------:R-:W-:-:S04]  /*0fb0*/  F2FP.F16.F32.PACK_AB R2, RZ, R231 ;  /* 0x000000e7ff02723e */ /* 0x000fc800000000ff */
[----:B------:R-:W-:-:S07]  /*0fc0*/  PRMT R21, R2, 0x7610, R21 ;  /* 0x0000761002157816 */ /* 0x000fce0000000015 */
.L_x_23325:
[----:B------:R-:W-:Y:S01]  /*0fd0*/  HADD2.F32 R232, -RZ, R5.H1_H1 ;  /* 0x30000005ffe87230 */ /* 0x000fe20000004100 */
[----:B------:R-:W-:Y:S06]  /*0fe0*/  @P3 BRA `(.L_x_23326) ;  /* 0x0000000000203947 */ /* 0x000fec0003800000 */
[----:B------:R-:W-:-:S04]  /*0ff0*/  ISETP.NE.U32.AND P4, PT, RZ, UR20, PT ;  /* 0x00000014ff007c0c */ /* 0x000fc8000bf85070 */
[----:B------:R-:W-:-:S13]  /*1000*/  ISETP.NE.AND.EX P4, PT, RZ, UR21, PT, P4 ;  /* 0x00000015ff007c0c */ /* 0x000fda000bf85340 */
[----:B------:R-:W-:Y:S05]  /*1010*/  @P4 BRA `(.L_x_23327) ;  /* 0x0000000000084947 */ /* 0x000fea0003800000 */
[----:B------:R-:W-:Y:S05]  /*1020*/  @P0 BRA `(.L_x_23328) ;  /* 0x0000000000200947 */ /* 0x000fea0003800000 */
[----:B------:R-:W-:Y:S05]  /*1030*/  BRA `(.L_x_23329) ;  /* 0x0000000000247947 */ /* 0x000fea0003800000 */
.L_x_23327:
[----:B-----5:R-:W-:-:S05]  /*1040*/  HADD2.F32 R3, -RZ, R25.H1_H1 ;  /* 0x30000019ff037230 */ /* 0x020fca0000004100 */
[----:B------:R-:W-:Y:S01]  /*1050*/  FADD.FTZ R232, R232, R3 ;  /* 0x00000003e8e87221 */ /* 0x000fe20000010000 */
[----:B------:R-:W-:Y:S06]  /*1060*/  BRA `(.L_x_23328) ;  /* 0x0000000000107947 */ /* 0x000fec0003800000 */
.L_x_23326:
[----:B-----5:R-:W-:-:S05]  /*1070*/  HADD2.F32 R3, -RZ, R29.H1_H1 ;  /* 0x3000001dff037230 */ /* 0x020fca0000004100 */
[----:B------:R-:W-:Y:S01]  /*1080*/  FADD.FTZ R232, R232, R3 ;  /* 0x00000003e8e87221 */ /* 0x000fe20000010000 */
[----:B------:R-:W-:-:S05]  /*1090*/  @P2 HADD2.F32 R3, -RZ, R25.H1_H1 ;  /* 0x30000019ff032230 */ /* 0x000fca0000004100 */
[----:B------:R-:W-:-:S07]  /*10a0*/  @P2 FADD.FTZ R232, R232, R3 ;  /* 0x00000003e8e82221 */ /* 0x000fce0000010000 */
.L_x_23328:
[----:B------:R-:W-:-:S04]  /*10b0*/  F2FP.F16.F32.PACK_AB R2, RZ, R232 ;  /* 0x000000e8ff02723e */ /* 0x000fc800000000ff */
[----:B------:R-:W-:-:S07]  /*10c0*/  PRMT R21, R21, 0x5410, R2 ;  /* 0x0000541015157816 */ /* 0x000fce0000000002 */
.L_x_23329:
[----:B------:R-:W-:Y:S01]  /*10d0*/  HADD2.F32 R227, -RZ, R6.H0_H0 ;  /* 0x20000006ffe37230 */ /* 0x000fe20000004100 */
[----:B------:R-:W-:Y:S06]  /*10e0*/  @P3 BRA `(.L_x_23330) ;  /* 0x0000000000203947 */ /* 0x000fec0003800000 */
[----:B------:R-:W-:-:S04]  /*10f0*/  ISETP.NE.U32.AND P4, PT, RZ, UR20, PT ;  /* 0x00000014ff007c0c */ /* 0x000fc8000bf85070 */
[----:B------:R-:W-:-:S13]  /*1100*/  ISETP.NE.AND.EX P4, PT, RZ, UR21, PT, P4 ;  /* 0x00000015ff007c0c */ /* 0x000fda000bf85340 */
[----:B------:R-:W-:Y:S05]  /*1110*/  @P4 BRA `(.L_x_23331) ;  /* 0x0000000000084947 */ /* 0x000fea0003800000 */
[----:B------:R-:W-:Y:S05]  /*1120*/  @P0 BRA `(.L_x_23332) ;  /* 0x0000000000200947 */ /* 0x000fea0003800000 */
[----:B------:R-:W-:Y:S05]  /*1130*/  BRA `(.L_x_23333) ;  /* 0x0000000000247947 */ /* 0x000fea0003800000 */
.L_x_23331:
[----:B-----5:R-:W-:-:S05]  /*1140*/  HADD2.F32 R2, -RZ, R26.H0_H0 ;  /* 0x2000001aff027230 */ /* 0x020fca0000004100 */
[----:B------:R-:W-:Y:S01]  /*1150*/  FADD.FTZ R227, R227, R2 ;  /* 0x00000002e3e37221 */ /* 0x000fe20000010000 */
[----:B------:R-:W-:Y:S06]  /*1160*/  BRA `(.L_x_23332) ;  /* 0x0000000000107947 */ /* 0x000fec0003800000 */
.L_x_23330:
[----:B-----5:R-:W-:-:S05]  /*1170*/  HADD2.F32 R2, -RZ, R30.H0_H0 ;  /* 0x2000001eff027230 */ /* 0x020fca0000004100 */
[----:B------:R-:W-:Y:S01]  /*1180*/  FADD.FTZ R227, R227, R2 ;  /* 0x00000002e3e37221 */ /* 0x000fe20000010000 */
[----:B------:R-:W-:-:S05]  /*1190*/  @P2 HADD2.F32 R2, -RZ, R26.H0_H0 ;  /* 0x2000001aff022230 */ /* 0x000fca0000004100 */
[----:B------:R-:W-:-:S07]  /*11a0*/  @P2 FADD.FTZ R227, R227, R2 ;  /* 0x00000002e3e32221 */ /* 0x000fce0000010000 */
.L_x_23332:
[----:B------:R-:W-:-:S04]  /*11b0*/  F2FP.F16.F32.PACK_AB R11, RZ, R227 ;  /* 0x000000e3ff0b723e */ /* 0x000fc800000000ff */
[----:B------:R-:W-:-:S07]  /*11c0*/  PRMT R22, R11, 0x7610, R22 ;  /* 0x000076100b167816 */ /* 0x000fce0000000016 */
.L_x_23333:
[----:B------:R-:W-:Y:S01]  /*11d0*/  HADD2.F32 R228, -RZ, R6.H1_H1 ;  /* 0x30000006ffe47230 */ /* 0x000fe20000004100 */
[----:B------:R-:W-:Y:S06]  /*11e0*/  @P3 BRA `(.L_x_23334) ;  /* 0x0000000000203947 */ /* 0x000fec0003800000 */
[----:B------:R-:W-:-:S04]  /*11f0*/  ISETP.NE.U32.AND P4, PT, RZ, UR20, PT ;  /* 0x00000014ff007c0c */ /* 0x000fc8000bf85070 */
[----:B------:R-:W-:-:S13]  /*1200*/  ISETP.NE.AND.EX P4, PT, RZ, UR21, PT, P4 ;  /* 0x00000015ff007c0c */ /* 0x000fda000bf85340 */
[----:B------:R-:W-:Y:S05]  /*1210*/  @P4 BRA `(.L_x_23335) ;  /* 0x0000000000084947 */ /* 0x000fea0003800000 */
[----:B------:R-:W-:Y:S05]  /*1220*/  @P0 BRA `(.L_x_23336) ;  /* 0x0000000000200947 */ /* 0x000fea0003800000 */
[----:B------:R-:W-:Y:S05]  /*1230*/  BRA `(.L_x_23337) ;  /* 0x0000000000247947 */ /* 0x000fea0003800000 */
.L_x_23335:
[----:B-----5:R-:W-:-:S05]  /*1240*/  HADD2.F32 R3, -RZ, R26.H1_H1 ;  /* 0x3000001aff037230 */ /* 0x020fca0000004100 */
[----:B------:R-:W-:Y:S01]  /*1250*/  FADD.FTZ R228, R228, R3 ;  /* 0x00000003e4e47221 */ /* 0x000fe20000010000 */
[----:B------:R-:W-:Y:S06]  /*1260*/  BRA `(.L_x_23336) ;  /* 0x0000000000107947 */ /* 0x000fec0003800000 */
.L_x_23334:
[----:B-----5:R-:W-:-:S05]  /*1270*/  HADD2.F32 R3, -RZ, R30.H1_H1 ;  /* 0x3000001eff037230 */ /* 0x020fca0000004100 */
[----:B------:R-:W-:Y:S01]  /*1280*/  FADD.FTZ R228, R228, R3 ;  /* 0x00000003e4e47221 */ /* 0x000fe20000010000 */
[----:B------:R-:W-:-:S05]  /*1290*/  @P2 HADD2.F32 R3, -RZ, R26.H1_H1 ;  /* 0x3000001aff032230 */ /* 0x000fca0000004100 */
[----:B------:R-:W-:-:S07]  /*12a0*/  @P2 FADD.FTZ R228, R228, R3 ;  /* 0x00000003e4e42221 */ /* 0x000fce0000010000 */
.L_x_23336:
[----:B------:R-:W-:-:S04]  /*12b0*/  F2FP.F16.F32.PACK_AB R11, RZ, R228 ;  /* 0x000000e4ff0b723e */ /* 0x000fc800000000ff */
[----:B------:R-:W-:-:S07]  /*12c0*/  PRMT R22, R22, 0x5410, R11 ;  /* 0x0000541016167816 */ /* 0x000fce000000000b */
.L_x_23337:
[----:B------:R-:W-:Y:S01]  /*12d0*/  HADD2.F32 R211, -RZ, R7.H0_H0 ;  /* 0x20000007ffd37230 */ /* 0x000fe20000004100 */
[----:B------:R-:W-:Y:S06]  /*12e0*/  @P3 BRA `(.L_x_23338) ;  /* 0x0000000000203947 */ /* 0x000fec0003800000 */
[----:B------:R-:W-:-:S04]  /*12f0*/  ISETP.NE.U32.AND P4, PT, RZ, UR20, PT ;  /* 0x00000014ff007c0c */ /* 0x000fc8000bf85070 */
[----:B------:R-:W-:-:S13]  /*1300*/  ISETP.NE.AND.EX P4, PT, RZ, UR21, PT, P4 ;  /* 0x00000015ff007c0c */ /* 0x000fda000bf85340 */
[----:B------:R-:W-:Y:S05]  /*1310*/  @P4 BRA `(.L_x_23339) ;  /* 0x0000000000084947 */ /* 0x000fea0003800000 */
[----:B------:R-:W-:Y:S05]  /*1320*/  @P0 BRA `(.L_x_23340) ;  /* 0x0000000000200947 */ /* 0x000fea0003800000 */
[----:B------:R-:W-:Y:S05]  /*1330*/  BRA `(.L_x_23341) ;  /* 0x0000000000247947 */ /* 0x000fea0003800000 */
.L_x_23339:
[----:B-----5:R-:W-:-:S05]  /*1340*/  HADD2.F32 R2, -RZ, R27.H0_H0 ;  /* 0x2000001bff027230 */ /* 0x020fca0000004100 */
[----:B------:R-:W-:Y:S01]  /*1350*/  FADD.FTZ R211, R211, R2 ;  /* 0x00000002d3d37221 */ /* 0x000fe20000010000 */
[----:B------:R-:W-:Y:S06]  /*1360*/  BRA `(.L_x_23340) ;  /* 0x0000000000107947 */ /* 0x000fec0003800000 */
.L_x_23338:
[----:B-----5:R-:W-:-:S05]  /*1370*/  HADD2.F32 R2, -RZ, R31.H0_H0 ;  /* 0x2000001fff027230 */ /* 0x020fca0000004100 */
[----:B------:R-:W-:Y:S01]  /*1380*/  FADD.FTZ R211, R211, R2 ;  /* 0x00000002d3d37221 */ /* 0x000fe20000010000 */
[----:B------:R-:W-:-:S05]  /*1390*/  @P2 HADD2.F32 R2, -RZ, R27.H0_H0 ;  /* 0x2000001bff022230 */ /* 0x000fca0000004100 */
[----:B------:R-:W-:-:S07]  /*13a0*/  @P2 FADD.FTZ R211, R211, R2 ;  /* 0x00000002d3d32221 */ /* 0x000fce0000010000 */
.L_x_23340:
[----:B------:R-:W-:-:S04]  /*13b0*/  F2FP.F16.F32.PACK_AB R2, RZ, R211 ;  /* 0x000000d3ff02723e */ /* 0x000fc800000000ff */
[----:B------:R-:W-:-:S07]  /*13c0*/  PRMT R23, R2, 0x7610, R23 ;  /* 0x0000761002177816 */ /* 0x000fce0000000017 */
.L_x_23341:
[----:B------:R-:W-:Y:S01]  /*13d0*/  HADD2.F32 R226, -RZ, R7.H1_H1 ;  /* 0x30000007ffe27230 */ /* 0x000fe20000004100 */
[----:B------:R-:W-:Y:S06]  /*13e0*/  @P3 BRA `(.L_x_23342) ;  /* 0x0000000000203947 */ /* 0x000fec0003800000 */
[----:B------:R-:W-:-:S04]  /*13f0*/  ISETP.NE.U32.AND P4, PT, RZ, UR20, PT ;  /* 0x00000014ff007c0c */ /* 0x000fc8000bf85070 */
[----:B------:R-:W-:-:S13]  /*1400*/  ISETP.NE.AND.EX P4, PT, RZ, UR21, PT, P4 ;  /* 0x00000015ff007c0c */ /* 0x000fda000bf85340 */
[----:B------:R-:W-:Y:S05]  /*1410*/  @P4 BRA `(.L_x_23343) ;  /* 0x0000000000084947 */ /* 0x000fea0003800000 */
[----:B------:R-:W-:Y:S05]  /*1420*/  @P0 BRA `(.L_x_23344) ;  /* 0x0000000000200947 */ /* 0x000fea0003800000 */
[----:B------:R-:W-:Y:S05]  /*1430*/  BRA `(.L_x_23345) ;  /* 0x0000000000247947 */ /* 0x000fea0003800000 */
.L_x_23343:
[----:B-----5:R-:W-:-:S05]  /*1440*/  HADD2.F32 R3, -RZ, R27.H1_H1 ;  /* 0x3000001bff037230 */ /* 0x020fca0000004100 */
[----:B------:R-:W-:Y:S01]  /*1450*/  FADD.FTZ R226, R226, R3 ;  /* 0x00000003e2e27221 */ /* 0x000fe20000010000 */
[----:B------:R-:W-:Y:S06]  /*1460*/  BRA `(.L_x_23344) ;  /* 0x0000000000107947 */ /* 0x000fec0003800000 */
.L_x_23342:
[----:B-----5:R-:W-:-:S05]  /*1470*/  HADD2.F32 R3, -RZ, R31.H1_H1 ;  /* 0x3000001fff037230 */ /* 0x020fca0000004100 */
[----:B------:R-:W-:Y:S01]  /*1480*/  FADD.FTZ R226, R226, R3 ;  /* 0x00000003e2e27221 */ /* 0x000fe20000010000 */
[----:B------:R-:W-:-:S05]  /*1490*/  @P2 HADD2.F32 R3, -RZ, R27.H1_H1 ;  /* 0x3000001bff032230 */ /* 0x000fca0000004100 */
[----:B------:R-:W-:-:S07]  /*14a0*/  @P2 FADD.FTZ R226, R226, R3 ;  /* 0x00000003e2e22221 */ /* 0x000fce0000010000 */
.L_x_23344:
[----:B------:R-:W-:-:S04]  /*14b0*/  F2FP.F16.F32.PACK_AB R2, RZ, R226 ;  /* 0x000000e2ff02723e */ /* 0x000fc800000000ff */
[----:B------:R-:W-:-:S07]  /*14c0*/  PRMT R23, R23, 0x5410, R2 ;  /* 0x0000541017177816 */ /* 0x000fce0000000002 */
.L_x_23345:
        /* <DEDUP_REMOVED lines=14> */
[----:B--2---:R-:W-:Y:S01]  /*15b0*/  HADD2.F32 R222, -RZ, R4.H0_H0 ;  /* 0x20000004ffde7230 */ /* 0x004fe20000004100 */
[----:B------:R-:W-:Y:S06]  /*15c0*/  @P3 BRA `(.L_x_23346) ;  /* 0x0000000000203947 */ /* 0x000fec0003800000 */
[----:B------:R-:W-:-:S04]  /*15d0*/  ISETP.NE.U32.AND P4, PT, RZ, UR20, PT ;  /* 0x00000014ff007c0c */ /* 0x000fc8000bf85070 */
[----:B------:R-:W-:-:S13]  /*15e0*/  ISETP.NE.AND.EX P4, PT, RZ, UR21, PT, P4 ;  /* 0x00000015ff007c0c */ /* 0x000fda000bf85340 */
[----:B------:R-:W-:Y:S05]  /*15f0*/  @P4 BRA `(.L_x_23347) ;  /* 0x0000000000084947 */ /* 0x000fea0003800000 */
[----:B------:R-:W-:Y:S05]  /*1600*/  @P0 BRA `(.L_x_23348) ;  /* 0x0000000000200947 */ /* 0x000fea0003800000 */
[----:B------:R-:W-:Y:S05]  /*1610*/  BRA `(.L_x_23349) ;  /* 0x0000000000247947 */ /* 0x000fea0003800000 */
.L_x_23347:
[----:B-----5:R-:W-:-:S05]  /*1620*/  HADD2.F32 R2, -RZ, R24.H0_H0 ;  /* 0x20000018ff027230 */ /* 0x020fca0000004100 */
[----:B------:R-:W-:Y:S01]  /*1630*/  FADD.FTZ R222, R2, R222 ;  /* 0x000000de02de7221 */ /* 0x000fe20000010000 */
[----:B------:R-:W-:Y:S06]  /*1640*/  BRA `(.L_x_23348) ;  /* 0x0000000000107947 */ /* 0x000fec0003800000 */
.L_x_23346:
[----:B-----5:R-:W-:-:S05]  /*1650*/  HADD2.F32 R2, -RZ, R28.H0_H0 ;  /* 0x2000001cff027230 */ /* 0x020fca0000004100 */
[----:B------:R-:W-:Y:S01]  /*1660*/  FADD.FTZ R222, R2, R222 ;  /* 0x000000de02de7221 */ /* 0x000fe20000010000 */
[----:B------:R-:W-:-:S05]  /*1670*/  @P2 HADD2.F32 R2, -RZ, R24.H0_H0 ;  /* 0x20000018ff022230 */ /* 0x000fca0000004100 */
[----:B------:R-:W-:-:S07]  /*1680*/  @P2 FADD.FTZ R222, R2, R222 ;  /* 0x000000de02de2221 */ /* 0x000fce0000010000 */
.L_x_23348:
[----:B------:R-:W-:-:S04]  /*1690*/  F2FP.F16.F32.PACK_AB R2, RZ, R222 ;  /* 0x000000deff02723e */ /* 0x000fc800000000ff */
[----:B------:R-:W-:-:S07]  /*16a0*/  PRMT R20, R2, 0x7610, R20 ;  /* 0x0000761002147816 */ /* 0x000fce0000000014 */
.L_x_23349:
[----:B------:R-:W-:Y:S01]  /*16b0*/  HADD2.F32 R223, -RZ, R4.H1_H1 ;  /* 0x30000004ffdf7230 */ /* 0x000fe20000004100 */
[----:B------:R-:W-:Y:S06]  /*16c0*/  @P3 BRA `(.L_x_23350) ;  /* 0x0000000000203947 */ /* 0x000fec0003800000 */
[----:B------:R-:W-:-:S04]  /*16d0*/  ISETP.NE.U32.AND P4, PT, RZ, UR20, PT ;  /* 0x00000014ff007c0c */ /* 0x000fc8000bf85070 */
[----:B------:R-:W-:-:S13]  /*16e0*/  ISETP.NE.AND.EX P4, PT, RZ, UR21, PT, P4 ;  /* 0x00000015ff007c0c */ /* 0x000fda000bf85340 */
[----:B------:R-:W-:Y:S05]  /*16f0*/  @P4 BRA `(.L_x_23351) ;  /* 0x0000000000084947 */ /* 0x000fea0003800000 */
[----:B------:R-:W-:Y:S05]  /*1700*/  @P0 BRA `(.L_x_23352) ;  /* 0x0000000000200947 */ /* 0x000fea0003800000 */
[----:B------:R-:W-:Y:S05]  /*1710*/  BRA `(.L_x_23353) ;  /* 0x0000000000247947 */ /* 0x000fea0003800000 */
.L_x_23351:
[----:B-----5:R-:W-:-:S05]  /*1720*/  HADD2.F32 R2, -RZ, R24.H1_H1 ;  /* 0x30000018ff027230 */ /* 0x020fca0000004100 */
[----:B------:R-:W-:Y:S01]  /*1730*/  FADD.FTZ R223, R2, R223 ;  /* 0x000000df02df7221 */ /* 0x000fe20000010000 */
[----:B------:R-:W-:Y:S06]  /*1740*/  BRA `(.L_x_23352) ;  /* 0x0000000000107947 */ /* 0x000fec0003800000 */
.L_x_23350:
[----:B-----5:R-:W-:-:S05]  /*1750*/  HADD2.F32 R2, -RZ, R28.H1_H1 ;  /* 0x3000001cff027230 */ /* 0x020fca0000004100 */
[----:B------:R-:W-:Y:S01]  /*1760*/  FADD.FTZ R223, R2, R223 ;  /* 0x000000df02df7221 */ /* 0x000fe20000010000 */
[----:B------:R-:W-:-:S05]  /*1770*/  @P2 HADD2.F32 R2, -RZ, R24.H1_H1 ;  /* 0x30000018ff022230 */ /* 0x000fca0000004100 */
[----:B------:R-:W-:-:S07]  /*1780*/  @P2 FADD.FTZ R223, R2, R223 ;  /* 0x000000df02df2221 */ /* 0x000fce0000010000 */
.L_x_23352:
[----:B------:R-:W-:-:S04]  /*1790*/  F2FP.F16.F32.PACK_AB R2, RZ, R223 ;  /* 0x000000dfff02723e */ /* 0x000fc800000000ff */
[----:B------:R-:W-:-:S07]  /*17a0*/  PRMT R20, R20, 0x5410, R2 ;  /* 0x0000541014147816 */ /* 0x000fce0000000002 */
.L_x_23353:
[----:B------:R-:W-:Y:S01]  /*17b0*/  HADD2.F32 R224, -RZ, R5.H0_H0 ;  /* 0x20000005ffe07230 */ /* 0x000fe20000004100 */
[----:B------:R-:W-:Y:S06]  /*17c0*/  @P3 BRA `(.L_x_23354) ;  /* 0x0000000000203947 */ /* 0x000fec0003800000 */
[----:B------:R-:W-:-:S04]  /*17d0*/  ISETP.NE.U32.AND P4, PT, RZ, UR20, PT ;  /* 0x00000014ff007c0c */ /* 0x000fc8000bf85070 */
[----:B------:R-:W-:-:S13]  /*17e0*/  ISETP.NE.AND.EX P4, PT, RZ, UR21, PT, P4 ;  /* 0x00000015ff007c0c */ /* 0x000fda000bf85340 */
[----:B------:R-:W-:Y:S05]  /*17f0*/  @P4 BRA `(.L_x_23355) ;  /* 0x0000000000084947 */ /* 0x000fea0003800000 */
[----:B------:R-:W-:Y:S05]  /*1800*/  @P0 BRA `(.L_x_23356) ;  /* 0x0000000000200947 */ /* 0x000fea0003800000 */
[----:B------:R-:W-:Y:S05]  /*1810*/  BRA `(.L_x_23357) ;  /* 0x0000000000247947 */ /* 0x000fea0003800000 */
.L_x_23355:
[----:B-----5:R-:W-:-:S05]  /*1820*/  HADD2.F32 R2, -RZ, R25.H0_H0 ;  /* 0x20000019ff027230 */ /* 0x020fca0000004100 */
[----:B------:R-:W-:Y:S01]  /*1830*/  FADD.FTZ R224, R2, R224 ;  /* 0x000000e002e07221 */ /* 0x000fe20000010000 */
[----:B------:R-:W-:Y:S06]  /*1840*/  BRA `(.L_x_23356) ;  /* 0x0000000000107947 */ /* 0x000fec0003800000 */
.L_x_23354:
[----:B-----5:R-:W-:-:S05]  /*1850*/  HADD2.F32 R2, -RZ, R29.H0_H0 ;  /* 0x2000001dff027230 */ /* 0x020fca0000004100 */
[----:B------:R-:W-:Y:S01]  /*1860*/  FADD.FTZ R224, R2, R224 ;  /* 0x000000e002e07221 */ /* 0x000fe20000010000 */
[----:B------:R-:W-:-:S05]  /*1870*/  @P2 HADD2.F32 R2, -RZ, R25.H0_H0 ;  /* 0x20000019ff022230 */ /* 0x000fca0000004100 */
[----:B------:R-:W-:-:S07]  /*1880*/  @P2 FADD.FTZ R224, R2, R224 ;  /* 0x000000e002e02221 */ /* 0x000fce0000010000 */
.L_x_23356:
[----:B------:R-:W-:-:S04]  /*1890*/  F2FP.F16.F32.PACK_AB R2, RZ, R224 ;  /* 0x000000e0ff02723e */ /* 0x000fc800000000ff */
[----:B------:R-:W-:-:S07]  /*18a0*/  PRMT R21, R2, 0x7610, R21 ;  /* 0x0000761002157816 */ /* 0x000fce0000000015 */
.L_x_23357:
[----:B------:R-:W-:Y:S01]  /*18b0*/  HADD2.F32 R225, -RZ, R5.H1_H1 ;  /* 0x30000005ffe17230 */ /* 0x000fe20000004100 */
[----:B------:R-:W-:Y:S06]  /*18c0*/  @P3 BRA `(.L_x_23358) ;  /* 0x0000000000203947 */ /* 0x000fec0003800000 */
[----:B------:R-:W-:-:S04]  /*18d0*/  ISETP.NE.U32.AND P4, PT, RZ, UR20, PT ;  /* 0x00000014ff007c0c */ /* 0x000fc8000bf85070 */
[----:B------:R-:W-:-:S13]  /*18e0*/  ISETP.NE.AND.EX P4, PT, RZ, UR21, PT, P4 ;  /* 0x00000015ff007c0c */ /* 0x000fda000bf85340 */
[----:B------:R-:W-:Y:S05]  /*18f0*/  @P4 BRA `(.L_x_23359) ;  /* 0x0000000000084947 */ /* 0x000fea0003800000 */
[----:B------:R-:W-:Y:S05]  /*1900*/  @P0 BRA `(.L_x_23360) ;  /* 0x0000000000200947 */ /* 0x000fea0003800000 */
[----:B------:R-:W-:Y:S05]  /*1910*/  BRA `(.L_x_23361) ;  /* 0x0000000000247947 */ /* 0x000fea0003800000 */
.L_x_23359:
[----:B-----5:R-:W-:-:S05]  /*1920*/  HADD2.F32 R2, -RZ, R25.H1_H1 ;  /* 0x30000019ff027230 */ /* 0x020fca0000004100 */
[----:B------:R-:W-:Y:S01]  /*1930*/  FADD.FTZ R225, R2, R225 ;  /* 0x000000e102e17221 */ /* 0x000fe20000010000 */
[----:B------:R-:W-:Y:S06]  /*1940*/  BRA `(.L_x_23360) ;  /* 0x0000000000107947 */ /* 0x000fec0003800000 */
.L_x_23358:
[----:B-----5:R-:W-:-:S05]  /*1950*/  HADD2.F32 R2, -RZ, R29.H1_H1 ;  /* 0x3000001dff027230 */ /* 0x020fca0000004100 */
[----:B------:R-:W-:Y:S01]  /*1960*/  FADD.FTZ R225, R2, R225 ;  /* 0x000000e102e17221 */ /* 0x000fe20000010000 */
[----:B------:R-:W-:-:S05]  /*1970*/  @P2 HADD2.F32 R2, -RZ, R25.H1_H1 ;  /* 0x30000019ff022230 */ /* 0x000fca0000004100 */
[----:B------:R-:W-:-:S07]  /*1980*/  @P2 FADD.FTZ R225, R2, R225 ;  /* 0x000000e102e12221 */ /* 0x000fce0000010000 */
.L_x_23360:
[----:B------:R-:W-:-:S04]  /*1990*/  F2FP.F16.F32.PACK_AB R2, RZ, R225 ;  /* 0x000000e1ff02723e */ /* 0x000fc800000000ff */
[----:B------:R-:W-:-:S07]  /*19a0*/  PRMT R21, R21, 0x5410, R2 ;  /* 0x0000541015157816 */ /* 0x000fce0000000002 */
.L_x_23361:
[----:B------:R-:W-:Y:S01]  /*19b0*/  HADD2.F32 R218, -RZ, R6.H0_H0 ;  /* 0x20000006ffda7230 */ /* 0x000fe20000004100 */
[----:B------:R-:W-:Y:S06]  /*19c0*/  @P3 BRA `(.L_x_23362) ;  /* 0x0000000000203947 */ /* 0x000fec0003800000 */
[----:B------:R-:W-:-:S04]  /*19d0*/  ISETP.NE.U32.AND P4, PT, RZ, UR20, PT ;  /* 0x00000014ff007c0c */ /* 0x000fc8000bf85070 */
[----:B------:R-:W-:-:S13]  /*19e0*/  ISETP.NE.AND.EX P4, PT, RZ, UR21, PT, P4 ;  /* 0x00000015ff007c0c */ /* 0x000fda000bf85340 */
[----:B------:R-:W-:Y:S05]  /*19f0*/  @P4 BRA `(.L_x_23363) ;  /* 0x0000000000084947 */ /* 0x000fea0003800000 */
[----:B------:R-:W-:Y:S05]  /*1a00*/  @P0 BRA `(.L_x_23364) ;  /* 0x0000000000200947 */ /* 0x000fea0003800000 */
[----:B------:R-:W-:Y:S05]  /*1a10*/  BRA `(.L_x_23365) ;  /* 0x0000000000247947 */ /* 0x000fea0003800000 */
.L_x_23363:
[----:B-----5:R-:W-:-:S05]  /*1a20*/  HADD2.F32 R2, -RZ, R26.H0_H0 ;  /* 0x2000001aff027230 */ /* 0x020fca0000004100 */
[----:B------:R-:W-:Y:S01]  /*1a30*/  FADD.FTZ R218, R2, R218 ;  /* 0x000000da02da7221 */ /* 0x000fe20000010000 */
[----:B------:R-:W-:Y:S06]  /*1a40*/  BRA `(.L_x_23364) ;  /* 0x0000000000107947 */ /* 0x000fec0003800000 */
.L_x_23362:
[----:B-----5:R-:W-:-:S05]  /*1a50*/  HADD2.F32 R2, -RZ, R30.H0_H0 ;  /* 0x2000001eff027230 */ /* 0x020fca0000004100 */
[----:B------:R-:W-:Y:S01]  /*1a60*/  FADD.FTZ R218, R2, R218 ;  /* 0x000000da02da7221 */ /* 0x000fe20000010000 */
[----:B------:R-:W-:-:S05]  /*1a70*/  @P2 HADD2.F32 R2, -RZ, R26.H0_H0 ;  /* 0x2000001aff022230 */ /* 0x000fca0000004100 */
[----:B------:R-:W-:-:S07]  /*1a80*/  @P2 FADD.FTZ R218, R2, R218 ;  /* 0x000000da02da2221 */ /* 0x000fce0000010000 */
.L_x_23364:
[----:B------:R-:W-:-:S04]  /*1a90*/  F2FP.F16.F32.PACK_AB R2, RZ, R218 ;  /* 0x000000daff02723e */ /* 0x000fc800000000ff */
[----:B------:R-:W-:-:S07]  /*1aa0*/  PRMT R22, R2, 0x7610, R22 ;  /* 0x0000761002167816 */ /* 0x000fce0000000016 */
.L_x_23365:
[----:B------:R-:W-:Y:S01]  /*1ab0*/  HADD2.F32 R219, -RZ, R6.H1_H1 ;  /* 0x30000006ffdb7230 */ /* 0x000fe20000004100 */
[----:B------:R-:W-:Y:S06]  /*1ac0*/  @P3 BRA `(.L_x_23366) ;  /* 0x0000000000203947 */ /* 0x000fec0003800000 */
[----:B------:R-:W-:-:S04]  /*1ad0*/  ISETP.NE.U32.AND P4, PT, RZ, UR20, PT ;  /* 0x00000014ff007c0c */ /* 0x000fc8000bf85070 */
[----:B------:R-:W-:-:S13]  /*1ae0*/  ISETP.NE.AND.EX P4, PT, RZ, UR21, PT, P4 ;  /* 0x00000015ff007c0c */ /* 0x000fda000bf85340 */
[----:B------:R-:W-:Y:S05]  /*1af0*/  @P4 BRA `(.L_x_23367) ;  /* 0x0000000000084947 */ /* 0x000fea0003800000 */
[----:B------:R-:W-:Y:S05]  /*1b00*/  @P0 BRA `(.L_x_23368) ;  /* 0x0000000000200947 */ /* 0x000fea0003800000 */
[----:B------:R-:W-:Y:S05]  /*1b10*/  BRA `(.L_x_23369) ;  /* 0x0000000000247947 */ /* 0x000fea0003800000 */
.L_x_23367:
[----:B-----5:R-:W-:-:S05]  /*1b20*/  HADD2.F32 R2, -RZ, R26.H1_H1 ;  /* 0x3000001aff027230 */ /* 0x020fca0000004100 */
[----:B------:R-:W-:Y:S01]  /*1b30*/  FADD.FTZ R219, R2, R219 ;  /* 0x000000db02db7221 */ /* 0x000fe20000010000 */
[----:B------:R-:W-:Y:S06]  /*1b40*/  BRA `(.L_x_23368) ;  /* 0x0000000000107947 */ /* 0x000fec0003800000 */
.L_x_23366:
[----:B-----5:R-:W-:-:S05]  /*1b50*/  HADD2.F32 R2, -RZ, R30.H1_H1 ;  /* 0x3000001eff027230 */ /* 0x020fca0000004100 */
[----:B------:R-:W-:Y:S01]  /*1b60*/  FADD.FTZ R219, R2, R219 ;  /* 0x000000db02db7221 */ /* 0x000fe20000010000 */
[----:B------:R-:W-:-:S05]  /*1b70*/  @P2 HADD2.F32 R2, -RZ, R26.H1_H1 ;  /* 0x3000001aff022230 */ /* 0x000fca0000004100 */
[----:B------:R-:W-:-:S07]  /*1b80*/  @P2 FADD.FTZ R219, R2, R219 ;  /* 0x000000db02db2221 */ /* 0x000fce0000010000 */
.L_x_23368:
[----:B------:R-:W-:-:S04]  /*1b90*/  F2FP.F16.F32.PACK_AB R2, RZ, R219 ;  /* 0x000000dbff02723e */ /* 0x000fc800000000ff */
[----:B------:R-:W-:-:S07]  /*1ba0*/  PRMT R22, R22, 0x5410, R2 ;  /* 0x0000541016167816 */ /* 0x000fce0000000002 */
.L_x_23369:
[----:B------:R-:W-:Y:S01]  /*1bb0*/  HADD2.F32 R220, -RZ, R7.H0_H0 ;  /* 0x20000007ffdc7230 */ /* 0x000fe20000004100 */
[----:B------:R-:W-:Y:S06]  /*1bc0*/  @P3 BRA `(.L_x_23370) ;  /* 0x0000000000203947 */ /* 0x000fec0003800000 */
[----:B------:R-:W-:-:S04]  /*1bd0*/  ISETP.NE.U32.AND P4, PT, RZ, UR20, PT ;  /* 0x00000014ff007c0c */ /* 0x000fc8000bf85070 */
[----:B------:R-:W-:-:S13]  /*1be0*/  ISETP.NE.AND.EX P4, PT, RZ, UR21, PT, P4 ;  /* 0x00000015ff007c0c */ /* 0x000fda000bf85340 */
[----:B------:R-:W-:Y:S05]  /*1bf0*/  @P4 BRA `(.L_x_23371) ;  /* 0x0000000000084947 */ /* 0x000fea0003800000 */
[----:B------:R-:W-:Y:S05]  /*1c00*/  @P0 BRA `(.L_x_23372) ;  /* 0x0000000000200947 */ /* 0x000fea0003800000 */
[----:B------:R-:W-:Y:S05]  /*1c10*/  BRA `(.L_x_23373) ;  /* 0x0000000000247947 */ /* 0x000fea0003800000 */
.L_x_23371:
[----:B-----5:R-:W-:-:S05]  /*1c20*/  HADD2.F32 R2, -RZ, R27.H0_H0 ;  /* 0x2000001bff027230 */ /* 0x020fca0000004100 */
[----:B------:R-:W-:Y:S01]  /*1c30*/  FADD.FTZ R220, R2, R220 ;  /* 0x000000dc02dc7221 */ /* 0x000fe20000010000 */
[----:B------:R-:W-:Y:S06]  /*1c40*/  BRA `(.L_x_23372) ;  /* 0x0000000000107947 */ /* 0x000fec0003800000 */
.L_x_23370:
[----:B-----5:R-:W-:-:S05]  /*1c50*/  HADD2.F32 R2, -RZ, R31.H0_H0 ;  /* 0x2000001fff027230 */ /* 0x020fca0000004100 */
[----:B------:R-:W-:Y:S01]  /*1c60*/  FADD.FTZ R220, R2, R220 ;  /* 0x000000dc02dc7221 */ /* 0x000fe20000010000 */
[----:B------:R-:W-:-:S05]  /*1c70*/  @P2 HADD2.F32 R2, -RZ, R27.H0_H0 ;  /* 0x2000001bff022230 */ /* 0x000fca0000004100 */
[----:B------:R-:W-:-:S07]  /*1c80*/  @P2 FADD.FTZ R220, R2, R220 ;  /* 0x000000dc02dc2221 */ /* 0x000fce0000010000 */
.L_x_23372:
[----:B------:R-:W-:-:S04]  /*1c90*/  F2FP.F16.F32.PACK_AB R2, RZ, R220 ;  /* 0x000000dcff02723e */ /* 0x000fc800000000ff */
[----:B------:R-:W-:-:S07]  /*1ca0*/  PRMT R23, R2, 0x7610, R23 ;  /* 0x0000761002177816 */ /* 0x000fce0000000017 */
.L_x_23373:
[----:B------:R-:W-:Y:S01]  /*1cb0*/  HADD2.F32 R221, -RZ, R7.H1_H1 ;  /* 0x30000007ffdd7230 */ /* 0x000fe20000004100 */
[----:B------:R-:W-:Y:S06]  /*1cc0*/  @P3 BRA `(.L_x_23374) ;  /* 0x0000000000203947 */ /* 0x000fec0003800000 */
[----:B------:R-:W-:-:S04]  /*1cd0*/  ISETP.NE.U32.AND P4, PT, RZ, UR20, PT ;  /* 0x00000014ff007c0c */ /* 0x000fc8000bf85070 */
[----:B------:R-:W-:-:S13]  /*1ce0*/  ISETP.NE.AND.EX P4, PT, RZ, UR21, PT, P4 ;  /* 0x00000015ff007c0c */ /* 0x000fda000bf85340 */
[----:B------:R-:W-:Y:S05]  /*1cf0*/  @P4 BRA `(.L_x_23375) ;  /* 0x0000000000084947 */ /* 0x000fea0003800000 */
[----:B------:R-:W-:Y:S05]  /*1d00*/  @P0 BRA `(.L_x_23376) ;  /* 0x0000000000200947 */ /* 0x000fea0003800000 */
[----:B------:R-:W-:Y:S05]  /*1d10*/  BRA `(.L_x_23377) ;  /* 0x0000000000247947 */ /* 0x000fea0003800000 */
.L_x_23375:
[----:B-----5:R-:W-:-:S05]  /*1d20*/  HADD2.F32 R2, -RZ, R27.H1_H1 ;  /* 0x3000001bff027230 */ /* 0x020fca0000004100 */
[----:B------:R-:W-:Y:S01]  /*1d30*/  FADD.FTZ R221, R2, R221 ;  /* 0x000000dd02dd7221 */ /* 0x000fe20000010000 */
[----:B------:R-:W-:Y:S06]  /*1d40*/  BRA `(.L_x_23376) ;  /* 0x0000000000107947 */ /* 0x000fec0003800000 */
.L_x_23374:
[----:B-----5:R-:W-:-:S05]  /*1d50*/  HADD2.F32 R2, -RZ, R31.H1_H1 ;  /* 0x3000001fff027230 */ /* 0x020fca0000004100 */
[----:B------:R-:W-:Y:S01]  /*1d60*/  FADD.FTZ R221, R2, R221 ;  /* 0x000000dd02dd7221 */ /* 0x000fe20000010000 */
[----:B------:R-:W-:-:S05]  /*1d70*/  @P2 HADD2.F32 R2, -RZ, R27.H1_H1 ;  /* 0x3000001bff022230 */ /* 0x000fca0000004100 */
[----:B------:R-:W-:-:S07]  /*1d80*/  @P2 FADD.FTZ R221, R2, R221 ;  /* 0x000000dd02dd2221 */ /* 0x000fce0000010000 */
.L_x_23376:
[----:B------:R-:W-:-:S04]  /*1d90*/  F2FP.F16.F32.PACK_AB R2, RZ, R221 ;  /* 0x000000ddff02723e */ /* 0x000fc800000000ff */
[----:B------:R-:W-:-:S07]  /*1da0*/  PRMT R23, R23, 0x5410, R2 ;  /* 0x0000541017177816 */ /* 0x000fce0000000002 */
.L_x_23377:
        /* <DEDUP_REMOVED lines=20> */
.L_x_23379:
[----:B-----5:R-:W-:-:S05]  /*1ef0*/  HADD2.F32 R2, -RZ, R24.H0_H0 ;  /* 0x20000018ff027230 */ /* 0x020fca0000004100 */
[----:B------:R-:W-:Y:S01]  /*1f00*/  FADD.FTZ R214, R2, R214 ;  /* 0x000000d602d67221 */ /* 0x000fe20000010000 */
[----:B------:R-:W-:Y:S06]  /*1f10*/  BRA `(.L_x_23380) ;  /* 0x0000000000107947 */ /* 0x000fec0003800000 */
.L_x_23378:
[----:B-----5:R-:W-:-:S05]  /*1f20*/  HADD2.F32 R2, -RZ, R28.H0_H0 ;  /* 0x2000001cff027230 */ /* 0x020fca0000004100 */
[----:B------:R-:W-:Y:S01]  /*1f30*/  FADD.FTZ R214, R2, R214 ;  /* 0x000000d602d67221 */ /* 0x000fe20000010000 */
[----:B------:R-:W-:-:S05]  /*1f40*/  @P2 HADD2.F32 R2, -RZ, R24.H0_H0 ;  /* 0x20000018ff022230 */ /* 0x000fca0000004100 */
[----:B------:R-:W-:-:S07]  /*1f50*/  @P2 FADD.FTZ R214, R2, R214 ;  /* 0x000000d602d62221 */ /* 0x000fce0000010000 */
.L_x_23380:
[----:B------:R-:W-:-:S04]  /*1f60*/  F2FP.F16.F32.PACK_AB R2, RZ, R214 ;  /* 0x000000d6ff02723e */ /* 0x000fc800000000ff */
[----:B------:R-:W-:-:S07]  /*1f70*/  PRMT R20, R2, 0x7610, R20 ;  /* 0x0000761002147816 */ /* 0x000fce0000000014 */
.L_x_23381:
[----:B------:R-:W-:Y:S01]  /*1f80*/  HADD2.F32 R215, -RZ, R204.H1_H1 ;  /* 0x300000ccffd77230 */ /* 0x000fe20000004100 */
[----:B------:R-:W-:Y:S06]  /*1f90*/  @P3 BRA `(.L_x_23382) ;  /* 0x0000000000203947 */ /* 0x000fec0003800000 */
[----:B------:R-:W-:-:S04]  /*1fa0*/  ISETP.NE.U32.AND P4, PT, RZ, UR20, PT ;  /* 0x00000014ff007c0c */ /* 0x000fc8000bf85070 */
[----:B------:R-:W-:-:S13]  /*1fb0*/  ISETP.NE.AND.EX P4, PT, RZ, UR21, PT, P4 ;  /* 0x00000015ff007c0c */ /* 0x000fda000bf85340 */
[----:B------:R-:W-:Y:S05]  /*1fc0*/  @P4 BRA `(.L_x_23383) ;  /* 0x0000000000084947 */ /* 0x000fea0003800000 */
[----:B------:R-:W-:Y:S05]  /*1fd0*/  @P0 BRA `(.L_x_23384) ;  /* 0x0000000000200947 */ /* 0x000fea0003800000 */
[----:B------:R-:W-:Y:S05]  /*1fe0*/  BRA `(.L_x_23385) ;  /* 0x0000000000247947 */ /* 0x000fea0003800000 */
.L_x_23383:
[----:B-----5:R-:W-:-:S05]  /*1ff0*/  HADD2.F32 R2, -RZ, R24.H1_H1 ;  /* 0x30000018ff027230 */ /* 0x020fca0000004100 */
[----:B------:R-:W-:Y:S01]  /*2000*/  FADD.FTZ R215, R2, R215 ;  /* 0x000000d702d77221 */ /* 0x000fe20000010000 */
[----:B------:R-:W-:Y:S06]  /*2010*/  BRA `(.L_x_23384) ;  /* 0x0000000000107947 */ /* 0x000fec0003800000 */
.L_x_23382:
[----:B-----5:R-:W-:-:S05]  /*2020*/  HADD2.F32 R2, -RZ, R28.H1_H1 ;  /* 0x3000001cff027230 */ /* 0x020fca0000004100 */
[----:B------:R-:W-:Y:S01]  /*2030*/  FADD.FTZ R215, R2, R215 ;  /* 0x000000d702d77221 */ /* 0x000fe20000010000 */
[----:B------:R-:W-:-:S05]  /*2040*/  @P2 HADD2.F32 R2, -RZ, R24.H1_H1 ;  /* 0x30000018ff022230 */ /* 0x000fca0000004100 */
[----:B------:R-:W-:-:S07]  /*2050*/  @P2 FADD.FTZ R215, R2, R215 ;  /* 0x000000d702d72221 */ /* 0x000fce0000010000 */
.L_x_23384:
[----:B------:R-:W-:-:S04]  /*2060*/  F2FP.F16.F32.PACK_AB R2, RZ, R215 ;  /* 0x000000d7ff02723e */ /* 0x000fc800000000ff */
[----:B------:R-:W-:-:S07]  /*2070*/  PRMT R20, R20, 0x5410, R2 ;  /* 0x0000541014147816 */ /* 0x000fce0000000002 */
.L_x_23385:
[----:B------:R-:W-:Y:S01]  /*2080*/  HADD2.F32 R216, -RZ, R205.H0_H0 ;  /* 0x200000cdffd87230 */ /* 0x000fe20000004100 */
[----:B------:R-:W-:Y:S06]  /*2090*/  @P3 BRA `(.L_x_23386) ;  /* 0x0000000000203947 */ /* 0x000fec0003800000 */
[----:B------:R-:W-:-:S04]  /*20a0*/  ISETP.NE.U32.AND P4, PT, RZ, UR20, PT ;  /* 0x00000014ff007c0c */ /* 0x000fc8000bf85070 */
[----:B------:R-:W-:-:S13]  /*20b0*/  ISETP.NE.AND.EX P4, PT, RZ, UR21, PT, P4 ;  /* 0x00000015ff007c0c */ /* 0x000fda000bf85340 */
[----:B------:R-:W-:Y:S05]  /*20c0*/  @P4 BRA `(.L_x_23387) ;  /* 0x0000000000084947 */ /* 0x000fea0003800000 */
[----:B------:R-:W-:Y:S05]  /*20d0*/  @P0 BRA `(.L_x_23388) ;  /* 0x0000000000200947 */ /* 0x000fea0003800000 */
[----:B------:R-:W-:Y:S05]  /*20e0*/  BRA `(.L_x_23389) ;  /* 0x0000000000247947 */ /* 0x000fea0003800000 */
.L_x_23387:
[----:B-----5:R-:W-:-:S05]  /*20f0*/  HADD2.F32 R2, -RZ, R25.H0_H0 ;  /* 0x20000019ff027230 */ /* 0x020fca0000004100 */
[----:B------:R-:W-:Y:S01]  /*2100*/  FADD.FTZ R216, R2, R216 ;  /* 0x000000d802d87221 */ /* 0x000fe20000010000 */
[----:B------:R-:W-:Y:S06]  /*2110*/  BRA `(.L_x_23388) ;  /* 0x0000000000107947 */ /* 0x000fec0003800000 */
.L_x_23386:
[----:B-----5:R-:W-:-:S05]  /*2120*/  HADD2.F32 R2, -RZ, R29.H0_H0 ;  /* 0x2000001dff027230 */ /* 0x020fca0000004100 */
[----:B------:R-:W-:Y:S01]  /*2130*/  FADD.FTZ R216, R2, R216 ;  /* 0x000000d802d87221 */ /* 0x000fe20000010000 */
[----:B------:R-:W-:-:S05]  /*2140*/  @P2 HADD2.F32 R2, -RZ, R25.H0_H0 ;  /* 0x20000019ff022230 */ /* 0x000fca0000004100 */
[----:B------:R-:W-:-:S07]  /*2150*/  @P2 FADD.FTZ R216, R2, R216 ;  /* 0x000000d802d82221 */ /* 0x000fce0000010000 */
.L_x_23388:
[----:B------:R-:W-:-:S04]  /*2160*/  F2FP.F16.F32.PACK_AB R2, RZ, R216 ;  /* 0x000000d8ff02723e */ /* 0x000fc800000000ff */
[----:B------:R-:W-:-:S07]  /*2170*/  PRMT R21, R2, 0x7610, R21 ;  /* 0x0000761002157816 */ /* 0x000fce0000000015 */
.L_x_23389:
[----:B------:R-:W-:Y:S01]  /*2180*/  HADD2.F32 R217, -RZ, R205.H1_H1 ;  /* 0x300000cdffd97230 */ /* 0x000fe20000004100 */
[----:B------:R-:W-:Y:S06]  /*2190*/  @P3 BRA `(.L_x_23390) ;  /* 0x0000000000203947 */ /* 0x000fec0003800000 */
[----:B------:R-:W-:-:S04]  /*21a0*/  ISETP.NE.U32.AND P4, PT, RZ, UR20, PT ;  /* 0x00000014ff007c0c */ /* 0x000fc8000bf85070 */
[----:B------:R-:W-:-:S13]  /*21b0*/  ISETP.NE.AND.EX P4, PT, RZ, UR21, PT, P4 ;  /* 0x00000015ff007c0c */ /* 0x000fda000bf85340 */
[----:B------:R-:W-:Y:S05]  /*21c0*/  @P4 BRA `(.L_x_23391) ;  /* 0x0000000000084947 */ /* 0x000fea0003800000 */
[----:B------:R-:W-:Y:S05]  /*21d0*/  @P0 BRA `(.L_x_23392) ;  /* 0x0000000000200947 */ /* 0x000fea0003800000 */
[----:B------:R-:W-:Y:S05]  /*21e0*/  BRA `(.L_x_23393) ;  /* 0x0000000000247947 */ /* 0x000fea0003800000 */
.L_x_23391:
[----:B-----5:R-:W-:-:S05]  /*21f0*/  HADD2.F32 R2, -RZ, R25.H1_H1 ;  /* 0x30000019ff027230 */ /* 0x020fca0000004100 */
[----:B------:R-:W-:Y:S01]  /*2200*/  FADD.FTZ R217, R2, R217 ;  /* 0x000000d902d97221 */ /* 0x000fe20000010000 */
[----:B------:R-:W-:Y:S06]  /*2210*/  BRA `(.L_x_23392) ;  /* 0x0000000000107947 */ /* 0x000fec0003800000 */
.L_x_23390:
[----:B-----5:R-:W-:-:S05]  /*2220*/  HADD2.F32 R2, -RZ, R29.H1_H1 ;  /* 0x3000001dff027230 */ /* 0x020fca0000004100 */
[----:B------:R-:W-:Y:S01]  /*2230*/  FADD.FTZ R217, R2, R217 ;  /* 0x000000d902d97221 */ /* 0x000fe20000010000 */
[----:B------:R-:W-:-:S05]  /*2240*/  @P2 HADD2.F32 R2, -RZ, R25.H1_H1 ;  /* 0x30000019ff022230 */ /* 0x000fca0000004100 */
[----:B------:R-:W-:-:S07]  /*2250*/  @P2 FADD.FTZ R217, R2, R217 ;  /* 0x000000d902d92221 */ /* 0x000fce0000010000 */
.L_x_23392:
[----:B------:R-:W-:-:S04]  /*2260*/  F2FP.F16.F32.PACK_AB R2, RZ, R217 ;  /* 0x000000d9ff02723e */ /* 0x000fc800000000ff */
[----:B------:R-:W-:-:S07]  /*2270*/  PRMT R21, R21, 0x5410, R2 ;  /* 0x0000541015157816 */ /* 0x000fce0000000002 */
.L_x_23393:
[----:B------:R-:W-:Y:S01]  /*2280*/  HADD2.F32 R212, -RZ, R206.H0_H0 ;  /* 0x200000ceffd47230 */ /* 0x000fe20000004100 */
[----:B------:R-:W-:Y:S06]  /*2290*/  @P3 BRA `(.L_x_23394) ;  /* 0x0000000000203947 */ /* 0x000fec0003800000 */
[----:B------:R-:W-:-:S04]  /*22a0*/  ISETP.NE.U32.AND P4, PT, RZ, UR20, PT ;  /* 0x00000014ff007c0c */ /* 0x000fc8000bf85070 */
[----:B------:R-:W-:-:S13]  /*22b0*/  ISETP.NE.AND.EX P4, PT, RZ, UR21, PT, P4 ;  /* 0x00000015ff007c0c */ /* 0x000fda000bf85340 */
[----:B------:R-:W-:Y:S05]  /*22c0*/  @P4 BRA `(.L_x_23395) ;  /* 0x0000000000084947 */ /* 0x000fea0003800000 */
[----:B------:R-:W-:Y:S05]  /*22d0*/  @P0 BRA `(.L_x_23396) ;  /* 0x0000000000200947 */ /* 0x000fea0003800000 */
[----:B------:R-:W-:Y:S05]  /*22e0*/  BRA `(.L_x_23397) ;  /* 0x0000000000247947 */ /* 0x000fea0003800000 */
.L_x_23395:
[----:B-----5:R-:W-:-:S05]  /*22f0*/  HADD2.F32 R2, -RZ, R26.H0_H0 ;  /* 0x2000001aff027230 */ /* 0x020fca0000004100 */
[----:B------:R-:W-:Y:S01]  /*2300*/  FADD.FTZ R212, R2, R212 ;  /* 0x000000d402d47221 */ /* 0x000fe20000010000 */
[----:B------:R-:W-:Y:S06]  /*2310*/  BRA `(.L_x_23396) ;  /* 0x0000000000107947 */ /* 0x000fec0003800000 */
.L_x_23394:
[----:B-----5:R-:W-:-:S05]  /*2320*/  HADD2.F32 R2, -RZ, R30.H0_H0 ;  /* 0x2000001eff027230 */ /* 0x020fca0000004100 */
[----:B------:R-:W-:Y:S01]  /*2330*/  FADD.FTZ R212, R2, R212 ;  /* 0x000000d402d47221 */ /* 0x000fe20000010000 */
[----:B------:R-:W-:-:S05]  /*2340*/  @P2 HADD2.F32 R2, -RZ, R26.H0_H0 ;  /* 0x2000001aff022230 */ /* 0x000fca0000004100 */
[----:B------:R-:W-:-:S07]  /*2350*/  @P2 FADD.FTZ R212, R2, R212 ;  /* 0x000000d402d42221 */ /* 0x000fce0000010000 */
.L_x_23396:
[----:B------:R-:W-:-:S04]  /*2360*/  F2FP.F16.F32.PACK_AB R2, RZ, R212 ;  /* 0x000000d4ff02723e */ /* 0x000fc800000000ff */
[----:B------:R-:W-:-:S07]  /*2370*/  PRMT R22, R2, 0x7610, R22 ;  /* 0x0000761002167816 */ /* 0x000fce0000000016 */
.L_x_23397:
[----:B------:R-:W-:Y:S01]  /*2380*/  HADD2.F32 R209, -RZ, R206.H1_H1 ;  /* 0x300000ceffd17230 */ /* 0x000fe20000004100 */
[----:B------:R-:W-:Y:S06]  /*2390*/  @P3 BRA `(.L_x_23398) ;  /* 0x0000000000203947 */ /* 0x000fec0003800000 */
[----:B------:R-:W-:-:S04]  /*23a0*/  ISETP.NE.U32.AND P4, PT, RZ, UR20, PT ;  /* 0x00000014ff007c0c */ /* 0x000fc8000bf85070 */
[----:B------:R-:W-:-:S13]  /*23b0*/  ISETP.NE.AND.EX P4, PT, RZ, UR21, PT, P4 ;  /* 0x00000015ff007c0c */ /* 0x000fda000bf85340 */
[----:B------:R-:W-:Y:S05]  /*23c0*/  @P4 BRA `(.L_x_23399) ;  /* 0x0000000000084947 */ /* 0x000fea0003800000 */
[----:B------:R-:W-:Y:S05]  /*23d0*/  @P0 BRA `(.L_x_23400) ;  /* 0x0000000000200947 */ /* 0x000fea0003800000 */
[----:B------:R-:W-:Y:S05]  /*23e0*/  BRA `(.L_x_23401) ;  /* 0x0000000000247947 */ /* 0x000fea0003800000 */
.L_x_23399:
[----:B-----5:R-:W-:-:S05]  /*23f0*/  HADD2.F32 R2, -RZ, R26.H1_H1 ;  /* 0x3000001aff027230 */ /* 0x020fca0000004100 */
[----:B------:R-:W-:Y:S01]  /*2400*/  FADD.FTZ R209, R2, R209 ;  /* 0x000000d102d17221 */ /* 0x000fe20000010000 */
[----:B------:R-:W-:Y:S06]  /*2410*/  BRA `(.L_x_23400) ;  /* 0x0000000000107947 */ /* 0x000fec0003800000 */
.L_x_23398:
[----:B-----5:R-:W-:-:S05]  /*2420*/  HADD2.F32 R2, -RZ, R30.H1_H1 ;  /* 0x3000001eff027230 */ /* 0x020fca0000004100 */
[----:B------:R-:W-:Y:S01]  /*2430*/  FADD.FTZ R209, R2, R209 ;  /* 0x000000d102d17221 */ /* 0x000fe20000010000 */
[----:B------:R-:W-:-:S05]  /*2440*/  @P2 HADD2.F32 R2, -RZ, R26.H1_H1 ;  /* 0x3000001aff022230 */ /* 0x000fca0000004100 */
[----:B------:R-:W-:-:S07]  /*2450*/  @P2 FADD.FTZ R209, R2, R209 ;  /* 0x000000d102d12221 */ /* 0x000fce0000010000 */
.L_x_23400:
[----:B------:R-:W-:-:S04]  /*2460*/  F2FP.F16.F32.PACK_AB R2, RZ, R209 ;  /* 0x000000d1ff02723e */ /* 0x000fc800000000ff */
[----:B------:R-:W-:-:S07]  /*2470*/  PRMT R22, R22, 0x5410, R2 ;  /* 0x0000541016167816 */ /* 0x000fce0000000002 */
.L_x_23401:
[----:B------:R-:W-:Y:S01]  /*2480*/  HADD2.F32 R208, -RZ, R207.H0_H0 ;  /* 0x200000cfffd07230 */ /* 0x000fe20000004100 */
[----:B------:R-:W-:Y:S06]  /*2490*/  @P3 BRA `(.L_x_23402) ;  /* 0x0000000000203947 */ /* 0x000fec0003800000 */
[----:B------:R-:W-:-:S04]  /*24a0*/  ISETP.NE.U32.AND P4, PT, RZ, UR20, PT ;  /* 0x00000014ff007c0c */ /* 0x000fc8000bf85070 */
[----:B------:R-:W-:-:S13]  /*24b0*/  ISETP.NE.AND.EX P4, PT, RZ, UR21, PT, P4 ;  /* 0x00000015ff007c0c */ /* 0x000fda000bf85340 */
[----:B------:R-:W-:Y:S05]  /*24c0*/  @P4 BRA `(.L_x_23403) ;  /* 0x0000000000084947 */ /* 0x000fea0003800000 */
[----:B------:R-:W-:Y:S05]  /*24d0*/  @P0 BRA `(.L_x_23404) ;  /* 0x0000000000200947 */ /* 0x000fea0003800000 */
[----:B------:R-:W-:Y:S05]  /*24e0*/  BRA `(.L_x_23405) ;  /* 0x0000000000247947 */ /* 0x000fea0003800000 */
.L_x_23403:
[----:B-----5:R-:W-:-:S05]  /*24f0*/  HADD2.F32 R2, -RZ, R27.H0_H0 ;  /* 0x2000001bff027230 */ /* 0x020fca0000004100 */
[----:B------:R-:W-:Y:S01]  /*2500*/  FADD.FTZ R208, R2, R208 ;  /* 0x000000d002d07221 */ /* 0x000fe20000010000 */
[----:B------:R-:W-:Y:S06]  /*2510*/  BRA `(.L_x_23404) ;  /* 0x0000000000107947 */ /* 0x000fec0003800000 */
.L_x_23402:
[----:B-----5:R-:W-:-:S05]  /*2520*/  HADD2.F32 R2, -RZ, R31.H0_H0 ;  /* 0x2000001fff027230 */ /* 0x020fca0000004100 */
[----:B------:R-:W-:Y:S01]  /*2530*/  FADD.FTZ R208, R2, R208 ;  /* 0x000000d002d07221 */ /* 0x000fe20000010000 */
[----:B------:R-:W-:-:S05]  /*2540*/  @P2 HADD2.F32 R2, -RZ, R27.H0_H0 ;  /* 0x2000001bff022230 */ /* 0x000fca0000004100 */
[----:B------:R-:W-:-:S07]  /*2550*/  @P2 FADD.FTZ R208, R2, R208 ;  /* 0x000000d002d02221 */ /* 0x000fce0000010000 */
.L_x_23404:
[----:B------:R-:W-:-:S04]  /*2560*/  F2FP.F16.F32.PACK_AB R2, RZ, R208 ;  /* 0x000000d0ff02723e */ /* 0x000fc800000000ff */
[----:B------:R-:W-:-:S07]  /*2570*/  PRMT R23, R2, 0x7610, R23 ;  /* 0x0000761002177816 */ /* 0x000fce0000000017 */
.L_x_23405:
[----:B------:R-:W-:Y:S01]  /*2580*/  HADD2.F32 R207, -RZ, R207.H1_H1 ;  /* 0x300000cfffcf7230 */ /* 0x000fe20000004100 */
[----:B------:R-:W-:Y:S06]  /*2590*/  @P3 BRA `(.L_x_23406) ;  /* 0x0000000000203947 */ /* 0x000fec0003800000 */
[----:B------:R-:W-:-:S04]  /*25a0*/  ISETP.NE.U32.AND P4, PT, RZ, UR20, PT ;  /* 0x00000014ff007c0c */ /* 0x000fc8000bf85070 */
[----:B------:R-:W-:-:S13]  /*25b0*/  ISETP.NE.AND.EX P4, PT, RZ, UR21, PT, P4 ;  /* 0x00000015ff007c0c */ /* 0x000fda000bf85340 */
[----:B------:R-:W-:Y:S05]  /*25c0*/  @P4 BRA `(.L_x_23407) ;  /* 0x0000000000084947 */ /* 0x000fea0003800000 */
[----:B------:R-:W-:Y:S05]  /*25d0*/  @P0 BRA `(.L_x_23408) ;  /* 0x0000000000200947 */ /* 0x000fea0003800000 */
[----:B------:R-:W-:Y:S05]  /*25e0*/  BRA `(.L_x_23409) ;  /* 0x0000000000247947 */ /* 0x000fea0003800000 */
.L_x_23407:
[----:B-----5:R-:W-:-:S05]  /*25f0*/  HADD2.F32 R2, -RZ, R27.H1_H1 ;  /* 0x3000001bff027230 */ /* 0x020fca0000004100 */
[----:B------:R-:W-:Y:S01]  /*2600*/  FADD.FTZ R207, R2, R207 ;  /* 0x000000cf02cf7221 */ /* 0x000fe20000010000 */
[----:B------:R-:W-:Y:S06]  /*2610*/  BRA `(.L_x_23408) ;  /* 0x0000000000107947 */ /* 0x000fec0003800000 */
.L_x_23406:
[----:B-----5:R-:W-:-:S05]  /*2620*/  HADD2.F32 R2, -RZ, R31.H1_H1 ;  /* 0x3000001fff027230 */ /* 0x020fca0000004100 */
[----:B------:R-:W-:Y:S01]  /*2630*/  FADD.FTZ R207, R2, R207 ;  /* 0x000000cf02cf7221 */ /* 0x000fe20000010000 */
[----:B------:R-:W-:-:S05]  /*2640*/  @P2 HADD2.F32 R2, -RZ, R27.H1_H1 ;  /* 0x3000001bff022230 */ /* 0x000fca0000004100 */
[----:B------:R-:W-:-:S07]  /*2650*/  @P2 FADD.FTZ R207, R2, R207 ;  /* 0x000000cf02cf2221 */ /* 0x000fce0000010000 */
.L_x_23408:
[----:B------:R-:W-:-:S04]  /*2660*/  F2FP.F16.F32.PACK_AB R2, RZ, R207 ;  /* 0x000000cfff02723e */ /* 0x000fc800000000ff */
[----:B------:R-:W-:-:S07]  /*2670*/  PRMT R23, R23, 0x5410, R2 ;  /* 0x0000541017177816 */ /* 0x000fce0000000002 */
.L_x_23409:
        /* <DEDUP_REMOVED lines=13> */
[----:B--2---:R-:W-:Y:S01]  /*2750*/  HADD2.F32 R189, -RZ, R4.H0_H0 ;  /* 0x20000004ffbd7230 */ /* 0x004fe20000004100 */
[----:B-1----:R-:W-:Y:S06]  /*2760*/  @P3 BRA `(.L_x_23410) ;  /* 0x0000000000203947 */ /* 0x002fec0003800000 */
[----:B------:R-:W-:-:S04]  /*2770*/  ISETP.NE.U32.AND P4, PT, RZ, UR20, PT ;  /* 0x00000014ff007c0c */ /* 0x000fc8000bf85070 */
[----:B------:R-:W-:-:S13]  /*2780*/  ISETP.NE.AND.EX P4, PT, RZ, UR21, PT, P4 ;  /* 0x00000015ff007c0c */ /* 0x000fda000bf85340 */
[----:B------:R-:W-:Y:S05]  /*2790*/  @P4 BRA `(.L_x_23411) ;  /* 0x0000000000084947 */ /* 0x000fea0003800000 */
[----:B------:R-:W-:Y:S05]  /*27a0*/  @P0 BRA `(.L_x_23412) ;  /* 0x0000000000200947 */ /* 0x000fea0003800000 */
[----:B------:R-:W-:Y:S05]  /*27b0*/  BRA `(.L_x_23413) ;  /* 0x0000000000247947 */ /* 0x000fea0003800000 */
.L_x_23411:
[----:B-----5:R-:W-:-:S05]  /*27c0*/  HADD2.F32 R3, -RZ, R24.H0_H0 ;  /* 0x20000018ff037230 */ /* 0x020fca0000004100 */
[----:B------:R-:W-:Y:S01]  /*27d0*/  FADD.FTZ R189, R3, R189 ;  /* 0x000000bd03bd7221 */ /* 0x000fe20000010000 */
[----:B------:R-:W-:Y:S06]  /*27e0*/  BRA `(.L_x_23412) ;  /* 0x0000000000107947 */ /* 0x000fec0003800000 */
.L_x_23410:
[----:B-----5:R-:W-:-:S05]  /*27f0*/  HADD2.F32 R3, -RZ, R28.H0_H0 ;  /* 0x2000001cff037230 */ /* 0x020fca0000004100 */
[----:B------:R-:W-:Y:S01]  /*2800*/  FADD.FTZ R189, R3, R189 ;  /* 0x000000bd03bd7221 */ /* 0x000fe20000010000 */
[----:B------:R-:W-:-:S05]  /*2810*/  @P2 HADD2.F32 R3, -RZ, R24.H0_H0 ;  /* 0x20000018ff032230 */ /* 0x000fca0000004100 */
[----:B------:R-:W-:-:S07]  /*2820*/  @P2 FADD.FTZ R189, R3, R189 ;  /* 0x000000bd03bd2221 */ /* 0x000fce0000010000 */
.L_x_23412:
[----:B------:R-:W-:-:S04]  /*2830*/  F2FP.F16.F32.PACK_AB R3, RZ, R189 ;  /* 0x000000bdff03723e */ /* 0x000fc800000000ff */
[----:B------:R-:W-:-:S07]  /*2840*/  PRMT R20, R3, 0x7610, R20 ;  /* 0x0000761003147816 */ /* 0x000fce0000000014 */
.L_x_23413:
[----:B------:R-:W-:Y:S01]  /*2850*/  HADD2.F32 R190, -RZ, R4.H1_H1 ;  /* 0x30000004ffbe7230 */ /* 0x000fe20000004100 */
[----:B------:R-:W-:Y:S06]  /*2860*/  @P3 BRA `(.L_x_23414) ;  /* 0x0000000000203947 */ /* 0x000fec0003800000 */
[----:B------:R-:W-:-:S04]  /*2870*/  ISETP.NE.U32.AND P4, PT, RZ, UR20, PT ;  /* 0x00000014ff007c0c */ /* 0x000fc8000bf85070 */
[----:B------:R-:W-:-:S13]  /*2880*/  ISETP.NE.AND.EX P4, PT, RZ, UR21, PT, P4 ;  /* 0x00000015ff007c0c */ /* 0x000fda000bf85340 */
[----:B------:R-:W-:Y:S05]  /*2890*/  @P4 BRA `(.L_x_23415) ;  /* 0x0000000000084947 */ /* 0x000fea0003800000 */
[----:B------:R-:W-:Y:S05]  /*28a0*/  @P0 BRA `(.L_x_23416) ;  /* 0x0000000000200947 */ /* 0x000fea0003800000 */
[----:B------:R-:W-:Y:S05]  /*28b0*/  BRA `(.L_x_23417) ;  /* 0x0000000000247947 */ /* 0x000fea0003800000 */
.L_x_23415:
[----:B-----5:R-:W-:-:S05]  /*28c0*/  HADD2.F32 R3, -RZ, R24.H1_H1 ;  /* 0x30000018ff037230 */ /* 0x020fca0000004100 */
[----:B------:R-:W-:Y:S01]  /*28d0*/  FADD.FTZ R190, R3, R190 ;  /* 0x000000be03be7221 */ /* 0x000fe20000010000 */
[----:B------:R-:W-:Y:S06]  /*28e0*/  BRA `(.L_x_23416) ;  /* 0x0000000000107947 */ /* 0x000fec0003800000 */
.L_x_23414:
[----:B-----5:R-:W-:-:S05]  /*28f0*/  HADD2.F32 R3, -RZ, R28.H1_H1 ;  /* 0x3000001cff037230 */ /* 0x020fca0000004100 */
[----:B------:R-:W-:Y:S01]  /*2900*/  FADD.FTZ R190, R3, R190 ;  /* 0x000000be03be7221 */ /* 0x000fe20000010000 */
[----:B------:R-:W-:-:S05]  /*2910*/  @P2 HADD2.F32 R3, -RZ, R24.H1_H1 ;  /* 0x30000018ff032230 */ /* 0x000fca0000004100 */
[----:B------:R-:W-:-:S07]  /*2920*/  @P2 FADD.FTZ R190, R3, R190 ;  /* 0x000000be03be2221 */ /* 0x000fce0000010000 */
.L_x_23416:
[----:B------:R-:W-:-:S04]  /*2930*/  F2FP.F16.F32.PACK_AB R3, RZ, R190 ;  /* 0x000000beff03723e */ /* 0x000fc800000000ff */
[----:B------:R-:W-:-:S07]  /*2940*/  PRMT R20, R20, 0x5410, R3 ;  /* 0x0000541014147816 */ /* 0x000fce0000000003 */
.L_x_23417:
[----:B------:R-:W-:Y:S01]  /*2950*/  HADD2.F32 R191, -RZ, R5.H0_H0 ;  /* 0x20000005ffbf7230 */ /* 0x000fe20000004100 */
[----:B------:R-:W-:Y:S06]  /*2960*/  @P3 BRA `(.L_x_23418) ;  /* 0x0000000000203947 */ /* 0x000fec0003800000 */
[----:B------:R-:W-:-:S04]  /*2970*/  ISETP.NE.U32.AND P4, PT, RZ, UR20, PT ;  /* 0x00000014ff007c0c */ /* 0x000fc8000bf85070 */
[----:B------:R-:W-:-:S13]  /*2980*/  ISETP.NE.AND.EX P4, PT, RZ, UR21, PT, P4 ;  /* 0x00000015ff007c0c */ /* 0x000fda000bf85340 */
[----:B------:R-:W-:Y:S05]  /*2990*/  @P4 BRA `(.L_x_23419) ;  /* 0x0000000000084947 */ /* 0x000fea0003800000 */
[----:B------:R-:W-:Y:S05]  /*29a0*/  @P0 BRA `(.L_x_23420) ;  /* 0x0000000000200947 */ /* 0x000fea0003800000 */
[----:B------:R-:W-:Y:S05]  /*29b0*/  BRA `(.L_x_23421) ;  /* 0x0000000000247947 */ /* 0x000fea0003800000 */
.L_x_23419:
[----:B-----5:R-:W-:-:S05]  /*29c0*/  HADD2.F32 R3, -RZ, R25.H0_H0 ;  /* 0x20000019ff037230 */ /* 0x020fca0000004100 */
[----:B------:R-:W-:Y:S01]  /*29d0*/  FADD.FTZ R191, R3, R191 ;  /* 0x000000bf03bf7221 */ /* 0x000fe20000010000 */
[----:B------:R-:W-:Y:S06]  /*29e0*/  BRA `(.L_x_23420) ;  /* 0x0000000000107947 */ /* 0x000fec0003800000 */
.L_x_23418:
[----:B-----5:R-:W-:-:S05]  /*29f0*/  HADD2.F32 R3, -RZ, R29.H0_H0 ;  /* 0x2000001dff037230 */ /* 0x020fca0000004100 */
[----:B------:R-:W-:Y:S01]  /*2a00*/  FADD.FTZ R191, R3, R191 ;  /* 0x000000bf03bf7221 */ /* 0x000fe20000010000 */
[----:B------:R-:W-:-:S05]  /*2a10*/  @P2 HADD2.F32 R3, -RZ, R25.H0_H0 ;  /* 0x20000019ff032230 */ /* 0x000fca0000004100 */
[----:B------:R-:W-:-:S07]  /*2a20*/  @P2 FADD.FTZ R191, R3, R191 ;  /* 0x000000bf03bf2221 */ /* 0x000fce0000010000 */
.L_x_23420:
[----:B------:R-:W-:-:S04]  /*2a30*/  F2FP.F16.F32.PACK_AB R3, RZ, R191 ;  /* 0x000000bfff03723e */ /* 0x000fc800000000ff */
[----:B------:R-:W-:-:S07]  /*2a40*/  PRMT R21, R3, 0x7610, R21 ;  /* 0x0000761003157816 */ /* 0x000fce0000000015 */
.L_x_23421:
[----:B------:R-:W-:Y:S01]  /*2a50*/  HADD2.F32 R201, -RZ, R5.H1_H1 ;  /* 0x30000005ffc97230 */ /* 0x000fe20000004100 */
[----:B------:R-:W-:Y:S06]  /*2a60*/  @P3 BRA `(.L_x_23422) ;  /* 0x0000000000203947 */ /* 0x000fec0003800000 */
[----:B------:R-:W-:-:S04]  /*2a70*/  ISETP.NE.U32.AND P4, PT, RZ, UR20, PT ;  /* 0x00000014ff007c0c */ /* 0x000fc8000bf85070 */
[----:B------:R-:W-:-:S13]  /*2a80*/  ISETP.NE.AND.EX P4, PT, RZ, UR21, PT, P4 ;  /* 0x00000015ff007c0c */ /* 0x000fda000bf85340 */
[----:B------:R-:W-:Y:S05]  /*2a90*/  @P4 BRA `(.L_x_23423) ;  /* 0x0000000000084947 */ /* 0x000fea0003800000 */
[----:B------:R-:W-:Y:S05]  /*2aa0*/  @P0 BRA `(.L_x_23424) ;  /* 0x0000000000200947 */ /* 0x000fea0003800000 */
[----:B------:R-:W-:Y:S05]  /*2ab0*/  BRA `(.L_x_23425) ;  /* 0x0000000000247947 */ /* 0x000fea0003800000 */
.L_x_23423:
[----:B-----5:R-:W-:-:S05]  /*2ac0*/  HADD2.F32 R3, -RZ, R25.H1_H1 ;  /* 0x30000019ff037230 */ /* 0x020fca0000004100 */
[----:B------:R-:W-:Y:S01]  /*2ad0*/  FADD.FTZ R201, R3, R201 ;  /* 0x000000c903c97221 */ /* 0x000fe20000010000 */
[----:B------:R-:W-:Y:S06]  /*2ae0*/  BRA `(.L_x_23424) ;  /* 0x0000000000107947 */ /* 0x000fec0003800000 */
.L_x_23422:
[----:B-----5:R-:W-:-:S05]  /*2af0*/  HADD2.F32 R3, -RZ, R29.H1_H1 ;  /* 0x3000001dff037230 */ /* 0x020fca0000004100 */
[----:B------:R-:W-:Y:S01]  /*2b00*/  FADD.FTZ R201, R3, R201 ;  /* 0x000000c903c97221 */ /* 0x000fe20000010000 */
[----:B------:R-:W-:-:S05]  /*2b10*/  @P2 HADD2.F32 R3, -RZ, R25.H1_H1 ;  /* 0x30000019ff032230 */ /* 0x000fca0000004100 */
[----:B------:R-:W-:-:S07]  /*2b20*/  @P2 FADD.FTZ R201, R3, R201 ;  /* 0x000000c903c92221 */ /* 0x000fce0000010000 */
.L_x_23424:
[----:B------:R-:W-:-:S04]  /*2b30*/  F2FP.F16.F32.PACK_AB R3, RZ, R201 ;  /* 0x000000c9ff03723e */ /* 0x000fc800000000ff */
[----:B------:R-:W-:-:S07]  /*2b40*/  PRMT R21, R21, 0x5410, R3 ;  /* 0x0000541015157816 */ /* 0x000fce0000000003 */
.L_x_23425:
[----:B------:R-:W-:Y:S01]  /*2b50*/  HADD2.F32 R202, -RZ, R6.H0_H0 ;  /* 0x20000006ffca7230 */ /* 0x000fe20000004100 */
[----:B------:R-:W-:Y:S06]  /*2b60*/  @P3 BRA `(.L_x_23426) ;  /* 0x0000000000203947 */ /* 0x000fec0003800000 */
[----:B------:R-:W-:-:S04]  /*2b70*/  ISETP.NE.U32.AND P4, PT, RZ, UR20, PT ;  /* 0x00000014ff007c0c */ /* 0x000fc8000bf85070 */
[----:B------:R-:W-:-:S13]  /*2b80*/  ISETP.NE.AND.EX P4, PT, RZ, UR21, PT, P4 ;  /* 0x00000015ff007c0c */ /* 0x000fda000bf85340 */
[----:B------:R-:W-:Y:S05]  /*2b90*/  @P4 BRA `(.L_x_23427) ;  /* 0x0000000000084947 */ /* 0x000fea0003800000 */
[----:B------:R-:W-:Y:S05]  /*2ba0*/  @P0 BRA `(.L_x_23428) ;  /* 0x0000000000200947 */ /* 0x000fea0003800000 */
[----:B------:R-:W-:Y:S05]  /*2bb0*/  BRA `(.L_x_23429) ;  /* 0x0000000000247947 */ /* 0x000fea0003800000 */
.L_x_23427:
[----:B-----5:R-:W-:-:S05]  /*2bc0*/  HADD2.F32 R3, -RZ, R26.H0_H0 ;  /* 0x2000001aff037230 */ /* 0x020fca0000004100 */
[----:B------:R-:W-:Y:S01]  /*2bd0*/  FADD.FTZ R202, R3, R202 ;  /* 0x000000ca03ca7221 */ /* 0x000fe20000010000 */
[----:B------:R-:W-:Y:S06]  /*2be0*/  BRA `(.L_x_23428) ;  /* 0x0000000000107947 */ /* 0x000fec0003800000 */
.L_x_23426:
[----:B-----5:R-:W-:-:S05]  /*2bf0*/  HADD2.F32 R3, -RZ, R30.H0_H0 ;  /* 0x2000001eff037230 */ /* 0x020fca0000004100 */
[----:B------:R-:W-:Y:S01]  /*2c00*/  FADD.FTZ R202, R3, R202 ;  /* 0x000000ca03ca7221 */ /* 0x000fe20000010000 */
[----:B------:R-:W-:-:S05]  /*2c10*/  @P2 HADD2.F32 R3, -RZ, R26.H0_H0 ;  /* 0x2000001aff032230 */ /* 0x000fca0000004100 */
[----:B------:R-:W-:-:S07]  /*2c20*/  @P2 FADD.FTZ R202, R3, R202 ;  /* 0x000000ca03ca2221 */ /* 0x000fce0000010000 */
.L_x_23428:
[----:B------:R-:W-:-:S04]  /*2c30*/  F2FP.F16.F32.PACK_AB R3, RZ, R202 ;  /* 0x000000caff03723e */ /* 0x000fc800000000ff */
[----:B------:R-:W-:-:S07]  /*2c40*/  PRMT R22, R3, 0x7610, R22 ;  /* 0x0000761003167816 */ /* 0x000fce0000000016 */
.L_x_23429:
[----:B------:R-:W-:Y:S01]  /*2c50*/  HADD2.F32 R203, -RZ, R6.H1_H1 ;  /* 0x30000006ffcb7230 */ /* 0x000fe20000004100 */
[----:B------:R-:W-:Y:S06]  /*2c60*/  @P3 BRA `(.L_x_23430) ;  /* 0x0000000000203947 */ /* 0x000fec0003800000 */
[----:B------:R-:W-:-:S04]  /*2c70*/  ISETP.NE.U32.AND P4, PT, RZ, UR20, PT ;  /* 0x00000014ff007c0c */ /* 0x000fc8000bf85070 */
[----:B------:R-:W-:-:S13]  /*2c80*/  ISETP.NE.AND.EX P4, PT, RZ, UR21, PT, P4 ;  /* 0x00000015ff007c0c */ /* 0x000fda000bf85340 */
[----:B------:R-:W-:Y:S05]  /*2c90*/  @P4 BRA `(.L_x_23431) ;  /* 0x0000000000084947 */ /* 0x000fea0003800000 */
[----:B------:R-:W-:Y:S05]  /*2ca0*/  @P0 BRA `(.L_x_23432) ;  /* 0x0000000000200947 */ /* 0x000fea0003800000 */
[----:B------:R-:W-:Y:S05]  /*2cb0*/  BRA `(.L_x_23433) ;  /* 0x0000000000247947 */ /* 0x000fea0003800000 */
.L_x_23431:
[----:B-----5:R-:W-:-:S05]  /*2cc0*/  HADD2.F32 R3, -RZ, R26.H1_H1 ;  /* 0x3000001aff037230 */ /* 0x020fca0000004100 */
[----:B------:R-:W-:Y:S01]  /*2cd0*/  FADD.FTZ R203, R3, R203 ;  /* 0x000000cb03cb7221 */ /* 0x000fe20000010000 */
[----:B------:R-:W-:Y:S06]  /*2ce0*/  BRA `(.L_x_23432) ;  /* 0x0000000000107947 */ /* 0x000fec0003800000 */
.L_x_23430:
[----:B-----5:R-:W-:-:S05]  /*2cf0*/  HADD2.F32 R3, -RZ, R30.H1_H1 ;  /* 0x3000001eff037230 */ /* 0x020fca0000004100 */
[----:B------:R-:W-:Y:S01]  /*2d00*/  FADD.FTZ R203, R3, R203 ;  /* 0x000000cb03cb7221 */ /* 0x000fe20000010000 */
[----:B------:R-:W-:-:S05]  /*2d10*/  @P2 HADD2.F32 R3, -RZ, R26.H1_H1 ;  /* 0x3000001aff032230 */ /* 0x000fca0000004100 */
[----:B------:R-:W-:-:S07]  /*2d20*/  @P2 FADD.FTZ R203, R3, R203 ;  /* 0x000000cb03cb2221 */ /* 0x000fce0000010000 */
.L_x_23432:
[----:B------:R-:W-:-:S04]  /*2d30*/  F2FP.F16.F32.PACK_AB R3, RZ, R203 ;  /* 0x000000cbff03723e */ /* 0x000fc800000000ff */
[----:B------:R-:W-:-:S07]  /*2d40*/  PRMT R22, R22, 0x5410, R3 ;  /* 0x0000541016167816 */ /* 0x000fce0000000003 */
.L_x_23433:
[----:B------:R-:W-:Y:S01]  /*2d50*/  HADD2.F32 R204, -RZ, R7.H0_H0 ;  /* 0x20000007ffcc7230 */ /* 0x000fe20000004100 */
[----:B------:R-:W-:Y:S06]  /*2d60*/  @P3 BRA `(.L_x_23434) ;  /* 0x0000000000203947 */ /* 0x000fec0003800000 */
[----:B------:R-:W-:-:S04]  /*2d70*/  ISETP.NE.U32.AND P4, PT, RZ, UR20, PT ;  /* 0x00000014ff007c0c */ /* 0x000fc8000bf85070 */
[----:B------:R-:W-:-:S13]  /*2d80*/  ISETP.NE.AND.EX P4, PT, RZ, UR21, PT, P4 ;  /* 0x00000015ff007c0c */ /* 0x000fda000bf85340 */
[----:B------:R-:W-:Y:S05]  /*2d90*/  @P4 BRA `(.L_x_23435) ;  /* 0x0000000000084947 */ /* 0x000fea0003800000 */
[----:B------:R-:W-:Y:S05]  /*2da0*/  @P0 BRA `(.L_x_23436) ;  /* 0x0000000000200947 */ /* 0x000fea0003800000 */
[----:B------:R-:W-:Y:S05]  /*2db0*/  BRA `(.L_x_23437) ;  /* 0x0000000000247947 */ /* 0x000fea0003800000 */
.L_x_23435:
[----:B-----5:R-:W-:-:S05]  /*2dc0*/  HADD2.F32 R3, -RZ, R27.H0_H0 ;  /* 0x2000001bff037230 */ /* 0x020fca0000004100 */
[----:B------:R-:W-:Y:S01]  /*2dd0*/  FADD.FTZ R204, R3, R204 ;  /* 0x000000cc03cc7221 */ /* 0x000fe20000010000 */
[----:B------:R-:W-:Y:S06]  /*2de0*/  BRA `(.L_x_23436) ;  /* 0x0000000000107947 */ /* 0x000fec0003800000 */
.L_x_23434:
[----:B-----5:R-:W-:-:S05]  /*2df0*/  HADD2.F32 R3, -RZ, R31.H0_H0 ;  /* 0x2000001fff037230 */ /* 0x020fca0000004100 */
[----:B------:R-:W-:Y:S01]  /*2e00*/  FADD.FTZ R204, R3, R204 ;  /* 0x000000cc03cc7221 */ /* 0x000fe20000010000 */
[----:B------:R-:W-:-:S05]  /*2e10*/  @P2 HADD2.F32 R3, -RZ, R27.H0_H0 ;  /* 0x2000001bff032230 */ /* 0x000fca0000004100 */
[----:B------:R-:W-:-:S07]  /*2e20*/  @P2 FADD.FTZ R204, R3, R204 ;  /* 0x000000cc03cc2221 */ /* 0x000fce0000010000 */
.L_x_23436:
[----:B------:R-:W-:-:S04]  /*2e30*/  F2FP.F16.F32.PACK_AB R3, RZ, R204 ;  /* 0x000000ccff03723e */ /* 0x000fc800000000ff */
[----:B------:R-:W-:-:S07]  /*2e40*/  PRMT R23, R3, 0x7610, R23 ;  /* 0x0000761003177816 */ /* 0x000fce0000000017 */
.L_x_23437:
[----:B------:R-:W-:Y:S01]  /*2e50*/  HADD2.F32 R205, -RZ, R7.H1_H1 ;  /* 0x30000007ffcd7230 */ /* 0x000fe20000004100 */
[----:B------:R-:W-:Y:S06]  /*2e60*/  @P3 BRA `(.L_x_23438) ;  /* 0x0000000000203947 */ /* 0x000fec0003800000 */
[----:B------:R-:W-:-:S04]  /*2e70*/  ISETP.NE.U32.AND P4, PT, RZ, UR20, PT ;  /* 0x00000014ff007c0c */ /* 0x000fc8000bf85070 */
[----:B------:R-:W-:-:S13]  /*2e80*/  ISETP.NE.AND.EX P4, PT, RZ, UR21, PT, P4 ;  /* 0x00000015ff007c0c */ /* 0x000fda000bf85340 */
[----:B------:R-:W-:Y:S05]  /*2e90*/  @P4 BRA `(.L_x_23439) ;  /* 0x0000000000084947 */ /* 0x000fea0003800000 */
[----:B------:R-:W-:Y:S05]  /*2ea0*/  @P0 BRA `(.L_x_23440) ;  /* 0x0000000000200947 */ /* 0x000fea0003800000 */
[----:B------:R-:W-:Y:S05]  /*2eb0*/  BRA `(.L_x_23441) ;  /* 0x0000000000247947 */ /* 0x000fea0003800000 */
.L_x_23439:
[----:B-----5:R-:W-:-:S05]  /*2ec0*/  HADD2.F32 R3, -RZ, R27.H1_H1 ;  /* 0x3000001bff037230 */ /* 0x020fca0000004100 */
[----:B------:R-:W-:Y:S01]  /*2ed0*/  FADD.FTZ R205, R3, R205 ;  /* 0x000000cd03cd7221 */ /* 0x000fe20000010000 */
[----:B------:R-:W-:Y:S06]  /*2ee0*/  BRA `(.L_x_23440) ;  /* 0x0000000000107947 */ /* 0x000fec0003800000 */
.L_x_23438:
[----:B-----5:R-:W-:-:S05]  /*2ef0*/  HADD2.F32 R3, -RZ, R31.H1_H1 ;  /* 0x3000001fff037230 */ /* 0x020fca0000004100 */
[----:B------:R-:W-:Y:S01]  /*2f00*/  FADD.FTZ R205, R3, R205 ;  /* 0x000000cd03cd7221 */ /* 0x000fe20000010000 */
[----:B------:R-:W-:-:S05]  /*2f10*/  @P2 HADD2.F32 R3, -RZ, R27.H1_H1 ;  /* 0x3000001bff032230 */ /* 0x000fca0000004100 */
[----:B------:R-:W-:-:S07]  /*2f20*/  @P2 FADD.FTZ R205, R3, R205 ;  /* 0x000000cd03cd2221 */ /* 0x000fce0000010000 */
.L_x_23440:
[----:B------:R-:W-:-:S04]  /*2f30*/  F2FP.F16.F32.PACK_AB R3, RZ, R205 ;  /* 0x000000cdff03723e */ /* 0x000fc800000000ff */
[----:B------:R-:W-:-:S07]  /*2f40*/  PRMT R23, R23, 0x5410, R3 ;  /* 0x0000541017177816 */ /* 0x000fce0000000003 */
.L_x_23441:
        /* <DEDUP_REMOVED lines=13> */
[----:B--2---:R-:W-:Y:S01]  /*3020*/  HADD2.F32 R4, -RZ, R8.H0_H0 ;  /* 0x20000008ff047230 */ /* 0x004fe20000004100 */
[----:B------:R-:W-:Y:S06]  /*3030*/  @P3 BRA `(.L_x_23442) ;  /* 0x0000000000203947 */ /* 0x000fec0003800000 */
[----:B------:R-:W-:-:S04]  /*3040*/  ISETP.NE.U32.AND P4, PT, RZ, UR20, PT ;  /* 0x00000014ff007c0c */ /* 0x000fc8000bf85070 */
[----:B------:R-:W-:-:S13]  /*3050*/  ISETP.NE.AND.EX P4, PT, RZ, UR21, PT, P4 ;  /* 0x00000015ff007c0c */ /* 0x000fda000bf85340 */
[----:B------:R-:W-:Y:S05]  /*3060*/  @P4 BRA `(.L_x_23443) ;  /* 0x0000000000084947 */ /* 0x000fea0003800000 */
[----:B------:R-:W-:Y:S05]  /*3070*/  @P0 BRA `(.L_x_23444) ;  /* 0x0000000000200947 */ /* 0x000fea0003800000 */
[----:B------:R-:W-:Y:S05]  /*3080*/  BRA `(.L_x_23445) ;  /* 0x0000000000247947 */ /* 0x000fea0003800000 */
.L_x_23443:
[----:B-----5:R-:W-:-:S05]  /*3090*/  HADD2.F32 R5, -RZ, R24.H0_H0 ;  /* 0x20000018ff057230 */ /* 0x020fca0000004100 */
[----:B------:R-:W-:Y:S01]  /*30a0*/  FADD.FTZ R4, R5, R4 ;  /* 0x0000000405047221 */ /* 0x000fe20000010000 */
[----:B------:R-:W-:Y:S06]  /*30b0*/  BRA `(.L_x_23444) ;  /* 0x0000000000107947 */ /* 0x000fec0003800000 */
.L_x_23442:
[----:B-----5:R-:W-:-:S05]  /*30c0*/  HADD2.F32 R5, -RZ, R28.H0_H0 ;  /* 0x2000001cff057230 */ /* 0x020fca0000004100 */
[----:B------:R-:W-:Y:S01]  /*30d0*/  FADD.FTZ R4, R5, R4 ;  /* 0x0000000405047221 */ /* 0x000fe20000010000 */
[----:B------:R-:W-:-:S05]  /*30e0*/  @P2 HADD2.F32 R5, -RZ, R24.H0_H0 ;  /* 0x20000018ff052230 */ /* 0x000fca0000004100 */
[----:B------:R-:W-:-:S07]  /*30f0*/  @P2 FADD.FTZ R4, R5, R4 ;  /* 0x0000000405042221 */ /* 0x000fce0000010000 */
.L_x_23444:
[----:B------:R-:W-:-:S04]  /*3100*/  F2FP.F16.F32.PACK_AB R5, RZ, R4 ;  /* 0x00000004ff05723e */ /* 0x000fc800000000ff */
[----:B------:R-:W-:-:S07]  /*3110*/  PRMT R20, R5, 0x7610, R20 ;  /* 0x0000761005147816 */ /* 0x000fce0000000014 */
.L_x_23445:
[----:B------:R-:W-:Y:S01]  /*3120*/  HADD2.F32 R5, -RZ, R8.H1_H1 ;  /* 0x30000008ff057230 */ /* 0x000fe20000004100 */
[----:B------:R-:W-:Y:S06]  /*3130*/  @P3 BRA `(.L_x_23446) ;  /* 0x0000000000203947 */ /* 0x000fec0003800000 */
[----:B------:R-:W-:-:S04]  /*3140*/  ISETP.NE.U32.AND P4, PT, RZ, UR20, PT ;  /* 0x00000014ff007c0c */ /* 0x000fc8000bf85070 */
[----:B------:R-:W-:-:S13]  /*3150*/  ISETP.NE.AND.EX P4, PT, RZ, UR21, PT, P4 ;  /* 0x00000015ff007c0c */ /* 0x000fda000bf85340 */
[----:B------:R-:W-:Y:S05]  /*3160*/  @P4 BRA `(.L_x_23447) ;  /* 0x0000000000084947 */ /* 0x000fea0003800000 */
[----:B------:R-:W-:Y:S05]  /*3170*/  @P0 BRA `(.L_x_23448) ;  /* 0x0000000000200947 */ /* 0x000fea0003800000 */
[----:B------:R-:W-:Y:S05]  /*3180*/  BRA `(.L_x_23449) ;  /* 0x0000000000247947 */ /* 0x000fea0003800000 */
.L_x_23447:
[----:B-----5:R-:W-:-:S05]  /*3190*/  HADD2.F32 R6, -RZ, R24.H1_H1 ;  /* 0x30000018ff067230 */ /* 0x020fca0000004100 */
[----:B------:R-:W-:Y:S01]  /*31a0*/  FADD.FTZ R5, R6, R5 ;  /* 0x0000000506057221 */ /* 0x000fe20000010000 */
[----:B------:R-:W-:Y:S06]  /*31b0*/  BRA `(.L_x_23448) ;  /* 0x0000000000107947 */ /* 0x000fec0003800000 */
.L_x_23446:
[----:B-----5:R-:W-:-:S05]  /*31c0*/  HADD2.F32 R6, -RZ, R28.H1_H1 ;  /* 0x3000001cff067230 */ /* 0x020fca0000004100 */
[----:B------:R-:W-:Y:S01]  /*31d0*/  FADD.FTZ R5, R6, R5 ;  /* 0x0000000506057221 */ /* 0x000fe20000010000 */
[----:B------:R-:W-:-:S05]  /*31e0*/  @P2 HADD2.F32 R6, -RZ, R24.H1_H1 ;  /* 0x30000018ff062230 */ /* 0x000fca0000004100 */
[----:B------:R-:W-:-:S07]  /*31f0*/  @P2 FADD.FTZ R5, R6, R5 ;  /* 0x0000000506052221 */ /* 0x000fce0000010000 */
.L_x_23448:
[----:B------:R-:W-:-:S04]  /*3200*/  F2FP.F16.F32.PACK_AB R6, RZ, R5 ;  /* 0x00000005ff06723e */ /* 0x000fc800000000ff */
[----:B------:R-:W-:-:S07]  /*3210*/  PRMT R20, R20, 0x5410, R6 ;  /* 0x0000541014147816 */ /* 0x000fce0000000006 */
.L_x_23449:
[----:B------:R-:W-:Y:S01]  /*3220*/  HADD2.F32 R6, -RZ, R9.H0_H0 ;  /* 0x20000009ff067230 */ /* 0x000fe20000004100 */
[----:B------:R-:W-:Y:S06]  /*3230*/  @P3 BRA `(.L_x_23450) ;  /* 0x0000000000203947 */ /* 0x000fec0003800000 */
[----:B------:R-:W-:-:S04]  /*3240*/  ISETP.NE.U32.AND P4, PT, RZ, UR20, PT ;  /* 0x00000014ff007c0c */ /* 0x000fc8000bf85070 */
[----:B------:R-:W-:-:S13]  /*3250*/  ISETP.NE.AND.EX P4, PT, RZ, UR21, PT, P4 ;  /* 0x00000015ff007c0c */ /* 0x000fda000bf85340 */
[----:B------:R-:W-:Y:S05]  /*3260*/  @P4 BRA `(.L_x_23451) ;  /* 0x0000000000084947 */ /* 0x000fea0003800000 */
[----:B------:R-:W-:Y:S05]  /*3270*/  @P0 BRA `(.L_x_23452) ;  /* 0x0000000000200947 */ /* 0x000fea0003800000 */
[----:B------:R-:W-:Y:S05]  /*3280*/  BRA `(.L_x_23453) ;  /* 0x0000000000247947 */ /* 0x000fea0003800000 */
.L_x_23451:
[----:B-----5:R-:W-:-:S05]  /*3290*/  HADD2.F32 R7, -RZ, R25.H0_H0 ;  /* 0x20000019ff077230 */ /* 0x020fca0000004100 */
[----:B------:R-:W-:Y:S01]  /*32a0*/  FADD.FTZ R6, R7, R6 ;  /* 0x0000000607067221 */ /* 0x000fe20000010000 */
[----:B------:R-:W-:Y:S06]  /*32b0*/  BRA `(.L_x_23452) ;  /* 0x0000000000107947 */ /* 0x000fec0003800000 */
.L_x_23450:
[----:B-----5:R-:W-:-:S05]  /*32c0*/  HADD2.F32 R7, -RZ, R29.H0_H0 ;  /* 0x2000001dff077230 */ /* 0x020fca0000004100 */
[----:B------:R-:W-:Y:S01]  /*32d0*/  FADD.FTZ R6, R7, R6 ;  /* 0x0000000607067221 */ /* 0x000fe20000010000 */
[----:B------:R-:W-:-:S05]  /*32e0*/  @P2 HADD2.F32 R7, -RZ, R25.H0_H0 ;  /* 0x20000019ff072230 */ /* 0x000fca0000004100 */
[----:B------:R-:W-:-:S07]  /*32f0*/  @P2 FADD.FTZ R6, R7, R6 ;  /* 0x0000000607062221 */ /* 0x000fce0000010000 */
.L_x_23452:
[----:B------:R-:W-:-:S04]  /*3300*/  F2FP.F16.F32.PACK_AB R7, RZ, R6 ;  /* 0x00000006ff07723e */ /* 0x000fc800000000ff */
[----:B------:R-:W-:-:S07]  /*3310*/  PRMT R21, R7, 0x7610, R21 ;  /* 0x0000761007157816 */ /* 0x000fce0000000015 */
.L_x_23453:
[----:B------:R-:W-:Y:S01]  /*3320*/  HADD2.F32 R7, -RZ, R9.H1_H1 ;  /* 0x30000009ff077230 */ /* 0x000fe20000004100 */
[----:B------:R-:W-:Y:S06]  /*3330*/  @P3 BRA `(.L_x_23454) ;  /* 0x0000000000203947 */ /* 0x000fec0003800000 */
[----:B------:R-:W-:-:S04]  /*3340*/  ISETP.NE.U32.AND P4, PT, RZ, UR20, PT ;  /* 0x00000014ff007c0c */ /* 0x000fc8000bf85070 */
[----:B------:R-:W-:-:S13]  /*3350*/  ISETP.NE.AND.EX P4, PT, RZ, UR21, PT, P4 ;  /* 0x00000015ff007c0c */ /* 0x000fda000bf85340 */
[----:B------:R-:W-:Y:S05]  /*3360*/  @P4 BRA `(.L_x_23455) ;  /* 0x0000000000084947 */ /* 0x000fea0003800000 */
[----:B------:R-:W-:Y:S05]  /*3370*/  @P0 BRA `(.L_x_23456) ;  /* 0x0000000000200947 */ /* 0x000fea0003800000 */
[----:B------:R-:W-:Y:S05]  /*3380*/  BRA `(.L_x_23457) ;  /* 0x0000000000247947 */ /* 0x000fea0003800000 */
.L_x_23455:
[----:B-----5:R-:W-:-:S05]  /*3390*/  HADD2.F32 R8, -RZ, R25.H1_H1 ;  /* 0x30000019ff087230 */ /* 0x020fca0000004100 */
[----:B------:R-:W-:Y:S01]  /*33a0*/  FADD.FTZ R7, R8, R7 ;  /* 0x0000000708077221 */ /* 0x000fe20000010000 */
[----:B------:R-:W-:Y:S06]  /*33b0*/  BRA `(.L_x_23456) ;  /* 0x0000000000107947 */ /* 0x000fec0003800000 */
.L_x_23454:
[----:B-----5:R-:W-:-:S05]  /*33c0*/  HADD2.F32 R8, -RZ, R29.H1_H1 ;  /* 0x3000001dff087230 */ /* 0x020fca0000004100 */
[----:B------:R-:W-:Y:S01]  /*33d0*/  FADD.FTZ R7, R8, R7 ;  /* 0x0000000708077221 */ /* 0x000fe20000010000 */
[----:B------:R-:W-:-:S05]  /*33e0*/  @P2 HADD2.F32 R8, -RZ, R25.H1_H1 ;  /* 0x30000019ff082230 */ /* 0x000fca0000004100 */
[----:B------:R-:W-:-:S07]  /*33f0*/  @P2 FADD.FTZ R7, R8, R7 ;  /* 0x0000000708072221 */ /* 0x000fce0000010000 */
.L_x_23456:
[----:B------:R-:W-:-:S04]  /*3400*/  F2FP.F16.F32.PACK_AB R8, RZ, R7 ;  /* 0x00000007ff08723e */ /* 0x000fc800000000ff */
[----:B------:R-:W-:-:S07]  /*3410*/  PRMT R21, R21, 0x5410, R8 ;  /* 0x0000541015157816 */ /* 0x000fce0000000008 */
.L_x_23457:
[----:B------:R-:W-:Y:S01]  /*3420*/  HADD2.F32 R8, -RZ, R10.H0_H0 ;  /* 0x2000000aff087230 */ /* 0x000fe20000004100 */
[----:B------:R-:W-:Y:S06]  /*3430*/  @P3 BRA `(.L_x_23458) ;  /* 0x0000000000203947 */ /* 0x000fec0003800000 */
[----:B------:R-:W-:-:S04]  /*3440*/  ISETP.NE.U32.AND P4, PT, RZ, UR20, PT ;  /* 0x00000014ff007c0c */ /* 0x000fc8000bf85070 */
[----:B------:R-:W-:-:S13]  /*3450*/  ISETP.NE.AND.EX P4, PT, RZ, UR21, PT, P4 ;  /* 0x00000015ff007c0c */ /* 0x000fda000bf85340 */
[----:B------:R-:W-:Y:S05]  /*3460*/  @P4 BRA `(.L_x_23459) ;  /* 0x0000000000084947 */ /* 0x000fea0003800000 */
[----:B------:R-:W-:Y:S05]  /*3470*/  @P0 BRA `(.L_x_23460) ;  /* 0x0000000000200947 */ /* 0x000fea0003800000 */
[----:B------:R-:W-:Y:S05]  /*3480*/  BRA `(.L_x_23461) ;  /* 0x0000000000247947 */ /* 0x000fea0003800000 */
.L_x_23459:
[----:B-----5:R-:W-:-:S05]  /*3490*/  HADD2.F32 R9, -RZ, R26.H0_H0 ;  /* 0x2000001aff097230 */ /* 0x020fca0000004100 */
[----:B------:R-:W-:Y:S01]  /*34a0*/  FADD.FTZ R8, R9, R8 ;  /* 0x0000000809087221 */ /* 0x000fe20000010000 */
[----:B------:R-:W-:Y:S06]  /*34b0*/  BRA `(.L_x_23460) ;  /* 0x0000000000107947 */ /* 0x000fec0003800000 */
.L_x_23458:
[----:B-----5:R-:W-:-:S05]  /*34c0*/  HADD2.F32 R9, -RZ, R30.H0_H0 ;  /* 0x2000001eff097230 */ /* 0x020fca0000004100 */
[----:B------:R-:W-:Y:S01]  /*34d0*/  FADD.FTZ R8, R9, R8 ;  /* 0x0000000809087221 */ /* 0x000fe20000010000 */
[----:B------:R-:W-:-:S05]  /*34e0*/  @P2 HADD2.F32 R9, -RZ, R26.H0_H0 ;  /* 0x2000001aff092230 */ /* 0x000fca0000004100 */
[----:B------:R-:W-:-:S07]  /*34f0*/  @P2 FADD.FTZ R8, R9, R8 ;  /* 0x0000000809082221 */ /* 0x000fce0000010000 */
.L_x_23460:
[----:B------:R-:W-:-:S04]  /*3500*/  F2FP.F16.F32.PACK_AB R9, RZ, R8 ;  /* 0x00000008ff09723e */ /* 0x000fc800000000ff */
[----:B------:R-:W-:-:S07]  /*3510*/  PRMT R22, R9, 0x7610, R22 ;  /* 0x0000761009167816 */ /* 0x000fce0000000016 */
.L_x_23461:
[----:B------:R-:W-:Y:S01]  /*3520*/  HADD2.F32 R10, -RZ, R10.H1_H1 ;  /* 0x3000000aff0a7230 */ /* 0x000fe20000004100 */
[----:B------:R-:W-:Y:S06]  /*3530*/  @P3 BRA `(.L_x_23462) ;  /* 0x0000000000203947 */ /* 0x000fec0003800000 */
[----:B------:R-:W-:-:S04]  /*3540*/  ISETP.NE.U32.AND P4, PT, RZ, UR20, PT ;  /* 0x00000014ff007c0c */ /* 0x000fc8000bf85070 */
[----:B------:R-:W-:-:S13]  /*3550*/  ISETP.NE.AND.EX P4, PT, RZ, UR21, PT, P4 ;  /* 0x00000015ff007c0c */ /* 0x000fda000bf85340 */
[----:B------:R-:W-:Y:S05]  /*3560*/  @P4 BRA `(.L_x_23463) ;  /* 0x0000000000084947 */ /* 0x000fea0003800000 */
[----:B------:R-:W-:Y:S05]  /*3570*/  @P0 BRA `(.L_x_23464) ;  /* 0x0000000000200947 */ /* 0x000fea0003800000 */
[----:B------:R-:W-:Y:S05]  /*3580*/  BRA `(.L_x_23465) ;  /* 0x0000000000247947 */ /* 0x000fea0003800000 */
.L_x_23463:
[----:B-----5:R-:W-:-:S05]  /*3590*/  HADD2.F32 R9, -RZ, R26.H1_H1 ;  /* 0x3000001aff097230 */ /* 0x020fca0000004100 */
[----:B------:R-:W-:Y:S01]  /*35a0*/  FADD.FTZ R10, R9, R10 ;  /* 0x0000000a090a7221 */ /* 0x000fe20000010000 */
[----:B------:R-:W-:Y:S06]  /*35b0*/  BRA `(.L_x_23464) ;  /* 0x0000000000107947 */ /* 0x000fec0003800000 */
.L_x_23462:
[----:B-----5:R-:W-:-:S05]  /*35c0*/  HADD2.F32 R9, -RZ, R30.H1_H1 ;  /* 0x3000001eff097230 */ /* 0x020fca0000004100 */
[----:B------:R-:W-:Y:S01]  /*35d0*/  FADD.FTZ R10, R9, R10 ;  /* 0x0000000a090a7221 */ /* 0x000fe20000010000 */
[----:B------:R-:W-:-:S05]  /*35e0*/  @P2 HADD2.F32 R9, -RZ, R26.H1_H1 ;  /* 0x3000001aff092230 */ /* 0x000fca0000004100 */
[----:B------:R-:W-:-:S07]  /*35f0*/  @P2 FADD.FTZ R10, R9, R10 ;  /* 0x0000000a090a2221 */ /* 0x000fce0000010000 */
.L_x_23464:
[----:B------:R-:W-:-:S04]  /*3600*/  F2FP.F16.F32.PACK_AB R9, RZ, R10 ;  /* 0x0000000aff09723e */ /* 0x000fc800000000ff */
[----:B------:R-:W-:-:S07]  /*3610*/  PRMT R22, R22, 0x5410, R9 ;  /* 0x0000541016167816 */ /* 0x000fce0000000009 */
.L_x_23465:
[----:B------:R-:W-:Y:S01]  /*3620*/  HADD2.F32 R9, -RZ, R11.H0_H0 ;  /* 0x2000000bff097230 */ /* 0x000fe20000004100 */
[----:B------:R-:W-:Y:S06]  /*3630*/  @P3 BRA `(.L_x_23466) ;  /* 0x0000000000203947 */ /* 0x000fec0003800000 */
[----:B------:R-:W-:-:S04]  /*3640*/  ISETP.NE.U32.AND P4, PT, RZ, UR20, PT ;  /* 0x00000014ff007c0c */ /* 0x000fc8000bf85070 */
[----:B------:R-:W-:-:S13]  /*3650*/  ISETP.NE.AND.EX P4, PT, RZ, UR21, PT, P4 ;  /* 0x00000015ff007c0c */ /* 0x000fda000bf85340 */
[----:B------:R-:W-:Y:S05]  /*3660*/  @P4 BRA `(.L_x_23467) ;  /* 0x0000000000084947 */ /* 0x000fea0003800000 */
[----:B------:R-:W-:Y:S05]  /*3670*/  @P0 BRA `(.L_x_23468) ;  /* 0x0000000000200947 */ /* 0x000fea0003800000 */
[----:B------:R-:W-:Y:S05]  /*3680*/  BRA `(.L_x_23469) ;  /* 0x0000000000247947 */ /* 0x000fea0003800000 */
.L_x_23467:
[----:B-----5:R-:W-:-:S05]  /*3690*/  HADD2.F32 R12, -RZ, R27.H0_H0 ;  /* 0x2000001bff0c7230 */ /* 0x020fca0000004100 */
[----:B------:R-:W-:Y:S01]  /*36a0*/  FADD.FTZ R9, R12, R9 ;  /* 0x000000090c097221 */ /* 0x000fe20000010000 */
[----:B------:R-:W-:Y:S06]  /*36b0*/  BRA `(.L_x_23468) ;  /* 0x0000000000107947 */ /* 0x000fec0003800000 */
.L_x_23466:
[----:B-----5:R-:W-:-:S05]  /*36c0*/  HADD2.F32 R12, -RZ, R31.H0_H0 ;  /* 0x2000001fff0c7230 */ /* 0x020fca0000004100 */
[----:B------:R-:W-:Y:S01]  /*36d0*/  FADD.FTZ R9, R12, R9 ;  /* 0x000000090c097221 */ /* 0x000fe20000010000 */
[----:B------:R-:W-:-:S05]  /*36e0*/  @P2 HADD2.F32 R12, -RZ, R27.H0_H0 ;  /* 0x2000001bff0c2230 */ /* 0x000fca0000004100 */
[----:B------:R-:W-:-:S07]  /*36f0*/  @P2 FADD.FTZ R9, R12, R9 ;  /* 0x000000090c092221 */ /* 0x000fce0000010000 */
.L_x_23468:
[----:B------:R-:W-:-:S04]  /*3700*/  F2FP.F16.F32.PACK_AB R12, RZ, R9 ;  /* 0x00000009ff0c723e */ /* 0x000fc800000000ff */
[----:B------:R-:W-:-:S07]  /*3710*/  PRMT R23, R12, 0x7610, R23 ;  /* 0x000076100c177816 */ /* 0x000fce0000000017 */
.L_x_23469:
[----:B------:R-:W-:Y:S01]  /*3720*/  HADD2.F32 R13, -RZ, R11.H1_H1 ;  /* 0x3000000bff0d7230 */ /* 0x000fe20000004100 */
[----:B------:R-:W-:Y:S06]  /*3730*/  @P3 BRA `(.L_x_23470) ;  /* 0x0000000000203947 */ /* 0x000fec0003800000 */
[----:B------:R-:W-:-:S04]  /*3740*/  ISETP.NE.U32.AND P4, PT, RZ, UR20, PT ;  /* 0x00000014ff007c0c */ /* 0x000fc8000bf85070 */
[----:B------:R-:W-:-:S13]  /*3750*/  ISETP.NE.AND.EX P4, PT, RZ, UR21, PT, P4 ;  /* 0x00000015ff007c0c */ /* 0x000fda000bf85340 */
[----:B------:R-:W-:Y:S05]  /*3760*/  @P4 BRA `(.L_x_23471) ;  /* 0x0000000000084947 */ /* 0x000fea0003800000 */
[----:B------:R-:W-:Y:S05]  /*3770*/  @P0 BRA `(.L_x_23472) ;  /* 0x0000000000200947 */ /* 0x000fea0003800000 */
[----:B------:R-:W-:Y:S05]  /*3780*/  BRA `(.L_x_23473) ;  /* 0x0000000000247947 */ /* 0x000fea0003800000 */
.L_x_23471:
[----:B-----5:R-:W-:-:S05]  /*3790*/  HADD2.F32 R11, -RZ, R27.H1_H1 ;  /* 0x3000001bff0b7230 */ /* 0x020fca0000004100 */
[----:B------:R-:W-:Y:S01]  /*37a0*/  FADD.FTZ R13, R11, R13 ;  /* 0x0000000d0b0d7221 */ /* 0x000fe20000010000 */
[----:B------:R-:W-:Y:S06]  /*37b0*/  BRA `(.L_x_23472) ;  /* 0x0000000000107947 */ /* 0x000fec0003800000 */
.L_x_23470:
[----:B-----5:R-:W-:-:S05]  /*37c0*/  HADD2.F32 R11, -RZ, R31.H1_H1 ;  /* 0x3000001fff0b7230 */ /* 0x020fca0000004100 */
[----:B------:R-:W-:Y:S01]  /*37d0*/  FADD.FTZ R13, R11, R13 ;  /* 0x0000000d0b0d7221 */ /* 0x000fe20000010000 */
[----:B------:R-:W-:-:S05]  /*37e0*/  @P2 HADD2.F32 R11, -RZ, R27.H1_H1 ;  /* 0x3000001bff0b2230 */ /* 0x000fca0000004100 */
[----:B------:R-:W-:-:S07]  /*37f0*/  @P2 FADD.FTZ R13, R11, R13 ;  /* 0x0000000d0b0d2221 */ /* 0x000fce0000010000 */
.L_x_23472:
[----:B------:R-:W-:-:S04]  /*3800*/  F2FP.F16.F32.PACK_AB R11, RZ, R13 ;  /* 0x0000000dff0b723e */ /* 0x000fc800000000ff */
[----:B------:R-:W-:-:S07]  /*3810*/  PRMT R23, R23, 0x5410, R11 ;  /* 0x0000541017177816 */ /* 0x000fce000000000b */
.L_x_23473:
        /* <DEDUP_REMOVED lines=20> */
.L_x_23475:
[----:B-----5:R-:W-:-:S05]  /*3960*/  HADD2.F32 R14, -RZ, R24.H0_H0 ;  /* 0x20000018ff0e7230 */ /* 0x020fca0000004100 */
[----:B------:R-:W-:Y:S01]  /*3970*/  FADD.FTZ R12, R14, R12 ;  /* 0x0000000c0e0c7221 */ /* 0x000fe20000010000 */
[----:B------:R-:W-:Y:S06]  /*3980*/  BRA `(.L_x_23476) ;  /* 0x0000000000107947 */ /* 0x000fec0003800000 */
.L_x_23474:
[----:B-----5:R-:W-:-:S05]  /*3990*/  HADD2.F32 R14, -RZ, R28.H0_H0 ;  /* 0x2000001cff0e7230 */ /* 0x020fca0000004100 */
[----:B------:R-:W-:Y:S01]  /*39a0*/  FADD.FTZ R12, R14, R12 ;  /* 0x0000000c0e0c7221 */ /* 0x000fe20000010000 */
[----:B------:R-:W-:-:S05]  /*39b0*/  @P2 HADD2.F32 R14, -RZ, R24.H0_H0 ;  /* 0x20000018ff0e2230 */ /* 0x000fca0000004100 */
[----:B------:R-:W-:-:S07]  /*39c0*/  @P2 FADD.FTZ R12, R14, R12 ;  /* 0x0000000c0e0c2221 */ /* 0x000fce0000010000 */
.L_x_23476:
[----:B------:R-:W-:-:S04]  /*39d0*/  F2FP.F16.F32.PACK_AB R14, RZ, R12 ;  /* 0x0000000cff0e723e */ /* 0x000fc800000000ff */
[----:B------:R-:W-:-:S07]  /*39e0*/  PRMT R20, R14, 0x7610, R20 ;  /* 0x000076100e147816 */ /* 0x000fce0000000014 */
.L_x_23477:
[----:B------:R-:W-:Y:S01]  /*39f0*/  HADD2.F32 R15, -RZ, R184.H1_H1 ;  /* 0x300000b8ff0f7230 */ /* 0x000fe20000004100 */
[----:B------:R-:W-:Y:S06]  /*3a00*/  @P3 BRA `(.L_x_23478) ;  /* 0x0000000000203947 */ /* 0x000fec0003800000 */
[----:B------:R-:W-:-:S04]  /*3a10*/  ISETP.NE.U32.AND P4, PT, RZ, UR20, PT ;  /* 0x00000014ff007c0c */ /* 0x000fc8000bf85070 */
[----:B------:R-:W-:-:S13]  /*3a20*/  ISETP.NE.AND.EX P4, PT, RZ, UR21, PT, P4 ;  /* 0x00000015ff007c0c */ /* 0x000fda000bf85340 */
[----:B------:R-:W-:Y:S05]  /*3a30*/  @P4 BRA `(.L_x_23479) ;  /* 0x0000000000084947 */ /* 0x000fea0003800000 */
[----:B------:R-:W-:Y:S05]  /*3a40*/  @P0 BRA `(.L_x_23480) ;  /* 0x0000000000200947 */ /* 0x000fea0003800000 */
[----:B------:R-:W-:Y:S05]  /*3a50*/  BRA `(.L_x_23481) ;  /* 0x0000000000247947 */ /* 0x000fea0003800000 */
.L_x_23479:
[----:B-----5:R-:W-:-:S05]  /*3a60*/  HADD2.F32 R14, -RZ, R24.H1_H1 ;  /* 0x30000018ff0e7230 */ /* 0x020fca0000004100 */
[----:B------:R-:W-:Y:S01]  /*3a70*/  FADD.FTZ R15, R14, R15 ;  /* 0x0000000f0e0f7221 */ /* 0x000fe20000010000 */
[----:B------:R-:W-:Y:S06]  /*3a80*/  BRA `(.L_x_23480) ;  /* 0x0000000000107947 */ /* 0x000fec0003800000 */
.L_x_23478:
[----:B-----5:R-:W-:-:S05]  /*3a90*/  HADD2.F32 R14, -RZ, R28.H1_H1 ;  /* 0x3000001cff0e7230 */ /* 0x020fca0000004100 */
[----:B------:R-:W-:Y:S01]  /*3aa0*/  FADD.FTZ R15, R14, R15 ;  /* 0x0000000f0e0f7221 */ /* 0x000fe20000010000 */
[----:B------:R-:W-:-:S05]  /*3ab0*/  @P2 HADD2.F32 R14, -RZ, R24.H1_H1 ;  /* 0x30000018ff0e2230 */ /* 0x000fca0000004100 */
[----:B------:R-:W-:-:S07]  /*3ac0*/  @P2 FADD.FTZ R15, R14, R15 ;  /* 0x0000000f0e0f2221 */ /* 0x000fce0000010000 */
.L_x_23480:
[----:B------:R-:W-:-:S04]  /*3ad0*/  F2FP.F16.F32.PACK_AB R14, RZ, R15 ;  /* 0x0000000fff0e723e */ /* 0x000fc800000000ff */
[----:B------:R-:W-:-:S07]  /*3ae0*/  PRMT R20, R20, 0x5410, R14 ;  /* 0x0000541014147816 */ /* 0x000fce000000000e */
.L_x_23481:
[----:B------:R-:W-:Y:S01]  /*3af0*/  HADD2.F32 R14, -RZ, R185.H0_H0 ;  /* 0x200000b9ff0e7230 */ /* 0x000fe20000004100 */
[----:B------:R-:W-:Y:S06]  /*3b00*/  @P3 BRA `(.L_x_23482) ;  /* 0x0000000000203947 */ /* 0x000fec0003800000 */
[----:B------:R-:W-:-:S04]  /*3b10*/  ISETP.NE.U32.AND P4, PT, RZ, UR20, PT ;  /* 0x00000014ff007c0c */ /* 0x000fc8000bf85070 */
[----:B------:R-:W-:-:S13]  /*3b20*/  ISETP.NE.AND.EX P4, PT, RZ, UR21, PT, P4 ;  /* 0x00000015ff007c0c */ /* 0x000fda000bf85340 */
[----:B------:R-:W-:Y:S05]  /*3b30*/  @P4 BRA `(.L_x_23483) ;  /* 0x0000000000084947 */ /* 0x000fea0003800000 */
[----:B------:R-:W-:Y:S05]  /*3b40*/  @P0 BRA `(.L_x_23484) ;  /* 0x0000000000200947 */ /* 0x000fea0003800000 */
[----:B------:R-:W-:Y:S05]  /*3b50*/  BRA `(.L_x_23485) ;  /* 0x0000000000247947 */ /* 0x000fea0003800000 */
.L_x_23483:
[----:B-----5:R-:W-:-:S05]  /*3b60*/  HADD2.F32 R16, -RZ, R25.H0_H0 ;  /* 0x20000019ff107230 */ /* 0x020fca0000004100 */
[----:B------:R-:W-:Y:S01]  /*3b70*/  FADD.FTZ R14, R16, R14 ;  /* 0x0000000e100e7221 */ /* 0x000fe20000010000 */
[----:B------:R-:W-:Y:S06]  /*3b80*/  BRA `(.L_x_23484) ;  /* 0x0000000000107947 */ /* 0x000fec0003800000 */
.L_x_23482:
[----:B-----5:R-:W-:-:S05]  /*3b90*/  HADD2.F32 R16, -RZ, R29.H0_H0 ;  /* 0x2000001dff107230 */ /* 0x020fca0000004100 */
[----:B------:R-:W-:Y:S01]  /*3ba0*/  FADD.FTZ R14, R16, R14 ;  /* 0x0000000e100e7221 */ /* 0x000fe20000010000 */
[----:B------:R-:W-:-:S05]  /*3bb0*/  @P2 HADD2.F32 R16, -RZ, R25.H0_H0 ;  /* 0x20000019ff102230 */ /* 0x000fca0000004100 */
[----:B------:R-:W-:-:S07]  /*3bc0*/  @P2 FADD.FTZ R14, R16, R14 ;  /* 0x0000000e100e2221 */ /* 0x000fce0000010000 */
.L_x_23484:
[----:B------:R-:W-:-:S04]  /*3bd0*/  F2FP.F16.F32.PACK_AB R16, RZ, R14 ;  /* 0x0000000eff10723e */ /* 0x000fc800000000ff */
[----:B------:R-:W-:-:S07]  /*3be0*/  PRMT R21, R16, 0x7610, R21 ;  /* 0x0000761010157816 */ /* 0x000fce0000000015 */
.L_x_23485:
[----:B------:R-:W-:Y:S01]  /*3bf0*/  HADD2.F32 R16, -RZ, R185.H1_H1 ;  /* 0x300000b9ff107230 */ /* 0x000fe20000004100 */
[----:B------:R-:W-:Y:S06]  /*3c00*/  @P3 BRA `(.L_x_23486) ;  /* 0x0000000000203947 */ /* 0x000fec0003800000 */
[----:B------:R-:W-:-:S04]  /*3c10*/  ISETP.NE.U32.AND P4, PT, RZ, UR20, PT ;  /* 0x00000014ff007c0c */ /* 0x000fc8000bf85070 */
[----:B------:R-:W-:-:S13]  /*3c20*/  ISETP.NE.AND.EX P4, PT, RZ, UR21, PT, P4 ;  /* 0x00000015ff007c0c */ /* 0x000fda000bf85340 */
[----:B------:R-:W-:Y:S05]  /*3c30*/  @P4 BRA `(.L_x_23487) ;  /* 0x0000000000084947 */ /* 0x000fea0003800000 */
[----:B------:R-:W-:Y:S05]  /*3c40*/  @P0 BRA `(.L_x_23488) ;  /* 0x0000000000200947 */ /* 0x000fea0003800000 */
[----:B------:R-:W-:Y:S05]  /*3c50*/  BRA `(.L_x_23489) ;  /* 0x0000000000247947 */ /* 0x000fea0003800000 */
.L_x_23487:
[----:B-----5:R-:W-:-:S05]  /*3c60*/  HADD2.F32 R17, -RZ, R25.H1_H1 ;  /* 0x30000019ff117230 */ /* 0x020fca0000004100 */
[----:B------:R-:W-:Y:S01]  /*3c70*/  FADD.FTZ R16, R17, R16 ;  /* 0x0000001011107221 */ /* 0x000fe20000010000 */
[----:B------:R-:W-:Y:S06]  /*3c80*/  BRA `(.L_x_23488) ;  /* 0x0000000000107947 */ /* 0x000fec0003800000 */
.L_x_23486:
[----:B-----5:R-:W-:-:S05]  /*3c90*/  HADD2.F32 R17, -RZ, R29.H1_H1 ;  /* 0x3000001dff117230 */ /* 0x020fca0000004100 */
[----:B------:R-:W-:Y:S01]  /*3ca0*/  FADD.FTZ R16, R17, R16 ;  /* 0x0000001011107221 */ /* 0x000fe20000010000 */
[----:B------:R-:W-:-:S05]  /*3cb0*/  @P2 HADD2.F32 R17, -RZ, R25.H1_H1 ;  /* 0x30000019ff112230 */ /* 0x000fca0000004100 */
[----:B------:R-:W-:-:S07]  /*3cc0*/  @P2 FADD.FTZ R16, R17, R16 ;  /* 0x0000001011102221 */ /* 0x000fce0000010000 */
.L_x_23488:
[----:B------:R-:W-:-:S04]  /*3cd0*/  F2FP.F16.F32.PACK_AB R17, RZ, R16 ;  /* 0x00000010ff11723e */ /* 0x000fc800000000ff */
[----:B------:R-:W-:-:S07]  /*3ce0*/  PRMT R21, R21, 0x5410, R17 ;  /* 0x0000541015157816 */ /* 0x000fce0000000011 */
.L_x_23489:
[----:B------:R-:W-:Y:S01]  /*3cf0*/  HADD2.F32 R17, -RZ, R186.H0_H0 ;  /* 0x200000baff117230 */ /* 0x000fe20000004100 */
[----:B------:R-:W-:Y:S06]  /*3d00*/  @P3 BRA `(.L_x_23490) ;  /* 0x0000000000203947 */ /* 0x000fec0003800000 */
[----:B------:R-:W-:-:S04]  /*3d10*/  ISETP.NE.U32.AND P4, PT, RZ, UR20, PT ;  /* 0x00000014ff007c0c */ /* 0x000fc8000bf85070 */
[----:B------:R-:W-:-:S13]  /*3d20*/  ISETP.NE.AND.EX P4, PT, RZ, UR21, PT, P4 ;  /* 0x00000015ff007c0c */ /* 0x000fda000bf85340 */
[----:B------:R-:W-:Y:S05]  /*3d30*/  @P4 BRA `(.L_x_23491) ;  /* 0x0000000000084947 */ /* 0x000fea0003800000 */
[----:B------:R-:W-:Y:S05]  /*3d40*/  @P0 BRA `(.L_x_23492) ;  /* 0x0000000000200947 */ /* 0x000fea0003800000 */
[----:B------:R-:W-:Y:S05]  /*3d50*/  BRA `(.L_x_23493) ;  /* 0x0000000000247947 */ /* 0x000fea0003800000 */
.L_x_23491:
[----:B-----5:R-:W-:-:S05]  /*3d60*/  HADD2.F32 R18, -RZ, R26.H0_H0 ;  /* 0x2000001aff127230 */ /* 0x020fca0000004100 */
[----:B------:R-:W-:Y:S01]  /*3d70*/  FADD.FTZ R17, R18, R17 ;  /* 0x0000001112117221 */ /* 0x000fe20000010000 */
[----:B------:R-:W-:Y:S06]  /*3d80*/  BRA `(.L_x_23492) ;  /* 0x0000000000107947 */ /* 0x000fec0003800000 */
.L_x_23490:
[----:B-----5:R-:W-:-:S05]  /*3d90*/  HADD2.F32 R18, -RZ, R30.H0_H0 ;  /* 0x2000001eff127230 */ /* 0x020fca0000004100 */
[----:B------:R-:W-:Y:S01]  /*3da0*/  FADD.FTZ R17, R18, R17 ;  /* 0x0000001112117221 */ /* 0x000fe20000010000 */
[----:B------:R-:W-:-:S05]  /*3db0*/  @P2 HADD2.F32 R18, -RZ, R26.H0_H0 ;  /* 0x2000001aff122230 */ /* 0x000fca0000004100 */
[----:B------:R-:W-:-:S07]  /*3dc0*/  @P2 FADD.FTZ R17, R18, R17 ;  /* 0x0000001112112221 */ /* 0x000fce0000010000 */
.L_x_23492:
[----:B------:R-:W-:-:S04]  /*3dd0*/  F2FP.F16.F32.PACK_AB R18, RZ, R17 ;  /* 0x00000011ff12723e */ /* 0x000fc800000000ff */
[----:B------:R-:W-:-:S07]  /*3de0*/  PRMT R22, R18, 0x7610, R22 ;  /* 0x0000761012167816 */ /* 0x000fce0000000016 */
.L_x_23493:
[----:B------:R-:W-:Y:S01]  /*3df0*/  HADD2.F32 R18, -RZ, R186.H1_H1 ;  /* 0x300000baff127230 */ /* 0x000fe20000004100 */
[----:B------:R-:W-:Y:S06]  /*3e00*/  @P3 BRA `(.L_x_23494) ;  /* 0x0000000000203947 */ /* 0x000fec0003800000 */
[----:B------:R-:W-:-:S04]  /*3e10*/  ISETP.NE.U32.AND P4, PT, RZ, UR20, PT ;  /* 0x00000014ff007c0c */ /* 0x000fc8000bf85070 */
[----:B------:R-:W-:-:S13]  /*3e20*/  ISETP.NE.AND.EX P4, PT, RZ, UR21, PT, P4 ;  /* 0x00000015ff007c0c */ /* 0x000fda000bf85340 */
[----:B------:R-:W-:Y:S05]  /*3e30*/  @P4 BRA `(.L_x_23495) ;  /* 0x0000000000084947 */ /* 0x000fea0003800000 */
[----:B------:R-:W-:Y:S05]  /*3e40*/  @P0 BRA `(.L_x_23496) ;  /* 0x0000000000200947 */ /* 0x000fea0003800000 */
[----:B------:R-:W-:Y:S05]  /*3e50*/  BRA `(.L_x_23497) ;  /* 0x0000000000247947 */ /* 0x000fea0003800000 */
.L_x_23495:
[----:B-----5:R-:W-:-:S05]  /*3e60*/  HADD2.F32 R19, -RZ, R26.H1_H1 ;  /* 0x3000001aff137230 */ /* 0x020fca0000004100 */
[----:B------:R-:W-:Y:S01]  /*3e70*/  FADD.FTZ R18, R19, R18 ;  /* 0x0000001213127221 */ /* 0x000fe20000010000 */
[----:B------:R-:W-:Y:S06]  /*3e80*/  BRA `(.L_x_23496) ;  /* 0x0000000000107947 */ /* 0x000fec0003800000 */
.L_x_23494:
[----:B-----5:R-:W-:-:S05]  /*3e90*/  HADD2.F32 R19, -RZ, R30.H1_H1 ;  /* 0x3000001eff137230 */ /* 0x020fca0000004100 */
[----:B------:R-:W-:Y:S01]  /*3ea0*/  FADD.FTZ R18, R19, R18 ;  /* 0x0000001213127221 */ /* 0x000fe20000010000 */
[----:B------:R-:W-:-:S05]  /*3eb0*/  @P2 HADD2.F32 R19, -RZ, R26.H1_H1 ;  /* 0x3000001aff132230 */ /* 0x000fca0000004100 */
[----:B------:R-:W-:-:S07]  /*3ec0*/  @P2 FADD.FTZ R18, R19, R18 ;  /* 0x0000001213122221 */ /* 0x000fce0000010000 */
.L_x_23496:
[----:B------:R-:W-:-:S04]  /*3ed0*/  F2FP.F16.F32.PACK_AB R19, RZ, R18 ;  /* 0x00000012ff13723e */ /* 0x000fc800000000ff */
[----:B------:R-:W-:-:S07]  /*3ee0*/  PRMT R22, R22, 0x5410, R19 ;  /* 0x0000541016167816 */ /* 0x000fce0000000013 */
.L_x_23497:
[----:B------:R-:W-:Y:S01]  /*3ef0*/  HADD2.F32 R19, -RZ, R187.H0_H0 ;  /* 0x200000bbff137230 */ /* 0x000fe20000004100 */
[----:B------:R-:W-:Y:S06]  /*3f00*/  @P3 BRA `(.L_x_23498) ;  /* 0x0000000000203947 */ /* 0x000fec0003800000 */
[----:B------:R-:W-:-:S04]  /*3f10*/  ISETP.NE.U32.AND P4, PT, RZ, UR20, PT ;  /* 0x00000014ff007c0c */ /* 0x000fc8000bf85070 */
[----:B------:R-:W-:-:S13]  /*3f20*/  ISETP.NE.AND.EX P4, PT, RZ, UR21, PT, P4 ;  /* 0x00000015ff007c0c */ /* 0x000fda000bf85340 */
[----:B------:R-:W-:Y:S05]  /*3f30*/  @P4 BRA `(.L_x_23499) ;  /* 0x0000000000084947 */ /* 0x000fea0003800000 */
[----:B------:R-:W-:Y:S05]  /*3f40*/  @P0 BRA `(.L_x_23500) ;  /* 0x0000000000200947 */ /* 0x000fea0003800000 */
[----:B------:R-:W-:Y:S05]  /*3f50*/  BRA `(.L_x_23501) ;  /* 0x0000000000247947 */ /* 0x000fea0003800000 */
.L_x_23499:
[----:B-----5:R-:W-:-:S05]  /*3f60*/  HADD2.F32 R184, -RZ, R27.H0_H0 ;  /* 0x2000001bffb87230 */ /* 0x020fca0000004100 */
[----:B------:R-:W-:Y:S01]  /*3f70*/  FADD.FTZ R19, R184, R19 ;  /* 0x00000013b8137221 */ /* 0x000fe20000010000 */
[----:B------:R-:W-:Y:S06]  /*3f80*/  BRA `(.L_x_23500) ;  /* 0x0000000000107947 */ /* 0x000fec0003800000 */
.L_x_23498:
[----:B-----5:R-:W-:-:S05]  /*3f90*/  HADD2.F32 R184, -RZ, R31.H0_H0 ;  /* 0x2000001fffb87230 */ /* 0x020fca0000004100 */
[----:B------:R-:W-:Y:S01]  /*3fa0*/  FADD.FTZ R19, R184, R19 ;  /* 0x00000013b8137221 */ /* 0x000fe20000010000 */
[----:B------:R-:W-:-:S05]  /*3fb0*/  @P2 HADD2.F32 R184, -RZ, R27.H0_H0 ;  /* 0x2000001bffb82230 */ /* 0x000fca0000004100 */
[----:B------:R-:W-:-:S07]  /*3fc0*/  @P2 FADD.FTZ R19, R184, R19 ;  /* 0x00000013b8132221 */ /* 0x000fce0000010000 */
.L_x_23500:
[----:B------:R-:W-:-:S04]  /*3fd0*/  F2FP.F16.F32.PACK_AB R184, RZ, R19 ;  /* 0x00000013ffb8723e */ /* 0x000fc800000000ff */
[----:B------:R-:W-:-:S07]  /*3fe0*/  PRMT R23, R184, 0x7610, R23 ;  /* 0x00007610b8177816 */ /* 0x000fce0000000017 */
.L_x_23501:
[----:B------:R-:W-:Y:S01]  /*3ff0*/  HADD2.F32 R192, -RZ, R187.H1_H1 ;  /* 0x300000bbffc07230 */ /* 0x000fe20000004100 */
[----:B------:R-:W-:Y:S06]  /*4000*/  @P3 BRA `(.L_x_23502) ;  /* 0x0000000000203947 */ /* 0x000fec0003800000 */
[----:B------:R-:W-:-:S04]  /*4010*/  ISETP.NE.U32.AND P4, PT, RZ, UR20, PT ;  /* 0x00000014ff007c0c */ /* 0x000fc8000bf85070 */
[----:B------:R-:W-:-:S13]  /*4020*/  ISETP.NE.AND.EX P4, PT, RZ, UR21, PT, P4 ;  /* 0x00000015ff007c0c */ /* 0x000fda000bf85340 */
[----:B------:R-:W-:Y:S05]  /*4030*/  @P4 BRA `(.L_x_23503) ;  /* 0x0000000000084947 */ /* 0x000fea0003800000 */
[----:B------:R-:W-:Y:S05]  /*4040*/  @P0 BRA `(.L_x_23504) ;  /* 0x0000000000200947 */ /* 0x000fea0003800000 */
[----:B------:R-:W-:Y:S05]  /*4050*/  BRA `(.L_x_23505) ;  /* 0x0000000000247947 */ /* 0x000fea0003800000 */
.L_x_23503:
[----:B-----5:R-:W-:-:S05]  /*4060*/  HADD2.F32 R184, -RZ, R27.H1_H1 ;  /* 0x3000001bffb87230 */ /* 0x020fca0000004100 */
[----:B------:R-:W-:Y:S01]  /*4070*/  FADD.FTZ R192, R184, R192 ;  /* 0x000000c0b8c07221 */ /* 0x000fe20000010000 */
[----:B------:R-:W-:Y:S06]  /*4080*/  BRA `(.L_x_23504) ;  /* 0x0000000000107947 */ /* 0x000fec0003800000 */
.L_x_23502:
[----:B-----5:R-:W-:-:S05]  /*4090*/  HADD2.F32 R184, -RZ, R31.H1_H1 ;  /* 0x3000001fffb87230 */ /* 0x020fca0000004100 */
[----:B------:R-:W-:Y:S01]  /*40a0*/  FADD.FTZ R192, R184, R192 ;  /* 0x000000c0b8c07221 */ /* 0x000fe20000010000 */
[----:B------:R-:W-:-:S05]  /*40b0*/  @P2 HADD2.F32 R184, -RZ, R27.H1_H1 ;  /* 0x3000001bffb82230 */ /* 0x000fca0000004100 */
[----:B------:R-:W-:-:S07]  /*40c0*/  @P2 FADD.FTZ R192, R184, R192 ;  /* 0x000000c0b8c02221 */ /* 0x000fce0000010000 */
.L_x_23504:
[----:B------:R-:W-:-:S04]  /*40d0*/  F2FP.F16.F32.PACK_AB R184, RZ, R192 ;  /* 0x000000c0ffb8723e */ /* 0x000fc800000000ff */
[----:B------:R-:W-:-:S07]  /*40e0*/  PRMT R23, R23, 0x5410, R184 ;  /* 0x0000541017177816 */ /* 0x000fce00000000b8 */
.L_x_23505:
        /* <DEDUP_REMOVED lines=11> */
[----:B------:R-:W-:-:S06]  /*41a0*/  IMAD.WIDE.U32 R184, R193, R184, UR8 ;  /* 0x00000008c1b87e25 */ /* 0x000fcc000f8e00b8 */
        /* <DEDUP_REMOVED lines=8> */
.L_x_23507:
[----:B-----5:R-:W-:-:S05]  /*4230*/  HADD2.F32 R195, -RZ, R24.H0_H0 ;  /* 0x20000018ffc37230 */ /* 0x020fca0000004100 */
[----:B------:R-:W-:Y:S01]  /*4240*/  FADD.FTZ R194, R195, R194 ;  /* 0x000000c2c3c27221 */ /* 0x000fe20000010000 */
[----:B------:R-:W-:Y:S06]  /*4250*/  BRA `(.L_x_23508) ;  /* 0x0000000000107947 */ /* 0x000fec0003800000 */
.L_x_23506:
[----:B-----5:R-:W-:-:S05]  /*4260*/  HADD2.F32 R195, -RZ, R28.H0_H0 ;  /* 0x2000001cffc37230 */ /* 0x020fca0000004100 */
[----:B------:R-:W-:Y:S01]  /*4270*/  FADD.FTZ R194, R195, R194 ;  /* 0x000000c2c3c27221 */ /* 0x000fe20000010000 */
[----:B------:R-:W-:-:S05]  /*4280*/  @P2 HADD2.F32 R195, -RZ, R24.H0_H0 ;  /* 0x20000018ffc32230 */ /* 0x000fca0000004100 */
[----:B------:R-:W-:-:S07]  /*4290*/  @P2 FADD.FTZ R194, R195, R194 ;  /* 0x000000c2c3c22221 */ /* 0x000fce0000010000 */
.L_x_23508:
[----:B------:R-:W-:-:S04]  /*42a0*/  F2FP.F16.F32.PACK_AB R195, RZ, R194 ;  /* 0x000000c2ffc3723e */ /* 0x000fc800000000ff */
[----:B------:R-:W-:-:S07]  /*42b0*/  PRMT R20, R195, 0x7610, R20 ;  /* 0x00007610c3147816 */ /* 0x000fce0000000014 */
.L_x_23509:
[----:B------:R-:W-:Y:S01]  /*42c0*/  HADD2.F32 R195, -RZ, R184.H1_H1 ;  /* 0x300000b8ffc37230 */ /* 0x000fe20000004100 */
[----:B------:R-:W-:Y:S06]  /*42d0*/  @P3 BRA `(.L_x_23510) ;  /* 0x0000000000203947 */ /* 0x000fec0003800000 */
[----:B------:R-:W-:-:S04]  /*42e0*/  ISETP.NE.U32.AND P4, PT, RZ, UR20, PT ;  /* 0x00000014ff007c0c */ /* 0x000fc8000bf85070 */
[----:B------:R-:W-:-:S13]  /*42f0*/  ISETP.NE.AND.EX P4, PT, RZ, UR21, PT, P4 ;  /* 0x00000015ff007c0c */ /* 0x000fda000bf85340 */
[----:B------:R-:W-:Y:S05]  /*4300*/  @P4 BRA `(.L_x_23511) ;  /* 0x0000000000084947 */ /* 0x000fea0003800000 */
[----:B------:R-:W-:Y:S05]  /*4310*/  @P0 BRA `(.L_x_23512) ;  /* 0x0000000000200947 */ /* 0x000fea0003800000 */
[----:B------:R-:W-:Y:S05]  /*4320*/  BRA `(.L_x_23513) ;  /* 0x0000000000247947 */ /* 0x000fea0003800000 */
.L_x_23511:
[----:B-----5:R-:W-:-:S05]  /*4330*/  HADD2.F32 R184, -RZ, R24.H1_H1 ;  /* 0x30000018ffb87230 */ /* 0x020fca0000004100 */
[----:B------:R-:W-:Y:S01]  /*4340*/  FADD.FTZ R195, R184, R195 ;  /* 0x000000c3b8c37221 */ /* 0x000fe20000010000 */
[----:B------:R-:W-:Y:S06]  /*4350*/  BRA `(.L_x_23512) ;  /* 0x0000000000107947 */ /* 0x000fec0003800000 */
.L_x_23510:
[----:B-----5:R-:W-:-:S05]  /*4360*/  HADD2.F32 R184, -RZ, R28.H1_H1 ;  /* 0x3000001cffb87230 */ /* 0x020fca0000004100 */
[----:B------:R-:W-:Y:S01]  /*4370*/  FADD.FTZ R195, R184, R195 ;  /* 0x000000c3b8c37221 */ /* 0x000fe20000010000 */
[----:B------:R-:W-:-:S05]  /*4380*/  @P2 HADD2.F32 R184, -RZ, R24.H1_H1 ;  /* 0x30000018ffb82230 */ /* 0x000fca0000004100 */
[----:B------:R-:W-:-:S07]  /*4390*/  @P2 FADD.FTZ R195, R184, R195 ;  /* 0x000000c3b8c32221 */ /* 0x000fce0000010000 */
.L_x_23512:
[----:B------:R-:W-:-:S04]  /*43a0*/  F2FP.F16.F32.PACK_AB R184, RZ, R195 ;  /* 0x000000c3ffb8723e */ /* 0x000fc800000000ff */
[----:B------:R-:W-:-:S07]  /*43b0*/  PRMT R20, R20, 0x5410, R184 ;  /* 0x0000541014147816 */ /* 0x000fce00000000b8 */
.L_x_23513:
[----:B------:R-:W-:Y:S01]  /*43c0*/  HADD2.F32 R196, -RZ, R185.H0_H0 ;  /* 0x200000b9ffc47230 */ /* 0x000fe20000004100 */
[----:B------:R-:W-:Y:S06]  /*43d0*/  @P3 BRA `(.L_x_23514) ;  /* 0x0000000000203947 */ /* 0x000fec0003800000 */
[----:B------:R-:W-:-:S04]  /*43e0*/  ISETP.NE.U32.AND P4, PT, RZ, UR20, PT ;  /* 0x00000014ff007c0c */ /* 0x000fc8000bf85070 */
[----:B------:R-:W-:-:S13]  /*43f0*/  ISETP.NE.AND.EX P4, PT, RZ, UR21, PT, P4 ;  /* 0x00000015ff007c0c */ /* 0x000fda000bf85340 */
[----:B------:R-:W-:Y:S05]  /*4400*/  @P4 BRA `(.L_x_23515) ;  /* 0x0000000000084947 */ /* 0x000fea0003800000 */
[----:B------:R-:W-:Y:S05]  /*4410*/  @P0 BRA `(.L_x_23516) ;  /* 0x0000000000200947 */ /* 0x000fea0003800000 */
[----:B------:R-:W-:Y:S05]  /*4420*/  BRA `(.L_x_23517) ;  /* 0x0000000000247947 */ /* 0x000fea0003800000 */
.L_x_23515:
[----:B-----5:R-:W-:-:S05]  /*4430*/  HADD2.F32 R184, -RZ, R25.H0_H0 ;  /* 0x20000019ffb87230 */ /* 0x020fca0000004100 */
[----:B------:R-:W-:Y:S01]  /*4440*/  FADD.FTZ R196, R184, R196 ;  /* 0x000000c4b8c47221 */ /* 0x000fe20000010000 */
[----:B------:R-:W-:Y:S06]  /*4450*/  BRA `(.L_x_23516) ;  /* 0x0000000000107947 */ /* 0x000fec0003800000 */
.L_x_23514:
[----:B-----5:R-:W-:-:S05]  /*4460*/  HADD2.F32 R184, -RZ, R29.H0_H0 ;  /* 0x2000001dffb87230 */ /* 0x020fca0000004100 */
[----:B------:R-:W-:Y:S01]  /*4470*/  FADD.FTZ R196, R184, R196 ;  /* 0x000000c4b8c47221 */ /* 0x000fe20000010000 */
[----:B------:R-:W-:-:S05]  /*4480*/  @P2 HADD2.F32 R184, -RZ, R25.H0_H0 ;  /* 0x20000019ffb82230 */ /* 0x000fca0000004100 */
[----:B------:R-:W-:-:S07]  /*4490*/  @P2 FADD.FTZ R196, R184, R196 ;  /* 0x000000c4b8c42221 */ /* 0x000fce0000010000 */
.L_x_23516:
[----:B------:R-:W-:-:S04]  /*44a0*/  F2FP.F16.F32.PACK_AB R184, RZ, R196 ;  /* 0x000000c4ffb8723e */ /* 0x000fc800000000ff */
[----:B------:R-:W-:-:S07]  /*44b0*/  PRMT R21, R184, 0x7610, R21 ;  /* 0x00007610b8157816 */ /* 0x000fce0000000015 */
.L_x_23517:
[----:B------:R-:W-:Y:S01]  /*44c0*/  HADD2.F32 R197, -RZ, R185.H1_H1 ;  /* 0x300000b9ffc57230 */ /* 0x000fe20000004100 */
[----:B------:R-:W-:Y:S06]  /*44d0*/  @P3 BRA `(.L_x_23518) ;  /* 0x0000000000203947 */ /* 0x000fec0003800000 */
[----:B------:R-:W-:-:S04]  /*44e0*/  ISETP.NE.U32.AND P4, PT, RZ, UR20, PT ;  /* 0x00000014ff007c0c */ /* 0x000fc8000bf85070 */
[----:B------:R-:W-:-:S13]  /*44f0*/  ISETP.NE.AND.EX P4, PT, RZ, UR21, PT, P4 ;  /* 0x00000015ff007c0c */ /* 0x000fda000bf85340 */
[----:B------:R-:W-:Y:S05]  /*4500*/  @P4 BRA `(.L_x_23519) ;  /* 0x0000000000084947 */ /* 0x000fea0003800000 */
[----:B------:R-:W-:Y:S05]  /*4510*/  @P0 BRA `(.L_x_23520) ;  /* 0x0000000000200947 */ /* 0x000fea0003800000 */
[----:B------:R-:W-:Y:S05]  /*4520*/  BRA `(.L_x_23521) ;  /* 0x0000000000247947 */ /* 0x000fea0003800000 */
.L_x_23519:
[----:B-----5:R-:W-:-:S05]  /*4530*/  HADD2.F32 R184, -RZ, R25.H1_H1 ;  /* 0x30000019ffb87230 */ /* 0x020fca0000004100 */
[----:B------:R-:W-:Y:S01]  /*4540*/  FADD.FTZ R197, R184, R197 ;  /* 0x000000c5b8c57221 */ /* 0x000fe20000010000 */
[----:B------:R-:W-:Y:S06]  /*4550*/  BRA `(.L_x_23520) ;  /* 0x0000000000107947 */ /* 0x000fec0003800000 */
.L_x_23518:
[----:B-----5:R-:W-:-:S05]  /*4560*/  HADD2.F32 R184, -RZ, R29.H1_H1 ;  /* 0x3000001dffb87230 */ /* 0x020fca0000004100 */
[----:B------:R-:W-:Y:S01]  /*4570*/  FADD.FTZ R197, R184, R197 ;  /* 0x000000c5b8c57221 */ /* 0x000fe20000010000 */
[----:B------:R-:W-:-:S05]  /*4580*/  @P2 HADD2.F32 R184, -RZ, R25.H1_H1 ;  /* 0x30000019ffb82230 */ /* 0x000fca0000004100 */
[----:B------:R-:W-:-:S07]  /*4590*/  @P2 FADD.FTZ R197, R184, R197 ;  /* 0x000000c5b8c52221 */ /* 0x000fce0000010000 */
.L_x_23520:
[----:B------:R-:W-:-:S04]  /*45a0*/  F2FP.F16.F32.PACK_AB R184, RZ, R197 ;  /* 0x000000c5ffb8723e */ /* 0x000fc800000000ff */
[----:B------:R-:W-:-:S07]  /*45b0*/  PRMT R21, R21, 0x5410, R184 ;  /* 0x0000541015157816 */ /* 0x000fce00000000b8 */
.L_x_23521:
[----:B------:R-:W-:Y:S01]  /*45c0*/  HADD2.F32 R198, -RZ, R186.H0_H0 ;  /* 0x200000baffc67230 */ /* 0x000fe20000004100 */
[----:B------:R-:W-:Y:S06]  /*45d0*/  @P3 BRA `(.L_x_23522) ;  /* 0x0000000000203947 */ /* 0x000fec0003800000 */
[----:B------:R-:W-:-:S04]  /*45e0*/  ISETP.NE.U32.AND P4, PT, RZ, UR20, PT ;  /* 0x00000014ff007c0c */ /* 0x000fc8000bf85070 */
[----:B------:R-:W-:-:S13]  /*45f0*/  ISETP.NE.AND.EX P4, PT, RZ, UR21, PT, P4 ;  /* 0x00000015ff007c0c */ /* 0x000fda000bf85340 */
[----:B------:R-:W-:Y:S05]  /*4600*/  @P4 BRA `(.L_x_23523) ;  /* 0x0000000000084947 */ /* 0x000fea0003800000 */
[----:B------:R-:W-:Y:S05]  /*4610*/  @P0 BRA `(.L_x_23524) ;  /* 0x0000000000200947 */ /* 0x000fea0003800000 */
[----:B------:R-:W-:Y:S05]  /*4620*/  BRA `(.L_x_23525) ;  /* 0x0000000000247947 */ /* 0x000fea0003800000 */
.L_x_23523:
[----:B-----5:R-:W-:-:S05]  /*4630*/  HADD2.F32 R184, -RZ, R26.H0_H0 ;  /* 0x2000001affb87230 */ /* 0x020fca0000004100 */
[----:B------:R-:W-:Y:S01]  /*4640*/  FADD.FTZ R198, R184, R198 ;  /* 0x000000c6b8c67221 */ /* 0x000fe20000010000 */
[----:B------:R-:W-:Y:S06]  /*4650*/  BRA `(.L_x_23524) ;  /* 0x0000000000107947 */ /* 0x000fec0003800000 */
.L_x_23522:
[----:B-----5:R-:W-:-:S05]  /*4660*/  HADD2.F32 R184, -RZ, R30.H0_H0 ;  /* 0x2000001effb87230 */ /* 0x020fca0000004100 */
[----:B------:R-:W-:Y:S01]  /*4670*/  FADD.FTZ R198, R184, R198 ;  /* 0x000000c6b8c67221 */ /* 0x000fe20000010000 */
[----:B------:R-:W-:-:S05]  /*4680*/  @P2 HADD2.F32 R184, -RZ, R26.H0_H0 ;  /* 0x2000001affb82230 */ /* 0x000fca0000004100 */
[----:B------:R-:W-:-:S07]  /*4690*/  @P2 FADD.FTZ R198, R184, R198 ;  /* 0x000000c6b8c62221 */ /* 0x000fce0000010000 */
.L_x_23524:
[----:B------:R-:W-:-:S04]  /*46a0*/  F2FP.F16.F32.PACK_AB R184, RZ, R198 ;  /* 0x000000c6ffb8723e */ /* 0x000fc800000000ff */
[----:B------:R-:W-:-:S07]  /*46b0*/  PRMT R22, R184, 0x7610, R22 ;  /* 0x00007610b8167816 */ /* 0x000fce0000000016 */
.L_x_23525:
[----:B------:R-:W-:Y:S01]  /*46c0*/  HADD2.F32 R199, -RZ, R186.H1_H1 ;  /* 0x300000baffc77230 */ /* 0x000fe20000004100 */
[----:B------:R-:W-:Y:S06]  /*46d0*/  @P3 BRA `(.L_x_23526) ;  /* 0x0000000000203947 */ /* 0x000fec0003800000 */
[----:B------:R-:W-:-:S04]  /*46e0*/  ISETP.NE.U32.AND P4, PT, RZ, UR20, PT ;  /* 0x00000014ff007c0c */ /* 0x000fc8000bf85070 */
[----:B------:R-:W-:-:S13]  /*46f0*/  ISETP.NE.AND.EX P4, PT, RZ, UR21, PT, P4 ;  /* 0x00000015ff007c0c */ /* 0x000fda000bf85340 */
[----:B------:R-:W-:Y:S05]  /*4700*/  @P4 BRA `(.L_x_23527) ;  /* 0x0000000000084947 */ /* 0x000fea0003800000 */
[----:B------:R-:W-:Y:S05]  /*4710*/  @P0 BRA `(.L_x_23528) ;  /* 0x0000000000200947 */ /* 0x000fea0003800000 */
[----:B------:R-:W-:Y:S05]  /*4720*/  BRA `(.L_x_23529) ;  /* 0x0000000000247947 */ /* 0x000fea0003800000 */
.L_x_23527:
[----:B-----5:R-:W-:-:S05]  /*4730*/  HADD2.F32 R184, -RZ, R26.H1_H1 ;  /* 0x3000001affb87230 */ /* 0x020fca0000004100 */
[----:B------:R-:W-:Y:S01]  /*4740*/  FADD.FTZ R199, R184, R199 ;  /* 0x000000c7b8c77221 */ /* 0x000fe20000010000 */
[----:B------:R-:W-:Y:S06]  /*4750*/  BRA `(.L_x_23528) ;  /* 0x0000000000107947 */ /* 0x000fec0003800000 */
.L_x_23526:
[----:B-----5:R-:W-:-:S05]  /*4760*/  HADD2.F32 R184, -RZ, R30.H1_H1 ;  /* 0x3000001effb87230 */ /* 0x020fca0000004100 */
[----:B------:R-:W-:Y:S01]  /*4770*/  FADD.FTZ R199, R184, R199 ;  /* 0x000000c7b8c77221 */ /* 0x000fe20000010000 */
[----:B------:R-:W-:-:S05]  /*4780*/  @P2 HADD2.F32 R184, -RZ, R26.H1_H1 ;  /* 0x3000001affb82230 */ /* 0x000fca0000004100 */
[----:B------:R-:W-:-:S07]  /*4790*/  @P2 FADD.FTZ R199, R184, R199 ;  /* 0x000000c7b8c72221 */ /* 0x000fce0000010000 */
.L_x_23528:
[----:B------:R-:W-:-:S04]  /*47a0*/  F2FP.F16.F32.PACK_AB R184, RZ, R199 ;  /* 0x000000c7ffb8723e */ /* 0x000fc800000000ff */
[----:B------:R-:W-:-:S07]  /*47b0*/  PRMT R22, R22, 0x5410, R184 ;  /* 0x0000541016167816 */ /* 0x000fce00000000b8 */
.L_x_23529:
[----:B------:R-:W-:Y:S01]  /*47c0*/  HADD2.F32 R200, -RZ, R187.H0_H0 ;  /* 0x200000bbffc87230 */ /* 0x000fe20000004100 */
[----:B------:R-:W-:Y:S06]  /*47d0*/  @P3 BRA `(.L_x_23530) ;  /* 0x0000000000203947 */ /* 0x000fec0003800000 */
[----:B------:R-:W-:-:S04]  /*47e0*/  ISETP.NE.U32.AND P4, PT, RZ, UR20, PT ;  /* 0x00000014ff007c0c */ /* 0x000fc8000bf85070 */
[----:B------:R-:W-:-:S13]  /*47f0*/  ISETP.NE.AND.EX P4, PT, RZ, UR21, PT, P4 ;  /* 0x00000015ff007c0c */ /* 0x000fda000bf85340 */
[----:B------:R-:W-:Y:S05]  /*4800*/  @P4 BRA `(.L_x_23531) ;  /* 0x0000000000084947 */ /* 0x000fea0003800000 */
[----:B------:R-:W-:Y:S05]  /*4810*/  @P0 BRA `(.L_x_23532) ;  /* 0x0000000000200947 */ /* 0x000fea0003800000 */
[----:B------:R-:W-:Y:S05]  /*4820*/  BRA `(.L_x_23533) ;  /* 0x0000000000247947 */ /* 0x000fea0003800000 */
.L_x_23531:
[----:B-----5:R-:W-:-:S05]  /*4830*/  HADD2.F32 R184, -RZ, R27.H0_H0 ;  /* 0x2000001bffb87230 */ /* 0x020fca0000004100 */
[----:B------:R-:W-:Y:S01]  /*4840*/  FADD.FTZ R200, R184, R200 ;  /* 0x000000c8b8c87221 */ /* 0x000fe20000010000 */
[----:B------:R-:W-:Y:S06]  /*4850*/  BRA `(.L_x_23532) ;  /* 0x0000000000107947 */ /* 0x000fec0003800000 */
.L_x_23530:
[----:B-----5:R-:W-:-:S05]  /*4860*/  HADD2.F32 R184, -RZ, R31.H0_H0 ;  /* 0x2000001fffb87230 */ /* 0x020fca0000004100 */
[----:B------:R-:W-:Y:S01]  /*4870*/  FADD.FTZ R200, R184, R200 ;  /* 0x000000c8b8c87221 */ /* 0x000fe20000010000 */
[----:B------:R-:W-:-:S05]  /*4880*/  @P2 HADD2.F32 R184, -RZ, R27.H0_H0 ;  /* 0x2000001bffb82230 */ /* 0x000fca0000004100 */
[----:B------:R-:W-:-:S07]  /*4890*/  @P2 FADD.FTZ R200, R184, R200 ;  /* 0x000000c8b8c82221 */ /* 0x000fce0000010000 */
.L_x_23532:
[----:B------:R-:W-:-:S04]  /*48a0*/  F2FP.F16.F32.PACK_AB R184, RZ, R200 ;  /* 0x000000c8ffb8723e */ /* 0x000fc800000000ff */
[----:B------:R-:W-:-:S07]  /*48b0*/  PRMT R23, R184, 0x7610, R23 ;  /* 0x00007610b8177816 */ /* 0x000fce0000000017 */
.L_x_23533:
[----:B------:R-:W-:Y:S01]  /*48c0*/  HADD2.F32 R206, -RZ, R187.H1_H1 ;  /* 0x300000bbffce7230 */ /* 0x000fe20000004100 */
[----:B------:R-:W-:Y:S06]  /*48d0*/  @P3 BRA `(.L_x_23534) ;  /* 0x0000000000203947 */ /* 0x000fec0003800000 */
[----:B------:R-:W-:-:S04]  /*48e0*/  ISETP.NE.U32.AND P2, PT, RZ, UR20, PT ;  /* 0x00000014ff007c0c */ /* 0x000fc8000bf45070 */
[----:B------:R-:W-:-:S13]  /*48f0*/  ISETP.NE.AND.EX P2, PT, RZ, UR21, PT, P2 ;  /* 0x00000015ff007c0c */ /* 0x000fda000bf45320 */
[----:B------:R-:W-:Y:S05]  /*4900*/  @P2 BRA `(.L_x_23535) ;  /* 0x0000000000082947 */ /* 0x000fea0003800000 */
[----:B------:R-:W-:Y:S05]  /*4910*/  @P0 BRA `(.L_x_23536) ;  /* 0x0000000000200947 */ /* 0x000fea0003800000 */
[----:B------:R-:W-:Y:S05]  /*4920*/  BRA `(.L_x_23537) ;  /* 0x0000000000247947 */ /* 0x000fea0003800000 */
.L_x_23535:
[----:B-----5:R-:W-:-:S05]  /*4930*/  HADD2.F32 R184, -RZ, R27.H1_H1 ;  /* 0x3000001bffb87230 */ /* 0x020fca0000004100 */
[----:B------:R-:W-:Y:S01]  /*4940*/  FADD.FTZ R206, R184, R206 ;  /* 0x000000ceb8ce7221 */ /* 0x000fe20000010000 */
[----:B------:R-:W-:Y:S06]  /*4950*/  BRA `(.L_x_23536) ;  /* 0x0000000000107947 */ /* 0x000fec0003800000 */
.L_x_23534:
[----:B-----5:R-:W-:-:S05]  /*4960*/  HADD2.F32 R184, -RZ, R31.H1_H1 ;  /* 0x3000001fffb87230 */ /* 0x020fca0000004100 */
[----:B------:R-:W-:Y:S01]  /*4970*/  FADD.FTZ R206, R184, R206 ;  /* 0x000000ceb8ce7221 */ /* 0x000fe20000010000 */
[----:B------:R-:W-:-:S05]  /*4980*/  @P2 HADD2.F32 R184, -RZ, R27.H1_H1 ;  /* 0x3000001bffb82230 */ /* 0x000fca0000004100 */
[----:B------:R-:W-:-:S07]  /*4990*/  @P2 FADD.FTZ R206, R184, R206 ;  /* 0x000000ceb8ce2221 */ /* 0x000fce0000010000 */
.L_x_23536:
[----:B------:R-:W-:-:S04]  /*49a0*/  F2FP.F16.F32.PACK_AB R184, RZ, R206 ;  /* 0x000000ceffb8723e */ /* 0x000fc800000000ff */
[----:B------:R-:W-:-:S07]  /*49b0*/  PRMT R23, R23, 0x5410, R184 ;  /* 0x0000541017177816 */ /* 0x000fce00000000b8 */
.L_x_23537:
        /* <DEDUP_REMOVED lines=8> */
[----:B------:R-:W-:-:S04]  /*4a40*/  LOP3.LUT R186, R186, 0x7fffffc, RZ, 0xc0, !PT ;  /* 0x07fffffcbaba7812 */ /* 0x000fc800078ec0ff */
[----:B------:R-:W-:Y:S01]  /*4a50*/  @!P2 IADD3 R186, R186, 0x4, RZ ;  /* 0x00000004babaa810 */ /* 0x000fe20007ffe0ff */
        /* <DEDUP_REMOVED lines=189> */
.L_x_23550:
        /* <DEDUP_REMOVED lines=94> */
[----:B------:R-:W-:Y:S01]  /*5c10*/  F2FP.F16.F32.PACK_AB R184, R185, R184 ;  /* 0x000000b8b9b8723e */ /* 0x000fe200000000ff */
[----:B--2---:R-:W-:Y:S01]  /*5c20*/  FFMA.FTZ R185, R186, R231, R183 ;  /* 0x000000e7bab97223 */ /* 0x004fe200000100b7 */
[----:B------:R-:W-:Y:S02]  /*5c30*/  FADD.FTZ R186, R227, -UR4 ;  /* 0x80000004e3ba7e21 */ /* 0x000fe40008010000 */
[----:B------:R-:W2:Y:S01]  /*5c40*/  LDL R227, [R1+0xc8] ;  /* 0x0000c80001e37983 */ /* 0x000ea20000100800 */
[----:B------:R-:W-:Y:S01]  /*5c50*/  FADD.FTZ R187, R228, -UR4 ;  /* 0x80000004e4bb7e21 */ /* 0x000fe20008010000 */
[----:B------:R-:W-:Y:S01]  /*5c60*/  FFMA.FTZ R233, R233, R232, R182 ;  /* 0x000000e8e9e97223 */ /* 0x000fe200000100b6 */
[----:B------:R-:W-:Y:S02]  /*5c70*/  FADD.FTZ R211, R211, -UR4 ;  /* 0x80000004d3d37e21 */ /* 0x000fe40008010000 */
[----:B------:R-:W-:Y:S02]  /*5c80*/  FMUL.FTZ R228, R187, UR11 ;  /* 0x0000000bbbe47c20 */ /* 0x000fe40008410000 */
[----:B------:R-:W-:Y:S01]  /*5c90*/  F2FP.F16.F32.PACK_AB R185, R185, R233 ;  /* 0x000000e9b9b9723e */ /* 0x000fe200000000ff */
[----:B------:R-:W-:Y:S01]  /*5ca0*/  FMUL.FTZ R233, R186, UR11 ;  /* 0x0000000bbae97c20 */ /* 0x000fe20008410000 */
[----:B------:R-:W-:Y:S01]  /*5cb0*/  FADD.FTZ R187, R226, -UR4 ;  /* 0x80000004e2bb7e21 */ /* 0x000fe20008010000 */
[----:B------:R-:W-:Y:S01]  /*5cc0*/  FFMA.FTZ R186, R234, R228, R177 ;  /* 0x000000e4eaba7223 */ /* 0x000fe200000100b1 */
[----:B------:R-:W-:Y:S01]  /*5cd0*/  FMUL.FTZ R234, R211, UR11 ;  /* 0x0000000bd3ea7c20 */ /* 0x000fe20008410000 */
[----:B------:R-:W-:Y:S01]  /*5ce0*/  FFMA.FTZ R226, R235, R233, R176 ;  /* 0x000000e9ebe27223 */ /* 0x000fe200000100b0 */
[----:B------:R-:W-:-:S04]  /*5cf0*/  FMUL.FTZ R235, R187, UR11 ;  /* 0x0000000bbbeb7c20 */ /* 0x000fc80008410000 */
[----:B------:R-:W-:Y:S01]  /*5d00*/  F2FP.F16.F32.PACK_AB R186, R186, R226 ;  /* 0x000000e2baba723e */ /* 0x000fe200000000ff */
[----:B------:R-:W-:Y:S01]  /*5d10*/  FFMA.FTZ R187, R252, R235, R179 ;  /* 0x000000ebfcbb7223 */ /* 0x000fe200000100b3 */
[----:B------:R-:W-:Y:S01]  /*5d20*/  SHF.R.U32.HI R226, RZ, 0x1c, R210 ;  /* 0x0000001cffe27819 */ /* 0x000fe200000116d2 */
[----:B------:R-:W3:Y:S01]  /*5d30*/  LDL R252, [R1+0x9c] ;  /* 0x00009c0001fc7983 */ /* 0x000ee20000100800 */
[----:B--2---:R-:W-:Y:S01]  /*5d40*/  FFMA.FTZ R211, R227, R234, R178 ;  /* 0x000000eae3d37223 */ /* 0x004fe200000100b2 */
[----:B------:R-:W-:-:S04]  /*5d50*/  SHF.L.U32 R227, R210, 0x4, RZ ;  /* 0x00000004d2e37819 */ /* 0x000fc800000006ff */
[----:B------:R-:W-:Y:S02]  /*5d60*/  IADD3 R210, P3, R227, UR12, RZ ;  /* 0x0000000ce3d27c10 */ /* 0x000fe4000ff7e0ff */
[----:B------:R-:W-:Y:S02]  /*5d70*/  F2FP.F16.F32.PACK_AB R187, R187, R211 ;  /* 0x000000d3bbbb723e */ /* 0x000fe400000000ff */
        /* <DEDUP_REMOVED lines=19> */
[----:B------:R-:W-:Y:S02]  /*5eb0*/  F2FP.F16.F32.PACK_AB R187, R184, R187 ;  /* 0x000000bbb8bb723e */ /* 0x000fe400000000ff */
[----:B------:R-:W3:Y:S01]  /*5ec0*/  LDL R231, [R1+0x7c] ;  /* 0x00007c0001e77983 */ /* 0x000ee20000100800 */
[----:B------:R-:W-:Y:S02]  /*5ed0*/  F2FP.F16.F32.PACK_AB R186, R210, R186 ;  /* 0x000000bad2ba723e */ /* 0x000fe400000000ff */
[----:B------:R-:W-:Y:S02]  /*5ee0*/  F2FP.F16.F32.PACK_AB R185, R211, R185 ;  /* 0x000000b9d3b9723e */ /* 0x000fe400000000ff */
[----:B------:R-:W-:Y:S01]  /*5ef0*/  IADD3 R210, P3, R227, UR14, RZ ;  /* 0x0000000ee3d27c10 */ /* 0x000fe2000ff7e0ff */
[----:B--2---:R-:W-:-:S02]  /*5f00*/  FFMA.FTZ R211, R232, R229, R125 ;  /* 0x000000e5e8d37223 */ /* 0x004fc4000001007d */
[----:B------:R-:W2:Y:S01]  /*5f10*/  LDL R229, [R1+0x88] ;  /* 0x0000880001e57983 */ /* 0x000ea20000100800 */
[----:B----4-:R-:W-:-:S03]  /*5f20*/  FFMA.FTZ R184, R228, R230, R124 ;  /* 0x000000e6e4b87223 */ /* 0x010fc6000001007c */
[----:B------:R-:W4:Y:S02]  /*5f30*/  LDL R228, [R1+0x8c] ;  /* 0x00008c0001e47983 */ /* 0x000f240000100800 */
[----:B------:R-:W-:Y:S02]  /*5f40*/  F2FP.F16.F32.PACK_AB R184, R211, R184 ;  /* 0x000000b8d3b8723e */ /* 0x000fe400000000ff */
        /* <DEDUP_REMOVED lines=17> */
[----:B------:R-:W-:Y:S01]  /*6060*/  F2FP.F16.F32.PACK_AB R184, R185, R184 ;  /* 0x000000b8b9b8723e */ /* 0x000fe200000000ff */
[----:B------:R-:W-:Y:S01]  /*6070*/  FFMA.FTZ R185, R233, R225, R174 ;  /* 0x000000e1e9b97223 */ /* 0x000fe200000100ae */
[----:B------:R-:W-:Y:S01]  /*6080*/  FFMA.FTZ R186, R252, R224, R175 ;  /* 0x000000e0fcba7223 */ /* 0x000fe200000100af */
[----:B------:R-:W-:Y:S01]  /*6090*/  FADD.FTZ R187, R219, -UR4 ;  /* 0x80000004dbbb7e21 */ /* 0x000fe20008010000 */
[----:B------:R-:W-:Y:S01]  /*60a0*/  FMUL.FTZ R220, R210, UR11 ;  /* 0x0000000bd2dc7c20 */ /* 0x000fe20008410000 */
[----:B------:R-:W-:Y:S01]  /*60b0*/  FMUL.FTZ R221, R211, UR11 ;  /* 0x0000000bd3dd7c20 */ /* 0x000fe20008410000 */
[----:B------:R-:W3:Y:S01]  /*60c0*/  LDL R252, [R1+0x6c] ;  /* 0x00006c0001fc7983 */ /* 0x000ee20000100800 */
[----:B------:R-:W-:Y:S01]  /*60d0*/  F2FP.F16.F32.PACK_AB R185, R186, R185 ;  /* 0x000000b9bab9723e */ /* 0x000fe200000000ff */
        /* <DEDUP_REMOVED lines=13> */
[----:B------:R-:W-:-:S03]  /*61b0*/  F2FP.F16.F32.PACK_AB R187, R210, R187 ;  /* 0x000000bbd2bb723e */ /* 0x000fc600000000ff */
[----:B------:R-:W-:Y:S01]  /*61c0*/  F2FP.F16.F32.PACK_AB R186, R211, R186 ;  /* 0x000000bad3ba723e */ /* 0x000fe200000000ff */
        /* <DEDUP_REMOVED lines=20> */
[----:B------:R-:W-:Y:S01]  /*6310*/  F2FP.F16.F32.PACK_AB R187, R184, R187 ;  /* 0x000000bbb8bb723e */ /* 0x000fe200000000ff */
[----:B------:R-:W-:Y:S01]  /*6320*/  FFMA.FTZ R184, R235, R223, R116 ;  /* 0x000000dfebb87223 */ /* 0x000fe20000010074 */
[----:B------:R-:W2:Y:S04]  /*6330*/  LDL R231, [R1+0x4c] ;  /* 0x00004c0001e77983 */ /* 0x000ea80000100800 */
[----:B------:R-:W2:Y:S04]  /*6340*/  LDL R235, [R1+0x58] ;  /* 0x0000580001eb7983 */ /* 0x000ea80000100800 */
[----:B------:R-:W2:Y:S04]  /*6350*/  LDL R224, [R1+0x30] ;  /* 0x0000300001e07983 */ /* 0x000ea80000100800 */
[----:B------:R-:W2:Y:S01]  /*6360*/  LDL R223, [R1+0x38] ;  /* 0x0000380001df7983 */ /* 0x000ea20000100800 */
[----:B------:R-:W-:-:S02]  /*6370*/  F2FP.F16.F32.PACK_AB R186, R210, R186 ;  /* 0x000000bad2ba723e */ /* 0x000fc400000000ff */
[----:B------:R-:W-:Y:S01]  /*6380*/  F2FP.F16.F32.PACK_AB R185, R211, R185 ;  /* 0x000000b9d3b9723e */ /* 0x000fe200000000ff */
[----:B-1----:R-:W-:Y:S01]  /*6390*/  IMAD.WIDE.U32 R210, R213, 0x10, R228 ;  /* 0x00000010d5d27825 */ /* 0x002fe200078e00e4 */
[----:B------:R-:W-:-:S03]  /*63a0*/  F2FP.F16.F32.PACK_AB R184, R218, R184 ;  /* 0x000000b8dab8723e */ /* 0x000fc600000000ff */
        /* <DEDUP_REMOVED lines=16> */
[----:B------:R-:W-:Y:S01]  /*64b0*/  F2FP.F16.F32.PACK_AB R184, R187, R184 ;  /* 0x000000b8bbb8723e */ /* 0x000fe200000000ff */
[----:B------:R-:W-:Y:S01]  /*64c0*/  FADD.FTZ R187, R209, -UR4 ;  /* 0x80000004d1bb7e21 */ /* 0x000fe20008010000 */
[----:B------:R-:W-:Y:S01]  /*64d0*/  FADD.FTZ R209, R207, -UR4 ;  /* 0x80000004cfd17e21 */ /* 0x000fe20008010000 */
[----:B------:R-:W4:Y:S03]  /*64e0*/  LDL R221, [R1+0x34] ;  /* 0x0000340001dd7983 */ /* 0x000f260000100800 */
[----:B------:R-:W-:Y:S01]  /*64f0*/  FMUL.FTZ R215, R209, UR11 ;  /* 0x0000000bd1d77c20 */ /* 0x000fe20008410000 */
[----:B------:R-:W4:Y:S01]  /*6500*/  LDL R217, [R1+0x1c] ;  /* 0x00001c0001d97983 */ /* 0x000f220000100800 */
[----:B--2---:R-:W-:-:S05]  /*6510*/  FFMA.FTZ R185, R235, R213, R166 ;  /* 0x000000d5ebb97223 */ /* 0x004fca00000100a6 */
[----:B------:R-:W-:Y:S01]  /*6520*/  F2FP.F16.F32.PACK_AB R185, R186, R185 ;  /* 0x000000b9bab9723e */ /* 0x000fe200000000ff */
[----:B------:R-:W-:Y:S01]  /*6530*/  FADD.FTZ R186, R212, -UR4 ;  /* 0x80000004d4ba7e21 */ /* 0x000fe20008010000 */
[----:B------:R-:W-:-:S03]  /*6540*/  FMUL.FTZ R212, R187, UR11 ;  /* 0x0000000bbbd47c20 */ /* 0x000fc60008410000 */
[----:B------:R-:W-:Y:S01]  /*6550*/  FMUL.FTZ R207, R186, UR11 ;  /* 0x0000000bbacf7c20 */ /* 0x000fe20008410000 */
[----:B------:R-:W-:Y:S01]  /*6560*/  FFMA.FTZ R209, R233, R212, R161 ;  /* 0x000000d4e9d17223 */ /* 0x000fe200000100a1 */
[----:B------:R-:W-:Y:S01]  /*6570*/  FFMA.FTZ R187, R232, R216, R162 ;  /* 0x000000d8e8bb7223 */ /* 0x000fe200000100a2 */
[----:B------:R-:W-:Y:S01]  /*6580*/  FFMA.FTZ R208, R231, R215, R163 ;  /* 0x000000d7e7d07223 */ /* 0x000fe200000100a3 */
[----:B------:R-:W-:-:S04]  /*6590*/  FFMA.FTZ R186, R234, R207, R160 ;  /* 0x000000cfeaba7223 */ /* 0x000fc800000100a0 */
[----:B------:R-:W-:Y:S02]  /*65a0*/  F2FP.F16.F32.PACK_AB R187, R208, R187 ;  /* 0x000000bbd0bb723e */ /* 0x000fe400000000ff */
[----:B------:R-:W-:Y:S01]  /*65b0*/  F2FP.F16.F32.PACK_AB R186, R209, R186 ;  /* 0x000000bad1ba723e */ /* 0x000fe200000000ff */
[----:B------:R-:W-:-:S05]  /*65c0*/  IMAD.WIDE.U32 R208, R188, 0x10, R226 ;  /* 0x00000010bcd07825 */ /* 0x000fca00078e00e2 */
[----:B------:R0:W-:Y:S02]  /*65d0*/  STG.E.128 desc[UR6][R208.64], R184 ;  /* 0x000000b8d0007986 */ /* 0x0001e4000c101d06 */
[----:B0-----:R-:W-:Y:S01]  /*65e0*/  FFMA.FTZ R187, R230, R216, R106 ;  /* 0x000000d8e6bb7223 */ /* 0x001fe2000001006a */
[----:B------:R-:W-:Y:S01]  /*65f0*/  FFMA.FTZ R184, R225, R215, R107 ;  /* 0x000000d7e1b87223 */ /* 0x000fe2000001006b */
[----:B------:R-:W-:Y:S01]  /*6600*/  FFMA.FTZ R185, R223, R213, R110 ;  /* 0x000000d5dfb97223 */ /* 0x000fe2000001006e */
[----:B------:R-:W2:Y:S03]  /*6610*/  LDL R216, [R1] ;  /* 0x0000000001d87983 */ /* 0x000ea60000100800 */
[----:B------:R-:W-:Y:S01]  /*6620*/  F2FP.F16.F32.PACK_AB R187, R184, R187 ;  /* 0x000000bbb8bb723e */ /* 0x000fe200000000ff */
        /* <DEDUP_REMOVED lines=10> */
[----:B------:R-:W-:-:S03]  /*66d0*/  F2FP.F16.F32.PACK_AB R186, R207, R186 ;  /* 0x000000bacfba723e */ /* 0x000fc600000000ff */
[----:B------:R-:W-:Y:S01]  /*66e0*/  F2FP.F16.F32.PACK_AB R185, R208, R185 ;  /* 0x000000b9d0b9723e */ /* 0x000fe200000000ff */
[----:B------:R-:W-:Y:S01]  /*66f0*/  IMAD.WIDE.U32 R208, R188, 0x10, R228 ;  /* 0x00000010bcd07825 */ /* 0x000fe200078e00e4 */
[----:B------:R-:W-:-:S03]  /*6700*/  F2FP.F16.F32.PACK_AB R184, R211, R184 ;  /* 0x000000b8d3b8723e */ /* 0x000fc600000000ff */
        /* <DEDUP_REMOVED lines=20> */
[----:B------:R-:W-:Y:S01]  /*6850*/  F2FP.F16.F32.PACK_AB R185, R208, R185 ;  /* 0x000000b9d0b9723e */ /* 0x000fe200000000ff */
        /* <DEDUP_REMOVED lines=13> */
[----:B------:R-:W-:Y:S01]  /*6930*/  F2FP.F16.F32.PACK_AB R187, R205, R187 ;  /* 0x000000bbcdbb723e */ /* 0x000fe200000000ff */
[----:B------:R-:W-:Y:S01]  /*6940*/  FFMA.FTZ R203, R246, R203, R98 ;  /* 0x000000cbf6cb7223 */ /* 0x000fe20000010062 */
[----:B------:R-:W-:Y:S01]  /*6950*/  FFMA.FTZ R202, R247, R202, R99 ;  /* 0x000000caf7ca7223 */ /* 0x000fe20000010063 */
[----:B------:R-:W-:Y:S01]  /*6960*/  FFMA.FTZ R184, R220, R188, R156 ;  /* 0x000000bcdcb87223 */ /* 0x000fe2000001009c */
[----:B------:R-:W-:Y:S01]  /*6970*/  F2FP.F16.F32.PACK_AB R186, R207, R186 ;  /* 0x000000bacfba723e */ /* 0x000fe200000000ff */
[----:B------:R-:W-:Y:S01]  /*6980*/  FFMA.FTZ R204, R244, R204, R96 ;  /* 0x000000ccf4cc7223 */ /* 0x000fe20000010060 */
[----:B------:R-:W-:Y:S01]  /*6990*/  FFMA.FTZ R205, R250, R190, R102 ;  /* 0x000000befacd7223 */ /* 0x000fe20000010066 */
[-C--:B------:R-:W-:Y:S01]  /*69a0*/  FFMA.FTZ R209, R219, R189.reuse, R157 ;  /* 0x000000bddbd17223 */ /* 0x080fe2000001009d */
[----:B------:R-:W-:Y:S01]  /*69b0*/  FFMA.FTZ R188, R248, R188, R100 ;  /* 0x000000bcf8bc7223 */ /* 0x000fe20000010064 */
[----:B------:R-:W-:Y:S01]  /*69c0*/  FFMA.FTZ R207, R249, R189, R101 ;  /* 0x000000bdf9cf7223 */ /* 0x000fe20000010065 */
[----:B------:R-:W-:Y:S01]  /*69d0*/  F2FP.F16.F32.PACK_AB R191, R202, R203 ;  /* 0x000000cbcabf723e */ /* 0x000fe200000000ff */
[----:B------:R-:W-:Y:S01]  /*69e0*/  IMAD.WIDE.U32 R202, R2, 0x10, R226 ;  /* 0x0000001002ca7825 */ /* 0x000fe200078e00e2 */
[----:B------:R-:W-:-:S02]  /*69f0*/  F2FP.F16.F32.PACK_AB R184, R209, R184 ;  /* 0x000000b8d1b8723e */ /* 0x000fc400000000ff */
[----:B------:R-:W-:Y:S02]  /*6a00*/  F2FP.F16.F32.PACK_AB R190, R208, R204 ;  /* 0x000000ccd0be723e */ /* 0x000fe400000000ff */
[----:B------:R-:W-:Y:S01]  /*6a10*/  F2FP.F16.F32.PACK_AB R189, R201, R205 ;  /* 0x000000cdc9bd723e */ /* 0x000fe200000000ff */
[----:B------:R-:W-:Y:S01]  /*6a20*/  IMAD.WIDE.U32 R204, R2, 0x10, R228 ;  /* 0x0000001002cc7825 */ /* 0x000fe200078e00e4 */
[----:B------:R-:W-:Y:S01]  /*6a30*/  F2FP.F16.F32.PACK_AB R188, R207, R188 ;  /* 0x000000bccfbc723e */ /* 0x000fe200000000ff */
        /* <DEDUP_REMOVED lines=25> */
[----:B------:R-:W-:-:S02]  /*6bd0*/  F2FP.F16.F32.PACK_AB R4, R210, R4 ;  /* 0x00000004d204723e */ /* 0x000fc400000000ff */
[----:B------:R-:W-:Y:S02]  /*6be0*/  F2FP.F16.F32.PACK_AB R5, R209, R5 ;  /* 0x00000005d105723e */ /* 0x000fe400000000ff */
[----:B------:R-:W-:Y:S02]  /*6bf0*/  F2FP.F16.F32.PACK_AB R6, R208, R6 ;  /* 0x00000006d006723e */ /* 0x000fe400000000ff */
[----:B------:R-:W-:-:S05]  /*6c00*/  F2FP.F16.F32.PACK_AB R7, R207, R7 ;  /* 0x00000007cf07723e */ /* 0x000fca00000000ff */
        /* <DEDUP_REMOVED lines=22> */
[----:B------:R-:W-:Y:S01]  /*6d70*/  F2FP.F16.F32.PACK_AB R10, R205, R13 ;  /* 0x0000000dcd0a723e */ /* 0x000fe200000000ff */
[----:B------:R-:W-:Y:S01]  /*6d80*/  FFMA.FTZ R6, R64, R14, R136 ;  /* 0x0000000e40067223 */ /* 0x000fe20000010088 */
[----:B------:R-:W-:Y:S01]  /*6d90*/  FFMA.FTZ R15, R65, R18, R137 ;  /* 0x00000012410f7223 */ /* 0x000fe20000010089 */
[----:B------:R-:W-:Y:S01]  /*6da0*/  FMUL.FTZ R13, R5, UR11 ;  /* 0x0000000b050d7c20 */ /* 0x000fe20008410000 */
[----:B------:R-:W-:Y:S01]  /*6db0*/  F2FP.F16.F32.PACK_AB R4, R16, R4 ;  /* 0x000000041004723e */ /* 0x000fe200000000ff */
[----:B------:R-:W-:Y:S01]  /*6dc0*/  FFMA.FTZ R207, R53, R9, R93 ;  /* 0x0000000935cf7223 */ /* 0x000fe2000001005d */
[----:B------:R-:W-:Y:S01]  /*6dd0*/  FADD.FTZ R16, R192, -UR4 ;  /* 0x80000004c0107e21 */ /* 0x000fe20008010000 */
[----:B------:R-:W-:Y:S01]  /*6de0*/  F2FP.F16.F32.PACK_AB R9, R204, R193 ;  /* 0x000000c1cc09723e */ /* 0x000fe200000000ff */
[----:B------:R-:W-:Y:S01]  /*6df0*/  FFMA.FTZ R5, R70, R13, R142 ;  /* 0x0000000d46057223 */ /* 0x000fe2000001008e */
[----:B------:R-:W-:Y:S01]  /*6e00*/  FFMA.FTZ R193, R71, R17, R143 ;  /* 0x0000001147c17223 */ /* 0x000fe2000001008f */
[----:B------:R-:W-:Y:S01]  /*6e10*/  F2FP.F16.F32.PACK_AB R6, R15, R6 ;  /* 0x000000060f06723e */ /* 0x000fe200000000ff */
[----:B------:R-:W-:Y:S01]  /*6e20*/  FMUL.FTZ R15, R19, UR11 ;  /* 0x0000000b130f7c20 */ /* 0x000fe20008410000 */
[----:B------:R-:W-:-:S02]  /*6e30*/  FMUL.FTZ R19, R16, UR11 ;  /* 0x0000000b10137c20 */ /* 0x000fc40008410000 */
[----:B------:R-:W-:Y:S01]  /*6e40*/  F2FP.F16.F32.PACK_AB R5, R193, R5 ;  /* 0x00000005c105723e */ /* 0x000fe200000000ff */
        /* <DEDUP_REMOVED lines=8> */
[----:B------:R-:W-:Y:S01]  /*6ed0*/  F2FP.F16.F32.PACK_AB R15, R19, R15 ;  /* 0x0000000f130f723e */ /* 0x000fe200000000ff */
[----:B------:R-:W-:Y:S01]  /*6ee0*/  FADD.FTZ R19, R195, -UR4 ;  /* 0x80000004c3137e21 */ /* 0x000fe20008010000 */
[----:B------:R-:W-:Y:S01]  /*6ef0*/  F2FP.F16.F32.PACK_AB R12, R16, R12 ;  /* 0x0000000c100c723e */ /* 0x000fe200000000ff */
[----:B------:R-:W-:Y:S01]  /*6f00*/  FADD.FTZ R16, R194, -UR4 ;  /* 0x80000004c2107e21 */ /* 0x000fe20008010000 */
[----:B------:R-:W-:Y:S01]  /*6f10*/  FFMA.FTZ R18, R41, R18, R81 ;  /* 0x0000001229127223 */ /* 0x000fe20000010051 */
[----:B------:R-:W-:Y:S01]  /*6f20*/  FFMA.FTZ R17, R47, R17, R87 ;  /* 0x000000112f117223 */ /* 0x000fe20000010057 */
[----:B------:R-:W-:Y:S01]  /*6f30*/  F2FP.F16.F32.PACK_AB R7, R193, R192 ;  /* 0x000000c0c107723e */ /* 0x000fe200000000ff */
[----:B------:R-:W-:Y:S01]  /*6f40*/  FADD.FTZ R194, R198, -UR4 ;  /* 0x80000004c6c27e21 */ /* 0x000fe20008010000 */
[----:B------:R-:W-:Y:S01]  /*6f50*/  FADD.FTZ R195, R199, -UR4 ;  /* 0x80000004c7c37e21 */ /* 0x000fe20008010000 */
[----:B------:R-:W-:Y:S01]  /*6f60*/  FMUL.FTZ R192, R16, UR11 ;  /* 0x0000000b10c07c20 */ /* 0x000fe20008410000 */
[----:B------:R-:W-:Y:S01]  /*6f70*/  FMUL.FTZ R19, R19, UR11 ;  /* 0x0000000b13137c20 */ /* 0x000fe20008410000 */
[----:B------:R-:W-:Y:S01]  /*6f80*/  F2FP.F16.F32.PACK_AB R14, R18, R14 ;  /* 0x0000000e120e723e */ /* 0x000fe200000000ff */
[----:B------:R-:W-:Y:S01]  /*6f90*/  FADD.FTZ R18, R197, -UR4 ;  /* 0x80000004c5127e21 */ /* 0x000fe20008010000 */
[----:B------:R-:W-:Y:S01]  /*6fa0*/  F2FP.F16.F32.PACK_AB R13, R17, R13 ;  /* 0x0000000d110d723e */ /* 0x000fe200000000ff */
        /* <DEDUP_REMOVED lines=9> */
[----:B------:R-:W-:Y:S01]  /*7040*/  F2FP.F16.F32.PACK_AB R16, R196, R16 ;  /* 0x00000010c410723e */ /* 0x000fe200000000ff */
[----:B------:R-:W-:Y:S01]  /*7050*/  FADD.FTZ R196, R200, -UR4 ;  /* 0x80000004c8c47e21 */ /* 0x000fe20008010000 */
[----:B------:R-:W-:Y:S01]  /*7060*/  FADD.FTZ R199, R206, -UR4 ;  /* 0x80000004cec77e21 */ /* 0x000fe20008010000 */
[----:B------:R-:W-:Y:S01]  /*7070*/  F2FP.F16.F32.PACK_AB R11, R201, R11 ;  /* 0x0000000bc90b723e */ /* 0x000fe200000000ff */
[----:B------:R-:W-:Y:S01]  /*7080*/  FFMA.FTZ R17, R62, R193, R134 ;  /* 0x000000c13e117223 */ /* 0x000fe20000010086 */
[----:B------:R-:W-:Y:S01]  /*7090*/  FFMA.FTZ R201, R63, R197, R135 ;  /* 0x000000c53fc97223 */ /* 0x000fe20000010087 */
[----:B------:R-:W-:Y:S01]  /*70a0*/  F2FP.F16.F32.PACK_AB R18, R195, R18 ;  /* 0x00000012c312723e */ /* 0x000fe200000000ff */
[----:B------:R-:W-:Y:S01]  /*70b0*/  FMUL.FTZ R195, R196, UR11 ;  /* 0x0000000bc4c37c20 */ /* 0x000fe20008410000 */
[----:B------:R-:W-:Y:S01]  /*70c0*/  FMUL.FTZ R199, R199, UR11 ;  /* 0x0000000bc7c77c20 */ /* 0x000fe20008410000 */
[----:B------:R-:W-:Y:S01]  /*70d0*/  FFMA.FTZ R8, R52, R8, R92 ;  /* 0x0000000834087223 */ /* 0x000fe2000001005c */
        /* <DEDUP_REMOVED lines=14> */
[----:B------:R-:W-:Y:S01]  /*71c0*/  F2FP.F16.F32.PACK_AB R195, R199, R195 ;  /* 0x000000c3c7c3723e */ /* 0x000fe200000000ff */
[----:B------:R1:W-:Y:S01]  /*71d0*/  STG.E.128 desc[UR6][R2.64], R8 ;  /* 0x0000000802007986 */ /* 0x0003e2000c101d06 */
[----:B------:R-:W-:Y:S02]  /*71e0*/  F2FP.F16.F32.PACK_AB R194, R198, R194 ;  /* 0x000000c2c6c2723e */ /* 0x000fe400000000ff */
[----:B------:R-:W-:Y:S02]  /*71f0*/  F2FP.F16.F32.PACK_AB R193, R197, R193 ;  /* 0x000000c1c5c1723e */ /* 0x000fe400000000ff */
[----:B------:R-:W-:Y:S01]  /*7200*/  F2FP.F16.F32.PACK_AB R192, R196, R192 ;  /* 0x000000c0c4c0723e */ /* 0x000fe200000000ff */
[----:B------:R1:W-:Y:S04]  /*7210*/  STG.E.128 desc[UR6][R184.64], R4 ;  /* 0x00000004b8007986 */ /* 0x0003e8000c101d06 */
[----:B------:R1:W-:Y:S04]  /*7220*/  STG.E.128 desc[UR6][R188.64], R12 ;  /* 0x0000000cbc007986 */ /* 0x0003e8000c101d06 */
[----:B------:R1:W-:Y:S04]  /*7230*/  STG.E.128 desc[UR6][R186.64], R16 ;  /* 0x00000010ba007986 */ /* 0x0003e8000c101d06 */
[----:B------:R1:W-:Y:S01]  /*7240*/  STG.E.128 desc[UR6][R190.64], R192 ;  /* 0x000000c0be007986 */ /* 0x0003e2000c101d06 */
[----:B------:R-:W-:Y:S05]  /*7250*/  @!P3 BRA `(.L_x_23539) ;  /* 0xffffff980050b947 */ /* 0x000fea000383ffff */
[----:B------:R-:W-:Y:S05]  /*7260*/  EXIT ;  /* 0x000000000000794d */ /* 0x000fea0003800000 */
.L_x_23538:
[----:B------:R-:W-:Y:S01]  /*7270*/  HFMA2.MMA R233, -RZ, RZ, 0, 5.9604644775390625e-08 ;  /* 0x00000001ffe97435 */ /* 0x000fe200000001ff */
[----:B------:R-:W-:Y:S02]  /*7280*/  MOV R252, R184 ;  /* 0x000000b800fc7202 */ /* 0x000fe40000000f00 */
[----:B------:R-:W-:Y:S02]  /*7290*/  MOV R187, 0x1f ;  /* 0x0000001f00bb7802 */ /* 0x000fe40000000f00 */
[----:B------:R-:W-:-:S07]  /*72a0*/  MOV R185, 0xffffffff ;  /* 0xffffffff00b97802 */ /* 0x000fce0000000f00 */
[----:B-----5:R-:W-:Y:S05]  /*72b0*/  WARPSYNC.COLLECTIVE R185, `(.L_x_23540) ;  /* 0x00000000b9087348 */ /* 0x020fea0003c00000 */
[----:B------:R0:W1:Y:S02]  /*72c0*/  SHFL.BFLY P4, R235, R252, R233, R187 ;  /* 0x0c0000e9fceb7389 */ /* 0x00006400000800bb */
[----:B01---5:R-:W-:Y:S01]  /*72d0*/  ENDCOLLECTIVE ;  /* 0x000000000000791b */ /* 0x023fe20003800000 */
.L_x_23540:
        /* <DEDUP_REMOVED lines=8> */
.L_x_23541:
[----:B------:R-:W-:Y:S01]  /*7360*/  HFMA2.MMA R233, -RZ, RZ, 0, 2.384185791015625e-07 ;  /* 0x00000004ffe97435 */ /* 0x000fe200000001ff */
[----:B------:R-:W-:-:S05]  /*7370*/  MOV R185, R235 ;  /* 0x000000eb00b97202 */ /* 0x000fca0000000f00 */
[----:B------:R-:W-:Y:S01]  /*7380*/  FADD.FTZ R184, R184, R185 ;  /* 0x000000b9b8b87221 */ /* 0x000fe20000010000 */
[----:B------:R-:W-:-:S04]  /*7390*/  MOV R185, 0xffffffff ;  /* 0xffffffff00b97802 */ /* 0x000fc80000000f00 */
[----:B------:R-:W-:-:S07]  /*73a0*/  MOV R252, R184 ;  /* 0x000000b800fc7202 */ /* 0x000fce0000000f00 */
[----:B------:R-:W-:Y:S05]  /*73b0*/  WARPSYNC.COLLECTIVE R185, `(.L_x_23542) ;  /* 0x00000000b9087348 */ /* 0x000fea0003c00000 */
[----:B------:R0:W1:Y:S02]  /*73c0*/  SHFL.BFLY P4, R235, R252, R233, R187 ;  /* 0x0c0000e9fceb7389 */ /* 0x00006400000800bb */
[----:B01----:R-:W-:Y:S01]  /*73d0*/  ENDCOLLECTIVE ;  /* 0x000000000000791b */ /* 0x003fe20003800000 */
.L_x_23542:
        /* <DEDUP_REMOVED lines=8> */
.L_x_23543:
        /* <DEDUP_REMOVED lines=8> */
.L_x_23544:
[----:B------:R-:W-:Y:S01]  /*74e0*/  HFMA2.MMA R233, -RZ, RZ, 0, 5.9604644775390625e-08 ;  /* 0x00000001ffe97435 */ /* 0x000fe200000001ff */
        /* <DEDUP_REMOVED lines=121> */
.L_x_23545:
        /* <DEDUP_REMOVED lines=8> */
.L_x_23546:
        /* <DEDUP_REMOVED lines=8> */
.L_x_23547:
        /* <DEDUP_REMOVED lines=8> */
.L_x_23548:
        /* <DEDUP_REMOVED lines=8> */
.L_x_23549:
[----:B------:R-:W-:Y:S01]  /*7e80*/  MOV R185, R235 ;  /* 0x000000eb00b97202 */ /* 0x000fe20000000f00 */
[----:B------:R-:W-:Y:S06]  /*7e90*/  BRA `(.L_x_23550) ;  /* 0xffffffd400e47947 */ /* 0x000fec000383ffff */
.L_x_23551:
        /* <DEDUP_REMOVED lines=14> */
.L_x_41629:


//--------------------- .text._ZN10layer_norm31ln_parallel_residual_fwd_kernelINS_13Kernel_traitsIf6__halfS2_S2_fjLj7168ELj1ELj1ELj4ELj16ENS_18Kernel_traits_baseILj7168EfS2_S2_S2_fjLj128EEEEELb0ELb1ELb0EEEvNS_9FwdParamsE --------------------------
	.section	.text._ZN10layer_norm31ln_parallel_residual_fwd_kernelINS_13Kernel_traitsIf6__halfS2_S2_fjLj7168ELj1ELj1ELj4ELj16ENS_18Kernel_traits_baseILj7168EfS2_S2_S2_fjLj128EEEEELb0ELb1ELb0EEEvNS_9FwdParamsE,"ax",@progbits
	.align	128
        .global         _ZN10layer_norm31ln_parallel_residual_fwd_kernelINS_13Kernel_traitsIf6__halfS2_S2_fjLj7168ELj1ELj1ELj4ELj16ENS_18Kernel_traits_baseILj7168EfS2_S2_S2_fjLj128EEEEELb0ELb1ELb0EEEvNS_9FwdParamsE
        .type           _ZN10layer_norm31ln_parallel_residual_fwd_kernelINS_13Kernel_traitsIf6__halfS2_S2_fjLj7168ELj1ELj1ELj4ELj16ENS_18Kernel_traits_baseILj7168EfS2_S2_S2_fjLj128EEEEELb0ELb1ELb0EEEvNS_9FwdParamsE,@function
        .size           _ZN10layer_norm31ln_parallel_residual_fwd_kernelINS_13Kernel_traitsIf6__halfS2_S2_fjLj7168ELj1ELj1ELj4ELj16ENS_18Kernel_traits_baseILj7168EfS2_S2_S2_fjLj128EEEEELb0ELb1ELb0EEEvNS_9FwdParamsE,(.L_x_41630 - _ZN10layer_norm31ln_parallel_residual_fwd_kernelINS_13Kernel_traitsIf6__halfS2_S2_fjLj7168ELj1ELj1ELj4ELj16ENS_18Kernel_traits_baseILj7168EfS2_S2_S2_fjLj128EEEEELb0ELb1ELb0EEEvNS_9FwdParamsE)
        .other          _ZN10layer_norm31ln_parallel_residual_fwd_kernelINS_13Kernel_traitsIf6__halfS2_S2_fjLj7168ELj1ELj1ELj4ELj16ENS_18Kernel_traits_baseILj7168EfS2_S2_S2_fjLj128EEEEELb0ELb1ELb0EEEvNS_9FwdParamsE,@"STO_CUDA_ENTRY STV_DEFAULT"
_ZN10layer_norm31ln_parallel_residual_fwd_kernelINS_13Kernel_traitsIf6__halfS2_S2_fjLj7168ELj1ELj1ELj4ELj16ENS_18Kernel_traits_baseILj7168EfS2_S2_S2_fjLj128EEEEELb0ELb1ELb0EEEvNS_9FwdParamsE:
.text._ZN10layer_norm31ln_parallel_residual_fwd_kernelINS_13Kernel_traitsIf6__halfS2_S2_fjLj7168ELj1ELj1ELj4ELj16ENS_18Kernel_traits_baseILj7168EfS2_S2_S2_fjLj128EEEEELb0ELb1ELb0EEEvNS_9FwdParamsE:
        /* <DEDUP_REMOVED lines=41> */
.L_x_23553:
[----:B------:R-:W-:Y:S05]  /*0290*/  BSYNC B0 ;  /* 0x0000000000007941 */ /* 0x000fea0003800000 */
.L_x_23552:
        /* <DEDUP_REMOVED lines=18> */
.L_x_23555:
[----:B------:R-:W-:Y:S05]  /*03c0*/  BSYNC B0 ;  /* 0x0000000000007941 */ /* 0x000fea0003800000 */
.L_x_23554:
        /* <DEDUP_REMOVED lines=18> */
.L_x_23557:
[----:B------:R-:W-:Y:S05]  /*04f0*/  BSYNC B0 ;  /* 0x0000000000007941 */ /* 0x000fea0003800000 */
.L_x_23556:
        /* <DEDUP_REMOVED lines=18> */
.L_x_23559:
[----:B------:R-:W-:Y:S05]  /*0620*/  BSYNC B0 ;  /* 0x0000000000007941 */ /* 0x000fea0003800000 */
.L_x_23558:
        /* <DEDUP_REMOVED lines=18> */
.L_x_23561:
[----:B------:R-:W-:Y:S05]  /*0750*/  BSYNC B0 ;  /* 0x0000000000007941 */ /* 0x000fea0003800000 */
.L_x_23560:
        /* <DEDUP_REMOVED lines=21> */
.L_x_23563:
[----:B------:R-:W-:Y:S05]  /*08b0*/  BSYNC B0 ;  /* 0x0000000000007941 */ /* 0x000fea0003800000 */
.L_x_23562:
        /* <DEDUP_REMOVED lines=20> */
.L_x_23565:
[----:B------:R-:W-:Y:S05]  /*0a00*/  BSYNC B0 ;  /* 0x0000000000007941 */ /* 0x000fea0003800000 */
.L_x_23564:
        /* <DEDUP_REMOVED lines=26> */
[----:B------:R-:W-:Y:S02]  /*0bb0*/  IADD3 R8, R8, R7, RZ ;  /* 0x0000000708087210 */ /* 0x000fe40007ffe0ff */
[----:B------:R-:W-:-:S02]  /*0bc0*/  ISETP.NE.AND P2, PT, RZ, UR6, PT ;  /* 0x00000006ff007c0c */ /* 0x000fc4000bf45270 */
[----:B------:R-:W-:Y:S02]  /*0bd0*/  SHF.L.U32 R8, R8, 0x3, RZ ;  /* 0x0000000308087819 */ /* 0x000fe400000006ff */
[----:B------:R-:W-:Y:S02]  /*0be0*/  VIMNMX R10, R10, 0x20, PT ;  /* 0x000000200a0a7848 */ /* 0x000fe40003fe0100 */
[----:B------:R-:W-:Y:S02]  /*0bf0*/  I2FP.F32.U32 R6, R8 ;  /* 0x0000000800067245 */ /* 0x000fe40000201000 */
[----:B------:R-:W-:Y:S01]  /*0c00*/  IADD3 R7, R7, R10, RZ ;  /* 0x0000000a07077210 */ /* 0x000fe20007ffe0ff */
[----:B------:R-:W-:Y:S01]  /*0c10*/  HFMA2.MMA R10, -RZ, RZ, 0, 5.9604644775390625e-08 ;  /* 0x00000001ff0a7435 */ /* 0x000fe200000001ff */
[----:B------:R-:W-:Y:S02]  /*0c20*/  LOP3.LUT R4, R4, 0xfffffbff, RZ, 0xc0, !PT ;  /* 0xfffffbff04047812 */ /* 0x000fe400078ec0ff */
[----:B------:R-:W0:Y:S01]  /*0c30*/  MUFU.RCP R6, R6 ;  /* 0x0000000600067308 */ /* 0x000e220000001000 */
[----:B------:R-:W-:-:S02]  /*0c40*/  SHF.L.U32 R7, R7, 0x3, RZ ;  /* 0x0000000307077819 */ /* 0x000fc400000006ff */
[----:B------:R-:W-:-:S07]  /*0c50*/  @P2 LOP3.LUT R4, R4, 0x400, RZ, 0xfc, !PT ;  /* 0x0000040004042812 */ /* 0x000fce00078efcff */
.L_x_23819:
[----:B------:R-:W-:Y:S01]  /*0c60*/  IMAD R8, R5, UR10, RZ ;  /* 0x0000000a05087c24 */ /* 0x000fe2000f8e02ff */
[----:B------:R-:W-:Y:S04]  /*0c70*/  BSSY B0, `(.L_x_23566) ;  /* 0x000009a000007945 */ /* 0x000fe80003800000 */
[----:B01234-:R-:W-:-:S04]  /*0c80*/  SHF.R.S32.HI R181, RZ, 0x1f, R8 ;  /* 0x0000001fffb57819 */ /* 0x01ffc80000011408 */
[----:B------:R-:W-:-:S04]  /*0c90*/  LEA.HI R8, R181, R8, RZ, 0x3 ;  /* 0x00000008b5087211 */ /* 0x000fc800078f18ff */
[----:B------:R-:W-:-:S04]  /*0ca0*/  LEA.HI.SX32 R8, R8, R3, 0x1d ;  /* 0x0000000308087211 */ /* 0x000fc800078feaff */
[----:B------:R-:W-:Y:S01]  /*0cb0*/  MOV R12, R8 ;  /* 0x00000008000c7202 */ /* 0x000fe20000000f00 */
        /* <DEDUP_REMOVED lines=17> */
[----:B-1----:R-:W-:Y:S05]  /*0dd0*/  @P3 BRA `(.L_x_23568) ;  /* 0x0000000000203947 */ /* 0x002fea0003800000 */
[----:B------:R-:W-:-:S04]  /*0de0*/  ISETP.NE.U32.AND P4, PT, RZ, UR14, PT ;  /* 0x0000000eff007c0c */ /* 0x000fc8000bf85070 */
[----:B------:R-:W-:-:S13]  /*0df0*/  ISETP.NE.AND.EX P4, PT, RZ, UR15, PT, P4 ;  /* 0x0000000fff007c0c */ /* 0x000fda000bf85340 */
[----:B------:R-:W-:Y:S05]  /*0e00*/  @P4 BRA `(.L_x_23569) ;  /* 0x0000000000084947 */ /* 0x000fea0003800000 */
[----:B------:R-:W-:Y:S05]  /*0e10*/  @P0 BRA `(.L_x_23570) ;  /* 0x0000000000200947 */ /* 0x000fea0003800000 */
[----:B------:R-:W-:Y:S05]  /*0e20*/  BRA `(.L_x_23571) ;  /* 0x0000000000247947 */ /* 0x000fea0003800000 */
.L_x_23569:
[----:B-----5:R-:W-:-:S05]  /*0e30*/  HADD2.F32 R12, -RZ, R172.H0_H0 ;  /* 0x200000acff0c7230 */ /* 0x020fca0000004100 */
[----:B------:R-:W-:Y:S01]  /*0e40*/  FADD.FTZ R9, R12, R9 ;  /* 0x000000090c097221 */ /* 0x000fe20000010000 */
[----:B------:R-:W-:Y:S06]  /*0e50*/  BRA `(.L_x_23570) ;  /* 0x0000000000107947 */ /* 0x000fec0003800000 */
.L_x_23568:
[----:B-----5:R-:W-:Y:S02]  /*0e60*/  HADD2.F32 R12, -RZ, R56.H0_H0 ;  /* 0x20000038ff0c7230 */ /* 0x020fe40000004100 */
[----:B------:R-:W-:-:S03]  /*0e70*/  @P2 HADD2.F32 R14, -RZ, R172.H0_H0 ;  /* 0x200000acff0e2230 */ /* 0x000fc60000004100 */
[----:B------:R-:W-:-:S04]  /*0e80*/  FADD.FTZ R9, R12, R9 ;  /* 0x000000090c097221 */ /* 0x000fc80000010000 */
[----:B------:R-:W-:-:S07]  /*0e90*/  @P2 FADD.FTZ R9, R14, R9 ;  /* 0x000000090e092221 */ /* 0x000fce0000010000 */
.L_x_23570:
[----:B------:R-:W-:-:S04]  /*0ea0*/  F2FP.F16.F32.PACK_AB R12, RZ, R9 ;  /* 0x00000009ff0c723e */ /* 0x000fc800000000ff */
[----:B------:R-:W-:-:S07]  /*0eb0*/  PRMT R176, R12, 0x7610, R176 ;  /* 0x000076100cb07816 */ /* 0x000fce00000000b0 */
.L_x_23571:
[----:B------:R-:W-:Y:S01]  /*0ec0*/  HADD2.F32 R23, -RZ, R52.H1_H1 ;  /* 0x30000034ff177230 */ /* 0x000fe20000004100 */
[----:B------:R-:W-:Y:S06]  /*0ed0*/  @P3 BRA `(.L_x_23572) ;  /* 0x0000000000203947 */ /* 0x000fec0003800000 */
[----:B------:R-:W-:-:S04]  /*0ee0*/  ISETP.NE.U32.AND P4, PT, RZ, UR14, PT ;  /* 0x0000000eff007c0c */ /* 0x000fc8000bf85070 */
[----:B------:R-:W-:-:S13]  /*0ef0*/  ISETP.NE.AND.EX P4, PT, RZ, UR15, PT, P4 ;  /* 0x0000000fff007c0c */ /* 0x000fda000bf85340 */
[----:B------:R-:W-:Y:S05]  /*0f00*/  @P4 BRA `(.L_x_23573) ;  /* 0x0000000000084947 */ /* 0x000fea0003800000 */
[----:B------:R-:W-:Y:S05]  /*0f10*/  @P0 BRA `(.L_x_23574) ;  /* 0x0000000000200947 */ /* 0x000fea0003800000 */
[----:B------:R-:W-:Y:S05]  /*0f20*/  BRA `(.L_x_23575) ;  /* 0x0000000000247947 */ /* 0x000fea0003800000 */
.L_x_23573:
[----:B-----5:R-:W-:-:S05]  /*0f30*/  HADD2.F32 R12, -RZ, R172.H1_H1 ;  /* 0x300000acff0c7230 */ /* 0x020fca0000004100 */
[----:B------:R-:W-:Y:S01]  /*0f40*/  FADD.FTZ R23, R12, R23 ;  /* 0x000000170c177221 */ /* 0x000fe20000010000 */
[----:B------:R-:W-:Y:S06]  /*0f50*/  BRA `(.L_x_23574) ;  /* 0x0000000000107947 */ /* 0x000fec0003800000 */
.L_x_23572:
[----:B-----5:R-:W-:Y:S02]  /*0f60*/  HADD2.F32 R12, -RZ, R56.H1_H1 ;  /* 0x30000038ff0c7230 */ /* 0x020fe40000004100 */
[----:B------:R-:W-:-:S03]  /*0f70*/  @P2 HADD2.F32 R14, -RZ, R172.H1_H1 ;  /* 0x300000acff0e2230 */ /* 0x000fc60000004100 */
[----:B------:R-:W-:-:S04]  /*0f80*/  FADD.FTZ R23, R12, R23 ;  /* 0x000000170c177221 */ /* 0x000fc80000010000 */
[----:B------:R-:W-:-:S07]  /*0f90*/  @P2 FADD.FTZ R23, R14, R23 ;  /* 0x000000170e172221 */ /* 0x000fce0000010000 */
.L_x_23574:
[----:B------:R-:W-:-:S04]  /*0fa0*/  F2FP.F16.F32.PACK_AB R12, RZ, R23 ;  /* 0x00000017ff0c723e */ /* 0x000fc800000000ff */
[----:B------:R-:W-:-:S07]  /*0fb0*/  PRMT R176, R176, 0x5410, R12 ;  /* 0x00005410b0b07816 */ /* 0x000fce000000000c */
.L_x_23575:
[----:B------:R-:W-:Y:S01]  /*0fc0*/  HADD2.F32 R25, -RZ, R53.H0_H0 ;  /* 0x20000035ff197230 */ /* 0x000fe20000004100 */
[----:B------:R-:W-:Y:S06]  /*0fd0*/  @P3 BRA `(.L_x_23576) ;  /* 0x0000000000203947 */ /* 0x000fec0003800000 */
[----:B------:R-:W-:-:S04]  /*0fe0*/  ISETP.NE.U32.AND P4, PT, RZ, UR14, PT ;  /* 0x0000000eff007c0c */ /* 0x000fc8000bf85070 */
[----:B------:R-:W-:-:S13]  /*0ff0*/  ISETP.NE.AND.EX P4, PT, RZ, UR15, PT, P4 ;  /* 0x0000000fff007c0c */ /* 0x000fda000bf85340 */
[----:B------:R-:W-:Y:S05]  /*1000*/  @P4 BRA `(.L_x_23577) ;  /* 0x0000000000084947 */ /* 0x000fea0003800000 */
[----:B------:R-:W-:Y:S05]  /*1010*/  @P0 BRA `(.L_x_23578) ;  /* 0x0000000000200947 */ /* 0x000fea0003800000 */
[----:B------:R-:W-:Y:S05]  /*1020*/  BRA `(.L_x_23579) ;  /* 0x0000000000247947 */ /* 0x000fea0003800000 */
.L_x_23577:
[----:B-----5:R-:W-:-:S05]  /*1030*/  HADD2.F32 R12, -RZ, R173.H0_H0 ;  /* 0x200000adff0c7230 */ /* 0x020fca0000004100 */
[----:B------:R-:W-:Y:S01]  /*1040*/  FADD.FTZ R25, R12, R25 ;  /* 0x000000190c197221 */ /* 0x000fe20000010000 */
[----:B------:R-:W-:Y:S06]  /*1050*/  BRA `(.L_x_23578) ;  /* 0x0000000000107947 */ /* 0x000fec0003800000 */
.L_x_23576:
[----:B-----5:R-:W-:Y:S02]  /*1060*/  HADD2.F32 R12, -RZ, R57.H0_H0 ;  /* 0x20000039ff0c7230 */ /* 0x020fe40000004100 */
[----:B------:R-:W-:-:S03]  /*1070*/  @P2 HADD2.F32 R14, -RZ, R173.H0_H0 ;  /* 0x200000adff0e2230 */ /* 0x000fc60000004100 */
[----:B------:R-:W-:-:S04]  /*1080*/  FADD.FTZ R25, R12, R25 ;  /* 0x000000190c197221 */ /* 0x000fc80000010000 */
[----:B------:R-:W-:-:S07]  /*1090*/  @P2 FADD.FTZ R25, R14, R25 ;  /* 0x000000190e192221 */ /* 0x000fce0000010000 */
.L_x_23578:
[----:B------:R-:W-:-:S04]  /*10a0*/  F2FP.F16.F32.PACK_AB R12, RZ, R25 ;  /* 0x00000019ff0c723e */ /* 0x000fc800000000ff */
[----:B------:R-:W-:-:S07]  /*10b0*/  PRMT R177, R12, 0x7610, R177 ;  /* 0x000076100cb17816 */ /* 0x000fce00000000b1 */
.L_x_23579:
[----:B------:R-:W-:Y:S01]  /*10c0*/  HADD2.F32 R51, -RZ, R53.H1_H1 ;  /* 0x30000035ff337230 */ /* 0x000fe20000004100 */
[----:B------:R-:W-:Y:S06]  /*10d0*/  @P3 BRA `(.L_x_23580) ;  /* 0x0000000000203947 */ /* 0x000fec0003800000 */
[----:B------:R-:W-:-:S04]  /*10e0*/  ISETP.NE.U32.AND P4, PT, RZ, UR14, PT ;  /* 0x0000000eff007c0c */ /* 0x000fc8000bf85070 */
[----:B------:R-:W-:-:S13]  /*10f0*/  ISETP.NE.AND.EX P4, PT, RZ, UR15, PT, P4 ;  /* 0x0000000fff007c0c */ /* 0x000fda000bf85340 */
[----:B------:R-:W-:Y:S05]  /*1100*/  @P4 BRA `(.L_x_23581) ;  /* 0x0000000000084947 */ /* 0x000fea0003800000 */
[----:B------:R-:W-:Y:S05]  /*1110*/  @P0 BRA `(.L_x_23582) ;  /* 0x0000000000200947 */ /* 0x000fea0003800000 */
[----:B------:R-:W-:Y:S05]  /*1120*/  BRA `(.L_x_23583) ;  /* 0x0000000000247947 */ /* 0x000fea0003800000 */
.L_x_23581:
[----:B-----5:R-:W-:-:S05]  /*1130*/  HADD2.F32 R12, -RZ, R173.H1_H1 ;  /* 0x300000adff0c7230 */ /* 0x020fca0000004100 */
[----:B------:R-:W-:Y:S01]  /*1140*/  FADD.FTZ R51, R12, R51 ;  /* 0x000000330c337221 */ /* 0x000fe20000010000 */
[----:B------:R-:W-:Y:S06]  /*1150*/  BRA `(.L_x_23582) ;  /* 0x0000000000107947 */ /* 0x000fec0003800000 */
.L_x_23580:
[----:B-----5:R-:W-:Y:S02]  /*1160*/  HADD2.F32 R12, -RZ, R57.H1_H1 ;  /* 0x30000039ff0c7230 */ /* 0x020fe40000004100 */
[----:B------:R-:W-:-:S03]  /*1170*/  @P2 HADD2.F32 R14, -RZ, R173.H1_H1 ;  /* 0x300000adff0e2230 */ /* 0x000fc60000004100 */
[----:B------:R-:W-:-:S04]  /*1180*/  FADD.FTZ R51, R12, R51 ;  /* 0x000000330c337221 */ /* 0x000fc80000010000 */
[----:B------:R-:W-:-:S07]  /*1190*/  @P2 FADD.FTZ R51, R14, R51 ;  /* 0x000000330e332221 */ /* 0x000fce0000010000 */
.L_x_23582:
[----:B------:R-:W-:-:S04]  /*11a0*/  F2FP.F16.F32.PACK_AB R12, RZ, R51 ;  /* 0x00000033ff0c723e */ /* 0x000fc800000000ff */
[----:B------:R-:W-:-:S07]  /*11b0*/  PRMT R177, R177, 0x5410, R12 ;  /* 0x00005410b1b17816 */ /* 0x000fce000000000c */
.L_x_23583:
[----:B------:R-:W-:Y:S01]  /*11c0*/  HADD2.F32 R53, -RZ, R54.H0_H0 ;  /* 0x20000036ff357230 */ /* 0x000fe20000004100 */
[----:B------:R-:W-:Y:S06]  /*11d0*/  @P3 BRA `(.L_x_23584) ;  /* 0x0000000000203947 */ /* 0x000fec0003800000 */
[----:B------:R-:W-:-:S04]  /*11e0*/  ISETP.NE.U32.AND P4, PT, RZ, UR14, PT ;  /* 0x0000000eff007c0c */ /* 0x000fc8000bf85070 */
[----:B------:R-:W-:-:S13]  /*11f0*/  ISETP.NE.AND.EX P4, PT, RZ, UR15, PT, P4 ;  /* 0x0000000fff007c0c */ /* 0x000fda000bf85340 */
[----:B------:R-:W-:Y:S05]  /*1200*/  @P4 BRA `(.L_x_23585) ;  /* 0x0000000000084947 */ /* 0x000fea0003800000 */
[----:B------:R-:W-:Y:S05]  /*1210*/  @P0 BRA `(.L_x_23586) ;  /* 0x0000000000200947 */ /* 0x000fea0003800000 */
[----:B------:R-:W-:Y:S05]  /*1220*/  BRA `(.L_x_23587) ;  /* 0x0000000000247947 */ /* 0x000fea0003800000 */
.L_x_23585:
[----:B-----5:R-:W-:-:S05]  /*1230*/  HADD2.F32 R12, -RZ, R174.H0_H0 ;  /* 0x200000aeff0c7230 */ /* 0x020fca0000004100 */
[----:B------:R-:W-:Y:S01]  /*1240*/  FADD.FTZ R53, R12, R53 ;  /* 0x000000350c357221 */ /* 0x000fe20000010000 */
[----:B------:R-:W-:Y:S06]  /*1250*/  BRA `(.L_x_23586) ;  /* 0x0000000000107947 */ /* 0x000fec0003800000 */
.L_x_23584:
[----:B-----5:R-:W-:Y:S02]  /*1260*/  HADD2.F32 R12, -RZ, R58.H0_H0 ;  /* 0x2000003aff0c7230 */ /* 0x020fe40000004100 */
[----:B------:R-:W-:-:S03]  /*1270*/  @P2 HADD2.F32 R14, -RZ, R174.H0_H0 ;  /* 0x200000aeff0e2230 */ /* 0x000fc60000004100 */
[----:B------:R-:W-:-:S04]  /*1280*/  FADD.FTZ R53, R12, R53 ;  /* 0x000000350c357221 */ /* 0x000fc80000010000 */
[----:B------:R-:W-:-:S07]  /*1290*/  @P2 FADD.FTZ R53, R14, R53 ;  /* 0x000000350e352221 */ /* 0x000fce0000010000 */
.L_x_23586:
[----:B------:R-:W-:-:S04]  /*12a0*/  F2FP.F16.F32.PACK_AB R12, RZ, R53 ;  /* 0x00000035ff0c723e */ /* 0x000fc800000000ff */
[----:B------:R-:W-:-:S07]  /*12b0*/  PRMT R178, R12, 0x7610, R178 ;  /* 0x000076100cb27816 */ /* 0x000fce00000000b2 */
.L_x_23587:
[----:B------:R-:W-:Y:S01]  /*12c0*/  HADD2.F32 R209, -RZ, R54.H1_H1 ;  /* 0x30000036ffd17230 */ /* 0x000fe20000004100 */
[----:B------:R-:W-:Y:S06]  /*12d0*/  @P3 BRA `(.L_x_23588) ;  /* 0x0000000000203947 */ /* 0x000fec0003800000 */
[----:B------:R-:W-:-:S04]  /*12e0*/  ISETP.NE.U32.AND P4, PT, RZ, UR14, PT ;  /* 0x0000000eff007c0c */ /* 0x000fc8000bf85070 */
[----:B------:R-:W-:-:S13]  /*12f0*/  ISETP.NE.AND.EX P4, PT, RZ, UR15, PT, P4 ;  /* 0x0000000fff007c0c */ /* 0x000fda000bf85340 */
[----:B------:R-:W-:Y:S05]  /*1300*/  @P4 BRA `(.L_x_23589) ;  /* 0x0000000000084947 */ /* 0x000fea0003800000 */
[----:B------:R-:W-:Y:S05]  /*1310*/  @P0 BRA `(.L_x_23590) ;  /* 0x0000000000200947 */ /* 0x000fea0003800000 */
[----:B------:R-:W-:Y:S05]  /*1320*/  BRA `(.L_x_23591) ;  /* 0x0000000000247947 */ /* 0x000fea0003800000 */
.L_x_23589:
[----:B-----5:R-:W-:-:S05]  /*1330*/  HADD2.F32 R12, -RZ, R174.H1_H1 ;  /* 0x300000aeff0c7230 */ /* 0x020fca0000004100 */
[----:B------:R-:W-:Y:S01]  /*1340*/  FADD.FTZ R209, R12, R209 ;  /* 0x000000d10cd17221 */ /* 0x000fe20000010000 */
[----:B------:R-:W-:Y:S06]  /*1350*/  BRA `(.L_x_23590) ;  /* 0x0000000000107947 */ /* 0x000fec0003800000 */
.L_x_23588:
[----:B-----5:R-:W-:Y:S02]  /*1360*/  HADD2.F32 R12, -RZ, R58.H1_H1 ;  /* 0x3000003aff0c7230 */ /* 0x020fe40000004100 */
[----:B------:R-:W-:-:S03]  /*1370*/  @P2 HADD2.F32 R14, -RZ, R174.H1_H1 ;  /* 0x300000aeff0e2230 */ /* 0x000fc60000004100 */
[----:B------:R-:W-:-:S04]  /*1380*/  FADD.FTZ R209, R12, R209 ;  /* 0x000000d10cd17221 */ /* 0x000fc80000010000 */
[----:B------:R-:W-:-:S07]  /*1390*/  @P2 FADD.FTZ R209, R14, R209 ;  /* 0x000000d10ed12221 */ /* 0x000fce0000010000 */
.L_x_23590:
[----:B------:R-:W-:-:S04]  /*13a0*/  F2FP.F16.F32.PACK_AB R12, RZ, R209 ;  /* 0x000000d1ff0c723e */ /* 0x000fc800000000ff */
[----:B------:R-:W-:-:S07]  /*13b0*/  PRMT R178, R178, 0x5410, R12 ;  /* 0x00005410b2b27816 */ /* 0x000fce000000000c */
.L_x_23591:
[----:B------:R-:W-:Y:S01]  /*13c0*/  HADD2.F32 R211, -RZ, R55.H0_H0 ;  /* 0x20000037ffd37230 */ /* 0x000fe20000004100 */
[----:B------:R-:W-:Y:S06]  /*13d0*/  @P3 BRA `(.L_x_23592) ;  /* 0x0000000000203947 */ /* 0x000fec0003800000 */
[----:B------:R-:W-:-:S04]  /*13e0*/  ISETP.NE.U32.AND P4, PT, RZ, UR14, PT ;  /* 0x0000000eff007c0c */ /* 0x000fc8000bf85070 */
[----:B------:R-:W-:-:S13]  /*13f0*/  ISETP.NE.AND.EX P4, PT, RZ, UR15, PT, P4 ;  /* 0x0000000fff007c0c */ /* 0x000fda000bf85340 */
[----:B------:R-:W-:Y:S05]  /*1400*/  @P4 BRA `(.L_x_23593) ;  /* 0x0000000000084947 */ /* 0x000fea0003800000 */
[----:B------:R-:W-:Y:S05]  /*1410*/  @P0 BRA `(.L_x_23594) ;  /* 0x0000000000200947 */ /* 0x000fea0003800000 */
[----:B------:R-:W-:Y:S05]  /*1420*/  BRA `(.L_x_23595) ;  /* 0x0000000000247947 */ /* 0x000fea0003800000 */
.L_x_23593:
[----:B-----5:R-:W-:-:S05]  /*1430*/  HADD2.F32 R12, -RZ, R175.H0_H0 ;  /* 0x200000afff0c7230 */ /* 0x020fca0000004100 */
[----:B------:R-:W-:Y:S01]  /*1440*/  FADD.FTZ R211, R12, R211 ;  /* 0x000000d30cd37221 */ /* 0x000fe20000010000 */
[----:B------:R-:W-:Y:S06]  /*1450*/  BRA `(.L_x_23594) ;  /* 0x0000000000107947 */ /* 0x000fec0003800000 */
.L_x_23592:
[----:B-----5:R-:W-:Y:S02]  /*1460*/  HADD2.F32 R12, -RZ, R59.H0_H0 ;  /* 0x2000003bff0c7230 */ /* 0x020fe40000004100 */
[----:B------:R-:W-:-:S03]  /*1470*/  @P2 HADD2.F32 R14, -RZ, R175.H0_H0 ;  /* 0x200000afff0e2230 */ /* 0x000fc60000004100 */
[----:B------:R-:W-:-:S04]  /*1480*/  FADD.FTZ R211, R12, R211 ;  /* 0x000000d30cd37221 */ /* 0x000fc80000010000 */
[----:B------:R-:W-:-:S07]  /*1490*/  @P2 FADD.FTZ R211, R14, R211 ;  /* 0x000000d30ed32221 */ /* 0x000fce0000010000 */
.L_x_23594:
[----:B------:R-:W-:-:S04]  /*14a0*/  F2FP.F16.F32.PACK_AB R12, RZ, R211 ;  /* 0x000000d3ff0c723e */ /* 0x000fc800000000ff */
[----:B------:R-:W-:-:S07]  /*14b0*/  PRMT R179, R12, 0x7610, R179 ;  /* 0x000076100cb37816 */ /* 0x000fce00000000b3 */
.L_x_23595:
[----:B------:R-:W-:Y:S01]  /*14c0*/  HADD2.F32 R55, -RZ, R55.H1_H1 ;  /* 0x30000037ff377230 */ /* 0x000fe20000004100 */
[----:B------:R-:W-:Y:S06]  /*14d0*/  @P3 BRA `(.L_x_23596) ;  /* 0x0000000000203947 */ /* 0x000fec0003800000 */
[----:B------:R-:W-:-:S04]  /*14e0*/  ISETP.NE.U32.AND P2, PT, RZ, UR14, PT ;  /* 0x0000000eff007c0c */ /* 0x000fc8000bf45070 */
[----:B------:R-:W-:-:S13]  /*14f0*/  ISETP.NE.AND.EX P2, PT, RZ, UR15, PT, P2 ;  /* 0x0000000fff007c0c */ /* 0x000fda000bf45320 */
[----:B------:R-:W-:Y:S05]  /*1500*/  @P2 BRA `(.L_x_23597) ;  /* 0x0000000000082947 */ /* 0x000fea0003800000 */
[----:B------:R-:W-:Y:S05]  /*1510*/  @P0 BRA `(.L_x_23598) ;  /* 0x0000000000200947 */ /* 0x000fea0003800000 */
[----:B------:R-:W-:Y:S05]  /*1520*/  BRA `(.L_x_23599) ;  /* 0x0000000000247947 */ /* 0x000fea0003800000 */
.L_x_23597:
[----:B-----5:R-:W-:-:S05]  /*1530*/  HADD2.F32 R12, -RZ, R175.H1_H1 ;  /* 0x300000afff0c7230 */ /* 0x020fca0000004100 */
[----:B------:R-:W-:Y:S01]  /*1540*/  FADD.FTZ R55, R12, R55 ;  /* 0x000000370c377221 */ /* 0x000fe20000010000 */
[----:B------:R-:W-:Y:S06]  /*1550*/  BRA `(.L_x_23598) ;  /* 0x0000000000107947 */ /* 0x000fec0003800000 */
.L_x_23596:
[----:B-----5:R-:W-:Y:S02]  /*1560*/  HADD2.F32 R12, -RZ, R59.H1_H1 ;  /* 0x3000003bff0c7230 */ /* 0x020fe40000004100 */
[----:B------:R-:W-:-:S03]  /*1570*/  @P2 HADD2.F32 R14, -RZ, R175.H1_H1 ;  /* 0x300000afff0e2230 */ /* 0x000fc60000004100 */
[----:B------:R-:W-:-:S04]  /*1580*/  FADD.FTZ R55, R12, R55 ;  /* 0x000000370c377221 */ /* 0x000fc80000010000 */
[----:B------:R-:W-:-:S07]  /*1590*/  @P2 FADD.FTZ R55, R14, R55 ;  /* 0x000000370e372221 */ /* 0x000fce0000010000 */
.L_x_23598:
[----:B------:R-:W-:-:S04]  /*15a0*/  F2FP.F16.F32.PACK_AB R12, RZ, R55 ;  /* 0x00000037ff0c723e */ /* 0x000fc800000000ff */
[----:B------:R-:W-:-:S07]  /*15b0*/  PRMT R179, R179, 0x5410, R12 ;  /* 0x00005410b3b37816 */ /* 0x000fce000000000c */
.L_x_23599:
[----:B------:R-:W1:Y:S01]  /*15c0*/  @P0 LDC.64 R180, c[0x0][0x238] ;  /* 0x00008e00ffb40b82 */ /* 0x000e620000000a00 */
[C---:B------:R-:W-:Y:S02]  /*15d0*/  IADD3 R12, R8.reuse, 0x80, RZ ;  /* 0x00000080080c7810 */ /* 0x040fe40007ffe0ff */
[----:B-1----:R-:W-:-:S04]  /*15e0*/  @P0 LEA R180, P2, R8, R180, 0x4 ;  /* 0x000000b408b40211 */ /* 0x002fc800078420ff */
[----:B------:R-:W-:-:S05]  /*15f0*/  @P0 LEA.HI.X R181, R8, R181, RZ, 0x4, P2 ;  /* 0x000000b508b50211 */ /* 0x000fca00010f24ff */
[----:B------:R1:W-:Y:S04]  /*1600*/  @P0 STG.E.128 desc[UR4][R180.64], R176 ;  /* 0x000000b0b4000986 */ /* 0x0003e8000c101d04 */
.L_x_23567:
[----:B------:R-:W-:Y:S05]  /*1610*/  BSYNC B0 ;  /* 0x0000000000007941 */ /* 0x000fea0003800000 */
.L_x_23566:
        /* <DEDUP_REMOVED lines=25> */
.L_x_23603:
[----:B-----5:R-:W-:-:S05]  /*17b0*/  HADD2.F32 R14, -RZ, R172.H0_H0 ;  /* 0x200000acff0e7230 */ /* 0x020fca0000004100 */
[----:B------:R-:W-:Y:S01]  /*17c0*/  FADD.FTZ R11, R14, R11 ;  /* 0x0000000b0e0b7221 */ /* 0x000fe20000010000 */
[----:B------:R-:W-:Y:S06]  /*17d0*/  BRA `(.L_x_23604) ;  /* 0x0000000000107947 */ /* 0x000fec0003800000 */
.L_x_23602:
[----:B-----5:R-:W-:Y:S02]  /*17e0*/  HADD2.F32 R14, -RZ, R56.H0_H0 ;  /* 0x20000038ff0e7230 */ /* 0x020fe40000004100 */
[----:B------:R-:W-:-:S03]  /*17f0*/  @P2 HADD2.F32 R16, -RZ, R172.H0_H0 ;  /* 0x200000acff102230 */ /* 0x000fc60000004100 */
[----:B------:R-:W-:-:S04]  /*1800*/  FADD.FTZ R11, R14, R11 ;  /* 0x0000000b0e0b7221 */ /* 0x000fc80000010000 */
[----:B------:R-:W-:-:S07]  /*1810*/  @P2 FADD.FTZ R11, R16, R11 ;  /* 0x0000000b100b2221 */ /* 0x000fce0000010000 */
.L_x_23604:
[----:B------:R-:W-:-:S04]  /*1820*/  F2FP.F16.F32.PACK_AB R14, RZ, R11 ;  /* 0x0000000bff0e723e */ /* 0x000fc800000000ff */
[----:B------:R-:W-:-:S07]  /*1830*/  PRMT R176, R14, 0x7610, R176 ;  /* 0x000076100eb07816 */ /* 0x000fce00000000b0 */
.L_x_23605:
[----:B------:R-:W-:Y:S01]  /*1840*/  HADD2.F32 R27, -RZ, R180.H1_H1 ;  /* 0x300000b4ff1b7230 */ /* 0x000fe20000004100 */
[----:B------:R-:W-:Y:S06]  /*1850*/  @P3 BRA `(.L_x_23606) ;  /* 0x0000000000203947 */ /* 0x000fec0003800000 */
[----:B------:R-:W-:-:S04]  /*1860*/  ISETP.NE.U32.AND P4, PT, RZ, UR14, PT ;  /* 0x0000000eff007c0c */ /* 0x000fc8000bf85070 */
[----:B------:R-:W-:-:S13]  /*1870*/  ISETP.NE.AND.EX P4, PT, RZ, UR15, PT, P4 ;  /* 0x0000000fff007c0c */ /* 0x000fda000bf85340 */
[----:B------:R-:W-:Y:S05]  /*1880*/  @P4 BRA `(.L_x_23607) ;  /* 0x0000000000084947 */ /* 0x000fea0003800000 */
[----:B------:R-:W-:Y:S05]  /*1890*/  @P0 BRA `(.L_x_23608) ;  /* 0x0000000000200947 */ /* 0x000fea0003800000 */
[----:B------:R-:W-:Y:S05]  /*18a0*/  BRA `(.L_x_23609) ;  /* 0x0000000000247947 */ /* 0x000fea0003800000 */
.L_x_23607:
[----:B-----5:R-:W-:-:S05]  /*18b0*/  HADD2.F32 R14, -RZ, R172.H1_H1 ;  /* 0x300000acff0e7230 */ /* 0x020fca0000004100 */
[----:B------:R-:W-:Y:S01]  /*18c0*/  FADD.FTZ R27, R14, R27 ;  /* 0x0000001b0e1b7221 */ /* 0x000fe20000010000 */
[----:B------:R-:W-:Y:S06]  /*18d0*/  BRA `(.L_x_23608) ;  /* 0x0000000000107947 */ /* 0x000fec0003800000 */
.L_x_23606:
[----:B-----5:R-:W-:Y:S02]  /*18e0*/  HADD2.F32 R14, -RZ, R56.H1_H1 ;  /* 0x30000038ff0e7230 */ /* 0x020fe40000004100 */
[----:B------:R-:W-:-:S03]  /*18f0*/  @P2 HADD2.F32 R16, -RZ, R172.H1_H1 ;  /* 0x300000acff102230 */ /* 0x000fc60000004100 */
[----:B------:R-:W-:-:S04]  /*1900*/  FADD.FTZ R27, R14, R27 ;  /* 0x0000001b0e1b7221 */ /* 0x000fc80000010000 */
[----:B------:R-:W-:-:S07]  /*1910*/  @P2 FADD.FTZ R27, R16, R27 ;  /* 0x0000001b101b2221 */ /* 0x000fce0000010000 */
.L_x_23608:
[----:B------:R-:W-:-:S04]  /*1920*/  F2FP.F16.F32.PACK_AB R14, RZ, R27 ;  /* 0x0000001bff0e723e */ /* 0x000fc800000000ff */
[----:B------:R-:W-:-:S07]  /*1930*/  PRMT R176, R176, 0x5410, R14 ;  /* 0x00005410b0b07816 */ /* 0x000fce000000000e */
.L_x_23609:
[----:B------:R-:W-:Y:S01]  /*1940*/  HADD2.F32 R29, -RZ, R181.H0_H0 ;  /* 0x200000b5ff1d7230 */ /* 0x000fe20000004100 */
[----:B------:R-:W-:Y:S06]  /*1950*/  @P3 BRA `(.L_x_23610) ;  /* 0x0000000000203947 */ /* 0x000fec0003800000 */
[----:B------:R-:W-:-:S04]  /*1960*/  ISETP.NE.U32.AND P4, PT, RZ, UR14, PT ;  /* 0x0000000eff007c0c */ /* 0x000fc8000bf85070 */
[----:B------:R-:W-:-:S13]  /*1970*/  ISETP.NE.AND.EX P4, PT, RZ, UR15, PT, P4 ;  /* 0x0000000fff007c0c */ /* 0x000fda000bf85340 */
[----:B------:R-:W-:Y:S05]  /*1980*/  @P4 BRA `(.L_x_23611) ;  /* 0x0000000000084947 */ /* 0x000fea0003800000 */
[----:B------:R-:W-:Y:S05]  /*1990*/  @P0 BRA `(.L_x_23612) ;  /* 0x0000000000200947 */ /* 0x000fea0003800000 */
[----:B------:R-:W-:Y:S05]  /*19a0*/  BRA `(.L_x_23613) ;  /* 0x0000000000247947 */ /* 0x000fea0003800000 */
.L_x_23611:
[----:B-----5:R-:W-:-:S05]  /*19b0*/  HADD2.F32 R14, -RZ, R173.H0_H0 ;  /* 0x200000adff0e7230 */ /* 0x020fca0000004100 */
[----:B------:R-:W-:Y:S01]  /*19c0*/  FADD.FTZ R29, R14, R29 ;  /* 0x0000001d0e1d7221 */ /* 0x000fe20000010000 */
[----:B------:R-:W-:Y:S06]  /*19d0*/  BRA `(.L_x_23612) ;  /* 0x0000000000107947 */ /* 0x000fec0003800000 */
.L_x_23610:
[----:B-----5:R-:W-:Y:S02]  /*19e0*/  HADD2.F32 R14, -RZ, R57.H0_H0 ;  /* 0x20000039ff0e7230 */ /* 0x020fe40000004100 */
[----:B------:R-:W-:-:S03]  /*19f0*/  @P2 HADD2.F32 R16, -RZ, R173.H0_H0 ;  /* 0x200000adff102230 */ /* 0x000fc60000004100 */
[----:B------:R-:W-:-:S04]  /*1a00*/  FADD.FTZ R29, R14, R29 ;  /* 0x0000001d0e1d7221 */ /* 0x000fc80000010000 */
[----:B------:R-:W-:-:S07]  /*1a10*/  @P2 FADD.FTZ R29, R16, R29 ;  /* 0x0000001d101d2221 */ /* 0x000fce0000010000 */
.L_x_23612:
[----:B------:R-:W-:-:S04]  /*1a20*/  F2FP.F16.F32.PACK_AB R14, RZ, R29 ;  /* 0x0000001dff0e723e */ /* 0x000fc800000000ff */
[----:B------:R-:W-:-:S07]  /*1a30*/  PRMT R177, R14, 0x7610, R177 ;  /* 0x000076100eb17816 */ /* 0x000fce00000000b1 */
.L_x_23613:
[----:B------:R-:W-:Y:S01]  /*1a40*/  HADD2.F32 R185, -RZ, R181.H1_H1 ;  /* 0x300000b5ffb97230 */ /* 0x000fe20000004100 */
[----:B------:R-:W-:Y:S06]  /*1a50*/  @P3 BRA `(.L_x_23614) ;  /* 0x0000000000203947 */ /* 0x000fec0003800000 */
[----:B------:R-:W-:-:S04]  /*1a60*/  ISETP.NE.U32.AND P4, PT, RZ, UR14, PT ;  /* 0x0000000eff007c0c */ /* 0x000fc8000bf85070 */
[----:B------:R-:W-:-:S13]  /*1a70*/  ISETP.NE.AND.EX P4, PT, RZ, UR15, PT, P4 ;  /* 0x0000000fff007c0c */ /* 0x000fda000bf85340 */
[----:B------:R-:W-:Y:S05]  /*1a80*/  @P4 BRA `(.L_x_23615) ;  /* 0x0000000000084947 */ /* 0x000fea0003800000 */
[----:B------:R-:W-:Y:S05]  /*1a90*/  @P0 BRA `(.L_x_23616) ;  /* 0x0000000000200947 */ /* 0x000fea0003800000 */
[----:B------:R-:W-:Y:S05]  /*1aa0*/  BRA `(.L_x_23617) ;  /* 0x0000000000247947 */ /* 0x000fea0003800000 */
.L_x_23615:
[----:B-----5:R-:W-:-:S05]  /*1ab0*/  HADD2.F32 R14, -RZ, R173.H1_H1 ;  /* 0x300000adff0e7230 */ /* 0x020fca0000004100 */
[----:B------:R-:W-:Y:S01]  /*1ac0*/  FADD.FTZ R185, R14, R185 ;  /* 0x000000b90eb97221 */ /* 0x000fe20000010000 */
[----:B------:R-:W-:Y:S06]  /*1ad0*/  BRA `(.L_x_23616) ;  /* 0x0000000000107947 */ /* 0x000fec0003800000 */
.L_x_23614:
[----:B-----5:R-:W-:Y:S02]  /*1ae0*/  HADD2.F32 R14, -RZ, R57.H1_H1 ;  /* 0x30000039ff0e7230 */ /* 0x020fe40000004100 */
[----:B------:R-:W-:-:S03]  /*1af0*/  @P2 HADD2.F32 R16, -RZ, R173.H1_H1 ;  /* 0x300000adff102230 */ /* 0x000fc60000004100 */
[----:B------:R-:W-:-:S04]  /*1b00*/  FADD.FTZ R185, R14, R185 ;  /* 0x000000b90eb97221 */ /* 0x000fc80000010000 */
[----:B------:R-:W-:-:S07]  /*1b10*/  @P2 FADD.FTZ R185, R16, R185 ;  /* 0x000000b910b92221 */ /* 0x000fce0000010000 */
.L_x_23616:
[----:B------:R-:W-:-:S04]  /*1b20*/  F2FP.F16.F32.PACK_AB R14, RZ, R185 ;  /* 0x000000b9ff0e723e */ /* 0x000fc800000000ff */
[----:B------:R-:W-:-:S07]  /*1b30*/  PRMT R177, R177, 0x5410, R14 ;  /* 0x00005410b1b17816 */ /* 0x000fce000000000e */
.L_x_23617:
[----:B------:R-:W-:Y:S01]  /*1b40*/  HADD2.F32 R187, -RZ, R182.H0_H0 ;  /* 0x200000b6ffbb7230 */ /* 0x000fe20000004100 */
[----:B------:R-:W-:Y:S06]  /*1b50*/  @P3 BRA `(.L_x_23618) ;  /* 0x0000000000203947 */ /* 0x000fec0003800000 */
[----:B------:R-:W-:-:S04]  /*1b60*/  ISETP.NE.U32.AND P4, PT, RZ, UR14, PT ;  /* 0x0000000eff007c0c */ /* 0x000fc8000bf85070 */
[----:B------:R-:W-:-:S13]  /*1b70*/  ISETP.NE.AND.EX P4, PT, RZ, UR15, PT, P4 ;  /* 0x0000000fff007c0c */ /* 0x000fda000bf85340 */
[----:B------:R-:W-:Y:S05]  /*1b80*/  @P4 BRA `(.L_x_23619) ;  /* 0x0000000000084947 */ /* 0x000fea0003800000 */
[----:B------:R-:W-:Y:S05]  /*1b90*/  @P0 BRA `(.L_x_23620) ;  /* 0x0000000000200947 */ /* 0x000fea0003800000 */
[----:B------:R-:W-:Y:S05]  /*1ba0*/  BRA `(.L_x_23621) ;  /* 0x0000000000247947 */ /* 0x000fea0003800000 */
.L_x_23619:
[----:B-----5:R-:W-:-:S05]  /*1bb0*/  HADD2.F32 R14, -RZ, R174.H0_H0 ;  /* 0x200000aeff0e7230 */ /* 0x020fca0000004100 */
[----:B------:R-:W-:Y:S01]  /*1bc0*/  FADD.FTZ R187, R14, R187 ;  /* 0x000000bb0ebb7221 */ /* 0x000fe20000010000 */
[----:B------:R-:W-:Y:S06]  /*1bd0*/  BRA `(.L_x_23620) ;  /* 0x0000000000107947 */ /* 0x000fec0003800000 */
.L_x_23618:
[----:B-----5:R-:W-:Y:S02]  /*1be0*/  HADD2.F32 R14, -RZ, R58.H0_H0 ;  /* 0x2000003aff0e7230 */ /* 0x020fe40000004100 */
[----:B------:R-:W-:-:S03]  /*1bf0*/  @P2 HADD2.F32 R16, -RZ, R174.H0_H0 ;  /* 0x200000aeff102230 */ /* 0x000fc60000004100 */
[----:B------:R-:W-:-:S04]  /*1c00*/  FADD.FTZ R187, R14, R187 ;  /* 0x000000bb0ebb7221 */ /* 0x000fc80000010000 */
[----:B------:R-:W-:-:S07]  /*1c10*/  @P2 FADD.FTZ R187, R16, R187 ;  /* 0x000000bb10bb2221 */ /* 0x000fce0000010000 */
.L_x_23620:
[----:B------:R-:W-:-:S04]  /*1c20*/  F2FP.F16.F32.PACK_AB R14, RZ, R187 ;  /* 0x000000bbff0e723e */ /* 0x000fc800000000ff */
[----:B------:R-:W-:-:S07]  /*1c30*/  PRMT R178, R14, 0x7610, R178 ;  /* 0x000076100eb27816 */ /* 0x000fce00000000b2 */
.L_x_23621:
[----:B------:R-:W-:Y:S01]  /*1c40*/  HADD2.F32 R213, -RZ, R182.H1_H1 ;  /* 0x300000b6ffd57230 */ /* 0x000fe20000004100 */
[----:B------:R-:W-:Y:S06]  /*1c50*/  @P3 BRA `(.L_x_23622) ;  /* 0x0000000000203947 */ /* 0x000fec0003800000 */
[----:B------:R-:W-:-:S04]  /*1c60*/  ISETP.NE.U32.AND P4, PT, RZ, UR14, PT ;  /* 0x0000000eff007c0c */ /* 0x000fc8000bf85070 */
[----:B------:R-:W-:-:S13]  /*1c70*/  ISETP.NE.AND.EX P4, PT, RZ, UR15, PT, P4 ;  /* 0x0000000fff007c0c */ /* 0x000fda000bf85340 */
[----:B------:R-:W-:Y:S05]  /*1c80*/  @P4 BRA `(.L_x_23623) ;  /* 0x0000000000084947 */ /* 0x000fea0003800000 */
[----:B------:R-:W-:Y:S05]  /*1c90*/  @P0 BRA `(.L_x_23624) ;  /* 0x0000000000200947 */ /* 0x000fea0003800000 */
[----:B------:R-:W-:Y:S05]  /*1ca0*/  BRA `(.L_x_23625) ;  /* 0x0000000000247947 */ /* 0x000fea0003800000 */
.L_x_23623:
[----:B-----5:R-:W-:-:S05]  /*1cb0*/  HADD2.F32 R14, -RZ, R174.H1_H1 ;  /* 0x300000aeff0e7230 */ /* 0x020fca0000004100 */
[----:B------:R-:W-:Y:S01]  /*1cc0*/  FADD.FTZ R213, R14, R213 ;  /* 0x000000d50ed57221 */ /* 0x000fe20000010000 */
[----:B------:R-:W-:Y:S06]  /*1cd0*/  BRA `(.L_x_23624) ;  /* 0x0000000000107947 */ /* 0x000fec0003800000 */
.L_x_23622:
[----:B-----5:R-:W-:Y:S02]  /*1ce0*/  HADD2.F32 R14, -RZ, R58.H1_H1 ;  /* 0x3000003aff0e7230 */ /* 0x020fe40000004100 */
[----:B------:R-:W-:-:S03]  /*1cf0*/  @P2 HADD2.F32 R16, -RZ, R174.H1_H1 ;  /* 0x300000aeff102230 */ /* 0x000fc60000004100 */
[----:B------:R-:W-:-:S04]  /*1d00*/  FADD.FTZ R213, R14, R213 ;  /* 0x000000d50ed57221 */ /* 0x000fc80000010000 */
[----:B------:R-:W-:-:S07]  /*1d10*/  @P2 FADD.FTZ R213, R16, R213 ;  /* 0x000000d510d52221 */ /* 0x000fce0000010000 */
.L_x_23624:
[----:B------:R-:W-:-:S04]  /*1d20*/  F2FP.F16.F32.PACK_AB R14, RZ, R213 ;  /* 0x000000d5ff0e723e */ /* 0x000fc800000000ff */
[----:B------:R-:W-:-:S07]  /*1d30*/  PRMT R178, R178, 0x5410, R14 ;  /* 0x00005410b2b27816 */ /* 0x000fce000000000e */
.L_x_23625:
[----:B------:R-:W-:Y:S01]  /*1d40*/  HADD2.F32 R215, -RZ, R183.H0_H0 ;  /* 0x200000b7ffd77230 */ /* 0x000fe20000004100 */
[----:B------:R-:W-:Y:S06]  /*1d50*/  @P3 BRA `(.L_x_23626) ;  /* 0x0000000000203947 */ /* 0x000fec0003800000 */
[----:B------:R-:W-:-:S04]  /*1d60*/  ISETP.NE.U32.AND P4, PT, RZ, UR14, PT ;  /* 0x0000000eff007c0c */ /* 0x000fc8000bf85070 */
[----:B------:R-:W-:-:S13]  /*1d70*/  ISETP.NE.AND.EX P4, PT, RZ, UR15, PT, P4 ;  /* 0x0000000fff007c0c */ /* 0x000fda000bf85340 */
[----:B------:R-:W-:Y:S05]  /*1d80*/  @P4 BRA `(.L_x_23627) ;  /* 0x0000000000084947 */ /* 0x000fea0003800000 */
[----:B------:R-:W-:Y:S05]  /*1d90*/  @P0 BRA `(.L_x_23628) ;  /* 0x0000000000200947 */ /* 0x000fea0003800000 */
[----:B------:R-:W-:Y:S05]  /*1da0*/  BRA `(.L_x_23629) ;  /* 0x0000000000247947 */ /* 0x000fea0003800000 */
.L_x_23627:
[----:B-----5:R-:W-:-:S05]  /*1db0*/  HADD2.F32 R14, -RZ, R175.H0_H0 ;  /* 0x200000afff0e7230 */ /* 0x020fca0000004100 */
[----:B------:R-:W-:Y:S01]  /*1dc0*/  FADD.FTZ R215, R14, R215 ;  /* 0x000000d70ed77221 */ /* 0x000fe20000010000 */
[----:B------:R-:W-:Y:S06]  /*1dd0*/  BRA `(.L_x_23628) ;  /* 0x0000000000107947 */ /* 0x000fec0003800000 */
.L_x_23626:
[----:B-----5:R-:W-:Y:S02]  /*1de0*/  HADD2.F32 R14, -RZ, R59.H0_H0 ;  /* 0x2000003bff0e7230 */ /* 0x020fe40000004100 */
[----:B------:R-:W-:-:S03]  /*1df0*/  @P2 HADD2.F32 R16, -RZ, R175.H0_H0 ;  /* 0x200000afff102230 */ /* 0x000fc60000004100 */
[----:B------:R-:W-:-:S04]  /*1e00*/  FADD.FTZ R215, R14, R215 ;  /* 0x000000d70ed77221 */ /* 0x000fc80000010000 */
[----:B------:R-:W-:-:S07]  /*1e10*/  @P2 FADD.FTZ R215, R16, R215 ;  /* 0x000000d710d72221 */ /* 0x000fce0000010000 */
.L_x_23628:
[----:B------:R-:W-:-:S04]  /*1e20*/  F2FP.F16.F32.PACK_AB R14, RZ, R215 ;  /* 0x000000d7ff0e723e */ /* 0x000fc800000000ff */
[----:B------:R-:W-:-:S07]  /*1e30*/  PRMT R179, R14, 0x7610, R179 ;  /* 0x000076100eb37816 */ /* 0x000fce00000000b3 */
.L_x_23629:
[----:B------:R-:W-:Y:S01]  /*1e40*/  HADD2.F32 R237, -RZ, R183.H1_H1 ;  /* 0x300000b7ffed7230 */ /* 0x000fe20000004100 */
[----:B------:R-:W-:Y:S06]  /*1e50*/  @P3 BRA `(.L_x_23630) ;  /* 0x0000000000203947 */ /* 0x000fec0003800000 */
[----:B------:R-:W-:-:S04]  /*1e60*/  ISETP.NE.U32.AND P2, PT, RZ, UR14, PT ;  /* 0x0000000eff007c0c */ /* 0x000fc8000bf45070 */
[----:B------:R-:W-:-:S13]  /*1e70*/  ISETP.NE.AND.EX P2, PT, RZ, UR15, PT, P2 ;  /* 0x0000000fff007c0c */ /* 0x000fda000bf45320 */
[----:B------:R-:W-:Y:S05]  /*1e80*/  @P2 BRA `(.L_x_23631) ;  /* 0x0000000000082947 */ /* 0x000fea0003800000 */
[----:B------:R-:W-:Y:S05]  /*1e90*/  @P0 BRA `(.L_x_23632) ;  /* 0x0000000000200947 */ /* 0x000fea0003800000 */
[----:B------:R-:W-:Y:S05]  /*1ea0*/  BRA `(.L_x_23633) ;  /* 0x0000000000247947 */ /* 0x000fea0003800000 */
.L_x_23631:
[----:B-----5:R-:W-:-:S05]  /*1eb0*/  HADD2.F32 R14, -RZ, R175.H1_H1 ;  /* 0x300000afff0e7230 */ /* 0x020fca0000004100 */
[----:B------:R-:W-:Y:S01]  /*1ec0*/  FADD.FTZ R237, R14, R237 ;  /* 0x000000ed0eed7221 */ /* 0x000fe20000010000 */
[----:B------:R-:W-:Y:S06]  /*1ed0*/  BRA `(.L_x_23632) ;  /* 0x0000000000107947 */ /* 0x000fec0003800000 */
.L_x_23630:
[----:B-----5:R-:W-:Y:S02]  /*1ee0*/  HADD2.F32 R14, -RZ, R59.H1_H1 ;  /* 0x3000003bff0e7230 */ /* 0x020fe40000004100 */
[----:B------:R-:W-:-:S03]  /*1ef0*/  @P2 HADD2.F32 R16, -RZ, R175.H1_H1 ;  /* 0x300000afff102230 */ /* 0x000fc60000004100 */
[----:B------:R-:W-:-:S04]  /*1f00*/  FADD.FTZ R237, R14, R237 ;  /* 0x000000ed0eed7221 */ /* 0x000fc80000010000 */
[----:B------:R-:W-:-:S07]  /*1f10*/  @P2 FADD.FTZ R237, R16, R237 ;  /* 0x000000ed10ed2221 */ /* 0x000fce0000010000 */
.L_x_23632:
[----:B------:R-:W-:-:S04]  /*1f20*/  F2FP.F16.F32.PACK_AB R14, RZ, R237 ;  /* 0x000000edff0e723e */ /* 0x000fc800000000ff */
[----:B------:R-:W-:-:S07]  /*1f30*/  PRMT R179, R179, 0x5410, R14 ;  /* 0x00005410b3b37816 */ /* 0x000fce000000000e */
.L_x_23633:
[----:B------:R-:W1:Y:S02]  /*1f40*/  @P0 LDC.64 R180, c[0x0][0x238] ;  /* 0x00008e00ffb40b82 */ /* 0x000e640000000a00 */
[----:B-1----:R-:W-:-:S04]  /*1f50*/  @P0 LEA R180, P2, R12, R180, 0x4 ;  /* 0x000000b40cb40211 */ /* 0x002fc800078420ff */
[C---:B------:R-:W-:Y:S02]  /*1f60*/  @P0 LEA.HI.X R181, R12.reuse, R181, RZ, 0x4, P2 ;  /* 0x000000b50cb50211 */ /* 0x040fe400010f24ff */
[----:B------:R-:W-:-:S03]  /*1f70*/  IADD3 R12, R12, 0x80, RZ ;  /* 0x000000800c0c7810 */ /* 0x000fc60007ffe0ff */
[----:B------:R2:W-:Y:S04]  /*1f80*/  @P0 STG.E.128 desc[UR4][R180.64], R176 ;  /* 0x000000b0b4000986 */ /* 0x0005e8000c101d04 */
.L_x_23601:
[----:B------:R-:W-:Y:S05]  /*1f90*/  BSYNC B0 ;  /* 0x0000000000007941 */ /* 0x000fea0003800000 */
.L_x_23600:
        /* <DEDUP_REMOVED lines=25> */
.L_x_23637:
[----:B-----5:R-:W-:-:S05]  /*2130*/  HADD2.F32 R14, -RZ, R172.H0_H0 ;  /* 0x200000acff0e7230 */ /* 0x020fca0000004100 */
[----:B------:R-:W-:Y:S01]  /*2140*/  FADD.FTZ R13, R14, R13 ;  /* 0x0000000d0e0d7221 */ /* 0x000fe20000010000 */
[----:B------:R-:W-:Y:S06]  /*2150*/  BRA `(.L_x_23638) ;  /* 0x0000000000107947 */ /* 0x000fec0003800000 */
.L_x_23636:
[----:B-----5:R-:W-:Y:S02]  /*2160*/  HADD2.F32 R14, -RZ, R56.H0_H0 ;  /* 0x20000038ff0e7230 */ /* 0x020fe40000004100 */
[----:B------:R-:W-:-:S03]  /*2170*/  @P2 HADD2.F32 R16, -RZ, R172.H0_H0 ;  /* 0x200000acff102230 */ /* 0x000fc60000004100 */
[----:B------:R-:W-:-:S04]  /*2180*/  FADD.FTZ R13, R14, R13 ;  /* 0x0000000d0e0d7221 */ /* 0x000fc80000010000 */
[----:B------:R-:W-:-:S07]  /*2190*/  @P2 FADD.FTZ R13, R16, R13 ;  /* 0x0000000d100d2221 */ /* 0x000fce0000010000 */
.L_x_23638:
[----:B------:R-:W-:-:S04]  /*21a0*/  F2FP.F16.F32.PACK_AB R14, RZ, R13 ;  /* 0x0000000dff0e723e */ /* 0x000fc800000000ff */
[----:B------:R-:W-:-:S07]  /*21b0*/  PRMT R176, R14, 0x7610, R176 ;  /* 0x000076100eb07816 */ /* 0x000fce00000000b0 */
.L_x_23639:
[----:B------:R-:W-:Y:S01]  /*21c0*/  HADD2.F32 R31, -RZ, R180.H1_H1 ;  /* 0x300000b4ff1f7230 */ /* 0x000fe20000004100 */
[----:B------:R-:W-:Y:S06]  /*21d0*/  @P3 BRA `(.L_x_23640) ;  /* 0x0000000000203947 */ /* 0x000fec0003800000 */
[----:B------:R-:W-:-:S04]  /*21e0*/  ISETP.NE.U32.AND P4, PT, RZ, UR14, PT ;  /* 0x0000000eff007c0c */ /* 0x000fc8000bf85070 */
[----:B------:R-:W-:-:S13]  /*21f0*/  ISETP.NE.AND.EX P4, PT, RZ, UR15, PT, P4 ;  /* 0x0000000fff007c0c */ /* 0x000fda000bf85340 */
[----:B------:R-:W-:Y:S05]  /*2200*/  @P4 BRA `(.L_x_23641) ;  /* 0x0000000000084947 */ /* 0x000fea0003800000 */
[----:B------:R-:W-:Y:S05]  /*2210*/  @P0 BRA `(.L_x_23642) ;  /* 0x0000000000200947 */ /* 0x000fea0003800000 */
[----:B------:R-:W-:Y:S05]  /*2220*/  BRA `(.L_x_23643) ;  /* 0x0000000000247947 */ /* 0x000fea0003800000 */
.L_x_23641:
[----:B-----5:R-:W-:-:S05]  /*2230*/  HADD2.F32 R14, -RZ, R172.H1_H1 ;  /* 0x300000acff0e7230 */ /* 0x020fca0000004100 */
[----:B------:R-:W-:Y:S01]  /*2240*/  FADD.FTZ R31, R14, R31 ;  /* 0x0000001f0e1f7221 */ /* 0x000fe20000010000 */
[----:B------:R-:W-:Y:S06]  /*2250*/  BRA `(.L_x_23642) ;  /* 0x0000000000107947 */ /* 0x000fec0003800000 */
.L_x_23640:
[----:B-----5:R-:W-:Y:S02]  /*2260*/  HADD2.F32 R14, -RZ, R56.H1_H1 ;  /* 0x30000038ff0e7230 */ /* 0x020fe40000004100 */
[----:B------:R-:W-:-:S03]  /*2270*/  @P2 HADD2.F32 R16, -RZ, R172.H1_H1 ;  /* 0x300000acff102230 */ /* 0x000fc60000004100 */
[----:B------:R-:W-:-:S04]  /*2280*/  FADD.FTZ R31, R14, R31 ;  /* 0x0000001f0e1f7221 */ /* 0x000fc80000010000 */
[----:B------:R-:W-:-:S07]  /*2290*/  @P2 FADD.FTZ R31, R16, R31 ;  /* 0x0000001f101f2221 */ /* 0x000fce0000010000 */
.L_x_23642:
[----:B------:R-:W-:-:S04]  /*22a0*/  F2FP.F16.F32.PACK_AB R14, RZ, R31 ;  /* 0x0000001fff0e723e */ /* 0x000fc800000000ff */
[----:B------:R-:W-:-:S07]  /*22b0*/  PRMT R176, R176, 0x5410, R14 ;  /* 0x00005410b0b07816 */ /* 0x000fce000000000e */
.L_x_23643:
[----:B------:R-:W-:Y:S01]  /*22c0*/  HADD2.F32 R33, -RZ, R181.H0_H0 ;  /* 0x200000b5ff217230 */ /* 0x000fe20000004100 */
[----:B------:R-:W-:Y:S06]  /*22d0*/  @P3 BRA `(.L_x_23644) ;  /* 0x0000000000203947 */ /* 0x000fec0003800000 */
[----:B------:R-:W-:-:S04]  /*22e0*/  ISETP.NE.U32.AND P4, PT, RZ, UR14, PT ;  /* 0x0000000eff007c0c */ /* 0x000fc8000bf85070 */
[----:B------:R-:W-:-:S13]  /*22f0*/  ISETP.NE.AND.EX P4, PT, RZ, UR15, PT, P4 ;  /* 0x0000000fff007c0c */ /* 0x000fda000bf85340 */
[----:B------:R-:W-:Y:S05]  /*2300*/  @P4 BRA `(.L_x_23645) ;  /* 0x0000000000084947 */ /* 0x000fea0003800000 */
[----:B------:R-:W-:Y:S05]  /*2310*/  @P0 BRA `(.L_x_23646) ;  /* 0x0000000000200947 */ /* 0x000fea0003800000 */
[----:B------:R-:W-:Y:S05]  /*2320*/  BRA `(.L_x_23647) ;  /* 0x0000000000247947 */ /* 0x000fea0003800000 */
.L_x_23645:
[----:B-----5:R-:W-:-:S05]  /*2330*/  HADD2.F32 R14, -RZ, R173.H0_H0 ;  /* 0x200000adff0e7230 */ /* 0x020fca0000004100 */
[----:B------:R-:W-:Y:S01]  /*2340*/  FADD.FTZ R33, R14, R33 ;  /* 0x000000210e217221 */ /* 0x000fe20000010000 */
[----:B------:R-:W-:Y:S06]  /*2350*/  BRA `(.L_x_23646) ;  /* 0x0000000000107947 */ /* 0x000fec0003800000 */
.L_x_23644:
[----:B-----5:R-:W-:Y:S02]  /*2360*/  HADD2.F32 R14, -RZ, R57.H0_H0 ;  /* 0x20000039ff0e7230 */ /* 0x020fe40000004100 */
[----:B------:R-:W-:-:S03]  /*2370*/  @P2 HADD2.F32 R16, -RZ, R173.H0_H0 ;  /* 0x200000adff102230 */ /* 0x000fc60000004100 */
[----:B------:R-:W-:-:S04]  /*2380*/  FADD.FTZ R33, R14, R33 ;  /* 0x000000210e217221 */ /* 0x000fc80000010000 */
[----:B------:R-:W-:-:S07]  /*2390*/  @P2 FADD.FTZ R33, R16, R33 ;  /* 0x0000002110212221 */ /* 0x000fce0000010000 */
.L_x_23646:
[----:B------:R-:W-:-:S04]  /*23a0*/  F2FP.F16.F32.PACK_AB R14, RZ, R33 ;  /* 0x00000021ff0e723e */ /* 0x000fc800000000ff */
[----:B------:R-:W-:-:S07]  /*23b0*/  PRMT R177, R14, 0x7610, R177 ;  /* 0x000076100eb17816 */ /* 0x000fce00000000b1 */
.L_x_23647:
[----:B------:R-:W-:Y:S01]  /*23c0*/  HADD2.F32 R189, -RZ, R181.H1_H1 ;  /* 0x300000b5ffbd7230 */ /* 0x000fe20000004100 */
[----:B------:R-:W-:Y:S06]  /*23d0*/  @P3 BRA `(.L_x_23648) ;  /* 0x0000000000203947 */ /* 0x000fec0003800000 */
[----:B------:R-:W-:-:S04]  /*23e0*/  ISETP.NE.U32.AND P4, PT, RZ, UR14, PT ;  /* 0x0000000eff007c0c */ /* 0x000fc8000bf85070 */
[----:B------:R-:W-:-:S13]  /*23f0*/  ISETP.NE.AND.EX P4, PT, RZ, UR15, PT, P4 ;  /* 0x0000000fff007c0c */ /* 0x000fda000bf85340 */
[----:B------:R-:W-:Y:S05]  /*2400*/  @P4 BRA `(.L_x_23649) ;  /* 0x0000000000084947 */ /* 0x000fea0003800000 */
[----:B------:R-:W-:Y:S05]  /*2410*/  @P0 BRA `(.L_x_23650) ;  /* 0x0000000000200947 */ /* 0x000fea0003800000 */
[----:B------:R-:W-:Y:S05]  /*2420*/  BRA `(.L_x_23651) ;  /* 0x0000000000247947 */ /* 0x000fea0003800000 */
.L_x_23649:
[----:B-----5:R-:W-:-:S05]  /*2430*/  HADD2.F32 R14, -RZ, R173.H1_H1 ;  /* 0x300000adff0e7230 */ /* 0x020fca0000004100 */
[----:B------:R-:W-:Y:S01]  /*2440*/  FADD.FTZ R189, R14, R189 ;  /* 0x000000bd0ebd7221 */ /* 0x000fe20000010000 */
[----:B------:R-:W-:Y:S06]  /*2450*/  BRA `(.L_x_23650) ;  /* 0x0000000000107947 */ /* 0x000fec0003800000 */
.L_x_23648:
[----:B-----5:R-:W-:Y:S02]  /*2460*/  HADD2.F32 R14, -RZ, R57.H1_H1 ;  /* 0x30000039ff0e7230 */ /* 0x020fe40000004100 */
[----:B------:R-:W-:-:S03]  /*2470*/  @P2 HADD2.F32 R16, -RZ, R173.H1_H1 ;  /* 0x300000adff102230 */ /* 0x000fc60000004100 */
[----:B------:R-:W-:-:S04]  /*2480*/  FADD.FTZ R189, R14, R189 ;  /* 0x000000bd0ebd7221 */ /* 0x000fc80000010000 */
[----:B------:R-:W-:-:S07]  /*2490*/  @P2 FADD.FTZ R189, R16, R189 ;  /* 0x000000bd10bd2221 */ /* 0x000fce0000010000 */
.L_x_23650:
[----:B------:R-:W-:-:S04]  /*24a0*/  F2FP.F16.F32.PACK_AB R14, RZ, R189 ;  /* 0x000000bdff0e723e */ /* 0x000fc800000000ff */
[----:B------:R-:W-:-:S07]  /*24b0*/  PRMT R177, R177, 0x5410, R14 ;  /* 0x00005410b1b17816 */ /* 0x000fce000000000e */
.L_x_23651:
[----:B------:R-:W-:Y:S01]  /*24c0*/  HADD2.F32 R191, -RZ, R182.H0_H0 ;  /* 0x200000b6ffbf7230 */ /* 0x000fe20000004100 */
[----:B------:R-:W-:Y:S06]  /*24d0*/  @P3 BRA `(.L_x_23652) ;  /* 0x0000000000203947 */ /* 0x000fec0003800000 */
[----:B------:R-:W-:-:S04]  /*24e0*/  ISETP.NE.U32.AND P4, PT, RZ, UR14, PT ;  /* 0x0000000eff007c0c */ /* 0x000fc8000bf85070 */
[----:B------:R-:W-:-:S13]  /*24f0*/  ISETP.NE.AND.EX P4, PT, RZ, UR15, PT, P4 ;  /* 0x0000000fff007c0c */ /* 0x000fda000bf85340 */
[----:B------:R-:W-:Y:S05]  /*2500*/  @P4 BRA `(.L_x_23653) ;  /* 0x0000000000084947 */ /* 0x000fea0003800000 */
[----:B------:R-:W-:Y:S05]  /*2510*/  @P0 BRA `(.L_x_23654) ;  /* 0x0000000000200947 */ /* 0x000fea0003800000 */
[----:B------:R-:W-:Y:S05]  /*2520*/  BRA `(.L_x_23655) ;  /* 0x0000000000247947 */ /* 0x000fea0003800000 */
.L_x_23653:
[----:B-----5:R-:W-:-:S05]  /*2530*/  HADD2.F32 R14, -RZ, R174.H0_H0 ;  /* 0x200000aeff0e7230 */ /* 0x020fca0000004100 */
[----:B------:R-:W-:Y:S01]  /*2540*/  FADD.FTZ R191, R14, R191 ;  /* 0x000000bf0ebf7221 */ /* 0x000fe20000010000 */
[----:B------:R-:W-:Y:S06]  /*2550*/  BRA `(.L_x_23654) ;  /* 0x0000000000107947 */ /* 0x000fec0003800000 */
.L_x_23652:
[----:B-----5:R-:W-:Y:S02]  /*2560*/  HADD2.F32 R14, -RZ, R58.H0_H0 ;  /* 0x2000003aff0e7230 */ /* 0x020fe40000004100 */
[----:B------:R-:W-:-:S03]  /*2570*/  @P2 HADD2.F32 R16, -RZ, R174.H0_H0 ;  /* 0x200000aeff102230 */ /* 0x000fc60000004100 */
[----:B------:R-:W-:-:S04]  /*2580*/  FADD.FTZ R191, R14, R191 ;  /* 0x000000bf0ebf7221 */ /* 0x000fc80000010000 */
[----:B------:R-:W-:-:S07]  /*2590*/  @P2 FADD.FTZ R191, R16, R191 ;  /* 0x000000bf10bf2221 */ /* 0x000fce0000010000 */
.L_x_23654:
[----:B------:R-:W-:-:S04]  /*25a0*/  F2FP.F16.F32.PACK_AB R14, RZ, R191 ;  /* 0x000000bfff0e723e */ /* 0x000fc800000000ff */
[----:B------:R-:W-:-:S07]  /*25b0*/  PRMT R178, R14, 0x7610, R178 ;  /* 0x000076100eb27816 */ /* 0x000fce00000000b2 */
.L_x_23655:
[----:B------:R-:W-:Y:S01]  /*25c0*/  HADD2.F32 R217, -RZ, R182.H1_H1 ;  /* 0x300000b6ffd97230 */ /* 0x000fe20000004100 */
[----:B------:R-:W-:Y:S06]  /*25d0*/  @P3 BRA `(.L_x_23656) ;  /* 0x0000000000203947 */ /* 0x000fec0003800000 */
[----:B------:R-:W-:-:S04]  /*25e0*/  ISETP.NE.U32.AND P4, PT, RZ, UR14, PT ;  /* 0x0000000eff007c0c */ /* 0x000fc8000bf85070 */
[----:B------:R-:W-:-:S13]  /*25f0*/  ISETP.NE.AND.EX P4, PT, RZ, UR15, PT, P4 ;  /* 0x0000000fff007c0c */ /* 0x000fda000bf85340 */
[----:B------:R-:W-:Y:S05]  /*2600*/  @P4 BRA `(.L_x_23657) ;  /* 0x0000000000084947 */ /* 0x000fea0003800000 */
[----:B------:R-:W-:Y:S05]  /*2610*/  @P0 BRA `(.L_x_23658) ;  /* 0x0000000000200947 */ /* 0x000fea0003800000 */
[----:B------:R-:W-:Y:S05]  /*2620*/  BRA `(.L_x_23659) ;  /* 0x0000000000247947 */ /* 0x000fea0003800000 */
.L_x_23657:
[----:B-----5:R-:W-:-:S05]  /*2630*/  HADD2.F32 R14, -RZ, R174.H1_H1 ;  /* 0x300000aeff0e7230 */ /* 0x020fca0000004100 */
[----:B------:R-:W-:Y:S01]  /*2640*/  FADD.FTZ R217, R14, R217 ;  /* 0x000000d90ed97221 */ /* 0x000fe20000010000 */
[----:B------:R-:W-:Y:S06]  /*2650*/  BRA `(.L_x_23658) ;  /* 0x0000000000107947 */ /* 0x000fec0003800000 */
.L_x_23656:
[----:B-----5:R-:W-:Y:S02]  /*2660*/  HADD2.F32 R14, -RZ, R58.H1_H1 ;  /* 0x3000003aff0e7230 */ /* 0x020fe40000004100 */
[----:B------:R-:W-:-:S03]  /*2670*/  @P2 HADD2.F32 R16, -RZ, R174.H1_H1 ;  /* 0x300000aeff102230 */ /* 0x000fc60000004100 */
[----:B------:R-:W-:-:S04]  /*2680*/  FADD.FTZ R217, R14, R217 ;  /* 0x000000d90ed97221 */ /* 0x000fc80000010000 */
[----:B------:R-:W-:-:S07]  /*2690*/  @P2 FADD.FTZ R217, R16, R217 ;  /* 0x000000d910d92221 */ /* 0x000fce0000010000 */
.L_x_23658:
[----:B------:R-:W-:-:S04]  /*26a0*/  F2FP.F16.F32.PACK_AB R14, RZ, R217 ;  /* 0x000000d9ff0e723e */ /* 0x000fc800000000ff */
[----:B------:R-:W-:-:S07]  /*26b0*/  PRMT R178, R178, 0x5410, R14 ;  /* 0x00005410b2b27816 */ /* 0x000fce000000000e */
.L_x_23659:
[----:B------:R-:W-:Y:S01]  /*26c0*/  HADD2.F32 R219, -RZ, R183.H0_H0 ;  /* 0x200000b7ffdb7230 */ /* 0x000fe20000004100 */
[----:B------:R-:W-:Y:S06]  /*26d0*/  @P3 BRA `(.L_x_23660) ;  /* 0x0000000000203947 */ /* 0x000fec0003800000 */
[----:B------:R-:W-:-:S04]  /*26e0*/  ISETP.NE.U32.AND P4, PT, RZ, UR14, PT ;  /* 0x0000000eff007c0c */ /* 0x000fc8000bf85070 */
[----:B------:R-:W-:-:S13]  /*26f0*/  ISETP.NE.AND.EX P4, PT, RZ, UR15, PT, P4 ;  /* 0x0000000fff007c0c */ /* 0x000fda000bf85340 */
[----:B------:R-:W-:Y:S05]  /*2700*/  @P4 BRA `(.L_x_23661) ;  /* 0x0000000000084947 */ /* 0x000fea0003800000 */
[----:B------:R-:W-:Y:S05]  /*2710*/  @P0 BRA `(.L_x_23662) ;  /* 0x0000000000200947 */ /* 0x000fea0003800000 */
[----:B------:R-:W-:Y:S05]  /*2720*/  BRA `(.L_x_23663) ;  /* 0x0000000000247947 */ /* 0x000fea0003800000 */
.L_x_23661:
[----:B-----5:R-:W-:-:S05]  /*2730*/  HADD2.F32 R14, -RZ, R175.H0_H0 ;  /* 0x200000afff0e7230 */ /* 0x020fca0000004100 */
[----:B------:R-:W-:Y:S01]  /*2740*/  FADD.FTZ R219, R14, R219 ;  /* 0x000000db0edb7221 */ /* 0x000fe20000010000 */
[----:B------:R-:W-:Y:S06]  /*2750*/  BRA `(.L_x_23662) ;  /* 0x0000000000107947 */ /* 0x000fec0003800000 */
.L_x_23660:
[----:B-----5:R-:W-:Y:S02]  /*2760*/  HADD2.F32 R14, -RZ, R59.H0_H0 ;  /* 0x2000003bff0e7230 */ /* 0x020fe40000004100 */
[----:B------:R-:W-:-:S03]  /*2770*/  @P2 HADD2.F32 R16, -RZ, R175.H0_H0 ;  /* 0x200000afff102230 */ /* 0x000fc60000004100 */
[----:B------:R-:W-:-:S04]  /*2780*/  FADD.FTZ R219, R14, R219 ;  /* 0x000000db0edb7221 */ /* 0x000fc80000010000 */
[----:B------:R-:W-:-:S07]  /*2790*/  @P2 FADD.FTZ R219, R16, R219 ;  /* 0x000000db10db2221 */ /* 0x000fce0000010000 */
.L_x_23662:
[----:B------:R-:W-:-:S04]  /*27a0*/  F2FP.F16.F32.PACK_AB R14, RZ, R219 ;  /* 0x000000dbff0e723e */ /* 0x000fc800000000ff */
[----:B------:R-:W-:-:S07]  /*27b0*/  PRMT R179, R14, 0x7610, R179 ;  /* 0x000076100eb37816 */ /* 0x000fce00000000b3 */
.L_x_23663:
[----:B------:R-:W-:Y:S01]  /*27c0*/  HADD2.F32 R239, -RZ, R183.H1_H1 ;  /* 0x300000b7ffef7230 */ /* 0x000fe20000004100 */
[----:B------:R-:W-:Y:S06]  /*27d0*/  @P3 BRA `(.L_x_23664) ;  /* 0x0000000000203947 */ /* 0x000fec0003800000 */
[----:B------:R-:W-:-:S04]  /*27e0*/  ISETP.NE.U32.AND P2, PT, RZ, UR14, PT ;  /* 0x0000000eff007c0c */ /* 0x000fc8000bf45070 */
[----:B------:R-:W-:-:S13]  /*27f0*/  ISETP.NE.AND.EX P2, PT, RZ, UR15, PT, P2 ;  /* 0x0000000fff007c0c */ /* 0x000fda000bf45320 */
[----:B------:R-:W-:Y:S05]  /*2800*/  @P2 BRA `(.L_x_23665) ;  /* 0x0000000000082947 */ /* 0x000fea0003800000 */
[----:B------:R-:W-:Y:S05]  /*2810*/  @P0 BRA `(.L_x_23666) ;  /* 0x0000000000200947 */ /* 0x000fea0003800000 */
[----:B------:R-:W-:Y:S05]  /*2820*/  BRA `(.L_x_23667) ;  /* 0x0000000000247947 */ /* 0x000fea0003800000 */
.L_x_23665:
[----:B-----5:R-:W-:-:S05]  /*2830*/  HADD2.F32 R14, -RZ, R175.H1_H1 ;  /* 0x300000afff0e7230 */ /* 0x020fca0000004100 */
[----:B------:R-:W-:Y:S01]  /*2840*/  FADD.FTZ R239, R14, R239 ;  /* 0x000000ef0eef7221 */ /* 0x000fe20000010000 */
[----:B------:R-:W-:Y:S06]  /*2850*/  BRA `(.L_x_23666) ;  /* 0x0000000000107947 */ /* 0x000fec0003800000 */
.L_x_23664:
[----:B-----5:R-:W-:Y:S02]  /*2860*/  HADD2.F32 R14, -RZ, R59.H1_H1 ;  /* 0x3000003bff0e7230 */ /* 0x020fe40000004100 */
[----:B------:R-:W-:-:S03]  /*2870*/  @P2 HADD2.F32 R16, -RZ, R175.H1_H1 ;  /* 0x300000afff102230 */ /* 0x000fc60000004100 */
[----:B------:R-:W-:-:S04]  /*2880*/  FADD.FTZ R239, R14, R239 ;  /* 0x000000ef0eef7221 */ /* 0x000fc80000010000 */
[----:B------:R-:W-:-:S07]  /*2890*/  @P2 FADD.FTZ R239, R16, R239 ;  /* 0x000000ef10ef2221 */ /* 0x000fce0000010000 */
.L_x_23666:
[----:B------:R-:W-:-:S04]  /*28a0*/  F2FP.F16.F32.PACK_AB R14, RZ, R239 ;  /* 0x000000efff0e723e */ /* 0x000fc800000000ff */
[----:B------:R-:W-:-:S07]  /*28b0*/  PRMT R179, R179, 0x5410, R14 ;  /* 0x00005410b3b37816 */ /* 0x000fce000000000e */
.L_x_23667:
[----:B------:R-:W1:Y:S02]  /*28c0*/  @P0 LDC.64 R180, c[0x0][0x238] ;  /* 0x00008e00ffb40b82 */ /* 0x000e640000000a00 */
[----:B-1----:R-:W-:-:S04]  /*28d0*/  @P0 LEA R180, P2, R12, R180, 0x4 ;  /* 0x000000b40cb40211 */ /* 0x002fc800078420ff */
[C---:B------:R-:W-:Y:S02]  /*28e0*/  @P0 LEA.HI.X R181, R12.reuse, R181, RZ, 0x4, P2 ;  /* 0x000000b50cb50211 */ /* 0x040fe400010f24ff */
[----:B------:R-:W-:-:S03]  /*28f0*/  IADD3 R12, R12, 0x80, RZ ;  /* 0x000000800c0c7810 */ /* 0x000fc60007ffe0ff */
[----:B------:R3:W-:Y:S04]  /*2900*/  @P0 STG.E.128 desc[UR4][R180.64], R176 ;  /* 0x000000b0b4000986 */ /* 0x0007e8000c101d04 */
.L_x_23635:
[----:B------:R-:W-:Y:S05]  /*2910*/  BSYNC B0 ;  /* 0x0000000000007941 */ /* 0x000fea0003800000 */
.L_x_23634:
        /* <DEDUP_REMOVED lines=25> */
.L_x_23671:
[----:B-----5:R-:W-:-:S05]  /*2ab0*/  HADD2.F32 R14, -RZ, R172.H0_H0 ;  /* 0x200000acff0e7230 */ /* 0x020fca0000004100 */
[----:B------:R-:W-:Y:S01]  /*2ac0*/  FADD.FTZ R15, R14, R15 ;  /* 0x0000000f0e0f7221 */ /* 0x000fe20000010000 */
[----:B------:R-:W-:Y:S06]  /*2ad0*/  BRA `(.L_x_23672) ;  /* 0x0000000000107947 */ /* 0x000fec0003800000 */
.L_x_23670:
[----:B-----5:R-:W-:Y:S02]  /*2ae0*/  HADD2.F32 R14, -RZ, R56.H0_H0 ;  /* 0x20000038ff0e7230 */ /* 0x020fe40000004100 */
[----:B------:R-:W-:-:S03]  /*2af0*/  @P2 HADD2.F32 R16, -RZ, R172.H0_H0 ;  /* 0x200000acff102230 */ /* 0x000fc60000004100 */
[----:B------:R-:W-:-:S04]  /*2b00*/  FADD.FTZ R15, R14, R15 ;  /* 0x0000000f0e0f7221 */ /* 0x000fc80000010000 */
[----:B------:R-:W-:-:S07]  /*2b10*/  @P2 FADD.FTZ R15, R16, R15 ;  /* 0x0000000f100f2221 */ /* 0x000fce0000010000 */
.L_x_23672:
[----:B------:R-:W-:-:S04]  /*2b20*/  F2FP.F16.F32.PACK_AB R14, RZ, R15 ;  /* 0x0000000fff0e723e */ /* 0x000fc800000000ff */
[----:B------:R-:W-:-:S07]  /*2b30*/  PRMT R176, R14, 0x7610, R176 ;  /* 0x000076100eb07816 */ /* 0x000fce00000000b0 */
.L_x_23673:
[----:B------:R-:W-:Y:S01]  /*2b40*/  HADD2.F32 R35, -RZ, R180.H1_H1 ;  /* 0x300000b4ff237230 */ /* 0x000fe20000004100 */
[----:B------:R-:W-:Y:S06]  /*2b50*/  @P3 BRA `(.L_x_23674) ;  /* 0x0000000000203947 */ /* 0x000fec0003800000 */
[----:B------:R-:W-:-:S04]  /*2b60*/  ISETP.NE.U32.AND P4, PT, RZ, UR14, PT ;  /* 0x0000000eff007c0c */ /* 0x000fc8000bf85070 */
[----:B------:R-:W-:-:S13]  /*2b70*/  ISETP.NE.AND.EX P4, PT, RZ, UR15, PT, P4 ;  /* 0x0000000fff007c0c */ /* 0x000fda000bf85340 */
[----:B------:R-:W-:Y:S05]  /*2b80*/  @P4 BRA `(.L_x_23675) ;  /* 0x0000000000084947 */ /* 0x000fea0003800000 */
[----:B------:R-:W-:Y:S05]  /*2b90*/  @P0 BRA `(.L_x_23676) ;  /* 0x0000000000200947 */ /* 0x000fea0003800000 */
[----:B------:R-:W-:Y:S05]  /*2ba0*/  BRA `(.L_x_23677) ;  /* 0x0000000000247947 */ /* 0x000fea0003800000 */
.L_x_23675:
[----:B-----5:R-:W-:-:S05]  /*2bb0*/  HADD2.F32 R14, -RZ, R172.H1_H1 ;  /* 0x300000acff0e7230 */ /* 0x020fca0000004100 */
[----:B------:R-:W-:Y:S01]  /*2bc0*/  FADD.FTZ R35, R14, R35 ;  /* 0x000000230e237221 */ /* 0x000fe20000010000 */
[----:B------:R-:W-:Y:S06]  /*2bd0*/  BRA `(.L_x_23676) ;  /* 0x0000000000107947 */ /* 0x000fec0003800000 */
.L_x_23674:
[----:B-----5:R-:W-:Y:S02]  /*2be0*/  HADD2.F32 R14, -RZ, R56.H1_H1 ;  /* 0x30000038ff0e7230 */ /* 0x020fe40000004100 */
[----:B------:R-:W-:-:S03]  /*2bf0*/  @P2 HADD2.F32 R16, -RZ, R172.H1_H1 ;  /* 0x300000acff102230 */ /* 0x000fc60000004100 */
[----:B------:R-:W-:-:S04]  /*2c00*/  FADD.FTZ R35, R14, R35 ;  /* 0x000000230e237221 */ /* 0x000fc80000010000 */
[----:B------:R-:W-:-:S07]  /*2c10*/  @P2 FADD.FTZ R35, R16, R35 ;  /* 0x0000002310232221 */ /* 0x000fce0000010000 */
.L_x_23676:
[----:B------:R-:W-:-:S04]  /*2c20*/  F2FP.F16.F32.PACK_AB R14, RZ, R35 ;  /* 0x00000023ff0e723e */ /* 0x000fc800000000ff */
[----:B------:R-:W-:-:S07]  /*2c30*/  PRMT R176, R176, 0x5410, R14 ;  /* 0x00005410b0b07816 */ /* 0x000fce000000000e */
.L_x_23677:
[----:B------:R-:W-:Y:S01]  /*2c40*/  HADD2.F32 R37, -RZ, R181.H0_H0 ;  /* 0x200000b5ff257230 */ /* 0x000fe20000004100 */
[----:B------:R-:W-:Y:S06]  /*2c50*/  @P3 BRA `(.L_x_23678) ;  /* 0x0000000000203947 */ /* 0x000fec0003800000 */
[----:B------:R-:W-:-:S04]  /*2c60*/  ISETP.NE.U32.AND P4, PT, RZ, UR14, PT ;  /* 0x0000000eff007c0c */ /* 0x000fc8000bf85070 */
[----:B------:R-:W-:-:S13]  /*2c70*/  ISETP.NE.AND.EX P4, PT, RZ, UR15, PT, P4 ;  /* 0x0000000fff007c0c */ /* 0x000fda000bf85340 */
[----:B------:R-:W-:Y:S05]  /*2c80*/  @P4 BRA `(.L_x_23679) ;  /* 0x0000000000084947 */ /* 0x000fea0003800000 */
[----:B------:R-:W-:Y:S05]  /*2c90*/  @P0 BRA `(.L_x_23680) ;  /* 0x0000000000200947 */ /* 0x000fea0003800000 */
[----:B------:R-:W-:Y:S05]  /*2ca0*/  BRA `(.L_x_23681) ;  /* 0x0000000000247947 */ /* 0x000fea0003800000 */
.L_x_23679:
[----:B-----5:R-:W-:-:S05]  /*2cb0*/  HADD2.F32 R14, -RZ, R173.H0_H0 ;  /* 0x200000adff0e7230 */ /* 0x020fca0000004100 */
[----:B------:R-:W-:Y:S01]  /*2cc0*/  FADD.FTZ R37, R14, R37 ;  /* 0x000000250e257221 */ /* 0x000fe20000010000 */
[----:B------:R-:W-:Y:S06]  /*2cd0*/  BRA `(.L_x_23680) ;  /* 0x0000000000107947 */ /* 0x000fec0003800000 */
.L_x_23678:
[----:B-----5:R-:W-:Y:S02]  /*2ce0*/  HADD2.F32 R14, -RZ, R57.H0_H0 ;  /* 0x20000039ff0e7230 */ /* 0x020fe40000004100 */
[----:B------:R-:W-:-:S03]  /*2cf0*/  @P2 HADD2.F32 R16, -RZ, R173.H0_H0 ;  /* 0x200000adff102230 */ /* 0x000fc60000004100 */
[----:B------:R-:W-:-:S04]  /*2d00*/  FADD.FTZ R37, R14, R37 ;  /* 0x000000250e257221 */ /* 0x000fc80000010000 */
[----:B------:R-:W-:-:S07]  /*2d10*/  @P2 FADD.FTZ R37, R16, R37 ;  /* 0x0000002510252221 */ /* 0x000fce0000010000 */
.L_x_23680:
[----:B------:R-:W-:-:S04]  /*2d20*/  F2FP.F16.F32.PACK_AB R14, RZ, R37 ;  /* 0x00000025ff0e723e */ /* 0x000fc800000000ff */
[----:B------:R-:W-:-:S07]  /*2d30*/  PRMT R177, R14, 0x7610, R177 ;  /* 0x000076100eb17816 */ /* 0x000fce00000000b1 */
.L_x_23681:
[----:B------:R-:W-:Y:S01]  /*2d40*/  HADD2.F32 R193, -RZ, R181.H1_H1 ;  /* 0x300000b5ffc17230 */ /* 0x000fe20000004100 */
[----:B------:R-:W-:Y:S06]  /*2d50*/  @P3 BRA `(.L_x_23682) ;  /* 0x0000000000203947 */ /* 0x000fec0003800000 */
[----:B------:R-:W-:-:S04]  /*2d60*/  ISETP.NE.U32.AND P4, PT, RZ, UR14, PT ;  /* 0x0000000eff007c0c */ /* 0x000fc8000bf85070 */
[----:B------:R-:W-:-:S13]  /*2d70*/  ISETP.NE.AND.EX P4, PT, RZ, UR15, PT, P4 ;  /* 0x0000000fff007c0c */ /* 0x000fda000bf85340 */
[----:B------:R-:W-:Y:S05]  /*2d80*/  @P4 BRA `(.L_x_23683) ;  /* 0x0000000000084947 */ /* 0x000fea0003800000 */
[----:B------:R-:W-:Y:S05]  /*2d90*/  @P0 BRA `(.L_x_23684) ;  /* 0x0000000000200947 */ /* 0x000fea0003800000 */
[----:B------:R-:W-:Y:S05]  /*2da0*/  BRA `(.L_x_23685) ;  /* 0x0000000000247947 */ /* 0x000fea0003800000 */
.L_x_23683:
[----:B-----5:R-:W-:-:S05]  /*2db0*/  HADD2.F32 R14, -RZ, R173.H1_H1 ;  /* 0x300000adff0e7230 */ /* 0x020fca0000004100 */
[----:B------:R-:W-:Y:S01]  /*2dc0*/  FADD.FTZ R193, R14, R193 ;  /* 0x000000c10ec17221 */ /* 0x000fe20000010000 */
[----:B------:R-:W-:Y:S06]  /*2dd0*/  BRA `(.L_x_23684) ;  /* 0x0000000000107947 */ /* 0x000fec0003800000 */
.L_x_23682:
[----:B-----5:R-:W-:Y:S02]  /*2de0*/  HADD2.F32 R14, -RZ, R57.H1_H1 ;  /* 0x30000039ff0e7230 */ /* 0x020fe40000004100 */
[----:B------:R-:W-:-:S03]  /*2df0*/  @P2 HADD2.F32 R16, -RZ, R173.H1_H1 ;  /* 0x300000adff102230 */ /* 0x000fc60000004100 */
[----:B------:R-:W-:-:S04]  /*2e00*/  FADD.FTZ R193, R14, R193 ;  /* 0x000000c10ec17221 */ /* 0x000fc80000010000 */
[----:B------:R-:W-:-:S07]  /*2e10*/  @P2 FADD.FTZ R193, R16, R193 ;  /* 0x000000c110c12221 */ /* 0x000fce0000010000 */
.L_x_23684:
[----:B------:R-:W-:-:S04]  /*2e20*/  F2FP.F16.F32.PACK_AB R14, RZ, R193 ;  /* 0x000000c1ff0e723e */ /* 0x000fc800000000ff */
[----:B------:R-:W-:-:S07]  /*2e30*/  PRMT R177, R177, 0x5410, R14 ;  /* 0x00005410b1b17816 */ /* 0x000fce000000000e */
.L_x_23685:
[----:B------:R-:W-:Y:S01]  /*2e40*/  HADD2.F32 R195, -RZ, R182.H0_H0 ;  /* 0x200000b6ffc37230 */ /* 0x000fe20000004100 */
[----:B------:R-:W-:Y:S06]  /*2e50*/  @P3 BRA `(.L_x_23686) ;  /* 0x0000000000203947 */ /* 0x000fec0003800000 */
[----:B------:R-:W-:-:S04]  /*2e60*/  ISETP.NE.U32.AND P4, PT, RZ, UR14, PT ;  /* 0x0000000eff007c0c */ /* 0x000fc8000bf85070 */
[----:B------:R-:W-:-:S13]  /*2e70*/  ISETP.NE.AND.EX P4, PT, RZ, UR15, PT, P4 ;  /* 0x0000000fff007c0c */ /* 0x000fda000bf85340 */
[----:B------:R-:W-:Y:S05]  /*2e80*/  @P4 BRA `(.L_x_23687) ;  /* 0x0000000000084947 */ /* 0x000fea0003800000 */
[----:B------:R-:W-:Y:S05]  /*2e90*/  @P0 BRA `(.L_x_23688) ;  /* 0x0000000000200947 */ /* 0x000fea0003800000 */
[----:B------:R-:W-:Y:S05]  /*2ea0*/  BRA `(.L_x_23689) ;  /* 0x0000000000247947 */ /* 0x000fea0003800000 */
.L_x_23687:
[----:B-----5:R-:W-:-:S05]  /*2eb0*/  HADD2.F32 R14, -RZ, R174.H0_H0 ;  /* 0x200000aeff0e7230 */ /* 0x020fca0000004100 */
[----:B------:R-:W-:Y:S01]  /*2ec0*/  FADD.FTZ R195, R14, R195 ;  /* 0x000000c30ec37221 */ /* 0x000fe20000010000 */
[----:B------:R-:W-:Y:S06]  /*2ed0*/  BRA `(.L_x_23688) ;  /* 0x0000000000107947 */ /* 0x000fec0003800000 */
.L_x_23686:
[----:B-----5:R-:W-:Y:S02]  /*2ee0*/  HADD2.F32 R14, -RZ, R58.H0_H0 ;  /* 0x2000003aff0e7230 */ /* 0x020fe40000004100 */
[----:B------:R-:W-:-:S03]  /*2ef0*/  @P2 HADD2.F32 R16, -RZ, R174.H0_H0 ;  /* 0x200000aeff102230 */ /* 0x000fc60000004100 */
[----:B------:R-:W-:-:S04]  /*2f00*/  FADD.FTZ R195, R14, R195 ;  /* 0x000000c30ec37221 */ /* 0x000fc80000010000 */
[----:B------:R-:W-:-:S07]  /*2f10*/  @P2 FADD.FTZ R195, R16, R195 ;  /* 0x000000c310c32221 */ /* 0x000fce0000010000 */
.L_x_23688:
[----:B------:R-:W-:-:S04]  /*2f20*/  F2FP.F16.F32.PACK_AB R14, RZ, R195 ;  /* 0x000000c3ff0e723e */ /* 0x000fc800000000ff */
[----:B------:R-:W-:-:S07]  /*2f30*/  PRMT R178, R14, 0x7610, R178 ;  /* 0x000076100eb27816 */ /* 0x000fce00000000b2 */
.L_x_23689:
[----:B------:R-:W-:Y:S01]  /*2f40*/  HADD2.F32 R221, -RZ, R182.H1_H1 ;  /* 0x300000b6ffdd7230 */ /* 0x000fe20000004100 */
[----:B------:R-:W-:Y:S06]  /*2f50*/  @P3 BRA `(.L_x_23690) ;  /* 0x0000000000203947 */ /* 0x000fec0003800000 */
[----:B------:R-:W-:-:S04]  /*2f60*/  ISETP.NE.U32.AND P4, PT, RZ, UR14, PT ;  /* 0x0000000eff007c0c */ /* 0x000fc8000bf85070 */
[----:B------:R-:W-:-:S13]  /*2f70*/  ISETP.NE.AND.EX P4, PT, RZ, UR15, PT, P4 ;  /* 0x0000000fff007c0c */ /* 0x000fda000bf85340 */
[----:B------:R-:W-:Y:S05]  /*2f80*/  @P4 BRA `(.L_x_23691) ;  /* 0x0000000000084947 */ /* 0x000fea0003800000 */
[----:B------:R-:W-:Y:S05]  /*2f90*/  @P0 BRA `(.L_x_23692) ;  /* 0x0000000000200947 */ /* 0x000fea0003800000 */
[----:B------:R-:W-:Y:S05]  /*2fa0*/  BRA `(.L_x_23693) ;  /* 0x0000000000247947 */ /* 0x000fea0003800000 */
.L_x_23691:
[----:B-----5:R-:W-:-:S05]  /*2fb0*/  HADD2.F32 R14, -RZ, R174.H1_H1 ;  /* 0x300000aeff0e7230 */ /* 0x020fca0000004100 */
[----:B------:R-:W-:Y:S01]  /*2fc0*/  FADD.FTZ R221, R14, R221 ;  /* 0x000000dd0edd7221 */ /* 0x000fe20000010000 */
[----:B------:R-:W-:Y:S06]  /*2fd0*/  BRA `(.L_x_23692) ;  /* 0x0000000000107947 */ /* 0x000fec0003800000 */
.L_x_23690:
[----:B-----5:R-:W-:Y:S02]  /*2fe0*/  HADD2.F32 R14, -RZ, R58.H1_H1 ;  /* 0x3000003aff0e7230 */ /* 0x020fe40000004100 */
[----:B------:R-:W-:-:S03]  /*2ff0*/  @P2 HADD2.F32 R16, -RZ, R174.H1_H1 ;  /* 0x300000aeff102230 */ /* 0x000fc60000004100 */
[----:B------:R-:W-:-:S04]  /*3000*/  FADD.FTZ R221, R14, R221 ;  /* 0x000000dd0edd7221 */ /* 0x000fc80000010000 */
[----:B------:R-:W-:-:S07]  /*3010*/  @P2 FADD.FTZ R221, R16, R221 ;  /* 0x000000dd10dd2221 */ /* 0x000fce0000010000 */
.L_x_23692:
[----:B------:R-:W-:-:S04]  /*3020*/  F2FP.F16.F32.PACK_AB R14, RZ, R221 ;  /* 0x000000ddff0e723e */ /* 0x000fc800000000ff */
[----:B------:R-:W-:-:S07]  /*3030*/  PRMT R178, R178, 0x5410, R14 ;  /* 0x00005410b2b27816 */ /* 0x000fce000000000e */
.L_x_23693:
[----:B------:R-:W-:Y:S01]  /*3040*/  HADD2.F32 R223, -RZ, R183.H0_H0 ;  /* 0x200000b7ffdf7230 */ /* 0x000fe20000004100 */
[----:B------:R-:W-:Y:S06]  /*3050*/  @P3 BRA `(.L_x_23694) ;  /* 0x0000000000203947 */ /* 0x000fec0003800000 */
[----:B------:R-:W-:-:S04]  /*3060*/  ISETP.NE.U32.AND P4, PT, RZ, UR14, PT ;  /* 0x0000000eff007c0c */ /* 0x000fc8000bf85070 */
[----:B------:R-:W-:-:S13]  /*3070*/  ISETP.NE.AND.EX P4, PT, RZ, UR15, PT, P4 ;  /* 0x0000000fff007c0c */ /* 0x000fda000bf85340 */
[----:B------:R-:W-:Y:S05]  /*3080*/  @P4 BRA `(.L_x_23695) ;  /* 0x0000000000084947 */ /* 0x000fea0003800000 */
[----:B------:R-:W-:Y:S05]  /*3090*/  @P0 BRA `(.L_x_23696) ;  /* 0x0000000000200947 */ /* 0x000fea0003800000 */
[----:B------:R-:W-:Y:S05]  /*30a0*/  BRA `(.L_x_23697) ;  /* 0x0000000000247947 */ /* 0x000fea0003800000 */
.L_x_23695:
[----:B-----5:R-:W-:-:S05]  /*30b0*/  HADD2.F32 R14, -RZ, R175.H0_H0 ;  /* 0x200000afff0e7230 */ /* 0x020fca0000004100 */
[----:B------:R-:W-:Y:S01]  /*30c0*/  FADD.FTZ R223, R14, R223 ;  /* 0x000000df0edf7221 */ /* 0x000fe20000010000 */
[----:B------:R-:W-:Y:S06]  /*30d0*/  BRA `(.L_x_23696) ;  /* 0x0000000000107947 */ /* 0x000fec0003800000 */
.L_x_23694:
[----:B-----5:R-:W-:Y:S02]  /*30e0*/  HADD2.F32 R14, -RZ, R59.H0_H0 ;  /* 0x2000003bff0e7230 */ /* 0x020fe40000004100 */
[----:B------:R-:W-:-:S03]  /*30f0*/  @P2 HADD2.F32 R16, -RZ, R175.H0_H0 ;  /* 0x200000afff102230 */ /* 0x000fc60000004100 */
[----:B------:R-:W-:-:S04]  /*3100*/  FADD.FTZ R223, R14, R223 ;  /* 0x000000df0edf7221 */ /* 0x000fc80000010000 */
[----:B------:R-:W-:-:S07]  /*3110*/  @P2 FADD.FTZ R223, R16, R223 ;  /* 0x000000df10df2221 */ /* 0x000fce0000010000 */
.L_x_23696:
[----:B------:R-:W-:-:S04]  /*3120*/  F2FP.F16.F32.PACK_AB R14, RZ, R223 ;  /* 0x000000dfff0e723e */ /* 0x000fc800000000ff */
[----:B------:R-:W-:-:S07]  /*3130*/  PRMT R179, R14, 0x7610, R179 ;  /* 0x000076100eb37816 */ /* 0x000fce00000000b3 */
.L_x_23697:
[----:B------:R-:W-:Y:S01]  /*3140*/  HADD2.F32 R241, -RZ, R183.H1_H1 ;  /* 0x300000b7fff17230 */ /* 0x000fe20000004100 */
[----:B------:R-:W-:Y:S06]  /*3150*/  @P3 BRA `(.L_x_23698) ;  /* 0x0000000000203947 */ /* 0x000fec0003800000 */
[----:B------:R-:W-:-:S04]  /*3160*/  ISETP.NE.U32.AND P2, PT, RZ, UR14, PT ;  /* 0x0000000eff007c0c */ /* 0x000fc8000bf45070 */
[----:B------:R-:W-:-:S13]  /*3170*/  ISETP.NE.AND.EX P2, PT, RZ, UR15, PT, P2 ;  /* 0x0000000fff007c0c */ /* 0x000fda000bf45320 */
[----:B------:R-:W-:Y:S05]  /*3180*/  @P2 BRA `(.L_x_23699) ;  /* 0x0000000000082947 */ /* 0x000fea0003800000 */
[----:B------:R-:W-:Y:S05]  /*3190*/  @P0 BRA `(.L_x_23700) ;  /* 0x0000000000200947 */ /* 0x000fea0003800000 */
[----:B------:R-:W-:Y:S05]  /*31a0*/  BRA `(.L_x_23701) ;  /* 0x0000000000247947 */ /* 0x000fea0003800000 */
.L_x_23699:
[----:B-----5:R-:W-:-:S05]  /*31b0*/  HADD2.F32 R14, -RZ, R175.H1_H1 ;  /* 0x300000afff0e7230 */ /* 0x020fca0000004100 */
[----:B------:R-:W-:Y:S01]  /*31c0*/  FADD.FTZ R241, R14, R241 ;  /* 0x000000f10ef17221 */ /* 0x000fe20000010000 */
[----:B------:R-:W-:Y:S06]  /*31d0*/  BRA `(.L_x_23700) ;  /* 0x0000000000107947 */ /* 0x000fec0003800000 */
.L_x_23698:
[----:B-----5:R-:W-:Y:S02]  /*31e0*/  HADD2.F32 R14, -RZ, R59.H1_H1 ;  /* 0x3000003bff0e7230 */ /* 0x020fe40000004100 */
[----:B------:R-:W-:-:S03]  /*31f0*/  @P2 HADD2.F32 R16, -RZ, R175.H1_H1 ;  /* 0x300000afff102230 */ /* 0x000fc60000004100 */
[----:B------:R-:W-:-:S04]  /*3200*/  FADD.FTZ R241, R14, R241 ;  /* 0x000000f10ef17221 */ /* 0x000fc80000010000 */
[----:B------:R-:W-:-:S07]  /*3210*/  @P2 FADD.FTZ R241, R16, R241 ;  /* 0x000000f110f12221 */ /* 0x000fce0000010000 */
.L_x_23700:
[----:B------:R-:W-:-:S04]  /*3220*/  F2FP.F16.F32.PACK_AB R14, RZ, R241 ;  /* 0x000000f1ff0e723e */ /* 0x000fc800000000ff */
[----:B------:R-:W-:-:S07]  /*3230*/  PRMT R179, R179, 0x5410, R14 ;  /* 0x00005410b3b37816 */ /* 0x000fce000000000e */
.L_x_23701:
[----:B------:R-:W1:Y:S02]  /*3240*/  @P0 LDC.64 R180, c[0x0][0x238] ;  /* 0x00008e00ffb40b82 */ /* 0x000e640000000a00 */
[----:B-1----:R-:W-:-:S04]  /*3250*/  @P0 LEA R180, P2, R12, R180, 0x4 ;  /* 0x000000b40cb40211 */ /* 0x002fc800078420ff */
[C---:B------:R-:W-:Y:S02]  /*3260*/  @P0 LEA.HI.X R181, R12.reuse, R181, RZ, 0x4, P2 ;  /* 0x000000b50cb50211 */ /* 0x040fe400010f24ff */
[----:B------:R-:W-:-:S03]  /*3270*/  IADD3 R12, R12, 0x80, RZ ;  /* 0x000000800c0c7810 */ /* 0x000fc60007ffe0ff */
[----:B------:R4:W-:Y:S04]  /*3280*/  @P0 STG.E.128 desc[UR4][R180.64], R176 ;  /* 0x000000b0b4000986 */ /* 0x0009e8000c101d04 */
.L_x_23669:
[----:B------:R-:W-:Y:S05]  /*3290*/  BSYNC B0 ;  /* 0x0000000000007941 */ /* 0x000fea0003800000 */
.L_x_23668:
        /* <DEDUP_REMOVED lines=25> */
.L_x_23705:
[----:B-----5:R-:W-:-:S05]  /*3430*/  HADD2.F32 R14, -RZ, R172.H0_H0 ;  /* 0x200000acff0e7230 */ /* 0x020fca0000004100 */
[----:B------:R-:W-:Y:S01]  /*3440*/  FADD.FTZ R17, R14, R17 ;  /* 0x000000110e117221 */ /* 0x000fe20000010000 */
[----:B------:R-:W-:Y:S06]  /*3450*/  BRA `(.L_x_23706) ;  /* 0x0000000000107947 */ /* 0x000fec0003800000 */
.L_x_23704:
[----:B-----5:R-:W-:Y:S02]  /*3460*/  HADD2.F32 R14, -RZ, R56.H0_H0 ;  /* 0x20000038ff0e7230 */ /* 0x020fe40000004100 */
[----:B------:R-:W-:-:S03]  /*3470*/  @P2 HADD2.F32 R16, -RZ, R172.H0_H0 ;  /* 0x200000acff102230 */ /* 0x000fc60000004100 */
[----:B------:R-:W-:-:S04]  /*3480*/  FADD.FTZ R17, R14, R17 ;  /* 0x000000110e117221 */ /* 0x000fc80000010000 */
[----:B------:R-:W-:-:S07]  /*3490*/  @P2 FADD.FTZ R17, R16, R17 ;  /* 0x0000001110112221 */ /* 0x000fce0000010000 */
.L_x_23706:
[----:B------:R-:W-:-:S04]  /*34a0*/  F2FP.F16.F32.PACK_AB R14, RZ, R17 ;  /* 0x00000011ff0e723e */ /* 0x000fc800000000ff */
[----:B------:R-:W-:-:S07]  /*34b0*/  PRMT R176, R14, 0x7610, R176 ;  /* 0x000076100eb07816 */ /* 0x000fce00000000b0 */
.L_x_23707:
[----:B------:R-:W-:Y:S01]  /*34c0*/  HADD2.F32 R39, -RZ, R180.H1_H1 ;  /* 0x300000b4ff277230 */ /* 0x000fe20000004100 */
[----:B------:R-:W-:Y:S06]  /*34d0*/  @P3 BRA `(.L_x_23708) ;  /* 0x0000000000203947 */ /* 0x000fec0003800000 */
[----:B------:R-:W-:-:S04]  /*34e0*/  ISETP.NE.U32.AND P4, PT, RZ, UR14, PT ;  /* 0x0000000eff007c0c */ /* 0x000fc8000bf85070 */
[----:B------:R-:W-:-:S13]  /*34f0*/  ISETP.NE.AND.EX P4, PT, RZ, UR15, PT, P4 ;  /* 0x0000000fff007c0c */ /* 0x000fda000bf85340 */
[----:B------:R-:W-:Y:S05]  /*3500*/  @P4 BRA `(.L_x_23709) ;  /* 0x0000000000084947 */ /* 0x000fea0003800000 */
[----:B------:R-:W-:Y:S05]  /*3510*/  @P0 BRA `(.L_x_23710) ;  /* 0x0000000000200947 */ /* 0x000fea0003800000 */
[----:B------:R-:W-:Y:S05]  /*3520*/  BRA `(.L_x_23711) ;  /* 0x0000000000247947 */ /* 0x000fea0003800000 */
.L_x_23709:
[----:B-----5:R-:W-:-:S05]  /*3530*/  HADD2.F32 R14, -RZ, R172.H1_H1 ;  /* 0x300000acff0e7230 */ /* 0x020fca0000004100 */
[----:B------:R-:W-:Y:S01]  /*3540*/  FADD.FTZ R39, R14, R39 ;  /* 0x000000270e277221 */ /* 0x000fe20000010000 */
[----:B------:R-:W-:Y:S06]  /*3550*/  BRA `(.L_x_23710) ;  /* 0x0000000000107947 */ /* 0x000fec0003800000 */
.L_x_23708:
[----:B-----5:R-:W-:Y:S02]  /*3560*/  HADD2.F32 R14, -RZ, R56.H1_H1 ;  /* 0x30000038ff0e7230 */ /* 0x020fe40000004100 */
[----:B------:R-:W-:-:S03]  /*3570*/  @P2 HADD2.F32 R16, -RZ, R172.H1_H1 ;  /* 0x300000acff102230 */ /* 0x000fc60000004100 */
[----:B------:R-:W-:-:S04]  /*3580*/  FADD.FTZ R39, R14, R39 ;  /* 0x000000270e277221 */ /* 0x000fc80000010000 */
[----:B------:R-:W-:-:S07]  /*3590*/  @P2 FADD.FTZ R39, R16, R39 ;  /* 0x0000002710272221 */ /* 0x000fce0000010000 */
.L_x_23710:
[----:B------:R-:W-:-:S04]  /*35a0*/  F2FP.F16.F32.PACK_AB R14, RZ, R39 ;  /* 0x00000027ff0e723e */ /* 0x000fc800000000ff */
[----:B------:R-:W-:-:S07]  /*35b0*/  PRMT R176, R176, 0x5410, R14 ;  /* 0x00005410b0b07816 */ /* 0x000fce000000000e */
.L_x_23711:
[----:B------:R-:W-:Y:S01]  /*35c0*/  HADD2.F32 R41, -RZ, R181.H0_H0 ;  /* 0x200000b5ff297230 */ /* 0x000fe20000004100 */
[----:B------:R-:W-:Y:S06]  /*35d0*/  @P3 BRA `(.L_x_23712) ;  /* 0x0000000000203947 */ /* 0x000fec0003800000 */
[----:B------:R-:W-:-:S04]  /*35e0*/  ISETP.NE.U32.AND P4, PT, RZ, UR14, PT ;  /* 0x0000000eff007c0c */ /* 0x000fc8000bf85070 */
[----:B------:R-:W-:-:S13]  /*35f0*/  ISETP.NE.AND.EX P4, PT, RZ, UR15, PT, P4 ;  /* 0x0000000fff007c0c */ /* 0x000fda000bf85340 */
[----:B------:R-:W-:Y:S05]  /*3600*/  @P4 BRA `(.L_x_23713) ;  /* 0x0000000000084947 */ /* 0x000fea0003800000 */
[----:B------:R-:W-:Y:S05]  /*3610*/  @P0 BRA `(.L_x_23714) ;  /* 0x0000000000200947 */ /* 0x000fea0003800000 */
[----:B------:R-:W-:Y:S05]  /*3620*/  BRA `(.L_x_23715) ;  /* 0x0000000000247947 */ /* 0x000fea0003800000 */
.L_x_23713:
[----:B-----5:R-:W-:-:S05]  /*3630*/  HADD2.F32 R14, -RZ, R173.H0_H0 ;  /* 0x200000adff0e7230 */ /* 0x020fca0000004100 */
[----:B------:R-:W-:Y:S01]  /*3640*/  FADD.FTZ R41, R14, R41 ;  /* 0x000000290e297221 */ /* 0x000fe20000010000 */
[----:B------:R-:W-:Y:S06]  /*3650*/  BRA `(.L_x_23714) ;  /* 0x0000000000107947 */ /* 0x000fec0003800000 */
.L_x_23712:
[----:B-----5:R-:W-:Y:S02]  /*3660*/  HADD2.F32 R14, -RZ, R57.H0_H0 ;  /* 0x20000039ff0e7230 */ /* 0x020fe40000004100 */
[----:B------:R-:W-:-:S03]  /*3670*/  @P2 HADD2.F32 R16, -RZ, R173.H0_H0 ;  /* 0x200000adff102230 */ /* 0x000fc60000004100 */
[----:B------:R-:W-:-:S04]  /*3680*/  FADD.FTZ R41, R14, R41 ;  /* 0x000000290e297221 */ /* 0x000fc80000010000 */
[----:B------:R-:W-:-:S07]  /*3690*/  @P2 FADD.FTZ R41, R16, R41 ;  /* 0x0000002910292221 */ /* 0x000fce0000010000 */
.L_x_23714:
[----:B------:R-:W-:-:S04]  /*36a0*/  F2FP.F16.F32.PACK_AB R14, RZ, R41 ;  /* 0x00000029ff0e723e */ /* 0x000fc800000000ff */
[----:B------:R-:W-:-:S07]  /*36b0*/  PRMT R177, R14, 0x7610, R177 ;  /* 0x000076100eb17816 */ /* 0x000fce00000000b1 */
.L_x_23715:
[----:B------:R-:W-:Y:S01]  /*36c0*/  HADD2.F32 R197, -RZ, R181.H1_H1 ;  /* 0x300000b5ffc57230 */ /* 0x000fe20000004100 */
[----:B------:R-:W-:Y:S06]  /*36d0*/  @P3 BRA `(.L_x_23716) ;  /* 0x0000000000203947 */ /* 0x000fec0003800000 */
[----:B------:R-:W-:-:S04]  /*36e0*/  ISETP.NE.U32.AND P4, PT, RZ, UR14, PT ;  /* 0x0000000eff007c0c */ /* 0x000fc8000bf85070 */
[----:B------:R-:W-:-:S13]  /*36f0*/  ISETP.NE.AND.EX P4, PT, RZ, UR15, PT, P4 ;  /* 0x0000000fff007c0c */ /* 0x000fda000bf85340 */
[----:B------:R-:W-:Y:S05]  /*3700*/  @P4 BRA `(.L_x_23717) ;  /* 0x0000000000084947 */ /* 0x000fea0003800000 */
[----:B------:R-:W-:Y:S05]  /*3710*/  @P0 BRA `(.L_x_23718) ;  /* 0x0000000000200947 */ /* 0x000fea0003800000 */
[----:B------:R-:W-:Y:S05]  /*3720*/  BRA `(.L_x_23719) ;  /* 0x0000000000247947 */ /* 0x000fea0003800000 */
.L_x_23717:
[----:B-----5:R-:W-:-:S05]  /*3730*/  HADD2.F32 R14, -RZ, R173.H1_H1 ;  /* 0x300000adff0e7230 */ /* 0x020fca0000004100 */
[----:B------:R-:W-:Y:S01]  /*3740*/  FADD.FTZ R197, R14, R197 ;  /* 0x000000c50ec57221 */ /* 0x000fe20000010000 */
[----:B------:R-:W-:Y:S06]  /*3750*/  BRA `(.L_x_23718) ;  /* 0x0000000000107947 */ /* 0x000fec0003800000 */
.L_x_23716:
[----:B-----5:R-:W-:Y:S02]  /*3760*/  HADD2.F32 R14, -RZ, R57.H1_H1 ;  /* 0x30000039ff0e7230 */ /* 0x020fe40000004100 */
[----:B------:R-:W-:-:S03]  /*3770*/  @P2 HADD2.F32 R16, -RZ, R173.H1_H1 ;  /* 0x300000adff102230 */ /* 0x000fc60000004100 */
[----:B------:R-:W-:-:S04]  /*3780*/  FADD.FTZ R197, R14, R197 ;  /* 0x000000c50ec57221 */ /* 0x000fc80000010000 */
[----:B------:R-:W-:-:S07]  /*3790*/  @P2 FADD.FTZ R197, R16, R197 ;  /* 0x000000c510c52221 */ /* 0x000fce0000010000 */
.L_x_23718:
[----:B------:R-:W-:-:S04]  /*37a0*/  F2FP.F16.F32.PACK_AB R14, RZ, R197 ;  /* 0x000000c5ff0e723e */ /* 0x000fc800000000ff */
[----:B------:R-:W-:-:S07]  /*37b0*/  PRMT R177, R177, 0x5410, R14 ;  /* 0x00005410b1b17816 */ /* 0x000fce000000000e */
.L_x_23719:
[----:B------:R-:W-:Y:S01]  /*37c0*/  HADD2.F32 R199, -RZ, R182.H0_H0 ;  /* 0x200000b6ffc77230 */ /* 0x000fe20000004100 */
[----:B------:R-:W-:Y:S06]  /*37d0*/  @P3 BRA `(.L_x_23720) ;  /* 0x0000000000203947 */ /* 0x000fec0003800000 */
[----:B------:R-:W-:-:S04]  /*37e0*/  ISETP.NE.U32.AND P4, PT, RZ, UR14, PT ;  /* 0x0000000eff007c0c */ /* 0x000fc8000bf85070 */
[----:B------:R-:W-:-:S13]  /*37f0*/  ISETP.NE.AND.EX P4, PT, RZ, UR15, PT, P4 ;  /* 0x0000000fff007c0c */ /* 0x000fda000bf85340 */
[----:B------:R-:W-:Y:S05]  /*3800*/  @P4 BRA `(.L_x_23721) ;  /* 0x0000000000084947 */ /* 0x000fea0003800000 */
[----:B------:R-:W-:Y:S05]  /*3810*/  @P0 BRA `(.L_x_23722) ;  /* 0x0000000000200947 */ /* 0x000fea0003800000 */
[----:B------:R-:W-:Y:S05]  /*3820*/  BRA `(.L_x_23723) ;  /* 0x0000000000247947 */ /* 0x000fea0003800000 */
.L_x_23721:
[----:B-----5:R-:W-:-:S05]  /*3830*/  HADD2.F32 R14, -RZ, R174.H0_H0 ;  /* 0x200000aeff0e7230 */ /* 0x020fca0000004100 */
[----:B------:R-:W-:Y:S01]  /*3840*/  FADD.FTZ R199, R14, R199 ;  /* 0x000000c70ec77221 */ /* 0x000fe20000010000 */
[----:B------:R-:W-:Y:S06]  /*3850*/  BRA `(.L_x_23722) ;  /* 0x0000000000107947 */ /* 0x000fec0003800000 */
.L_x_23720:
[----:B-----5:R-:W-:Y:S02]  /*3860*/  HADD2.F32 R14, -RZ, R58.H0_H0 ;  /* 0x2000003aff0e7230 */ /* 0x020fe40000004100 */
[----:B------:R-:W-:-:S03]  /*3870*/  @P2 HADD2.F32 R16, -RZ, R174.H0_H0 ;  /* 0x200000aeff102230 */ /* 0x000fc60000004100 */
[----:B------:R-:W-:-:S04]  /*3880*/  FADD.FTZ R199, R14, R199 ;  /* 0x000000c70ec77221 */ /* 0x000fc80000010000 */
[----:B------:R-:W-:-:S07]  /*3890*/  @P2 FADD.FTZ R199, R16, R199 ;  /* 0x000000c710c72221 */ /* 0x000fce0000010000 */
.L_x_23722:
[----:B------:R-:W-:-:S04]  /*38a0*/  F2FP.F16.F32.PACK_AB R14, RZ, R199 ;  /* 0x000000c7ff0e723e */ /* 0x000fc800000000ff */
[----:B------:R-:W-:-:S07]  /*38b0*/  PRMT R178, R14, 0x7610, R178 ;  /* 0x000076100eb27816 */ /* 0x000fce00000000b2 */
.L_x_23723:
[----:B------:R-:W-:Y:S01]  /*38c0*/  HADD2.F32 R225, -RZ, R182.H1_H1 ;  /* 0x300000b6ffe17230 */ /* 0x000fe20000004100 */
[----:B------:R-:W-:Y:S06]  /*38d0*/  @P3 BRA `(.L_x_23724) ;  /* 0x0000000000203947 */ /* 0x000fec0003800000 */
[----:B------:R-:W-:-:S04]  /*38e0*/  ISETP.NE.U32.AND P4, PT, RZ, UR14, PT ;  /* 0x0000000eff007c0c */ /* 0x000fc8000bf85070 */
[----:B------:R-:W-:-:S13]  /*38f0*/  ISETP.NE.AND.EX P4, PT, RZ, UR15, PT, P4 ;  /* 0x0000000fff007c0c */ /* 0x000fda000bf85340 */
[----:B------:R-:W-:Y:S05]  /*3900*/  @P4 BRA `(.L_x_23725) ;  /* 0x0000000000084947 */ /* 0x000fea0003800000 */
[----:B------:R-:W-:Y:S05]  /*3910*/  @P0 BRA `(.L_x_23726) ;  /* 0x0000000000200947 */ /* 0x000fea0003800000 */
[----:B------:R-:W-:Y:S05]  /*3920*/  BRA `(.L_x_23727) ;  /* 0x0000000000247947 */ /* 0x000fea0003800000 */
.L_x_23725:
[----:B-----5:R-:W-:-:S05]  /*3930*/  HADD2.F32 R14, -RZ, R174.H1_H1 ;  /* 0x300000aeff0e7230 */ /* 0x020fca0000004100 */
[----:B------:R-:W-:Y:S01]  /*3940*/  FADD.FTZ R225, R14, R225 ;  /* 0x000000e10ee17221 */ /* 0x000fe20000010000 */
[----:B------:R-:W-:Y:S06]  /*3950*/  BRA `(.L_x_23726) ;  /* 0x0000000000107947 */ /* 0x000fec0003800000 */
.L_x_23724:
[----:B-----5:R-:W-:Y:S02]  /*3960*/  HADD2.F32 R14, -RZ, R58.H1_H1 ;  /* 0x3000003aff0e7230 */ /* 0x020fe40000004100 */
[----:B------:R-:W-:-:S03]  /*3970*/  @P2 HADD2.F32 R16, -RZ, R174.H1_H1 ;  /* 0x300000aeff102230 */ /* 0x000fc60000004100 */
[----:B------:R-:W-:-:S04]  /*3980*/  FADD.FTZ R225, R14, R225 ;  /* 0x000000e10ee17221 */ /* 0x000fc80000010000 */
[----:B------:R-:W-:-:S07]  /*3990*/  @P2 FADD.FTZ R225, R16, R225 ;  /* 0x000000e110e12221 */ /* 0x000fce0000010000 */
.L_x_23726:
[----:B------:R-:W-:-:S04]  /*39a0*/  F2FP.F16.F32.PACK_AB R14, RZ, R225 ;  /* 0x000000e1ff0e723e */ /* 0x000fc800000000ff */
[----:B------:R-:W-:-:S07]  /*39b0*/  PRMT R178, R178, 0x5410, R14 ;  /* 0x00005410b2b27816 */ /* 0x000fce000000000e */
.L_x_23727:
[----:B------:R-:W-:Y:S01]  /*39c0*/  HADD2.F32 R227, -RZ, R183.H0_H0 ;  /* 0x200000b7ffe37230 */ /* 0x000fe20000004100 */
[----:B------:R-:W-:Y:S06]  /*39d0*/  @P3 BRA `(.L_x_23728) ;  /* 0x0000000000203947 */ /* 0x000fec0003800000 */
[----:B------:R-:W-:-:S04]  /*39e0*/  ISETP.NE.U32.AND P4, PT, RZ, UR14, PT ;  /* 0x0000000eff007c0c */ /* 0x000fc8000bf85070 */
[----:B------:R-:W-:-:S13]  /*39f0*/  ISETP.NE.AND.EX P4, PT, RZ, UR15, PT, P4 ;  /* 0x0000000fff007c0c */ /* 0x000fda000bf85340 */
[----:B------:R-:W-:Y:S05]  /*3a00*/  @P4 BRA `(.L_x_23729) ;  /* 0x0000000000084947 */ /* 0x000fea0003800000 */
[----:B------:R-:W-:Y:S05]  /*3a10*/  @P0 BRA `(.L_x_23730) ;  /* 0x0000000000200947 */ /* 0x000fea0003800000 */
[----:B------:R-:W-:Y:S05]  /*3a20*/  BRA `(.L_x_23731) ;  /* 0x0000000000247947 */ /* 0x000fea0003800000 */
.L_x_23729:
[----:B-----5:R-:W-:-:S05]  /*3a30*/  HADD2.F32 R14, -RZ, R175.H0_H0 ;  /* 0x200000afff0e7230 */ /* 0x020fca0000004100 */
[----:B------:R-:W-:Y:S01]  /*3a40*/  FADD.FTZ R227, R14, R227 ;  /* 0x000000e30ee37221 */ /* 0x000fe20000010000 */
[----:B------:R-:W-:Y:S06]  /*3a50*/  BRA `(.L_x_23730) ;  /* 0x0000000000107947 */ /* 0x000fec0003800000 */
.L_x_23728:
[----:B-----5:R-:W-:Y:S02]  /*3a60*/  HADD2.F32 R14, -RZ, R59.H0_H0 ;  /* 0x2000003bff0e7230 */ /* 0x020fe40000004100 */
[----:B------:R-:W-:-:S03]  /*3a70*/  @P2 HADD2.F32 R16, -RZ, R175.H0_H0 ;  /* 0x200000afff102230 */ /* 0x000fc60000004100 */
[----:B------:R-:W-:-:S04]  /*3a80*/  FADD.FTZ R227, R14, R227 ;  /* 0x000000e30ee37221 */ /* 0x000fc80000010000 */
[----:B------:R-:W-:-:S07]  /*3a90*/  @P2 FADD.FTZ R227, R16, R227 ;  /* 0x000000e310e32221 */ /* 0x000fce0000010000 */
.L_x_23730:
[----:B------:R-:W-:-:S04]  /*3aa0*/  F2FP.F16.F32.PACK_AB R14, RZ, R227 ;  /* 0x000000e3ff0e723e */ /* 0x000fc800000000ff */
[----:B------:R-:W-:-:S07]  /*3ab0*/  PRMT R179, R14, 0x7610, R179 ;  /* 0x000076100eb37816 */ /* 0x000fce00000000b3 */
.L_x_23731:
[----:B------:R-:W-:Y:S01]  /*3ac0*/  HADD2.F32 R243, -RZ, R183.H1_H1 ;  /* 0x300000b7fff37230 */ /* 0x000fe20000004100 */
[----:B------:R-:W-:Y:S06]  /*3ad0*/  @P3 BRA `(.L_x_23732) ;  /* 0x0000000000203947 */ /* 0x000fec0003800000 */
[----:B------:R-:W-:-:S04]  /*3ae0*/  ISETP.NE.U32.AND P2, PT, RZ, UR14, PT ;  /* 0x0000000eff007c0c */ /* 0x000fc8000bf45070 */
[----:B------:R-:W-:-:S13]  /*3af0*/  ISETP.NE.AND.EX P2, PT, RZ, UR15, PT, P2 ;  /* 0x0000000fff007c0c */ /* 0x000fda000bf45320 */
[----:B------:R-:W-:Y:S05]  /*3b00*/  @P2 BRA `(.L_x_23733) ;  /* 0x0000000000082947 */ /* 0x000fea0003800000 */
[----:B------:R-:W-:Y:S05]  /*3b10*/  @P0 BRA `(.L_x_23734) ;  /* 0x0000000000200947 */ /* 0x000fea0003800000 */
[----:B------:R-:W-:Y:S05]  /*3b20*/  BRA `(.L_x_23735) ;  /* 0x0000000000247947 */ /* 0x000fea0003800000 */
.L_x_23733:
[----:B-----5:R-:W-:-:S05]  /*3b30*/  HADD2.F32 R14, -RZ, R175.H1_H1 ;  /* 0x300000afff0e7230 */ /* 0x020fca0000004100 */
[----:B------:R-:W-:Y:S01]  /*3b40*/  FADD.FTZ R243, R14, R243 ;  /* 0x000000f30ef37221 */ /* 0x000fe20000010000 */
[----:B------:R-:W-:Y:S06]  /*3b50*/  BRA `(.L_x_23734) ;  /* 0x0000000000107947 */ /* 0x000fec0003800000 */
.L_x_23732:
[----:B-----5:R-:W-:Y:S02]  /*3b60*/  HADD2.F32 R14, -RZ, R59.H1_H1 ;  /* 0x3000003bff0e7230 */ /* 0x020fe40000004100 */
[----:B------:R-:W-:-:S03]  /*3b70*/  @P2 HADD2.F32 R16, -RZ, R175.H1_H1 ;  /* 0x300000afff102230 */ /* 0x000fc60000004100 */
[----:B------:R-:W-:-:S04]  /*3b80*/  FADD.FTZ R243, R14, R243 ;  /* 0x000000f30ef37221 */ /* 0x000fc80000010000 */
[----:B------:R-:W-:-:S07]  /*3b90*/  @P2 FADD.FTZ R243, R16, R243 ;  /* 0x000000f310f32221 */ /* 0x000fce0000010000 */
.L_x_23734:
[----:B------:R-:W-:-:S04]  /*3ba0*/  F2FP.F16.F32.PACK_AB R14, RZ, R243 ;  /* 0x000000f3ff0e723e */ /* 0x000fc800000000ff */
[----:B------:R-:W-:-:S07]  /*3bb0*/  PRMT R179, R179, 0x5410, R14 ;  /* 0x00005410b3b37816 */ /* 0x000fce000000000e */
.L_x_23735:
[----:B------:R-:W1:Y:S02]  /*3bc0*/  @P0 LDC.64 R180, c[0x0][0x238] ;  /* 0x00008e00ffb40b82 */ /* 0x000e640000000a00 */
[----:B-1----:R-:W-:-:S04]  /*3bd0*/  @P0 LEA R180, P2, R12, R180, 0x4 ;  /* 0x000000b40cb40211 */ /* 0x002fc800078420ff */
[C---:B------:R-:W-:Y:S02]  /*3be0*/  @P0 LEA.HI.X R181, R12.reuse, R181, RZ, 0x4, P2 ;  /* 0x000000b50cb50211 */ /* 0x040fe400010f24ff */
[----:B------:R-:W-:-:S03]  /*3bf0*/  IADD3 R12, R12, 0x80, RZ ;  /* 0x000000800c0c7810 */ /* 0x000fc60007ffe0ff */
[----:B------:R1:W-:Y:S04]  /*3c00*/  @P0 STG.E.128 desc[UR4][R180.64], R176 ;  /* 0x000000b0b4000986 */ /* 0x0003e8000c101d04 */
.L_x_23703:
[----:B------:R-:W-:Y:S05]  /*3c10*/  BSYNC B0 ;  /* 0x0000000000007941 */ /* 0x000fea0003800000 */
.L_x_23702:
        /* <DEDUP_REMOVED lines=25> */
.L_x_23739:
[----:B-----5:R-:W-:-:S05]  /*3db0*/  HADD2.F32 R14, -RZ, R172.H0_H0 ;  /* 0x200000acff0e7230 */ /* 0x020fca0000004100 */
[----:B------:R-:W-:Y:S01]  /*3dc0*/  FADD.FTZ R19, R14, R19 ;  /* 0x000000130e137221 */ /* 0x000fe20000010000 */
[----:B------:R-:W-:Y:S06]  /*3dd0*/  BRA `(.L_x_23740) ;  /* 0x0000000000107947 */ /* 0x000fec0003800000 */
.L_x_23738:
[----:B-----5:R-:W-:Y:S02]  /*3de0*/  HADD2.F32 R14, -RZ, R56.H0_H0 ;  /* 0x20000038ff0e7230 */ /* 0x020fe40000004100 */
[----:B------:R-:W-:-:S03]  /*3df0*/  @P2 HADD2.F32 R16, -RZ, R172.H0_H0 ;  /* 0x200000acff102230 */ /* 0x000fc60000004100 */
[----:B------:R-:W-:-:S04]  /*3e00*/  FADD.FTZ R19, R14, R19 ;  /* 0x000000130e137221 */ /* 0x000fc80000010000 */
[----:B------:R-:W-:-:S07]  /*3e10*/  @P2 FADD.FTZ R19, R16, R19 ;  /* 0x0000001310132221 */ /* 0x000fce0000010000 */
.L_x_23740:
[----:B------:R-:W-:-:S04]  /*3e20*/  F2FP.F16.F32.PACK_AB R14, RZ, R19 ;  /* 0x00000013ff0e723e */ /* 0x000fc800000000ff */
[----:B------:R-:W-:-:S07]  /*3e30*/  PRMT R176, R14, 0x7610, R176 ;  /* 0x000076100eb07816 */ /* 0x000fce00000000b0 */
.L_x_23741:
[----:B------:R-:W-:Y:S01]  /*3e40*/  HADD2.F32 R43, -RZ, R180.H1_H1 ;  /* 0x300000b4ff2b7230 */ /* 0x000fe20000004100 */
[----:B------:R-:W-:Y:S06]  /*3e50*/  @P3 BRA `(.L_x_23742) ;  /* 0x0000000000203947 */ /* 0x000fec0003800000 */
[----:B------:R-:W-:-:S04]  /*3e60*/  ISETP.NE.U32.AND P4, PT, RZ, UR14, PT ;  /* 0x0000000eff007c0c */ /* 0x000fc8000bf85070 */
[----:B------:R-:W-:-:S13]  /*3e70*/  ISETP.NE.AND.EX P4, PT, RZ, UR15, PT, P4 ;  /* 0x0000000fff007c0c */ /* 0x000fda000bf85340 */
[----:B------:R-:W-:Y:S05]  /*3e80*/  @P4 BRA `(.L_x_23743) ;  /* 0x0000000000084947 */ /* 0x000fea0003800000 */
[----:B------:R-:W-:Y:S05]  /*3e90*/  @P0 BRA `(.L_x_23744) ;  /* 0x0000000000200947 */ /* 0x000fea0003800000 */
[----:B------:R-:W-:Y:S05]  /*3ea0*/  BRA `(.L_x_23745) ;  /* 0x0000000000247947 */ /* 0x000fea0003800000 */
.L_x_23743:
[----:B-----5:R-:W-:-:S05]  /*3eb0*/  HADD2.F32 R14, -RZ, R172.H1_H1 ;  /* 0x300000acff0e7230 */ /* 0x020fca0000004100 */
[----:B------:R-:W-:Y:S01]  /*3ec0*/  FADD.FTZ R43, R14, R43 ;  /* 0x0000002b0e2b7221 */ /* 0x000fe20000010000 */
[----:B------:R-:W-:Y:S06]  /*3ed0*/  BRA `(.L_x_23744) ;  /* 0x0000000000107947 */ /* 0x000fec0003800000 */
.L_x_23742:
[----:B-----5:R-:W-:Y:S02]  /*3ee0*/  HADD2.F32 R14, -RZ, R56.H1_H1 ;  /* 0x30000038ff0e7230 */ /* 0x020fe40000004100 */
[----:B------:R-:W-:-:S03]  /*3ef0*/  @P2 HADD2.F32 R16, -RZ, R172.H1_H1 ;  /* 0x300000acff102230 */ /* 0x000fc60000004100 */
[----:B------:R-:W-:-:S04]  /*3f00*/  FADD.FTZ R43, R14, R43 ;  /* 0x0000002b0e2b7221 */ /* 0x000fc80000010000 */
[----:B------:R-:W-:-:S07]  /*3f10*/  @P2 FADD.FTZ R43, R16, R43 ;  /* 0x0000002b102b2221 */ /* 0x000fce0000010000 */
.L_x_23744:
[----:B------:R-:W-:-:S04]  /*3f20*/  F2FP.F16.F32.PACK_AB R14, RZ, R43 ;  /* 0x0000002bff0e723e */ /* 0x000fc800000000ff */
[----:B------:R-:W-:-:S07]  /*3f30*/  PRMT R176, R176, 0x5410, R14 ;  /* 0x00005410b0b07816 */ /* 0x000fce000000000e */
.L_x_23745:
[----:B------:R-:W-:Y:S01]  /*3f40*/  HADD2.F32 R45, -RZ, R181.H0_H0 ;  /* 0x200000b5ff2d7230 */ /* 0x000fe20000004100 */
[----:B------:R-:W-:Y:S06]  /*3f50*/  @P3 BRA `(.L_x_23746) ;  /* 0x0000000000203947 */ /* 0x000fec0003800000 */
[----:B------:R-:W-:-:S04]  /*3f60*/  ISETP.NE.U32.AND P4, PT, RZ, UR14, PT ;  /* 0x0000000eff007c0c */ /* 0x000fc8000bf85070 */
[----:B------:R-:W-:-:S13]  /*3f70*/  ISETP.NE.AND.EX P4, PT, RZ, UR15, PT, P4 ;  /* 0x0000000fff007c0c */ /* 0x000fda000bf85340 */
[----:B------:R-:W-:Y:S05]  /*3f80*/  @P4 BRA `(.L_x_23747) ;  /* 0x0000000000084947 */ /* 0x000fea0003800000 */
[----:B------:R-:W-:Y:S05]  /*3f90*/  @P0 BRA `(.L_x_23748) ;  /* 0x0000000000200947 */ /* 0x000fea0003800000 */
[----:B------:R-:W-:Y:S05]  /*3fa0*/  BRA `(.L_x_23749) ;  /* 0x0000000000247947 */ /* 0x000fea0003800000 */
.L_x_23747:
[----:B-----5:R-:W-:-:S05]  /*3fb0*/  HADD2.F32 R14, -RZ, R173.H0_H0 ;  /* 0x200000adff0e7230 */ /* 0x020fca0000004100 */
[----:B------:R-:W-:Y:S01]  /*3fc0*/  FADD.FTZ R45, R14, R45 ;  /* 0x0000002d0e2d7221 */ /* 0x000fe20000010000 */
[----:B------:R-:W-:Y:S06]  /*3fd0*/  BRA `(.L_x_23748) ;  /* 0x0000000000107947 */ /* 0x000fec0003800000 */
.L_x_23746:
[----:B-----5:R-:W-:Y:S02]  /*3fe0*/  HADD2.F32 R14, -RZ, R57.H0_H0 ;  /* 0x20000039ff0e7230 */ /* 0x020fe40000004100 */
[----:B------:R-:W-:-:S03]  /*3ff0*/  @P2 HADD2.F32 R16, -RZ, R173.H0_H0 ;  /* 0x200000adff102230 */ /* 0x000fc60000004100 */
[----:B------:R-:W-:-:S04]  /*4000*/  FADD.FTZ R45, R14, R45 ;  /* 0x0000002d0e2d7221 */ /* 0x000fc80000010000 */
[----:B------:R-:W-:-:S07]  /*4010*/  @P2 FADD.FTZ R45, R16, R45 ;  /* 0x0000002d102d2221 */ /* 0x000fce0000010000 */
.L_x_23748:
[----:B------:R-:W-:-:S04]  /*4020*/  F2FP.F16.F32.PACK_AB R14, RZ, R45 ;  /* 0x0000002dff0e723e */ /* 0x000fc800000000ff */
[----:B------:R-:W-:-:S07]  /*4030*/  PRMT R177, R14, 0x7610, R177 ;  /* 0x000076100eb17816 */ /* 0x000fce00000000b1 */
.L_x_23749:
[----:B------:R-:W-:Y:S01]  /*4040*/  HADD2.F32 R201, -RZ, R181.H1_H1 ;  /* 0x300000b5ffc97230 */ /* 0x000fe20000004100 */
[----:B------:R-:W-:Y:S06]  /*4050*/  @P3 BRA `(.L_x_23750) ;  /* 0x0000000000203947 */ /* 0x000fec0003800000 */
[----:B------:R-:W-:-:S04]  /*4060*/  ISETP.NE.U32.AND P4, PT, RZ, UR14, PT ;  /* 0x0000000eff007c0c */ /* 0x000fc8000bf85070 */
[----:B------:R-:W-:-:S13]  /*4070*/  ISETP.NE.AND.EX P4, PT, RZ, UR15, PT, P4 ;  /* 0x0000000fff007c0c */ /* 0x000fda000bf85340 */
[----:B------:R-:W-:Y:S05]  /*4080*/  @P4 BRA `(.L_x_23751) ;  /* 0x0000000000084947 */ /* 0x000fea0003800000 */
[----:B------:R-:W-:Y:S05]  /*4090*/  @P0 BRA `(.L_x_23752) ;  /* 0x0000000000200947 */ /* 0x000fea0003800000 */
[----:B------:R-:W-:Y:S05]  /*40a0*/  BRA `(.L_x_23753) ;  /* 0x0000000000247947 */ /* 0x000fea0003800000 */
.L_x_23751:
[----:B-----5:R-:W-:-:S05]  /*40b0*/  HADD2.F32 R14, -RZ, R173.H1_H1 ;  /* 0x300000adff0e7230 */ /* 0x020fca0000004100 */
[----:B------:R-:W-:Y:S01]  /*40c0*/  FADD.FTZ R201, R14, R201 ;  /* 0x000000c90ec97221 */ /* 0x000fe20000010000 */
[----:B------:R-:W-:Y:S06]  /*40d0*/  BRA `(.L_x_23752) ;  /* 0x0000000000107947 */ /* 0x000fec0003800000 */
.L_x_23750:
[----:B-----5:R-:W-:Y:S02]  /*40e0*/  HADD2.F32 R14, -RZ, R57.H1_H1 ;  /* 0x30000039ff0e7230 */ /* 0x020fe40000004100 */
[----:B------:R-:W-:-:S03]  /*40f0*/  @P2 HADD2.F32 R16, -RZ, R173.H1_H1 ;  /* 0x300000adff102230 */ /* 0x000fc60000004100 */
[----:B------:R-:W-:-:S04]  /*4100*/  FADD.FTZ R201, R14, R201 ;  /* 0x000000c90ec97221 */ /* 0x000fc80000010000 */
[----:B------:R-:W-:-:S07]  /*4110*/  @P2 FADD.FTZ R201, R16, R201 ;  /* 0x000000c910c92221 */ /* 0x000fce0000010000 */
.L_x_23752:
[----:B------:R-:W-:-:S04]  /*4120*/  F2FP.F16.F32.PACK_AB R14, RZ, R201 ;  /* 0x000000c9ff0e723e */ /* 0x000fc800000000ff */
[----:B------:R-:W-:-:S07]  /*4130*/  PRMT R177, R177, 0x5410, R14 ;  /* 0x00005410b1b17816 */ /* 0x000fce000000000e */
.L_x_23753:
[----:B------:R-:W-:Y:S01]  /*4140*/  HADD2.F32 R203, -RZ, R182.H0_H0 ;  /* 0x200000b6ffcb7230 */ /* 0x000fe20000004100 */
[----:B------:R-:W-:Y:S06]  /*4150*/  @P3 BRA `(.L_x_23754) ;  /* 0x0000000000203947 */ /* 0x000fec0003800000 */
[----:B------:R-:W-:-:S04]  /*4160*/  ISETP.NE.U32.AND P4, PT, RZ, UR14, PT ;  /* 0x0000000eff007c0c */ /* 0x000fc8000bf85070 */
[----:B------:R-:W-:-:S13]  /*4170*/  ISETP.NE.AND.EX P4, PT, RZ, UR15, PT, P4 ;  /* 0x0000000fff007c0c */ /* 0x000fda000bf85340 */
[----:B------:R-:W-:Y:S05]  /*4180*/  @P4 BRA `(.L_x_23755) ;  /* 0x0000000000084947 */ /* 0x000fea0003800000 */
[----:B------:R-:W-:Y:S05]  /*4190*/  @P0 BRA `(.L_x_23756) ;  /* 0x0000000000200947 */ /* 0x000fea0003800000 */
[----:B------:R-:W-:Y:S05]  /*41a0*/  BRA `(.L_x_23757) ;  /* 0x0000000000247947 */ /* 0x000fea0003800000 */
.L_x_23755:
[----:B-----5:R-:W-:-:S05]  /*41b0*/  HADD2.F32 R14, -RZ, R174.H0_H0 ;  /* 0x200000aeff0e7230 */ /* 0x020fca0000004100 */
[----:B------:R-:W-:Y:S01]  /*41c0*/  FADD.FTZ R203, R14, R203 ;  /* 0x000000cb0ecb7221 */ /* 0x000fe20000010000 */
[----:B------:R-:W-:Y:S06]  /*41d0*/  BRA `(.L_x_23756) ;  /* 0x0000000000107947 */ /* 0x000fec0003800000 */
.L_x_23754:
[----:B-----5:R-:W-:Y:S02]  /*41e0*/  HADD2.F32 R14, -RZ, R58.H0_H0 ;  /* 0x2000003aff0e7230 */ /* 0x020fe40000004100 */
[----:B------:R-:W-:-:S03]  /*41f0*/  @P2 HADD2.F32 R16, -RZ, R174.H0_H0 ;  /* 0x200000aeff102230 */ /* 0x000fc60000004100 */
[----:B------:R-:W-:-:S04]  /*4200*/  FADD.FTZ R203, R14, R203 ;  /* 0x000000cb0ecb7221 */ /* 0x000fc80000010000 */
[----:B------:R-:W-:-:S07]  /*4210*/  @P2 FADD.FTZ R203, R16, R203 ;  /* 0x000000cb10cb2221 */ /* 0x000fce0000010000 */
.L_x_23756:
[----:B------:R-:W-:-:S04]  /*4220*/  F2FP.F16.F32.PACK_AB R14, RZ, R203 ;  /* 0x000000cbff0e723e */ /* 0x000fc800000000ff */
[----:B------:R-:W-:-:S07]  /*4230*/  PRMT R178, R14, 0x7610, R178 ;  /* 0x000076100eb27816 */ /* 0x000fce00000000b2 */
.L_x_23757:
[----:B------:R-:W-:Y:S01]  /*4240*/  HADD2.F32 R229, -RZ, R182.H1_H1 ;  /* 0x300000b6ffe57230 */ /* 0x000fe20000004100 */
[----:B------:R-:W-:Y:S06]  /*4250*/  @P3 BRA `(.L_x_23758) ;  /* 0x0000000000203947 */ /* 0x000fec0003800000 */
[----:B------:R-:W-:-:S04]  /*4260*/  ISETP.NE.U32.AND P4, PT, RZ, UR14, PT ;  /* 0x0000000eff007c0c */ /* 0x000fc8000bf85070 */
[----:B------:R-:W-:-:S13]  /*4270*/  ISETP.NE.AND.EX P4, PT, RZ, UR15, PT, P4 ;  /* 0x0000000fff007c0c */ /* 0x000fda000bf85340 */
[----:B------:R-:W-:Y:S05]  /*4280*/  @P4 BRA `(.L_x_23759) ;  /* 0x0000000000084947 */ /* 0x000fea0003800000 */
[----:B------:R-:W-:Y:S05]  /*4290*/  @P0 BRA `(.L_x_23760) ;  /* 0x0000000000200947 */ /* 0x000fea0003800000 */
[----:B------:R-:W-:Y:S05]  /*42a0*/  BRA `(.L_x_23761) ;  /* 0x0000000000247947 */ /* 0x000fea0003800000 */
.L_x_23759:
[----:B-----5:R-:W-:-:S05]  /*42b0*/  HADD2.F32 R14, -RZ, R174.H1_H1 ;  /* 0x300000aeff0e7230 */ /* 0x020fca0000004100 */
[----:B------:R-:W-:Y:S01]  /*42c0*/  FADD.FTZ R229, R14, R229 ;  /* 0x000000e50ee57221 */ /* 0x000fe20000010000 */
[----:B------:R-:W-:Y:S06]  /*42d0*/  BRA `(.L_x_23760) ;  /* 0x0000000000107947 */ /* 0x000fec0003800000 */
.L_x_23758:
[----:B-----5:R-:W-:Y:S02]  /*42e0*/  HADD2.F32 R14, -RZ, R58.H1_H1 ;  /* 0x3000003aff0e7230 */ /* 0x020fe40000004100 */
[----:B------:R-:W-:-:S03]  /*42f0*/  @P2 HADD2.F32 R16, -RZ, R174.H1_H1 ;  /* 0x300000aeff102230 */ /* 0x000fc60000004100 */
[----:B------:R-:W-:-:S04]  /*4300*/  FADD.FTZ R229, R14, R229 ;  /* 0x000000e50ee57221 */ /* 0x000fc80000010000 */
[----:B------:R-:W-:-:S07]  /*4310*/  @P2 FADD.FTZ R229, R16, R229 ;  /* 0x000000e510e52221 */ /* 0x000fce0000010000 */
.L_x_23760:
[----:B------:R-:W-:-:S04]  /*4320*/  F2FP.F16.F32.PACK_AB R14, RZ, R229 ;  /* 0x000000e5ff0e723e */ /* 0x000fc800000000ff */
[----:B------:R-:W-:-:S07]  /*4330*/  PRMT R178, R178, 0x5410, R14 ;  /* 0x00005410b2b27816 */ /* 0x000fce000000000e */
.L_x_23761:
[----:B------:R-:W-:Y:S01]  /*4340*/  HADD2.F32 R231, -RZ, R183.H0_H0 ;  /* 0x200000b7ffe77230 */ /* 0x000fe20000004100 */
[----:B------:R-:W-:Y:S06]  /*4350*/  @P3 BRA `(.L_x_23762) ;  /* 0x0000000000203947 */ /* 0x000fec0003800000 */
[----:B------:R-:W-:-:S04]  /*4360*/  ISETP.NE.U32.AND P4, PT, RZ, UR14, PT ;  /* 0x0000000eff007c0c */ /* 0x000fc8000bf85070 */
[----:B------:R-:W-:-:S13]  /*4370*/  ISETP.NE.AND.EX P4, PT, RZ, UR15, PT, P4 ;  /* 0x0000000fff007c0c */ /* 0x000fda000bf85340 */
[----:B------:R-:W-:Y:S05]  /*4380*/  @P4 BRA `(.L_x_23763) ;  /* 0x0000000000084947 */ /* 0x000fea0003800000 */
[----:B------:R-:W-:Y:S05]  /*4390*/  @P0 BRA `(.L_x_23764) ;  /* 0x0000000000200947 */ /* 0x000fea0003800000 */
[----:B------:R-:W-:Y:S05]  /*43a0*/  BRA `(.L_x_23765) ;  /* 0x0000000000247947 */ /* 0x000fea0003800000 */
.L_x_23763:
[----:B-----5:R-:W-:-:S05]  /*43b0*/  HADD2.F32 R14, -RZ, R175.H0_H0 ;  /* 0x200000afff0e7230 */ /* 0x020fca0000004100 */
[----:B------:R-:W-:Y:S01]  /*43c0*/  FADD.FTZ R231, R14, R231 ;  /* 0x000000e70ee77221 */ /* 0x000fe20000010000 */
[----:B------:R-:W-:Y:S06]  /*43d0*/  BRA `(.L_x_23764) ;  /* 0x0000000000107947 */ /* 0x000fec0003800000 */
.L_x_23762:
[----:B-----5:R-:W-:Y:S02]  /*43e0*/  HADD2.F32 R14, -RZ, R59.H0_H0 ;  /* 0x2000003bff0e7230 */ /* 0x020fe40000004100 */
[----:B------:R-:W-:-:S03]  /*43f0*/  @P2 HADD2.F32 R16, -RZ, R175.H0_H0 ;  /* 0x200000afff102230 */ /* 0x000fc60000004100 */
[----:B------:R-:W-:-:S04]  /*4400*/  FADD.FTZ R231, R14, R231 ;  /* 0x000000e70ee77221 */ /* 0x000fc80000010000 */
[----:B------:R-:W-:-:S07]  /*4410*/  @P2 FADD.FTZ R231, R16, R231 ;  /* 0x000000e710e72221 */ /* 0x000fce0000010000 */
.L_x_23764:
[----:B------:R-:W-:-:S04]  /*4420*/  F2FP.F16.F32.PACK_AB R14, RZ, R231 ;  /* 0x000000e7ff0e723e */ /* 0x000fc800000000ff */
[----:B------:R-:W-:-:S07]  /*4430*/  PRMT R179, R14, 0x7610, R179 ;  /* 0x000076100eb37816 */ /* 0x000fce00000000b3 */
.L_x_23765:
[----:B------:R-:W-:Y:S01]  /*4440*/  HADD2.F32 R245, -RZ, R183.H1_H1 ;  /* 0x300000b7fff57230 */ /* 0x000fe20000004100 */
[----:B------:R-:W-:Y:S06]  /*4450*/  @P3 BRA `(.L_x_23766) ;  /* 0x0000000000203947 */ /* 0x000fec0003800000 */
[----:B------:R-:W-:-:S04]  /*4460*/  ISETP.NE.U32.AND P2, PT, RZ, UR14, PT ;  /* 0x0000000eff007c0c */ /* 0x000fc8000bf45070 */
[----:B------:R-:W-:-:S13]  /*4470*/  ISETP.NE.AND.EX P2, PT, RZ, UR15, PT, P2 ;  /* 0x0000000fff007c0c */ /* 0x000fda000bf45320 */
[----:B------:R-:W-:Y:S05]  /*4480*/  @P2 BRA `(.L_x_23767) ;  /* 0x0000000000082947 */ /* 0x000fea0003800000 */
[----:B------:R-:W-:Y:S05]  /*4490*/  @P0 BRA `(.L_x_23768) ;  /* 0x0000000000200947 */ /* 0x000fea0003800000 */
[----:B------:R-:W-:Y:S05]  /*44a0*/  BRA `(.L_x_23769) ;  /* 0x0000000000247947 */ /* 0x000fea0003800000 */
.L_x_23767:
[----:B-----5:R-:W-:-:S05]  /*44b0*/  HADD2.F32 R14, -RZ, R175.H1_H1 ;  /* 0x300000afff0e7230 */ /* 0x020fca0000004100 */
[----:B------:R-:W-:Y:S01]  /*44c0*/  FADD.FTZ R245, R14, R245 ;  /* 0x000000f50ef57221 */ /* 0x000fe20000010000 */
[----:B------:R-:W-:Y:S06]  /*44d0*/  BRA `(.L_x_23768) ;  /* 0x0000000000107947 */ /* 0x000fec0003800000 */
.L_x_23766:
[----:B-----5:R-:W-:Y:S02]  /*44e0*/  HADD2.F32 R14, -RZ, R59.H1_H1 ;  /* 0x3000003bff0e7230 */ /* 0x020fe40000004100 */
[----:B------:R-:W-:-:S03]  /*44f0*/  @P2 HADD2.F32 R16, -RZ, R175.H1_H1 ;  /* 0x300000afff102230 */ /* 0x000fc60000004100 */
[----:B------:R-:W-:-:S04]  /*4500*/  FADD.FTZ R245, R14, R245 ;  /* 0x000000f50ef57221 */ /* 0x000fc80000010000 */
[----:B------:R-:W-:-:S07]  /*4510*/  @P2 FADD.FTZ R245, R16, R245 ;  /* 0x000000f510f52221 */ /* 0x000fce0000010000 */
.L_x_23768:
[----:B------:R-:W-:-:S04]  /*4520*/  F2FP.F16.F32.PACK_AB R14, RZ, R245 ;  /* 0x000000f5ff0e723e */ /* 0x000fc800000000ff */
[----:B------:R-:W-:-:S07]  /*4530*/  PRMT R179, R179, 0x5410, R14 ;  /* 0x00005410b3b37816 */ /* 0x000fce000000000e */
.L_x_23769:
[----:B------:R-:W1:Y:S02]  /*4540*/  @P0 LDC.64 R180, c[0x0][0x238] ;  /* 0x00008e00ffb40b82 */ /* 0x000e640000000a00 */
[----:B-1----:R-:W-:-:S04]  /*4550*/  @P0 LEA R180, P2, R12, R180, 0x4 ;  /* 0x000000b40cb40211 */ /* 0x002fc800078420ff */
[C---:B------:R-:W-:Y:S02]  /*4560*/  @P0 LEA.HI.X R181, R12.reuse, R181, RZ, 0x4, P2 ;  /* 0x000000b50cb50211 */ /* 0x040fe400010f24ff */
[----:B------:R-:W-:-:S03]  /*4570*/  IADD3 R12, R12, 0x80, RZ ;  /* 0x000000800c0c7810 */ /* 0x000fc60007ffe0ff */
[----:B------:R1:W-:Y:S04]  /*4580*/  @P0 STG.E.128 desc[UR4][R180.64], R176 ;  /* 0x000000b0b4000986 */ /* 0x0003e8000c101d04 */
.L_x_23737:
[----:B------:R-:W-:Y:S05]  /*4590*/  BSYNC B0 ;  /* 0x0000000000007941 */ /* 0x000fea0003800000 */
.L_x_23736:
        /* <DEDUP_REMOVED lines=25> */
.L_x_23773:
[----:B-----5:R-:W-:-:S05]  /*4730*/  HADD2.F32 R14, -RZ, R172.H0_H0 ;  /* 0x200000acff0e7230 */ /* 0x020fca0000004100 */
[----:B------:R-:W-:Y:S01]  /*4740*/  FADD.FTZ R21, R14, R21 ;  /* 0x000000150e157221 */ /* 0x000fe20000010000 */
[----:B------:R-:W-:Y:S06]  /*4750*/  BRA `(.L_x_23774) ;  /* 0x0000000000107947 */ /* 0x000fec0003800000 */
.L_x_23772:
[----:B-----5:R-:W-:Y:S02]  /*4760*/  HADD2.F32 R14, -RZ, R56.H0_H0 ;  /* 0x20000038ff0e7230 */ /* 0x020fe40000004100 */
[----:B------:R-:W-:-:S03]  /*4770*/  @P2 HADD2.F32 R16, -RZ, R172.H0_H0 ;  /* 0x200000acff102230 */ /* 0x000fc60000004100 */
[----:B------:R-:W-:-:S04]  /*4780*/  FADD.FTZ R21, R14, R21 ;  /* 0x000000150e157221 */ /* 0x000fc80000010000 */
[----:B------:R-:W-:-:S07]  /*4790*/  @P2 FADD.FTZ R21, R16, R21 ;  /* 0x0000001510152221 */ /* 0x000fce0000010000 */
.L_x_23774:
[----:B------:R-:W-:-:S04]  /*47a0*/  F2FP.F16.F32.PACK_AB R14, RZ, R21 ;  /* 0x00000015ff0e723e */ /* 0x000fc800000000ff */
[----:B------:R-:W-:-:S07]  /*47b0*/  PRMT R176, R14, 0x7610, R176 ;  /* 0x000076100eb07816 */ /* 0x000fce00000000b0 */
.L_x_23775:
[----:B------:R-:W-:Y:S01]  /*47c0*/  HADD2.F32 R47, -RZ, R180.H1_H1 ;  /* 0x300000b4ff2f7230 */ /* 0x000fe20000004100 */
[----:B------:R-:W-:Y:S06]  /*47d0*/  @P3 BRA `(.L_x_23776) ;  /* 0x0000000000203947 */ /* 0x000fec0003800000 */
[----:B------:R-:W-:-:S04]  /*47e0*/  ISETP.NE.U32.AND P4, PT, RZ, UR14, PT ;  /* 0x0000000eff007c0c */ /* 0x000fc8000bf85070 */
[----:B------:R-:W-:-:S13]  /*47f0*/  ISETP.NE.AND.EX P4, PT, RZ, UR15, PT, P4 ;  /* 0x0000000fff007c0c */ /* 0x000fda000bf85340 */
[----:B------:R-:W-:Y:S05]  /*4800*/  @P4 BRA `(.L_x_23777) ;  /* 0x0000000000084947 */ /* 0x000fea0003800000 */
[----:B------:R-:W-:Y:S05]  /*4810*/  @P0 BRA `(.L_x_23778) ;  /* 0x0000000000200947 */ /* 0x000fea0003800000 */
[----:B------:R-:W-:Y:S05]  /*4820*/  BRA `(.L_x_23779) ;  /* 0x0000000000247947 */ /* 0x000fea0003800000 */
.L_x_23777:
[----:B-----5:R-:W-:-:S05]  /*4830*/  HADD2.F32 R14, -RZ, R172.H1_H1 ;  /* 0x300000acff0e7230 */ /* 0x020fca0000004100 */
[----:B------:R-:W-:Y:S01]  /*4840*/  FADD.FTZ R47, R14, R47 ;  /* 0x0000002f0e2f7221 */ /* 0x000fe20000010000 */
[----:B------:R-:W-:Y:S06]  /*4850*/  BRA `(.L_x_23778) ;  /* 0x0000000000107947 */ /* 0x000fec0003800000 */
.L_x_23776:
[----:B-----5:R-:W-:Y:S02]  /*4860*/  HADD2.F32 R14, -RZ, R56.H1_H1 ;  /* 0x30000038ff0e7230 */ /* 0x020fe40000004100 */
[----:B------:R-:W-:-:S03]  /*4870*/  @P2 HADD2.F32 R16, -RZ, R172.H1_H1 ;  /* 0x300000acff102230 */ /* 0x000fc60000004100 */
[----:B------:R-:W-:-:S04]  /*4880*/  FADD.FTZ R47, R14, R47 ;  /* 0x0000002f0e2f7221 */ /* 0x000fc80000010000 */
[----:B------:R-:W-:-:S07]  /*4890*/  @P2 FADD.FTZ R47, R16, R47 ;  /* 0x0000002f102f2221 */ /* 0x000fce0000010000 */
.L_x_23778:
[----:B------:R-:W-:-:S04]  /*48a0*/  F2FP.F16.F32.PACK_AB R14, RZ, R47 ;  /* 0x0000002fff0e723e */ /* 0x000fc800000000ff */
[----:B------:R-:W-:-:S07]  /*48b0*/  PRMT R176, R176, 0x5410, R14 ;  /* 0x00005410b0b07816 */ /* 0x000fce000000000e */
.L_x_23779:
[----:B------:R-:W-:Y:S01]  /*48c0*/  HADD2.F32 R49, -RZ, R181.H0_H0 ;  /* 0x200000b5ff317230 */ /* 0x000fe20000004100 */
[----:B------:R-:W-:Y:S06]  /*48d0*/  @P3 BRA `(.L_x_23780) ;  /* 0x0000000000203947 */ /* 0x000fec0003800000 */
[----:B------:R-:W-:-:S04]  /*48e0*/  ISETP.NE.U32.AND P4, PT, RZ, UR14, PT ;  /* 0x0000000eff007c0c */ /* 0x000fc8000bf85070 */
[----:B------:R-:W-:-:S13]  /*48f0*/  ISETP.NE.AND.EX P4, PT, RZ, UR15, PT, P4 ;  /* 0x0000000fff007c0c */ /* 0x000fda000bf85340 */
[----:B------:R-:W-:Y:S05]  /*4900*/  @P4 BRA `(.L_x_23781) ;  /* 0x0000000000084947 */ /* 0x000fea0003800000 */
[----:B------:R-:W-:Y:S05]  /*4910*/  @P0 BRA `(.L_x_23782) ;  /* 0x0000000000200947 */ /* 0x000fea0003800000 */
[----:B------:R-:W-:Y:S05]  /*4920*/  BRA `(.L_x_23783) ;  /* 0x0000000000247947 */ /* 0x000fea0003800000 */
.L_x_23781:
[----:B-----5:R-:W-:-:S05]  /*4930*/  HADD2.F32 R14, -RZ, R173.H0_H0 ;  /* 0x200000adff0e7230 */ /* 0x020fca0000004100 */
[----:B------:R-:W-:Y:S01]  /*4940*/  FADD.FTZ R49, R14, R49 ;  /* 0x000000310e317221 */ /* 0x000fe20000010000 */
[----:B------:R-:W-:Y:S06]  /*4950*/  BRA `(.L_x_23782) ;  /* 0x0000000000107947 */ /* 0x000fec0003800000 */
.L_x_23780:
[----:B-----5:R-:W-:Y:S02]  /*4960*/  HADD2.F32 R14, -RZ, R57.H0_H0 ;  /* 0x20000039ff0e7230 */ /* 0x020fe40000004100 */
[----:B------:R-:W-:-:S03]  /*4970*/  @P2 HADD2.F32 R16, -RZ, R173.H0_H0 ;  /* 0x200000adff102230 */ /* 0x000fc60000004100 */
[----:B------:R-:W-:-:S04]  /*4980*/  FADD.FTZ R49, R14, R49 ;  /* 0x000000310e317221 */ /* 0x000fc80000010000 */
[----:B------:R-:W-:-:S07]  /*4990*/  @P2 FADD.FTZ R49, R16, R49 ;  /* 0x0000003110312221 */ /* 0x000fce0000010000 */
.L_x_23782:
[----:B------:R-:W-:-:S04]  /*49a0*/  F2FP.F16.F32.PACK_AB R14, RZ, R49 ;  /* 0x00000031ff0e723e */ /* 0x000fc800000000ff */
[----:B------:R-:W-:-:S07]  /*49b0*/  PRMT R177, R14, 0x7610, R177 ;  /* 0x000076100eb17816 */ /* 0x000fce00000000b1 */
.L_x_23783:
[----:B------:R-:W-:Y:S01]  /*49c0*/  HADD2.F32 R205, -RZ, R181.H1_H1 ;  /* 0x300000b5ffcd7230 */ /* 0x000fe20000004100 */
[----:B------:R-:W-:Y:S06]  /*49d0*/  @P3 BRA `(.L_x_23784) ;  /* 0x0000000000203947 */ /* 0x000fec0003800000 */
[----:B------:R-:W-:-:S04]  /*49e0*/  ISETP.NE.U32.AND P4, PT, RZ, UR14, PT ;  /* 0x0000000eff007c0c */ /* 0x000fc8000bf85070 */
[----:B------:R-:W-:-:S13]  /*49f0*/  ISETP.NE.AND.EX P4, PT, RZ, UR15, PT, P4 ;  /* 0x0000000fff007c0c */ /* 0x000fda000bf85340 */
[----:B------:R-:W-:Y:S05]  /*4a00*/  @P4 BRA `(.L_x_23785) ;  /* 0x0000000000084947 */ /* 0x000fea0003800000 */
[----:B------:R-:W-:Y:S05]  /*4a10*/  @P0 BRA `(.L_x_23786) ;  /* 0x0000000000200947 */ /* 0x000fea0003800000 */
[----:B------:R-:W-:Y:S05]  /*4a20*/  BRA `(.L_x_23787) ;  /* 0x0000000000247947 */ /* 0x000fea0003800000 */
.L_x_23785:
[----:B-----5:R-:W-:-:S05]  /*4a30*/  HADD2.F32 R14, -RZ, R173.H1_H1 ;  /* 0x300000adff0e7230 */ /* 0x020fca0000004100 */
[----:B------:R-:W-:Y:S01]  /*4a40*/  FADD.FTZ R205, R14, R205 ;  /* 0x000000cd0ecd7221 */ /* 0x000fe20000010000 */
[----:B------:R-:W-:Y:S06]  /*4a50*/  BRA `(.L_x_23786) ;  /* 0x0000000000107947 */ /* 0x000fec0003800000 */
.L_x_23784:
[----:B-----5:R-:W-:Y:S02]  /*4a60*/  HADD2.F32 R14, -RZ, R57.H1_H1 ;  /* 0x30000039ff0e7230 */ /* 0x020fe40000004100 */
[----:B------:R-:W-:-:S03]  /*4a70*/  @P2 HADD2.F32 R16, -RZ, R173.H1_H1 ;  /* 0x300000adff102230 */ /* 0x000fc60000004100 */
[----:B------:R-:W-:-:S04]  /*4a80*/  FADD.FTZ R205, R14, R205 ;  /* 0x000000cd0ecd7221 */ /* 0x000fc80000010000 */
[----:B------:R-:W-:-:S07]  /*4a90*/  @P2 FADD.FTZ R205, R16, R205 ;  /* 0x000000cd10cd2221 */ /* 0x000fce0000010000 */
.L_x_23786:
[----:B------:R-:W-:-:S04]  /*4aa0*/  F2FP.F16.F32.PACK_AB R14, RZ, R205 ;  /* 0x000000cdff0e723e */ /* 0x000fc800000000ff */
[----:B------:R-:W-:-:S07]  /*4ab0*/  PRMT R177, R177, 0x5410, R14 ;  /* 0x00005410b1b17816 */ /* 0x000fce000000000e */
.L_x_23787:
[----:B------:R-:W-:Y:S01]  /*4ac0*/  HADD2.F32 R207, -RZ, R182.H0_H0 ;  /* 0x200000b6ffcf7230 */ /* 0x000fe20000004100 */
[----:B------:R-:W-:Y:S06]  /*4ad0*/  @P3 BRA `(.L_x_23788) ;  /* 0x0000000000203947 */ /* 0x000fec0003800000 */
[----:B------:R-:W-:-:S04]  /*4ae0*/  ISETP.NE.U32.AND P4, PT, RZ, UR14, PT ;  /* 0x0000000eff007c0c */ /* 0x000fc8000bf85070 */
[----:B------:R-:W-:-:S13]  /*4af0*/  ISETP.NE.AND.EX P4, PT, RZ, UR15, PT, P4 ;  /* 0x0000000fff007c0c */ /* 0x000fda000bf85340 */
[----:B------:R-:W-:Y:S05]  /*4b00*/  @P4 BRA `(.L_x_23789) ;  /* 0x0000000000084947 */ /* 0x000fea0003800000 */
[----:B------:R-:W-:Y:S05]  /*4b10*/  @P0 BRA `(.L_x_23790) ;  /* 0x0000000000200947 */ /* 0x000fea0003800000 */
[----:B------:R-:W-:Y:S05]  /*4b20*/  BRA `(.L_x_23791) ;  /* 0x0000000000247947 */ /* 0x000fea0003800000 */
.L_x_23789:
[----:B-----5:R-:W-:-:S05]  /*4b30*/  HADD2.F32 R14, -RZ, R174.H0_H0 ;  /* 0x200000aeff0e7230 */ /* 0x020fca0000004100 */
[----:B------:R-:W-:Y:S01]  /*4b40*/  FADD.FTZ R207, R14, R207 ;  /* 0x000000cf0ecf7221 */ /* 0x000fe20000010000 */
[----:B------:R-:W-:Y:S06]  /*4b50*/  BRA `(.L_x_23790) ;  /* 0x0000000000107947 */ /* 0x000fec0003800000 */
.L_x_23788:
[----:B-----5:R-:W-:Y:S02]  /*4b60*/  HADD2.F32 R14, -RZ, R58.H0_H0 ;  /* 0x2000003aff0e7230 */ /* 0x020fe40000004100 */
[----:B------:R-:W-:-:S03]  /*4b70*/  @P2 HADD2.F32 R16, -RZ, R174.H0_H0 ;  /* 0x200000aeff102230 */ /* 0x000fc60000004100 */
[----:B------:R-:W-:-:S04]  /*4b80*/  FADD.FTZ R207, R14, R207 ;  /* 0x000000cf0ecf7221 */ /* 0x000fc80000010000 */
[----:B------:R-:W-:-:S07]  /*4b90*/  @P2 FADD.FTZ R207, R16, R207 ;  /* 0x000000cf10cf2221 */ /* 0x000fce0000010000 */
.L_x_23790:
[----:B------:R-:W-:-:S04]  /*4ba0*/  F2FP.F16.F32.PACK_AB R14, RZ, R207 ;  /* 0x000000cfff0e723e */ /* 0x000fc800000000ff */
[----:B------:R-:W-:-:S07]  /*4bb0*/  PRMT R178, R14, 0x7610, R178 ;  /* 0x000076100eb27816 */ /* 0x000fce00000000b2 */
.L_x_23791:
[----:B------:R-:W-:Y:S01]  /*4bc0*/  HADD2.F32 R233, -RZ, R182.H1_H1 ;  /* 0x300000b6ffe97230 */ /* 0x000fe20000004100 */
[----:B------:R-:W-:Y:S06]  /*4bd0*/  @P3 BRA `(.L_x_23792) ;  /* 0x0000000000203947 */ /* 0x000fec0003800000 */
[----:B------:R-:W-:-:S04]  /*4be0*/  ISETP.NE.U32.AND P4, PT, RZ, UR14, PT ;  /* 0x0000000eff007c0c */ /* 0x000fc8000bf85070 */
[----:B------:R-:W-:-:S13]  /*4bf0*/  ISETP.NE.AND.EX P4, PT, RZ, UR15, PT, P4 ;  /* 0x0000000fff007c0c */ /* 0x000fda000bf85340 */
[----:B------:R-:W-:Y:S05]  /*4c00*/  @P4 BRA `(.L_x_23793) ;  /* 0x0000000000084947 */ /* 0x000fea0003800000 */
[----:B------:R-:W-:Y:S05]  /*4c10*/  @P0 BRA `(.L_x_23794) ;  /* 0x0000000000200947 */ /* 0x000fea0003800000 */
[----:B------:R-:W-:Y:S05]  /*4c20*/  BRA `(.L_x_23795) ;  /* 0x0000000000247947 */ /* 0x000fea0003800000 */
.L_x_23793:
[----:B-----5:R-:W-:-:S05]  /*4c30*/  HADD2.F32 R14, -RZ, R174.H1_H1 ;  /* 0x300000aeff0e7230 */ /* 0x020fca0000004100 */
[----:B------:R-:W-:Y:S01]  /*4c40*/  FADD.FTZ R233, R14, R233 ;  /* 0x000000e90ee97221 */ /* 0x000fe20000010000 */
[----:B------:R-:W-:Y:S06]  /*4c50*/  BRA `(.L_x_23794) ;  /* 0x0000000000107947 */ /* 0x000fec0003800000 */
.L_x_23792:
[----:B-----5:R-:W-:Y:S02]  /*4c60*/  HADD2.F32 R14, -RZ, R58.H1_H1 ;  /* 0x3000003aff0e7230 */ /* 0x020fe40000004100 */
[----:B------:R-:W-:-:S03]  /*4c70*/  @P2 HADD2.F32 R16, -RZ, R174.H1_H1 ;  /* 0x300000aeff102230 */ /* 0x000fc60000004100 */
[----:B------:R-:W-:-:S04]  /*4c80*/  FADD.FTZ R233, R14, R233 ;  /* 0x000000e90ee97221 */ /* 0x000fc80000010000 */
[----:B------:R-:W-:-:S07]  /*4c90*/  @P2 FADD.FTZ R233, R16, R233 ;  /* 0x000000e910e92221 */ /* 0x000fce0000010000 */
.L_x_23794:
[----:B------:R-:W-:-:S04]  /*4ca0*/  F2FP.F16.F32.PACK_AB R14, RZ, R233 ;  /* 0x000000e9ff0e723e */ /* 0x000fc800000000ff */
[----:B------:R-:W-:-:S07]  /*4cb0*/  PRMT R178, R178, 0x5410, R14 ;  /* 0x00005410b2b27816 */ /* 0x000fce000000000e */
.L_x_23795:
[----:B------:R-:W-:Y:S01]  /*4cc0*/  HADD2.F32 R235, -RZ, R183.H0_H0 ;  /* 0x200000b7ffeb7230 */ /* 0x000fe20000004100 */
[----:B------:R-:W-:Y:S06]  /*4cd0*/  @P3 BRA `(.L_x_23796) ;  /* 0x0000000000203947 */ /* 0x000fec0003800000 */
[----:B------:R-:W-:-:S04]  /*4ce0*/  ISETP.NE.U32.AND P4, PT, RZ, UR14, PT ;  /* 0x0000000eff007c0c */ /* 0x000fc8000bf85070 */
[----:B------:R-:W-:-:S13]  /*4cf0*/  ISETP.NE.AND.EX P4, PT, RZ, UR15, PT, P4 ;  /* 0x0000000fff007c0c */ /* 0x000fda000bf85340 */
[----:B------:R-:W-:Y:S05]  /*4d00*/  @P4 BRA `(.L_x_23797) ;  /* 0x0000000000084947 */ /* 0x000fea0003800000 */
[----:B------:R-:W-:Y:S05]  /*4d10*/  @P0 BRA `(.L_x_23798) ;  /* 0x0000000000200947 */ /* 0x000fea0003800000 */
[----:B------:R-:W-:Y:S05]  /*4d20*/  BRA `(.L_x_23799) ;  /* 0x0000000000247947 */ /* 0x000fea0003800000 */
.L_x_23797:
[----:B-----5:R-:W-:-:S05]  /*4d30*/  HADD2.F32 R14, -RZ, R175.H0_H0 ;  /* 0x200000afff0e7230 */ /* 0x020fca0000004100 */
[----:B------:R-:W-:Y:S01]  /*4d40*/  FADD.FTZ R235, R14, R235 ;  /* 0x000000eb0eeb7221 */ /* 0x000fe20000010000 */
[----:B------:R-:W-:Y:S06]  /*4d50*/  BRA `(.L_x_23798) ;  /* 0x0000000000107947 */ /* 0x000fec0003800000 */
.L_x_23796:
[----:B-----5:R-:W-:Y:S02]  /*4d60*/  HADD2.F32 R14, -RZ, R59.H0_H0 ;  /* 0x2000003bff0e7230 */ /* 0x020fe40000004100 */
[----:B------:R-:W-:-:S03]  /*4d70*/  @P2 HADD2.F32 R16, -RZ, R175.H0_H0 ;  /* 0x200000afff102230 */ /* 0x000fc60000004100 */
[----:B------:R-:W-:-:S04]  /*4d80*/  FADD.FTZ R235, R14, R235 ;  /* 0x000000eb0eeb7221 */ /* 0x000fc80000010000 */
[----:B------:R-:W-:-:S07]  /*4d90*/  @P2 FADD.FTZ R235, R16, R235 ;  /* 0x000000eb10eb2221 */ /* 0x000fce0000010000 */
.L_x_23798:
[----:B------:R-:W-:-:S04]  /*4da0*/  F2FP.F16.F32.PACK_AB R14, RZ, R235 ;  /* 0x000000ebff0e723e */ /* 0x000fc800000000ff */
[----:B------:R-:W-:-:S07]  /*4db0*/  PRMT R179, R14, 0x7610, R179 ;  /* 0x000076100eb37816 */ /* 0x000fce00000000b3 */
.L_x_23799:
[----:B------:R-:W-:Y:S01]  /*4dc0*/  HADD2.F32 R247, -RZ, R183.H1_H1 ;  /* 0x300000b7fff77230 */ /* 0x000fe20000004100 */
[----:B------:R-:W-:Y:S06]  /*4dd0*/  @P3 BRA `(.L_x_23800) ;  /* 0x0000000000203947 */ /* 0x000fec0003800000 */
[----:B------:R-:W-:-:S04]  /*4de0*/  ISETP.NE.U32.AND P2, PT, RZ, UR14, PT ;  /* 0x0000000eff007c0c */ /* 0x000fc8000bf45070 */
[----:B------:R-:W-:-:S13]  /*4df0*/  ISETP.NE.AND.EX P2, PT, RZ, UR15, PT, P2 ;  /* 0x0000000fff007c0c */ /* 0x000fda000bf45320 */
[----:B------:R-:W-:Y:S05]  /*4e00*/  @P2 BRA `(.L_x_23801) ;  /* 0x0000000000082947 */ /* 0x000fea0003800000 */
[----:B------:R-:W-:Y:S05]  /*4e10*/  @P0 BRA `(.L_x_23802) ;  /* 0x0000000000200947 */ /* 0x000fea0003800000 */
[----:B------:R-:W-:Y:S05]  /*4e20*/  BRA `(.L_x_23803) ;  /* 0x0000000000247947 */ /* 0x000fea0003800000 */
.L_x_23801:
[----:B-----5:R-:W-:-:S05]  /*4e30*/  HADD2.F32 R14, -RZ, R175.H1_H1 ;  /* 0x300000afff0e7230 */ /* 0x020fca0000004100 */
[----:B------:R-:W-:Y:S01]  /*4e40*/  FADD.FTZ R247, R14, R247 ;  /* 0x000000f70ef77221 */ /* 0x000fe20000010000 */
[----:B------:R-:W-:Y:S06]  /*4e50*/  BRA `(.L_x_23802) ;  /* 0x0000000000107947 */ /* 0x000fec0003800000 */
.L_x_23800:
[----:B-----5:R-:W-:Y:S02]  /*4e60*/  HADD2.F32 R14, -RZ, R59.H1_H1 ;  /* 0x3000003bff0e7230 */ /* 0x020fe40000004100 */
[----:B------:R-:W-:-:S03]  /*4e70*/  @P2 HADD2.F32 R16, -RZ, R175.H1_H1 ;  /* 0x300000afff102230 */ /* 0x000fc60000004100 */
[----:B------:R-:W-:-:S04]  /*4e80*/  FADD.FTZ R247, R14, R247 ;  /* 0x000000f70ef77221 */ /* 0x000fc80000010000 */
[----:B------:R-:W-:-:S07]  /*4e90*/  @P2 FADD.FTZ R247, R16, R247 ;  /* 0x000000f710f72221 */ /* 0x000fce0000010000 */
.L_x_23802:
[----:B------:R-:W-:-:S04]  /*4ea0*/  F2FP.F16.F32.PACK_AB R14, RZ, R247 ;  /* 0x000000f7ff0e723e */ /* 0x000fc800000000ff */
[----:B------:R-:W-:-:S07]  /*4eb0*/  PRMT R179, R179, 0x5410, R14 ;  /* 0x00005410b3b37816 */ /* 0x000fce000000000e */
.L_x_23803:
[----:B------:R-:W1:Y:S02]  /*4ec0*/  @P0 LDC.64 R180, c[0x0][0x238] ;  /* 0x00008e00ffb40b82 */ /* 0x000e640000000a00 */
[----:B-1----:R-:W-:-:S04]  /*4ed0*/  @P0 LEA R180, P2, R12, R180, 0x4 ;  /* 0x000000b40cb40211 */ /* 0x002fc800078420ff */
[----:B------:R-:W-:-:S05]  /*4ee0*/  @P0 LEA.HI.X R181, R12, R181, RZ, 0x4, P2 ;  /* 0x000000b50cb50211 */ /* 0x000fca00010f24ff */
[----:B------:R1:W-:Y:S04]  /*4ef0*/  @P0 STG.E.128 desc[UR4][R180.64], R176 ;  /* 0x000000b0b4000986 */ /* 0x0003e8000c101d04 */
.L_x_23771:
[----:B------:R-:W-:Y:S05]  /*4f00*/  BSYNC B0 ;  /* 0x0000000000007941 */ /* 0x000fea0003800000 */
.L_x_23770:
        /* <DEDUP_REMOVED lines=213> */
.L_x_23830:
[----:B------:R-:W-:Y:S01]  /*5c60*/  LOP3.LUT P2, RZ, R0, 0x1f, RZ, 0xc0, !PT ;  /* 0x0000001f00ff7812 */ /* 0x000fe2000784c0ff */
[----:B-1----:R-:W-:Y:S01]  /*5c70*/  FADD.FTZ R181, R18, R249 ;  /* 0x000000f912b57221 */ /* 0x002fe20000010000 */
[----:B------:R-:W-:Y:S01]  /*5c80*/  LOP3.LUT R183, R12, 0x3, RZ, 0xc0, !PT ;  /* 0x000000030cb77812 */ /* 0x000fe200078ec0ff */
[----:B------:R-:W-:Y:S05]  /*5c90*/  WARPSYNC.ALL ;  /* 0x0000000000007948 */ /* 0x000fea0003800000 */
[----:B------:R-:W-:-:S05]  /*5ca0*/  LOP3.LUT R249, R0, 0x1f, RZ, 0xc0, !PT ;  /* 0x0000001f00f97812 */ /* 0x000fca00078ec0ff */
[----:B------:R-:W1:Y:S01]  /*5cb0*/  @!P2 S2R R251, SR_CgaCtaId ;  /* 0x0000000000fba919 */ /* 0x000e620000008800 */
[----:B------:R-:W-:-:S04]  /*5cc0*/  @!P2 MOV R10, 0x400 ;  /* 0x00000400000aa802 */ /* 0x000fc80000000f00 */
[----:B-1----:R-:W-:Y:S02]  /*5cd0*/  @!P2 LEA R251, R251, R10, 0x18 ;  /* 0x0000000afbfba211 */ /* 0x002fe400078ec0ff */
        /* <DEDUP_REMOVED lines=17> */
[----:B------:R-:W1:Y:S10]  /*5df0*/  SHFL.DOWN PT, R249, R10, 0x2, 0x1f ;  /* 0x08401f000af97f89 */ /* 0x000e7400000e0000 */
[----:B------:R-:W2:Y:S01]  /*5e00*/  @!P2 LDC.64 R182, c[0x0][0x250] ;  /* 0x00009400ffb6ab82 */ /* 0x000ea20000000a00 */
[----:B-1----:R-:W-:-:S02]  /*5e10*/  IADD3 R16, R249, R10, RZ ;  /* 0x0000000af9107210 */ /* 0x002fc40007ffe0ff */
[----:B------:R-:W-:Y:S02]  /*5e20*/  I2FP.F32.S32 R22, R249 ;  /* 0x000000f900167245 */ /* 0x000fe40000201400 */
[----:B0-----:R-:W-:Y:S01]  /*5e30*/  I2FP.F32.S32 R18, R16 ;  /* 0x0000001000127245 */ /* 0x001fe20000201400 */
[----:B------:R-:W0:Y:S01]  /*5e40*/  SHFL.DOWN PT, R24, R16, 0x1, 0x1f ;  /* 0x08201f0010187f89 */ /* 0x000e2200000e0000 */
[----:B------:R-:W-:Y:S02]  /*5e50*/  I2FP.F32.S32 R249, R10 ;  /* 0x0000000a00f97245 */ /* 0x000fe40000201400 */
[----:B------:R-:W1:Y:S01]  /*5e60*/  MUFU.RCP R20, R18 ;  /* 0x0000001200147308 */ /* 0x000e620000001000 */
[----:B--2---:R-:W-:Y:S01]  /*5e70*/  @!P2 IMAD.WIDE R182, R5, 0x4, R182 ;  /* 0x0000000405b6a825 */ /* 0x004fe200078e02b6 */
[----:B------:R-:W2:Y:S04]  /*5e80*/  SHFL.DOWN PT, R251, R180, 0x2, 0x1f ;  /* 0x08401f00b4fb7f89 */ /* 0x000ea800000e0000 */
[----:B------:R-:W3:Y:S01]  /*5e90*/  SHFL.DOWN PT, R12, R181, 0x2, 0x1f ;  /* 0x08401f00b50c7f89 */ /* 0x000ee200000e0000 */
[----:B0-----:R-:W-:-:S02]  /*5ea0*/  IADD3 R26, R16, R24, RZ ;  /* 0x00000018101a7210 */ /* 0x001fc40007ffe0ff */
[----:B------:R-:W-:Y:S02]  /*5eb0*/  I2FP.F32.S32 R24, R24 ;  /* 0x0000001800187245 */ /* 0x000fe40000201400 */
[----:B------:R-:W-:Y:S01]  /*5ec0*/  I2FP.F32.S32 R26, R26 ;  /* 0x0000001a001a7245 */ /* 0x000fe20000201400 */
[----:B--2---:R-:W-:-:S05]  /*5ed0*/  FMUL.FTZ R14, R251, R22 ;  /* 0x00000016fb0e7220 */ /* 0x004fca0000410000 */
[----:B------:R-:W0:Y:S01]  /*5ee0*/  MUFU.RCP R26, R26 ;  /* 0x0000001a001a7308 */ /* 0x000e220000001000 */
[----:B------:R-:W-:Y:S01]  /*5ef0*/  FFMA.FTZ R14, R249, R180, R14 ;  /* 0x000000b4f90e7223 */ /* 0x000fe2000001000e */
[----:B------:R-:W-:-:S03]  /*5f00*/  FADD.FTZ R180, -R251, R180 ;  /* 0x000000b4fbb47221 */ /* 0x000fc60000010100 */
        /* <DEDUP_REMOVED lines=63> */
.L_x_23806:
[----:B------:R-:W-:Y:S05]  /*6300*/  BSYNC B0 ;  /* 0x0000000000007941 */ /* 0x000fea0003800000 */
.L_x_23805:
        /* <DEDUP_REMOVED lines=35> */
.L_x_23808:
[----:B------:R-:W-:Y:S05]  /*6540*/  BSYNC B0 ;  /* 0x0000000000007941 */ /* 0x000fea0003800000 */
.L_x_23807:
        /* <DEDUP_REMOVED lines=35> */
.L_x_23810:
[----:B------:R-:W-:Y:S05]  /*6780*/  BSYNC B0 ;  /* 0x0000000000007941 */ /* 0x000fea0003800000 */
.L_x_23809:
        /* <DEDUP_REMOVED lines=35> */
.L_x_23812:
[----:B------:R-:W-:Y:S05]  /*69c0*/  BSYNC B0 ;  /* 0x0000000000007941 */ /* 0x000fea0003800000 */
.L_x_23811:
        /* <DEDUP_REMOVED lines=35> */
.L_x_23814:
[----:B------:R-:W-:Y:S05]  /*6c00*/  BSYNC B0 ;  /* 0x0000000000007941 */ /* 0x000fea0003800000 */
.L_x_23813:
        /* <DEDUP_REMOVED lines=35> */
.L_x_23816:
[----:B------:R-:W-:Y:S05]  /*6e40*/  BSYNC B0 ;  /* 0x0000000000007941 */ /* 0x000fea0003800000 */
.L_x_23815:
        /* <DEDUP_REMOVED lines=34> */
.L_x_23818:
[----:B------:R-:W-:Y:S05]  /*7070*/  BSYNC B0 ;  /* 0x0000000000007941 */ /* 0x000fea0003800000 */
.L_x_23817:
[----:B------:R-:W-:Y:S02]  /*7080*/  LOP3.LUT P2, RZ, R4, 0x4, RZ, 0xc0, !PT ;  /* 0x0000000404ff7812 */ /* 0x000fe4000784c0ff */
[----:B------:R-:W-:Y:S02]  /*7090*/  IADD3 R5, R5, UR8, RZ ;  /* 0x0000000805057c10 */ /* 0x000fe4000fffe0ff */
[----:B------:R-:W-:Y:S02]  /*70a0*/  SEL R10, RZ, 0x1, P2 ;  /* 0x00000001ff0a7807 */ /* 0x000fe40001000000 */
[----:B------:R-:W-:-:S13]  /*70b0*/  ISETP.GE.AND P2, PT, R5, UR9, PT ;  /* 0x0000000905007c0c */ /* 0x000fda000bf46270 */
[----:B------:R-:W-:Y:S05]  /*70c0*/  @!P2 BRA `(.L_x_23819) ;  /* 0xffffff9800e4a947 */ /* 0x000fea000383ffff */
[----:B------:R-:W-:Y:S05]  /*70d0*/  EXIT ;  /* 0x000000000000794d */ /* 0x000fea0003800000 */
.L_x_23804:
[----:B------:R-:W-:Y:S01]  /*70e0*/  HFMA2.MMA R24, -RZ, RZ, 0, 5.9604644775390625e-08 ;  /* 0x00000001ff187435 */ /* 0x000fe200000001ff */
[----:B------:R-:W-:Y:S02]  /*70f0*/  MOV R251, R16 ;  /* 0x0000001000fb7202 */ /* 0x000fe40000000f00 */
[----:B------:R-:W-:Y:S02]  /*7100*/  MOV R26, 0x1f ;  /* 0x0000001f001a7802 */ /* 0x000fe40000000f00 */
[----:B------:R-:W-:-:S07]  /*7110*/  MOV R22, 0xffffffff ;  /* 0xffffffff00167802 */ /* 0x000fce0000000f00 */
[----:B012345:R-:W-:Y:S05]  /*7120*/  WARPSYNC.COLLECTIVE R22, `(.L_x_23820) ;  /* 0x0000000016087348 */ /* 0x03ffea0003c00000 */
[----:B------:R0:W0:Y:S02]  /*7130*/  SHFL.BFLY P6, R249, R251, R24, R26 ;  /* 0x0c000018fbf97389 */ /* 0x00002400000c001a */
[----:B012345:R-:W-:Y:S01]  /*7140*/  ENDCOLLECTIVE ;  /* 0x000000000000791b */ /* 0x03ffe20003800000 */
.L_x_23820:
[----:B------:R-:W-:Y:S01]  /*7150*/  HFMA2.MMA R24, -RZ, RZ, 0, 1.1920928955078125e-07 ;  /* 0x00000002ff187435 */ /* 0x000fe200000001ff */
[----:B------:R-:W-:-:S05]  /*7160*/  MOV R181, R249 ;  /* 0x000000f900b57202 */ /* 0x000fca0000000f00 */
[----:B------:R-:W-:-:S05]  /*7170*/  FADD.FTZ R181, R16, R181 ;  /* 0x000000b510b57221 */ /* 0x000fca0000010000 */
[----:B------:R-:W-:-:S07]  /*7180*/  MOV R251, R181 ;  /* 0x000000b500fb7202 */ /* 0x000fce0000000f00 */
[----:B------:R-:W-:Y:S05]  /*7190*/  WARPSYNC.COLLECTIVE R22, `(.L_x_23821) ;  /* 0x0000000016087348 */ /* 0x000fea0003c00000 */
[----:B------:R0:W1:Y:S02]  /*71a0*/  SHFL.BFLY P6, R249, R251, R24, R26 ;  /* 0x0c000018fbf97389 */ /* 0x00006400000c001a */
[----:B01----:R-:W-:Y:S01]  /*71b0*/  ENDCOLLECTIVE ;  /* 0x000000000000791b */ /* 0x003fe20003800000 */
.L_x_23821:
[----:B------:R-:W-:Y:S01]  /*71c0*/  HFMA2.MMA R24, -RZ, RZ, 0, 2.384185791015625e-07 ;  /* 0x00000004ff187435 */ /* 0x000fe200000001ff */
[----:B------:R-:W-:-:S05]  /*71d0*/  MOV R10, R249 ;  /* 0x000000f9000a7202 */ /* 0x000fca0000000f00 */
[----:B------:R-:W-:-:S05]  /*71e0*/  FADD.FTZ R18, R181, R10 ;  /* 0x0000000ab5127221 */ /* 0x000fca0000010000 */
[----:B------:R-:W-:-:S07]  /*71f0*/  MOV R251, R18 ;  /* 0x0000001200fb7202 */ /* 0x000fce0000000f00 */
[----:B------:R-:W-:Y:S05]  /*7200*/  WARPSYNC.COLLECTIVE R22, `(.L_x_23822) ;  /* 0x0000000016087348 */ /* 0x000fea0003c00000 */
[----:B------:R0:W1:Y:S02]  /*7210*/  SHFL.BFLY P6, R249, R251, R24, R26 ;  /* 0x0c000018fbf97389 */ /* 0x00006400000c001a */
[----:B01----:R-:W-:Y:S01]  /*7220*/  ENDCOLLECTIVE ;  /* 0x000000000000791b */ /* 0x003fe20003800000 */
.L_x_23822:
[----:B------:R-:W-:Y:S01]  /*7230*/  HFMA2.MMA R24, -RZ, RZ, 0, 4.76837158203125e-07 ;  /* 0x00000008ff187435 */ /* 0x000fe200000001ff */
[----:B------:R-:W-:-:S05]  /*7240*/  MOV R183, R249 ;  /* 0x000000f900b77202 */ /* 0x000fca0000000f00 */
[----:B------:R-:W-:-:S05]  /*7250*/  FADD.FTZ R183, R18, R183 ;  /* 0x000000b712b77221 */ /* 0x000fca0000010000 */
[----:B------:R-:W-:-:S07]  /*7260*/  MOV R251, R183 ;  /* 0x000000b700fb7202 */ /* 0x000fce0000000f00 */
[----:B------:R-:W-:Y:S05]  /*7270*/  WARPSYNC.COLLECTIVE R22, `(.L_x_23823) ;  /* 0x0000000016087348 */ /* 0x000fea0003c00000 */
[----:B------:R0:W1:Y:S02]  /*7280*/  SHFL.BFLY P6, R249, R251, R24, R26 ;  /* 0x0c000018fbf97389 */ /* 0x00006400000c001a */
[----:B01----:R-:W-:Y:S01]  /*7290*/  ENDCOLLECTIVE ;  /* 0x000000000000791b */ /* 0x003fe20003800000 */
.L_x_23823:
[----:B------:R-:W-:Y:S01]  /*72a0*/  HFMA2.MMA R24, -RZ, RZ, 0, 9.5367431640625e-07 ;  /* 0x00000010ff187435 */ /* 0x000fe200000001ff */
[----:B------:R-:W-:-:S05]  /*72b0*/  MOV R10, R249 ;  /* 0x000000f9000a7202 */ /* 0x000fca0000000f00 */
[----:B------:R-:W-:-:S05]  /*72c0*/  FADD.FTZ R20, R183, R10 ;  /* 0x0000000ab7147221 */ /* 0x000fca0000010000 */
[----:B------:R-:W-:-:S07]  /*72d0*/  MOV R251, R20 ;  /* 0x0000001400fb7202 */ /* 0x000fce0000000f00 */
[----:B------:R-:W-:Y:S05]  /*72e0*/  WARPSYNC.COLLECTIVE R22, `(.L_x_23824) ;  /* 0x0000000016087348 */ /* 0x000fea0003c00000 */
[----:B------:R0:W1:Y:S02]  /*72f0*/  SHFL.BFLY P6, R249, R251, R24, R26 ;  /* 0x0c000018fbf97389 */ /* 0x00006400000c001a */
[----:B01----:R-:W-:Y:S01]  /*7300*/  ENDCOLLECTIVE ;  /* 0x000000000000791b */ /* 0x003fe20003800000 */
.L_x_23824:
        /* <DEDUP_REMOVED lines=122> */
.L_x_23825:
[----:B------:R-:W-:Y:S01]  /*7ab0*/  HFMA2.MMA R24, -RZ, RZ, 0, 1.1920928955078125e-07 ;  /* 0x00000002ff187435 */ /* 0x000fe200000001ff */
[----:B------:R-:W-:-:S05]  /*7ac0*/  MOV R181, R249 ;  /* 0x000000f900b57202 */ /* 0x000fca0000000f00 */
[----:B------:R-:W-:-:S05]  /*7ad0*/  FADD.FTZ R181, R10, R181 ;  /* 0x000000b50ab57221 */ /* 0x000fca0000010000 */
[----:B------:R-:W-:-:S07]  /*7ae0*/  MOV R251, R181 ;  /* 0x000000b500fb7202 */ /* 0x000fce0000000f00 */
[----:B------:R-:W-:Y:S05]  /*7af0*/  WARPSYNC.COLLECTIVE R22, `(.L_x_23826) ;  /* 0x0000000016087348 */ /* 0x000fea0003c00000 */
[----:B------:R0:W1:Y:S02]  /*7b00*/  SHFL.BFLY P6, R249, R251, R24, R26 ;  /* 0x0c000018fbf97389 */ /* 0x00006400000c001a */
[----:B01----:R-:W-:Y:S01]  /*7b10*/  ENDCOLLECTIVE ;  /* 0x000000000000791b */ /* 0x003fe20003800000 */
.L_x_23826:
[----:B------:R-:W-:Y:S01]  /*7b20*/  HFMA2.MMA R24, -RZ, RZ, 0, 2.384185791015625e-07 ;  /* 0x00000004ff187435 */ /* 0x000fe200000001ff */
[----:B------:R-:W-:-:S05]  /*7b30*/  MOV R16, R249 ;  /* 0x000000f900107202 */ /* 0x000fca0000000f00 */
[----:B------:R-:W-:-:S05]  /*7b40*/  FADD.FTZ R16, R181, R16 ;  /* 0x00000010b5107221 */ /* 0x000fca0000010000 */
[----:B------:R-:W-:-:S07]  /*7b50*/  MOV R251, R16 ;  /* 0x0000001000fb7202 */ /* 0x000fce0000000f00 */
[----:B------:R-:W-:Y:S05]  /*7b60*/  WARPSYNC.COLLECTIVE R22, `(.L_x_23827) ;  /* 0x0000000016087348 */ /* 0x000fea0003c00000 */
[----:B------:R0:W1:Y:S02]  /*7b70*/  SHFL.BFLY P6, R249, R251, R24, R26 ;  /* 0x0c000018fbf97389 */ /* 0x00006400000c001a */
[----:B01----:R-:W-:Y:S01]  /*7b80*/  ENDCOLLECTIVE ;  /* 0x000000000000791b */ /* 0x003fe20003800000 */
.L_x_23827:
[----:B------:R-:W-:Y:S01]  /*7b90*/  HFMA2.MMA R24, -RZ, RZ, 0, 4.76837158203125e-07 ;  /* 0x00000008ff187435 */ /* 0x000fe200000001ff */
[----:B------:R-:W-:-:S05]  /*7ba0*/  MOV R183, R249 ;  /* 0x000000f900b77202 */ /* 0x000fca0000000f00 */
[----:B------:R-:W-:-:S05]  /*7bb0*/  FADD.FTZ R183, R16, R183 ;  /* 0x000000b710b77221 */ /* 0x000fca0000010000 */
[----:B------:R-:W-:-:S07]  /*7bc0*/  MOV R251, R183 ;  /* 0x000000b700fb7202 */ /* 0x000fce0000000f00 */
[----:B------:R-:W-:Y:S05]  /*7bd0*/  WARPSYNC.COLLECTIVE R22, `(.L_x_23828) ;  /* 0x0000000016087348 */ /* 0x000fea0003c00000 */
[----:B------:R0:W1:Y:S02]  /*7be0*/  SHFL.BFLY P6, R249, R251, R24, R26 ;  /* 0x0c000018fbf97389 */ /* 0x00006400000c001a */
[----:B01----:R-:W-:Y:S01]  /*7bf0*/  ENDCOLLECTIVE ;  /* 0x000000000000791b */ /* 0x003fe20003800000 */
.L_x_23828:
[----:B------:R-:W-:Y:S01]  /*7c00*/  HFMA2.MMA R24, -RZ, RZ, 0, 9.5367431640625e-07 ;  /* 0x00000010ff187435 */ /* 0x000fe200000001ff */
[----:B------:R-:W-:-:S05]  /*7c10*/  MOV R18, R249 ;  /* 0x000000f900127202 */ /* 0x000fca0000000f00 */
[----:B------:R-:W-:-:S05]  /*7c20*/  FADD.FTZ R18, R183, R18 ;  /* 0x00000012b7127221 */ /* 0x000fca0000010000 */
[----:B------:R-:W-:-:S07]  /*7c30*/  MOV R251, R18 ;  /* 0x0000001200fb7202 */ /* 0x000fce0000000f00 */
[----:B------:R-:W-:Y:S05]  /*7c40*/  WARPSYNC.COLLECTIVE R22, `(.L_x_23829) ;  /* 0x0000000016087348 */ /* 0x000fea0003c00000 */
[----:B------:R0:W1:Y:S02]  /*7c50*/  SHFL.BFLY P6, R249, R251, R24, R26 ;  /* 0x0c000018fbf97389 */ /* 0x00006400000c001a */
[----:B01----:R-:W-:Y:S01]  /*7c60*/  ENDCOLLECTIVE ;  /* 0x000000000000791b */ /* 0x003fe20003800000 */
.L_x_23829:
[----:B------:R-:W-:Y:S05]  /*7c70*/  BRA `(.L_x_23830) ;  /* 0xffffffdc00f87947 */ /* 0x000fea000383ffff */
.L_x_23831:
        /* <DEDUP_REMOVED lines=16> */
.L_x_41630:


//--------------------- .text._ZN10layer_norm31ln_parallel_residual_fwd_kernelINS_13Kernel_traitsIf6__halfS2_S2_fjLj7168ELj1ELj1ELj4ELj16ENS_18Kernel_traits_baseILj7168EfS2_S2_S2_fjLj128EEEEELb0ELb1ELb1EEEvNS_9FwdParamsE --------------------------
	.section	.text._ZN10layer_norm31ln_parallel_residual_fwd_kernelINS_13Kernel_traitsIf6__halfS2_S2_fjLj7168ELj1ELj1ELj4ELj16ENS_18Kernel_traits_baseILj7168EfS2_S2_S2_fjLj128EEEEELb0ELb1ELb1EEEvNS_9FwdParamsE,"ax",@progbits
	.align	128
        .global         _ZN10layer_norm31ln_parallel_residual_fwd_kernelINS_13Kernel_traitsIf6__halfS2_S2_fjLj7168ELj1ELj1ELj4ELj16ENS_18Kernel_traits_baseILj7168EfS2_S2_S2_fjLj128EEEEELb0ELb1ELb1EEEvNS_9FwdParamsE
        .type           _ZN10layer_norm31ln_parallel_residual_fwd_kernelINS_13Kernel_traitsIf6__halfS2_S2_fjLj7168ELj1ELj1ELj4ELj16ENS_18Kernel_traits_baseILj7168EfS2_S2_S2_fjLj128EEEEELb0ELb1ELb1EEEvNS_9FwdParamsE,@function
        .size           _ZN10layer_norm31ln_parallel_residual_fwd_kernelINS_13Kernel_traitsIf6__halfS2_S2_fjLj7168ELj1ELj1ELj4ELj16ENS_18Kernel_traits_baseILj7168EfS2_S2_S2_fjLj128EEEEELb0ELb1ELb1EEEvNS_9FwdParamsE,(.L_x_41631 - _ZN10layer_norm31ln_parallel_residual_fwd_kernelINS_13Kernel_traitsIf6__halfS2_S2_fjLj7168ELj1ELj1ELj4ELj16ENS_18Kernel_traits_baseILj7168EfS2_S2_S2_fjLj128EEEEELb0ELb1ELb1EEEvNS_9FwdParamsE)
        .other          _ZN10layer_norm31ln_parallel_residual_fwd_kernelINS_13Kernel_traitsIf6__halfS2_S2_fjLj7168ELj1ELj1ELj4ELj16ENS_18Kernel_traits_baseILj7168EfS2_S2_S2_fjLj128EEEEELb0ELb1ELb1EEEvNS_9FwdParamsE,@"STO_CUDA_ENTRY STV_DEFAULT"
_ZN10layer_norm31ln_parallel_residual_fwd_kernelINS_13Kernel_traitsIf6__halfS2_S2_fjLj7168ELj1ELj1ELj4ELj16ENS_18Kernel_traits_baseILj7168EfS2_S2_S2_fjLj128EEEEELb0ELb1ELb1EEEvNS_9FwdParamsE:
.text._ZN10layer_norm31ln_parallel_residual_fwd_kernelINS_13Kernel_traitsIf6__halfS2_S2_fjLj7168ELj1ELj1ELj4ELj16ENS_18Kernel_traits_baseILj7168EfS2_S2_S2_fjLj128EEEEELb0ELb1ELb1EEEvNS_9FwdParamsE:
        /* <DEDUP_REMOVED lines=90> */
.L_x_24057:
        /* <DEDUP_REMOVED lines=16> */
[----:B------:R-:W-:Y:S01]  /*06a0*/  ISETP.NE.AND.EX P3, PT, RZ, UR13, PT, P3 ;  /* 0x0000000dff007c0c */ /* 0x000fe2000bf65330 */
[----:B---3--:R-:W-:-:S12]  /*06b0*/  HADD2.F32 R134, -RZ, R136.H0_H0 ;  /* 0x20000088ff867230 */ /* 0x008fd80000004100 */
[----:B0-----:R-:W-:Y:S05]  /*06c0*/  @P3 BRA `(.L_x_23832) ;  /* 0x0000000000203947 */ /* 0x001fea0003800000 */
[----:B------:R-:W-:-:S04]  /*06d0*/  ISETP.NE.U32.AND P4, PT, RZ, UR14, PT ;  /* 0x0000000eff007c0c */ /* 0x000fc8000bf85070 */
[----:B------:R-:W-:-:S13]  /*06e0*/  ISETP.NE.AND.EX P4, PT, RZ, UR15, PT, P4 ;  /* 0x0000000fff007c0c */ /* 0x000fda000bf85340 */
[----:B------:R-:W-:Y:S05]  /*06f0*/  @P4 BRA `(.L_x_23833) ;  /* 0x0000000000084947 */ /* 0x000fea0003800000 */
[----:B------:R-:W-:Y:S05]  /*0700*/  @P0 BRA `(.L_x_23834) ;  /* 0x0000000000200947 */ /* 0x000fea0003800000 */
[----:B------:R-:W-:Y:S05]  /*0710*/  BRA `(.L_x_23835) ;  /* 0x0000000000247947 */ /* 0x000fea0003800000 */
.L_x_23833:
[----:B-----5:R-:W-:-:S05]  /*0720*/  HADD2.F32 R129, -RZ, R8.H0_H0 ;  /* 0x20000008ff817230 */ /* 0x020fca0000004100 */
[----:B------:R-:W-:Y:S01]  /*0730*/  FADD.FTZ R134, R134, R129 ;  /* 0x0000008186867221 */ /* 0x000fe20000010000 */
[----:B------:R-:W-:Y:S06]  /*0740*/  BRA `(.L_x_23834) ;  /* 0x0000000000107947 */ /* 0x000fec0003800000 */
.L_x_23832:
[----:B-----5:R-:W-:Y:S02]  /*0750*/  HADD2.F32 R129, -RZ, R12.H0_H0 ;  /* 0x2000000cff817230 */ /* 0x020fe40000004100 */
[----:B------:R-:W-:-:S03]  /*0760*/  @P2 HADD2.F32 R131, -RZ, R8.H0_H0 ;  /* 0x20000008ff832230 */ /* 0x000fc60000004100 */
[----:B------:R-:W-:-:S04]  /*0770*/  FADD.FTZ R134, R134, R129 ;  /* 0x0000008186867221 */ /* 0x000fc80000010000 */
[----:B------:R-:W-:-:S07]  /*0780*/  @P2 FADD.FTZ R134, R134, R131 ;  /* 0x0000008386862221 */ /* 0x000fce0000010000 */
.L_x_23834:
[----:B------:R-:W-:-:S04]  /*0790*/  F2FP.F16.F32.PACK_AB R128, RZ, R134 ;  /* 0x00000086ff80723e */ /* 0x000fc800000000ff */
[----:B--2---:R-:W-:-:S07]  /*07a0*/  PRMT R4, R128, 0x7610, R4 ;  /* 0x0000761080047816 */ /* 0x004fce0000000004 */
.L_x_23835:
[----:B------:R-:W-:Y:S01]  /*07b0*/  HADD2.F32 R136, -RZ, R136.H1_H1 ;  /* 0x30000088ff887230 */ /* 0x000fe20000004100 */
[----:B------:R-:W-:Y:S06]  /*07c0*/  @P3 BRA `(.L_x_23836) ;  /* 0x0000000000203947 */ /* 0x000fec0003800000 */
[----:B------:R-:W-:-:S04]  /*07d0*/  ISETP.NE.U32.AND P4, PT, RZ, UR14, PT ;  /* 0x0000000eff007c0c */ /* 0x000fc8000bf85070 */
[----:B------:R-:W-:-:S13]  /*07e0*/  ISETP.NE.AND.EX P4, PT, RZ, UR15, PT, P4 ;  /* 0x0000000fff007c0c */ /* 0x000fda000bf85340 */
[----:B------:R-:W-:Y:S05]  /*07f0*/  @P4 BRA `(.L_x_23837) ;  /* 0x0000000000084947 */ /* 0x000fea0003800000 */
[----:B------:R-:W-:Y:S05]  /*0800*/  @P0 BRA `(.L_x_23838) ;  /* 0x0000000000200947 */ /* 0x000fea0003800000 */
[----:B------:R-:W-:Y:S05]  /*0810*/  BRA `(.L_x_23839) ;  /* 0x0000000000247947 */ /* 0x000fea0003800000 */
.L_x_23837:
[----:B-----5:R-:W-:-:S05]  /*0820*/  HADD2.F32 R129, -RZ, R8.H1_H1 ;  /* 0x30000008ff817230 */ /* 0x020fca0000004100 */
[----:B------:R-:W-:Y:S01]  /*0830*/  FADD.FTZ R136, R136, R129 ;  /* 0x0000008188887221 */ /* 0x000fe20000010000 */
[----:B------:R-:W-:Y:S06]  /*0840*/  BRA `(.L_x_23838) ;  /* 0x0000000000107947 */ /* 0x000fec0003800000 */
.L_x_23836:
[----:B-----5:R-:W-:Y:S02]  /*0850*/  HADD2.F32 R129, -RZ, R12.H1_H1 ;  /* 0x3000000cff817230 */ /* 0x020fe40000004100 */
[----:B------:R-:W-:-:S03]  /*0860*/  @P2 HADD2.F32 R131, -RZ, R8.H1_H1 ;  /* 0x30000008ff832230 */ /* 0x000fc60000004100 */
[----:B------:R-:W-:-:S04]  /*0870*/  FADD.FTZ R136, R136, R129 ;  /* 0x0000008188887221 */ /* 0x000fc80000010000 */
[----:B------:R-:W-:-:S07]  /*0880*/  @P2 FADD.FTZ R136, R136, R131 ;  /* 0x0000008388882221 */ /* 0x000fce0000010000 */
.L_x_23838:
[----:B------:R-:W-:-:S04]  /*0890*/  F2FP.F16.F32.PACK_AB R128, RZ, R136 ;  /* 0x00000088ff80723e */ /* 0x000fc800000000ff */
[----:B--2---:R-:W-:-:S07]  /*08a0*/  PRMT R4, R4, 0x5410, R128 ;  /* 0x0000541004047816 */ /* 0x004fce0000000080 */
.L_x_23839:
[----:B------:R-:W-:Y:S01]  /*08b0*/  HADD2.F32 R144, -RZ, R137.H0_H0 ;  /* 0x20000089ff907230 */ /* 0x000fe20000004100 */
[----:B------:R-:W-:Y:S06]  /*08c0*/  @P3 BRA `(.L_x_23840) ;  /* 0x0000000000203947 */ /* 0x000fec0003800000 */
[----:B------:R-:W-:-:S04]  /*08d0*/  ISETP.NE.U32.AND P4, PT, RZ, UR14, PT ;  /* 0x0000000eff007c0c */ /* 0x000fc8000bf85070 */
[----:B------:R-:W-:-:S13]  /*08e0*/  ISETP.NE.AND.EX P4, PT, RZ, UR15, PT, P4 ;  /* 0x0000000fff007c0c */ /* 0x000fda000bf85340 */
[----:B------:R-:W-:Y:S05]  /*08f0*/  @P4 BRA `(.L_x_23841) ;  /* 0x0000000000084947 */ /* 0x000fea0003800000 */
[----:B------:R-:W-:Y:S05]  /*0900*/  @P0 BRA `(.L_x_23842) ;  /* 0x0000000000200947 */ /* 0x000fea0003800000 */
[----:B------:R-:W-:Y:S05]  /*0910*/  BRA `(.L_x_23843) ;  /* 0x0000000000247947 */ /* 0x000fea0003800000 */
.L_x_23841:
[----:B-----5:R-:W-:-:S05]  /*0920*/  HADD2.F32 R129, -RZ, R9.H0_H0 ;  /* 0x20000009ff817230 */ /* 0x020fca0000004100 */
[----:B------:R-:W-:Y:S01]  /*0930*/  FADD.FTZ R144, R144, R129 ;  /* 0x0000008190907221 */ /* 0x000fe20000010000 */
[----:B------:R-:W-:Y:S06]  /*0940*/  BRA `(.L_x_23842) ;  /* 0x0000000000107947 */ /* 0x000fec0003800000 */
.L_x_23840:
[----:B-----5:R-:W-:Y:S02]  /*0950*/  HADD2.F32 R129, -RZ, R13.H0_H0 ;  /* 0x2000000dff817230 */ /* 0x020fe40000004100 */
[----:B------:R-:W-:-:S03]  /*0960*/  @P2 HADD2.F32 R131, -RZ, R9.H0_H0 ;  /* 0x20000009ff832230 */ /* 0x000fc60000004100 */
[----:B------:R-:W-:-:S04]  /*0970*/  FADD.FTZ R144, R144, R129 ;  /* 0x0000008190907221 */ /* 0x000fc80000010000 */
[----:B------:R-:W-:-:S07]  /*0980*/  @P2 FADD.FTZ R144, R144, R131 ;  /* 0x0000008390902221 */ /* 0x000fce0000010000 */
.L_x_23842:
[----:B------:R-:W-:-:S04]  /*0990*/  F2FP.F16.F32.PACK_AB R128, RZ, R144 ;  /* 0x00000090ff80723e */ /* 0x000fc800000000ff */
[----:B--2---:R-:W-:-:S07]  /*09a0*/  PRMT R5, R128, 0x7610, R5 ;  /* 0x0000761080057816 */ /* 0x004fce0000000005 */
.L_x_23843:
[----:B------:R-:W-:Y:S01]  /*09b0*/  HADD2.F32 R146, -RZ, R137.H1_H1 ;  /* 0x30000089ff927230 */ /* 0x000fe20000004100 */
[----:B------:R-:W-:Y:S06]  /*09c0*/  @P3 BRA `(.L_x_23844) ;  /* 0x0000000000203947 */ /* 0x000fec0003800000 */
[----:B------:R-:W-:-:S04]  /*09d0*/  ISETP.NE.U32.AND P4, PT, RZ, UR14, PT ;  /* 0x0000000eff007c0c */ /* 0x000fc8000bf85070 */
[----:B------:R-:W-:-:S13]  /*09e0*/  ISETP.NE.AND.EX P4, PT, RZ, UR15, PT, P4 ;  /* 0x0000000fff007c0c */ /* 0x000fda000bf85340 */
[----:B------:R-:W-:Y:S05]  /*09f0*/  @P4 BRA `(.L_x_23845) ;  /* 0x0000000000084947 */ /* 0x000fea0003800000 */
[----:B------:R-:W-:Y:S05]  /*0a00*/  @P0 BRA `(.L_x_23846) ;  /* 0x0000000000200947 */ /* 0x000fea0003800000 */
[----:B------:R-:W-:Y:S05]  /*0a10*/  BRA `(.L_x_23847) ;  /* 0x0000000000247947 */ /* 0x000fea0003800000 */
.L_x_23845:
[----:B-----5:R-:W-:-:S05]  /*0a20*/  HADD2.F32 R129, -RZ, R9.H1_H1 ;  /* 0x30000009ff817230 */ /* 0x020fca0000004100 */
[----:B------:R-:W-:Y:S01]  /*0a30*/  FADD.FTZ R146, R146, R129 ;  /* 0x0000008192927221 */ /* 0x000fe20000010000 */
[----:B------:R-:W-:Y:S06]  /*0a40*/  BRA `(.L_x_23846) ;  /* 0x0000000000107947 */ /* 0x000fec0003800000 */
.L_x_23844:
[----:B-----5:R-:W-:Y:S02]  /*0a50*/  HADD2.F32 R129, -RZ, R13.H1_H1 ;  /* 0x3000000dff817230 */ /* 0x020fe40000004100 */
[----:B------:R-:W-:-:S03]  /*0a60*/  @P2 HADD2.F32 R131, -RZ, R9.H1_H1 ;  /* 0x30000009ff832230 */ /* 0x000fc60000004100 */
[----:B------:R-:W-:-:S04]  /*0a70*/  FADD.FTZ R146, R146, R129 ;  /* 0x0000008192927221 */ /* 0x000fc80000010000 */
[----:B------:R-:W-:-:S07]  /*0a80*/  @P2 FADD.FTZ R146, R146, R131 ;  /* 0x0000008392922221 */ /* 0x000fce0000010000 */
.L_x_23846:
[----:B------:R-:W-:-:S04]  /*0a90*/  F2FP.F16.F32.PACK_AB R128, RZ, R146 ;  /* 0x00000092ff80723e */ /* 0x000fc800000000ff */
[----:B--2---:R-:W-:-:S07]  /*0aa0*/  PRMT R5, R5, 0x5410, R128 ;  /* 0x0000541005057816 */ /* 0x004fce0000000080 */
.L_x_23847:
[----:B------:R-:W-:Y:S01]  /*0ab0*/  HADD2.F32 R247, -RZ, R138.H0_H0 ;  /* 0x2000008afff77230 */ /* 0x000fe20000004100 */
[----:B------:R-:W-:Y:S06]  /*0ac0*/  @P3 BRA `(.L_x_23848) ;  /* 0x0000000000203947 */ /* 0x000fec0003800000 */
[----:B------:R-:W-:-:S04]  /*0ad0*/  ISETP.NE.U32.AND P4, PT, RZ, UR14, PT ;  /* 0x0000000eff007c0c */ /* 0x000fc8000bf85070 */
[----:B------:R-:W-:-:S13]  /*0ae0*/  ISETP.NE.AND.EX P4, PT, RZ, UR15, PT, P4 ;  /* 0x0000000fff007c0c */ /* 0x000fda000bf85340 */
[----:B------:R-:W-:Y:S05]  /*0af0*/  @P4 BRA `(.L_x_23849) ;  /* 0x0000000000084947 */ /* 0x000fea0003800000 */
[----:B------:R-:W-:Y:S05]  /*0b00*/  @P0 BRA `(.L_x_23850) ;  /* 0x0000000000200947 */ /* 0x000fea0003800000 */
[----:B------:R-:W-:Y:S05]  /*0b10*/  BRA `(.L_x_23851) ;  /* 0x0000000000247947 */ /* 0x000fea0003800000 */
.L_x_23849:
[----:B-----5:R-:W-:-:S05]  /*0b20*/  HADD2.F32 R128, -RZ, R10.H0_H0 ;  /* 0x2000000aff807230 */ /* 0x020fca0000004100 */
[----:B------:R-:W-:Y:S01]  /*0b30*/  FADD.FTZ R247, R247, R128 ;  /* 0x00000080f7f77221 */ /* 0x000fe20000010000 */
[----:B------:R-:W-:Y:S06]  /*0b40*/  BRA `(.L_x_23850) ;  /* 0x0000000000107947 */ /* 0x000fec0003800000 */
.L_x_23848:
[----:B-----5:R-:W-:Y:S02]  /*0b50*/  HADD2.F32 R128, -RZ, R14.H0_H0 ;  /* 0x2000000eff807230 */ /* 0x020fe40000004100 */
[----:B------:R-:W-:-:S03]  /*0b60*/  @P2 HADD2.F32 R130, -RZ, R10.H0_H0 ;  /* 0x2000000aff822230 */ /* 0x000fc60000004100 */
[----:B------:R-:W-:-:S04]  /*0b70*/  FADD.FTZ R247, R247, R128 ;  /* 0x00000080f7f77221 */ /* 0x000fc80000010000 */
[----:B------:R-:W-:-:S07]  /*0b80*/  @P2 FADD.FTZ R247, R247, R130 ;  /* 0x00000082f7f72221 */ /* 0x000fce0000010000 */
.L_x_23850:
[----:B------:R-:W-:-:S04]  /*0b90*/  F2FP.F16.F32.PACK_AB R128, RZ, R247 ;  /* 0x000000f7ff80723e */ /* 0x000fc800000000ff */
[----:B------:R-:W-:-:S07]  /*0ba0*/  PRMT R6, R128, 0x7610, R6 ;  /* 0x0000761080067816 */ /* 0x000fce0000000006 */
.L_x_23851:
[----:B------:R-:W-:Y:S01]  /*0bb0*/  HADD2.F32 R249, -RZ, R138.H1_H1 ;  /* 0x3000008afff97230 */ /* 0x000fe20000004100 */
[----:B------:R-:W-:Y:S06]  /*0bc0*/  @P3 BRA `(.L_x_23852) ;  /* 0x0000000000203947 */ /* 0x000fec0003800000 */
[----:B------:R-:W-:-:S04]  /*0bd0*/  ISETP.NE.U32.AND P4, PT, RZ, UR14, PT ;  /* 0x0000000eff007c0c */ /* 0x000fc8000bf85070 */
[----:B------:R-:W-:-:S13]  /*0be0*/  ISETP.NE.AND.EX P4, PT, RZ, UR15, PT, P4 ;  /* 0x0000000fff007c0c */ /* 0x000fda000bf85340 */
[----:B------:R-:W-:Y:S05]  /*0bf0*/  @P4 BRA `(.L_x_23853) ;  /* 0x0000000000084947 */ /* 0x000fea0003800000 */
[----:B------:R-:W-:Y:S05]  /*0c00*/  @P0 BRA `(.L_x_23854) ;  /* 0x0000000000200947 */ /* 0x000fea0003800000 */
[----:B------:R-:W-:Y:S05]  /*0c10*/  BRA `(.L_x_23855) ;  /* 0x0000000000247947 */ /* 0x000fea0003800000 */
.L_x_23853:
[----:B-----5:R-:W-:-:S05]  /*0c20*/  HADD2.F32 R128, -RZ, R10.H1_H1 ;  /* 0x3000000aff807230 */ /* 0x020fca0000004100 */
[----:B------:R-:W-:Y:S01]  /*0c30*/  FADD.FTZ R249, R249, R128 ;  /* 0x00000080f9f97221 */ /* 0x000fe20000010000 */
[----:B------:R-:W-:Y:S06]  /*0c40*/  BRA `(.L_x_23854) ;  /* 0x0000000000107947 */ /* 0x000fec0003800000 */
.L_x_23852:
[----:B-----5:R-:W-:Y:S02]  /*0c50*/  HADD2.F32 R128, -RZ, R14.H1_H1 ;  /* 0x3000000eff807230 */ /* 0x020fe40000004100 */
[----:B------:R-:W-:-:S03]  /*0c60*/  @P2 HADD2.F32 R130, -RZ, R10.H1_H1 ;  /* 0x3000000aff822230 */ /* 0x000fc60000004100 */
[----:B------:R-:W-:-:S04]  /*0c70*/  FADD.FTZ R249, R249, R128 ;  /* 0x00000080f9f97221 */ /* 0x000fc80000010000 */
[----:B------:R-:W-:-:S07]  /*0c80*/  @P2 FADD.FTZ R249, R249, R130 ;  /* 0x00000082f9f92221 */ /* 0x000fce0000010000 */
.L_x_23854:
[----:B------:R-:W-:-:S04]  /*0c90*/  F2FP.F16.F32.PACK_AB R128, RZ, R249 ;  /* 0x000000f9ff80723e */ /* 0x000fc800000000ff */
[----:B------:R-:W-:-:S07]  /*0ca0*/  PRMT R6, R6, 0x5410, R128 ;  /* 0x0000541006067816 */ /* 0x000fce0000000080 */
.L_x_23855:
[----:B------:R-:W-:Y:S01]  /*0cb0*/  HADD2.F32 R251, -RZ, R139.H0_H0 ;  /* 0x2000008bfffb7230 */ /* 0x000fe20000004100 */
[----:B------:R-:W-:Y:S06]  /*0cc0*/  @P3 BRA `(.L_x_23856) ;  /* 0x0000000000203947 */ /* 0x000fec0003800000 */
[----:B------:R-:W-:-:S04]  /*0cd0*/  ISETP.NE.U32.AND P4, PT, RZ, UR14, PT ;  /* 0x0000000eff007c0c */ /* 0x000fc8000bf85070 */
[----:B------:R-:W-:-:S13]  /*0ce0*/  ISETP.NE.AND.EX P4, PT, RZ, UR15, PT, P4 ;  /* 0x0000000fff007c0c */ /* 0x000fda000bf85340 */
[----:B------:R-:W-:Y:S05]  /*0cf0*/  @P4 BRA `(.L_x_23857) ;  /* 0x0000000000084947 */ /* 0x000fea0003800000 */
[----:B------:R-:W-:Y:S05]  /*0d00*/  @P0 BRA `(.L_x_23858) ;  /* 0x0000000000200947 */ /* 0x000fea0003800000 */
[----:B------:R-:W-:Y:S05]  /*0d10*/  BRA `(.L_x_23859) ;  /* 0x0000000000247947 */ /* 0x000fea0003800000 */
.L_x_23857:
[----:B-----5:R-:W-:-:S05]  /*0d20*/  HADD2.F32 R128, -RZ, R11.H0_H0 ;  /* 0x2000000bff807230 */ /* 0x020fca0000004100 */
[----:B------:R-:W-:Y:S01]  /*0d30*/  FADD.FTZ R251, R251, R128 ;  /* 0x00000080fbfb7221 */ /* 0x000fe20000010000 */
[----:B------:R-:W-:Y:S06]  /*0d40*/  BRA `(.L_x_23858) ;  /* 0x0000000000107947 */ /* 0x000fec0003800000 */
.L_x_23856:
[----:B-----5:R-:W-:Y:S02]  /*0d50*/  HADD2.F32 R128, -RZ, R15.H0_H0 ;  /* 0x2000000fff807230 */ /* 0x020fe40000004100 */
[----:B------:R-:W-:-:S03]  /*0d60*/  @P2 HADD2.F32 R130, -RZ, R11.H0_H0 ;  /* 0x2000000bff822230 */ /* 0x000fc60000004100 */
[----:B------:R-:W-:-:S04]  /*0d70*/  FADD.FTZ R251, R251, R128 ;  /* 0x00000080fbfb7221 */ /* 0x000fc80000010000 */
[----:B------:R-:W-:-:S07]  /*0d80*/  @P2 FADD.FTZ R251, R251, R130 ;  /* 0x00000082fbfb2221 */ /* 0x000fce0000010000 */
.L_x_23858:
[----:B------:R-:W-:-:S04]  /*0d90*/  F2FP.F16.F32.PACK_AB R128, RZ, R251 ;  /* 0x000000fbff80723e */ /* 0x000fc800000000ff */
[----:B------:R-:W-:-:S07]  /*0da0*/  PRMT R7, R128, 0x7610, R7 ;  /* 0x0000761080077816 */ /* 0x000fce0000000007 */
.L_x_23859:
[----:B------:R-:W-:Y:S01]  /*0db0*/  HADD2.F32 R138, -RZ, R139.H1_H1 ;  /* 0x3000008bff8a7230 */ /* 0x000fe20000004100 */
[----:B------:R-:W-:Y:S06]  /*0dc0*/  @P3 BRA `(.L_x_23860) ;  /* 0x0000000000203947 */ /* 0x000fec0003800000 */
[----:B------:R-:W-:-:S04]  /*0dd0*/  ISETP.NE.U32.AND P4, PT, RZ, UR14, PT ;  /* 0x0000000eff007c0c */ /* 0x000fc8000bf85070 */
[----:B------:R-:W-:-:S13]  /*0de0*/  ISETP.NE.AND.EX P4, PT, RZ, UR15, PT, P4 ;  /* 0x0000000fff007c0c */ /* 0x000fda000bf85340 */
[----:B------:R-:W-:Y:S05]  /*0df0*/  @P4 BRA `(.L_x_23861) ;  /* 0x0000000000084947 */ /* 0x000fea0003800000 */
[----:B------:R-:W-:Y:S05]  /*0e00*/  @P0 BRA `(.L_x_23862) ;  /* 0x0000000000200947 */ /* 0x000fea0003800000 */
[----:B------:R-:W-:Y:S05]  /*0e10*/  BRA `(.L_x_23863) ;  /* 0x0000000000247947 */ /* 0x000fea0003800000 */
.L_x_23861:
[----:B-----5:R-:W-:-:S05]  /*0e20*/  HADD2.F32 R129, -RZ, R11.H1_H1 ;  /* 0x3000000bff817230 */ /* 0x020fca0000004100 */
[----:B------:R-:W-:Y:S01]  /*0e30*/  FADD.FTZ R138, R138, R129 ;  /* 0x000000818a8a7221 */ /* 0x000fe20000010000 */
[----:B------:R-:W-:Y:S06]  /*0e40*/  BRA `(.L_x_23862) ;  /* 0x0000000000107947 */ /* 0x000fec0003800000 */
.L_x_23860:
[----:B-----5:R-:W-:Y:S02]  /*0e50*/  HADD2.F32 R129, -RZ, R15.H1_H1 ;  /* 0x3000000fff817230 */ /* 0x020fe40000004100 */
[----:B------:R-:W-:-:S03]  /*0e60*/  @P2 HADD2.F32 R131, -RZ, R11.H1_H1 ;  /* 0x3000000bff832230 */ /* 0x000fc60000004100 */
[----:B------:R-:W-:-:S04]  /*0e70*/  FADD.FTZ R138, R138, R129 ;  /* 0x000000818a8a7221 */ /* 0x000fc80000010000 */
[----:B------:R-:W-:-:S07]  /*0e80*/  @P2 FADD.FTZ R138, R138, R131 ;  /* 0x000000838a8a2221 */ /* 0x000fce0000010000 */
.L_x_23862:
[----:B------:R-:W-:-:S04]  /*0e90*/  F2FP.F16.F32.PACK_AB R128, RZ, R138 ;  /* 0x0000008aff80723e */ /* 0x000fc800000000ff */
[----:B------:R-:W-:-:S07]  /*0ea0*/  PRMT R7, R7, 0x5410, R128 ;  /* 0x0000541007077816 */ /* 0x000fce0000000080 */
.L_x_23863:
        /* <DEDUP_REMOVED lines=13> */
[----:B----4-:R-:W-:Y:S01]  /*0f80*/  HADD2.F32 R155, -RZ, R128.H0_H0 ;  /* 0x20000080ff9b7230 */ /* 0x010fe20000004100 */
[----:B0-----:R-:W-:Y:S06]  /*0f90*/  @P3 BRA `(.L_x_23864) ;  /* 0x0000000000203947 */ /* 0x001fec0003800000 */
[----:B------:R-:W-:-:S04]  /*0fa0*/  ISETP.NE.U32.AND P4, PT, RZ, UR14, PT ;  /* 0x0000000eff007c0c */ /* 0x000fc8000bf85070 */
[----:B------:R-:W-:-:S13]  /*0fb0*/  ISETP.NE.AND.EX P4, PT, RZ, UR15, PT, P4 ;  /* 0x0000000fff007c0c */ /* 0x000fda000bf85340 */
[----:B------:R-:W-:Y:S05]  /*0fc0*/  @P4 BRA `(.L_x_23865) ;  /* 0x0000000000084947 */ /* 0x000fea0003800000 */
[----:B------:R-:W-:Y:S05]  /*0fd0*/  @P0 BRA `(.L_x_23866) ;  /* 0x0000000000200947 */ /* 0x000fea0003800000 */
[----:B------:R-:W-:Y:S05]  /*0fe0*/  BRA `(.L_x_23867) ;  /* 0x0000000000247947 */ /* 0x000fea0003800000 */
.L_x_23865:
[----:B-----5:R-:W-:-:S05]  /*0ff0*/  HADD2.F32 R140, -RZ, R8.H0_H0 ;  /* 0x20000008ff8c7230 */ /* 0x020fca0000004100 */
[----:B------:R-:W-:Y:S01]  /*1000*/  FADD.FTZ R155, R140, R155 ;  /* 0x0000009b8c9b7221 */ /* 0x000fe20000010000 */
[----:B------:R-:W-:Y:S06]  /*1010*/  BRA `(.L_x_23866) ;  /* 0x0000000000107947 */ /* 0x000fec0003800000 */
.L_x_23864:
[----:B-----5:R-:W-:Y:S02]  /*1020*/  HADD2.F32 R140, -RZ, R12.H0_H0 ;  /* 0x2000000cff8c7230 */ /* 0x020fe40000004100 */
[----:B------:R-:W-:-:S03]  /*1030*/  @P2 HADD2.F32 R142, -RZ, R8.H0_H0 ;  /* 0x20000008ff8e2230 */ /* 0x000fc60000004100 */
[----:B------:R-:W-:-:S04]  /*1040*/  FADD.FTZ R155, R140, R155 ;  /* 0x0000009b8c9b7221 */ /* 0x000fc80000010000 */
[----:B------:R-:W-:-:S07]  /*1050*/  @P2 FADD.FTZ R155, R142, R155 ;  /* 0x0000009b8e9b2221 */ /* 0x000fce0000010000 */
.L_x_23866:
[----:B------:R-:W-:-:S04]  /*1060*/  F2FP.F16.F32.PACK_AB R139, RZ, R155 ;  /* 0x0000009bff8b723e */ /* 0x000fc800000000ff */
[----:B--2---:R-:W-:-:S07]  /*1070*/  PRMT R4, R139, 0x7610, R4 ;  /* 0x000076108b047816 */ /* 0x004fce0000000004 */
.L_x_23867:
[----:B------:R-:W-:Y:S01]  /*1080*/  HADD2.F32 R243, -RZ, R128.H1_H1 ;  /* 0x30000080fff37230 */ /* 0x000fe20000004100 */
[----:B------:R-:W-:Y:S06]  /*1090*/  @P3 BRA `(.L_x_23868) ;  /* 0x0000000000203947 */ /* 0x000fec0003800000 */
[----:B------:R-:W-:-:S04]  /*10a0*/  ISETP.NE.U32.AND P4, PT, RZ, UR14, PT ;  /* 0x0000000eff007c0c */ /* 0x000fc8000bf85070 */
[----:B------:R-:W-:-:S13]  /*10b0*/  ISETP.NE.AND.EX P4, PT, RZ, UR15, PT, P4 ;  /* 0x0000000fff007c0c */ /* 0x000fda000bf85340 */
[----:B------:R-:W-:Y:S05]  /*10c0*/  @P4 BRA `(.L_x_23869) ;  /* 0x0000000000084947 */ /* 0x000fea0003800000 */
[----:B------:R-:W-:Y:S05]  /*10d0*/  @P0 BRA `(.L_x_23870) ;  /* 0x0000000000200947 */ /* 0x000fea0003800000 */
[----:B------:R-:W-:Y:S05]  /*10e0*/  BRA `(.L_x_23871) ;  /* 0x0000000000247947 */ /* 0x000fea0003800000 */
.L_x_23869:
[----:B-----5:R-:W-:-:S05]  /*10f0*/  HADD2.F32 R128, -RZ, R8.H1_H1 ;  /* 0x30000008ff807230 */ /* 0x020fca0000004100 */
[----:B------:R-:W-:Y:S01]  /*1100*/  FADD.FTZ R243, R128, R243 ;  /* 0x000000f380f37221 */ /* 0x000fe20000010000 */
[----:B------:R-:W-:Y:S06]  /*1110*/  BRA `(.L_x_23870) ;  /* 0x0000000000107947 */ /* 0x000fec0003800000 */
.L_x_23868:
[----:B-----5:R-:W-:Y:S02]  /*1120*/  HADD2.F32 R128, -RZ, R12.H1_H1 ;  /* 0x3000000cff807230 */ /* 0x020fe40000004100 */
[----:B------:R-:W-:-:S03]  /*1130*/  @P2 HADD2.F32 R140, -RZ, R8.H1_H1 ;  /* 0x30000008ff8c2230 */ /* 0x000fc60000004100 */
[----:B------:R-:W-:-:S04]  /*1140*/  FADD.FTZ R243, R128, R243 ;  /* 0x000000f380f37221 */ /* 0x000fc80000010000 */
[----:B------:R-:W-:-:S07]  /*1150*/  @P2 FADD.FTZ R243, R140, R243 ;  /* 0x000000f38cf32221 */ /* 0x000fce0000010000 */
.L_x_23870:
[----:B------:R-:W-:-:S04]  /*1160*/  F2FP.F16.F32.PACK_AB R128, RZ, R243 ;  /* 0x000000f3ff80723e */ /* 0x000fc800000000ff */
[----:B--2---:R-:W-:-:S07]  /*1170*/  PRMT R4, R4, 0x5410, R128 ;  /* 0x0000541004047816 */ /* 0x004fce0000000080 */
.L_x_23871:
[----:B------:R-:W-:Y:S01]  /*1180*/  HADD2.F32 R241, -RZ, R129.H0_H0 ;  /* 0x20000081fff17230 */ /* 0x000fe20000004100 */
[----:B------:R-:W-:Y:S06]  /*1190*/  @P3 BRA `(.L_x_23872) ;  /* 0x0000000000203947 */ /* 0x000fec0003800000 */
[----:B------:R-:W-:-:S04]  /*11a0*/  ISETP.NE.U32.AND P4, PT, RZ, UR14, PT ;  /* 0x0000000eff007c0c */ /* 0x000fc8000bf85070 */
[----:B------:R-:W-:-:S13]  /*11b0*/  ISETP.NE.AND.EX P4, PT, RZ, UR15, PT, P4 ;  /* 0x0000000fff007c0c */ /* 0x000fda000bf85340 */
[----:B------:R-:W-:Y:S05]  /*11c0*/  @P4 BRA `(.L_x_23873) ;  /* 0x0000000000084947 */ /* 0x000fea0003800000 */
[----:B------:R-:W-:Y:S05]  /*11d0*/  @P0 BRA `(.L_x_23874) ;  /* 0x0000000000200947 */ /* 0x000fea0003800000 */
[----:B------:R-:W-:Y:S05]  /*11e0*/  BRA `(.L_x_23875) ;  /* 0x0000000000247947 */ /* 0x000fea0003800000 */
.L_x_23873:
[----:B-----5:R-:W-:-:S05]  /*11f0*/  HADD2.F32 R128, -RZ, R9.H0_H0 ;  /* 0x20000009ff807230 */ /* 0x020fca0000004100 */
[----:B------:R-:W-:Y:S01]  /*1200*/  FADD.FTZ R241, R128, R241 ;  /* 0x000000f180f17221 */ /* 0x000fe20000010000 */
[----:B------:R-:W-:Y:S06]  /*1210*/  BRA `(.L_x_23874) ;  /* 0x0000000000107947 */ /* 0x000fec0003800000 */
.L_x_23872:
[----:B-----5:R-:W-:Y:S02]  /*1220*/  HADD2.F32 R128, -RZ, R13.H0_H0 ;  /* 0x2000000dff807230 */ /* 0x020fe40000004100 */
[----:B------:R-:W-:-:S03]  /*1230*/  @P2 HADD2.F32 R140, -RZ, R9.H0_H0 ;  /* 0x20000009ff8c2230 */ /* 0x000fc60000004100 */
[----:B------:R-:W-:-:S04]  /*1240*/  FADD.FTZ R241, R128, R241 ;  /* 0x000000f180f17221 */ /* 0x000fc80000010000 */
[----:B------:R-:W-:-:S07]  /*1250*/  @P2 FADD.FTZ R241, R140, R241 ;  /* 0x000000f18cf12221 */ /* 0x000fce0000010000 */
.L_x_23874:
[----:B------:R-:W-:-:S04]  /*1260*/  F2FP.F16.F32.PACK_AB R128, RZ, R241 ;  /* 0x000000f1ff80723e */ /* 0x000fc800000000ff */
[----:B--2---:R-:W-:-:S07]  /*1270*/  PRMT R5, R128, 0x7610, R5 ;  /* 0x0000761080057816 */ /* 0x004fce0000000005 */
.L_x_23875:
[----:B------:R-:W-:Y:S01]  /*1280*/  HADD2.F32 R239, -RZ, R129.H1_H1 ;  /* 0x30000081ffef7230 */ /* 0x000fe20000004100 */
[----:B------:R-:W-:Y:S06]  /*1290*/  @P3 BRA `(.L_x_23876) ;  /* 0x0000000000203947 */ /* 0x000fec0003800000 */
[----:B------:R-:W-:-:S04]  /*12a0*/  ISETP.NE.U32.AND P4, PT, RZ, UR14, PT ;  /* 0x0000000eff007c0c */ /* 0x000fc8000bf85070 */
[----:B------:R-:W-:-:S13]  /*12b0*/  ISETP.NE.AND.EX P4, PT, RZ, UR15, PT, P4 ;  /* 0x0000000fff007c0c */ /* 0x000fda000bf85340 */
[----:B------:R-:W-:Y:S05]  /*12c0*/  @P4 BRA `(.L_x_23877) ;  /* 0x0000000000084947 */ /* 0x000fea0003800000 */
[----:B------:R-:W-:Y:S05]  /*12d0*/  @P0 BRA `(.L_x_23878) ;  /* 0x0000000000200947 */ /* 0x000fea0003800000 */
[----:B------:R-:W-:Y:S05]  /*12e0*/  BRA `(.L_x_23879) ;  /* 0x0000000000247947 */ /* 0x000fea0003800000 */
.L_x_23877:
[----:B-----5:R-:W-:-:S05]  /*12f0*/  HADD2.F32 R128, -RZ, R9.H1_H1 ;  /* 0x30000009ff807230 */ /* 0x020fca0000004100 */
[----:B------:R-:W-:Y:S01]  /*1300*/  FADD.FTZ R239, R128, R239 ;  /* 0x000000ef80ef7221 */ /* 0x000fe20000010000 */
[----:B------:R-:W-:Y:S06]  /*1310*/  BRA `(.L_x_23878) ;  /* 0x0000000000107947 */ /* 0x000fec0003800000 */
.L_x_23876:
[----:B-----5:R-:W-:Y:S02]  /*1320*/  HADD2.F32 R128, -RZ, R13.H1_H1 ;  /* 0x3000000dff807230 */ /* 0x020fe40000004100 */
[----:B------:R-:W-:-:S03]  /*1330*/  @P2 HADD2.F32 R140, -RZ, R9.H1_H1 ;  /* 0x30000009ff8c2230 */ /* 0x000fc60000004100 */
[----:B------:R-:W-:-:S04]  /*1340*/  FADD.FTZ R239, R128, R239 ;  /* 0x000000ef80ef7221 */ /* 0x000fc80000010000 */
[----:B------:R-:W-:-:S07]  /*1350*/  @P2 FADD.FTZ R239, R140, R239 ;  /* 0x000000ef8cef2221 */ /* 0x000fce0000010000 */
.L_x_23878:
[----:B------:R-:W-:-:S04]  /*1360*/  F2FP.F16.F32.PACK_AB R128, RZ, R239 ;  /* 0x000000efff80723e */ /* 0x000fc800000000ff */
[----:B--2---:R-:W-:-:S07]  /*1370*/  PRMT R5, R5, 0x5410, R128 ;  /* 0x0000541005057816 */ /* 0x004fce0000000080 */
.L_x_23879:
[----:B------:R-:W-:Y:S01]  /*1380*/  HADD2.F32 R217, -RZ, R130.H0_H0 ;  /* 0x20000082ffd97230 */ /* 0x000fe20000004100 */
[----:B------:R-:W-:Y:S06]  /*1390*/  @P3 BRA `(.L_x_23880) ;  /* 0x0000000000203947 */ /* 0x000fec0003800000 */
[----:B------:R-:W-:-:S04]  /*13a0*/  ISETP.NE.U32.AND P4, PT, RZ, UR14, PT ;  /* 0x0000000eff007c0c */ /* 0x000fc8000bf85070 */
[----:B------:R-:W-:-:S13]  /*13b0*/  ISETP.NE.AND.EX P4, PT, RZ, UR15, PT, P4 ;  /* 0x0000000fff007c0c */ /* 0x000fda000bf85340 */
[----:B------:R-:W-:Y:S05]  /*13c0*/  @P4 BRA `(.L_x_23881) ;  /* 0x0000000000084947 */ /* 0x000fea0003800000 */
[----:B------:R-:W-:Y:S05]  /*13d0*/  @P0 BRA `(.L_x_23882) ;  /* 0x0000000000200947 */ /* 0x000fea0003800000 */
[----:B------:R-:W-:Y:S05]  /*13e0*/  BRA `(.L_x_23883) ;  /* 0x0000000000247947 */ /* 0x000fea0003800000 */
.L_x_23881:
[----:B-----5:R-:W-:-:S05]  /*13f0*/  HADD2.F32 R128, -RZ, R10.H0_H0 ;  /* 0x2000000aff807230 */ /* 0x020fca0000004100 */
[----:B------:R-:W-:Y:S01]  /*1400*/  FADD.FTZ R217, R128, R217 ;  /* 0x000000d980d97221 */ /* 0x000fe20000010000 */
[----:B------:R-:W-:Y:S06]  /*1410*/  BRA `(.L_x_23882) ;  /* 0x0000000000107947 */ /* 0x000fec0003800000 */
.L_x_23880:
[----:B-----5:R-:W-:Y:S02]  /*1420*/  HADD2.F32 R128, -RZ, R14.H0_H0 ;  /* 0x2000000eff807230 */ /* 0x020fe40000004100 */
[----:B------:R-:W-:-:S03]  /*1430*/  @P2 HADD2.F32 R140, -RZ, R10.H0_H0 ;  /* 0x2000000aff8c2230 */ /* 0x000fc60000004100 */
[----:B------:R-:W-:-:S04]  /*1440*/  FADD.FTZ R217, R128, R217 ;  /* 0x000000d980d97221 */ /* 0x000fc80000010000 */
[----:B------:R-:W-:-:S07]  /*1450*/  @P2 FADD.FTZ R217, R140, R217 ;  /* 0x000000d98cd92221 */ /* 0x000fce0000010000 */
.L_x_23882:
[----:B------:R-:W-:-:S04]  /*1460*/  F2FP.F16.F32.PACK_AB R128, RZ, R217 ;  /* 0x000000d9ff80723e */ /* 0x000fc800000000ff */
[----:B------:R-:W-:-:S07]  /*1470*/  PRMT R6, R128, 0x7610, R6 ;  /* 0x0000761080067816 */ /* 0x000fce0000000006 */
.L_x_23883:
[----:B------:R-:W-:Y:S01]  /*1480*/  HADD2.F32 R213, -RZ, R130.H1_H1 ;  /* 0x30000082ffd57230 */ /* 0x000fe20000004100 */
[----:B------:R-:W-:Y:S06]  /*1490*/  @P3 BRA `(.L_x_23884) ;  /* 0x0000000000203947 */ /* 0x000fec0003800000 */
[----:B------:R-:W-:-:S04]  /*14a0*/  ISETP.NE.U32.AND P4, PT, RZ, UR14, PT ;  /* 0x0000000eff007c0c */ /* 0x000fc8000bf85070 */
[----:B------:R-:W-:-:S13]  /*14b0*/  ISETP.NE.AND.EX P4, PT, RZ, UR15, PT, P4 ;  /* 0x0000000fff007c0c */ /* 0x000fda000bf85340 */
[----:B------:R-:W-:Y:S05]  /*14c0*/  @P4 BRA `(.L_x_23885) ;  /* 0x0000000000084947 */ /* 0x000fea0003800000 */
[----:B------:R-:W-:Y:S05]  /*14d0*/  @P0 BRA `(.L_x_23886) ;  /* 0x0000000000200947 */ /* 0x000fea0003800000 */
[----:B------:R-:W-:Y:S05]  /*14e0*/  BRA `(.L_x_23887) ;  /* 0x0000000000247947 */ /* 0x000fea0003800000 */
.L_x_23885:
[----:B-----5:R-:W-:-:S05]  /*14f0*/  HADD2.F32 R128, -RZ, R10.H1_H1 ;  /* 0x3000000aff807230 */ /* 0x020fca0000004100 */
[----:B------:R-:W-:Y:S01]  /*1500*/  FADD.FTZ R213, R128, R213 ;  /* 0x000000d580d57221 */ /* 0x000fe20000010000 */
[----:B------:R-:W-:Y:S06]  /*1510*/  BRA `(.L_x_23886) ;  /* 0x0000000000107947 */ /* 0x000fec0003800000 */
.L_x_23884:
[----:B-----5:R-:W-:Y:S02]  /*1520*/  HADD2.F32 R128, -RZ, R14.H1_H1 ;  /* 0x3000000eff807230 */ /* 0x020fe40000004100 */
[----:B------:R-:W-:-:S03]  /*1530*/  @P2 HADD2.F32 R130, -RZ, R10.H1_H1 ;  /* 0x3000000aff822230 */ /* 0x000fc60000004100 */
[----:B------:R-:W-:-:S04]  /*1540*/  FADD.FTZ R213, R128, R213 ;  /* 0x000000d580d57221 */ /* 0x000fc80000010000 */
[----:B------:R-:W-:-:S07]  /*1550*/  @P2 FADD.FTZ R213, R130, R213 ;  /* 0x000000d582d52221 */ /* 0x000fce0000010000 */
.L_x_23886:
[----:B------:R-:W-:-:S04]  /*1560*/  F2FP.F16.F32.PACK_AB R128, RZ, R213 ;  /* 0x000000d5ff80723e */ /* 0x000fc800000000ff */
[----:B------:R-:W-:-:S07]  /*1570*/  PRMT R6, R6, 0x5410, R128 ;  /* 0x0000541006067816 */ /* 0x000fce0000000080 */
.L_x_23887:
[----:B------:R-:W-:Y:S01]  /*1580*/  HADD2.F32 R215, -RZ, R131.H0_H0 ;  /* 0x20000083ffd77230 */ /* 0x000fe20000004100 */
[----:B------:R-:W-:Y:S06]  /*1590*/  @P3 BRA `(.L_x_23888) ;  /* 0x0000000000203947 */ /* 0x000fec0003800000 */
[----:B------:R-:W-:-:S04]  /*15a0*/  ISETP.NE.U32.AND P4, PT, RZ, UR14, PT ;  /* 0x0000000eff007c0c */ /* 0x000fc8000bf85070 */
[----:B------:R-:W-:-:S13]  /*15b0*/  ISETP.NE.AND.EX P4, PT, RZ, UR15, PT, P4 ;  /* 0x0000000fff007c0c */ /* 0x000fda000bf85340 */
[----:B------:R-:W-:Y:S05]  /*15c0*/  @P4 BRA `(.L_x_23889) ;  /* 0x0000000000084947 */ /* 0x000fea0003800000 */
[----:B------:R-:W-:Y:S05]  /*15d0*/  @P0 BRA `(.L_x_23890) ;  /* 0x0000000000200947 */ /* 0x000fea0003800000 */
[----:B------:R-:W-:Y:S05]  /*15e0*/  BRA `(.L_x_23891) ;  /* 0x0000000000247947 */ /* 0x000fea0003800000 */
.L_x_23889:
[----:B-----5:R-:W-:-:S05]  /*15f0*/  HADD2.F32 R128, -RZ, R11.H0_H0 ;  /* 0x2000000bff807230 */ /* 0x020fca0000004100 */
[----:B------:R-:W-:Y:S01]  /*1600*/  FADD.FTZ R215, R128, R215 ;  /* 0x000000d780d77221 */ /* 0x000fe20000010000 */
[----:B------:R-:W-:Y:S06]  /*1610*/  BRA `(.L_x_23890) ;  /* 0x0000000000107947 */ /* 0x000fec0003800000 */
.L_x_23888:
[----:B-----5:R-:W-:Y:S02]  /*1620*/  HADD2.F32 R128, -RZ, R15.H0_H0 ;  /* 0x2000000fff807230 */ /* 0x020fe40000004100 */
[----:B------:R-:W-:-:S03]  /*1630*/  @P2 HADD2.F32 R130, -RZ, R11.H0_H0 ;  /* 0x2000000bff822230 */ /* 0x000fc60000004100 */
[----:B------:R-:W-:-:S04]  /*1640*/  FADD.FTZ R215, R128, R215 ;  /* 0x000000d780d77221 */ /* 0x000fc80000010000 */
[----:B------:R-:W-:-:S07]  /*1650*/  @P2 FADD.FTZ R215, R130, R215 ;  /* 0x000000d782d72221 */ /* 0x000fce0000010000 */
.L_x_23890:
[----:B------:R-:W-:-:S04]  /*1660*/  F2FP.F16.F32.PACK_AB R128, RZ, R215 ;  /* 0x000000d7ff80723e */ /* 0x000fc800000000ff */
[----:B------:R-:W-:-:S07]  /*1670*/  PRMT R7, R128, 0x7610, R7 ;  /* 0x0000761080077816 */ /* 0x000fce0000000007 */
.L_x_23891:
[----:B------:R-:W-:Y:S01]  /*1680*/  HADD2.F32 R225, -RZ, R131.H1_H1 ;  /* 0x30000083ffe17230 */ /* 0x000fe20000004100 */
[----:B------:R-:W-:Y:S06]  /*1690*/  @P3 BRA `(.L_x_23892) ;  /* 0x0000000000203947 */ /* 0x000fec0003800000 */
[----:B------:R-:W-:-:S04]  /*16a0*/  ISETP.NE.U32.AND P4, PT, RZ, UR14, PT ;  /* 0x0000000eff007c0c */ /* 0x000fc8000bf85070 */
[----:B------:R-:W-:-:S13]  /*16b0*/  ISETP.NE.AND.EX P4, PT, RZ, UR15, PT, P4 ;  /* 0x0000000fff007c0c */ /* 0x000fda000bf85340 */
[----:B------:R-:W-:Y:S05]  /*16c0*/  @P4 BRA `(.L_x_23893) ;  /* 0x0000000000084947 */ /* 0x000fea0003800000 */
[----:B------:R-:W-:Y:S05]  /*16d0*/  @P0 BRA `(.L_x_23894) ;  /* 0x0000000000200947 */ /* 0x000fea0003800000 */
[----:B------:R-:W-:Y:S05]  /*16e0*/  BRA `(.L_x_23895) ;  /* 0x0000000000247947 */ /* 0x000fea0003800000 */
.L_x_23893:
[----:B-----5:R-:W-:-:S05]  /*16f0*/  HADD2.F32 R128, -RZ, R11.H1_H1 ;  /* 0x3000000bff807230 */ /* 0x020fca0000004100 */
[----:B------:R-:W-:Y:S01]  /*1700*/  FADD.FTZ R225, R128, R225 ;  /* 0x000000e180e17221 */ /* 0x000fe20000010000 */
[----:B------:R-:W-:Y:S06]  /*1710*/  BRA `(.L_x_23894) ;  /* 0x0000000000107947 */ /* 0x000fec0003800000 */
.L_x_23892:
[----:B-----5:R-:W-:Y:S02]  /*1720*/  HADD2.F32 R128, -RZ, R15.H1_H1 ;  /* 0x3000000fff807230 */ /* 0x020fe40000004100 */
[----:B------:R-:W-:-:S03]  /*1730*/  @P2 HADD2.F32 R130, -RZ, R11.H1_H1 ;  /* 0x3000000bff822230 */ /* 0x000fc60000004100 */
[----:B------:R-:W-:-:S04]  /*1740*/  FADD.FTZ R225, R128, R225 ;  /* 0x000000e180e17221 */ /* 0x000fc80000010000 */
[----:B------:R-:W-:-:S07]  /*1750*/  @P2 FADD.FTZ R225, R130, R225 ;  /* 0x000000e182e12221 */ /* 0x000fce0000010000 */
.L_x_23894:
[----:B------:R-:W-:-:S04]  /*1760*/  F2FP.F16.F32.PACK_AB R128, RZ, R225 ;  /* 0x000000e1ff80723e */ /* 0x000fc800000000ff */
[----:B------:R-:W-:-:S07]  /*1770*/  PRMT R7, R7, 0x5410, R128 ;  /* 0x0000541007077816 */ /* 0x000fce0000000080 */
.L_x_23895:
        /* <DEDUP_REMOVED lines=19> */
.L_x_23897:
[----:B-----5:R-:W-:-:S05]  /*18b0*/  HADD2.F32 R140, -RZ, R8.H0_H0 ;  /* 0x20000008ff8c7230 */ /* 0x020fca0000004100 */
[----:B------:R-:W-:Y:S01]  /*18c0*/  FADD.FTZ R223, R140, R223 ;  /* 0x000000df8cdf7221 */ /* 0x000fe20000010000 */
[----:B------:R-:W-:Y:S06]  /*18d0*/  BRA `(.L_x_23898) ;  /* 0x0000000000107947 */ /* 0x000fec0003800000 */
.L_x_23896:
[----:B-----5:R-:W-:Y:S02]  /*18e0*/  HADD2.F32 R140, -RZ, R12.H0_H0 ;  /* 0x2000000cff8c7230 */ /* 0x020fe40000004100 */
[----:B------:R-:W-:-:S03]  /*18f0*/  @P2 HADD2.F32 R142, -RZ, R8.H0_H0 ;  /* 0x20000008ff8e2230 */ /* 0x000fc60000004100 */
[----:B------:R-:W-:-:S04]  /*1900*/  FADD.FTZ R223, R140, R223 ;  /* 0x000000df8cdf7221 */ /* 0x000fc80000010000 */
[----:B------:R-:W-:-:S07]  /*1910*/  @P2 FADD.FTZ R223, R142, R223 ;  /* 0x000000df8edf2221 */ /* 0x000fce0000010000 */
.L_x_23898:
[----:B------:R-:W-:-:S04]  /*1920*/  F2FP.F16.F32.PACK_AB R140, RZ, R223 ;  /* 0x000000dfff8c723e */ /* 0x000fc800000000ff */
[----:B--2---:R-:W-:-:S07]  /*1930*/  PRMT R4, R140, 0x7610, R4 ;  /* 0x000076108c047816 */ /* 0x004fce0000000004 */
.L_x_23899:
[----:B------:R-:W-:Y:S01]  /*1940*/  HADD2.F32 R229, -RZ, R128.H1_H1 ;  /* 0x30000080ffe57230 */ /* 0x000fe20000004100 */
[----:B------:R-:W-:Y:S06]  /*1950*/  @P3 BRA `(.L_x_23900) ;  /* 0x0000000000203947 */ /* 0x000fec0003800000 */
[----:B------:R-:W-:-:S04]  /*1960*/  ISETP.NE.U32.AND P4, PT, RZ, UR14, PT ;  /* 0x0000000eff007c0c */ /* 0x000fc8000bf85070 */
[----:B------:R-:W-:-:S13]  /*1970*/  ISETP.NE.AND.EX P4, PT, RZ, UR15, PT, P4 ;  /* 0x0000000fff007c0c */ /* 0x000fda000bf85340 */
[----:B------:R-:W-:Y:S05]  /*1980*/  @P4 BRA `(.L_x_23901) ;  /* 0x0000000000084947 */ /* 0x000fea0003800000 */
[----:B------:R-:W-:Y:S05]  /*1990*/  @P0 BRA `(.L_x_23902) ;  /* 0x0000000000200947 */ /* 0x000fea0003800000 */
[----:B------:R-:W-:Y:S05]  /*19a0*/  BRA `(.L_x_23903) ;  /* 0x0000000000247947 */ /* 0x000fea0003800000 */
.L_x_23901:
[----:B-----5:R-:W-:-:S05]  /*19b0*/  HADD2.F32 R128, -RZ, R8.H1_H1 ;  /* 0x30000008ff807230 */ /* 0x020fca0000004100 */
[----:B------:R-:W-:Y:S01]  /*19c0*/  FADD.FTZ R229, R128, R229 ;  /* 0x000000e580e57221 */ /* 0x000fe20000010000 */
[----:B------:R-:W-:Y:S06]  /*19d0*/  BRA `(.L_x_23902) ;  /* 0x0000000000107947 */ /* 0x000fec0003800000 */
.L_x_23900:
[----:B-----5:R-:W-:Y:S02]  /*19e0*/  HADD2.F32 R128, -RZ, R12.H1_H1 ;  /* 0x3000000cff807230 */ /* 0x020fe40000004100 */
[----:B------:R-:W-:-:S03]  /*19f0*/  @P2 HADD2.F32 R140, -RZ, R8.H1_H1 ;  /* 0x30000008ff8c2230 */ /* 0x000fc60000004100 */
[----:B------:R-:W-:-:S04]  /*1a00*/  FADD.FTZ R229, R128, R229 ;  /* 0x000000e580e57221 */ /* 0x000fc80000010000 */
[----:B------:R-:W-:-:S07]  /*1a10*/  @P2 FADD.FTZ R229, R140, R229 ;  /* 0x000000e58ce52221 */ /* 0x000fce0000010000 */
.L_x_23902:
[----:B------:R-:W-:-:S04]  /*1a20*/  F2FP.F16.F32.PACK_AB R128, RZ, R229 ;  /* 0x000000e5ff80723e */ /* 0x000fc800000000ff */
[----:B--2---:R-:W-:-:S07]  /*1a30*/  PRMT R4, R4, 0x5410, R128 ;  /* 0x0000541004047816 */ /* 0x004fce0000000080 */
.L_x_23903:
[----:B------:R-:W-:Y:S01]  /*1a40*/  HADD2.F32 R221, -RZ, R129.H0_H0 ;  /* 0x20000081ffdd7230 */ /* 0x000fe20000004100 */
[----:B------:R-:W-:Y:S06]  /*1a50*/  @P3 BRA `(.L_x_23904) ;  /* 0x0000000000203947 */ /* 0x000fec0003800000 */
[----:B------:R-:W-:-:S04]  /*1a60*/  ISETP.NE.U32.AND P4, PT, RZ, UR14, PT ;  /* 0x0000000eff007c0c */ /* 0x000fc8000bf85070 */
[----:B------:R-:W-:-:S13]  /*1a70*/  ISETP.NE.AND.EX P4, PT, RZ, UR15, PT, P4 ;  /* 0x0000000fff007c0c */ /* 0x000fda000bf85340 */
[----:B------:R-:W-:Y:S05]  /*1a80*/  @P4 BRA `(.L_x_23905) ;  /* 0x0000000000084947 */ /* 0x000fea0003800000 */
[----:B------:R-:W-:Y:S05]  /*1a90*/  @P0 BRA `(.L_x_23906) ;  /* 0x0000000000200947 */ /* 0x000fea0003800000 */
[----:B------:R-:W-:Y:S05]  /*1aa0*/  BRA `(.L_x_23907) ;  /* 0x0000000000247947 */ /* 0x000fea0003800000 */
.L_x_23905:
[----:B-----5:R-:W-:-:S05]  /*1ab0*/  HADD2.F32 R128, -RZ, R9.H0_H0 ;  /* 0x20000009ff807230 */ /* 0x020fca0000004100 */
[----:B------:R-:W-:Y:S01]  /*1ac0*/  FADD.FTZ R221, R128, R221 ;  /* 0x000000dd80dd7221 */ /* 0x000fe20000010000 */
[----:B------:R-:W-:Y:S06]  /*1ad0*/  BRA `(.L_x_23906) ;  /* 0x0000000000107947 */ /* 0x000fec0003800000 */
.L_x_23904:
[----:B-----5:R-:W-:Y:S02]  /*1ae0*/  HADD2.F32 R128, -RZ, R13.H0_H0 ;  /* 0x2000000dff807230 */ /* 0x020fe40000004100 */
[----:B------:R-:W-:-:S03]  /*1af0*/  @P2 HADD2.F32 R140, -RZ, R9.H0_H0 ;  /* 0x20000009ff8c2230 */ /* 0x000fc60000004100 */
[----:B------:R-:W-:-:S04]  /*1b00*/  FADD.FTZ R221, R128, R221 ;  /* 0x000000dd80dd7221 */ /* 0x000fc80000010000 */
[----:B------:R-:W-:-:S07]  /*1b10*/  @P2 FADD.FTZ R221, R140, R221 ;  /* 0x000000dd8cdd2221 */ /* 0x000fce0000010000 */
.L_x_23906:
[----:B------:R-:W-:-:S04]  /*1b20*/  F2FP.F16.F32.PACK_AB R128, RZ, R221 ;  /* 0x000000ddff80723e */ /* 0x000fc800000000ff */
[----:B--2---:R-:W-:-:S07]  /*1b30*/  PRMT R5, R128, 0x7610, R5 ;  /* 0x0000761080057816 */ /* 0x004fce0000000005 */
.L_x_23907:
[----:B------:R-:W-:Y:S01]  /*1b40*/  HADD2.F32 R219, -RZ, R129.H1_H1 ;  /* 0x30000081ffdb7230 */ /* 0x000fe20000004100 */
[----:B------:R-:W-:Y:S06]  /*1b50*/  @P3 BRA `(.L_x_23908) ;  /* 0x0000000000203947 */ /* 0x000fec0003800000 */
[----:B------:R-:W-:-:S04]  /*1b60*/  ISETP.NE.U32.AND P4, PT, RZ, UR14, PT ;  /* 0x0000000eff007c0c */ /* 0x000fc8000bf85070 */
[----:B------:R-:W-:-:S13]  /*1b70*/  ISETP.NE.AND.EX P4, PT, RZ, UR15, PT, P4 ;  /* 0x0000000fff007c0c */ /* 0x000fda000bf85340 */
[----:B------:R-:W-:Y:S05]  /*1b80*/  @P4 BRA `(.L_x_23909) ;  /* 0x0000000000084947 */ /* 0x000fea0003800000 */
[----:B------:R-:W-:Y:S05]  /*1b90*/  @P0 BRA `(.L_x_23910) ;  /* 0x0000000000200947 */ /* 0x000fea0003800000 */
[----:B------:R-:W-:Y:S05]  /*1ba0*/  BRA `(.L_x_23911) ;  /* 0x0000000000247947 */ /* 0x000fea0003800000 */
.L_x_23909:
[----:B-----5:R-:W-:-:S05]  /*1bb0*/  HADD2.F32 R128, -RZ, R9.H1_H1 ;  /* 0x30000009ff807230 */ /* 0x020fca0000004100 */
[----:B------:R-:W-:Y:S01]  /*1bc0*/  FADD.FTZ R219, R128, R219 ;  /* 0x000000db80db7221 */ /* 0x000fe20000010000 */
[----:B------:R-:W-:Y:S06]  /*1bd0*/  BRA `(.L_x_23910) ;  /* 0x0000000000107947 */ /* 0x000fec0003800000 */
.L_x_23908:
[----:B-----5:R-:W-:Y:S02]  /*1be0*/  HADD2.F32 R128, -RZ, R13.H1_H1 ;  /* 0x3000000dff807230 */ /* 0x020fe40000004100 */
[----:B------:R-:W-:-:S03]  /*1bf0*/  @P2 HADD2.F32 R140, -RZ, R9.H1_H1 ;  /* 0x30000009ff8c2230 */ /* 0x000fc60000004100 */
[----:B------:R-:W-:-:S04]  /*1c00*/  FADD.FTZ R219, R128, R219 ;  /* 0x000000db80db7221 */ /* 0x000fc80000010000 */
[----:B------:R-:W-:-:S07]  /*1c10*/  @P2 FADD.FTZ R219, R140, R219 ;  /* 0x000000db8cdb2221 */ /* 0x000fce0000010000 */
.L_x_23910:
[----:B------:R-:W-:-:S04]  /*1c20*/  F2FP.F16.F32.PACK_AB R128, RZ, R219 ;  /* 0x000000dbff80723e */ /* 0x000fc800000000ff */
[----:B--2---:R-:W-:-:S07]  /*1c30*/  PRMT R5, R5, 0x5410, R128 ;  /* 0x0000541005057816 */ /* 0x004fce0000000080 */
.L_x_23911:
[----:B------:R-:W-:Y:S01]  /*1c40*/  HADD2.F32 R209, -RZ, R130.H0_H0 ;  /* 0x20000082ffd17230 */ /* 0x000fe20000004100 */
[----:B------:R-:W-:Y:S06]  /*1c50*/  @P3 BRA `(.L_x_23912) ;  /* 0x0000000000203947 */ /* 0x000fec0003800000 */
[----:B------:R-:W-:-:S04]  /*1c60*/  ISETP.NE.U32.AND P4, PT, RZ, UR14, PT ;  /* 0x0000000eff007c0c */ /* 0x000fc8000bf85070 */
[----:B------:R-:W-:-:S13]  /*1c70*/  ISETP.NE.AND.EX P4, PT, RZ, UR15, PT, P4 ;  /* 0x0000000fff007c0c */ /* 0x000fda000bf85340 */
[----:B------:R-:W-:Y:S05]  /*1c80*/  @P4 BRA `(.L_x_23913) ;  /* 0x0000000000084947 */ /* 0x000fea0003800000 */
[----:B------:R-:W-:Y:S05]  /*1c90*/  @P0 BRA `(.L_x_23914) ;  /* 0x0000000000200947 */ /* 0x000fea0003800000 */
[----:B------:R-:W-:Y:S05]  /*1ca0*/  BRA `(.L_x_23915) ;  /* 0x0000000000247947 */ /* 0x000fea0003800000 */
.L_x_23913:
[----:B-----5:R-:W-:-:S05]  /*1cb0*/  HADD2.F32 R128, -RZ, R10.H0_H0 ;  /* 0x2000000aff807230 */ /* 0x020fca0000004100 */
[----:B------:R-:W-:Y:S01]  /*1cc0*/  FADD.FTZ R209, R128, R209 ;  /* 0x000000d180d17221 */ /* 0x000fe20000010000 */
[----:B------:R-:W-:Y:S06]  /*1cd0*/  BRA `(.L_x_23914) ;  /* 0x0000000000107947 */ /* 0x000fec0003800000 */
.L_x_23912:
[----:B-----5:R-:W-:Y:S02]  /*1ce0*/  HADD2.F32 R128, -RZ, R14.H0_H0 ;  /* 0x2000000eff807230 */ /* 0x020fe40000004100 */
[----:B------:R-:W-:-:S03]  /*1cf0*/  @P2 HADD2.F32 R140, -RZ, R10.H0_H0 ;  /* 0x2000000aff8c2230 */ /* 0x000fc60000004100 */
[----:B------:R-:W-:-:S04]  /*1d00*/  FADD.FTZ R209, R128, R209 ;  /* 0x000000d180d17221 */ /* 0x000fc80000010000 */
[----:B------:R-:W-:-:S07]  /*1d10*/  @P2 FADD.FTZ R209, R140, R209 ;  /* 0x000000d18cd12221 */ /* 0x000fce0000010000 */
.L_x_23914:
[----:B------:R-:W-:-:S04]  /*1d20*/  F2FP.F16.F32.PACK_AB R128, RZ, R209 ;  /* 0x000000d1ff80723e */ /* 0x000fc800000000ff */
[----:B------:R-:W-:-:S07]  /*1d30*/  PRMT R6, R128, 0x7610, R6 ;  /* 0x0000761080067816 */ /* 0x000fce0000000006 */
.L_x_23915:
[----:B------:R-:W-:Y:S01]  /*1d40*/  HADD2.F32 R211, -RZ, R130.H1_H1 ;  /* 0x30000082ffd37230 */ /* 0x000fe20000004100 */
[----:B------:R-:W-:Y:S06]  /*1d50*/  @P3 BRA `(.L_x_23916) ;  /* 0x0000000000203947 */ /* 0x000fec0003800000 */
[----:B------:R-:W-:-:S04]  /*1d60*/  ISETP.NE.U32.AND P4, PT, RZ, UR14, PT ;  /* 0x0000000eff007c0c */ /* 0x000fc8000bf85070 */
[----:B------:R-:W-:-:S13]  /*1d70*/  ISETP.NE.AND.EX P4, PT, RZ, UR15, PT, P4 ;  /* 0x0000000fff007c0c */ /* 0x000fda000bf85340 */
[----:B------:R-:W-:Y:S05]  /*1d80*/  @P4 BRA `(.L_x_23917) ;  /* 0x0000000000084947 */ /* 0x000fea0003800000 */
[----:B------:R-:W-:Y:S05]  /*1d90*/  @P0 BRA `(.L_x_23918) ;  /* 0x0000000000200947 */ /* 0x000fea0003800000 */
[----:B------:R-:W-:Y:S05]  /*1da0*/  BRA `(.L_x_23919) ;  /* 0x0000000000247947 */ /* 0x000fea0003800000 */
.L_x_23917:
[----:B-----5:R-:W-:-:S05]  /*1db0*/  HADD2.F32 R128, -RZ, R10.H1_H1 ;  /* 0x3000000aff807230 */ /* 0x020fca0000004100 */
[----:B------:R-:W-:Y:S01]  /*1dc0*/  FADD.FTZ R211, R128, R211 ;  /* 0x000000d380d37221 */ /* 0x000fe20000010000 */
[----:B------:R-:W-:Y:S06]  /*1dd0*/  BRA `(.L_x_23918) ;  /* 0x0000000000107947 */ /* 0x000fec0003800000 */
.L_x_23916:
[----:B-----5:R-:W-:Y:S02]  /*1de0*/  HADD2.F32 R128, -RZ, R14.H1_H1 ;  /* 0x3000000eff807230 */ /* 0x020fe40000004100 */
[----:B------:R-:W-:-:S03]  /*1df0*/  @P2 HADD2.F32 R130, -RZ, R10.H1_H1 ;  /* 0x3000000aff822230 */ /* 0x000fc60000004100 */
[----:B------:R-:W-:-:S04]  /*1e00*/  FADD.FTZ R211, R128, R211 ;  /* 0x000000d380d37221 */ /* 0x000fc80000010000 */
[----:B------:R-:W-:-:S07]  /*1e10*/  @P2 FADD.FTZ R211, R130, R211 ;  /* 0x000000d382d32221 */ /* 0x000fce0000010000 */
.L_x_23918:
[----:B------:R-:W-:-:S04]  /*1e20*/  F2FP.F16.F32.PACK_AB R128, RZ, R211 ;  /* 0x000000d3ff80723e */ /* 0x000fc800000000ff */
[----:B------:R-:W-:-:S07]  /*1e30*/  PRMT R6, R6, 0x5410, R128 ;  /* 0x0000541006067816 */ /* 0x000fce0000000080 */
.L_x_23919:
[----:B------:R-:W-:Y:S01]  /*1e40*/  HADD2.F32 R207, -RZ, R131.H0_H0 ;  /* 0x20000083ffcf7230 */ /* 0x000fe20000004100 */
[----:B------:R-:W-:Y:S06]  /*1e50*/  @P3 BRA `(.L_x_23920) ;  /* 0x0000000000203947 */ /* 0x000fec0003800000 */
[----:B------:R-:W-:-:S04]  /*1e60*/  ISETP.NE.U32.AND P4, PT, RZ, UR14, PT ;  /* 0x0000000eff007c0c */ /* 0x000fc8000bf85070 */
[----:B------:R-:W-:-:S13]  /*1e70*/  ISETP.NE.AND.EX P4, PT, RZ, UR15, PT, P4 ;  /* 0x0000000fff007c0c */ /* 0x000fda000bf85340 */
[----:B------:R-:W-:Y:S05]  /*1e80*/  @P4 BRA `(.L_x_23921) ;  /* 0x0000000000084947 */ /* 0x000fea0003800000 */
[----:B------:R-:W-:Y:S05]  /*1e90*/  @P0 BRA `(.L_x_23922) ;  /* 0x0000000000200947 */ /* 0x000fea0003800000 */
[----:B------:R-:W-:Y:S05]  /*1ea0*/  BRA `(.L_x_23923) ;  /* 0x0000000000247947 */ /* 0x000fea0003800000 */
.L_x_23921:
[----:B-----5:R-:W-:-:S05]  /*1eb0*/  HADD2.F32 R128, -RZ, R11.H0_H0 ;  /* 0x2000000bff807230 */ /* 0x020fca0000004100 */
[----:B------:R-:W-:Y:S01]  /*1ec0*/  FADD.FTZ R207, R128, R207 ;  /* 0x000000cf80cf7221 */ /* 0x000fe20000010000 */
[----:B------:R-:W-:Y:S06]  /*1ed0*/  BRA `(.L_x_23922) ;  /* 0x0000000000107947 */ /* 0x000fec0003800000 */
.L_x_23920:
[----:B-----5:R-:W-:Y:S02]  /*1ee0*/  HADD2.F32 R128, -RZ, R15.H0_H0 ;  /* 0x2000000fff807230 */ /* 0x020fe40000004100 */
[----:B------:R-:W-:-:S03]  /*1ef0*/  @P2 HADD2.F32 R130, -RZ, R11.H0_H0 ;  /* 0x2000000bff822230 */ /* 0x000fc60000004100 */
[----:B------:R-:W-:-:S04]  /*1f00*/  FADD.FTZ R207, R128, R207 ;  /* 0x000000cf80cf7221 */ /* 0x000fc80000010000 */
[----:B------:R-:W-:-:S07]  /*1f10*/  @P2 FADD.FTZ R207, R130, R207 ;  /* 0x000000cf82cf2221 */ /* 0x000fce0000010000 */
.L_x_23922:
[----:B------:R-:W-:-:S04]  /*1f20*/  F2FP.F16.F32.PACK_AB R128, RZ, R207 ;  /* 0x000000cfff80723e */ /* 0x000fc800000000ff */
[----:B------:R-:W-:-:S07]  /*1f30*/  PRMT R7, R128, 0x7610, R7 ;  /* 0x0000761080077816 */ /* 0x000fce0000000007 */
.L_x_23923:
[----:B------:R-:W-:Y:S01]  /*1f40*/  HADD2.F32 R205, -RZ, R131.H1_H1 ;  /* 0x30000083ffcd7230 */ /* 0x000fe20000004100 */
[----:B------:R-:W-:Y:S06]  /*1f50*/  @P3 BRA `(.L_x_23924) ;  /* 0x0000000000203947 */ /* 0x000fec0003800000 */
[----:B------:R-:W-:-:S04]  /*1f60*/  ISETP.NE.U32.AND P4, PT, RZ, UR14, PT ;  /* 0x0000000eff007c0c */ /* 0x000fc8000bf85070 */
[----:B------:R-:W-:-:S13]  /*1f70*/  ISETP.NE.AND.EX P4, PT, RZ, UR15, PT, P4 ;  /* 0x0000000fff007c0c */ /* 0x000fda000bf85340 */
[----:B------:R-:W-:Y:S05]  /*1f80*/  @P4 BRA `(.L_x_23925) ;  /* 0x0000000000084947 */ /* 0x000fea0003800000 */
[----:B------:R-:W-:Y:S05]  /*1f90*/  @P0 BRA `(.L_x_23926) ;  /* 0x0000000000200947 */ /* 0x000fea0003800000 */
[----:B------:R-:W-:Y:S05]  /*1fa0*/  BRA `(.L_x_23927) ;  /* 0x0000000000247947 */ /* 0x000fea0003800000 */
.L_x_23925:
[----:B-----5:R-:W-:-:S05]  /*1fb0*/  HADD2.F32 R128, -RZ, R11.H1_H1 ;  /* 0x3000000bff807230 */ /* 0x020fca0000004100 */
[----:B------:R-:W-:Y:S01]  /*1fc0*/  FADD.FTZ R205, R128, R205 ;  /* 0x000000cd80cd7221 */ /* 0x000fe20000010000 */
[----:B------:R-:W-:Y:S06]  /*1fd0*/  BRA `(.L_x_23926) ;  /* 0x0000000000107947 */ /* 0x000fec0003800000 */
.L_x_23924:
[----:B-----5:R-:W-:Y:S02]  /*1fe0*/  HADD2.F32 R128, -RZ, R15.H1_H1 ;  /* 0x3000000fff807230 */ /* 0x020fe40000004100 */
[----:B------:R-:W-:-:S03]  /*1ff0*/  @P2 HADD2.F32 R130, -RZ, R11.H1_H1 ;  /* 0x3000000bff822230 */ /* 0x000fc60000004100 */
[----:B------:R-:W-:-:S04]  /*2000*/  FADD.FTZ R205, R128, R205 ;  /* 0x000000cd80cd7221 */ /* 0x000fc80000010000 */
[----:B------:R-:W-:-:S07]  /*2010*/  @P2 FADD.FTZ R205, R130, R205 ;  /* 0x000000cd82cd2221 */ /* 0x000fce0000010000 */
.L_x_23926:
[----:B------:R-:W-:-:S04]  /*2020*/  F2FP.F16.F32.PACK_AB R128, RZ, R205 ;  /* 0x000000cdff80723e */ /* 0x000fc800000000ff */
[----:B------:R-:W-:-:S07]  /*2030*/  PRMT R7, R7, 0x5410, R128 ;  /* 0x0000541007077816 */ /* 0x000fce0000000080 */
.L_x_23927:
        /* <DEDUP_REMOVED lines=19> */
.L_x_23929:
[----:B-----5:R-:W-:-:S05]  /*2170*/  HADD2.F32 R140, -RZ, R8.H0_H0 ;  /* 0x20000008ff8c7230 */ /* 0x020fca0000004100 */
[----:B------:R-:W-:Y:S01]  /*2180*/  FADD.FTZ R201, R140, R201 ;  /* 0x000000c98cc97221 */ /* 0x000fe20000010000 */
[----:B------:R-:W-:Y:S06]  /*2190*/  BRA `(.L_x_23930) ;  /* 0x0000000000107947 */ /* 0x000fec0003800000 */
.L_x_23928:
[----:B-----5:R-:W-:Y:S02]  /*21a0*/  HADD2.F32 R140, -RZ, R12.H0_H0 ;  /* 0x2000000cff8c7230 */ /* 0x020fe40000004100 */
[----:B------:R-:W-:-:S03]  /*21b0*/  @P2 HADD2.F32 R142, -RZ, R8.H0_H0 ;  /* 0x20000008ff8e2230 */ /* 0x000fc60000004100 */
[----:B------:R-:W-:-:S04]  /*21c0*/  FADD.FTZ R201, R140, R201 ;  /* 0x000000c98cc97221 */ /* 0x000fc80000010000 */
[----:B------:R-:W-:-:S07]  /*21d0*/  @P2 FADD.FTZ R201, R142, R201 ;  /* 0x000000c98ec92221 */ /* 0x000fce0000010000 */
.L_x_23930:
[----:B------:R-:W-:-:S04]  /*21e0*/  F2FP.F16.F32.PACK_AB R140, RZ, R201 ;  /* 0x000000c9ff8c723e */ /* 0x000fc800000000ff */
[----:B--2---:R-:W-:-:S07]  /*21f0*/  PRMT R4, R140, 0x7610, R4 ;  /* 0x000076108c047816 */ /* 0x004fce0000000004 */
.L_x_23931:
[----:B------:R-:W-:Y:S01]  /*2200*/  HADD2.F32 R203, -RZ, R128.H1_H1 ;  /* 0x30000080ffcb7230 */ /* 0x000fe20000004100 */
[----:B------:R-:W-:Y:S06]  /*2210*/  @P3 BRA `(.L_x_23932) ;  /* 0x0000000000203947 */ /* 0x000fec0003800000 */
[----:B------:R-:W-:-:S04]  /*2220*/  ISETP.NE.U32.AND P4, PT, RZ, UR14, PT ;  /* 0x0000000eff007c0c */ /* 0x000fc8000bf85070 */
[----:B------:R-:W-:-:S13]  /*2230*/  ISETP.NE.AND.EX P4, PT, RZ, UR15, PT, P4 ;  /* 0x0000000fff007c0c */ /* 0x000fda000bf85340 */
[----:B------:R-:W-:Y:S05]  /*2240*/  @P4 BRA `(.L_x_23933) ;  /* 0x0000000000084947 */ /* 0x000fea0003800000 */
[----:B------:R-:W-:Y:S05]  /*2250*/  @P0 BRA `(.L_x_23934) ;  /* 0x0000000000200947 */ /* 0x000fea0003800000 */
[----:B------:R-:W-:Y:S05]  /*2260*/  BRA `(.L_x_23935) ;  /* 0x0000000000247947 */ /* 0x000fea0003800000 */
.L_x_23933:
[----:B-----5:R-:W-:-:S05]  /*2270*/  HADD2.F32 R128, -RZ, R8.H1_H1 ;  /* 0x30000008ff807230 */ /* 0x020fca0000004100 */
[----:B------:R-:W-:Y:S01]  /*2280*/  FADD.FTZ R203, R128, R203 ;  /* 0x000000cb80cb7221 */ /* 0x000fe20000010000 */
[----:B------:R-:W-:Y:S06]  /*2290*/  BRA `(.L_x_23934) ;  /* 0x0000000000107947 */ /* 0x000fec0003800000 */
.L_x_23932:
[----:B-----5:R-:W-:Y:S02]  /*22a0*/  HADD2.F32 R128, -RZ, R12.H1_H1 ;  /* 0x3000000cff807230 */ /* 0x020fe40000004100 */
[----:B------:R-:W-:-:S03]  /*22b0*/  @P2 HADD2.F32 R140, -RZ, R8.H1_H1 ;  /* 0x30000008ff8c2230 */ /* 0x000fc60000004100 */
[----:B------:R-:W-:-:S04]  /*22c0*/  FADD.FTZ R203, R128, R203 ;  /* 0x000000cb80cb7221 */ /* 0x000fc80000010000 */
[----:B------:R-:W-:-:S07]  /*22d0*/  @P2 FADD.FTZ R203, R140, R203 ;  /* 0x000000cb8ccb2221 */ /* 0x000fce0000010000 */
.L_x_23934:
[----:B------:R-:W-:-:S04]  /*22e0*/  F2FP.F16.F32.PACK_AB R128, RZ, R203 ;  /* 0x000000cbff80723e */ /* 0x000fc800000000ff */
[----:B--2---:R-:W-:-:S07]  /*22f0*/  PRMT R4, R4, 0x5410, R128 ;  /* 0x0000541004047816 */ /* 0x004fce0000000080 */
.L_x_23935:
[----:B------:R-:W-:Y:S01]  /*2300*/  HADD2.F32 R197, -RZ, R129.H0_H0 ;  /* 0x20000081ffc57230 */ /* 0x000fe20000004100 */
[----:B------:R-:W-:Y:S06]  /*2310*/  @P3 BRA `(.L_x_23936) ;  /* 0x0000000000203947 */ /* 0x000fec0003800000 */
[----:B------:R-:W-:-:S04]  /*2320*/  ISETP.NE.U32.AND P4, PT, RZ, UR14, PT ;  /* 0x0000000eff007c0c */ /* 0x000fc8000bf85070 */
[----:B------:R-:W-:-:S13]  /*2330*/  ISETP.NE.AND.EX P4, PT, RZ, UR15, PT, P4 ;  /* 0x0000000fff007c0c */ /* 0x000fda000bf85340 */
[----:B------:R-:W-:Y:S05]  /*2340*/  @P4 BRA `(.L_x_23937) ;  /* 0x0000000000084947 */ /* 0x000fea0003800000 */
[----:B------:R-:W-:Y:S05]  /*2350*/  @P0 BRA `(.L_x_23938) ;  /* 0x0000000000200947 */ /* 0x000fea0003800000 */
[----:B------:R-:W-:Y:S05]  /*2360*/  BRA `(.L_x_23939) ;  /* 0x0000000000247947 */ /* 0x000fea0003800000 */
.L_x_23937:
[----:B-----5:R-:W-:-:S05]  /*2370*/  HADD2.F32 R128, -RZ, R9.H0_H0 ;  /* 0x20000009ff807230 */ /* 0x020fca0000004100 */
[----:B------:R-:W-:Y:S01]  /*2380*/  FADD.FTZ R197, R128, R197 ;  /* 0x000000c580c57221 */ /* 0x000fe20000010000 */
[----:B------:R-:W-:Y:S06]  /*2390*/  BRA `(.L_x_23938) ;  /* 0x0000000000107947 */ /* 0x000fec0003800000 */
.L_x_23936:
[----:B-----5:R-:W-:Y:S02]  /*23a0*/  HADD2.F32 R128, -RZ, R13.H0_H0 ;  /* 0x2000000dff807230 */ /* 0x020fe40000004100 */
[----:B------:R-:W-:-:S03]  /*23b0*/  @P2 HADD2.F32 R140, -RZ, R9.H0_H0 ;  /* 0x20000009ff8c2230 */ /* 0x000fc60000004100 */
[----:B------:R-:W-:-:S04]  /*23c0*/  FADD.FTZ R197, R128, R197 ;  /* 0x000000c580c57221 */ /* 0x000fc80000010000 */
[----:B------:R-:W-:-:S07]  /*23d0*/  @P2 FADD.FTZ R197, R140, R197 ;  /* 0x000000c58cc52221 */ /* 0x000fce0000010000 */
.L_x_23938:
[----:B------:R-:W-:-:S04]  /*23e0*/  F2FP.F16.F32.PACK_AB R128, RZ, R197 ;  /* 0x000000c5ff80723e */ /* 0x000fc800000000ff */
[----:B--2---:R-:W-:-:S07]  /*23f0*/  PRMT R5, R128, 0x7610, R5 ;  /* 0x0000761080057816 */ /* 0x004fce0000000005 */
.L_x_23939:
[----:B------:R-:W-:Y:S01]  /*2400*/  HADD2.F32 R199, -RZ, R129.H1_H1 ;  /* 0x30000081ffc77230 */ /* 0x000fe20000004100 */
[----:B------:R-:W-:Y:S06]  /*2410*/  @P3 BRA `(.L_x_23940) ;  /* 0x0000000000203947 */ /* 0x000fec0003800000 */
[----:B------:R-:W-:-:S04]  /*2420*/  ISETP.NE.U32.AND P4, PT, RZ, UR14, PT ;  /* 0x0000000eff007c0c */ /* 0x000fc8000bf85070 */
[----:B------:R-:W-:-:S13]  /*2430*/  ISETP.NE.AND.EX P4, PT, RZ, UR15, PT, P4 ;  /* 0x0000000fff007c0c */ /* 0x000fda000bf85340 */
[----:B------:R-:W-:Y:S05]  /*2440*/  @P4 BRA `(.L_x_23941) ;  /* 0x0000000000084947 */ /* 0x000fea0003800000 */
[----:B------:R-:W-:Y:S05]  /*2450*/  @P0 BRA `(.L_x_23942) ;  /* 0x0000000000200947 */ /* 0x000fea0003800000 */
[----:B------:R-:W-:Y:S05]  /*2460*/  BRA `(.L_x_23943) ;  /* 0x0000000000247947 */ /* 0x000fea0003800000 */
.L_x_23941:
[----:B-----5:R-:W-:-:S05]  /*2470*/  HADD2.F32 R128, -RZ, R9.H1_H1 ;  /* 0x30000009ff807230 */ /* 0x020fca0000004100 */
[----:B------:R-:W-:Y:S01]  /*2480*/  FADD.FTZ R199, R128, R199 ;  /* 0x000000c780c77221 */ /* 0x000fe20000010000 */
[----:B------:R-:W-:Y:S06]  /*2490*/  BRA `(.L_x_23942) ;  /* 0x0000000000107947 */ /* 0x000fec0003800000 */
.L_x_23940:
[----:B-----5:R-:W-:Y:S02]  /*24a0*/  HADD2.F32 R128, -RZ, R13.H1_H1 ;  /* 0x3000000dff807230 */ /* 0x020fe40000004100 */
[----:B------:R-:W-:-:S03]  /*24b0*/  @P2 HADD2.F32 R140, -RZ, R9.H1_H1 ;  /* 0x30000009ff8c2230 */ /* 0x000fc60000004100 */
[----:B------:R-:W-:-:S04]  /*24c0*/  FADD.FTZ R199, R128, R199 ;  /* 0x000000c780c77221 */ /* 0x000fc80000010000 */
[----:B------:R-:W-:-:S07]  /*24d0*/  @P2 FADD.FTZ R199, R140, R199 ;  /* 0x000000c78cc72221 */ /* 0x000fce0000010000 */
.L_x_23942:
[----:B------:R-:W-:-:S04]  /*24e0*/  F2FP.F16.F32.PACK_AB R128, RZ, R199 ;  /* 0x000000c7ff80723e */ /* 0x000fc800000000ff */
[----:B--2---:R-:W-:-:S07]  /*24f0*/  PRMT R5, R5, 0x5410, R128 ;  /* 0x0000541005057816 */ /* 0x004fce0000000080 */
.L_x_23943:
[----:B------:R-:W-:Y:S01]  /*2500*/  HADD2.F32 R193, -RZ, R130.H0_H0 ;  /* 0x20000082ffc17230 */ /* 0x000fe20000004100 */
[----:B------:R-:W-:Y:S06]  /*2510*/  @P3 BRA `(.L_x_23944) ;  /* 0x0000000000203947 */ /* 0x000fec0003800000 */
[----:B------:R-:W-:-:S04]  /*2520*/  ISETP.NE.U32.AND P4, PT, RZ, UR14, PT ;  /* 0x0000000eff007c0c */ /* 0x000fc8000bf85070 */
[----:B------:R-:W-:-:S13]  /*2530*/  ISETP.NE.AND.EX P4, PT, RZ, UR15, PT, P4 ;  /* 0x0000000fff007c0c */ /* 0x000fda000bf85340 */
[----:B------:R-:W-:Y:S05]  /*2540*/  @P4 BRA `(.L_x_23945) ;  /* 0x0000000000084947 */ /* 0x000fea0003800000 */
[----:B------:R-:W-:Y:S05]  /*2550*/  @P0 BRA `(.L_x_23946) ;  /* 0x0000000000200947 */ /* 0x000fea0003800000 */
[----:B------:R-:W-:Y:S05]  /*2560*/  BRA `(.L_x_23947) ;  /* 0x0000000000247947 */ /* 0x000fea0003800000 */
.L_x_23945:
[----:B-----5:R-:W-:-:S05]  /*2570*/  HADD2.F32 R128, -RZ, R10.H0_H0 ;  /* 0x2000000aff807230 */ /* 0x020fca0000004100 */
[----:B------:R-:W-:Y:S01]  /*2580*/  FADD.FTZ R193, R128, R193 ;  /* 0x000000c180c17221 */ /* 0x000fe20000010000 */
[----:B------:R-:W-:Y:S06]  /*2590*/  BRA `(.L_x_23946) ;  /* 0x0000000000107947 */ /* 0x000fec0003800000 */
.L_x_23944:
[----:B-----5:R-:W-:Y:S02]  /*25a0*/  HADD2.F32 R128, -RZ, R14.H0_H0 ;  /* 0x2000000eff807230 */ /* 0x020fe40000004100 */
[----:B------:R-:W-:-:S03]  /*25b0*/  @P2 HADD2.F32 R140, -RZ, R10.H0_H0 ;  /* 0x2000000aff8c2230 */ /* 0x000fc60000004100 */
[----:B------:R-:W-:-:S04]  /*25c0*/  FADD.FTZ R193, R128, R193 ;  /* 0x000000c180c17221 */ /* 0x000fc80000010000 */
[----:B------:R-:W-:-:S07]  /*25d0*/  @P2 FADD.FTZ R193, R140, R193 ;  /* 0x000000c18cc12221 */ /* 0x000fce0000010000 */
.L_x_23946:
[----:B------:R-:W-:-:S04]  /*25e0*/  F2FP.F16.F32.PACK_AB R128, RZ, R193 ;  /* 0x000000c1ff80723e */ /* 0x000fc800000000ff */
[----:B------:R-:W-:-:S07]  /*25f0*/  PRMT R6, R128, 0x7610, R6 ;  /* 0x0000761080067816 */ /* 0x000fce0000000006 */
.L_x_23947:
[----:B------:R-:W-:Y:S01]  /*2600*/  HADD2.F32 R195, -RZ, R130.H1_H1 ;  /* 0x30000082ffc37230 */ /* 0x000fe20000004100 */
[----:B------:R-:W-:Y:S06]  /*2610*/  @P3 BRA `(.L_x_23948) ;  /* 0x0000000000203947 */ /* 0x000fec0003800000 */
[----:B------:R-:W-:-:S04]  /*2620*/  ISETP.NE.U32.AND P4, PT, RZ, UR14, PT ;  /* 0x0000000eff007c0c */ /* 0x000fc8000bf85070 */
[----:B------:R-:W-:-:S13]  /*2630*/  ISETP.NE.AND.EX P4, PT, RZ, UR15, PT, P4 ;  /* 0x0000000fff007c0c */ /* 0x000fda000bf85340 */
[----:B------:R-:W-:Y:S05]  /*2640*/  @P4 BRA `(.L_x_23949) ;  /* 0x0000000000084947 */ /* 0x000fea0003800000 */
[----:B------:R-:W-:Y:S05]  /*2650*/  @P0 BRA `(.L_x_23950) ;  /* 0x0000000000200947 */ /* 0x000fea0003800000 */
[----:B------:R-:W-:Y:S05]  /*2660*/  BRA `(.L_x_23951) ;  /* 0x0000000000247947 */ /* 0x000fea0003800000 */
.L_x_23949:
[----:B-----5:R-:W-:-:S05]  /*2670*/  HADD2.F32 R128, -RZ, R10.H1_H1 ;  /* 0x3000000aff807230 */ /* 0x020fca0000004100 */
[----:B------:R-:W-:Y:S01]  /*2680*/  FADD.FTZ R195, R128, R195 ;  /* 0x000000c380c37221 */ /* 0x000fe20000010000 */
[----:B------:R-:W-:Y:S06]  /*2690*/  BRA `(.L_x_23950) ;  /* 0x0000000000107947 */ /* 0x000fec0003800000 */
.L_x_23948:
[----:B-----5:R-:W-:Y:S02]  /*26a0*/  HADD2.F32 R128, -RZ, R14.H1_H1 ;  /* 0x3000000eff807230 */ /* 0x020fe40000004100 */
[----:B------:R-:W-:-:S03]  /*26b0*/  @P2 HADD2.F32 R130, -RZ, R10.H1_H1 ;  /* 0x3000000aff822230 */ /* 0x000fc60000004100 */
[----:B------:R-:W-:-:S04]  /*26c0*/  FADD.FTZ R195, R128, R195 ;  /* 0x000000c380c37221 */ /* 0x000fc80000010000 */
[----:B------:R-:W-:-:S07]  /*26d0*/  @P2 FADD.FTZ R195, R130, R195 ;  /* 0x000000c382c32221 */ /* 0x000fce0000010000 */
.L_x_23950:
[----:B------:R-:W-:-:S04]  /*26e0*/  F2FP.F16.F32.PACK_AB R128, RZ, R195 ;  /* 0x000000c3ff80723e */ /* 0x000fc800000000ff */
[----:B------:R-:W-:-:S07]  /*26f0*/  PRMT R6, R6, 0x5410, R128 ;  /* 0x0000541006067816 */ /* 0x000fce0000000080 */
.L_x_23951:
[----:B------:R-:W-:Y:S01]  /*2700*/  HADD2.F32 R189, -RZ, R131.H0_H0 ;  /* 0x20000083ffbd7230 */ /* 0x000fe20000004100 */
[----:B------:R-:W-:Y:S06]  /*2710*/  @P3 BRA `(.L_x_23952) ;  /* 0x0000000000203947 */ /* 0x000fec0003800000 */
[----:B------:R-:W-:-:S04]  /*2720*/  ISETP.NE.U32.AND P4, PT, RZ, UR14, PT ;  /* 0x0000000eff007c0c */ /* 0x000fc8000bf85070 */
[----:B------:R-:W-:-:S13]  /*2730*/  ISETP.NE.AND.EX P4, PT, RZ, UR15, PT, P4 ;  /* 0x0000000fff007c0c */ /* 0x000fda000bf85340 */
[----:B------:R-:W-:Y:S05]  /*2740*/  @P4 BRA `(.L_x_23953) ;  /* 0x0000000000084947 */ /* 0x000fea0003800000 */
[----:B------:R-:W-:Y:S05]  /*2750*/  @P0 BRA `(.L_x_23954) ;  /* 0x0000000000200947 */ /* 0x000fea0003800000 */
[----:B------:R-:W-:Y:S05]  /*2760*/  BRA `(.L_x_23955) ;  /* 0x0000000000247947 */ /* 0x000fea0003800000 */
.L_x_23953:
[----:B-----5:R-:W-:-:S05]  /*2770*/  HADD2.F32 R128, -RZ, R11.H0_H0 ;  /* 0x2000000bff807230 */ /* 0x020fca0000004100 */
[----:B------:R-:W-:Y:S01]  /*2780*/  FADD.FTZ R189, R128, R189 ;  /* 0x000000bd80bd7221 */ /* 0x000fe20000010000 */
[----:B------:R-:W-:Y:S06]  /*2790*/  BRA `(.L_x_23954) ;  /* 0x0000000000107947 */ /* 0x000fec0003800000 */
.L_x_23952:
[----:B-----5:R-:W-:Y:S02]  /*27a0*/  HADD2.F32 R128, -RZ, R15.H0_H0 ;  /* 0x2000000fff807230 */ /* 0x020fe40000004100 */
[----:B------:R-:W-:-:S03]  /*27b0*/  @P2 HADD2.F32 R130, -RZ, R11.H0_H0 ;  /* 0x2000000bff822230 */ /* 0x000fc60000004100 */
[----:B------:R-:W-:-:S04]  /*27c0*/  FADD.FTZ R189, R128, R189 ;  /* 0x000000bd80bd7221 */ /* 0x000fc80000010000 */
[----:B------:R-:W-:-:S07]  /*27d0*/  @P2 FADD.FTZ R189, R130, R189 ;  /* 0x000000bd82bd2221 */ /* 0x000fce0000010000 */
.L_x_23954:
[----:B------:R-:W-:-:S04]  /*27e0*/  F2FP.F16.F32.PACK_AB R128, RZ, R189 ;  /* 0x000000bdff80723e */ /* 0x000fc800000000ff */
[----:B------:R-:W-:-:S07]  /*27f0*/  PRMT R7, R128, 0x7610, R7 ;  /* 0x0000761080077816 */ /* 0x000fce0000000007 */
.L_x_23955:
[----:B------:R-:W-:Y:S01]  /*2800*/  HADD2.F32 R191, -RZ, R131.H1_H1 ;  /* 0x30000083ffbf7230 */ /* 0x000fe20000004100 */
[----:B------:R-:W-:Y:S06]  /*2810*/  @P3 BRA `(.L_x_23956) ;  /* 0x0000000000203947 */ /* 0x000fec0003800000 */
[----:B------:R-:W-:-:S04]  /*2820*/  ISETP.NE.U32.AND P4, PT, RZ, UR14, PT ;  /* 0x0000000eff007c0c */ /* 0x000fc8000bf85070 */
[----:B------:R-:W-:-:S13]  /*2830*/  ISETP.NE.AND.EX P4, PT, RZ, UR15, PT, P4 ;  /* 0x0000000fff007c0c */ /* 0x000fda000bf85340 */
[----:B------:R-:W-:Y:S05]  /*2840*/  @P4 BRA `(.L_x_23957) ;  /* 0x0000000000084947 */ /* 0x000fea0003800000 */
[----:B------:R-:W-:Y:S05]  /*2850*/  @P0 BRA `(.L_x_23958) ;  /* 0x0000000000200947 */ /* 0x000fea0003800000 */
[----:B------:R-:W-:Y:S05]  /*2860*/  BRA `(.L_x_23959) ;  /* 0x0000000000247947 */ /* 0x000fea0003800000 */
.L_x_23957:
[----:B-----5:R-:W-:-:S05]  /*2870*/  HADD2.F32 R128, -RZ, R11.H1_H1 ;  /* 0x3000000bff807230 */ /* 0x020fca0000004100 */
[----:B------:R-:W-:Y:S01]  /*2880*/  FADD.FTZ R191, R128, R191 ;  /* 0x000000bf80bf7221 */ /* 0x000fe20000010000 */
[----:B------:R-:W-:Y:S06]  /*2890*/  BRA `(.L_x_23958) ;  /* 0x0000000000107947 */ /* 0x000fec0003800000 */
.L_x_23956:
[----:B-----5:R-:W-:Y:S02]  /*28a0*/  HADD2.F32 R128, -RZ, R15.H1_H1 ;  /* 0x3000000fff807230 */ /* 0x020fe40000004100 */
[----:B------:R-:W-:-:S03]  /*28b0*/  @P2 HADD2.F32 R130, -RZ, R11.H1_H1 ;  /* 0x3000000bff822230 */ /* 0x000fc60000004100 */
[----:B------:R-:W-:-:S04]  /*28c0*/  FADD.FTZ R191, R128, R191 ;  /* 0x000000bf80bf7221 */ /* 0x000fc80000010000 */
[----:B------:R-:W-:-:S07]  /*28d0*/  @P2 FADD.FTZ R191, R130, R191 ;  /* 0x000000bf82bf2221 */ /* 0x000fce0000010000 */
.L_x_23958:
[----:B------:R-:W-:-:S04]  /*28e0*/  F2FP.F16.F32.PACK_AB R128, RZ, R191 ;  /* 0x000000bfff80723e */ /* 0x000fc800000000ff */
[----:B------:R-:W-:-:S07]  /*28f0*/  PRMT R7, R7, 0x5410, R128 ;  /* 0x0000541007077816 */ /* 0x000fce0000000080 */
.L_x_23959:
        /* <DEDUP_REMOVED lines=19> */
.L_x_23961:
[----:B-----5:R-:W-:-:S05]  /*2a30*/  HADD2.F32 R140, -RZ, R8.H0_H0 ;  /* 0x20000008ff8c7230 */ /* 0x020fca0000004100 */
[----:B------:R-:W-:Y:S01]  /*2a40*/  FADD.FTZ R185, R140, R185 ;  /* 0x000000b98cb97221 */ /* 0x000fe20000010000 */
[----:B------:R-:W-:Y:S06]  /*2a50*/  BRA `(.L_x_23962) ;  /* 0x0000000000107947 */ /* 0x000fec0003800000 */
.L_x_23960:
[----:B-----5:R-:W-:Y:S02]  /*2a60*/  HADD2.F32 R140, -RZ, R12.H0_H0 ;  /* 0x2000000cff8c7230 */ /* 0x020fe40000004100 */
[----:B------:R-:W-:-:S03]  /*2a70*/  @P2 HADD2.F32 R142, -RZ, R8.H0_H0 ;  /* 0x20000008ff8e2230 */ /* 0x000fc60000004100 */
[----:B------:R-:W-:-:S04]  /*2a80*/  FADD.FTZ R185, R140, R185 ;  /* 0x000000b98cb97221 */ /* 0x000fc80000010000 */
[----:B------:R-:W-:-:S07]  /*2a90*/  @P2 FADD.FTZ R185, R142, R185 ;  /* 0x000000b98eb92221 */ /* 0x000fce0000010000 */
.L_x_23962:
[----:B------:R-:W-:-:S04]  /*2aa0*/  F2FP.F16.F32.PACK_AB R140, RZ, R185 ;  /* 0x000000b9ff8c723e */ /* 0x000fc800000000ff */
[----:B--2---:R-:W-:-:S07]  /*2ab0*/  PRMT R4, R140, 0x7610, R4 ;  /* 0x000076108c047816 */ /* 0x004fce0000000004 */
.L_x_23963:
[----:B------:R-:W-:Y:S01]  /*2ac0*/  HADD2.F32 R187, -RZ, R128.H1_H1 ;  /* 0x30000080ffbb7230 */ /* 0x000fe20000004100 */
[----:B------:R-:W-:Y:S06]  /*2ad0*/  @P3 BRA `(.L_x_23964) ;  /* 0x0000000000203947 */ /* 0x000fec0003800000 */
[----:B------:R-:W-:-:S04]  /*2ae0*/  ISETP.NE.U32.AND P4, PT, RZ, UR14, PT ;  /* 0x0000000eff007c0c */ /* 0x000fc8000bf85070 */
[----:B------:R-:W-:-:S13]  /*2af0*/  ISETP.NE.AND.EX P4, PT, RZ, UR15, PT, P4 ;  /* 0x0000000fff007c0c */ /* 0x000fda000bf85340 */
[----:B------:R-:W-:Y:S05]  /*2b00*/  @P4 BRA `(.L_x_23965) ;  /* 0x0000000000084947 */ /* 0x000fea0003800000 */
[----:B------:R-:W-:Y:S05]  /*2b10*/  @P0 BRA `(.L_x_23966) ;  /* 0x0000000000200947 */ /* 0x000fea0003800000 */
[----:B------:R-:W-:Y:S05]  /*2b20*/  BRA `(.L_x_23967) ;  /* 0x0000000000247947 */ /* 0x000fea0003800000 */
.L_x_23965:
[----:B-----5:R-:W-:-:S05]  /*2b30*/  HADD2.F32 R128, -RZ, R8.H1_H1 ;  /* 0x30000008ff807230 */ /* 0x020fca0000004100 */
[----:B------:R-:W-:Y:S01]  /*2b40*/  FADD.FTZ R187, R128, R187 ;  /* 0x000000bb80bb7221 */ /* 0x000fe20000010000 */
[----:B------:R-:W-:Y:S06]  /*2b50*/  BRA `(.L_x_23966) ;  /* 0x0000000000107947 */ /* 0x000fec0003800000 */
.L_x_23964:
[----:B-----5:R-:W-:Y:S02]  /*2b60*/  HADD2.F32 R128, -RZ, R12.H1_H1 ;  /* 0x3000000cff807230 */ /* 0x020fe40000004100 */
[----:B------:R-:W-:-:S03]  /*2b70*/  @P2 HADD2.F32 R140, -RZ, R8.H1_H1 ;  /* 0x30000008ff8c2230 */ /* 0x000fc60000004100 */
[----:B------:R-:W-:-:S04]  /*2b80*/  FADD.FTZ R187, R128, R187 ;  /* 0x000000bb80bb7221 */ /* 0x000fc80000010000 */
[----:B------:R-:W-:-:S07]  /*2b90*/  @P2 FADD.FTZ R187, R140, R187 ;  /* 0x000000bb8cbb2221 */ /* 0x000fce0000010000 */
.L_x_23966:
[----:B------:R-:W-:-:S04]  /*2ba0*/  F2FP.F16.F32.PACK_AB R128, RZ, R187 ;  /* 0x000000bbff80723e */ /* 0x000fc800000000ff */
[----:B--2---:R-:W-:-:S07]  /*2bb0*/  PRMT R4, R4, 0x5410, R128 ;  /* 0x0000541004047816 */ /* 0x004fce0000000080 */
.L_x_23967:
[----:B------:R-:W-:Y:S01]  /*2bc0*/  HADD2.F32 R181, -RZ, R129.H0_H0 ;  /* 0x20000081ffb57230 */ /* 0x000fe20000004100 */
[----:B------:R-:W-:Y:S06]  /*2bd0*/  @P3 BRA `(.L_x_23968) ;  /* 0x0000000000203947 */ /* 0x000fec0003800000 */
[----:B------:R-:W-:-:S04]  /*2be0*/  ISETP.NE.U32.AND P4, PT, RZ, UR14, PT ;  /* 0x0000000eff007c0c */ /* 0x000fc8000bf85070 */
[----:B------:R-:W-:-:S13]  /*2bf0*/  ISETP.NE.AND.EX P4, PT, RZ, UR15, PT, P4 ;  /* 0x0000000fff007c0c */ /* 0x000fda000bf85340 */
[----:B------:R-:W-:Y:S05]  /*2c00*/  @P4 BRA `(.L_x_23969) ;  /* 0x0000000000084947 */ /* 0x000fea0003800000 */
[----:B------:R-:W-:Y:S05]  /*2c10*/  @P0 BRA `(.L_x_23970) ;  /* 0x0000000000200947 */ /* 0x000fea0003800000 */
[----:B------:R-:W-:Y:S05]  /*2c20*/  BRA `(.L_x_23971) ;  /* 0x0000000000247947 */ /* 0x000fea0003800000 */
.L_x_23969:
[----:B-----5:R-:W-:-:S05]  /*2c30*/  HADD2.F32 R128, -RZ, R9.H0_H0 ;  /* 0x20000009ff807230 */ /* 0x020fca0000004100 */
[----:B------:R-:W-:Y:S01]  /*2c40*/  FADD.FTZ R181, R128, R181 ;  /* 0x000000b580b57221 */ /* 0x000fe20000010000 */
[----:B------:R-:W-:Y:S06]  /*2c50*/  BRA `(.L_x_23970) ;  /* 0x0000000000107947 */ /* 0x000fec0003800000 */
.L_x_23968:
[----:B-----5:R-:W-:Y:S02]  /*2c60*/  HADD2.F32 R128, -RZ, R13.H0_H0 ;  /* 0x2000000dff807230 */ /* 0x020fe40000004100 */
[----:B------:R-:W-:-:S03]  /*2c70*/  @P2 HADD2.F32 R140, -RZ, R9.H0_H0 ;  /* 0x20000009ff8c2230 */ /* 0x000fc60000004100 */
[----:B------:R-:W-:-:S04]  /*2c80*/  FADD.FTZ R181, R128, R181 ;  /* 0x000000b580b57221 */ /* 0x000fc80000010000 */
[----:B------:R-:W-:-:S07]  /*2c90*/  @P2 FADD.FTZ R181, R140, R181 ;  /* 0x000000b58cb52221 */ /* 0x000fce0000010000 */
.L_x_23970:
[----:B------:R-:W-:-:S04]  /*2ca0*/  F2FP.F16.F32.PACK_AB R128, RZ, R181 ;  /* 0x000000b5ff80723e */ /* 0x000fc800000000ff */
[----:B--2---:R-:W-:-:S07]  /*2cb0*/  PRMT R5, R128, 0x7610, R5 ;  /* 0x0000761080057816 */ /* 0x004fce0000000005 */
.L_x_23971:
[----:B------:R-:W-:Y:S01]  /*2cc0*/  HADD2.F32 R183, -RZ, R129.H1_H1 ;  /* 0x30000081ffb77230 */ /* 0x000fe20000004100 */
[----:B------:R-:W-:Y:S06]  /*2cd0*/  @P3 BRA `(.L_x_23972) ;  /* 0x0000000000203947 */ /* 0x000fec0003800000 */
[----:B------:R-:W-:-:S04]  /*2ce0*/  ISETP.NE.U32.AND P4, PT, RZ, UR14, PT ;  /* 0x0000000eff007c0c */ /* 0x000fc8000bf85070 */
[----:B------:R-:W-:-:S13]  /*2cf0*/  ISETP.NE.AND.EX P4, PT, RZ, UR15, PT, P4 ;  /* 0x0000000fff007c0c */ /* 0x000fda000bf85340 */
[----:B------:R-:W-:Y:S05]  /*2d00*/  @P4 BRA `(.L_x_23973) ;  /* 0x0000000000084947 */ /* 0x000fea0003800000 */
[----:B------:R-:W-:Y:S05]  /*2d10*/  @P0 BRA `(.L_x_23974) ;  /* 0x0000000000200947 */ /* 0x000fea0003800000 */
[----:B------:R-:W-:Y:S05]  /*2d20*/  BRA `(.L_x_23975) ;  /* 0x0000000000247947 */ /* 0x000fea0003800000 */
.L_x_23973:
[----:B-----5:R-:W-:-:S05]  /*2d30*/  HADD2.F32 R128, -RZ, R9.H1_H1 ;  /* 0x30000009ff807230 */ /* 0x020fca0000004100 */
[----:B------:R-:W-:Y:S01]  /*2d40*/  FADD.FTZ R183, R128, R183 ;  /* 0x000000b780b77221 */ /* 0x000fe20000010000 */
[----:B------:R-:W-:Y:S06]  /*2d50*/  BRA `(.L_x_23974) ;  /* 0x0000000000107947 */ /* 0x000fec0003800000 */
.L_x_23972:
[----:B-----5:R-:W-:Y:S02]  /*2d60*/  HADD2.F32 R128, -RZ, R13.H1_H1 ;  /* 0x3000000dff807230 */ /* 0x020fe40000004100 */
[----:B------:R-:W-:-:S03]  /*2d70*/  @P2 HADD2.F32 R140, -RZ, R9.H1_H1 ;  /* 0x30000009ff8c2230 */ /* 0x000fc60000004100 */
[----:B------:R-:W-:-:S04]  /*2d80*/  FADD.FTZ R183, R128, R183 ;  /* 0x000000b780b77221 */ /* 0x000fc80000010000 */
[----:B------:R-:W-:-:S07]  /*2d90*/  @P2 FADD.FTZ R183, R140, R183 ;  /* 0x000000b78cb72221 */ /* 0x000fce0000010000 */
.L_x_23974:
[----:B------:R-:W-:-:S04]  /*2da0*/  F2FP.F16.F32.PACK_AB R128, RZ, R183 ;  /* 0x000000b7ff80723e */ /* 0x000fc800000000ff */
[----:B--2---:R-:W-:-:S07]  /*2db0*/  PRMT R5, R5, 0x5410, R128 ;  /* 0x0000541005057816 */ /* 0x004fce0000000080 */
.L_x_23975:
[----:B------:R-:W-:Y:S01]  /*2dc0*/  HADD2.F32 R177, -RZ, R130.H0_H0 ;  /* 0x20000082ffb17230 */ /* 0x000fe20000004100 */
[----:B------:R-:W-:Y:S06]  /*2dd0*/  @P3 BRA `(.L_x_23976) ;  /* 0x0000000000203947 */ /* 0x000fec0003800000 */
[----:B------:R-:W-:-:S04]  /*2de0*/  ISETP.NE.U32.AND P4, PT, RZ, UR14, PT ;  /* 0x0000000eff007c0c */ /* 0x000fc8000bf85070 */
[----:B------:R-:W-:-:S13]  /*2df0*/  ISETP.NE.AND.EX P4, PT, RZ, UR15, PT, P4 ;  /* 0x0000000fff007c0c */ /* 0x000fda000bf85340 */
[----:B------:R-:W-:Y:S05]  /*2e00*/  @P4 BRA `(.L_x_23977) ;  /* 0x0000000000084947 */ /* 0x000fea0003800000 */
[----:B------:R-:W-:Y:S05]  /*2e10*/  @P0 BRA `(.L_x_23978) ;  /* 0x0000000000200947 */ /* 0x000fea0003800000 */
[----:B------:R-:W-:Y:S05]  /*2e20*/  BRA `(.L_x_23979) ;  /* 0x0000000000247947 */ /* 0x000fea0003800000 */
.L_x_23977:
[----:B-----5:R-:W-:-:S05]  /*2e30*/  HADD2.F32 R128, -RZ, R10.H0_H0 ;  /* 0x2000000aff807230 */ /* 0x020fca0000004100 */
[----:B------:R-:W-:Y:S01]  /*2e40*/  FADD.FTZ R177, R128, R177 ;  /* 0x000000b180b17221 */ /* 0x000fe20000010000 */
[----:B------:R-:W-:Y:S06]  /*2e50*/  BRA `(.L_x_23978) ;  /* 0x0000000000107947 */ /* 0x000fec0003800000 */
.L_x_23976:
[----:B-----5:R-:W-:Y:S02]  /*2e60*/  HADD2.F32 R128, -RZ, R14.H0_H0 ;  /* 0x2000000eff807230 */ /* 0x020fe40000004100 */
[----:B------:R-:W-:-:S03]  /*2e70*/  @P2 HADD2.F32 R140, -RZ, R10.H0_H0 ;  /* 0x2000000aff8c2230 */ /* 0x000fc60000004100 */
[----:B------:R-:W-:-:S04]  /*2e80*/  FADD.FTZ R177, R128, R177 ;  /* 0x000000b180b17221 */ /* 0x000fc80000010000 */
[----:B------:R-:W-:-:S07]  /*2e90*/  @P2 FADD.FTZ R177, R140, R177 ;  /* 0x000000b18cb12221 */ /* 0x000fce0000010000 */
.L_x_23978:
[----:B------:R-:W-:-:S04]  /*2ea0*/  F2FP.F16.F32.PACK_AB R128, RZ, R177 ;  /* 0x000000b1ff80723e */ /* 0x000fc800000000ff */
[----:B------:R-:W-:-:S07]  /*2eb0*/  PRMT R6, R128, 0x7610, R6 ;  /* 0x0000761080067816 */ /* 0x000fce0000000006 */
.L_x_23979:
[----:B------:R-:W-:Y:S01]  /*2ec0*/  HADD2.F32 R179, -RZ, R130.H1_H1 ;  /* 0x30000082ffb37230 */ /* 0x000fe20000004100 */
[----:B------:R-:W-:Y:S06]  /*2ed0*/  @P3 BRA `(.L_x_23980) ;  /* 0x0000000000203947 */ /* 0x000fec0003800000 */
[----:B------:R-:W-:-:S04]  /*2ee0*/  ISETP.NE.U32.AND P4, PT, RZ, UR14, PT ;  /* 0x0000000eff007c0c */ /* 0x000fc8000bf85070 */
[----:B------:R-:W-:-:S13]  /*2ef0*/  ISETP.NE.AND.EX P4, PT, RZ, UR15, PT, P4 ;  /* 0x0000000fff007c0c */ /* 0x000fda000bf85340 */
[----:B------:R-:W-:Y:S05]  /*2f00*/  @P4 BRA `(.L_x_23981) ;  /* 0x0000000000084947 */ /* 0x000fea0003800000 */
[----:B------:R-:W-:Y:S05]  /*2f10*/  @P0 BRA `(.L_x_23982) ;  /* 0x0000000000200947 */ /* 0x000fea0003800000 */
[----:B------:R-:W-:Y:S05]  /*2f20*/  BRA `(.L_x_23983) ;  /* 0x0000000000247947 */ /* 0x000fea0003800000 */
.L_x_23981:
[----:B-----5:R-:W-:-:S05]  /*2f30*/  HADD2.F32 R128, -RZ, R10.H1_H1 ;  /* 0x3000000aff807230 */ /* 0x020fca0000004100 */
[----:B------:R-:W-:Y:S01]  /*2f40*/  FADD.FTZ R179, R128, R179 ;  /* 0x000000b380b37221 */ /* 0x000fe20000010000 */
[----:B------:R-:W-:Y:S06]  /*2f50*/  BRA `(.L_x_23982) ;  /* 0x0000000000107947 */ /* 0x000fec0003800000 */
.L_x_23980:
[----:B-----5:R-:W-:Y:S02]  /*2f60*/  HADD2.F32 R128, -RZ, R14.H1_H1 ;  /* 0x3000000eff807230 */ /* 0x020fe40000004100 */
[----:B------:R-:W-:-:S03]  /*2f70*/  @P2 HADD2.F32 R130, -RZ, R10.H1_H1 ;  /* 0x3000000aff822230 */ /* 0x000fc60000004100 */
[----:B------:R-:W-:-:S04]  /*2f80*/  FADD.FTZ R179, R128, R179 ;  /* 0x000000b380b37221 */ /* 0x000fc80000010000 */
[----:B------:R-:W-:-:S07]  /*2f90*/  @P2 FADD.FTZ R179, R130, R179 ;  /* 0x000000b382b32221 */ /* 0x000fce0000010000 */
.L_x_23982:
[----:B------:R-:W-:-:S04]  /*2fa0*/  F2FP.F16.F32.PACK_AB R128, RZ, R179 ;  /* 0x000000b3ff80723e */ /* 0x000fc800000000ff */
[----:B------:R-:W-:-:S07]  /*2fb0*/  PRMT R6, R6, 0x5410, R128 ;  /* 0x0000541006067816 */ /* 0x000fce0000000080 */
.L_x_23983:
[----:B------:R-:W-:Y:S01]  /*2fc0*/  HADD2.F32 R173, -RZ, R131.H0_H0 ;  /* 0x20000083ffad7230 */ /* 0x000fe20000004100 */
[----:B------:R-:W-:Y:S06]  /*2fd0*/  @P3 BRA `(.L_x_23984) ;  /* 0x0000000000203947 */ /* 0x000fec0003800000 */
[----:B------:R-:W-:-:S04]  /*2fe0*/  ISETP.NE.U32.AND P4, PT, RZ, UR14, PT ;  /* 0x0000000eff007c0c */ /* 0x000fc8000bf85070 */
[----:B------:R-:W-:-:S13]  /*2ff0*/  ISETP.NE.AND.EX P4, PT, RZ, UR15, PT, P4 ;  /* 0x0000000fff007c0c */ /* 0x000fda000bf85340 */
[----:B------:R-:W-:Y:S05]  /*3000*/  @P4 BRA `(.L_x_23985) ;  /* 0x0000000000084947 */ /* 0x000fea0003800000 */
[----:B------:R-:W-:Y:S05]  /*3010*/  @P0 BRA `(.L_x_23986) ;  /* 0x0000000000200947 */ /* 0x000fea0003800000 */
[----:B------:R-:W-:Y:S05]  /*3020*/  BRA `(.L_x_23987) ;  /* 0x0000000000247947 */ /* 0x000fea0003800000 */
.L_x_23985:
[----:B-----5:R-:W-:-:S05]  /*3030*/  HADD2.F32 R128, -RZ, R11.H0_H0 ;  /* 0x2000000bff807230 */ /* 0x020fca0000004100 */
[----:B------:R-:W-:Y:S01]  /*3040*/  FADD.FTZ R173, R128, R173 ;  /* 0x000000ad80ad7221 */ /* 0x000fe20000010000 */
[----:B------:R-:W-:Y:S06]  /*3050*/  BRA `(.L_x_23986) ;  /* 0x0000000000107947 */ /* 0x000fec0003800000 */
.L_x_23984:
[----:B-----5:R-:W-:Y:S02]  /*3060*/  HADD2.F32 R128, -RZ, R15.H0_H0 ;  /* 0x2000000fff807230 */ /* 0x020fe40000004100 */
[----:B------:R-:W-:-:S03]  /*3070*/  @P2 HADD2.F32 R130, -RZ, R11.H0_H0 ;  /* 0x2000000bff822230 */ /* 0x000fc60000004100 */
[----:B------:R-:W-:-:S04]  /*3080*/  FADD.FTZ R173, R128, R173 ;  /* 0x000000ad80ad7221 */ /* 0x000fc80000010000 */
[----:B------:R-:W-:-:S07]  /*3090*/  @P2 FADD.FTZ R173, R130, R173 ;  /* 0x000000ad82ad2221 */ /* 0x000fce0000010000 */
.L_x_23986:
[----:B------:R-:W-:-:S04]  /*30a0*/  F2FP.F16.F32.PACK_AB R128, RZ, R173 ;  /* 0x000000adff80723e */ /* 0x000fc800000000ff */
[----:B------:R-:W-:-:S07]  /*30b0*/  PRMT R7, R128, 0x7610, R7 ;  /* 0x0000761080077816 */ /* 0x000fce0000000007 */
.L_x_23987:
[----:B------:R-:W-:Y:S01]  /*30c0*/  HADD2.F32 R175, -RZ, R131.H1_H1 ;  /* 0x30000083ffaf7230 */ /* 0x000fe20000004100 */
[----:B------:R-:W-:Y:S06]  /*30d0*/  @P3 BRA `(.L_x_23988) ;  /* 0x0000000000203947 */ /* 0x000fec0003800000 */
[----:B------:R-:W-:-:S04]  /*30e0*/  ISETP.NE.U32.AND P4, PT, RZ, UR14, PT ;  /* 0x0000000eff007c0c */ /* 0x000fc8000bf85070 */
[----:B------:R-:W-:-:S13]  /*30f0*/  ISETP.NE.AND.EX P4, PT, RZ, UR15, PT, P4 ;  /* 0x0000000fff007c0c */ /* 0x000fda000bf85340 */
[----:B------:R-:W-:Y:S05]  /*3100*/  @P4 BRA `(.L_x_23989) ;  /* 0x0000000000084947 */ /* 0x000fea0003800000 */
[----:B------:R-:W-:Y:S05]  /*3110*/  @P0 BRA `(.L_x_23990) ;  /* 0x0000000000200947 */ /* 0x000fea0003800000 */
[----:B------:R-:W-:Y:S05]  /*3120*/  BRA `(.L_x_23991) ;  /* 0x0000000000247947 */ /* 0x000fea0003800000 */
.L_x_23989:
[----:B-----5:R-:W-:-:S05]  /*3130*/  HADD2.F32 R128, -RZ, R11.H1_H1 ;  /* 0x3000000bff807230 */ /* 0x020fca0000004100 */
[----:B------:R-:W-:Y:S01]  /*3140*/  FADD.FTZ R175, R128, R175 ;  /* 0x000000af80af7221 */ /* 0x000fe20000010000 */
[----:B------:R-:W-:Y:S06]  /*3150*/  BRA `(.L_x_23990) ;  /* 0x0000000000107947 */ /* 0x000fec0003800000 */
.L_x_23988:
[----:B-----5:R-:W-:Y:S02]  /*3160*/  HADD2.F32 R128, -RZ, R15.H1_H1 ;  /* 0x3000000fff807230 */ /* 0x020fe40000004100 */
[----:B------:R-:W-:-:S03]  /*3170*/  @P2 HADD2.F32 R130, -RZ, R11.H1_H1 ;  /* 0x3000000bff822230 */ /* 0x000fc60000004100 */
[----:B------:R-:W-:-:S04]  /*3180*/  FADD.FTZ R175, R128, R175 ;  /* 0x000000af80af7221 */ /* 0x000fc80000010000 */
[----:B------:R-:W-:-:S07]  /*3190*/  @P2 FADD.FTZ R175, R130, R175 ;  /* 0x000000af82af2221 */ /* 0x000fce0000010000 */
.L_x_23990:
[----:B------:R-:W-:-:S04]  /*31a0*/  F2FP.F16.F32.PACK_AB R128, RZ, R175 ;  /* 0x000000afff80723e */ /* 0x000fc800000000ff */
[----:B------:R-:W-:-:S07]  /*31b0*/  PRMT R7, R7, 0x5410, R128 ;  /* 0x0000541007077816 */ /* 0x000fce0000000080 */
.L_x_23991:
        /* <DEDUP_REMOVED lines=19> */
.L_x_23993:
[----:B-----5:R-:W-:-:S05]  /*32f0*/  HADD2.F32 R140, -RZ, R8.H0_H0 ;  /* 0x20000008ff8c7230 */ /* 0x020fca0000004100 */
[----:B------:R-:W-:Y:S01]  /*3300*/  FADD.FTZ R167, R140, R167 ;  /* 0x000000a78ca77221 */ /* 0x000fe20000010000 */
[----:B------:R-:W-:Y:S06]  /*3310*/  BRA `(.L_x_23994) ;  /* 0x0000000000107947 */ /* 0x000fec0003800000 */
.L_x_23992:
[----:B-----5:R-:W-:Y:S02]  /*3320*/  HADD2.F32 R140, -RZ, R12.H0_H0 ;  /* 0x2000000cff8c7230 */ /* 0x020fe40000004100 */
[----:B------:R-:W-:-:S03]  /*3330*/  @P2 HADD2.F32 R142, -RZ, R8.H0_H0 ;  /* 0x20000008ff8e2230 */ /* 0x000fc60000004100 */
[----:B------:R-:W-:-:S04]  /*3340*/  FADD.FTZ R167, R140, R167 ;  /* 0x000000a78ca77221 */ /* 0x000fc80000010000 */
[----:B------:R-:W-:-:S07]  /*3350*/  @P2 FADD.FTZ R167, R142, R167 ;  /* 0x000000a78ea72221 */ /* 0x000fce0000010000 */
.L_x_23994:
[----:B------:R-:W-:-:S04]  /*3360*/  F2FP.F16.F32.PACK_AB R140, RZ, R167 ;  /* 0x000000a7ff8c723e */ /* 0x000fc800000000ff */
[----:B--2---:R-:W-:-:S07]  /*3370*/  PRMT R4, R140, 0x7610, R4 ;  /* 0x000076108c047816 */ /* 0x004fce0000000004 */
.L_x_23995:
[----:B------:R-:W-:Y:S01]  /*3380*/  HADD2.F32 R169, -RZ, R128.H1_H1 ;  /* 0x30000080ffa97230 */ /* 0x000fe20000004100 */
[----:B------:R-:W-:Y:S06]  /*3390*/  @P3 BRA `(.L_x_23996) ;  /* 0x0000000000203947 */ /* 0x000fec0003800000 */
[----:B------:R-:W-:-:S04]  /*33a0*/  ISETP.NE.U32.AND P4, PT, RZ, UR14, PT ;  /* 0x0000000eff007c0c */ /* 0x000fc8000bf85070 */
[----:B------:R-:W-:-:S13]  /*33b0*/  ISETP.NE.AND.EX P4, PT, RZ, UR15, PT, P4 ;  /* 0x0000000fff007c0c */ /* 0x000fda000bf85340 */
[----:B------:R-:W-:Y:S05]  /*33c0*/  @P4 BRA `(.L_x_23997) ;  /* 0x0000000000084947 */ /* 0x000fea0003800000 */
[----:B------:R-:W-:Y:S05]  /*33d0*/  @P0 BRA `(.L_x_23998) ;  /* 0x0000000000200947 */ /* 0x000fea0003800000 */
[----:B------:R-:W-:Y:S05]  /*33e0*/  BRA `(.L_x_23999) ;  /* 0x0000000000247947 */ /* 0x000fea0003800000 */
.L_x_23997:
[----:B-----5:R-:W-:-:S05]  /*33f0*/  HADD2.F32 R128, -RZ, R8.H1_H1 ;  /* 0x30000008ff807230 */ /* 0x020fca0000004100 */
[----:B------:R-:W-:Y:S01]  /*3400*/  FADD.FTZ R169, R128, R169 ;  /* 0x000000a980a97221 */ /* 0x000fe20000010000 */
[----:B------:R-:W-:Y:S06]  /*3410*/  BRA `(.L_x_23998) ;  /* 0x0000000000107947 */ /* 0x000fec0003800000 */
.L_x_23996:
[----:B-----5:R-:W-:Y:S02]  /*3420*/  HADD2.F32 R128, -RZ, R12.H1_H1 ;  /* 0x3000000cff807230 */ /* 0x020fe40000004100 */
[----:B------:R-:W-:-:S03]  /*3430*/  @P2 HADD2.F32 R140, -RZ, R8.H1_H1 ;  /* 0x30000008ff8c2230 */ /* 0x000fc60000004100 */
[----:B------:R-:W-:-:S04]  /*3440*/  FADD.FTZ R169, R128, R169 ;  /* 0x000000a980a97221 */ /* 0x000fc80000010000 */
[----:B------:R-:W-:-:S07]  /*3450*/  @P2 FADD.FTZ R169, R140, R169 ;  /* 0x000000a98ca92221 */ /* 0x000fce0000010000 */
.L_x_23998:
[----:B------:R-:W-:-:S04]  /*3460*/  F2FP.F16.F32.PACK_AB R128, RZ, R169 ;  /* 0x000000a9ff80723e */ /* 0x000fc800000000ff */
[----:B--2---:R-:W-:-:S07]  /*3470*/  PRMT R4, R4, 0x5410, R128 ;  /* 0x0000541004047816 */ /* 0x004fce0000000080 */
.L_x_23999:
[----:B------:R-:W-:Y:S01]  /*3480*/  HADD2.F32 R157, -RZ, R129.H0_H0 ;  /* 0x20000081ff9d7230 */ /* 0x000fe20000004100 */
[----:B------:R-:W-:Y:S06]  /*3490*/  @P3 BRA `(.L_x_24000) ;  /* 0x0000000000203947 */ /* 0x000fec0003800000 */
[----:B------:R-:W-:-:S04]  /*34a0*/  ISETP.NE.U32.AND P4, PT, RZ, UR14, PT ;  /* 0x0000000eff007c0c */ /* 0x000fc8000bf85070 */
[----:B------:R-:W-:-:S13]  /*34b0*/  ISETP.NE.AND.EX P4, PT, RZ, UR15, PT, P4 ;  /* 0x0000000fff007c0c */ /* 0x000fda000bf85340 */
[----:B------:R-:W-:Y:S05]  /*34c0*/  @P4 BRA `(.L_x_24001) ;  /* 0x0000000000084947 */ /* 0x000fea0003800000 */
[----:B------:R-:W-:Y:S05]  /*34d0*/  @P0 BRA `(.L_x_24002) ;  /* 0x0000000000200947 */ /* 0x000fea0003800000 */
[----:B------:R-:W-:Y:S05]  /*34e0*/  BRA `(.L_x_24003) ;  /* 0x0000000000247947 */ /* 0x000fea0003800000 */
.L_x_24001:
[----:B-----5:R-:W-:-:S05]  /*34f0*/  HADD2.F32 R128, -RZ, R9.H0_H0 ;  /* 0x20000009ff807230 */ /* 0x020fca0000004100 */
[----:B------:R-:W-:Y:S01]  /*3500*/  FADD.FTZ R157, R128, R157 ;  /* 0x0000009d809d7221 */ /* 0x000fe20000010000 */
[----:B------:R-:W-:Y:S06]  /*3510*/  BRA `(.L_x_24002) ;  /* 0x0000000000107947 */ /* 0x000fec0003800000 */
.L_x_24000:
[----:B-----5:R-:W-:Y:S02]  /*3520*/  HADD2.F32 R128, -RZ, R13.H0_H0 ;  /* 0x2000000dff807230 */ /* 0x020fe40000004100 */
[----:B------:R-:W-:-:S03]  /*3530*/  @P2 HADD2.F32 R140, -RZ, R9.H0_H0 ;  /* 0x20000009ff8c2230 */ /* 0x000fc60000004100 */
[----:B------:R-:W-:-:S04]  /*3540*/  FADD.FTZ R157, R128, R157 ;  /* 0x0000009d809d7221 */ /* 0x000fc80000010000 */
[----:B------:R-:W-:-:S07]  /*3550*/  @P2 FADD.FTZ R157, R140, R157 ;  /* 0x0000009d8c9d2221 */ /* 0x000fce0000010000 */
.L_x_24002:
[----:B------:R-:W-:-:S04]  /*3560*/  F2FP.F16.F32.PACK_AB R128, RZ, R157 ;  /* 0x0000009dff80723e */ /* 0x000fc800000000ff */
[----:B--2---:R-:W-:-:S07]  /*3570*/  PRMT R5, R128, 0x7610, R5 ;  /* 0x0000761080057816 */ /* 0x004fce0000000005 */
.L_x_24003:
[----:B------:R-:W-:Y:S01]  /*3580*/  HADD2.F32 R161, -RZ, R129.H1_H1 ;  /* 0x30000081ffa17230 */ /* 0x000fe20000004100 */
[----:B------:R-:W-:Y:S06]  /*3590*/  @P3 BRA `(.L_x_24004) ;  /* 0x0000000000203947 */ /* 0x000fec0003800000 */
[----:B------:R-:W-:-:S04]  /*35a0*/  ISETP.NE.U32.AND P4, PT, RZ, UR14, PT ;  /* 0x0000000eff007c0c */ /* 0x000fc8000bf85070 */
[----:B------:R-:W-:-:S13]  /*35b0*/  ISETP.NE.AND.EX P4, PT, RZ, UR15, PT, P4 ;  /* 0x0000000fff007c0c */ /* 0x000fda000bf85340 */
[----:B------:R-:W-:Y:S05]  /*35c0*/  @P4 BRA `(.L_x_24005) ;  /* 0x0000000000084947 */ /* 0x000fea0003800000 */
[----:B------:R-:W-:Y:S05]  /*35d0*/  @P0 BRA `(.L_x_24006) ;  /* 0x0000000000200947 */ /* 0x000fea0003800000 */
[----:B------:R-:W-:Y:S05]  /*35e0*/  BRA `(.L_x_24007) ;  /* 0x0000000000247947 */ /* 0x000fea0003800000 */
.L_x_24005:
[----:B-----5:R-:W-:-:S05]  /*35f0*/  HADD2.F32 R128, -RZ, R9.H1_H1 ;  /* 0x30000009ff807230 */ /* 0x020fca0000004100 */
[----:B------:R-:W-:Y:S01]  /*3600*/  FADD.FTZ R161, R128, R161 ;  /* 0x000000a180a17221 */ /* 0x000fe20000010000 */
[----:B------:R-:W-:Y:S06]  /*3610*/  BRA `(.L_x_24006) ;  /* 0x0000000000107947 */ /* 0x000fec0003800000 */
.L_x_24004:
[----:B-----5:R-:W-:Y:S02]  /*3620*/  HADD2.F32 R128, -RZ, R13.H1_H1 ;  /* 0x3000000dff807230 */ /* 0x020fe40000004100 */
[----:B------:R-:W-:-:S03]  /*3630*/  @P2 HADD2.F32 R140, -RZ, R9.H1_H1 ;  /* 0x30000009ff8c2230 */ /* 0x000fc60000004100 */
[----:B------:R-:W-:-:S04]  /*3640*/  FADD.FTZ R161, R128, R161 ;  /* 0x000000a180a17221 */ /* 0x000fc80000010000 */
[----:B------:R-:W-:-:S07]  /*3650*/  @P2 FADD.FTZ R161, R140, R161 ;  /* 0x000000a18ca12221 */ /* 0x000fce0000010000 */
.L_x_24006:
[----:B------:R-:W-:-:S04]  /*3660*/  F2FP.F16.F32.PACK_AB R128, RZ, R161 ;  /* 0x000000a1ff80723e */ /* 0x000fc800000000ff */
[----:B--2---:R-:W-:-:S07]  /*3670*/  PRMT R5, R5, 0x5410, R128 ;  /* 0x0000541005057816 */ /* 0x004fce0000000080 */
.L_x_24007:
[----:B------:R-:W-:Y:S01]  /*3680*/  HADD2.F32 R159, -RZ, R130.H0_H0 ;  /* 0x20000082ff9f7230 */ /* 0x000fe20000004100 */
[----:B------:R-:W-:Y:S06]  /*3690*/  @P3 BRA `(.L_x_24008) ;  /* 0x0000000000203947 */ /* 0x000fec0003800000 */
[----:B------:R-:W-:-:S04]  /*36a0*/  ISETP.NE.U32.AND P4, PT, RZ, UR14, PT ;  /* 0x0000000eff007c0c */ /* 0x000fc8000bf85070 */
[----:B------:R-:W-:-:S13]  /*36b0*/  ISETP.NE.AND.EX P4, PT, RZ, UR15, PT, P4 ;  /* 0x0000000fff007c0c */ /* 0x000fda000bf85340 */
[----:B------:R-:W-:Y:S05]  /*36c0*/  @P4 BRA `(.L_x_24009) ;  /* 0x0000000000084947 */ /* 0x000fea0003800000 */
[----:B------:R-:W-:Y:S05]  /*36d0*/  @P0 BRA `(.L_x_24010) ;  /* 0x0000000000200947 */ /* 0x000fea0003800000 */
[----:B------:R-:W-:Y:S05]  /*36e0*/  BRA `(.L_x_24011) ;  /* 0x0000000000247947 */ /* 0x000fea0003800000 */
.L_x_24009:
[----:B-----5:R-:W-:-:S05]  /*36f0*/  HADD2.F32 R128, -RZ, R10.H0_H0 ;  /* 0x2000000aff807230 */ /* 0x020fca0000004100 */
[----:B------:R-:W-:Y:S01]  /*3700*/  FADD.FTZ R159, R128, R159 ;  /* 0x0000009f809f7221 */ /* 0x000fe20000010000 */
[----:B------:R-:W-:Y:S06]  /*3710*/  BRA `(.L_x_24010) ;  /* 0x0000000000107947 */ /* 0x000fec0003800000 */
.L_x_24008:
[----:B-----5:R-:W-:Y:S02]  /*3720*/  HADD2.F32 R128, -RZ, R14.H0_H0 ;  /* 0x2000000eff807230 */ /* 0x020fe40000004100 */
[----:B------:R-:W-:-:S03]  /*3730*/  @P2 HADD2.F32 R140, -RZ, R10.H0_H0 ;  /* 0x2000000aff8c2230 */ /* 0x000fc60000004100 */
[----:B------:R-:W-:-:S04]  /*3740*/  FADD.FTZ R159, R128, R159 ;  /* 0x0000009f809f7221 */ /* 0x000fc80000010000 */
[----:B------:R-:W-:-:S07]  /*3750*/  @P2 FADD.FTZ R159, R140, R159 ;  /* 0x0000009f8c9f2221 */ /* 0x000fce0000010000 */
.L_x_24010:
[----:B------:R-:W-:-:S04]  /*3760*/  F2FP.F16.F32.PACK_AB R128, RZ, R159 ;  /* 0x0000009fff80723e */ /* 0x000fc800000000ff */
[----:B------:R-:W-:-:S07]  /*3770*/  PRMT R6, R128, 0x7610, R6 ;  /* 0x0000761080067816 */ /* 0x000fce0000000006 */
.L_x_24011:
[----:B------:R-:W-:Y:S01]  /*3780*/  HADD2.F32 R163, -RZ, R130.H1_H1 ;  /* 0x30000082ffa37230 */ /* 0x000fe20000004100 */
[----:B------:R-:W-:Y:S06]  /*3790*/  @P3 BRA `(.L_x_24012) ;  /* 0x0000000000203947 */ /* 0x000fec0003800000 */
[----:B------:R-:W-:-:S04]  /*37a0*/  ISETP.NE.U32.AND P4, PT, RZ, UR14, PT ;  /* 0x0000000eff007c0c */ /* 0x000fc8000bf85070 */
[----:B------:R-:W-:-:S13]  /*37b0*/  ISETP.NE.AND.EX P4, PT, RZ, UR15, PT, P4 ;  /* 0x0000000fff007c0c */ /* 0x000fda000bf85340 */
[----:B------:R-:W-:Y:S05]  /*37c0*/  @P4 BRA `(.L_x_24013) ;  /* 0x0000000000084947 */ /* 0x000fea0003800000 */
[----:B------:R-:W-:Y:S05]  /*37d0*/  @P0 BRA `(.L_x_24014) ;  /* 0x0000000000200947 */ /* 0x000fea0003800000 */
[----:B------:R-:W-:Y:S05]  /*37e0*/  BRA `(.L_x_24015) ;  /* 0x0000000000247947 */ /* 0x000fea0003800000 */
.L_x_24013:
[----:B-----5:R-:W-:-:S05]  /*37f0*/  HADD2.F32 R128, -RZ, R10.H1_H1 ;  /* 0x3000000aff807230 */ /* 0x020fca0000004100 */
[----:B------:R-:W-:Y:S01]  /*3800*/  FADD.FTZ R163, R128, R163 ;  /* 0x000000a380a37221 */ /* 0x000fe20000010000 */
[----:B------:R-:W-:Y:S06]  /*3810*/  BRA `(.L_x_24014) ;  /* 0x0000000000107947 */ /* 0x000fec0003800000 */
.L_x_24012:
[----:B-----5:R-:W-:Y:S02]  /*3820*/  HADD2.F32 R128, -RZ, R14.H1_H1 ;  /* 0x3000000eff807230 */ /* 0x020fe40000004100 */
[----:B------:R-:W-:-:S03]  /*3830*/  @P2 HADD2.F32 R130, -RZ, R10.H1_H1 ;  /* 0x3000000aff822230 */ /* 0x000fc60000004100 */
[----:B------:R-:W-:-:S04]  /*3840*/  FADD.FTZ R163, R128, R163 ;  /* 0x000000a380a37221 */ /* 0x000fc80000010000 */
[----:B------:R-:W-:-:S07]  /*3850*/  @P2 FADD.FTZ R163, R130, R163 ;  /* 0x000000a382a32221 */ /* 0x000fce0000010000 */
.L_x_24014:
[----:B------:R-:W-:-:S04]  /*3860*/  F2FP.F16.F32.PACK_AB R128, RZ, R163 ;  /* 0x000000a3ff80723e */ /* 0x000fc800000000ff */
[----:B------:R-:W-:-:S07]  /*3870*/  PRMT R6, R6, 0x5410, R128 ;  /* 0x0000541006067816 */ /* 0x000fce0000000080 */
.L_x_24015:
[----:B------:R-:W-:Y:S01]  /*3880*/  HADD2.F32 R165, -RZ, R131.H0_H0 ;  /* 0x20000083ffa57230 */ /* 0x000fe20000004100 */
[----:B------:R-:W-:Y:S06]  /*3890*/  @P3 BRA `(.L_x_24016) ;  /* 0x0000000000203947 */ /* 0x000fec0003800000 */
[----:B------:R-:W-:-:S04]  /*38a0*/  ISETP.NE.U32.AND P4, PT, RZ, UR14, PT ;  /* 0x0000000eff007c0c */ /* 0x000fc8000bf85070 */
[----:B------:R-:W-:-:S13]  /*38b0*/  ISETP.NE.AND.EX P4, PT, RZ, UR15, PT, P4 ;  /* 0x0000000fff007c0c */ /* 0x000fda000bf85340 */
[----:B------:R-:W-:Y:S05]  /*38c0*/  @P4 BRA `(.L_x_24017) ;  /* 0x0000000000084947 */ /* 0x000fea0003800000 */
[----:B------:R-:W-:Y:S05]  /*38d0*/  @P0 BRA `(.L_x_24018) ;  /* 0x0000000000200947 */ /* 0x000fea0003800000 */
[----:B------:R-:W-:Y:S05]  /*38e0*/  BRA `(.L_x_24019) ;  /* 0x0000000000247947 */ /* 0x000fea0003800000 */
.L_x_24017:
[----:B-----5:R-:W-:-:S05]  /*38f0*/  HADD2.F32 R128, -RZ, R11.H0_H0 ;  /* 0x2000000bff807230 */ /* 0x020fca0000004100 */
[----:B------:R-:W-:Y:S01]  /*3900*/  FADD.FTZ R165, R128, R165 ;  /* 0x000000a580a57221 */ /* 0x000fe20000010000 */
[----:B------:R-:W-:Y:S06]  /*3910*/  BRA `(.L_x_24018) ;  /* 0x0000000000107947 */ /* 0x000fec0003800000 */
.L_x_24016:
[----:B-----5:R-:W-:Y:S02]  /*3920*/  HADD2.F32 R128, -RZ, R15.H0_H0 ;  /* 0x2000000fff807230 */ /* 0x020fe40000004100 */
[----:B------:R-:W-:-:S03]  /*3930*/  @P2 HADD2.F32 R130, -RZ, R11.H0_H0 ;  /* 0x2000000bff822230 */ /* 0x000fc60000004100 */
[----:B------:R-:W-:-:S04]  /*3940*/  FADD.FTZ R165, R128, R165 ;  /* 0x000000a580a57221 */ /* 0x000fc80000010000 */
[----:B------:R-:W-:-:S07]  /*3950*/  @P2 FADD.FTZ R165, R130, R165 ;  /* 0x000000a582a52221 */ /* 0x000fce0000010000 */
.L_x_24018:
[----:B------:R-:W-:-:S04]  /*3960*/  F2FP.F16.F32.PACK_AB R128, RZ, R165 ;  /* 0x000000a5ff80723e */ /* 0x000fc800000000ff */
[----:B------:R-:W-:-:S07]  /*3970*/  PRMT R7, R128, 0x7610, R7 ;  /* 0x0000761080077816 */ /* 0x000fce0000000007 */
.L_x_24019:
[----:B------:R-:W-:Y:S01]  /*3980*/  HADD2.F32 R171, -RZ, R131.H1_H1 ;  /* 0x30000083ffab7230 */ /* 0x000fe20000004100 */
[----:B------:R-:W-:Y:S06]  /*3990*/  @P3 BRA `(.L_x_24020) ;  /* 0x0000000000203947 */ /* 0x000fec0003800000 */
[----:B------:R-:W-:-:S04]  /*39a0*/  ISETP.NE.U32.AND P4, PT, RZ, UR14, PT ;  /* 0x0000000eff007c0c */ /* 0x000fc8000bf85070 */
[----:B------:R-:W-:-:S13]  /*39b0*/  ISETP.NE.AND.EX P4, PT, RZ, UR15, PT, P4 ;  /* 0x0000000fff007c0c */ /* 0x000fda000bf85340 */
[----:B------:R-:W-:Y:S05]  /*39c0*/  @P4 BRA `(.L_x_24021) ;  /* 0x0000000000084947 */ /* 0x000fea0003800000 */
[----:B------:R-:W-:Y:S05]  /*39d0*/  @P0 BRA `(.L_x_24022) ;  /* 0x0000000000200947 */ /* 0x000fea0003800000 */
[----:B------:R-:W-:Y:S05]  /*39e0*/  BRA `(.L_x_24023) ;  /* 0x0000000000247947 */ /* 0x000fea0003800000 */
.L_x_24021:
[----:B-----5:R-:W-:-:S05]  /*39f0*/  HADD2.F32 R128, -RZ, R11.H1_H1 ;  /* 0x3000000bff807230 */ /* 0x020fca0000004100 */
[----:B------:R-:W-:Y:S01]  /*3a00*/  FADD.FTZ R171, R128, R171 ;  /* 0x000000ab80ab7221 */ /* 0x000fe20000010000 */
[----:B------:R-:W-:Y:S06]  /*3a10*/  BRA `(.L_x_24022) ;  /* 0x0000000000107947 */ /* 0x000fec0003800000 */
.L_x_24020:
[----:B-----5:R-:W-:Y:S02]  /*3a20*/  HADD2.F32 R128, -RZ, R15.H1_H1 ;  /* 0x3000000fff807230 */ /* 0x020fe40000004100 */
[----:B------:R-:W-:-:S03]  /*3a30*/  @P2 HADD2.F32 R130, -RZ, R11.H1_H1 ;  /* 0x3000000bff822230 */ /* 0x000fc60000004100 */
[----:B------:R-:W-:-:S04]  /*3a40*/  FADD.FTZ R171, R128, R171 ;  /* 0x000000ab80ab7221 */ /* 0x000fc80000010000 */
[----:B------:R-:W-:-:S07]  /*3a50*/  @P2 FADD.FTZ R171, R130, R171 ;  /* 0x000000ab82ab2221 */ /* 0x000fce0000010000 */
.L_x_24022:
[----:B------:R-:W-:-:S04]  /*3a60*/  F2FP.F16.F32.PACK_AB R128, RZ, R171 ;  /* 0x000000abff80723e */ /* 0x000fc800000000ff */
[----:B------:R-:W-:-:S07]  /*3a70*/  PRMT R7, R7, 0x5410, R128 ;  /* 0x0000541007077816 */ /* 0x000fce0000000080 */
.L_x_24023:
        /* <DEDUP_REMOVED lines=19> */
.L_x_24025:
[----:B-----5:R-:W-:-:S05]  /*3bb0*/  HADD2.F32 R2, -RZ, R8.H0_H0 ;  /* 0x20000008ff027230 */ /* 0x020fca0000004100 */
[----:B------:R-:W-:Y:S01]  /*3bc0*/  FADD.FTZ R141, R2, R141 ;  /* 0x0000008d028d7221 */ /* 0x000fe20000010000 */
[----:B------:R-:W-:Y:S06]  /*3bd0*/  BRA `(.L_x_24026) ;  /* 0x0000000000107947 */ /* 0x000fec0003800000 */
.L_x_24024:
[----:B-----5:R-:W-:Y:S02]  /*3be0*/  HADD2.F32 R2, -RZ, R12.H0_H0 ;  /* 0x2000000cff027230 */ /* 0x020fe40000004100 */
[----:B------:R-:W-:-:S03]  /*3bf0*/  @P2 HADD2.F32 R140, -RZ, R8.H0_H0 ;  /* 0x20000008ff8c2230 */ /* 0x000fc60000004100 */
[----:B------:R-:W-:-:S04]  /*3c00*/  FADD.FTZ R141, R2, R141 ;  /* 0x0000008d028d7221 */ /* 0x000fc80000010000 */
[----:B------:R-:W-:-:S07]  /*3c10*/  @P2 FADD.FTZ R141, R140, R141 ;  /* 0x0000008d8c8d2221 */ /* 0x000fce0000010000 */
.L_x_24026:
[----:B------:R-:W-:-:S04]  /*3c20*/  F2FP.F16.F32.PACK_AB R2, RZ, R141 ;  /* 0x0000008dff02723e */ /* 0x000fc800000000ff */
[----:B--2---:R-:W-:-:S07]  /*3c30*/  PRMT R4, R2, 0x7610, R4 ;  /* 0x0000761002047816 */ /* 0x004fce0000000004 */
.L_x_24027:
[----:B------:R-:W-:Y:S01]  /*3c40*/  HADD2.F32 R227, -RZ, R128.H1_H1 ;  /* 0x30000080ffe37230 */ /* 0x000fe20000004100 */
[----:B------:R-:W-:Y:S06]  /*3c50*/  @P3 BRA `(.L_x_24028) ;  /* 0x0000000000203947 */ /* 0x000fec0003800000 */
[----:B------:R-:W-:-:S04]  /*3c60*/  ISETP.NE.U32.AND P4, PT, RZ, UR14, PT ;  /* 0x0000000eff007c0c */ /* 0x000fc8000bf85070 */
[----:B------:R-:W-:-:S13]  /*3c70*/  ISETP.NE.AND.EX P4, PT, RZ, UR15, PT, P4 ;  /* 0x0000000fff007c0c */ /* 0x000fda000bf85340 */
[----:B------:R-:W-:Y:S05]  /*3c80*/  @P4 BRA `(.L_x_24029) ;  /* 0x0000000000084947 */ /* 0x000fea0003800000 */
[----:B------:R-:W-:Y:S05]  /*3c90*/  @P0 BRA `(.L_x_24030) ;  /* 0x0000000000200947 */ /* 0x000fea0003800000 */
[----:B------:R-:W-:Y:S05]  /*3ca0*/  BRA `(.L_x_24031) ;  /* 0x0000000000247947 */ /* 0x000fea0003800000 */
.L_x_24029:
[----:B-----5:R-:W-:-:S05]  /*3cb0*/  HADD2.F32 R2, -RZ, R8.H1_H1 ;  /* 0x30000008ff027230 */ /* 0x020fca0000004100 */
[----:B------:R-:W-:Y:S01]  /*3cc0*/  FADD.FTZ R227, R2, R227 ;  /* 0x000000e302e37221 */ /* 0x000fe20000010000 */
[----:B------:R-:W-:Y:S06]  /*3cd0*/  BRA `(.L_x_24030) ;  /* 0x0000000000107947 */ /* 0x000fec0003800000 */
.L_x_24028:
[----:B-----5:R-:W-:Y:S02]  /*3ce0*/  HADD2.F32 R2, -RZ, R12.H1_H1 ;  /* 0x3000000cff027230 */ /* 0x020fe40000004100 */
[----:B------:R-:W-:-:S03]  /*3cf0*/  @P2 HADD2.F32 R128, -RZ, R8.H1_H1 ;  /* 0x30000008ff802230 */ /* 0x000fc60000004100 */
[----:B------:R-:W-:-:S04]  /*3d00*/  FADD.FTZ R227, R2, R227 ;  /* 0x000000e302e37221 */ /* 0x000fc80000010000 */
[----:B------:R-:W-:-:S07]  /*3d10*/  @P2 FADD.FTZ R227, R128, R227 ;  /* 0x000000e380e32221 */ /* 0x000fce0000010000 */
.L_x_24030:
[----:B------:R-:W-:-:S04]  /*3d20*/  F2FP.F16.F32.PACK_AB R2, RZ, R227 ;  /* 0x000000e3ff02723e */ /* 0x000fc800000000ff */
[----:B--2---:R-:W-:-:S07]  /*3d30*/  PRMT R4, R4, 0x5410, R2 ;  /* 0x0000541004047816 */ /* 0x004fce0000000002 */
.L_x_24031:
[----:B------:R-:W-:Y:S01]  /*3d40*/  HADD2.F32 R143, -RZ, R129.H0_H0 ;  /* 0x20000081ff8f7230 */ /* 0x000fe20000004100 */
[----:B------:R-:W-:Y:S06]  /*3d50*/  @P3 BRA `(.L_x_24032) ;  /* 0x0000000000203947 */ /* 0x000fec0003800000 */
[----:B------:R-:W-:-:S04]  /*3d60*/  ISETP.NE.U32.AND P4, PT, RZ, UR14, PT ;  /* 0x0000000eff007c0c */ /* 0x000fc8000bf85070 */
[----:B------:R-:W-:-:S13]  /*3d70*/  ISETP.NE.AND.EX P4, PT, RZ, UR15, PT, P4 ;  /* 0x0000000fff007c0c */ /* 0x000fda000bf85340 */
[----:B------:R-:W-:Y:S05]  /*3d80*/  @P4 BRA `(.L_x_24033) ;  /* 0x0000000000084947 */ /* 0x000fea0003800000 */
[----:B------:R-:W-:Y:S05]  /*3d90*/  @P0 BRA `(.L_x_24034) ;  /* 0x0000000000200947 */ /* 0x000fea0003800000 */
[----:B------:R-:W-:Y:S05]  /*3da0*/  BRA `(.L_x_24035) ;  /* 0x0000000000247947 */ /* 0x000fea0003800000 */
.L_x_24033:
[----:B-----5:R-:W-:-:S05]  /*3db0*/  HADD2.F32 R2, -RZ, R9.H0_H0 ;  /* 0x20000009ff027230 */ /* 0x020fca0000004100 */
[----:B------:R-:W-:Y:S01]  /*3dc0*/  FADD.FTZ R143, R2, R143 ;  /* 0x0000008f028f7221 */ /* 0x000fe20000010000 */
[----:B------:R-:W-:Y:S06]  /*3dd0*/  BRA `(.L_x_24034) ;  /* 0x0000000000107947 */ /* 0x000fec0003800000 */
.L_x_24032:
[----:B-----5:R-:W-:Y:S02]  /*3de0*/  HADD2.F32 R2, -RZ, R13.H0_H0 ;  /* 0x2000000dff027230 */ /* 0x020fe40000004100 */
[----:B------:R-:W-:-:S03]  /*3df0*/  @P2 HADD2.F32 R128, -RZ, R9.H0_H0 ;  /* 0x20000009ff802230 */ /* 0x000fc60000004100 */
[----:B------:R-:W-:-:S04]  /*3e00*/  FADD.FTZ R143, R2, R143 ;  /* 0x0000008f028f7221 */ /* 0x000fc80000010000 */
[----:B------:R-:W-:-:S07]  /*3e10*/  @P2 FADD.FTZ R143, R128, R143 ;  /* 0x0000008f808f2221 */ /* 0x000fce0000010000 */
.L_x_24034:
[----:B------:R-:W-:-:S04]  /*3e20*/  F2FP.F16.F32.PACK_AB R2, RZ, R143 ;  /* 0x0000008fff02723e */ /* 0x000fc800000000ff */
[----:B--2---:R-:W-:-:S07]  /*3e30*/  PRMT R5, R2, 0x7610, R5 ;  /* 0x0000761002057816 */ /* 0x004fce0000000005 */
.L_x_24035:
[----:B------:R-:W-:Y:S01]  /*3e40*/  HADD2.F32 R231, -RZ, R129.H1_H1 ;  /* 0x30000081ffe77230 */ /* 0x000fe20000004100 */
[----:B------:R-:W-:Y:S06]  /*3e50*/  @P3 BRA `(.L_x_24036) ;  /* 0x0000000000203947 */ /* 0x000fec0003800000 */
[----:B------:R-:W-:-:S04]  /*3e60*/  ISETP.NE.U32.AND P4, PT, RZ, UR14, PT ;  /* 0x0000000eff007c0c */ /* 0x000fc8000bf85070 */
[----:B------:R-:W-:-:S13]  /*3e70*/  ISETP.NE.AND.EX P4, PT, RZ, UR15, PT, P4 ;  /* 0x0000000fff007c0c */ /* 0x000fda000bf85340 */
[----:B------:R-:W-:Y:S05]  /*3e80*/  @P4 BRA `(.L_x_24037) ;  /* 0x0000000000084947 */ /* 0x000fea0003800000 */
[----:B------:R-:W-:Y:S05]  /*3e90*/  @P0 BRA `(.L_x_24038) ;  /* 0x0000000000200947 */ /* 0x000fea0003800000 */
[----:B------:R-:W-:Y:S05]  /*3ea0*/  BRA `(.L_x_24039) ;  /* 0x0000000000247947 */ /* 0x000fea0003800000 */
.L_x_24037:
[----:B-----5:R-:W-:-:S05]  /*3eb0*/  HADD2.F32 R2, -RZ, R9.H1_H1 ;  /* 0x30000009ff027230 */ /* 0x020fca0000004100 */
[----:B------:R-:W-:Y:S01]  /*3ec0*/  FADD.FTZ R231, R2, R231 ;  /* 0x000000e702e77221 */ /* 0x000fe20000010000 */
[----:B------:R-:W-:Y:S06]  /*3ed0*/  BRA `(.L_x_24038) ;  /* 0x0000000000107947 */ /* 0x000fec0003800000 */
.L_x_24036:
[----:B-----5:R-:W-:Y:S02]  /*3ee0*/  HADD2.F32 R2, -RZ, R13.H1_H1 ;  /* 0x3000000dff027230 */ /* 0x020fe40000004100 */
[----:B------:R-:W-:-:S03]  /*3ef0*/  @P2 HADD2.F32 R128, -RZ, R9.H1_H1 ;  /* 0x30000009ff802230 */ /* 0x000fc60000004100 */
[----:B------:R-:W-:-:S04]  /*3f00*/  FADD.FTZ R231, R2, R231 ;  /* 0x000000e702e77221 */ /* 0x000fc80000010000 */
[----:B------:R-:W-:-:S07]  /*3f10*/  @P2 FADD.FTZ R231, R128, R231 ;  /* 0x000000e780e72221 */ /* 0x000fce0000010000 */
.L_x_24038:
[----:B------:R-:W-:-:S04]  /*3f20*/  F2FP.F16.F32.PACK_AB R2, RZ, R231 ;  /* 0x000000e7ff02723e */ /* 0x000fc800000000ff */
[----:B--2---:R-:W-:-:S07]  /*3f30*/  PRMT R5, R5, 0x5410, R2 ;  /* 0x0000541005057816 */ /* 0x004fce0000000002 */
.L_x_24039:
[----:B------:R-:W-:Y:S01]  /*3f40*/  HADD2.F32 R233, -RZ, R130.H0_H0 ;  /* 0x20000082ffe97230 */ /* 0x000fe20000004100 */
[----:B------:R-:W-:Y:S06]  /*3f50*/  @P3 BRA `(.L_x_24040) ;  /* 0x0000000000203947 */ /* 0x000fec0003800000 */
[----:B------:R-:W-:-:S04]  /*3f60*/  ISETP.NE.U32.AND P4, PT, RZ, UR14, PT ;  /* 0x0000000eff007c0c */ /* 0x000fc8000bf85070 */
[----:B------:R-:W-:-:S13]  /*3f70*/  ISETP.NE.AND.EX P4, PT, RZ, UR15, PT, P4 ;  /* 0x0000000fff007c0c */ /* 0x000fda000bf85340 */
[----:B------:R-:W-:Y:S05]  /*3f80*/  @P4 BRA `(.L_x_24041) ;  /* 0x0000000000084947 */ /* 0x000fea0003800000 */
[----:B------:R-:W-:Y:S05]  /*3f90*/  @P0 BRA `(.L_x_24042) ;  /* 0x0000000000200947 */ /* 0x000fea0003800000 */
[----:B------:R-:W-:Y:S05]  /*3fa0*/  BRA `(.L_x_24043) ;  /* 0x0000000000247947 */ /* 0x000fea0003800000 */
.L_x_24041:
[----:B-----5:R-:W-:-:S05]  /*3fb0*/  HADD2.F32 R2, -RZ, R10.H0_H0 ;  /* 0x2000000aff027230 */ /* 0x020fca0000004100 */
[----:B------:R-:W-:Y:S01]  /*3fc0*/  FADD.FTZ R233, R2, R233 ;  /* 0x000000e902e97221 */ /* 0x000fe20000010000 */
[----:B------:R-:W-:Y:S06]  /*3fd0*/  BRA `(.L_x_24042) ;  /* 0x0000000000107947 */ /* 0x000fec0003800000 */
.L_x_24040:
[----:B-----5:R-:W-:Y:S02]  /*3fe0*/  HADD2.F32 R2, -RZ, R14.H0_H0 ;  /* 0x2000000eff027230 */ /* 0x020fe40000004100 */
[----:B------:R-:W-:-:S03]  /*3ff0*/  @P2 HADD2.F32 R128, -RZ, R10.H0_H0 ;  /* 0x2000000aff802230 */ /* 0x000fc60000004100 */
[----:B------:R-:W-:-:S04]  /*4000*/  FADD.FTZ R233, R2, R233 ;  /* 0x000000e902e97221 */ /* 0x000fc80000010000 */
[----:B------:R-:W-:-:S07]  /*4010*/  @P2 FADD.FTZ R233, R128, R233 ;  /* 0x000000e980e92221 */ /* 0x000fce0000010000 */
.L_x_24042:
[----:B------:R-:W-:-:S04]  /*4020*/  F2FP.F16.F32.PACK_AB R3, RZ, R233 ;  /* 0x000000e9ff03723e */ /* 0x000fc800000000ff */
[----:B------:R-:W-:-:S07]  /*4030*/  PRMT R6, R3, 0x7610, R6 ;  /* 0x0000761003067816 */ /* 0x000fce0000000006 */
.L_x_24043:
[----:B------:R-:W-:Y:S01]  /*4040*/  HADD2.F32 R235, -RZ, R130.H1_H1 ;  /* 0x30000082ffeb7230 */ /* 0x000fe20000004100 */
[----:B------:R-:W-:Y:S06]  /*4050*/  @P3 BRA `(.L_x_24044) ;  /* 0x0000000000203947 */ /* 0x000fec0003800000 */
[----:B------:R-:W-:-:S04]  /*4060*/  ISETP.NE.U32.AND P4, PT, RZ, UR14, PT ;  /* 0x0000000eff007c0c */ /* 0x000fc8000bf85070 */
[----:B------:R-:W-:-:S13]  /*4070*/  ISETP.NE.AND.EX P4, PT, RZ, UR15, PT, P4 ;  /* 0x0000000fff007c0c */ /* 0x000fda000bf85340 */
[----:B------:R-:W-:Y:S05]  /*4080*/  @P4 BRA `(.L_x_24045) ;  /* 0x0000000000084947 */ /* 0x000fea0003800000 */
[----:B------:R-:W-:Y:S05]  /*4090*/  @P0 BRA `(.L_x_24046) ;  /* 0x0000000000200947 */ /* 0x000fea0003800000 */
[----:B------:R-:W-:Y:S05]  /*40a0*/  BRA `(.L_x_24047) ;  /* 0x0000000000247947 */ /* 0x000fea0003800000 */
.L_x_24045:
[----:B-----5:R-:W-:-:S05]  /*40b0*/  HADD2.F32 R2, -RZ, R10.H1_H1 ;  /* 0x3000000aff027230 */ /* 0x020fca0000004100 */
[----:B------:R-:W-:Y:S01]  /*40c0*/  FADD.FTZ R235, R2, R235 ;  /* 0x000000eb02eb7221 */ /* 0x000fe20000010000 */
[----:B------:R-:W-:Y:S06]  /*40d0*/  BRA `(.L_x_24046) ;  /* 0x0000000000107947 */ /* 0x000fec0003800000 */
.L_x_24044:
[----:B-----5:R-:W-:Y:S02]  /*40e0*/  HADD2.F32 R2, -RZ, R14.H1_H1 ;  /* 0x3000000eff027230 */ /* 0x020fe40000004100 */
[----:B------:R-:W-:-:S03]  /*40f0*/  @P2 HADD2.F32 R128, -RZ, R10.H1_H1 ;  /* 0x3000000aff802230 */ /* 0x000fc60000004100 */
[----:B------:R-:W-:-:S04]  /*4100*/  FADD.FTZ R235, R2, R235 ;  /* 0x000000eb02eb7221 */ /* 0x000fc80000010000 */
[----:B------:R-:W-:-:S07]  /*4110*/  @P2 FADD.FTZ R235, R128, R235 ;  /* 0x000000eb80eb2221 */ /* 0x000fce0000010000 */
.L_x_24046:
[----:B------:R-:W-:-:S04]  /*4120*/  F2FP.F16.F32.PACK_AB R3, RZ, R235 ;  /* 0x000000ebff03723e */ /* 0x000fc800000000ff */
[----:B------:R-:W-:-:S07]  /*4130*/  PRMT R6, R6, 0x5410, R3 ;  /* 0x0000541006067816 */ /* 0x000fce0000000003 */
.L_x_24047:
[----:B------:R-:W-:Y:S01]  /*4140*/  HADD2.F32 R237, -RZ, R131.H0_H0 ;  /* 0x20000083ffed7230 */ /* 0x000fe20000004100 */
[----:B------:R-:W-:Y:S06]  /*4150*/  @P3 BRA `(.L_x_24048) ;  /* 0x0000000000203947 */ /* 0x000fec0003800000 */
[----:B------:R-:W-:-:S04]  /*4160*/  ISETP.NE.U32.AND P4, PT, RZ, UR14, PT ;  /* 0x0000000eff007c0c */ /* 0x000fc8000bf85070 */
[----:B------:R-:W-:-:S13]  /*4170*/  ISETP.NE.AND.EX P4, PT, RZ, UR15, PT, P4 ;  /* 0x0000000fff007c0c */ /* 0x000fda000bf85340 */
[----:B------:R-:W-:Y:S05]  /*4180*/  @P4 BRA `(.L_x_24049) ;  /* 0x0000000000084947 */ /* 0x000fea0003800000 */
[----:B------:R-:W-:Y:S05]  /*4190*/  @P0 BRA `(.L_x_24050) ;  /* 0x0000000000200947 */ /* 0x000fea0003800000 */
[----:B------:R-:W-:Y:S05]  /*41a0*/  BRA `(.L_x_24051) ;  /* 0x0000000000247947 */ /* 0x000fea0003800000 */
.L_x_24049:
[----:B-----5:R-:W-:-:S05]  /*41b0*/  HADD2.F32 R2, -RZ, R11.H0_H0 ;  /* 0x2000000bff027230 */ /* 0x020fca0000004100 */
[----:B------:R-:W-:Y:S01]  /*41c0*/  FADD.FTZ R237, R2, R237 ;  /* 0x000000ed02ed7221 */ /* 0x000fe20000010000 */
[----:B------:R-:W-:Y:S06]  /*41d0*/  BRA `(.L_x_24050) ;  /* 0x0000000000107947 */ /* 0x000fec0003800000 */
.L_x_24048:
[----:B-----5:R-:W-:Y:S02]  /*41e0*/  HADD2.F32 R2, -RZ, R15.H0_H0 ;  /* 0x2000000fff027230 */ /* 0x020fe40000004100 */
[----:B------:R-:W-:-:S03]  /*41f0*/  @P2 HADD2.F32 R128, -RZ, R11.H0_H0 ;  /* 0x2000000bff802230 */ /* 0x000fc60000004100 */
[----:B------:R-:W-:-:S04]  /*4200*/  FADD.FTZ R237, R2, R237 ;  /* 0x000000ed02ed7221 */ /* 0x000fc80000010000 */
[----:B------:R-:W-:-:S07]  /*4210*/  @P2 FADD.FTZ R237, R128, R237 ;  /* 0x000000ed80ed2221 */ /* 0x000fce0000010000 */
.L_x_24050:
[----:B------:R-:W-:-:S04]  /*4220*/  F2FP.F16.F32.PACK_AB R2, RZ, R237 ;  /* 0x000000edff02723e */ /* 0x000fc800000000ff */
[----:B------:R-:W-:-:S07]  /*4230*/  PRMT R7, R2, 0x7610, R7 ;  /* 0x0000761002077816 */ /* 0x000fce0000000007 */
.L_x_24051:
[----:B------:R-:W-:Y:S01]  /*4240*/  HADD2.F32 R131, -RZ, R131.H1_H1 ;  /* 0x30000083ff837230 */ /* 0x000fe20000004100 */
[----:B------:R-:W-:Y:S06]  /*4250*/  @P3 BRA `(.L_x_24052) ;  /* 0x0000000000203947 */ /* 0x000fec0003800000 */
[----:B------:R-:W-:-:S04]  /*4260*/  ISETP.NE.U32.AND P2, PT, RZ, UR14, PT ;  /* 0x0000000eff007c0c */ /* 0x000fc8000bf45070 */
[----:B------:R-:W-:-:S13]  /*4270*/  ISETP.NE.AND.EX P2, PT, RZ, UR15, PT, P2 ;  /* 0x0000000fff007c0c */ /* 0x000fda000bf45320 */
[----:B------:R-:W-:Y:S05]  /*4280*/  @P2 BRA `(.L_x_24053) ;  /* 0x0000000000082947 */ /* 0x000fea0003800000 */
[----:B------:R-:W-:Y:S05]  /*4290*/  @P0 BRA `(.L_x_24054) ;  /* 0x0000000000200947 */ /* 0x000fea0003800000 */
[----:B------:R-:W-:Y:S05]  /*42a0*/  BRA `(.L_x_24055) ;  /* 0x0000000000247947 */ /* 0x000fea0003800000 */
.L_x_24053:
[----:B-----5:R-:W-:-:S05]  /*42b0*/  HADD2.F32 R2, -RZ, R11.H1_H1 ;  /* 0x3000000bff027230 */ /* 0x020fca0000004100 */
[----:B------:R-:W-:Y:S01]  /*42c0*/  FADD.FTZ R131, R2, R131 ;  /* 0x0000008302837221 */ /* 0x000fe20000010000 */
[----:B------:R-:W-:Y:S06]  /*42d0*/  BRA `(.L_x_24054) ;  /* 0x0000000000107947 */ /* 0x000fec0003800000 */
.L_x_24052:
[----:B-----5:R-:W-:Y:S02]  /*42e0*/  HADD2.F32 R2, -RZ, R15.H1_H1 ;  /* 0x3000000fff027230 */ /* 0x020fe40000004100 */
[----:B------:R-:W-:-:S03]  /*42f0*/  @P2 HADD2.F32 R128, -RZ, R11.H1_H1 ;  /* 0x3000000bff802230 */ /* 0x000fc60000004100 */
[----:B------:R-:W-:-:S04]  /*4300*/  FADD.FTZ R131, R2, R131 ;  /* 0x0000008302837221 */ /* 0x000fc80000010000 */
[----:B------:R-:W-:-:S07]  /*4310*/  @P2 FADD.FTZ R131, R128, R131 ;  /* 0x0000008380832221 */ /* 0x000fce0000010000 */
.L_x_24054:
[----:B------:R-:W-:-:S04]  /*4320*/  F2FP.F16.F32.PACK_AB R2, RZ, R131 ;  /* 0x00000083ff02723e */ /* 0x000fc800000000ff */
[----:B------:R-:W-:-:S07]  /*4330*/  PRMT R7, R7, 0x5410, R2 ;  /* 0x0000541007077816 */ /* 0x000fce0000000002 */
.L_x_24055:
        /* <DEDUP_REMOVED lines=198> */
.L_x_24068:
        /* <DEDUP_REMOVED lines=149> */
[----:B------:R-:W-:Y:S01]  /*58f0*/  F2FP.F16.F32.PACK_AB R131, R140, R131 ;  /* 0x000000838c83723e */ /* 0x000fe200000000ff */
        /* <DEDUP_REMOVED lines=43> */
[----:B------:R-:W-:Y:S01]  /*5bb0*/  F2FP.F16.F32.PACK_AB R130, R142, R205 ;  /* 0x000000cd8e82723e */ /* 0x000fe200000000ff */
        /* <DEDUP_REMOVED lines=8> */
[----:B------:R-:W-:Y:S01]  /*5c40*/  F2FP.F16.F32.PACK_AB R129, R242, R129 ;  /* 0x00000081f281723e */ /* 0x000fe200000000ff */
[----:B0-----:R-:W-:Y:S01]  /*5c50*/  FFMA.FTZ R155, R57, R204, R113 ;  /* 0x000000cc399b7223 */ /* 0x001fe20000010071 */
[----:B------:R-:W-:Y:S01]  /*5c60*/  FFMA.FTZ R3, R61, R212, R117 ;  /* 0x000000d43d037223 */ /* 0x000fe20000010075 */
[----:B------:R-:W-:Y:S01]  /*5c70*/  F2FP.F16.F32.PACK_AB R128, R203, R128 ;  /* 0x00000080cb80723e */ /* 0x000fe200000000ff */
[----:B------:R-:W-:Y:S01]  /*5c80*/  FFMA.FTZ R134, R55, R134, R111 ;  /* 0x0000008637867223 */ /* 0x000fe2000001006f */
[----:B------:R-:W-:Y:S01]  /*5c90*/  F2FP.F16.F32.PACK_AB R141, R202, R141 ;  /* 0x0000008dca8d723e */ /* 0x000fe200000000ff */
[----:B---3--:R-:W-:Y:S01]  /*5ca0*/  IMAD.WIDE.U32 R202, R137, 0x10, R156 ;  /* 0x0000001089ca7825 */ /* 0x008fe200078e009c */
[----:B------:R-:W-:Y:S01]  /*5cb0*/  F2FP.F16.F32.PACK_AB R143, R206, R143 ;  /* 0x0000008fce8f723e */ /* 0x000fe200000000ff */
[----:B------:R0:W-:Y:S01]  /*5cc0*/  STG.E.128 desc[UR4][R146.64], R128 ;  /* 0x0000008092007986 */ /* 0x0001e2000c101d04 */
[----:B------:R-:W-:Y:S01]  /*5cd0*/  F2FP.F16.F32.PACK_AB R142, R155, R142 ;  /* 0x0000008e9b8e723e */ /* 0x000fe200000000ff */
[----:B------:R-:W-:Y:S01]  /*5ce0*/  FFMA.FTZ R137, R53, R0, R109 ;  /* 0x0000000035897223 */ /* 0x000fe2000001006d */
[----:B------:R-:W-:Y:S01]  /*5cf0*/  F2FP.F16.F32.PACK_AB R140, R3, R140 ;  /* 0x0000008c038c723e */ /* 0x000fe200000000ff */
        /* <DEDUP_REMOVED lines=19> */
[----:B------:R-:W-:Y:S01]  /*5e30*/  F2FP.F16.F32.PACK_AB R128, R137, R128 ;  /* 0x000000808980723e */ /* 0x000fe200000000ff */
[----:B------:R-:W-:Y:S01]  /*5e40*/  FFMA.FTZ R137, R46, R167, R102 ;  /* 0x000000a72e897223 */ /* 0x000fe20000010066 */
[----:B------:R-:W-:Y:S01]  /*5e50*/  FFMA.FTZ R193, R24, R193, R80 ;  /* 0x000000c118c17223 */ /* 0x000fe20000010050 */
[----:B-1----:R-:W-:Y:S01]  /*5e60*/  FFMA.FTZ R141, R41, R160, R97 ;  /* 0x000000a0298d7223 */ /* 0x002fe20000010061 */
[----:B------:R-:W-:Y:S01]  /*5e70*/  FFMA.FTZ R142, R32, R183, R88 ;  /* 0x000000b7208e7223 */ /* 0x000fe20000010058 */
[----:B------:R-:W-:Y:S01]  /*5e80*/  FFMA.FTZ R143, R34, R191, R90 ;  /* 0x000000bf228f7223 */ /* 0x000fe2000001005a */
[----:B------:R-:W-:Y:S01]  /*5e90*/  FFMA.FTZ R140, R36, R171, R92 ;  /* 0x000000ab248c7223 */ /* 0x000fe2000001005c */
[----:B------:R-:W-:Y:S01]  /*5ea0*/  FFMA.FTZ R151, R26, R197, R82 ;  /* 0x000000c51a977223 */ /* 0x000fe20000010052 */
[----:B------:R-:W-:Y:S01]  /*5eb0*/  F2FP.F16.F32.PACK_AB R138, R141, R138 ;  /* 0x0000008a8d8a723e */ /* 0x000fe200000000ff */
        /* <DEDUP_REMOVED lines=17> */
[----:B------:R-:W-:Y:S01]  /*5fd0*/  IMAD.WIDE.U32 R144, R145, 0x10, R156 ;  /* 0x0000001091907825 */ /* 0x000fe200078e009c */
[----:B------:R-:W-:-:S02]  /*5fe0*/  F2FP.F16.F32.PACK_AB R130, R139, R130 ;  /* 0x000000828b82723e */ /* 0x000fc400000000ff */
[----:B------:R-:W-:Y:S01]  /*5ff0*/  F2FP.F16.F32.PACK_AB R129, R134, R129 ;  /* 0x000000818681723e */ /* 0x000fe200000000ff */
[----:B------:R-:W-:Y:S01]  /*6000*/  IMAD.WIDE.U32 R156, R153, 0x10, R156 ;  /* 0x00000010999c7825 */ /* 0x000fe200078e009c */
[----:B------:R-:W-:Y:S02]  /*6010*/  F2FP.F16.F32.PACK_AB R139, R168, R181 ;  /* 0x000000b5a88b723e */ /* 0x000fe400000000ff */
[----:B------:R-:W-:Y:S01]  /*6020*/  F2FP.F16.F32.PACK_AB R137, R158, R137 ;  /* 0x000000899e89723e */ /* 0x000fe200000000ff */
[----:B------:R0:W-:Y:S01]  /*6030*/  STG.E.128 desc[UR4][R2.64], R128 ;  /* 0x0000008002007986 */ /* 0x0001e2000c101d04 */
[----:B------:R-:W-:Y:S02]  /*6040*/  F2FP.F16.F32.PACK_AB R136, R136, R163 ;  /* 0x000000a38888723e */ /* 0x000fe400000000ff */
[----:B------:R-:W-:Y:S02]  /*6050*/  F2FP.F16.F32.PACK_AB R143, R176, R143 ;  /* 0x0000008fb08f723e */ /* 0x000fe400000000ff */
[----:B------:R-:W-:Y:S01]  /*6060*/  F2FP.F16.F32.PACK_AB R141, R150, R141 ;  /* 0x0000008d968d723e */ /* 0x000fe200000000ff */
[----:B------:R0:W-:Y:S01]  /*6070*/  STG.E.128 desc[UR4][R144.64], R136 ;  /* 0x0000008890007986 */ /* 0x0001e2000c101d04 */
[----:B------:R-:W-:-:S02]  /*6080*/  F2FP.F16.F32.PACK_AB R140, R147, R140 ;  /* 0x0000008c938c723e */ /* 0x000fc400000000ff */
[----:B------:R-:W-:Y:S02]  /*6090*/  F2FP.F16.F32.PACK_AB R151, R238, R151 ;  /* 0x00000097ee97723e */ /* 0x000fe400000000ff */
[----:B------:R-:W-:Y:S01]  /*60a0*/  F2FP.F16.F32.PACK_AB R150, R236, R193 ;  /* 0x000000c1ec96723e */ /* 0x000fe200000000ff */
[----:B------:R0:W-:Y:S01]  /*60b0*/  STG.E.128 desc[UR4][R178.64], R140 ;  /* 0x0000008cb2007986 */ /* 0x0001e2000c101d04 */
[----:B------:R-:W-:Y:S02]  /*60c0*/  F2FP.F16.F32.PACK_AB R149, R224, R149 ;  /* 0x00000095e095723e */ /* 0x000fe400000000ff */
[----:B------:R-:W-:Y:S02]  /*60d0*/  F2FP.F16.F32.PACK_AB R148, R148, R177 ;  /* 0x000000b19494723e */ /* 0x000fe400000000ff */
[----:B------:R-:W-:Y:S02]  /*60e0*/  F2FP.F16.F32.PACK_AB R219, R244, R201 ;  /* 0x000000c9f4db723e */ /* 0x000fe400000000ff */
[----:B------:R-:W-:Y:S01]  /*60f0*/  F2FP.F16.F32.PACK_AB R218, R232, R199 ;  /* 0x000000c7e8da723e */ /* 0x000fe200000000ff */
[----:B------:R0:W-:Y:S01]  /*6100*/  STG.E.128 desc[UR4][R186.64], R148 ;  /* 0x00000094ba007986 */ /* 0x0001e2000c101d04 */
[----:B------:R-:W-:-:S02]  /*6110*/  F2FP.F16.F32.PACK_AB R217, R230, R195 ;  /* 0x000000c3e6d9723e */ /* 0x000fc400000000ff */
[----:B------:R-:W-:Y:S02]  /*6120*/  F2FP.F16.F32.PACK_AB R216, R216, R189 ;  /* 0x000000bdd8d8723e */ /* 0x000fe400000000ff */
[----:B------:R-:W-:Y:S02]  /*6130*/  IADD3 R135, R135, UR10, RZ ;  /* 0x0000000a87877c10 */ /* 0x000fe4000fffe0ff */
[----:B------:R-:W-:Y:S01]  /*6140*/  SEL R0, RZ, 0x1, P2 ;  /* 0x00000001ff007807 */ /* 0x000fe20001000000 */
[----:B------:R0:W-:Y:S01]  /*6150*/  STG.E.128 desc[UR4][R156.64], R216 ;  /* 0x000000d89c007986 */ /* 0x0001e2000c101d04 */
[----:B------:R-:W-:-:S13]  /*6160*/  ISETP.GE.AND P3, PT, R135, UR11, PT ;  /* 0x0000000b87007c0c */ /* 0x000fda000bf66270 */
[----:B------:R-:W-:Y:S05]  /*6170*/  @!P3 BRA `(.L_x_24057) ;  /* 0xffffffa40008b947 */ /* 0x000fea000383ffff */
[----:B------:R-:W-:Y:S05]  /*6180*/  EXIT ;  /* 0x000000000000794d */ /* 0x000fea0003800000 */
.L_x_24056:
[----:B------:R-:W-:Y:S01]  /*6190*/  HFMA2.MMA R152, -RZ, RZ, 0, 5.9604644775390625e-08 ;  /* 0x00000001ff987435 */ /* 0x000fe200000001ff */
[----:B------:R-:W-:Y:S02]  /*61a0*/  MOV R150, R0 ;  /* 0x0000000000967202 */ /* 0x000fe40000000f00 */
[----:B------:R-:W-:Y:S02]  /*61b0*/  MOV R154, 0x1f ;  /* 0x0000001f009a7802 */ /* 0x000fe40000000f00 */
[----:B------:R-:W-:-:S07]  /*61c0*/  MOV R148, 0xffffffff ;  /* 0xffffffff00947802 */ /* 0x000fce0000000f00 */
[----:B--2--5:R-:W-:Y:S05]  /*61d0*/  WARPSYNC.COLLECTIVE R148, `(.L_x_24058) ;  /* 0x0000000094087348 */ /* 0x024fea0003c00000 */
[----:B------:R0:W1:Y:S02]  /*61e0*/  SHFL.BFLY P4, R142, R150, R152, R154 ;  /* 0x0c000098968e7389 */ /* 0x000064000008009a */
[----:B012--5:R-:W-:Y:S01]  /*61f0*/  ENDCOLLECTIVE ;  /* 0x000000000000791b */ /* 0x027fe20003800000 */
.L_x_24058:
[----:B------:R-:W-:Y:S01]  /*6200*/  HFMA2.MMA R152, -RZ, RZ, 0, 1.1920928955078125e-07 ;  /* 0x00000002ff987435 */ /* 0x000fe200000001ff */
[----:B------:R-:W-:-:S05]  /*6210*/  MOV R3, R142 ;  /* 0x0000008e00037202 */ /* 0x000fca0000000f00 */
[----:B------:R-:W-:-:S05]  /*6220*/  FADD.FTZ R3, R0, R3 ;  /* 0x0000000300037221 */ /* 0x000fca0000010000 */
[----:B------:R-:W-:-:S07]  /*6230*/  MOV R150, R3 ;  /* 0x0000000300967202 */ /* 0x000fce0000000f00 */
[----:B------:R-:W-:Y:S05]  /*6240*/  WARPSYNC.COLLECTIVE R148, `(.L_x_24059) ;  /* 0x0000000094087348 */ /* 0x000fea0003c00000 */
[----:B------:R0:W1:Y:S02]  /*6250*/  SHFL.BFLY P4, R142, R150, R152, R154 ;  /* 0x0c000098968e7389 */ /* 0x000064000008009a */
[----:B01----:R-:W-:Y:S01]  /*6260*/  ENDCOLLECTIVE ;  /* 0x000000000000791b */ /* 0x003fe20003800000 */
.L_x_24059:
[----:B------:R-:W-:Y:S01]  /*6270*/  HFMA2.MMA R152, -RZ, RZ, 0, 2.384185791015625e-07 ;  /* 0x00000004ff987435 */ /* 0x000fe200000001ff */
[----:B------:R-:W-:-:S05]  /*6280*/  MOV R2, R142 ;  /* 0x0000008e00027202 */ /* 0x000fca0000000f00 */
[----:B------:R-:W-:-:S05]  /*6290*/  FADD.FTZ R130, R3, R2 ;  /* 0x0000000203827221 */ /* 0x000fca0000010000 */
[----:B------:R-:W-:-:S07]  /*62a0*/  MOV R150, R130 ;  /* 0x0000008200967202 */ /* 0x000fce0000000f00 */
[----:B------:R-:W-:Y:S05]  /*62b0*/  WARPSYNC.COLLECTIVE R148, `(.L_x_24060) ;  /* 0x0000000094087348 */ /* 0x000fea0003c00000 */
[----:B------:R0:W1:Y:S02]  /*62c0*/  SHFL.BFLY P4, R142, R150, R152, R154 ;  /* 0x0c000098968e7389 */ /* 0x000064000008009a */
[----:B01----:R-:W-:Y:S01]  /*62d0*/  ENDCOLLECTIVE ;  /* 0x000000000000791b */ /* 0x003fe20003800000 */
.L_x_24060:
[----:B------:R-:W-:Y:S01]  /*62e0*/  HFMA2.MMA R152, -RZ, RZ, 0, 4.76837158203125e-07 ;  /* 0x00000008ff987435 */ /* 0x000fe200000001ff */
[----:B------:R-:W-:-:S05]  /*62f0*/  MOV R245, R142 ;  /* 0x0000008e00f57202 */ /* 0x000fca0000000f00 */
[----:B------:R-:W-:-:S05]  /*6300*/  FADD.FTZ R245, R130, R245 ;  /* 0x000000f582f57221 */ /* 0x000fca0000010000 */
[----:B------:R-:W-:-:S07]  /*6310*/  MOV R150, R245 ;  /* 0x000000f500967202 */ /* 0x000fce0000000f00 */
[----:B------:R-:W-:Y:S05]  /*6320*/  WARPSYNC.COLLECTIVE R148, `(.L_x_24061) ;  /* 0x0000000094087348 */ /* 0x000fea0003c00000 */
[----:B------:R0:W1:Y:S02]  /*6330*/  SHFL.BFLY P4, R142, R150, R152, R154 ;  /* 0x0c000098968e7389 */ /* 0x000064000008009a */
[----:B01----:R-:W-:Y:S01]  /*6340*/  ENDCOLLECTIVE ;  /* 0x000000000000791b */ /* 0x003fe20003800000 */
.L_x_24061:
[----:B------:R-:W-:Y:S01]  /*6350*/  HFMA2.MMA R152, -RZ, RZ, 0, 9.5367431640625e-07 ;  /* 0x00000010ff987435 */ /* 0x000fe200000001ff */
[----:B------:R-:W-:-:S05]  /*6360*/  MOV R2, R142 ;  /* 0x0000008e00027202 */ /* 0x000fca0000000f00 */
[----:B------:R-:W-:-:S05]  /*6370*/  FADD.FTZ R140, R245, R2 ;  /* 0x00000002f58c7221 */ /* 0x000fca0000010000 */
[----:B------:R-:W-:-:S07]  /*6380*/  MOV R150, R140 ;  /* 0x0000008c00967202 */ /* 0x000fce0000000f00 */
[----:B------:R-:W-:Y:S05]  /*6390*/  WARPSYNC.COLLECTIVE R148, `(.L_x_24062) ;  /* 0x0000000094087348 */ /* 0x000fea0003c00000 */
[----:B------:R0:W1:Y:S02]  /*63a0*/  SHFL.BFLY P4, R142, R150, R152, R154 ;  /* 0x0c000098968e7389 */ /* 0x000064000008009a */
[----:B01----:R-:W-:Y:S01]  /*63b0*/  ENDCOLLECTIVE ;  /* 0x000000000000791b */ /* 0x003fe20003800000 */
.L_x_24062:
        /* <DEDUP_REMOVED lines=120> */
.L_x_24063:
[----:B------:R-:W-:Y:S01]  /*6b40*/  HFMA2.MMA R152, -RZ, RZ, 0, 1.1920928955078125e-07 ;  /* 0x00000002ff987435 */ /* 0x000fe200000001ff */
[----:B------:R-:W-:-:S05]  /*6b50*/  MOV R3, R142 ;  /* 0x0000008e00037202 */ /* 0x000fca0000000f00 */
[----:B------:R-:W-:-:S05]  /*6b60*/  FADD.FTZ R3, R0, R3 ;  /* 0x0000000300037221 */ /* 0x000fca0000010000 */
[----:B------:R-:W-:-:S07]  /*6b70*/  MOV R150, R3 ;  /* 0x0000000300967202 */ /* 0x000fce0000000f00 */
[----:B------:R-:W-:Y:S05]  /*6b80*/  WARPSYNC.COLLECTIVE R148, `(.L_x_24064) ;  /* 0x0000000094087348 */ /* 0x000fea0003c00000 */
[----:B------:R0:W1:Y:S02]  /*6b90*/  SHFL.BFLY P4, R142, R150, R152, R154 ;  /* 0x0c000098968e7389 */ /* 0x000064000008009a */
[----:B01----:R-:W-:Y:S01]  /*6ba0*/  ENDCOLLECTIVE ;  /* 0x000000000000791b */ /* 0x003fe20003800000 */
.L_x_24064:
[----:B------:R-:W-:Y:S01]  /*6bb0*/  HFMA2.MMA R152, -RZ, RZ, 0, 2.384185791015625e-07 ;  /* 0x00000004ff987435 */ /* 0x000fe200000001ff */
[----:B------:R-:W-:-:S05]  /*6bc0*/  MOV R130, R142 ;  /* 0x0000008e00827202 */ /* 0x000fca0000000f00 */
[----:B------:R-:W-:-:S05]  /*6bd0*/  FADD.FTZ R130, R3, R130 ;  /* 0x0000008203827221 */ /* 0x000fca0000010000 */
[----:B------:R-:W-:-:S07]  /*6be0*/  MOV R150, R130 ;  /* 0x0000008200967202 */ /* 0x000fce0000000f00 */
[----:B------:R-:W-:Y:S05]  /*6bf0*/  WARPSYNC.COLLECTIVE R148, `(.L_x_24065) ;  /* 0x0000000094087348 */ /* 0x000fea0003c00000 */
[----:B------:R0:W1:Y:S02]  /*6c00*/  SHFL.BFLY P4, R142, R150, R152, R154 ;  /* 0x0c000098968e7389 */ /* 0x000064000008009a */
[----:B01----:R-:W-:Y:S01]  /*6c10*/  ENDCOLLECTIVE ;  /* 0x000000000000791b */ /* 0x003fe20003800000 */
.L_x_24065:
[----:B------:R-:W-:Y:S01]  /*6c20*/  HFMA2.MMA R152, -RZ, RZ, 0, 4.76837158203125e-07 ;  /* 0x00000008ff987435 */ /* 0x000fe200000001ff */
[----:B------:R-:W-:-:S05]  /*6c30*/  MOV R245, R142 ;  /* 0x0000008e00f57202 */ /* 0x000fca0000000f00 */
[----:B------:R-:W-:-:S05]  /*6c40*/  FADD.FTZ R245, R130, R245 ;  /* 0x000000f582f57221 */ /* 0x000fca0000010000 */
[----:B------:R-:W-:-:S07]  /*6c50*/  MOV R150, R245 ;  /* 0x000000f500967202 */ /* 0x000fce0000000f00 */
[----:B------:R-:W-:Y:S05]  /*6c60*/  WARPSYNC.COLLECTIVE R148, `(.L_x_24066) ;  /* 0x0000000094087348 */ /* 0x000fea0003c00000 */
[----:B------:R0:W1:Y:S02]  /*6c70*/  SHFL.BFLY P4, R142, R150, R152, R154 ;  /* 0x0c000098968e7389 */ /* 0x000064000008009a */
[----:B01----:R-:W-:Y:S01]  /*6c80*/  ENDCOLLECTIVE ;  /* 0x000000000000791b */ /* 0x003fe20003800000 */
.L_x_24066:
[----:B------:R-:W-:Y:S01]  /*6c90*/  HFMA2.MMA R152, -RZ, RZ, 0, 9.5367431640625e-07 ;  /* 0x00000010ff987435 */ /* 0x000fe200000001ff */
[----:B------:R-:W-:-:S05]  /*6ca0*/  MOV R140, R142 ;  /* 0x0000008e008c7202 */ /* 0x000fca0000000f00 */
[----:B------:R-:W-:-:S05]  /*6cb0*/  FADD.FTZ R140, R245, R140 ;  /* 0x0000008cf58c7221 */ /* 0x000fca0000010000 */
[----:B------:R-:W-:-:S07]  /*6cc0*/  MOV R150, R140 ;  /* 0x0000008c00967202 */ /* 0x000fce0000000f00 */
[----:B------:R-:W-:Y:S05]  /*6cd0*/  WARPSYNC.COLLECTIVE R148, `(.L_x_24067) ;  /* 0x0000000094087348 */ /* 0x000fea0003c00000 */
[----:B------:R0:W1:Y:S02]  /*6ce0*/  SHFL.BFLY P4, R142, R150, R152, R154 ;  /* 0x0c000098968e7389 */ /* 0x000064000008009a */
[----:B01----:R-:W-:Y:S01]  /*6cf0*/  ENDCOLLECTIVE ;  /* 0x000000000000791b */ /* 0x003fe20003800000 */
.L_x_24067:
[----:B------:R-:W-:Y:S05]  /*6d00*/  BRA `(.L_x_24068) ;  /* 0xffffffe000a47947 */ /* 0x000fea000383ffff */
.L_x_24069:
        /* <DEDUP_REMOVED lines=15> */
.L_x_41631:


//--------------------- .text._ZN10layer_norm31ln_parallel_residual_fwd_kernelINS_13Kernel_traitsIf6__halfS2_S2_fjLj7168ELj1ELj1ELj4ELj16ENS_18Kernel_traits_baseILj7168EfS2_S2_S2_fjLj128EEEEELb1ELb0ELb0EEEvNS_9FwdParamsE --------------------------
	.section	.text._ZN10layer_norm31ln_parallel_residual_fwd_kernelINS_13Kernel_traitsIf6__halfS2_S2_fjLj7168ELj1ELj1ELj4ELj16ENS_18Kernel_traits_baseILj7168EfS2_S2_S2_fjLj128EEEEELb1ELb0ELb0EEEvNS_9FwdParamsE,"ax",@progbits
	.align	128
        .global         _ZN10layer_norm31ln_parallel_residual_fwd_kernelINS_13Kernel_traitsIf6__halfS2_S2_fjLj7168ELj1ELj1ELj4ELj16ENS_18Kernel_traits_baseILj7168EfS2_S2_S2_fjLj128EEEEELb1ELb0ELb0EEEvNS_9FwdParamsE
        .type           _ZN10layer_norm31ln_parallel_residual_fwd_kernelINS_13Kernel_traitsIf6__halfS2_S2_fjLj7168ELj1ELj1ELj4ELj16ENS_18Kernel_traits_baseILj7168EfS2_S2_S2_fjLj128EEEEELb1ELb0ELb0EEEvNS_9FwdParamsE,@function
        .size           _ZN10layer_norm31ln_parallel_residual_fwd_kernelINS_13Kernel_traitsIf6__halfS2_S2_fjLj7168ELj1ELj1ELj4ELj16ENS_18Kernel_traits_baseILj7168EfS2_S2_S2_fjLj128EEEEELb1ELb0ELb0EEEvNS_9FwdParamsE,(.L_x_41632 - _ZN10layer_norm31ln_parallel_residual_fwd_kernelINS_13Kernel_traitsIf6__halfS2_S2_fjLj7168ELj1ELj1ELj4ELj16ENS_18Kernel_traits_baseILj7168EfS2_S2_S2_fjLj128EEEEELb1ELb0ELb0EEEvNS_9FwdParamsE)
        .other          _ZN10layer_norm31ln_parallel_residual_fwd_kernelINS_13Kernel_traitsIf6__halfS2_S2_fjLj7168ELj1ELj1ELj4ELj16ENS_18Kernel_traits_baseILj7168EfS2_S2_S2_fjLj128EEEEELb1ELb0ELb0EEEvNS_9FwdParamsE,@"STO_CUDA_ENTRY STV_DEFAULT"
_ZN10layer_norm31ln_parallel_residual_fwd_kernelINS_13Kernel_traitsIf6__halfS2_S2_fjLj7168ELj1ELj1ELj4ELj16ENS_18Kernel_traits_baseILj7168EfS2_S2_S2_fjLj128EEEEELb1ELb0ELb0EEEvNS_9FwdParamsE:
.text._ZN10layer_norm31ln_parallel_residual_fwd_kernelINS_13Kernel_traitsIf6__halfS2_S2_fjLj7168ELj1ELj1ELj4ELj16ENS_18Kernel_traits_baseILj7168EfS2_S2_S2_fjLj128EEEEELb1ELb0ELb0EEEvNS_9FwdParamsE:
        /* <DEDUP_REMOVED lines=9> */
[----:B------:R-:W0:Y:S08]  /*0090*/  LDC R7, c[0x0][0x2ec] ;  /* 0x0000bb00ff077b82 */ /* 0x000e300000000800 */
[----:B------:R-:W2:Y:S01]  /*00a0*/  @P0 LDG.E.64 R2, desc[UR4][R2.64] ;  /* 0x0000000402020981 */ /* 0x000ea2000c1e1b00 */
[----:B------:R-:W3:Y:S01]  /*00b0*/  @P0 LDC R11, c[0x0][0x2f0] ;  /* 0x0000bc00ff0b0b82 */ /* 0x000ee20000000800 */
[----:B-1----:R-:W-:-:S05]  /*00c0*/  @P0 IMAD.MOV.U32 R6, RZ, RZ, R0 ;  /* 0x000000ffff060224 */ /* 0x002fca00078e0000 */
[----:B0-----:R-:W3:Y:S02]  /*00d0*/  @P0 LDG.E.64 R4, desc[UR4][R6.64] ;  /* 0x0000000406040981 */ /* 0x001ee4000c1e1b00 */
[----:B------:R-:W0:Y:S01]  /*00e0*/  S2UR UR8, SR_CTAID.X ;  /* 0x00000000000879c3 */ /* 0x000e220000002500 */
[----:B------:R-:W-:Y:S01]  /*00f0*/  LOP3.LUT R23, R23, 0xffffffdf, RZ, 0xc0, !PT ;  /* 0xffffffdf17177812 */ /* 0x000fe200078ec0ff */
[----:B------:R-:W-:Y:S01]  /*0100*/  BSSY B0, `(.L_x_24070) ;  /* 0x000005c000007945 */ /* 0x000fe20003800000 */
[----:B------:R-:W0:Y:S05]  /*0110*/  S2R R252, SR_TID.X ;  /* 0x0000000000fc7919 */ /* 0x000e2a0000002100 */
[----:B------:R-:W0:Y:S02]  /*0120*/  LDC R9, c[0x0][RZ] ;  /* 0x00000000ff097b82 */ /* 0x000e240000000800 */
[----:B0-----:R-:W-:Y:S01]  /*0130*/  IMAD R28, R9, UR8, R252 ;  /* 0x00000008091c7c24 */ /* 0x001fe2000f8e02fc */
[----:B------:R-:W-:-:S05]  /*0140*/  LOP3.LUT R8, R252, 0x7f, RZ, 0xc0, !PT ;  /* 0x0000007ffc087812 */ /* 0x000fca00078ec0ff */
[----:B------:R-:W0:Y:S01]  /*0150*/  LDC R9, c[0x0][0x218] ;  /* 0x00008600ff097b82 */ /* 0x000e220000000800 */
[----:B------:R-:W-:Y:S02]  /*0160*/  LEA.HI R24, R252, UR8, RZ, 0x19 ;  /* 0x00000008fc187c11 */ /* 0x000fe4000f8fc8ff */
[----:B--2---:R-:W-:Y:S02]  /*0170*/  @P0 R2UR UR6, R2 ;  /* 0x00000000020602ca */ /* 0x004fe400000e0000 */
[----:B------:R-:W-:-:S11]  /*0180*/  @P0 R2UR UR7, R3 ;  /* 0x00000000030702ca */ /* 0x000fd600000e0000 */
[----:B------:R-:W-:Y:S02]  /*0190*/  UIADD3 UR15, UR6, -0x61c88647, URZ ;  /* 0x9e3779b9060f7890 */ /* 0x000fe4000fffe03f */
[----:B------:R-:W-:Y:S01]  /*01a0*/  UIADD3 UR14, UR7, -0x4498517b, URZ ;  /* 0xbb67ae85070e7890 */ /* 0x000fe2000fffe03f */
[----:B---3--:R-:W-:Y:S01]  /*01b0*/  @P0 IADD3 R0, P1, R4, R11, RZ ;  /* 0x0000000b04000210 */ /* 0x008fe20007f3e0ff */
[----:B------:R-:W-:Y:S02]  /*01c0*/  UIADD3 UR16, UR6, 0x3c6ef372, URZ ;  /* 0x3c6ef37206107890 */ /* 0x000fe4000fffe03f */
[----:B------:R-:W-:Y:S02]  /*01d0*/  UIADD3 UR17, UR7, 0x76cf5d0a, URZ ;  /* 0x76cf5d0a07117890 */ /* 0x000fe4000fffe03f */
[----:B------:R-:W-:Y:S01]  /*01e0*/  @P0 IMAD.X R7, RZ, RZ, R5, P1 ;  /* 0x000000ffff070224 */ /* 0x000fe200008e0605 */
[----:B------:R-:W-:Y:S01]  /*01f0*/  UIADD3 UR19, UR7, 0x32370b8f, URZ ;  /* 0x32370b8f07137890 */ /* 0x000fe2000fffe03f */
[----:B------:R-:W-:Y:S01]  /*0200*/  IMAD.WIDE.U32 R4, R28, -0x326172a9, RZ ;  /* 0xcd9e8d571c047825 */ /* 0x000fe200078e00ff */
[----:B------:R-:W-:-:S02]  /*0210*/  UIADD3 UR18, UR6, -0x255992d5, URZ ;  /* 0xdaa66d2b06127890 */ /* 0x000fc4000fffe03f */
[--C-:B------:R-:W-:Y:S01]  /*0220*/  SHF.R.U32.HI R27, RZ, 0x2, R7.reuse ;  /* 0x00000002ff1b7819 */ /* 0x100fe20000011607 */
[----:B------:R-:W-:Y:S01]  /*0230*/  UIADD3 UR20, UR6, 0x78dde6e4, URZ ;  /* 0x78dde6e406147890 */ /* 0x000fe2000fffe03f */
[----:B------:R-:W-:Y:S01]  /*0240*/  SHF.R.U64 R26, R0, 0x2, R7 ;  /* 0x00000002001a7819 */ /* 0x000fe20000001207 */
[----:B------:R-:W-:Y:S01]  /*0250*/  UIADD3 UR21, UR7, -0x126145ec, URZ ;  /* 0xed9eba1407157890 */ /* 0x000fe2000fffe03f */
[----:B------:R-:W-:Y:S01]  /*0260*/  LOP3.LUT R6, R5, UR6, R27, 0x96, !PT ;  /* 0x0000000605067c12 */ /* 0x000fe2000f8e961b */
[----:B------:R-:W-:Y:S01]  /*0270*/  UIADD3 UR22, UR6, 0x1715609d, URZ ;  /* 0x1715609d06167890 */ /* 0x000fe2000fffe03f */
[----:B------:R-:W-:Y:S01]  /*0280*/  MOV R5, R8 ;  /* 0x0000000800057202 */ /* 0x000fe20000000f00 */
[----:B------:R-:W-:Y:S01]  /*0290*/  IMAD.WIDE.U32 R2, R26, -0x2daee0ad, RZ ;  /* 0xd2511f531a027825 */ /* 0x000fe200078e00ff */
[----:B------:R-:W-:Y:S02]  /*02a0*/  UIADD3 UR23, UR7, -0x56f99767, URZ ;  /* 0xa906689907177890 */ /* 0x000fe4000fffe03f */
[----:B------:R-:W-:Y:S01]  /*02b0*/  LOP3.LUT R25, R5, 0x7f, RZ, 0x3c, !PT ;  /* 0x0000007f05197812 */ /* 0x000fe200078e3cff */
[----:B------:R-:W-:Y:S01]  /*02c0*/  IMAD.WIDE.U32 R6, R6, -0x2daee0ad, RZ ;  /* 0xd2511f5306067825 */ /* 0x000fe200078e00ff */
[----:B------:R-:W-:Y:S01]  /*02d0*/  LOP3.LUT R3, R3, UR7, RZ, 0x3c, !PT ;  /* 0x0000000703037c12 */ /* 0x000fe2000f8e3cff */
[----:B------:R-:W-:-:S02]  /*02e0*/  UIADD3 UR24, UR6, -0x4ab325aa, URZ ;  /* 0xb54cda5606187890 */ /* 0x000fc4000fffe03f */
[----:B------:R-:W-:Y:S01]  /*02f0*/  UIADD3 UR25, UR7, 0x646e171e, URZ ;  /* 0x646e171e07197890 */ /* 0x000fe2000fffe03f */
[----:B------:R-:W-:Y:S01]  /*0300*/  LOP3.LUT R12, R7, UR14, R2, 0x96, !PT ;  /* 0x0000000e070c7c12 */ /* 0x000fe2000f8e9602 */
[----:B------:R-:W-:Y:S01]  /*0310*/  IMAD.WIDE.U32 R2, R3, -0x326172a9, RZ ;  /* 0xcd9e8d5703027825 */ /* 0x000fe200078e00ff */
[----:B------:R-:W-:Y:S02]  /*0320*/  UIADD3 UR26, UR6, 0x5384540f, URZ ;  /* 0x5384540f061a7890 */ /* 0x000fe4000fffe03f */
[----:B------:R-:W-:Y:S01]  /*0330*/  UIADD3 UR27, UR7, 0x1fd5c5a3, URZ ;  /* 0x1fd5c5a3071b7890 */ /* 0x000fe2000fffe03f */
[----:B------:R-:W-:Y:S01]  /*0340*/  IMAD.WIDE.U32 R12, R12, -0x326172a9, RZ ;  /* 0xcd9e8d570c0c7825 */ /* 0x000fe200078e00ff */
[----:B------:R-:W-:Y:S01]  /*0350*/  LOP3.LUT R3, R3, UR15, R4, 0x96, !PT ;  /* 0x0000000f03037c12 */ /* 0x000fe2000f8e9604 */
[----:B------:R-:W-:Y:S01]  /*0360*/  UIADD3 UR28, UR6, -0xe443238, URZ ;  /* 0xf1bbcdc8061c7890 */ /* 0x000fe2000fffe03f */
        /* <DEDUP_REMOVED lines=14> */
[C---:B------:R-:W-:Y:S01]  /*0450*/  IMAD.SHL.U32 R10, R5.reuse, 0x20, RZ ;  /* 0x00000020050a7824 */ /* 0x040fe200078e00ff */
[----:B------:R-:W-:Y:S01]  /*0460*/  ULDC.64 UR10, c[0x0][0x268] ;  /* 0x00009a00000a7ab9 */ /* 0x000fe20000000a00 */
[----:B------:R-:W-:Y:S02]  /*0470*/  SHF.L.U64.HI R7, R5, 0x5, RZ ;  /* 0x0000000505077819 */ /* 0x000fe400000102ff */
[----:B------:R-:W-:Y:S02]  /*0480*/  CS2R R194, SRZ ;  /* 0x0000000000c27805 */ /* 0x000fe4000001ff00 */
[----:B------:R-:W-:Y:S02]  /*0490*/  ISETP.NE.AND.EX P1, PT, RZ, UR13, PT, P1 ;  /* 0x0000000dff007c0c */ /* 0x000fe4000bf25310 */
[----:B------:R-:W-:-:S02]  /*04a0*/  CS2R R192, SRZ ;  /* 0x0000000000c07805 */ /* 0x000fc4000001ff00 */
[----:B------:R-:W-:Y:S02]  /*04b0*/  IADD3 R8, P3, R10, UR10, RZ ;  /* 0x0000000a0a087c10 */ /* 0x000fe4000ff7e0ff */
[----:B------:R-:W-:Y:S02]  /*04c0*/  CS2R R198, SRZ ;  /* 0x0000000000c67805 */ /* 0x000fe4000001ff00 */
[----:B------:R-:W-:Y:S01]  /*04d0*/  CS2R R196, SRZ ;  /* 0x0000000000c47805 */ /* 0x000fe2000001ff00 */
[----:B------:R-:W-:Y:S01]  /*04e0*/  ULDC.64 UR8, c[0x0][0x2c8] ;  /* 0x0000b20000087ab9 */ /* 0x000fe20000000a00 */
[----:B------:R-:W-:Y:S02]  /*04f0*/  IADD3.X R9, R7, UR11, RZ, P3, !PT ;  /* 0x0000000b07097c10 */ /* 0x000fe40009ffe4ff */
[----:B------:R-:W-:Y:S02]  /*0500*/  CS2R R202, SRZ ;  /* 0x0000000000ca7805 */ /* 0x000fe4000001ff00 */
[----:B------:R-:W-:-:S02]  /*0510*/  ISETP.NE.U32.AND P0, PT, RZ, UR8, PT ;  /* 0x00000008ff007c0c */ /* 0x000fc4000bf05070 */
[----:B------:R-:W-:Y:S02]  /*0520*/  CS2R R200, SRZ ;  /* 0x0000000000c87805 */ /* 0x000fe4000001ff00 */
[----:B------:R-:W-:Y:S01]  /*0530*/  CS2R R206, SRZ ;  /* 0x0000000000ce7805 */ /* 0x000fe2000001ff00 */
[----:B------:R-:W2:Y:S01]  /*0540*/  LDG.E.128 R32, desc[UR4][R8.64] ;  /* 0x0000000408207981 */ /* 0x000ea2000c1e1d00 */
[----:B------:R-:W-:Y:S02]  /*0550*/  ISETP.NE.AND.EX P0, PT, RZ, UR9, PT, P0 ;  /* 0x00000009ff007c0c */ /* 0x000fe4000bf05300 */
[----:B------:R-:W-:Y:S02]  /*0560*/  CS2R R204, SRZ ;  /* 0x0000000000cc7805 */ /* 0x000fe4000001ff00 */
[----:B------:R-:W-:-:S04]  /*0570*/  @P1 IADD3 R10, P4, R10, UR12, RZ ;  /* 0x0000000c0a0a1c10 */ /* 0x000fc8000ff9e0ff */
[----:B------:R-:W-:Y:S01]  /*0580*/  @P1 IADD3.X R11, R7, UR13, RZ, P4, !PT ;  /* 0x0000000d070b1c10 */ /* 0x000fe2000a7fe4ff */
[----:B0-----:R-:W-:-:S04]  /*0590*/  IMAD.WIDE.U32 R2, R5, 0x20, R2 ;  /* 0x0000002005027825 */ /* 0x001fc800078e0002 */
[----:B------:R0:W5:Y:S01]  /*05a0*/  @P1 LDG.E.128 R192, desc[UR4][R10.64] ;  /* 0x000000040ac01981 */ /* 0x000162000c1e1d00 */
[----:B------:R-:W-:-:S03]  /*05b0*/  @P0 LEA R6, P2, R5, UR8, 0x5 ;  /* 0x0000000805060c11 */ /* 0x000fc6000f8428ff */
[----:B------:R0:W5:Y:S01]  /*05c0*/  @P1 LDG.E.128 R196, desc[UR4][R10.64+0x10] ;  /* 0x000010040ac41981 */ /* 0x000162000c1e1d00 */
[----:B------:R-:W-:-:S03]  /*05d0*/  @P0 LEA.HI.X R7, R5, UR9, RZ, 0x5, P2 ;  /* 0x0000000905070c11 */ /* 0x000fc600090f2cff */
[----:B------:R-:W3:Y:S04]  /*05e0*/  LDG.E.128 R36, desc[UR4][R2.64+0x10] ;  /* 0x0000100402247981 */ /* 0x000ee8000c1e1d00 */
        /* <DEDUP_REMOVED lines=13> */
.L_x_24071:
[----:B------:R-:W-:Y:S05]  /*06c0*/  BSYNC B0 ;  /* 0x0000000000007941 */ /* 0x000fea0003800000 */
.L_x_24070:
        /* <DEDUP_REMOVED lines=47> */
.L_x_24073:
[----:B------:R-:W-:Y:S05]  /*09c0*/  BSYNC B0 ;  /* 0x0000000000007941 */ /* 0x000fea0003800000 */
.L_x_24072:
        /* <DEDUP_REMOVED lines=47> */
.L_x_24075:
[----:B------:R-:W-:Y:S05]  /*0cc0*/  BSYNC B0 ;  /* 0x0000000000007941 */ /* 0x000fea0003800000 */
.L_x_24074:
        /* <DEDUP_REMOVED lines=47> */
.L_x_24077:
[----:B------:R-:W-:Y:S05]  /*0fc0*/  BSYNC B0 ;  /* 0x0000000000007941 */ /* 0x000fea0003800000 */
.L_x_24076:
        /* <DEDUP_REMOVED lines=47> */
.L_x_24079:
[----:B------:R-:W-:Y:S05]  /*12c0*/  BSYNC B0 ;  /* 0x0000000000007941 */ /* 0x000fea0003800000 */
.L_x_24078:
[----:B------:R-:W-:Y:S01]  /*12d0*/  ISETP.GE.U32.AND P0, PT, R25, 0x300, PT ;  /* 0x000003001900780c */ /* 0x000fe20003f06070 */
[----:B------:R-:W-:Y:S01]  /*12e0*/  IMAD.WIDE.U32 R18, R18, -0x326172a9, RZ ;  /* 0xcd9e8d5712127825 */ /* 0x000fe200078e00ff */
[----:B------:R-:W-:Y:S01]  /*12f0*/  LOP3.LUT R23, R23, 0xffffff7f, RZ, 0xc0, !PT ;  /* 0xffffff7f17177812 */ /* 0x000fe200078ec0ff */
[----:B------:R-:W-:Y:S02]  /*1300*/  BSSY B0, `(.L_x_24080) ;  /* 0x000002c000007945 */ /* 0x000fe40003800000 */
[----:B01----:R-:W-:Y:S01]  /*1310*/  IMAD.HI.U32 R3, R6, -0x326172a9, RZ ;  /* 0xcd9e8d5706037827 */ /* 0x003fe200078e00ff */
        /* <DEDUP_REMOVED lines=42> */
.L_x_24081:
[----:B------:R-:W-:Y:S05]  /*15c0*/  BSYNC B0 ;  /* 0x0000000000007941 */ /* 0x000fea0003800000 */
.L_x_24080:
        /* <DEDUP_REMOVED lines=8> */
[----:B------:R-:W-:Y:S01]  /*1650*/  SHF.L.U32 R10, R5, 0x5, RZ ;  /* 0x00000005050a7819 */ /* 0x000fe200000006ff */
        /* <DEDUP_REMOVED lines=40> */
.L_x_24083:
[----:B------:R-:W-:Y:S05]  /*18e0*/  BSYNC B0 ;  /* 0x0000000000007941 */ /* 0x000fea0003800000 */
.L_x_24082:
[----:B------:R-:W-:Y:S01]  /*18f0*/  ULDC UR8, c[0x0][0x214] ;  /* 0x0000850000087ab9 */ /* 0x000fe20000000800 */
[----:B------:R-:W-:Y:S01]  /*1900*/  UIADD3 UR37, UR7, -0x695add53, URZ ;  /* 0x96a522ad07257890 */ /* 0x000fe2000fffe03f */
[----:B------:R-:W-:Y:S01]  /*1910*/  ISETP.GE.AND P0, PT, R24, UR8, PT ;  /* 0x0000000818007c0c */ /* 0x000fe2000bf06270 */
[----:B------:R-:W-:-:S12]  /*1920*/  UIADD3 UR36, UR6, -0x700cb87f, URZ ;  /* 0x8ff3478106247890 */ /* 0x000fd8000fffe03f */
[----:B------:R-:W-:Y:S05]  /*1930*/  @P0 EXIT ;  /* 0x000000000000094d */ /* 0x000fea0003800000 */
[----:B------:R-:W-:Y:S01]  /*1940*/  IMAD.SHL.U32 R2, R252, 0x20, RZ ;  /* 0x00000020fc027824 */ /* 0x000fe200078e00ff */
[----:B------:R-:W-:Y:S01]  /*1950*/  SHF.R.S32.HI R4, RZ, 0x3, R4 ;  /* 0x00000003ff047819 */ /* 0x000fe20000011404 */
[----:B------:R-:W-:Y:S01]  /*1960*/  IMAD.HI.U32 R22, R20, -0x326172a9, RZ ;  /* 0xcd9e8d5714167827 */ /* 0x000fe200078e00ff */
[----:B------:R-:W-:Y:S01]  /*1970*/  LOP3.LUT R3, R252, 0x60, RZ, 0xc0, !PT ;  /* 0x00000060fc037812 */ /* 0x000fe200078ec0ff */
[----:B------:R-:W-:Y:S01]  /*1980*/  ULDC.U8 UR29, c[0x0][0x2a0] ;  /* 0x0000a800001d7ab9 */ /* 0x000fe20000000000 */
[----:B------:R-:W-:Y:S01]  /*1990*/  LOP3.LUT R5, R2, 0x3e0, RZ, 0xc0, !PT ;  /* 0x000003e002057812 */ /* 0x000fe200078ec0ff */
[----:B------:R-:W-:Y:S01]  /*19a0*/  IMAD.HI.U32 R21, R18, -0x2daee0ad, RZ ;  /* 0xd2511f5312157827 */ /* 0x000fe200078e00ff */
[----:B------:R-:W-:Y:S01]  /*19b0*/  LOP3.LUT R2, R4, 0x7f, RZ, 0xc0, !PT ;  /* 0x0000007f04027812 */ /* 0x000fe200078ec0ff */
[----:B------:R-:W-:Y:S01]  /*19c0*/  ULDC UR39, c[0x0][0x218] ;  /* 0x0000860000277ab9 */ /* 0x000fe20000000800 */
[----:B------:R-:W-:Y:S01]  /*19d0*/  SHF.R.U32.HI R4, RZ, 0x2, R4 ;  /* 0x00000002ff047819 */ /* 0x000fe20000011604 */
[----:B------:R-:W-:Y:S01]  /*19e0*/  IMAD R20, R20, -0x326172a9, RZ ;  /* 0xcd9e8d5714147824 */ /* 0x000fe200078e02ff */
[----:B------:R-:W-:Y:S01]  /*19f0*/  VIADDMNMX R3, R2, -R3, RZ, !PT ;  /* 0x8000000302037246 */ /* 0x000fe200078001ff */
[----:B------:R-:W-:Y:S01]  /*1a00*/  IMAD R18, R18, -0x2daee0ad, RZ ;  /* 0xd2511f5312127824 */ /* 0x000fe200078e02ff */
[----:B------:R-:W-:Y:S01]  /*1a10*/  LOP3.LUT R4, R4, 0x3fffffe0, RZ, 0xc0, !PT ;  /* 0x3fffffe004047812 */ /* 0x000fe200078ec0ff */
[----:B------:R-:W-:Y:S01]  /*1a20*/  IMAD.MOV.U32 R248, RZ, RZ, 0x1 ;  /* 0x00000001fff87424 */ /* 0x000fe200078e00ff */
[----:B------:R-:W-:Y:S01]  /*1a30*/  VIMNMX R3, R3, 0x20, PT ;  /* 0x0000002003037848 */ /* 0x000fe20003fe0100 */
[----:B------:R-:W-:Y:S01]  /*1a40*/  IMAD.MOV.U32 R17, RZ, RZ, RZ ;  /* 0x000000ffff117224 */ /* 0x000fe200078e00ff */
[----:B------:R-:W-:Y:S01]  /*1a50*/  LOP3.LUT R19, R0, 0x3, RZ, 0xc0, !PT ;  /* 0x0000000300137812 */ /* 0x000fe200078ec0ff */
[----:B------:R-:W-:Y:S01]  /*1a60*/  ULDC UR34, c[0x0][0x290] ;  /* 0x0000a40000227ab9 */ /* 0x000fe20000000800 */
[----:B------:R-:W-:Y:S01]  /*1a70*/  VIADDMNMX R5, R2, -R5, RZ, !PT ;  /* 0x8000000502057246 */ /* 0x000fe200078001ff */
[----:B------:R-:W-:Y:S01]  /*1a80*/  IMAD.IADD R3, R3, 0x1, R4 ;  /* 0x0000000103037824 */ /* 0x000fe200078e0204 */
[----:B------:R-:W-:Y:S01]  /*1a90*/  ULDC.64 UR12, c[0x0][0x230] ;  /* 0x00008c00000c7ab9 */ /* 0x000fe20000000a00 */
[----:B------:R-:W-:Y:S01]  /*1aa0*/  ULDC.64 UR10, c[0x0][0x238] ;  /* 0x00008e00000a7ab9 */ /* 0x000fe20000000a00 */
[----:B------:R-:W-:Y:S01]  /*1ab0*/  VIMNMX R5, R5, 0x20, PT ;  /* 0x0000002005057848 */ /* 0x000fe20003fe0100 */
[----:B------:R-:W-:Y:S01]  /*1ac0*/  IMAD.SHL.U32 R3, R3, 0x8, RZ ;  /* 0x0000000803037824 */ /* 0x000fe200078e00ff */
[----:B------:R-:W-:Y:S01]  /*1ad0*/  ULDC.64 UR8, c[0x0][0x240] ;  /* 0x0000900000087ab9 */ /* 0x000fe20000000a00 */
[----:B------:R-:W-:Y:S01]  /*1ae0*/  UISETP.NE.AND UP0, UPT, UR29, URZ, UPT ;  /* 0x0000003f1d00728c */ /* 0x000fe2000bf05270 */
[----:B------:R-:W-:Y:S01]  /*1af0*/  IADD3 R2, R4, R5, RZ ;  /* 0x0000000504027210 */ /* 0x000fe20007ffe0ff */
[----:B------:R-:W-:Y:S01]  /*1b00*/  IMAD R4, R7, -0x2daee0ad, RZ ;  /* 0xd2511f5307047824 */ /* 0x000fe200078e02ff */
[----:B------:R-:W-:Y:S01]  /*1b10*/  I2FP.F32.U32 R3, R3 ;  /* 0x0000000300037245 */ /* 0x000fe20000201000 */
[----:B------:R-:W-:Y:S01]  /*1b20*/  IMAD R5, R6, -0x326172a9, RZ ;  /* 0xcd9e8d5706057824 */ /* 0x000fe200078e02ff */
[----:B------:R-:W-:Y:S01]  /*1b30*/  ULDC.64 UR30, c[0x0][0x248] ;  /* 0x00009200001e7ab9 */ /* 0x000fe20000000a00 */
[----:B------:R-:W-:Y:S01]  /*1b40*/  ULDC.64 UR32, c[0x0][0x210] ;  /* 0x0000840000207ab9 */ /* 0x000fe20000000a00 */
[----:B------:R-:W1:Y:S01]  /*1b50*/  MUFU.RCP R0, R3 ;  /* 0x0000000300007308 */ /* 0x000e620000001000 */
[----:B------:R-:W-:-:S02]  /*1b60*/  LOP3.LUT R21, R21, UR37, R4, 0x96, !PT ;  /* 0x0000002515157c12 */ /* 0x000fc4000f8e9604 */
[----:B------:R-:W-:Y:S01]  /*1b70*/  LOP3.LUT R22, R22, UR36, R5, 0x96, !PT ;  /* 0x0000002416167c12 */ /* 0x000fe2000f8e9605 */
[----:B-1----:R1:W-:Y:S02]  /*1b80*/  STL [R1+0x120], R0 ;  /* 0x0001200001007387 */ /* 0x0023e40000100800 */
[----:B-1----:R-:W-:-:S05]  /*1b90*/  SHF.L.U32 R0, R2, 0x3, RZ ;  /* 0x0000000302007819 */ /* 0x002fca00000006ff */
[----:B------:R1:W-:Y:S02]  /*1ba0*/  STL [R1+0x124], R0 ;  /* 0x0001240001007387 */ /* 0x0003e40000100800 */
.L_x_25015:
        /* <DEDUP_REMOVED lines=9> */
[----:B------:R-:W-:Y:S01]  /*1c40*/  ISETP.NE.U32.AND P0, PT, RZ, UR12, PT ;  /* 0x0000000cff007c0c */ /* 0x000fe2000bf05070 */
[----:B------:R-:W2:Y:S03]  /*1c50*/  LDC.64 R146, c[0x0][0x228] ;  /* 0x00008a00ff927b82 */ /* 0x000ea60000000a00 */
[----:B------:R-:W-:-:S13]  /*1c60*/  ISETP.NE.AND.EX P0, PT, RZ, UR13, PT, P0 ;  /* 0x0000000dff007c0c */ /* 0x000fda000bf05300 */
[----:B------:R-:W-:-:S04]  /*1c70*/  @P0 LEA R112, P1, R16, UR12, 0x4 ;  /* 0x0000000c10700c11 */ /* 0x000fc8000f8220ff */
[----:B------:R-:W-:Y:S02]  /*1c80*/  @P0 LEA.HI.X R113, R16, UR13, RZ, 0x4, P1 ;  /* 0x0000000d10710c11 */ /* 0x000fe400088f24ff */
[----:B--2---:R-:W-:-:S03]  /*1c90*/  ISETP.NE.U32.AND P1, PT, R146, RZ, PT ;  /* 0x000000ff9200720c */ /* 0x004fc60003f25070 */
[----:B------:R2:W5:Y:S01]  /*1ca0*/  @P0 LDG.E.128 R52, desc[UR4][R112.64] ;  /* 0x0000000470340981 */ /* 0x000562000c1e1d00 */
[----:B------:R-:W-:Y:S01]  /*1cb0*/  ISETP.NE.AND.EX P1, PT, R147, RZ, PT, P1 ;  /* 0x000000ff9300720c */ /* 0x000fe20003f25310 */
[----:B--2---:R-:W2:-:S12]  /*1cc0*/  LDC.64 R112, c[0x0][0x220] ;  /* 0x00008800ff707b82 */ /* 0x004e980000000a00 */
[----:B------:R-:W-:-:S04]  /*1cd0*/  @P1 LEA R114, P2, R16, R146, 0x4 ;  /* 0x0000009210721211 */ /* 0x000fc800078420ff */
[----:B------:R-:W-:-:S05]  /*1ce0*/  @P1 LEA.HI.X R115, R16, R147, RZ, 0x4, P2 ;  /* 0x0000009310731211 */ /* 0x000fca00010f24ff */
[----:B------:R3:W5:Y:S01]  /*1cf0*/  @P1 LDG.E.128 R48, desc[UR4][R114.64] ;  /* 0x0000000472301981 */ /* 0x000762000c1e1d00 */
[----:B--2---:R-:W-:-:S06]  /*1d00*/  IMAD.WIDE.U32 R112, R16, 0x10, R112 ;  /* 0x0000001010707825 */ /* 0x004fcc00078e0070 */
[----:B------:R-:W5:Y:S01]  /*1d10*/  LDG.E.128 R112, desc[UR4][R112.64] ;  /* 0x0000000470707981 */ /* 0x000f62000c1e1d00 */
[C---:B------:R-:W-:Y:S01]  /*1d20*/  ISETP.NE.AND P2, PT, R19.reuse, 0x1, PT ;  /* 0x000000011300780c */ /* 0x040fe20003f45270 */
[----:B------:R-:W-:Y:S01]  /*1d30*/  BSSY B1, `(.L_x_24086) ;  /* 0x000000c000017945 */ /* 0x000fe20003800000 */
[----:B------:R-:W-:-:S11]  /*1d40*/  IADD3 R29, R19, 0x1, RZ ;  /* 0x00000001131d7810 */ /* 0x000fd60007ffe0ff */
[----:B---3--:R-:W-:Y:S05]  /*1d50*/  @!P2 BRA `(.L_x_24087) ;  /* 0x000000000020a947 */ /* 0x008fea0003800000 */
        /* <DEDUP_REMOVED lines=8> */
.L_x_24087:
[----:B0-----:R-:W-:-:S07]  /*1de0*/  IMAD.MOV.U32 R15, RZ, RZ, R20 ;  /* 0x000000ffff0f7224 */ /* 0x001fce00078e0014 */
.L_x_24088:
[----:B------:R-:W-:Y:S05]  /*1df0*/  BSYNC B1 ;  /* 0x0000000000017941 */ /* 0x000fea0003800000 */
.L_x_24086:
        /* <DEDUP_REMOVED lines=16> */
.L_x_24092:
[----:B------:R-:W-:Y:S05]  /*1f00*/  BSYNC B2 ;  /* 0x0000000000027941 */ /* 0x000fea0003800000 */
.L_x_24091:
        /* <DEDUP_REMOVED lines=41> */
[----:B------:R-:W-:Y:S02]  /*21a0*/  LOP3.LUT R22, R173, UR36, R20, 0x96, !PT ;  /* 0x00000024ad167c12 */ /* 0x000fe4000f8e9614 */
[----:B------:R-:W-:-:S07]  /*21b0*/  MOV R20, R172 ;  /* 0x000000ac00147202 */ /* 0x000fce0000000f00 */
.L_x_24090:
[----:B------:R-:W-:Y:S05]  /*21c0*/  BSYNC B1 ;  /* 0x0000000000017941 */ /* 0x000fea0003800000 */
.L_x_24089:
[----:B------:R-:W0:Y:S01]  /*21d0*/  LDC R174, c[0x0][0x294] ;  /* 0x0000a500ffae7b82 */ /* 0x000e220000000800 */
[----:B------:R-:W-:Y:S01]  /*21e0*/  I2FP.F32.U32 R15, R15 ;  /* 0x0000000f000f7245 */ /* 0x000fe20000201000 */
[----:B------:R-:W-:Y:S01]  /*21f0*/  IMAD.MOV.U32 R173, RZ, RZ, 0x2f800000 ;  /* 0x2f800000ffad7424 */ /* 0x000fe200078e00ff */
[----:B------:R-:W-:Y:S02]  /*2200*/  ISETP.NE.U32.AND P2, PT, R146, RZ, PT ;  /* 0x000000ff9200720c */ /* 0x000fe40003f45070 */
[----:B------:R-:W-:Y:S01]  /*2210*/  LOP3.LUT R23, R23, 0xffffffef, RZ, 0xc0, !PT ;  /* 0xffffffef17177812 */ /* 0x000fe200078ec0ff */
[----:B------:R-:W-:Y:S01]  /*2220*/  FFMA.FTZ R15, R15, R173, 1.1641532182693481445e-10 ;  /* 0x2f0000000f0f7423 */ /* 0x000fe200000100ad */
[----:B------:R-:W-:Y:S01]  /*2230*/  ISETP.NE.AND.EX P2, PT, R147, RZ, PT, P2 ;  /* 0x000000ff9300720c */ /* 0x000fe20003f45320 */
[----:B------:R-:W2:Y:S03]  /*2240*/  LDC R172, c[0x0][0x298] ;  /* 0x0000a600ffac7b82 */ /* 0x000ea60000000800 */
[----:B0-----:R-:W-:Y:S01]  /*2250*/  FSETP.GTU.FTZ.AND P3, PT, R15, R174, PT ;  /* 0x000000ae0f00720b */ /* 0x001fe20003f7c000 */
[----:B-----5:R-:W-:-:S05]  /*2260*/  HADD2.F32 R15, -RZ, R112.H0_H0 ;  /* 0x20000070ff0f7230 */ /* 0x020fca0000004100 */
[----:B--2---:R-:W-:-:S07]  /*2270*/  FMUL.FTZ R15, R15, R172 ;  /* 0x000000ac0f0f7220 */ /* 0x004fce0000410000 */
        /* <DEDUP_REMOVED lines=9> */
.L_x_24093:
        /* <DEDUP_REMOVED lines=12> */
.L_x_24096:
[----:B------:R-:W-:-:S07]  /*23d0*/  MOV R14, R20 ;  /* 0x00000014000e7202 */ /* 0x000fce0000000f00 */
.L_x_24097:
[----:B------:R-:W-:Y:S05]  /*23e0*/  BSYNC B1 ;  /* 0x0000000000017941 */ /* 0x000fea0003800000 */
.L_x_24095:
        /* <DEDUP_REMOVED lines=16> */
.L_x_24101:
[----:B------:R-:W-:Y:S05]  /*24f0*/  BSYNC B2 ;  /* 0x0000000000027941 */ /* 0x000fea0003800000 */
.L_x_24100:
        /* <DEDUP_REMOVED lines=42> */
[----:B------:R-:W-:-:S07]  /*27a0*/  IMAD.MOV.U32 R20, RZ, RZ, R146 ;  /* 0x000000ffff147224 */ /* 0x000fce00078e0092 */
.L_x_24099:
[----:B------:R-:W-:Y:S05]  /*27b0*/  BSYNC B1 ;  /* 0x0000000000017941 */ /* 0x000fea0003800000 */
.L_x_24098:
        /* <DEDUP_REMOVED lines=10> */
.L_x_24094:
        /* <DEDUP_REMOVED lines=12> */
.L_x_24103:
[----:B------:R-:W-:-:S07]  /*2920*/  IMAD.MOV.U32 R29, RZ, RZ, R20 ;  /* 0x000000ffff1d7224 */ /* 0x000fce00078e0014 */
.L_x_24104:
[----:B------:R-:W-:Y:S05]  /*2930*/  BSYNC B1 ;  /* 0x0000000000017941 */ /* 0x000fea0003800000 */
.L_x_24102:
        /* <DEDUP_REMOVED lines=16> */
.L_x_24108:
[----:B------:R-:W-:Y:S05]  /*2a40*/  BSYNC B2 ;  /* 0x0000000000027941 */ /* 0x000fea0003800000 */
.L_x_24107:
        /* <DEDUP_REMOVED lines=41> */
[----:B------:R-:W-:Y:S01]  /*2ce0*/  LOP3.LUT R22, R147, UR36, R20, 0x96, !PT ;  /* 0x0000002493167c12 */ /* 0x000fe2000f8e9614 */
[----:B------:R-:W-:-:S07]  /*2cf0*/  IMAD.MOV.U32 R20, RZ, RZ, R146 ;  /* 0x000000ffff147224 */ /* 0x000fce00078e0092 */
.L_x_24106:
[----:B------:R-:W-:Y:S05]  /*2d00*/  BSYNC B1 ;  /* 0x0000000000017941 */ /* 0x000fea0003800000 */
.L_x_24105:
[----:B------:R-:W-:Y:S02]  /*2d10*/  I2FP.F32.U32 R29, R29 ;  /* 0x0000001d001d7245 */ /* 0x000fe40000201000 */
[----:B------:R-:W-:-:S03]  /*2d20*/  LOP3.LUT R23, R23, 0xfffffff7, RZ, 0xc0, !PT ;  /* 0xfffffff717177812 */ /* 0x000fc600078ec0ff */
[----:B------:R-:W-:-:S05]  /*2d30*/  FFMA.FTZ R29, R29, R173, 1.1641532182693481445e-10 ;  /* 0x2f0000001d1d7423 */ /* 0x000fca00000100ad */
[----:B------:R-:W-:Y:S01]  /*2d40*/  FSETP.GTU.FTZ.AND P3, PT, R29, R174, PT ;  /* 0x000000ae1d00720b */ /* 0x000fe20003f7c000 */
[----:B------:R-:W-:-:S05]  /*2d50*/  HADD2.F32 R29, -RZ, R112.H1_H1 ;  /* 0x30000070ff1d7230 */ /* 0x000fca0000004100 */
[----:B------:R-:W-:-:S05]  /*2d60*/  FMUL.FTZ R29, R29, R172 ;  /* 0x000000ac1d1d7220 */ /* 0x000fca0000410000 */
[----:B------:R-:W-:Y:S02]  /*2d70*/  FSEL R29, R29, RZ, !P3 ;  /* 0x000000ff1d1d7208 */ /* 0x000fe40005800000 */
        /* <DEDUP_REMOVED lines=8> */
.L_x_24109:
        /* <DEDUP_REMOVED lines=12> */
.L_x_24112:
[----:B------:R-:W-:-:S07]  /*2ec0*/  MOV R13, R20 ;  /* 0x00000014000d7202 */ /* 0x000fce0000000f00 */
.L_x_24113:
[----:B------:R-:W-:Y:S05]  /*2ed0*/  BSYNC B1 ;  /* 0x0000000000017941 */ /* 0x000fea0003800000 */
.L_x_24111:
        /* <DEDUP_REMOVED lines=16> */
.L_x_24117:
[----:B------:R-:W-:Y:S05]  /*2fe0*/  BSYNC B2 ;  /* 0x0000000000027941 */ /* 0x000fea0003800000 */
.L_x_24116:
        /* <DEDUP_REMOVED lines=43> */
.L_x_24115:
[----:B------:R-:W-:Y:S05]  /*32a0*/  BSYNC B1 ;  /* 0x0000000000017941 */ /* 0x000fea0003800000 */
.L_x_24114:
        /* <DEDUP_REMOVED lines=10> */
.L_x_24110:
        /* <DEDUP_REMOVED lines=12> */
.L_x_24119:
[----:B------:R-:W-:-:S07]  /*3410*/  IMAD.MOV.U32 R30, RZ, RZ, R20 ;  /* 0x000000ffff1e7224 */ /* 0x000fce00078e0014 */
.L_x_24120:
[----:B------:R-:W-:Y:S05]  /*3420*/  BSYNC B1 ;  /* 0x0000000000017941 */ /* 0x000fea0003800000 */
.L_x_24118:
        /* <DEDUP_REMOVED lines=16> */
.L_x_24124:
[----:B------:R-:W-:Y:S05]  /*3530*/  BSYNC B2 ;  /* 0x0000000000027941 */ /* 0x000fea0003800000 */
.L_x_24123:
        /* <DEDUP_REMOVED lines=43> */
.L_x_24122:
[----:B------:R-:W-:Y:S05]  /*37f0*/  BSYNC B1 ;  /* 0x0000000000017941 */ /* 0x000fea0003800000 */
.L_x_24121:
        /* <DEDUP_REMOVED lines=15> */
.L_x_24125:
        /* <DEDUP_REMOVED lines=12> */
.L_x_24128:
[----:B------:R-:W-:-:S07]  /*39b0*/  MOV R12, R20 ;  /* 0x00000014000c7202 */ /* 0x000fce0000000f00 */
.L_x_24129:
[----:B------:R-:W-:Y:S05]  /*39c0*/  BSYNC B1 ;  /* 0x0000000000017941 */ /* 0x000fea0003800000 */
.L_x_24127:
        /* <DEDUP_REMOVED lines=16> */
.L_x_24133:
[----:B------:R-:W-:Y:S05]  /*3ad0*/  BSYNC B2 ;  /* 0x0000000000027941 */ /* 0x000fea0003800000 */
.L_x_24132:
        /* <DEDUP_REMOVED lines=43> */
.L_x_24131:
[----:B------:R-:W-:Y:S05]  /*3d90*/  BSYNC B1 ;  /* 0x0000000000017941 */ /* 0x000fea0003800000 */
.L_x_24130:
        /* <DEDUP_REMOVED lines=10> */
.L_x_24126:
        /* <DEDUP_REMOVED lines=12> */
.L_x_24135:
[----:B------:R-:W-:-:S07]  /*3f00*/  IMAD.MOV.U32 R43, RZ, RZ, R20 ;  /* 0x000000ffff2b7224 */ /* 0x000fce00078e0014 */
.L_x_24136:
[----:B------:R-:W-:Y:S05]  /*3f10*/  BSYNC B1 ;  /* 0x0000000000017941 */ /* 0x000fea0003800000 */
.L_x_24134:
        /* <DEDUP_REMOVED lines=16> */
.L_x_24140:
[----:B------:R-:W-:Y:S05]  /*4020*/  BSYNC B2 ;  /* 0x0000000000027941 */ /* 0x000fea0003800000 */
.L_x_24139:
        /* <DEDUP_REMOVED lines=43> */
.L_x_24138:
[----:B------:R-:W-:Y:S05]  /*42e0*/  BSYNC B1 ;  /* 0x0000000000017941 */ /* 0x000fea0003800000 */
.L_x_24137:
        /* <DEDUP_REMOVED lines=15> */
.L_x_24141:
        /* <DEDUP_REMOVED lines=12> */
.L_x_24144:
[----:B------:R-:W-:-:S07]  /*44a0*/  MOV R11, R20 ;  /* 0x00000014000b7202 */ /* 0x000fce0000000f00 */
.L_x_24145:
[----:B------:R-:W-:Y:S05]  /*44b0*/  BSYNC B1 ;  /* 0x0000000000017941 */ /* 0x000fea0003800000 */
.L_x_24143:
        /* <DEDUP_REMOVED lines=16> */
.L_x_24149:
[----:B------:R-:W-:Y:S05]  /*45c0*/  BSYNC B2 ;  /* 0x0000000000027941 */ /* 0x000fea0003800000 */
.L_x_24148:
        /* <DEDUP_REMOVED lines=41> */
[----:B------:R-:W-:Y:S01]  /*4860*/  IMAD.MOV.U32 R20, RZ, RZ, R112 ;  /* 0x000000ffff147224 */ /* 0x000fe200078e0070 */
[----:B------:R-:W-:-:S11]  /*4870*/  HFMA2.MMA R112, -RZ, RZ, 0, 0 ;  /* 0x00000000ff707435 */ /* 0x000fd600000001ff */
.L_x_24147:
[----:B------:R-:W-:Y:S05]  /*4880*/  BSYNC B1 ;  /* 0x0000000000017941 */ /* 0x000fea0003800000 */
.L_x_24146:
        /* <DEDUP_REMOVED lines=10> */
.L_x_24142:
        /* <DEDUP_REMOVED lines=12> */
.L_x_24151:
[----:B------:R-:W-:-:S07]  /*49f0*/  IMAD.MOV.U32 R44, RZ, RZ, R20 ;  /* 0x000000ffff2c7224 */ /* 0x000fce00078e0014 */
.L_x_24152:
[----:B------:R-:W-:Y:S05]  /*4a00*/  BSYNC B1 ;  /* 0x0000000000017941 */ /* 0x000fea0003800000 */
.L_x_24150:
        /* <DEDUP_REMOVED lines=16> */
.L_x_24156:
[----:B------:R-:W-:Y:S05]  /*4b10*/  BSYNC B2 ;  /* 0x0000000000027941 */ /* 0x000fea0003800000 */
.L_x_24155:
        /* <DEDUP_REMOVED lines=43> */
.L_x_24154:
[----:B------:R-:W-:Y:S05]  /*4dd0*/  BSYNC B1 ;  /* 0x0000000000017941 */ /* 0x000fea0003800000 */
.L_x_24153:
        /* <DEDUP_REMOVED lines=15> */
.L_x_24157:
        /* <DEDUP_REMOVED lines=12> */
.L_x_24160:
[----:B------:R-:W-:-:S07]  /*4f90*/  MOV R10, R20 ;  /* 0x00000014000a7202 */ /* 0x000fce0000000f00 */
.L_x_24161:
[----:B------:R-:W-:Y:S05]  /*4fa0*/  BSYNC B1 ;  /* 0x0000000000017941 */ /* 0x000fea0003800000 */
.L_x_24159:
        /* <DEDUP_REMOVED lines=16> */
.L_x_24165:
[----:B------:R-:W-:Y:S05]  /*50b0*/  BSYNC B2 ;  /* 0x0000000000027941 */ /* 0x000fea0003800000 */
.L_x_24164:
        /* <DEDUP_REMOVED lines=43> */
.L_x_24163:
[----:B------:R-:W-:Y:S05]  /*5370*/  BSYNC B1 ;  /* 0x0000000000017941 */ /* 0x000fea0003800000 */
.L_x_24162:
        /* <DEDUP_REMOVED lines=10> */
.L_x_24158:
        /* <DEDUP_REMOVED lines=12> */
.L_x_24167:
[----:B------:R-:W-:-:S07]  /*54e0*/  IMAD.MOV.U32 R125, RZ, RZ, R20 ;  /* 0x000000ffff7d7224 */ /* 0x000fce00078e0014 */
.L_x_24168:
[----:B------:R-:W-:Y:S05]  /*54f0*/  BSYNC B1 ;  /* 0x0000000000017941 */ /* 0x000fea0003800000 */
.L_x_24166:
        /* <DEDUP_REMOVED lines=16> */
.L_x_24172:
[----:B------:R-:W-:Y:S05]  /*5600*/  BSYNC B2 ;  /* 0x0000000000027941 */ /* 0x000fea0003800000 */
.L_x_24171:
        /* <DEDUP_REMOVED lines=43> */
.L_x_24170:
[----:B------:R-:W-:Y:S05]  /*58c0*/  BSYNC B1 ;  /* 0x0000000000017941 */ /* 0x000fea0003800000 */
.L_x_24169:
        /* <DEDUP_REMOVED lines=13> */
.L_x_24173:
        /* <DEDUP_REMOVED lines=12> */
.L_x_24176:
[----:B------:R-:W-:-:S07]  /*5a60*/  MOV R9, R20 ;  /* 0x0000001400097202 */ /* 0x000fce0000000f00 */
.L_x_24177:
[----:B------:R-:W-:Y:S05]  /*5a70*/  BSYNC B1 ;  /* 0x0000000000017941 */ /* 0x000fea0003800000 */
.L_x_24175:
        /* <DEDUP_REMOVED lines=16> */
.L_x_24181:
[----:B------:R-:W-:Y:S05]  /*5b80*/  BSYNC B2 ;  /* 0x0000000000027941 */ /* 0x000fea0003800000 */
.L_x_24180:
        /* <DEDUP_REMOVED lines=41> */
[----:B------:R-:W-:Y:S01]  /*5e20*/  HFMA2.MMA R113, -RZ, RZ, 0, 0 ;  /* 0x00000000ff717435 */ /* 0x000fe200000001ff */
[----:B------:R-:W-:-:S10]  /*5e30*/  IMAD.MOV.U32 R20, RZ, RZ, R112 ;  /* 0x000000ffff147224 */ /* 0x000fd400078e0070 */
.L_x_24179:
[----:B------:R-:W-:Y:S05]  /*5e40*/  BSYNC B1 ;  /* 0x0000000000017941 */ /* 0x000fea0003800000 */
.L_x_24178:
        /* <DEDUP_REMOVED lines=10> */
.L_x_24174:
        /* <DEDUP_REMOVED lines=12> */
.L_x_24183:
[----:B------:R-:W-:-:S07]  /*5fb0*/  IMAD.MOV.U32 R114, RZ, RZ, R20 ;  /* 0x000000ffff727224 */ /* 0x000fce00078e0014 */
.L_x_24184:
[----:B------:R-:W-:Y:S05]  /*5fc0*/  BSYNC B1 ;  /* 0x0000000000017941 */ /* 0x000fea0003800000 */
.L_x_24182:
        /* <DEDUP_REMOVED lines=16> */
.L_x_24188:
[----:B------:R-:W-:Y:S05]  /*60d0*/  BSYNC B2 ;  /* 0x0000000000027941 */ /* 0x000fea0003800000 */
.L_x_24187:
        /* <DEDUP_REMOVED lines=41> */
[----:B------:R-:W-:Y:S02]  /*6370*/  IMAD.MOV.U32 R20, RZ, RZ, R112 ;  /* 0x000000ffff147224 */ /* 0x000fe400078e0070 */
[----:B------:R-:W-:-:S07]  /*6380*/  IMAD.MOV.U32 R112, RZ, RZ, RZ ;  /* 0x000000ffff707224 */ /* 0x000fce00078e00ff */
.L_x_24186:
[----:B------:R-:W-:Y:S05]  /*6390*/  BSYNC B1 ;  /* 0x0000000000017941 */ /* 0x000fea0003800000 */
.L_x_24185:
        /* <DEDUP_REMOVED lines=13> */
.L_x_24189:
        /* <DEDUP_REMOVED lines=12> */
.L_x_24192:
[----:B------:R-:W-:-:S07]  /*6530*/  MOV R8, R20 ;  /* 0x0000001400087202 */ /* 0x000fce0000000f00 */
.L_x_24193:
[----:B------:R-:W-:Y:S05]  /*6540*/  BSYNC B1 ;  /* 0x0000000000017941 */ /* 0x000fea0003800000 */
.L_x_24191:
        /* <DEDUP_REMOVED lines=16> */
.L_x_24197:
[----:B------:R-:W-:Y:S05]  /*6650*/  BSYNC B2 ;  /* 0x0000000000027941 */ /* 0x000fea0003800000 */
.L_x_24196:
        /* <DEDUP_REMOVED lines=42> */
[----:B------:R-:W-:-:S07]  /*6900*/  IMAD.MOV.U32 R20, RZ, RZ, R112 ;  /* 0x000000ffff147224 */ /* 0x000fce00078e0070 */
.L_x_24195:
[----:B------:R-:W-:Y:S05]  /*6910*/  BSYNC B1 ;  /* 0x0000000000017941 */ /* 0x000fea0003800000 */
.L_x_24194:
        /* <DEDUP_REMOVED lines=10> */
.L_x_24190:
        /* <DEDUP_REMOVED lines=12> */
.L_x_24199:
[----:B------:R-:W-:-:S07]  /*6a80*/  IMAD.MOV.U32 R114, RZ, RZ, R20 ;  /* 0x000000ffff727224 */ /* 0x000fce00078e0014 */
.L_x_24200:
[----:B------:R-:W-:Y:S05]  /*6a90*/  BSYNC B1 ;  /* 0x0000000000017941 */ /* 0x000fea0003800000 */
.L_x_24198:
        /* <DEDUP_REMOVED lines=16> */
.L_x_24204:
[----:B------:R-:W-:Y:S05]  /*6ba0*/  BSYNC B2 ;  /* 0x0000000000027941 */ /* 0x000fea0003800000 */
.L_x_24203:
        /* <DEDUP_REMOVED lines=43> */
.L_x_24202:
[----:B------:R-:W-:Y:S05]  /*6e60*/  BSYNC B1 ;  /* 0x0000000000017941 */ /* 0x000fea0003800000 */
.L_x_24201:
[----:B------:R-:W-:-:S05]  /*6e70*/  I2FP.F32.U32 R19, R114 ;  /* 0x0000007200137245 */ /* 0x000fca0000201000 */
[----:B------:R-:W-:-:S05]  /*6e80*/  FFMA.FTZ R19, R19, R173, 1.1641532182693481445e-10 ;  /* 0x2f00000013137423 */ /* 0x000fca00000100ad */
[----:B------:R-:W-:Y:S01]  /*6e90*/  FSETP.GTU.FTZ.AND P5, PT, R19, R174, PT ;  /* 0x000000ae1300720b */ /* 0x000fe20003fbc000 */
[----:B------:R-:W-:-:S05]  /*6ea0*/  HADD2.F32 R19, -RZ, R115.H1_H1 ;  /* 0x30000073ff137230 */ /* 0x000fca0000004100 */
[----:B------:R-:W-:-:S05]  /*6eb0*/  FMUL.FTZ R19, R19, R172 ;  /* 0x000000ac13137220 */ /* 0x000fca0000410000 */
[----:B------:R-:W-:Y:S01]  /*6ec0*/  FSEL R139, R19, RZ, !P5 ;  /* 0x000000ff138b7208 */ /* 0x000fe20006800000 */
[----:B------:R-:W-:Y:S06]  /*6ed0*/  @P2 BRA `(.L_x_24205) ;  /* 0x0000000000182947 */ /* 0x000fec0003800000 */
[----:B------:R-:W-:Y:S01]  /*6ee0*/  MOV R19, R112 ;  /* 0x0000007000137202 */ /* 0x000fe20000000f00 */
[----:B------:R-:W-:Y:S06]  /*6ef0*/  @!P0 BRA `(.L_x_24206) ;  /* 0x0000000400648947 */ /* 0x000fec0003800000 */
[----:B------:R-:W-:-:S05]  /*6f00*/  HADD2.F32 R19, -RZ, R55.H1_H1 ;  /* 0x30000037ff137230 */ /* 0x000fca0000004100 */
[----:B------:R-:W-:Y:S01]  /*6f10*/  FADD.FTZ R139, R19, R139 ;  /* 0x0000008b138b7221 */ /* 0x000fe20000010000 */
[----:B------:R-:W-:Y:S01]  /*6f20*/  IMAD.MOV.U32 R19, RZ, RZ, R112 ;  /* 0x000000ffff137224 */ /* 0x000fe200078e0070 */
[----:B------:R-:W-:Y:S06]  /*6f30*/  BRA `(.L_x_24206) ;  /* 0x0000000400547947 */ /* 0x000fec0003800000 */
.L_x_24205:
        /* <DEDUP_REMOVED lines=12> */
.L_x_24208:
[----:B------:R-:W-:-:S07]  /*7000*/  MOV R7, R20 ;  /* 0x0000001400077202 */ /* 0x000fce0000000f00 */
.L_x_24209:
[----:B------:R-:W-:Y:S05]  /*7010*/  BSYNC B1 ;  /* 0x0000000000017941 */ /* 0x000fea0003800000 */
.L_x_24207:
        /* <DEDUP_REMOVED lines=16> */
.L_x_24213:
[----:B------:R-:W-:Y:S05]  /*7120*/  BSYNC B2 ;  /* 0x0000000000027941 */ /* 0x000fea0003800000 */
.L_x_24212:
        /* <DEDUP_REMOVED lines=43> */
.L_x_24211:
[----:B------:R-:W-:Y:S05]  /*73e0*/  BSYNC B1 ;  /* 0x0000000000017941 */ /* 0x000fea0003800000 */
.L_x_24210:
        /* <DEDUP_REMOVED lines=10> */
.L_x_24206:
[C---:B------:R-:W-:Y:S01]  /*7490*/  LEA R146, P0, R16.reuse, UR10, 0x4 ;  /* 0x0000000a10927c11 */ /* 0x040fe2000f8020ff */
[C---:B------:R-:W-:Y:S01]  /*74a0*/  IMAD.SHL.U32 R173, R16.reuse, 0x8, RZ ;  /* 0x0000000810ad7824 */ /* 0x040fe200078e00ff */
        /* <DEDUP_REMOVED lines=8> */
[C---:B------:R-:W-:Y:S02]  /*7530*/  LOP3.LUT P2, RZ, R23.reuse, 0x10, RZ, 0xc0, !PT ;  /* 0x0000001017ff7812 */ /* 0x040fe4000784c0ff */
        /* <DEDUP_REMOVED lines=43> */
.L_x_24214:
[----:B------:R-:W-:-:S07]  /*77f0*/  IADD3 R146, R16, 0x80, RZ ;  /* 0x0000008010927810 */ /* 0x000fce0007ffe0ff */
.L_x_24085:
[----:B------:R-:W-:Y:S05]  /*7800*/  BSYNC B0 ;  /* 0x0000000000007941 */ /* 0x000fea0003800000 */
.L_x_24084:
[----:B------:R-:W-:Y:S01]  /*7810*/  LOP3.LUT P0, RZ, R23, 0x800, RZ, 0xc0, !PT ;  /* 0x0000080017ff7812 */ /* 0x000fe2000780c0ff */
[----:B------:R-:W-:-:S12]  /*7820*/  BSSY B0, `(.L_x_24215) ;  /* 0x00005be000007945 */ /* 0x000fd80003800000 */
[----:B------:R-:W-:Y:S05]  /*7830*/  @!P0 BRA `(.L_x_24216) ;  /* 0x0000005800f08947 */ /* 0x000fea0003800000 */
[----:B------:R-:W-:Y:S01]  /*7840*/  ISETP.NE.U32.AND P0, PT, RZ, UR12, PT ;  /* 0x0000000cff007c0c */ /* 0x000fe2000bf05070 */
[----:B------:R-:W3:Y:S03]  /*7850*/  LDC.64 R172, c[0x0][0x228] ;  /* 0x00008a00ffac7b82 */ /* 0x000ee60000000a00 */
[----:B------:R-:W-:-:S13]  /*7860*/  ISETP.NE.AND.EX P0, PT, RZ, UR13, PT, P0 ;  /* 0x0000000dff007c0c */ /* 0x000fda000bf05300 */
[----:B0-2---:R-:W-:-:S04]  /*7870*/  @P0 LEA R112, P1, R146, UR12, 0x4 ;  /* 0x0000000c92700c11 */ /* 0x005fc8000f8220ff */
[----:B------:R-:W-:Y:S02]  /*7880*/  @P0 LEA.HI.X R113, R146, UR13, RZ, 0x4, P1 ;  /* 0x0000000d92710c11 */ /* 0x000fe400088f24ff */
[----:B---3--:R-:W-:-:S03]  /*7890*/  ISETP.NE.U32.AND P1, PT, R172, RZ, PT ;  /* 0x000000ffac00720c */ /* 0x008fc60003f25070 */
        /* <DEDUP_REMOVED lines=20> */
.L_x_24218:
[----:B------:R-:W-:-:S07]  /*79e0*/  IMAD.MOV.U32 R6, RZ, RZ, R20 ;  /* 0x000000ffff067224 */ /* 0x000fce00078e0014 */
.L_x_24219:
[----:B------:R-:W-:Y:S05]  /*79f0*/  BSYNC B1 ;  /* 0x0000000000017941 */ /* 0x000fea0003800000 */
.L_x_24217:
        /* <DEDUP_REMOVED lines=16> */
.L_x_24223:
[----:B------:R-:W-:Y:S05]  /*7b00*/  BSYNC B2 ;  /* 0x0000000000027941 */ /* 0x000fea0003800000 */
.L_x_24222:
        /* <DEDUP_REMOVED lines=43> */
.L_x_24221:
[----:B------:R-:W-:Y:S05]  /*7dc0*/  BSYNC B1 ;  /* 0x0000000000017941 */ /* 0x000fea0003800000 */
.L_x_24220:
[----:B------:R-:W0:Y:S01]  /*7dd0*/  LDC R175, c[0x0][0x294] ;  /* 0x0000a500ffaf7b82 */ /* 0x000e220000000800 */
[----:B------:R-:W-:Y:S01]  /*7de0*/  HFMA2.MMA R174, -RZ, RZ, 0.1171875, 0 ;  /* 0x2f800000ffae7435 */ /* 0x000fe200000001ff */
[----:B------:R-:W-:Y:S02]  /*7df0*/  I2FP.F32.U32 R6, R6 ;  /* 0x0000000600067245 */ /* 0x000fe40000201000 */
[----:B------:R-:W-:Y:S02]  /*7e00*/  ISETP.NE.U32.AND P2, PT, R172, RZ, PT ;  /* 0x000000ffac00720c */ /* 0x000fe40003f45070 */
[----:B------:R-:W-:Y:S02]  /*7e10*/  LOP3.LUT R23, R23, 0xffffffef, RZ, 0xc0, !PT ;  /* 0xffffffef17177812 */ /* 0x000fe400078ec0ff */
[----:B------:R-:W2:Y:S01]  /*7e20*/  LDC R147, c[0x0][0x298] ;  /* 0x0000a600ff937b82 */ /* 0x000ea20000000800 */
[----:B------:R-:W-:Y:S02]  /*7e30*/  ISETP.NE.AND.EX P2, PT, R173, RZ, PT, P2 ;  /* 0x000000ffad00720c */ /* 0x000fe40003f45320 */
[----:B------:R-:W-:-:S05]  /*7e40*/  FFMA.FTZ R6, R6, R174, 1.1641532182693481445e-10 ;  /* 0x2f00000006067423 */ /* 0x000fca00000100ae */
[----:B0-----:R-:W-:Y:S01]  /*7e50*/  FSETP.GTU.FTZ.AND P3, PT, R6, R175, PT ;  /* 0x000000af0600720b */ /* 0x001fe20003f7c000 */
[----:B-----5:R-:W-:-:S05]  /*7e60*/  HADD2.F32 R6, -RZ, R112.H0_H0 ;  /* 0x20000070ff067230 */ /* 0x020fca0000004100 */
[----:B--2---:R-:W-:-:S07]  /*7e70*/  FMUL.FTZ R6, R6, R147 ;  /* 0x0000009306067220 */ /* 0x004fce0000410000 */
        /* <DEDUP_REMOVED lines=9> */
.L_x_24224:
        /* <DEDUP_REMOVED lines=12> */
.L_x_24227:
[----:B------:R-:W-:-:S07]  /*7fd0*/  IMAD.MOV.U32 R14, RZ, RZ, R20 ;  /* 0x000000ffff0e7224 */ /* 0x000fce00078e0014 */
.L_x_24228:
[----:B------:R-:W-:Y:S05]  /*7fe0*/  BSYNC B1 ;  /* 0x0000000000017941 */ /* 0x000fea0003800000 */
.L_x_24226:
        /* <DEDUP_REMOVED lines=16> */
.L_x_24232:
[----:B------:R-:W-:Y:S05]  /*80f0*/  BSYNC B2 ;  /* 0x0000000000027941 */ /* 0x000fea0003800000 */
.L_x_24231:
        /* <DEDUP_REMOVED lines=43> */
.L_x_24230:
[----:B------:R-:W-:Y:S05]  /*83b0*/  BSYNC B1 ;  /* 0x0000000000017941 */ /* 0x000fea0003800000 */
.L_x_24229:
        /* <DEDUP_REMOVED lines=10> */
.L_x_24225:
        /* <DEDUP_REMOVED lines=12> */
.L_x_24234:
[----:B------:R-:W-:-:S07]  /*8520*/  MOV R31, R20 ;  /* 0x00000014001f7202 */ /* 0x000fce0000000f00 */
.L_x_24235:
[----:B------:R-:W-:Y:S05]  /*8530*/  BSYNC B1 ;  /* 0x0000000000017941 */ /* 0x000fea0003800000 */
.L_x_24233:
        /* <DEDUP_REMOVED lines=16> */
.L_x_24239:
[----:B------:R-:W-:Y:S05]  /*8640*/  BSYNC B2 ;  /* 0x0000000000027941 */ /* 0x000fea0003800000 */
.L_x_24238:
        /* <DEDUP_REMOVED lines=43> */
.L_x_24237:
[----:B------:R-:W-:Y:S05]  /*8900*/  BSYNC B1 ;  /* 0x0000000000017941 */ /* 0x000fea0003800000 */
.L_x_24236:
        /* <DEDUP_REMOVED lines=15> */
.L_x_24240:
        /* <DEDUP_REMOVED lines=12> */
.L_x_24243:
[----:B------:R-:W-:-:S07]  /*8ac0*/  IMAD.MOV.U32 R13, RZ, RZ, R20 ;  /* 0x000000ffff0d7224 */ /* 0x000fce00078e0014 */
.L_x_24244:
[----:B------:R-:W-:Y:S05]  /*8ad0*/  BSYNC B1 ;  /* 0x0000000000017941 */ /* 0x000fea0003800000 */
.L_x_24242:
        /* <DEDUP_REMOVED lines=16> */
.L_x_24248:
[----:B------:R-:W-:Y:S05]  /*8be0*/  BSYNC B2 ;  /* 0x0000000000027941 */ /* 0x000fea0003800000 */
.L_x_24247:
        /* <DEDUP_REMOVED lines=43> */
.L_x_24246:
[----:B------:R-:W-:Y:S05]  /*8ea0*/  BSYNC B1 ;  /* 0x0000000000017941 */ /* 0x000fea0003800000 */
.L_x_24245:
        /* <DEDUP_REMOVED lines=10> */
.L_x_24241:
        /* <DEDUP_REMOVED lines=12> */
.L_x_24250:
[----:B------:R-:W-:-:S07]  /*9010*/  MOV R32, R20 ;  /* 0x0000001400207202 */ /* 0x000fce0000000f00 */
.L_x_24251:
[----:B------:R-:W-:Y:S05]  /*9020*/  BSYNC B1 ;  /* 0x0000000000017941 */ /* 0x000fea0003800000 */
.L_x_24249:
        /* <DEDUP_REMOVED lines=16> */
.L_x_24255:
[----:B------:R-:W-:Y:S05]  /*9130*/  BSYNC B2 ;  /* 0x0000000000027941 */ /* 0x000fea0003800000 */
.L_x_24254:
        /* <DEDUP_REMOVED lines=43> */
.L_x_24253:
[----:B------:R-:W-:Y:S05]  /*93f0*/  BSYNC B1 ;  /* 0x0000000000017941 */ /* 0x000fea0003800000 */
.L_x_24252:
        /* <DEDUP_REMOVED lines=15> */
.L_x_24256:
        /* <DEDUP_REMOVED lines=12> */
.L_x_24259:
[----:B------:R-:W-:-:S07]  /*95b0*/  IMAD.MOV.U32 R12, RZ, RZ, R20 ;  /* 0x000000ffff0c7224 */ /* 0x000fce00078e0014 */
.L_x_24260:
[----:B------:R-:W-:Y:S05]  /*95c0*/  BSYNC B1 ;  /* 0x0000000000017941 */ /* 0x000fea0003800000 */
.L_x_24258:
        /* <DEDUP_REMOVED lines=16> */
.L_x_24264:
[----:B------:R-:W-:Y:S05]  /*96d0*/  BSYNC B2 ;  /* 0x0000000000027941 */ /* 0x000fea0003800000 */
.L_x_24263:
        /* <DEDUP_REMOVED lines=43> */
.L_x_24262:
[----:B------:R-:W-:Y:S05]  /*9990*/  BSYNC B1 ;  /* 0x0000000000017941 */ /* 0x000fea0003800000 */
.L_x_24261:
        /* <DEDUP_REMOVED lines=10> */
.L_x_24257:
        /* <DEDUP_REMOVED lines=12> */
.L_x_24266:
[----:B------:R-:W-:-:S07]  /*9b00*/  MOV R45, R20 ;  /* 0x00000014002d7202 */ /* 0x000fce0000000f00 */
.L_x_24267:
[----:B------:R-:W-:Y:S05]  /*9b10*/  BSYNC B1 ;  /* 0x0000000000017941 */ /* 0x000fea0003800000 */
.L_x_24265:
        /* <DEDUP_REMOVED lines=16> */
.L_x_24271:
[----:B------:R-:W-:Y:S05]  /*9c20*/  BSYNC B2 ;  /* 0x0000000000027941 */ /* 0x000fea0003800000 */
.L_x_24270:
        /* <DEDUP_REMOVED lines=43> */
.L_x_24269:
[----:B------:R-:W-:Y:S05]  /*9ee0*/  BSYNC B1 ;  /* 0x0000000000017941 */ /* 0x000fea0003800000 */
.L_x_24268:
        /* <DEDUP_REMOVED lines=15> */
.L_x_24272:
        /* <DEDUP_REMOVED lines=12> */
.L_x_24275:
[----:B------:R-:W-:-:S07]  /*a0a0*/  IMAD.MOV.U32 R11, RZ, RZ, R20 ;  /* 0x000000ffff0b7224 */ /* 0x000fce00078e0014 */
.L_x_24276:
[----:B------:R-:W-:Y:S05]  /*a0b0*/  BSYNC B1 ;  /* 0x0000000000017941 */ /* 0x000fea0003800000 */
.L_x_24274:
        /* <DEDUP_REMOVED lines=16> */
.L_x_24280:
[----:B------:R-:W-:Y:S05]  /*a1c0*/  BSYNC B2 ;  /* 0x0000000000027941 */ /* 0x000fea0003800000 */
.L_x_24279:
        /* <DEDUP_REMOVED lines=41> */
[----:B------:R-:W-:Y:S01]  /*a460*/  MOV R20, R112 ;  /* 0x0000007000147202 */ /* 0x000fe20000000f00 */
[----:B------:R-:W-:-:S07]  /*a470*/  IMAD.MOV.U32 R112, RZ, RZ, RZ ;  /* 0x000000ffff707224 */ /* 0x000fce00078e00ff */
.L_x_24278:
[----:B------:R-:W-:Y:S05]  /*a480*/  BSYNC B1 ;  /* 0x0000000000017941 */ /* 0x000fea0003800000 */
.L_x_24277:
        /* <DEDUP_REMOVED lines=10> */
.L_x_24273:
        /* <DEDUP_REMOVED lines=12> */
.L_x_24282:
[----:B------:R-:W-:-:S07]  /*a5f0*/  MOV R46, R20 ;  /* 0x00000014002e7202 */ /* 0x000fce0000000f00 */
.L_x_24283:
[----:B------:R-:W-:Y:S05]  /*a600*/  BSYNC B1 ;  /* 0x0000000000017941 */ /* 0x000fea0003800000 */
.L_x_24281:
        /* <DEDUP_REMOVED lines=16> */
.L_x_24287:
[----:B------:R-:W-:Y:S05]  /*a710*/  BSYNC B2 ;  /* 0x0000000000027941 */ /* 0x000fea0003800000 */
.L_x_24286:
        /* <DEDUP_REMOVED lines=43> */
.L_x_24285:
[----:B------:R-:W-:Y:S05]  /*a9d0*/  BSYNC B1 ;  /* 0x0000000000017941 */ /* 0x000fea0003800000 */
.L_x_24284:
        /* <DEDUP_REMOVED lines=11> */
[----:B------:R-:W-:-:S05]  /*aa90*/  HADD2.F32 R112, -RZ, R54.H0_H0 ;  /* 0x20000036ff707230 */ /* 0x000fca0000004100 */
[----:B------:R-:W-:Y:S01]  /*aaa0*/  FADD.FTZ R46, R112, R46 ;  /* 0x0000002e702e7221 */ /* 0x000fe20000010000 */
[----:B------:R-:W-:Y:S01]  /*aab0*/  IMAD.MOV.U32 R112, RZ, RZ, R19 ;  /* 0x000000ffff707224 */ /* 0x000fe200078e0013 */
[----:B------:R-:W-:Y:S06]  /*aac0*/  BRA `(.L_x_24289) ;  /* 0x0000000400547947 */ /* 0x000fec0003800000 */
.L_x_24288:
        /* <DEDUP_REMOVED lines=12> */
.L_x_24291:
[----:B------:R-:W-:-:S07]  /*ab90*/  IMAD.MOV.U32 R10, RZ, RZ, R20 ;  /* 0x000000ffff0a7224 */ /* 0x000fce00078e0014 */
.L_x_24292:
[----:B------:R-:W-:Y:S05]  /*aba0*/  BSYNC B1 ;  /* 0x0000000000017941 */ /* 0x000fea0003800000 */
.L_x_24290:
        /* <DEDUP_REMOVED lines=16> */
.L_x_24296:
[----:B------:R-:W-:Y:S05]  /*acb0*/  BSYNC B2 ;  /* 0x0000000000027941 */ /* 0x000fea0003800000 */
.L_x_24295:
        /* <DEDUP_REMOVED lines=43> */
.L_x_24294:
[----:B------:R-:W-:Y:S05]  /*af70*/  BSYNC B1 ;  /* 0x0000000000017941 */ /* 0x000fea0003800000 */
.L_x_24293:
        /* <DEDUP_REMOVED lines=10> */
.L_x_24289:
        /* <DEDUP_REMOVED lines=12> */
.L_x_24298:
[----:B------:R-:W-:-:S07]  /*b0e0*/  MOV R127, R20 ;  /* 0x00000014007f7202 */ /* 0x000fce0000000f00 */
.L_x_24299:
[----:B------:R-:W-:Y:S05]  /*b0f0*/  BSYNC B1 ;  /* 0x0000000000017941 */ /* 0x000fea0003800000 */
.L_x_24297:
        /* <DEDUP_REMOVED lines=16> */
.L_x_24303:
[----:B------:R-:W-:Y:S05]  /*b200*/  BSYNC B2 ;  /* 0x0000000000027941 */ /* 0x000fea0003800000 */
.L_x_24302:
        /* <DEDUP_REMOVED lines=43> */
.L_x_24301:
[----:B------:R-:W-:Y:S05]  /*b4c0*/  BSYNC B1 ;  /* 0x0000000000017941 */ /* 0x000fea0003800000 */
.L_x_24300:
        /* <DEDUP_REMOVED lines=13> */
.L_x_24304:
        /* <DEDUP_REMOVED lines=12> */
.L_x_24307:
[----:B------:R-:W-:-:S07]  /*b660*/  IMAD.MOV.U32 R9, RZ, RZ, R20 ;  /* 0x000000ffff097224 */ /* 0x000fce00078e0014 */
.L_x_24308:
[----:B------:R-:W-:Y:S05]  /*b670*/  BSYNC B1 ;  /* 0x0000000000017941 */ /* 0x000fea0003800000 */
.L_x_24306:
        /* <DEDUP_REMOVED lines=16> */
.L_x_24312:
[----:B------:R-:W-:Y:S05]  /*b780*/  BSYNC B2 ;  /* 0x0000000000027941 */ /* 0x000fea0003800000 */
.L_x_24311:
        /* <DEDUP_REMOVED lines=43> */
.L_x_24310:
[----:B------:R-:W-:Y:S05]  /*ba40*/  BSYNC B1 ;  /* 0x0000000000017941 */ /* 0x000fea0003800000 */
.L_x_24309:
        /* <DEDUP_REMOVED lines=10> */
.L_x_24305:
        /* <DEDUP_REMOVED lines=12> */
.L_x_24314:
[----:B------:R-:W-:-:S07]  /*bbb0*/  MOV R114, R20 ;  /* 0x0000001400727202 */ /* 0x000fce0000000f00 */
.L_x_24315:
[----:B------:R-:W-:Y:S05]  /*bbc0*/  BSYNC B1 ;  /* 0x0000000000017941 */ /* 0x000fea0003800000 */
.L_x_24313:
        /* <DEDUP_REMOVED lines=16> */
.L_x_24319:
[----:B------:R-:W-:Y:S05]  /*bcd0*/  BSYNC B2 ;  /* 0x0000000000027941 */ /* 0x000fea0003800000 */
.L_x_24318:
        /* <DEDUP_REMOVED lines=43> */
.L_x_24317:
[----:B------:R-:W-:Y:S05]  /*bf90*/  BSYNC B1 ;  /* 0x0000000000017941 */ /* 0x000fea0003800000 */
.L_x_24316:
        /* <DEDUP_REMOVED lines=9> */
[----:B------:R-:W-:-:S05]  /*c030*/  HADD2.F32 R19, -RZ, R55.H0_H0 ;  /* 0x20000037ff137230 */ /* 0x000fca0000004100 */
[----:B------:R-:W-:Y:S01]  /*c040*/  FADD.FTZ R128, R19, R128 ;  /* 0x0000008013807221 */ /* 0x000fe20000010000 */
[----:B------:R-:W-:Y:S01]  /*c050*/  IMAD.MOV.U32 R19, RZ, RZ, R112 ;  /* 0x000000ffff137224 */ /* 0x000fe200078e0070 */
[----:B------:R-:W-:Y:S06]  /*c060*/  BRA `(.L_x_24321) ;  /* 0x0000000400547947 */ /* 0x000fec0003800000 */
.L_x_24320:
        /* <DEDUP_REMOVED lines=12> */
.L_x_24323:
[----:B------:R-:W-:-:S07]  /*c130*/  IMAD.MOV.U32 R8, RZ, RZ, R20 ;  /* 0x000000ffff087224 */ /* 0x000fce00078e0014 */
.L_x_24324:
[----:B------:R-:W-:Y:S05]  /*c140*/  BSYNC B1 ;  /* 0x0000000000017941 */ /* 0x000fea0003800000 */
.L_x_24322:
        /* <DEDUP_REMOVED lines=16> */
.L_x_24328:
[----:B------:R-:W-:Y:S05]  /*c250*/  BSYNC B2 ;  /* 0x0000000000027941 */ /* 0x000fea0003800000 */
.L_x_24327:
        /* <DEDUP_REMOVED lines=41> */
[----:B------:R-:W-:Y:S02]  /*c4f0*/  LOP3.LUT R22, R113, UR36, R20, 0x96, !PT ;  /* 0x0000002471167c12 */ /* 0x000fe4000f8e9614 */
[----:B------:R-:W-:-:S07]  /*c500*/  MOV R20, R112 ;  /* 0x0000007000147202 */ /* 0x000fce0000000f00 */
.L_x_24326:
[----:B------:R-:W-:Y:S05]  /*c510*/  BSYNC B1 ;  /* 0x0000000000017941 */ /* 0x000fea0003800000 */
.L_x_24325:
        /* <DEDUP_REMOVED lines=10> */
.L_x_24321:
        /* <DEDUP_REMOVED lines=12> */
.L_x_24330:
[----:B------:R-:W-:-:S07]  /*c680*/  MOV R114, R20 ;  /* 0x0000001400727202 */ /* 0x000fce0000000f00 */
.L_x_24331:
[----:B------:R-:W-:Y:S05]  /*c690*/  BSYNC B1 ;  /* 0x0000000000017941 */ /* 0x000fea0003800000 */
.L_x_24329:
        /* <DEDUP_REMOVED lines=16> */
.L_x_24335:
[----:B------:R-:W-:Y:S05]  /*c7a0*/  BSYNC B2 ;  /* 0x0000000000027941 */ /* 0x000fea0003800000 */
.L_x_24334:
        /* <DEDUP_REMOVED lines=43> */
.L_x_24333:
[----:B------:R-:W-:Y:S05]  /*ca60*/  BSYNC B1 ;  /* 0x0000000000017941 */ /* 0x000fea0003800000 */
.L_x_24332:
[----:B------:R-:W-:-:S05]  /*ca70*/  I2FP.F32.U32 R19, R114 ;  /* 0x0000007200137245 */ /* 0x000fca0000201000 */
[----:B------:R-:W-:-:S05]  /*ca80*/  FFMA.FTZ R19, R19, R174, 1.1641532182693481445e-10 ;  /* 0x2f00000013137423 */ /* 0x000fca00000100ae */
[----:B------:R-:W-:Y:S01]  /*ca90*/  FSETP.GTU.FTZ.AND P5, PT, R19, R175, PT ;  /* 0x000000af1300720b */ /* 0x000fe20003fbc000 */
[----:B------:R-:W-:-:S05]  /*caa0*/  HADD2.F32 R19, -RZ, R115.H1_H1 ;  /* 0x30000073ff137230 */ /* 0x000fca0000004100 */
[----:B------:R-:W-:-:S05]  /*cab0*/  FMUL.FTZ R19, R19, R147 ;  /* 0x0000009313137220 */ /* 0x000fca0000410000 */
[----:B------:R-:W-:Y:S01]  /*cac0*/  FSEL R140, R19, RZ, !P5 ;  /* 0x000000ff138c7208 */ /* 0x000fe20006800000 */
[----:B------:R-:W-:Y:S06]  /*cad0*/  @P2 BRA `(.L_x_24336) ;  /* 0x0000000000182947 */ /* 0x000fec0003800000 */
[----:B------:R-:W-:Y:S01]  /*cae0*/  IMAD.MOV.U32 R19, RZ, RZ, R112 ;  /* 0x000000ffff137224 */ /* 0x000fe200078e0070 */
[----:B------:R-:W-:Y:S06]  /*caf0*/  @!P0 BRA `(.L_x_24337) ;  /* 0x0000000400648947 */ /* 0x000fec0003800000 */
[----:B------:R-:W-:-:S05]  /*cb00*/  HADD2.F32 R19, -RZ, R55.H1_H1 ;  /* 0x30000037ff137230 */ /* 0x000fca0000004100 */
[----:B------:R-:W-:Y:S01]  /*cb10*/  FADD.FTZ R140, R19, R140 ;  /* 0x0000008c138c7221 */ /* 0x000fe20000010000 */
[----:B------:R-:W-:Y:S01]  /*cb20*/  IMAD.MOV.U32 R19, RZ, RZ, R112 ;  /* 0x000000ffff137224 */ /* 0x000fe200078e0070 */
[----:B------:R-:W-:Y:S06]  /*cb30*/  BRA `(.L_x_24337) ;  /* 0x0000000400547947 */ /* 0x000fec0003800000 */
.L_x_24336:
        /* <DEDUP_REMOVED lines=12> */
.L_x_24339:
[----:B------:R-:W-:-:S07]  /*cc00*/  IMAD.MOV.U32 R7, RZ, RZ, R20 ;  /* 0x000000ffff077224 */ /* 0x000fce00078e0014 */
.L_x_24340:
[----:B------:R-:W-:Y:S05]  /*cc10*/  BSYNC B1 ;  /* 0x0000000000017941 */ /* 0x000fea0003800000 */
.L_x_24338:
        /* <DEDUP_REMOVED lines=16> */
.L_x_24344:
[----:B------:R-:W-:Y:S05]  /*cd20*/  BSYNC B2 ;  /* 0x0000000000027941 */ /* 0x000fea0003800000 */
.L_x_24343:
        /* <DEDUP_REMOVED lines=43> */
.L_x_24342:
[----:B------:R-:W-:Y:S05]  /*cfe0*/  BSYNC B1 ;  /* 0x0000000000017941 */ /* 0x000fea0003800000 */
.L_x_24341:
        /* <DEDUP_REMOVED lines=10> */
.L_x_24337:
[C---:B------:R-:W-:Y:S01]  /*d090*/  LEA R172, P0, R146.reuse, UR10, 0x4 ;  /* 0x0000000a92ac7c11 */ /* 0x040fe2000f8020ff */
[----:B------:R-:W-:Y:S01]  /*d0a0*/  IMAD.SHL.U32 R174, R146, 0x8, RZ ;  /* 0x0000000892ae7824 */ /* 0x000fe200078e00ff */
        /* <DEDUP_REMOVED lines=10> */
[----:B0-----:R-:W-:Y:S02]  /*d150*/  SEL R114, RZ, 0x10000, P4 ;  /* 0x00010000ff727807 */ /* 0x001fe40002000000 */
        /* <DEDUP_REMOVED lines=41> */
.L_x_24345:
[----:B------:R-:W-:-:S07]  /*d3f0*/  VIADD R146, R146, 0x80 ;  /* 0x0000008092927836 */ /* 0x000fce0000000000 */
.L_x_24216:
[----:B------:R-:W-:Y:S05]  /*d400*/  BSYNC B0 ;  /* 0x0000000000007941 */ /* 0x000fea0003800000 */
.L_x_24215:
        /* <DEDUP_REMOVED lines=29> */
.L_x_24349:
[----:B------:R-:W-:-:S07]  /*d5e0*/  MOV R5, R20 ;  /* 0x0000001400057202 */ /* 0x000fce0000000f00 */
.L_x_24350:
[----:B------:R-:W-:Y:S05]  /*d5f0*/  BSYNC B1 ;  /* 0x0000000000017941 */ /* 0x000fea0003800000 */
.L_x_24348:
        /* <DEDUP_REMOVED lines=16> */
.L_x_24354:
[----:B------:R-:W-:Y:S05]  /*d700*/  BSYNC B2 ;  /* 0x0000000000027941 */ /* 0x000fea0003800000 */
.L_x_24353:
        /* <DEDUP_REMOVED lines=43> */
.L_x_24352:
[----:B------:R-:W-:Y:S05]  /*d9c0*/  BSYNC B1 ;  /* 0x0000000000017941 */ /* 0x000fea0003800000 */
.L_x_24351:
        /* <DEDUP_REMOVED lines=20> */
.L_x_24355:
        /* <DEDUP_REMOVED lines=12> */
.L_x_24358:
[----:B------:R-:W-:-:S07]  /*dbd0*/  IMAD.MOV.U32 R14, RZ, RZ, R20 ;  /* 0x000000ffff0e7224 */ /* 0x000fce00078e0014 */
.L_x_24359:
[----:B------:R-:W-:Y:S05]  /*dbe0*/  BSYNC B1 ;  /* 0x0000000000017941 */ /* 0x000fea0003800000 */
.L_x_24357:
        /* <DEDUP_REMOVED lines=16> */
.L_x_24363:
[----:B------:R-:W-:Y:S05]  /*dcf0*/  BSYNC B2 ;  /* 0x0000000000027941 */ /* 0x000fea0003800000 */
.L_x_24362:
        /* <DEDUP_REMOVED lines=43> */
.L_x_24361:
[----:B------:R-:W-:Y:S05]  /*dfb0*/  BSYNC B1 ;  /* 0x0000000000017941 */ /* 0x000fea0003800000 */
.L_x_24360:
        /* <DEDUP_REMOVED lines=10> */
.L_x_24356:
        /* <DEDUP_REMOVED lines=12> */
.L_x_24365:
[----:B------:R-:W-:-:S07]  /*e120*/  IMAD.MOV.U32 R33, RZ, RZ, R20 ;  /* 0x000000ffff217224 */ /* 0x000fce00078e0014 */
.L_x_24366:
[----:B------:R-:W-:Y:S05]  /*e130*/  BSYNC B1 ;  /* 0x0000000000017941 */ /* 0x000fea0003800000 */
.L_x_24364:
        /* <DEDUP_REMOVED lines=16> */
.L_x_24370:
[----:B------:R-:W-:Y:S05]  /*e240*/  BSYNC B2 ;  /* 0x0000000000027941 */ /* 0x000fea0003800000 */
.L_x_24369:
        /* <DEDUP_REMOVED lines=43> */
.L_x_24368:
[----:B------:R-:W-:Y:S05]  /*e500*/  BSYNC B1 ;  /* 0x0000000000017941 */ /* 0x000fea0003800000 */
.L_x_24367:
        /* <DEDUP_REMOVED lines=15> */
.L_x_24371:
        /* <DEDUP_REMOVED lines=12> */
.L_x_24374:
[----:B------:R-:W-:-:S07]  /*e6c0*/  IMAD.MOV.U32 R13, RZ, RZ, R20 ;  /* 0x000000ffff0d7224 */ /* 0x000fce00078e0014 */
.L_x_24375:
[----:B------:R-:W-:Y:S05]  /*e6d0*/  BSYNC B1 ;  /* 0x0000000000017941 */ /* 0x000fea0003800000 */
.L_x_24373:
        /* <DEDUP_REMOVED lines=16> */
.L_x_24379:
[----:B------:R-:W-:Y:S05]  /*e7e0*/  BSYNC B2 ;  /* 0x0000000000027941 */ /* 0x000fea0003800000 */
.L_x_24378:
        /* <DEDUP_REMOVED lines=43> */
.L_x_24377:
[----:B------:R-:W-:Y:S05]  /*eaa0*/  BSYNC B1 ;  /* 0x0000000000017941 */ /* 0x000fea0003800000 */
.L_x_24376:
        /* <DEDUP_REMOVED lines=10> */
.L_x_24372:
        /* <DEDUP_REMOVED lines=12> */
.L_x_24381:
[----:B------:R-:W-:-:S07]  /*ec10*/  IMAD.MOV.U32 R34, RZ, RZ, R20 ;  /* 0x000000ffff227224 */ /* 0x000fce00078e0014 */
.L_x_24382:
[----:B------:R-:W-:Y:S05]  /*ec20*/  BSYNC B1 ;  /* 0x0000000000017941 */ /* 0x000fea0003800000 */
.L_x_24380:
        /* <DEDUP_REMOVED lines=16> */
.L_x_24386:
[----:B------:R-:W-:Y:S05]  /*ed30*/  BSYNC B2 ;  /* 0x0000000000027941 */ /* 0x000fea0003800000 */
.L_x_24385:
        /* <DEDUP_REMOVED lines=43> */
.L_x_24384:
[----:B------:R-:W-:Y:S05]  /*eff0*/  BSYNC B1 ;  /* 0x0000000000017941 */ /* 0x000fea0003800000 */
.L_x_24383:
        /* <DEDUP_REMOVED lines=15> */
.L_x_24387:
        /* <DEDUP_REMOVED lines=12> */
.L_x_24390:
[----:B------:R-:W-:-:S07]  /*f1b0*/  IMAD.MOV.U32 R12, RZ, RZ, R20 ;  /* 0x000000ffff0c7224 */ /* 0x000fce00078e0014 */
.L_x_24391:
[----:B------:R-:W-:Y:S05]  /*f1c0*/  BSYNC B1 ;  /* 0x0000000000017941 */ /* 0x000fea0003800000 */
.L_x_24389:
        /* <DEDUP_REMOVED lines=16> */
.L_x_24395:
[----:B------:R-:W-:Y:S05]  /*f2d0*/  BSYNC B2 ;  /* 0x0000000000027941 */ /* 0x000fea0003800000 */
.L_x_24394:
        /* <DEDUP_REMOVED lines=43> */
.L_x_24393:
[----:B------:R-:W-:Y:S05]  /*f590*/  BSYNC B1 ;  /* 0x0000000000017941 */ /* 0x000fea0003800000 */
.L_x_24392:
        /* <DEDUP_REMOVED lines=10> */
.L_x_24388:
        /* <DEDUP_REMOVED lines=12> */
.L_x_24397:
[----:B------:R-:W-:-:S07]  /*f700*/  IMAD.MOV.U32 R47, RZ, RZ, R20 ;  /* 0x000000ffff2f7224 */ /* 0x000fce00078e0014 */
.L_x_24398:
[----:B------:R-:W-:Y:S05]  /*f710*/  BSYNC B1 ;  /* 0x0000000000017941 */ /* 0x000fea0003800000 */
.L_x_24396:
        /* <DEDUP_REMOVED lines=16> */
.L_x_24402:
[----:B------:R-:W-:Y:S05]  /*f820*/  BSYNC B2 ;  /* 0x0000000000027941 */ /* 0x000fea0003800000 */
.L_x_24401:
        /* <DEDUP_REMOVED lines=43> */
.L_x_24400:
[----:B------:R-:W-:Y:S05]  /*fae0*/  BSYNC B1 ;  /* 0x0000000000017941 */ /* 0x000fea0003800000 */
.L_x_24399:
        /* <DEDUP_REMOVED lines=11> */
[----:B------:R-:W-:-:S05]  /*fba0*/  HADD2.F32 R112, -RZ, R53.H1_H1 ;  /* 0x30000035ff707230 */ /* 0x000fca0000004100 */
[----:B------:R-:W-:Y:S01]  /*fbb0*/  FADD.FTZ R47, R112, R47 ;  /* 0x0000002f702f7221 */ /* 0x000fe20000010000 */
[----:B------:R-:W-:Y:S01]  /*fbc0*/  MOV R112, R19 ;  /* 0x0000001300707202 */ /* 0x000fe20000000f00 */
[----:B------:R-:W-:Y:S06]  /*fbd0*/  BRA `(.L_x_24404) ;  /* 0x0000000400547947 */ /* 0x000fec0003800000 */
.L_x_24403:
        /* <DEDUP_REMOVED lines=12> */
.L_x_24406:
[----:B------:R-:W-:-:S07]  /*fca0*/  IMAD.MOV.U32 R11, RZ, RZ, R20 ;  /* 0x000000ffff0b7224 */ /* 0x000fce00078e0014 */
.L_x_24407:
[----:B------:R-:W-:Y:S05]  /*fcb0*/  BSYNC B1 ;  /* 0x0000000000017941 */ /* 0x000fea0003800000 */
.L_x_24405:
        /* <DEDUP_REMOVED lines=16> */
.L_x_24411:
[----:B------:R-:W-:Y:S05]  /*fdc0*/  BSYNC B2 ;  /* 0x0000000000027941 */ /* 0x000fea0003800000 */
.L_x_24410:
        /* <DEDUP_REMOVED lines=43> */
.L_x_24409:
[----:B------:R-:W-:Y:S05]  /*10080*/  BSYNC B1 ;  /* 0x0000000000017941 */ /* 0x000fea0003800000 */
.L_x_24408:
        /* <DEDUP_REMOVED lines=10> */
.L_x_24404:
        /* <DEDUP_REMOVED lines=12> */
.L_x_24413:
[----:B------:R-:W-:-:S07]  /*101f0*/  IMAD.MOV.U32 R116, RZ, RZ, R20 ;  /* 0x000000ffff747224 */ /* 0x000fce00078e0014 */
.L_x_24414:
[----:B------:R-:W-:Y:S05]  /*10200*/  BSYNC B1 ;  /* 0x0000000000017941 */ /* 0x000fea0003800000 */
.L_x_24412:
        /* <DEDUP_REMOVED lines=16> */
.L_x_24418:
[----:B------:R-:W-:Y:S05]  /*10310*/  BSYNC B2 ;  /* 0x0000000000027941 */ /* 0x000fea0003800000 */
.L_x_24417:
        /* <DEDUP_REMOVED lines=43> */
.L_x_24416:
[----:B------:R-:W-:Y:S05]  /*105d0*/  BSYNC B1 ;  /* 0x0000000000017941 */ /* 0x000fea0003800000 */
.L_x_24415:
        /* <DEDUP_REMOVED lines=13> */
[----:B------:R-:W-:Y:S01]  /*106b0*/  MOV R112, R19 ;  /* 0x0000001300707202 */ /* 0x000fe20000000f00 */
[----:B------:R-:W-:Y:S06]  /*106c0*/  BRA `(.L_x_24420) ;  /* 0x0000000400547947 */ /* 0x000fec0003800000 */
.L_x_24419:
        /* <DEDUP_REMOVED lines=12> */
.L_x_24422:
[----:B------:R-:W-:-:S07]  /*10790*/  IMAD.MOV.U32 R10, RZ, RZ, R20 ;  /* 0x000000ffff0a7224 */ /* 0x000fce00078e0014 */
.L_x_24423:
[----:B------:R-:W-:Y:S05]  /*107a0*/  BSYNC B1 ;  /* 0x0000000000017941 */ /* 0x000fea0003800000 */
.L_x_24421:
        /* <DEDUP_REMOVED lines=16> */
.L_x_24427:
[----:B------:R-:W-:Y:S05]  /*108b0*/  BSYNC B2 ;  /* 0x0000000000027941 */ /* 0x000fea0003800000 */
.L_x_24426:
        /* <DEDUP_REMOVED lines=43> */
.L_x_24425:
[----:B------:R-:W-:Y:S05]  /*10b70*/  BSYNC B1 ;  /* 0x0000000000017941 */ /* 0x000fea0003800000 */
.L_x_24424:
        /* <DEDUP_REMOVED lines=10> */
.L_x_24420:
        /* <DEDUP_REMOVED lines=12> */
.L_x_24429:
[----:B------:R-:W-:-:S07]  /*10ce0*/  IMAD.MOV.U32 R129, RZ, RZ, R20 ;  /* 0x000000ffff817224 */ /* 0x000fce00078e0014 */
.L_x_24430:
[----:B------:R-:W-:Y:S05]  /*10cf0*/  BSYNC B1 ;  /* 0x0000000000017941 */ /* 0x000fea0003800000 */
.L_x_24428:
        /* <DEDUP_REMOVED lines=16> */
.L_x_24434:
[----:B------:R-:W-:Y:S05]  /*10e00*/  BSYNC B2 ;  /* 0x0000000000027941 */ /* 0x000fea0003800000 */
.L_x_24433:
        /* <DEDUP_REMOVED lines=43> */
.L_x_24432:
[----:B------:R-:W-:Y:S05]  /*110c0*/  BSYNC B1 ;  /* 0x0000000000017941 */ /* 0x000fea0003800000 */
.L_x_24431:
        /* <DEDUP_REMOVED lines=13> */
.L_x_24435:
        /* <DEDUP_REMOVED lines=12> */
.L_x_24438:
[----:B------:R-:W-:-:S07]  /*11260*/  IMAD.MOV.U32 R9, RZ, RZ, R20 ;  /* 0x000000ffff097224 */ /* 0x000fce00078e0014 */
.L_x_24439:
[----:B------:R-:W-:Y:S05]  /*11270*/  BSYNC B1 ;  /* 0x0000000000017941 */ /* 0x000fea0003800000 */
.L_x_24437:
        /* <DEDUP_REMOVED lines=16> */
.L_x_24443:
[----:B------:R-:W-:Y:S05]  /*11380*/  BSYNC B2 ;  /* 0x0000000000027941 */ /* 0x000fea0003800000 */
.L_x_24442:
        /* <DEDUP_REMOVED lines=43> */
.L_x_24441:
[----:B------:R-:W-:Y:S05]  /*11640*/  BSYNC B1 ;  /* 0x0000000000017941 */ /* 0x000fea0003800000 */
.L_x_24440:
        /* <DEDUP_REMOVED lines=10> */
.L_x_24436:
        /* <DEDUP_REMOVED lines=12> */
.L_x_24445:
[----:B------:R-:W-:-:S07]  /*117b0*/  IMAD.MOV.U32 R114, RZ, RZ, R20 ;  /* 0x000000ffff727224 */ /* 0x000fce00078e0014 */
.L_x_24446:
[----:B------:R-:W-:Y:S05]  /*117c0*/  BSYNC B1 ;  /* 0x0000000000017941 */ /* 0x000fea0003800000 */
.L_x_24444:
        /* <DEDUP_REMOVED lines=16> */
.L_x_24450:
[----:B------:R-:W-:Y:S05]  /*118d0*/  BSYNC B2 ;  /* 0x0000000000027941 */ /* 0x000fea0003800000 */
.L_x_24449:
        /* <DEDUP_REMOVED lines=43> */
.L_x_24448:
[----:B------:R-:W-:Y:S05]  /*11b90*/  BSYNC B1 ;  /* 0x0000000000017941 */ /* 0x000fea0003800000 */
.L_x_24447:
        /* <DEDUP_REMOVED lines=11> */
[----:B------:R-:W-:Y:S01]  /*11c50*/  MOV R19, R112 ;  /* 0x0000007000137202 */ /* 0x000fe20000000f00 */
[----:B------:R-:W-:Y:S06]  /*11c60*/  BRA `(.L_x_24452) ;  /* 0x0000000400547947 */ /* 0x000fec0003800000 */
.L_x_24451:
        /* <DEDUP_REMOVED lines=12> */
.L_x_24454:
[----:B------:R-:W-:-:S07]  /*11d30*/  IMAD.MOV.U32 R8, RZ, RZ, R20 ;  /* 0x000000ffff087224 */ /* 0x000fce00078e0014 */
.L_x_24455:
[----:B------:R-:W-:Y:S05]  /*11d40*/  BSYNC B1 ;  /* 0x0000000000017941 */ /* 0x000fea0003800000 */
.L_x_24453:
        /* <DEDUP_REMOVED lines=16> */
.L_x_24459:
[----:B------:R-:W-:Y:S05]  /*11e50*/  BSYNC B2 ;  /* 0x0000000000027941 */ /* 0x000fea0003800000 */
.L_x_24458:
        /* <DEDUP_REMOVED lines=43> */
.L_x_24457:
[----:B------:R-:W-:Y:S05]  /*12110*/  BSYNC B1 ;  /* 0x0000000000017941 */ /* 0x000fea0003800000 */
.L_x_24456:
        /* <DEDUP_REMOVED lines=10> */
.L_x_24452:
        /* <DEDUP_REMOVED lines=12> */
.L_x_24461:
[----:B------:R-:W-:-:S07]  /*12280*/  IMAD.MOV.U32 R114, RZ, RZ, R20 ;  /* 0x000000ffff727224 */ /* 0x000fce00078e0014 */
.L_x_24462:
[----:B------:R-:W-:Y:S05]  /*12290*/  BSYNC B1 ;  /* 0x0000000000017941 */ /* 0x000fea0003800000 */
.L_x_24460:
        /* <DEDUP_REMOVED lines=16> */
.L_x_24466:
[----:B------:R-:W-:Y:S05]  /*123a0*/  BSYNC B2 ;  /* 0x0000000000027941 */ /* 0x000fea0003800000 */
.L_x_24465:
        /* <DEDUP_REMOVED lines=43> */
.L_x_24464:
[----:B------:R-:W-:Y:S05]  /*12660*/  BSYNC B1 ;  /* 0x0000000000017941 */ /* 0x000fea0003800000 */
.L_x_24463:
        /* <DEDUP_REMOVED lines=11> */
[----:B------:R-:W-:Y:S01]  /*12720*/  MOV R19, R112 ;  /* 0x0000007000137202 */ /* 0x000fe20000000f00 */
[----:B------:R-:W-:Y:S06]  /*12730*/  BRA `(.L_x_24468) ;  /* 0x0000000400547947 */ /* 0x000fec0003800000 */
.L_x_24467:
        /* <DEDUP_REMOVED lines=12> */
.L_x_24470:
[----:B------:R-:W-:-:S07]  /*12800*/  IMAD.MOV.U32 R7, RZ, RZ, R20 ;  /* 0x000000ffff077224 */ /* 0x000fce00078e0014 */
.L_x_24471:
[----:B------:R-:W-:Y:S05]  /*12810*/  BSYNC B1 ;  /* 0x0000000000017941 */ /* 0x000fea0003800000 */
.L_x_24469:
        /* <DEDUP_REMOVED lines=16> */
.L_x_24475:
[----:B------:R-:W-:Y:S05]  /*12920*/  BSYNC B2 ;  /* 0x0000000000027941 */ /* 0x000fea0003800000 */
.L_x_24474:
        /* <DEDUP_REMOVED lines=43> */
.L_x_24473:
[----:B------:R-:W-:Y:S05]  /*12be0*/  BSYNC B1 ;  /* 0x0000000000017941 */ /* 0x000fea0003800000 */
.L_x_24472:
        /* <DEDUP_REMOVED lines=10> */
.L_x_24468:
[C---:B------:R-:W-:Y:S02]  /*12c90*/  LEA R172, P0, R146.reuse, UR10, 0x4 ;  /* 0x0000000a92ac7c11 */ /* 0x040fe4000f8020ff */
        /* <DEDUP_REMOVED lines=9> */
[----:B------:R-:W-:Y:S02]  /*12d30*/  LOP3.LUT P2, RZ, R23, 0x10, RZ, 0xc0, !PT ;  /* 0x0000001017ff7812 */ /* 0x000fe4000784c0ff */
[----:B------:R-:W-:Y:S02]  /*12d40*/  SHF.L.U32 R174, R146, 0x3, RZ ;  /* 0x0000000392ae7819 */ /* 0x000fe400000006ff */
[----:B0-----:R-:W-:-:S02]  /*12d50*/  SEL R114, RZ, 0x10000, P4 ;  /* 0x00010000ff727807 */ /* 0x001fc40002000000 */
        /* <DEDUP_REMOVED lines=41> */
.L_x_24476:
[----:B------:R-:W-:-:S07]  /*12ff0*/  VIADD R146, R146, 0x80 ;  /* 0x0000008092927836 */ /* 0x000fce0000000000 */
.L_x_24347:
[----:B------:R-:W-:Y:S05]  /*13000*/  BSYNC B0 ;  /* 0x0000000000007941 */ /* 0x000fea0003800000 */
.L_x_24346:
        /* <DEDUP_REMOVED lines=29> */
.L_x_24480:
[----:B------:R-:W-:-:S07]  /*131e0*/  IMAD.MOV.U32 R4, RZ, RZ, R20 ;  /* 0x000000ffff047224 */ /* 0x000fce00078e0014 */
.L_x_24481:
[----:B------:R-:W-:Y:S05]  /*131f0*/  BSYNC B1 ;  /* 0x0000000000017941 */ /* 0x000fea0003800000 */
.L_x_24479:
        /* <DEDUP_REMOVED lines=16> */
.L_x_24485:
[----:B------:R-:W-:Y:S05]  /*13300*/  BSYNC B2 ;  /* 0x0000000000027941 */ /* 0x000fea0003800000 */
.L_x_24484:
        /* <DEDUP_REMOVED lines=43> */
.L_x_24483:
[----:B------:R-:W-:Y:S05]  /*135c0*/  BSYNC B1 ;  /* 0x0000000000017941 */ /* 0x000fea0003800000 */
.L_x_24482:
        /* <DEDUP_REMOVED lines=20> */
.L_x_24486:
        /* <DEDUP_REMOVED lines=12> */
.L_x_24489:
[----:B------:R-:W-:-:S07]  /*137d0*/  MOV R14, R20 ;  /* 0x00000014000e7202 */ /* 0x000fce0000000f00 */
.L_x_24490:
[----:B------:R-:W-:Y:S05]  /*137e0*/  BSYNC B1 ;  /* 0x0000000000017941 */ /* 0x000fea0003800000 */
.L_x_24488:
        /* <DEDUP_REMOVED lines=16> */
.L_x_24494:
[----:B------:R-:W-:Y:S05]  /*138f0*/  BSYNC B2 ;  /* 0x0000000000027941 */ /* 0x000fea0003800000 */
.L_x_24493:
        /* <DEDUP_REMOVED lines=43> */
.L_x_24492:
[----:B------:R-:W-:Y:S05]  /*13bb0*/  BSYNC B1 ;  /* 0x0000000000017941 */ /* 0x000fea0003800000 */
.L_x_24491:
        /* <DEDUP_REMOVED lines=10> */
.L_x_24487:
        /* <DEDUP_REMOVED lines=12> */
.L_x_24496:
[----:B------:R-:W-:-:S07]  /*13d20*/  IMAD.MOV.U32 R35, RZ, RZ, R20 ;  /* 0x000000ffff237224 */ /* 0x000fce00078e0014 */
.L_x_24497:
[----:B------:R-:W-:Y:S05]  /*13d30*/  BSYNC B1 ;  /* 0x0000000000017941 */ /* 0x000fea0003800000 */
.L_x_24495:
        /* <DEDUP_REMOVED lines=16> */
.L_x_24501:
[----:B------:R-:W-:Y:S05]  /*13e40*/  BSYNC B2 ;  /* 0x0000000000027941 */ /* 0x000fea0003800000 */
.L_x_24500:
        /* <DEDUP_REMOVED lines=43> */
.L_x_24499:
[----:B------:R-:W-:Y:S05]  /*14100*/  BSYNC B1 ;  /* 0x0000000000017941 */ /* 0x000fea0003800000 */
.L_x_24498:
        /* <DEDUP_REMOVED lines=15> */
.L_x_24502:
        /* <DEDUP_REMOVED lines=12> */
.L_x_24505:
[----:B------:R-:W-:-:S07]  /*142c0*/  MOV R13, R20 ;  /* 0x00000014000d7202 */ /* 0x000fce0000000f00 */
.L_x_24506:
[----:B------:R-:W-:Y:S05]  /*142d0*/  BSYNC B1 ;  /* 0x0000000000017941 */ /* 0x000fea0003800000 */
.L_x_24504:
        /* <DEDUP_REMOVED lines=16> */
.L_x_24510:
[----:B------:R-:W-:Y:S05]  /*143e0*/  BSYNC B2 ;  /* 0x0000000000027941 */ /* 0x000fea0003800000 */
.L_x_24509:
        /* <DEDUP_REMOVED lines=43> */
.L_x_24508:
[----:B------:R-:W-:Y:S05]  /*146a0*/  BSYNC B1 ;  /* 0x0000000000017941 */ /* 0x000fea0003800000 */
.L_x_24507:
        /* <DEDUP_REMOVED lines=10> */
.L_x_24503:
        /* <DEDUP_REMOVED lines=12> */
.L_x_24512:
[----:B------:R-:W-:-:S07]  /*14810*/  IMAD.MOV.U32 R36, RZ, RZ, R20 ;  /* 0x000000ffff247224 */ /* 0x000fce00078e0014 */
.L_x_24513:
[----:B------:R-:W-:Y:S05]  /*14820*/  BSYNC B1 ;  /* 0x0000000000017941 */ /* 0x000fea0003800000 */
.L_x_24511:
        /* <DEDUP_REMOVED lines=16> */
.L_x_24517:
[----:B------:R-:W-:Y:S05]  /*14930*/  BSYNC B2 ;  /* 0x0000000000027941 */ /* 0x000fea0003800000 */
.L_x_24516:
        /* <DEDUP_REMOVED lines=43> */
.L_x_24515:
[----:B------:R-:W-:Y:S05]  /*14bf0*/  BSYNC B1 ;  /* 0x0000000000017941 */ /* 0x000fea0003800000 */
.L_x_24514:
        /* <DEDUP_REMOVED lines=15> */
.L_x_24518:
        /* <DEDUP_REMOVED lines=12> */
.L_x_24521:
[----:B------:R-:W-:-:S07]  /*14db0*/  MOV R12, R20 ;  /* 0x00000014000c7202 */ /* 0x000fce0000000f00 */
.L_x_24522:
[----:B------:R-:W-:Y:S05]  /*14dc0*/  BSYNC B1 ;  /* 0x0000000000017941 */ /* 0x000fea0003800000 */
.L_x_24520:
        /* <DEDUP_REMOVED lines=16> */
.L_x_24526:
[----:B------:R-:W-:Y:S05]  /*14ed0*/  BSYNC B2 ;  /* 0x0000000000027941 */ /* 0x000fea0003800000 */
.L_x_24525:
        /* <DEDUP_REMOVED lines=43> */
.L_x_24524:
[----:B------:R-:W-:Y:S05]  /*15190*/  BSYNC B1 ;  /* 0x0000000000017941 */ /* 0x000fea0003800000 */
.L_x_24523:
        /* <DEDUP_REMOVED lines=10> */
.L_x_24519:
        /* <DEDUP_REMOVED lines=12> */
.L_x_24528:
[----:B------:R-:W-:-:S07]  /*15300*/  IMAD.MOV.U32 R112, RZ, RZ, R20 ;  /* 0x000000ffff707224 */ /* 0x000fce00078e0014 */
.L_x_24529:
[----:B------:R-:W-:Y:S05]  /*15310*/  BSYNC B1 ;  /* 0x0000000000017941 */ /* 0x000fea0003800000 */
.L_x_24527:
        /* <DEDUP_REMOVED lines=16> */
.L_x_24533:
[----:B------:R-:W-:Y:S05]  /*15420*/  BSYNC B2 ;  /* 0x0000000000027941 */ /* 0x000fea0003800000 */
.L_x_24532:
        /* <DEDUP_REMOVED lines=43> */
.L_x_24531:
[----:B------:R-:W-:Y:S05]  /*156e0*/  BSYNC B1 ;  /* 0x0000000000017941 */ /* 0x000fea0003800000 */
.L_x_24530:
        /* <DEDUP_REMOVED lines=15> */
.L_x_24534:
        /* <DEDUP_REMOVED lines=12> */
.L_x_24537:
[----:B------:R-:W-:-:S07]  /*158a0*/  MOV R11, R20 ;  /* 0x00000014000b7202 */ /* 0x000fce0000000f00 */
.L_x_24538:
[----:B------:R-:W-:Y:S05]  /*158b0*/  BSYNC B1 ;  /* 0x0000000000017941 */ /* 0x000fea0003800000 */
.L_x_24536:
        /* <DEDUP_REMOVED lines=16> */
.L_x_24542:
[----:B------:R-:W-:Y:S05]  /*159c0*/  BSYNC B2 ;  /* 0x0000000000027941 */ /* 0x000fea0003800000 */
.L_x_24541:
        /* <DEDUP_REMOVED lines=43> */
.L_x_24540:
[----:B------:R-:W-:Y:S05]  /*15c80*/  BSYNC B1 ;  /* 0x0000000000017941 */ /* 0x000fea0003800000 */
.L_x_24539:
        /* <DEDUP_REMOVED lines=10> */
.L_x_24535:
        /* <DEDUP_REMOVED lines=12> */
.L_x_24544:
[----:B------:R-:W-:-:S07]  /*15df0*/  IMAD.MOV.U32 R118, RZ, RZ, R20 ;  /* 0x000000ffff767224 */ /* 0x000fce00078e0014 */
.L_x_24545:
[----:B------:R-:W-:Y:S05]  /*15e00*/  BSYNC B1 ;  /* 0x0000000000017941 */ /* 0x000fea0003800000 */
.L_x_24543:
        /* <DEDUP_REMOVED lines=16> */
.L_x_24549:
[----:B------:R-:W-:Y:S05]  /*15f10*/  BSYNC B2 ;  /* 0x0000000000027941 */ /* 0x000fea0003800000 */
.L_x_24548:
        /* <DEDUP_REMOVED lines=43> */
.L_x_24547:
[----:B------:R-:W-:Y:S05]  /*161d0*/  BSYNC B1 ;  /* 0x0000000000017941 */ /* 0x000fea0003800000 */
.L_x_24546:
        /* <DEDUP_REMOVED lines=15> */
.L_x_24550:
        /* <DEDUP_REMOVED lines=12> */
.L_x_24553:
[----:B------:R-:W-:-:S07]  /*16390*/  MOV R10, R20 ;  /* 0x00000014000a7202 */ /* 0x000fce0000000f00 */
.L_x_24554:
[----:B------:R-:W-:Y:S05]  /*163a0*/  BSYNC B1 ;  /* 0x0000000000017941 */ /* 0x000fea0003800000 */
.L_x_24552:
        /* <DEDUP_REMOVED lines=16> */
.L_x_24558:
[----:B------:R-:W-:Y:S05]  /*164b0*/  BSYNC B2 ;  /* 0x0000000000027941 */ /* 0x000fea0003800000 */
.L_x_24557:
        /* <DEDUP_REMOVED lines=43> */
.L_x_24556:
[----:B------:R-:W-:Y:S05]  /*16770*/  BSYNC B1 ;  /* 0x0000000000017941 */ /* 0x000fea0003800000 */
.L_x_24555:
        /* <DEDUP_REMOVED lines=10> */
.L_x_24551:
        /* <DEDUP_REMOVED lines=12> */
.L_x_24560:
[----:B------:R-:W-:-:S07]  /*168e0*/  IMAD.MOV.U32 R131, RZ, RZ, R20 ;  /* 0x000000ffff837224 */ /* 0x000fce00078e0014 */
.L_x_24561:
[----:B------:R-:W-:Y:S05]  /*168f0*/  BSYNC B1 ;  /* 0x0000000000017941 */ /* 0x000fea0003800000 */
.L_x_24559:
        /* <DEDUP_REMOVED lines=16> */
.L_x_24565:
[----:B------:R-:W-:Y:S05]  /*16a00*/  BSYNC B2 ;  /* 0x0000000000027941 */ /* 0x000fea0003800000 */
.L_x_24564:
        /* <DEDUP_REMOVED lines=43> */
.L_x_24563:
[----:B------:R-:W-:Y:S05]  /*16cc0*/  BSYNC B1 ;  /* 0x0000000000017941 */ /* 0x000fea0003800000 */
.L_x_24562:
        /* <DEDUP_REMOVED lines=13> */
.L_x_24566:
        /* <DEDUP_REMOVED lines=12> */
.L_x_24569:
[----:B------:R-:W-:-:S07]  /*16e60*/  MOV R9, R20 ;  /* 0x0000001400097202 */ /* 0x000fce0000000f00 */
.L_x_24570:
[----:B------:R-:W-:Y:S05]  /*16e70*/  BSYNC B1 ;  /* 0x0000000000017941 */ /* 0x000fea0003800000 */
.L_x_24568:
        /* <DEDUP_REMOVED lines=16> */
.L_x_24574:
[----:B------:R-:W-:Y:S05]  /*16f80*/  BSYNC B2 ;  /* 0x0000000000027941 */ /* 0x000fea0003800000 */
.L_x_24573:
        /* <DEDUP_REMOVED lines=43> */
.L_x_24572:
[----:B------:R-:W-:Y:S05]  /*17240*/  BSYNC B1 ;  /* 0x0000000000017941 */ /* 0x000fea0003800000 */
.L_x_24571:
        /* <DEDUP_REMOVED lines=10> */
.L_x_24567:
        /* <DEDUP_REMOVED lines=12> */
.L_x_24576:
[----:B------:R-:W-:-:S07]  /*173b0*/  IMAD.MOV.U32 R114, RZ, RZ, R20 ;  /* 0x000000ffff727224 */ /* 0x000fce00078e0014 */
.L_x_24577:
[----:B------:R-:W-:Y:S05]  /*173c0*/  BSYNC B1 ;  /* 0x0000000000017941 */ /* 0x000fea0003800000 */
.L_x_24575:
        /* <DEDUP_REMOVED lines=16> */
.L_x_24581:
[----:B------:R-:W-:Y:S05]  /*174d0*/  BSYNC B2 ;  /* 0x0000000000027941 */ /* 0x000fea0003800000 */
.L_x_24580:
        /* <DEDUP_REMOVED lines=43> */
.L_x_24579:
[----:B------:R-:W-:Y:S05]  /*17790*/  BSYNC B1 ;  /* 0x0000000000017941 */ /* 0x000fea0003800000 */
.L_x_24578:
        /* <DEDUP_REMOVED lines=13> */
.L_x_24582:
        /* <DEDUP_REMOVED lines=12> */
.L_x_24585:
[----:B------:R-:W-:-:S07]  /*17930*/  MOV R8, R20 ;  /* 0x0000001400087202 */ /* 0x000fce0000000f00 */
.L_x_24586:
[----:B------:R-:W-:Y:S05]  /*17940*/  BSYNC B1 ;  /* 0x0000000000017941 */ /* 0x000fea0003800000 */
.L_x_24584:
        /* <DEDUP_REMOVED lines=16> */
.L_x_24590:
[----:B------:R-:W-:Y:S05]  /*17a50*/  BSYNC B2 ;  /* 0x0000000000027941 */ /* 0x000fea0003800000 */
.L_x_24589:
        /* <DEDUP_REMOVED lines=43> */
.L_x_24588:
[----:B------:R-:W-:Y:S05]  /*17d10*/  BSYNC B1 ;  /* 0x0000000000017941 */ /* 0x000fea0003800000 */
.L_x_24587:
        /* <DEDUP_REMOVED lines=10> */
.L_x_24583:
        /* <DEDUP_REMOVED lines=12> */
.L_x_24592:
[----:B------:R-:W-:-:S07]  /*17e80*/  IMAD.MOV.U32 R114, RZ, RZ, R20 ;  /* 0x000000ffff727224 */ /* 0x000fce00078e0014 */
.L_x_24593:
[----:B------:R-:W-:Y:S05]  /*17e90*/  BSYNC B1 ;  /* 0x0000000000017941 */ /* 0x000fea0003800000 */
.L_x_24591:
        /* <DEDUP_REMOVED lines=16> */
.L_x_24597:
[----:B------:R-:W-:Y:S05]  /*17fa0*/  BSYNC B2 ;  /* 0x0000000000027941 */ /* 0x000fea0003800000 */
.L_x_24596:
        /* <DEDUP_REMOVED lines=43> */
.L_x_24595:
[----:B------:R-:W-:Y:S05]  /*18260*/  BSYNC B1 ;  /* 0x0000000000017941 */ /* 0x000fea0003800000 */
.L_x_24594:
        /* <DEDUP_REMOVED lines=13> */
.L_x_24598:
        /* <DEDUP_REMOVED lines=12> */
.L_x_24601:
[----:B------:R-:W-:-:S07]  /*18400*/  MOV R7, R20 ;  /* 0x0000001400077202 */ /* 0x000fce0000000f00 */
.L_x_24602:
[----:B------:R-:W-:Y:S05]  /*18410*/  BSYNC B1 ;  /* 0x0000000000017941 */ /* 0x000fea0003800000 */
.L_x_24600:
        /* <DEDUP_REMOVED lines=16> */
.L_x_24606:
[----:B------:R-:W-:Y:S05]  /*18520*/  BSYNC B2 ;  /* 0x0000000000027941 */ /* 0x000fea0003800000 */
.L_x_24605:
        /* <DEDUP_REMOVED lines=43> */
.L_x_24604:
[----:B------:R-:W-:Y:S05]  /*187e0*/  BSYNC B1 ;  /* 0x0000000000017941 */ /* 0x000fea0003800000 */
.L_x_24603:
        /* <DEDUP_REMOVED lines=10> */
.L_x_24599:
        /* <DEDUP_REMOVED lines=54> */
.L_x_24607:
[----:B------:R-:W-:-:S07]  /*18bf0*/  IADD3 R146, R146, 0x80, RZ ;  /* 0x0000008092927810 */ /* 0x000fce0007ffe0ff */
.L_x_24478:
[----:B------:R-:W-:Y:S05]  /*18c00*/  BSYNC B0 ;  /* 0x0000000000007941 */ /* 0x000fea0003800000 */
.L_x_24477:
        /* <DEDUP_REMOVED lines=29> */
.L_x_24611:
[----:B------:R-:W-:-:S07]  /*18de0*/  IMAD.MOV.U32 R3, RZ, RZ, R20 ;  /* 0x000000ffff037224 */ /* 0x000fce00078e0014 */
.L_x_24612:
[----:B------:R-:W-:Y:S05]  /*18df0*/  BSYNC B1 ;  /* 0x0000000000017941 */ /* 0x000fea0003800000 */
.L_x_24610:
        /* <DEDUP_REMOVED lines=16> */
.L_x_24616:
[----:B------:R-:W-:Y:S05]  /*18f00*/  BSYNC B2 ;  /* 0x0000000000027941 */ /* 0x000fea0003800000 */
.L_x_24615:
        /* <DEDUP_REMOVED lines=43> */
.L_x_24614:
[----:B------:R-:W-:Y:S05]  /*191c0*/  BSYNC B1 ;  /* 0x0000000000017941 */ /* 0x000fea0003800000 */
.L_x_24613:
        /* <DEDUP_REMOVED lines=20> */
.L_x_24617:
        /* <DEDUP_REMOVED lines=12> */
.L_x_24620:
[----:B------:R-:W-:-:S07]  /*193d0*/  IMAD.MOV.U32 R14, RZ, RZ, R20 ;  /* 0x000000ffff0e7224 */ /* 0x000fce00078e0014 */
.L_x_24621:
[----:B------:R-:W-:Y:S05]  /*193e0*/  BSYNC B1 ;  /* 0x0000000000017941 */ /* 0x000fea0003800000 */
.L_x_24619:
        /* <DEDUP_REMOVED lines=16> */
.L_x_24625:
[----:B------:R-:W-:Y:S05]  /*194f0*/  BSYNC B2 ;  /* 0x0000000000027941 */ /* 0x000fea0003800000 */
.L_x_24624:
        /* <DEDUP_REMOVED lines=43> */
.L_x_24623:
[----:B------:R-:W-:Y:S05]  /*197b0*/  BSYNC B1 ;  /* 0x0000000000017941 */ /* 0x000fea0003800000 */
.L_x_24622:
        /* <DEDUP_REMOVED lines=10> */
.L_x_24618:
        /* <DEDUP_REMOVED lines=12> */
.L_x_24627:
[----:B------:R-:W-:-:S07]  /*19920*/  MOV R37, R20 ;  /* 0x0000001400257202 */ /* 0x000fce0000000f00 */
.L_x_24628:
[----:B------:R-:W-:Y:S05]  /*19930*/  BSYNC B1 ;  /* 0x0000000000017941 */ /* 0x000fea0003800000 */
.L_x_24626:
        /* <DEDUP_REMOVED lines=16> */
.L_x_24632:
[----:B------:R-:W-:Y:S05]  /*19a40*/  BSYNC B2 ;  /* 0x0000000000027941 */ /* 0x000fea0003800000 */
.L_x_24631:
        /* <DEDUP_REMOVED lines=43> */
.L_x_24630:
[----:B------:R-:W-:Y:S05]  /*19d00*/  BSYNC B1 ;  /* 0x0000000000017941 */ /* 0x000fea0003800000 */
.L_x_24629:
        /* <DEDUP_REMOVED lines=15> */
.L_x_24633:
        /* <DEDUP_REMOVED lines=12> */
.L_x_24636:
[----:B------:R-:W-:-:S07]  /*19ec0*/  IMAD.MOV.U32 R13, RZ, RZ, R20 ;  /* 0x000000ffff0d7224 */ /* 0x000fce00078e0014 */
.L_x_24637:
[----:B------:R-:W-:Y:S05]  /*19ed0*/  BSYNC B1 ;  /* 0x0000000000017941 */ /* 0x000fea0003800000 */
.L_x_24635:
        /* <DEDUP_REMOVED lines=16> */
.L_x_24641:
[----:B------:R-:W-:Y:S05]  /*19fe0*/  BSYNC B2 ;  /* 0x0000000000027941 */ /* 0x000fea0003800000 */
.L_x_24640:
        /* <DEDUP_REMOVED lines=43> */
.L_x_24639:
[----:B------:R-:W-:Y:S05]  /*1a2a0*/  BSYNC B1 ;  /* 0x0000000000017941 */ /* 0x000fea0003800000 */
.L_x_24638:
        /* <DEDUP_REMOVED lines=10> */
.L_x_24634:
        /* <DEDUP_REMOVED lines=12> */
.L_x_24643:
[----:B------:R-:W-:-:S07]  /*1a410*/  MOV R38, R20 ;  /* 0x0000001400267202 */ /* 0x000fce0000000f00 */
.L_x_24644:
[----:B------:R-:W-:Y:S05]  /*1a420*/  BSYNC B1 ;  /* 0x0000000000017941 */ /* 0x000fea0003800000 */
.L_x_24642:
        /* <DEDUP_REMOVED lines=16> */
.L_x_24648:
[----:B------:R-:W-:Y:S05]  /*1a530*/  BSYNC B2 ;  /* 0x0000000000027941 */ /* 0x000fea0003800000 */
.L_x_24647:
        /* <DEDUP_REMOVED lines=43> */
.L_x_24646:
[----:B------:R-:W-:Y:S05]  /*1a7f0*/  BSYNC B1 ;  /* 0x0000000000017941 */ /* 0x000fea0003800000 */
.L_x_24645:
        /* <DEDUP_REMOVED lines=15> */
.L_x_24649:
        /* <DEDUP_REMOVED lines=12> */
.L_x_24652:
[----:B------:R-:W-:-:S07]  /*1a9b0*/  IMAD.MOV.U32 R12, RZ, RZ, R20 ;  /* 0x000000ffff0c7224 */ /* 0x000fce00078e0014 */
.L_x_24653:
[----:B------:R-:W-:Y:S05]  /*1a9c0*/  BSYNC B1 ;  /* 0x0000000000017941 */ /* 0x000fea0003800000 */
.L_x_24651:
        /* <DEDUP_REMOVED lines=16> */
.L_x_24657:
[----:B------:R-:W-:Y:S05]  /*1aad0*/  BSYNC B2 ;  /* 0x0000000000027941 */ /* 0x000fea0003800000 */
.L_x_24656:
        /* <DEDUP_REMOVED lines=43> */
.L_x_24655:
[----:B------:R-:W-:Y:S05]  /*1ad90*/  BSYNC B1 ;  /* 0x0000000000017941 */ /* 0x000fea0003800000 */
.L_x_24654:
        /* <DEDUP_REMOVED lines=10> */
.L_x_24650:
        /* <DEDUP_REMOVED lines=12> */
.L_x_24659:
[----:B------:R-:W-:-:S07]  /*1af00*/  MOV R112, R20 ;  /* 0x0000001400707202 */ /* 0x000fce0000000f00 */
.L_x_24660:
[----:B------:R-:W-:Y:S05]  /*1af10*/  BSYNC B1 ;  /* 0x0000000000017941 */ /* 0x000fea0003800000 */
.L_x_24658:
        /* <DEDUP_REMOVED lines=16> */
.L_x_24664:
[----:B------:R-:W-:Y:S05]  /*1b020*/  BSYNC B2 ;  /* 0x0000000000027941 */ /* 0x000fea0003800000 */
.L_x_24663:
        /* <DEDUP_REMOVED lines=43> */
.L_x_24662:
[----:B------:R-:W-:Y:S05]  /*1b2e0*/  BSYNC B1 ;  /* 0x0000000000017941 */ /* 0x000fea0003800000 */
.L_x_24661:
        /* <DEDUP_REMOVED lines=11> */
[----:B------:R-:W-:-:S05]  /*1b3a0*/  HADD2.F32 R112, -RZ, R53.H1_H1 ;  /* 0x30000035ff707230 */ /* 0x000fca0000004100 */
[----:B------:R-:W-:Y:S01]  /*1b3b0*/  FADD.FTZ R119, R112, R119 ;  /* 0x0000007770777221 */ /* 0x000fe20000010000 */
[----:B------:R-:W-:Y:S01]  /*1b3c0*/  IMAD.MOV.U32 R112, RZ, RZ, R19 ;  /* 0x000000ffff707224 */ /* 0x000fe200078e0013 */
[----:B------:R-:W-:Y:S06]  /*1b3d0*/  BRA `(.L_x_24666) ;  /* 0x0000000400547947 */ /* 0x000fec0003800000 */
.L_x_24665:
        /* <DEDUP_REMOVED lines=12> */
.L_x_24668:
[----:B------:R-:W-:-:S07]  /*1b4a0*/  IMAD.MOV.U32 R11, RZ, RZ, R20 ;  /* 0x000000ffff0b7224 */ /* 0x000fce00078e0014 */
.L_x_24669:
[----:B------:R-:W-:Y:S05]  /*1b4b0*/  BSYNC B1 ;  /* 0x0000000000017941 */ /* 0x000fea0003800000 */
.L_x_24667:
        /* <DEDUP_REMOVED lines=16> */
.L_x_24673:
[----:B------:R-:W-:Y:S05]  /*1b5c0*/  BSYNC B2 ;  /* 0x0000000000027941 */ /* 0x000fea0003800000 */
.L_x_24672:
        /* <DEDUP_REMOVED lines=43> */
.L_x_24671:
[----:B------:R-:W-:Y:S05]  /*1b880*/  BSYNC B1 ;  /* 0x0000000000017941 */ /* 0x000fea0003800000 */
.L_x_24670:
        /* <DEDUP_REMOVED lines=10> */
.L_x_24666:
        /* <DEDUP_REMOVED lines=12> */
.L_x_24675:
[----:B------:R-:W-:-:S07]  /*1b9f0*/  MOV R120, R20 ;  /* 0x0000001400787202 */ /* 0x000fce0000000f00 */
.L_x_24676:
[----:B------:R-:W-:Y:S05]  /*1ba00*/  BSYNC B1 ;  /* 0x0000000000017941 */ /* 0x000fea0003800000 */
.L_x_24674:
        /* <DEDUP_REMOVED lines=16> */
.L_x_24680:
[----:B------:R-:W-:Y:S05]  /*1bb10*/  BSYNC B2 ;  /* 0x0000000000027941 */ /* 0x000fea0003800000 */
.L_x_24679:
        /* <DEDUP_REMOVED lines=43> */
.L_x_24678:
[----:B------:R-:W-:Y:S05]  /*1bdd0*/  BSYNC B1 ;  /* 0x0000000000017941 */ /* 0x000fea0003800000 */
.L_x_24677:
        /* <DEDUP_REMOVED lines=15> */
.L_x_24681:
        /* <DEDUP_REMOVED lines=12> */
.L_x_24684:
[----:B------:R-:W-:-:S07]  /*1bf90*/  IMAD.MOV.U32 R10, RZ, RZ, R20 ;  /* 0x000000ffff0a7224 */ /* 0x000fce00078e0014 */
.L_x_24685:
[----:B------:R-:W-:Y:S05]  /*1bfa0*/  BSYNC B1 ;  /* 0x0000000000017941 */ /* 0x000fea0003800000 */
.L_x_24683:
        /* <DEDUP_REMOVED lines=16> */
.L_x_24689:
[----:B------:R-:W-:Y:S05]  /*1c0b0*/  BSYNC B2 ;  /* 0x0000000000027941 */ /* 0x000fea0003800000 */
.L_x_24688:
        /* <DEDUP_REMOVED lines=43> */
.L_x_24687:
[----:B------:R-:W-:Y:S05]  /*1c370*/  BSYNC B1 ;  /* 0x0000000000017941 */ /* 0x000fea0003800000 */
.L_x_24686:
        /* <DEDUP_REMOVED lines=10> */
.L_x_24682:
        /* <DEDUP_REMOVED lines=12> */
.L_x_24691:
[----:B------:R-:W-:-:S07]  /*1c4e0*/  MOV R133, R20 ;  /* 0x0000001400857202 */ /* 0x000fce0000000f00 */
.L_x_24692:
[----:B------:R-:W-:Y:S05]  /*1c4f0*/  BSYNC B1 ;  /* 0x0000000000017941 */ /* 0x000fea0003800000 */
.L_x_24690:
        /* <DEDUP_REMOVED lines=16> */
.L_x_24696:
[----:B------:R-:W-:Y:S05]  /*1c600*/  BSYNC B2 ;  /* 0x0000000000027941 */ /* 0x000fea0003800000 */
.L_x_24695:
        /* <DEDUP_REMOVED lines=43> */
.L_x_24694:
[----:B------:R-:W-:Y:S05]  /*1c8c0*/  BSYNC B1 ;  /* 0x0000000000017941 */ /* 0x000fea0003800000 */
.L_x_24693:
        /* <DEDUP_REMOVED lines=13> */
.L_x_24697:
        /* <DEDUP_REMOVED lines=12> */
.L_x_24700:
[----:B------:R-:W-:-:S07]  /*1ca60*/  IMAD.MOV.U32 R9, RZ, RZ, R20 ;  /* 0x000000ffff097224 */ /* 0x000fce00078e0014 */
.L_x_24701:
[----:B------:R-:W-:Y:S05]  /*1ca70*/  BSYNC B1 ;  /* 0x0000000000017941 */ /* 0x000fea0003800000 */
.L_x_24699:
        /* <DEDUP_REMOVED lines=16> */
.L_x_24705:
[----:B------:R-:W-:Y:S05]  /*1cb80*/  BSYNC B2 ;  /* 0x0000000000027941 */ /* 0x000fea0003800000 */
.L_x_24704:
        /* <DEDUP_REMOVED lines=43> */
.L_x_24703:
[----:B------:R-:W-:Y:S05]  /*1ce40*/  BSYNC B1 ;  /* 0x0000000000017941 */ /* 0x000fea0003800000 */
.L_x_24702:
        /* <DEDUP_REMOVED lines=10> */
.L_x_24698:
        /* <DEDUP_REMOVED lines=12> */
.L_x_24707:
[----:B------:R-:W-:-:S07]  /*1cfb0*/  MOV R114, R20 ;  /* 0x0000001400727202 */ /* 0x000fce0000000f00 */
.L_x_24708:
[----:B------:R-:W-:Y:S05]  /*1cfc0*/  BSYNC B1 ;  /* 0x0000000000017941 */ /* 0x000fea0003800000 */
.L_x_24706:
        /* <DEDUP_REMOVED lines=16> */
.L_x_24712:
[----:B------:R-:W-:Y:S05]  /*1d0d0*/  BSYNC B2 ;  /* 0x0000000000027941 */ /* 0x000fea0003800000 */
.L_x_24711:
        /* <DEDUP_REMOVED lines=43> */
.L_x_24710:
[----:B------:R-:W-:Y:S05]  /*1d390*/  BSYNC B1 ;  /* 0x0000000000017941 */ /* 0x000fea0003800000 */
.L_x_24709:
        /* <DEDUP_REMOVED lines=13> */
.L_x_24713:
        /* <DEDUP_REMOVED lines=12> */
.L_x_24716:
[----:B------:R-:W-:-:S07]  /*1d530*/  IMAD.MOV.U32 R8, RZ, RZ, R20 ;  /* 0x000000ffff087224 */ /* 0x000fce00078e0014 */
.L_x_24717:
[----:B------:R-:W-:Y:S05]  /*1d540*/  BSYNC B1 ;  /* 0x0000000000017941 */ /* 0x000fea0003800000 */
.L_x_24715:
        /* <DEDUP_REMOVED lines=16> */
.L_x_24721:
[----:B------:R-:W-:Y:S05]  /*1d650*/  BSYNC B2 ;  /* 0x0000000000027941 */ /* 0x000fea0003800000 */
.L_x_24720:
        /* <DEDUP_REMOVED lines=43> */
.L_x_24719:
[----:B------:R-:W-:Y:S05]  /*1d910*/  BSYNC B1 ;  /* 0x0000000000017941 */ /* 0x000fea0003800000 */
.L_x_24718:
        /* <DEDUP_REMOVED lines=10> */
.L_x_24714:
        /* <DEDUP_REMOVED lines=12> */
.L_x_24723:
[----:B------:R-:W-:-:S07]  /*1da80*/  MOV R114, R20 ;  /* 0x0000001400727202 */ /* 0x000fce0000000f00 */
.L_x_24724:
[----:B------:R-:W-:Y:S05]  /*1da90*/  BSYNC B1 ;  /* 0x0000000000017941 */ /* 0x000fea0003800000 */
.L_x_24722:
        /* <DEDUP_REMOVED lines=16> */
.L_x_24728:
[----:B------:R-:W-:Y:S05]  /*1dba0*/  BSYNC B2 ;  /* 0x0000000000027941 */ /* 0x000fea0003800000 */
.L_x_24727:
        /* <DEDUP_REMOVED lines=43> */
.L_x_24726:
[----:B------:R-:W-:Y:S05]  /*1de60*/  BSYNC B1 ;  /* 0x0000000000017941 */ /* 0x000fea0003800000 */
.L_x_24725:
        /* <DEDUP_REMOVED lines=13> */
.L_x_24729:
        /* <DEDUP_REMOVED lines=12> */
.L_x_24732:
[----:B------:R-:W-:-:S07]  /*1e000*/  IMAD.MOV.U32 R7, RZ, RZ, R20 ;  /* 0x000000ffff077224 */ /* 0x000fce00078e0014 */
.L_x_24733:
[----:B------:R-:W-:Y:S05]  /*1e010*/  BSYNC B1 ;  /* 0x0000000000017941 */ /* 0x000fea0003800000 */
.L_x_24731:
        /* <DEDUP_REMOVED lines=16> */
.L_x_24737:
[----:B------:R-:W-:Y:S05]  /*1e120*/  BSYNC B2 ;  /* 0x0000000000027941 */ /* 0x000fea0003800000 */
.L_x_24736:
        /* <DEDUP_REMOVED lines=43> */
.L_x_24735:
[----:B------:R-:W-:Y:S05]  /*1e3e0*/  BSYNC B1 ;  /* 0x0000000000017941 */ /* 0x000fea0003800000 */
.L_x_24734:
        /* <DEDUP_REMOVED lines=10> */
.L_x_24730:
[C---:B------:R-:W-:Y:S01]  /*1e490*/  LEA R172, P0, R146.reuse, UR10, 0x4 ;  /* 0x0000000a92ac7c11 */ /* 0x040fe2000f8020ff */
[C---:B------:R-:W-:Y:S01]  /*1e4a0*/  IMAD.SHL.U32 R174, R146.reuse, 0x8, RZ ;  /* 0x0000000892ae7824 */ /* 0x040fe200078e00ff */
        /* <DEDUP_REMOVED lines=52> */
.L_x_24738:
[----:B------:R-:W-:-:S07]  /*1e7f0*/  VIADD R146, R146, 0x80 ;  /* 0x0000008092927836 */ /* 0x000fce0000000000 */
.L_x_24609:
[----:B------:R-:W-:Y:S05]  /*1e800*/  BSYNC B0 ;  /* 0x0000000000007941 */ /* 0x000fea0003800000 */
.L_x_24608:
        /* <DEDUP_REMOVED lines=29> */
.L_x_24742:
[----:B------:R-:W-:-:S07]  /*1e9e0*/  MOV R2, R20 ;  /* 0x0000001400027202 */ /* 0x000fce0000000f00 */
.L_x_24743:
[----:B------:R-:W-:Y:S05]  /*1e9f0*/  BSYNC B1 ;  /* 0x0000000000017941 */ /* 0x000fea0003800000 */
.L_x_24741:
        /* <DEDUP_REMOVED lines=16> */
.L_x_24747:
[----:B------:R-:W-:Y:S05]  /*1eb00*/  BSYNC B2 ;  /* 0x0000000000027941 */ /* 0x000fea0003800000 */
.L_x_24746:
        /* <DEDUP_REMOVED lines=43> */
.L_x_24745:
[----:B------:R-:W-:Y:S05]  /*1edc0*/  BSYNC B1 ;  /* 0x0000000000017941 */ /* 0x000fea0003800000 */
.L_x_24744:
        /* <DEDUP_REMOVED lines=20> */
.L_x_24748:
        /* <DEDUP_REMOVED lines=12> */
.L_x_24751:
[----:B------:R-:W-:-:S07]  /*1efd0*/  IMAD.MOV.U32 R14, RZ, RZ, R20 ;  /* 0x000000ffff0e7224 */ /* 0x000fce00078e0014 */
.L_x_24752:
[----:B------:R-:W-:Y:S05]  /*1efe0*/  BSYNC B1 ;  /* 0x0000000000017941 */ /* 0x000fea0003800000 */
.L_x_24750:
        /* <DEDUP_REMOVED lines=16> */
.L_x_24756:
[----:B------:R-:W-:Y:S05]  /*1f0f0*/  BSYNC B2 ;  /* 0x0000000000027941 */ /* 0x000fea0003800000 */
.L_x_24755:
        /* <DEDUP_REMOVED lines=43> */
.L_x_24754:
[----:B------:R-:W-:Y:S05]  /*1f3b0*/  BSYNC B1 ;  /* 0x0000000000017941 */ /* 0x000fea0003800000 */
.L_x_24753:
        /* <DEDUP_REMOVED lines=10> */
.L_x_24749:
        /* <DEDUP_REMOVED lines=12> */
.L_x_24758:
[----:B------:R-:W-:-:S07]  /*1f520*/  IMAD.MOV.U32 R39, RZ, RZ, R20 ;  /* 0x000000ffff277224 */ /* 0x000fce00078e0014 */
.L_x_24759:
[----:B------:R-:W-:Y:S05]  /*1f530*/  BSYNC B1 ;  /* 0x0000000000017941 */ /* 0x000fea0003800000 */
.L_x_24757:
        /* <DEDUP_REMOVED lines=16> */
.L_x_24763:
[----:B------:R-:W-:Y:S05]  /*1f640*/  BSYNC B2 ;  /* 0x0000000000027941 */ /* 0x000fea0003800000 */
.L_x_24762:
        /* <DEDUP_REMOVED lines=43> */
.L_x_24761:
[----:B------:R-:W-:Y:S05]  /*1f900*/  BSYNC B1 ;  /* 0x0000000000017941 */ /* 0x000fea0003800000 */
.L_x_24760:
        /* <DEDUP_REMOVED lines=15> */
.L_x_24764:
        /* <DEDUP_REMOVED lines=12> */
.L_x_24767:
[----:B------:R-:W-:-:S07]  /*1fac0*/  IMAD.MOV.U32 R13, RZ, RZ, R20 ;  /* 0x000000ffff0d7224 */ /* 0x000fce00078e0014 */
.L_x_24768:
[----:B------:R-:W-:Y:S05]  /*1fad0*/  BSYNC B1 ;  /* 0x0000000000017941 */ /* 0x000fea0003800000 */
.L_x_24766:
        /* <DEDUP_REMOVED lines=16> */
.L_x_24772:
[----:B------:R-:W-:Y:S05]  /*1fbe0*/  BSYNC B2 ;  /* 0x0000000000027941 */ /* 0x000fea0003800000 */
.L_x_24771:
        /* <DEDUP_REMOVED lines=43> */
.L_x_24770:
[----:B------:R-:W-:Y:S05]  /*1fea0*/  BSYNC B1 ;  /* 0x0000000000017941 */ /* 0x000fea0003800000 */
.L_x_24769:
        /* <DEDUP_REMOVED lines=10> */
.L_x_24765:
        /* <DEDUP_REMOVED lines=12> */
.L_x_24774:
[----:B------:R-:W-:-:S07]  /*20010*/  IMAD.MOV.U32 R40, RZ, RZ, R20 ;  /* 0x000000ffff287224 */ /* 0x000fce00078e0014 */
.L_x_24775:
[----:B------:R-:W-:Y:S05]  /*20020*/  BSYNC B1 ;  /* 0x0000000000017941 */ /* 0x000fea0003800000 */
.L_x_24773:
        /* <DEDUP_REMOVED lines=16> */
.L_x_24779:
[----:B------:R-:W-:Y:S05]  /*20130*/  BSYNC B2 ;  /* 0x0000000000027941 */ /* 0x000fea0003800000 */
.L_x_24778:
        /* <DEDUP_REMOVED lines=43> */
.L_x_24777:
[----:B------:R-:W-:Y:S05]  /*203f0*/  BSYNC B1 ;  /* 0x0000000000017941 */ /* 0x000fea0003800000 */
.L_x_24776:
        /* <DEDUP_REMOVED lines=15> */
.L_x_24780:
        /* <DEDUP_REMOVED lines=12> */
.L_x_24783:
[----:B------:R-:W-:-:S07]  /*205b0*/  IMAD.MOV.U32 R12, RZ, RZ, R20 ;  /* 0x000000ffff0c7224 */ /* 0x000fce00078e0014 */
.L_x_24784:
[----:B------:R-:W-:Y:S05]  /*205c0*/  BSYNC B1 ;  /* 0x0000000000017941 */ /* 0x000fea0003800000 */
.L_x_24782:
        /* <DEDUP_REMOVED lines=16> */
.L_x_24788:
[----:B------:R-:W-:Y:S05]  /*206d0*/  BSYNC B2 ;  /* 0x0000000000027941 */ /* 0x000fea0003800000 */
.L_x_24787:
        /* <DEDUP_REMOVED lines=43> */
.L_x_24786:
[----:B------:R-:W-:Y:S05]  /*20990*/  BSYNC B1 ;  /* 0x0000000000017941 */ /* 0x000fea0003800000 */
.L_x_24785:
        /* <DEDUP_REMOVED lines=10> */
.L_x_24781:
        /* <DEDUP_REMOVED lines=12> */
.L_x_24790:
[----:B------:R-:W-:-:S07]  /*20b00*/  IMAD.MOV.U32 R112, RZ, RZ, R20 ;  /* 0x000000ffff707224 */ /* 0x000fce00078e0014 */
.L_x_24791:
[----:B------:R-:W-:Y:S05]  /*20b10*/  BSYNC B1 ;  /* 0x0000000000017941 */ /* 0x000fea0003800000 */
.L_x_24789:
        /* <DEDUP_REMOVED lines=16> */
.L_x_24795:
[----:B------:R-:W-:Y:S05]  /*20c20*/  BSYNC B2 ;  /* 0x0000000000027941 */ /* 0x000fea0003800000 */
.L_x_24794:
        /* <DEDUP_REMOVED lines=43> */
.L_x_24793:
[----:B------:R-:W-:Y:S05]  /*20ee0*/  BSYNC B1 ;  /* 0x0000000000017941 */ /* 0x000fea0003800000 */
.L_x_24792:
        /* <DEDUP_REMOVED lines=15> */
.L_x_24796:
        /* <DEDUP_REMOVED lines=12> */
.L_x_24799:
[----:B------:R-:W-:-:S07]  /*210a0*/  IMAD.MOV.U32 R11, RZ, RZ, R20 ;  /* 0x000000ffff0b7224 */ /* 0x000fce00078e0014 */
.L_x_24800:
[----:B------:R-:W-:Y:S05]  /*210b0*/  BSYNC B1 ;  /* 0x0000000000017941 */ /* 0x000fea0003800000 */
.L_x_24798:
        /* <DEDUP_REMOVED lines=16> */
.L_x_24804:
[----:B------:R-:W-:Y:S05]  /*211c0*/  BSYNC B2 ;  /* 0x0000000000027941 */ /* 0x000fea0003800000 */
.L_x_24803:
        /* <DEDUP_REMOVED lines=43> */
.L_x_24802:
[----:B------:R-:W-:Y:S05]  /*21480*/  BSYNC B1 ;  /* 0x0000000000017941 */ /* 0x000fea0003800000 */
.L_x_24801:
        /* <DEDUP_REMOVED lines=10> */
.L_x_24797:
        /* <DEDUP_REMOVED lines=12> */
.L_x_24806:
[----:B------:R-:W-:-:S07]  /*215f0*/  IMAD.MOV.U32 R122, RZ, RZ, R20 ;  /* 0x000000ffff7a7224 */ /* 0x000fce00078e0014 */
.L_x_24807:
[----:B------:R-:W-:Y:S05]  /*21600*/  BSYNC B1 ;  /* 0x0000000000017941 */ /* 0x000fea0003800000 */
.L_x_24805:
        /* <DEDUP_REMOVED lines=16> */
.L_x_24811:
[----:B------:R-:W-:Y:S05]  /*21710*/  BSYNC B2 ;  /* 0x0000000000027941 */ /* 0x000fea0003800000 */
.L_x_24810:
        /* <DEDUP_REMOVED lines=43> */
.L_x_24809:
[----:B------:R-:W-:Y:S05]  /*219d0*/  BSYNC B1 ;  /* 0x0000000000017941 */ /* 0x000fea0003800000 */
.L_x_24808:
        /* <DEDUP_REMOVED lines=15> */
.L_x_24812:
        /* <DEDUP_REMOVED lines=12> */
.L_x_24815:
[----:B------:R-:W-:-:S07]  /*21b90*/  IMAD.MOV.U32 R10, RZ, RZ, R20 ;  /* 0x000000ffff0a7224 */ /* 0x000fce00078e0014 */
.L_x_24816:
[----:B------:R-:W-:Y:S05]  /*21ba0*/  BSYNC B1 ;  /* 0x0000000000017941 */ /* 0x000fea0003800000 */
.L_x_24814:
        /* <DEDUP_REMOVED lines=16> */
.L_x_24820:
[----:B------:R-:W-:Y:S05]  /*21cb0*/  BSYNC B2 ;  /* 0x0000000000027941 */ /* 0x000fea0003800000 */
.L_x_24819:
        /* <DEDUP_REMOVED lines=43> */
.L_x_24818:
[----:B------:R-:W-:Y:S05]  /*21f70*/  BSYNC B1 ;  /* 0x0000000000017941 */ /* 0x000fea0003800000 */
.L_x_24817:
        /* <DEDUP_REMOVED lines=10> */
.L_x_24813:
        /* <DEDUP_REMOVED lines=12> */
.L_x_24822:
[----:B------:R-:W-:-:S07]  /*220e0*/  IMAD.MOV.U32 R135, RZ, RZ, R20 ;  /* 0x000000ffff877224 */ /* 0x000fce00078e0014 */
.L_x_24823:
[----:B------:R-:W-:Y:S05]  /*220f0*/  BSYNC B1 ;  /* 0x0000000000017941 */ /* 0x000fea0003800000 */
.L_x_24821:
        /* <DEDUP_REMOVED lines=16> */
.L_x_24827:
[----:B------:R-:W-:Y:S05]  /*22200*/  BSYNC B2 ;  /* 0x0000000000027941 */ /* 0x000fea0003800000 */
.L_x_24826:
        /* <DEDUP_REMOVED lines=43> */
.L_x_24825:
[----:B------:R-:W-:Y:S05]  /*224c0*/  BSYNC B1 ;  /* 0x0000000000017941 */ /* 0x000fea0003800000 */
.L_x_24824:
        /* <DEDUP_REMOVED lines=13> */
.L_x_24828:
        /* <DEDUP_REMOVED lines=12> */
.L_x_24831:
[----:B------:R-:W-:-:S07]  /*22660*/  IMAD.MOV.U32 R9, RZ, RZ, R20 ;  /* 0x000000ffff097224 */ /* 0x000fce00078e0014 */
.L_x_24832:
[----:B------:R-:W-:Y:S05]  /*22670*/  BSYNC B1 ;  /* 0x0000000000017941 */ /* 0x000fea0003800000 */
.L_x_24830:
        /* <DEDUP_REMOVED lines=16> */
.L_x_24836:
[----:B------:R-:W-:Y:S05]  /*22780*/  BSYNC B2 ;  /* 0x0000000000027941 */ /* 0x000fea0003800000 */
.L_x_24835:
        /* <DEDUP_REMOVED lines=43> */
.L_x_24834:
[----:B------:R-:W-:Y:S05]  /*22a40*/  BSYNC B1 ;  /* 0x0000000000017941 */ /* 0x000fea0003800000 */
.L_x_24833:
        /* <DEDUP_REMOVED lines=10> */
.L_x_24829:
        /* <DEDUP_REMOVED lines=12> */
.L_x_24838:
[----:B------:R-:W-:-:S07]  /*22bb0*/  IMAD.MOV.U32 R114, RZ, RZ, R20 ;  /* 0x000000ffff727224 */ /* 0x000fce00078e0014 */
.L_x_24839:
[----:B------:R-:W-:Y:S05]  /*22bc0*/  BSYNC B1 ;  /* 0x0000000000017941 */ /* 0x000fea0003800000 */
.L_x_24837:
        /* <DEDUP_REMOVED lines=16> */
.L_x_24843:
[----:B------:R-:W-:Y:S05]  /*22cd0*/  BSYNC B2 ;  /* 0x0000000000027941 */ /* 0x000fea0003800000 */
.L_x_24842:
        /* <DEDUP_REMOVED lines=43> */
.L_x_24841:
[----:B------:R-:W-:Y:S05]  /*22f90*/  BSYNC B1 ;  /* 0x0000000000017941 */ /* 0x000fea0003800000 */
.L_x_24840:
        /* <DEDUP_REMOVED lines=13> */
.L_x_24844:
        /* <DEDUP_REMOVED lines=12> */
.L_x_24847:
[----:B------:R-:W-:-:S07]  /*23130*/  IMAD.MOV.U32 R8, RZ, RZ, R20 ;  /* 0x000000ffff087224 */ /* 0x000fce00078e0014 */
.L_x_24848:
[----:B------:R-:W-:Y:S05]  /*23140*/  BSYNC B1 ;  /* 0x0000000000017941 */ /* 0x000fea0003800000 */
.L_x_24846:
        /* <DEDUP_REMOVED lines=16> */
.L_x_24852:
[----:B------:R-:W-:Y:S05]  /*23250*/  BSYNC B2 ;  /* 0x0000000000027941 */ /* 0x000fea0003800000 */
.L_x_24851:
        /* <DEDUP_REMOVED lines=43> */
.L_x_24850:
[----:B------:R-:W-:Y:S05]  /*23510*/  BSYNC B1 ;  /* 0x0000000000017941 */ /* 0x000fea0003800000 */
.L_x_24849:
        /* <DEDUP_REMOVED lines=10> */
.L_x_24845:
        /* <DEDUP_REMOVED lines=12> */
.L_x_24854:
[----:B------:R-:W-:-:S07]  /*23680*/  IMAD.MOV.U32 R114, RZ, RZ, R20 ;  /* 0x000000ffff727224 */ /* 0x000fce00078e0014 */
.L_x_24855:
[----:B------:R-:W-:Y:S05]  /*23690*/  BSYNC B1 ;  /* 0x0000000000017941 */ /* 0x000fea0003800000 */
.L_x_24853:
        /* <DEDUP_REMOVED lines=16> */
.L_x_24859:
[----:B------:R-:W-:Y:S05]  /*237a0*/  BSYNC B2 ;  /* 0x0000000000027941 */ /* 0x000fea0003800000 */
.L_x_24858:
        /* <DEDUP_REMOVED lines=43> */
.L_x_24857:
[----:B------:R-:W-:Y:S05]  /*23a60*/  BSYNC B1 ;  /* 0x0000000000017941 */ /* 0x000fea0003800000 */
.L_x_24856:
        /* <DEDUP_REMOVED lines=13> */
.L_x_24860:
        /* <DEDUP_REMOVED lines=12> */
.L_x_24863:
[----:B------:R-:W-:-:S07]  /*23c00*/  IMAD.MOV.U32 R7, RZ, RZ, R20 ;  /* 0x000000ffff077224 */ /* 0x000fce00078e0014 */
.L_x_24864:
[----:B------:R-:W-:Y:S05]  /*23c10*/  BSYNC B1 ;  /* 0x0000000000017941 */ /* 0x000fea0003800000 */
.L_x_24862:
        /* <DEDUP_REMOVED lines=16> */
.L_x_24868:
[----:B------:R-:W-:Y:S05]  /*23d20*/  BSYNC B2 ;  /* 0x0000000000027941 */ /* 0x000fea0003800000 */
.L_x_24867:
        /* <DEDUP_REMOVED lines=43> */
.L_x_24866:
[----:B------:R-:W-:Y:S05]  /*23fe0*/  BSYNC B1 ;  /* 0x0000000000017941 */ /* 0x000fea0003800000 */
.L_x_24865:
        /* <DEDUP_REMOVED lines=10> */
.L_x_24861:
        /* <DEDUP_REMOVED lines=54> */
.L_x_24869:
[----:B------:R-:W-:-:S07]  /*243f0*/  VIADD R146, R146, 0x80 ;  /* 0x0000008092927836 */ /* 0x000fce0000000000 */
.L_x_24740:
[----:B------:R-:W-:Y:S05]  /*24400*/  BSYNC B0 ;  /* 0x0000000000007941 */ /* 0x000fea0003800000 */
.L_x_24739:
        /* <DEDUP_REMOVED lines=22> */
[----:B-1----:R-:W-:-:S12]  /*24570*/  IMAD.MOV.U32 R0, RZ, RZ, R21 ;  /* 0x000000ffff007224 */ /* 0x002fd800078e0015 */
[----:B------:R-:W-:Y:S05]  /*24580*/  @!P2 BRA `(.L_x_24874) ;  /* 0x000000000018a947 */ /* 0x000fea0003800000 */
[----:B------:R-:W-:Y:S02]  /*24590*/  ISETP.NE.AND P2, PT, R19, 0x3, PT ;  /* 0x000000031300780c */ /* 0x000fe40003f45270 */
[----:B------:R-:W-:-:S11]  /*245a0*/  MOV R0, R22 ;  /* 0x0000001600007202 */ /* 0x000fd60000000f00 */
[----:B------:R-:W-:Y:S05]  /*245b0*/  @P2 BRA `(.L_x_24874) ;  /* 0x00000000000c2947 */ /* 0x000fea0003800000 */
[----:B------:R-:W-:Y:S01]  /*245c0*/  IMAD.MOV.U32 R0, RZ, RZ, R18 ;  /* 0x000000ffff007224 */ /* 0x000fe200078e0012 */
[----:B------:R-:W-:Y:S06]  /*245d0*/  BRA `(.L_x_24874) ;  /* 0x0000000000047947 */ /* 0x000fec0003800000 */
.L_x_24873:
[----:B-1----:R-:W-:-:S07]  /*245e0*/  MOV R0, R20 ;  /* 0x0000001400007202 */ /* 0x002fce0000000f00 */
.L_x_24874:
[----:B------:R-:W-:Y:S05]  /*245f0*/  BSYNC B1 ;  /* 0x0000000000017941 */ /* 0x000fea0003800000 */
.L_x_24872:
        /* <DEDUP_REMOVED lines=16> */
.L_x_24878:
[----:B------:R-:W-:Y:S05]  /*24700*/  BSYNC B2 ;  /* 0x0000000000027941 */ /* 0x000fea0003800000 */
.L_x_24877:
        /* <DEDUP_REMOVED lines=43> */
.L_x_24876:
[----:B------:R-:W-:Y:S05]  /*249c0*/  BSYNC B1 ;  /* 0x0000000000017941 */ /* 0x000fea0003800000 */
.L_x_24875:
[----:B------:R-:W0:Y:S01]  /*249d0*/  LDC R175, c[0x0][0x294] ;  /* 0x0000a500ffaf7b82 */ /* 0x000e220000000800 */
[----:B------:R-:W-:Y:S01]  /*249e0*/  HFMA2.MMA R174, -RZ, RZ, 0.1171875, 0 ;  /* 0x2f800000ffae7435 */ /* 0x000fe200000001ff */
[----:B------:R-:W-:Y:S02]  /*249f0*/  I2FP.F32.U32 R0, R0 ;  /* 0x0000000000007245 */ /* 0x000fe40000201000 */
[----:B------:R-:W-:Y:S02]  /*24a00*/  ISETP.NE.U32.AND P2, PT, R172, RZ, PT ;  /* 0x000000ffac00720c */ /* 0x000fe40003f45070 */
[----:B------:R-:W-:Y:S02]  /*24a10*/  LOP3.LUT R23, R23, 0xffffffef, RZ, 0xc0, !PT ;  /* 0xffffffef17177812 */ /* 0x000fe400078ec0ff */
[----:B------:R-:W1:Y:S01]  /*24a20*/  LDC R147, c[0x0][0x298] ;  /* 0x0000a600ff937b82 */ /* 0x000e620000000800 */
[----:B------:R-:W-:Y:S02]  /*24a30*/  ISETP.NE.AND.EX P2, PT, R173, RZ, PT, P2 ;  /* 0x000000ffad00720c */ /* 0x000fe40003f45320 */
[----:B------:R-:W-:-:S05]  /*24a40*/  FFMA.FTZ R0, R0, R174, 1.1641532182693481445e-10 ;  /* 0x2f00000000007423 */ /* 0x000fca00000100ae */
        /* <DEDUP_REMOVED lines=12> */
.L_x_24879:
        /* <DEDUP_REMOVED lines=12> */
.L_x_24882:
[----:B------:R-:W-:-:S07]  /*24bd0*/  IMAD.MOV.U32 R14, RZ, RZ, R20 ;  /* 0x000000ffff0e7224 */ /* 0x000fce00078e0014 */
.L_x_24883:
[----:B------:R-:W-:Y:S05]  /*24be0*/  BSYNC B1 ;  /* 0x0000000000017941 */ /* 0x000fea0003800000 */
.L_x_24881:
        /* <DEDUP_REMOVED lines=16> */
.L_x_24887:
[----:B------:R-:W-:Y:S05]  /*24cf0*/  BSYNC B2 ;  /* 0x0000000000027941 */ /* 0x000fea0003800000 */
.L_x_24886:
        /* <DEDUP_REMOVED lines=43> */
.L_x_24885:
[----:B------:R-:W-:Y:S05]  /*24fb0*/  BSYNC B1 ;  /* 0x0000000000017941 */ /* 0x000fea0003800000 */
.L_x_24884:
        /* <DEDUP_REMOVED lines=10> */
.L_x_24880:
        /* <DEDUP_REMOVED lines=12> */
.L_x_24889:
[----:B------:R-:W-:-:S07]  /*25120*/  IMAD.MOV.U32 R41, RZ, RZ, R20 ;  /* 0x000000ffff297224 */ /* 0x000fce00078e0014 */
.L_x_24890:
[----:B------:R-:W-:Y:S05]  /*25130*/  BSYNC B1 ;  /* 0x0000000000017941 */ /* 0x000fea0003800000 */
.L_x_24888:
        /* <DEDUP_REMOVED lines=16> */
.L_x_24894:
[----:B------:R-:W-:Y:S05]  /*25240*/  BSYNC B2 ;  /* 0x0000000000027941 */ /* 0x000fea0003800000 */
.L_x_24893:
        /* <DEDUP_REMOVED lines=43> */
.L_x_24892:
[----:B------:R-:W-:Y:S05]  /*25500*/  BSYNC B1 ;  /* 0x0000000000017941 */ /* 0x000fea0003800000 */
.L_x_24891:
        /* <DEDUP_REMOVED lines=15> */
.L_x_24895:
        /* <DEDUP_REMOVED lines=12> */
.L_x_24898:
[----:B------:R-:W-:-:S07]  /*256c0*/  IMAD.MOV.U32 R13, RZ, RZ, R20 ;  /* 0x000000ffff0d7224 */ /* 0x000fce00078e0014 */
.L_x_24899:
[----:B------:R-:W-:Y:S05]  /*256d0*/  BSYNC B1 ;  /* 0x0000000000017941 */ /* 0x000fea0003800000 */
.L_x_24897:
        /* <DEDUP_REMOVED lines=16> */
.L_x_24903:
[----:B------:R-:W-:Y:S05]  /*257e0*/  BSYNC B2 ;  /* 0x0000000000027941 */ /* 0x000fea0003800000 */
.L_x_24902:
        /* <DEDUP_REMOVED lines=43> */
.L_x_24901:
[----:B------:R-:W-:Y:S05]  /*25aa0*/  BSYNC B1 ;  /* 0x0000000000017941 */ /* 0x000fea0003800000 */
.L_x_24900:
        /* <DEDUP_REMOVED lines=10> */
.L_x_24896:
        /* <DEDUP_REMOVED lines=12> */
.L_x_24905:
[----:B------:R-:W-:-:S07]  /*25c10*/  IMAD.MOV.U32 R42, RZ, RZ, R20 ;  /* 0x000000ffff2a7224 */ /* 0x000fce00078e0014 */
.L_x_24906:
[----:B------:R-:W-:Y:S05]  /*25c20*/  BSYNC B1 ;  /* 0x0000000000017941 */ /* 0x000fea0003800000 */
.L_x_24904:
        /* <DEDUP_REMOVED lines=16> */
.L_x_24910:
[----:B------:R-:W-:Y:S05]  /*25d30*/  BSYNC B2 ;  /* 0x0000000000027941 */ /* 0x000fea0003800000 */
.L_x_24909:
        /* <DEDUP_REMOVED lines=43> */
.L_x_24908:
[----:B------:R-:W-:Y:S05]  /*25ff0*/  BSYNC B1 ;  /* 0x0000000000017941 */ /* 0x000fea0003800000 */
.L_x_24907:
        /* <DEDUP_REMOVED lines=15> */
.L_x_24911:
        /* <DEDUP_REMOVED lines=12> */
.L_x_24914:
[----:B------:R-:W-:-:S07]  /*261b0*/  IMAD.MOV.U32 R12, RZ, RZ, R20 ;  /* 0x000000ffff0c7224 */ /* 0x000fce00078e0014 */
.L_x_24915:
[----:B------:R-:W-:Y:S05]  /*261c0*/  BSYNC B1 ;  /* 0x0000000000017941 */ /* 0x000fea0003800000 */
.L_x_24913:
        /* <DEDUP_REMOVED lines=16> */
.L_x_24919:
[----:B------:R-:W-:Y:S05]  /*262d0*/  BSYNC B2 ;  /* 0x0000000000027941 */ /* 0x000fea0003800000 */
.L_x_24918:
        /* <DEDUP_REMOVED lines=43> */
.L_x_24917:
[----:B------:R-:W-:Y:S05]  /*26590*/  BSYNC B1 ;  /* 0x0000000000017941 */ /* 0x000fea0003800000 */
.L_x_24916:
        /* <DEDUP_REMOVED lines=10> */
.L_x_24912:
        /* <DEDUP_REMOVED lines=12> */
.L_x_24921:
[----:B------:R-:W-:-:S07]  /*26700*/  IMAD.MOV.U32 R112, RZ, RZ, R20 ;  /* 0x000000ffff707224 */ /* 0x000fce00078e0014 */
.L_x_24922:
[----:B------:R-:W-:Y:S05]  /*26710*/  BSYNC B1 ;  /* 0x0000000000017941 */ /* 0x000fea0003800000 */
.L_x_24920:
        /* <DEDUP_REMOVED lines=16> */
.L_x_24926:
[----:B------:R-:W-:Y:S05]  /*26820*/  BSYNC B2 ;  /* 0x0000000000027941 */ /* 0x000fea0003800000 */
.L_x_24925:
        /* <DEDUP_REMOVED lines=43> */
.L_x_24924:
[----:B------:R-:W-:Y:S05]  /*26ae0*/  BSYNC B1 ;  /* 0x0000000000017941 */ /* 0x000fea0003800000 */
.L_x_24923:
        /* <DEDUP_REMOVED lines=15> */
.L_x_24927:
        /* <DEDUP_REMOVED lines=12> */
.L_x_24930:
[----:B------:R-:W-:-:S07]  /*26ca0*/  IMAD.MOV.U32 R11, RZ, RZ, R20 ;  /* 0x000000ffff0b7224 */ /* 0x000fce00078e0014 */
.L_x_24931:
[----:B------:R-:W-:Y:S05]  /*26cb0*/  BSYNC B1 ;  /* 0x0000000000017941 */ /* 0x000fea0003800000 */
.L_x_24929:
        /* <DEDUP_REMOVED lines=16> */
.L_x_24935:
[----:B------:R-:W-:Y:S05]  /*26dc0*/  BSYNC B2 ;  /* 0x0000000000027941 */ /* 0x000fea0003800000 */
.L_x_24934:
        /* <DEDUP_REMOVED lines=43> */
.L_x_24933:
[----:B------:R-:W-:Y:S05]  /*27080*/  BSYNC B1 ;  /* 0x0000000000017941 */ /* 0x000fea0003800000 */
.L_x_24932:
        /* <DEDUP_REMOVED lines=10> */
.L_x_24928:
        /* <DEDUP_REMOVED lines=12> */
.L_x_24937:
[----:B------:R-:W-:-:S07]  /*271f0*/  IMAD.MOV.U32 R124, RZ, RZ, R20 ;  /* 0x000000ffff7c7224 */ /* 0x000fce00078e0014 */
.L_x_24938:
[----:B------:R-:W-:Y:S05]  /*27200*/  BSYNC B1 ;  /* 0x0000000000017941 */ /* 0x000fea0003800000 */
.L_x_24936:
        /* <DEDUP_REMOVED lines=16> */
.L_x_24942:
[----:B------:R-:W-:Y:S05]  /*27310*/  BSYNC B2 ;  /* 0x0000000000027941 */ /* 0x000fea0003800000 */
.L_x_24941:
        /* <DEDUP_REMOVED lines=43> */
.L_x_24940:
[----:B------:R-:W-:Y:S05]  /*275d0*/  BSYNC B1 ;  /* 0x0000000000017941 */ /* 0x000fea0003800000 */
.L_x_24939:
        /* <DEDUP_REMOVED lines=15> */
.L_x_24943:
        /* <DEDUP_REMOVED lines=12> */
.L_x_24946:
[----:B------:R-:W-:-:S07]  /*27790*/  IMAD.MOV.U32 R10, RZ, RZ, R20 ;  /* 0x000000ffff0a7224 */ /* 0x000fce00078e0014 */
.L_x_24947:
[----:B------:R-:W-:Y:S05]  /*277a0*/  BSYNC B1 ;  /* 0x0000000000017941 */ /* 0x000fea0003800000 */
.L_x_24945:
        /* <DEDUP_REMOVED lines=16> */
.L_x_24951:
[----:B------:R-:W-:Y:S05]  /*278b0*/  BSYNC B2 ;  /* 0x0000000000027941 */ /* 0x000fea0003800000 */
.L_x_24950:
        /* <DEDUP_REMOVED lines=43> */
.L_x_24949:
[----:B------:R-:W-:Y:S05]  /*27b70*/  BSYNC B1 ;  /* 0x0000000000017941 */ /* 0x000fea0003800000 */
.L_x_24948:
        /* <DEDUP_REMOVED lines=10> */
.L_x_24944:
        /* <DEDUP_REMOVED lines=12> */
.L_x_24953:
[----:B------:R-:W-:-:S07]  /*27ce0*/  IMAD.MOV.U32 R137, RZ, RZ, R20 ;  /* 0x000000ffff897224 */ /* 0x000fce00078e0014 */
.L_x_24954:
[----:B------:R-:W-:Y:S05]  /*27cf0*/  BSYNC B1 ;  /* 0x0000000000017941 */ /* 0x000fea0003800000 */
.L_x_24952:
        /* <DEDUP_REMOVED lines=16> */
.L_x_24958:
[----:B------:R-:W-:Y:S05]  /*27e00*/  BSYNC B2 ;  /* 0x0000000000027941 */ /* 0x000fea0003800000 */
.L_x_24957:
        /* <DEDUP_REMOVED lines=43> */
.L_x_24956:
[----:B------:R-:W-:Y:S05]  /*280c0*/  BSYNC B1 ;  /* 0x0000000000017941 */ /* 0x000fea0003800000 */
.L_x_24955:
        /* <DEDUP_REMOVED lines=13> */
.L_x_24959:
        /* <DEDUP_REMOVED lines=12> */
.L_x_24962:
[----:B------:R-:W-:-:S07]  /*28260*/  IMAD.MOV.U32 R9, RZ, RZ, R20 ;  /* 0x000000ffff097224 */ /* 0x000fce00078e0014 */
.L_x_24963:
[----:B------:R-:W-:Y:S05]  /*28270*/  BSYNC B1 ;  /* 0x0000000000017941 */ /* 0x000fea0003800000 */
.L_x_24961:
        /* <DEDUP_REMOVED lines=16> */
.L_x_24967:
[----:B------:R-:W-:Y:S05]  /*28380*/  BSYNC B2 ;  /* 0x0000000000027941 */ /* 0x000fea0003800000 */
.L_x_24966:
        /* <DEDUP_REMOVED lines=43> */
.L_x_24965:
[----:B------:R-:W-:Y:S05]  /*28640*/  BSYNC B1 ;  /* 0x0000000000017941 */ /* 0x000fea0003800000 */
.L_x_24964:
        /* <DEDUP_REMOVED lines=10> */
.L_x_24960:
        /* <DEDUP_REMOVED lines=12> */
.L_x_24969:
[----:B------:R-:W-:-:S07]  /*287b0*/  IMAD.MOV.U32 R114, RZ, RZ, R20 ;  /* 0x000000ffff727224 */ /* 0x000fce00078e0014 */
.L_x_24970:
[----:B------:R-:W-:Y:S05]  /*287c0*/  BSYNC B1 ;  /* 0x0000000000017941 */ /* 0x000fea0003800000 */
.L_x_24968:
        /* <DEDUP_REMOVED lines=16> */
.L_x_24974:
[----:B------:R-:W-:Y:S05]  /*288d0*/  BSYNC B2 ;  /* 0x0000000000027941 */ /* 0x000fea0003800000 */
.L_x_24973:
        /* <DEDUP_REMOVED lines=43> */
.L_x_24972:
[----:B------:R-:W-:Y:S05]  /*28b90*/  BSYNC B1 ;  /* 0x0000000000017941 */ /* 0x000fea0003800000 */
.L_x_24971:
        /* <DEDUP_REMOVED lines=13> */
.L_x_24975:
        /* <DEDUP_REMOVED lines=12> */
.L_x_24978:
[----:B------:R-:W-:-:S07]  /*28d30*/  IMAD.MOV.U32 R8, RZ, RZ, R20 ;  /* 0x000000ffff087224 */ /* 0x000fce00078e0014 */
.L_x_24979:
[----:B------:R-:W-:Y:S05]  /*28d40*/  BSYNC B1 ;  /* 0x0000000000017941 */ /* 0x000fea0003800000 */
.L_x_24977:
        /* <DEDUP_REMOVED lines=16> */
.L_x_24983:
[----:B------:R-:W-:Y:S05]  /*28e50*/  BSYNC B2 ;  /* 0x0000000000027941 */ /* 0x000fea0003800000 */
.L_x_24982:
        /* <DEDUP_REMOVED lines=43> */
.L_x_24981:
[----:B------:R-:W-:Y:S05]  /*29110*/  BSYNC B1 ;  /* 0x0000000000017941 */ /* 0x000fea0003800000 */
.L_x_24980:
        /* <DEDUP_REMOVED lines=10> */
.L_x_24976:
        /* <DEDUP_REMOVED lines=12> */
.L_x_24985:
[----:B------:R-:W-:-:S07]  /*29280*/  IMAD.MOV.U32 R114, RZ, RZ, R20 ;  /* 0x000000ffff727224 */ /* 0x000fce00078e0014 */
.L_x_24986:
[----:B------:R-:W-:Y:S05]  /*29290*/  BSYNC B1 ;  /* 0x0000000000017941 */ /* 0x000fea0003800000 */
.L_x_24984:
        /* <DEDUP_REMOVED lines=16> */
.L_x_24990:
[----:B------:R-:W-:Y:S05]  /*293a0*/  BSYNC B2 ;  /* 0x0000000000027941 */ /* 0x000fea0003800000 */
.L_x_24989:
        /* <DEDUP_REMOVED lines=43> */
.L_x_24988:
[----:B------:R-:W-:Y:S05]  /*29660*/  BSYNC B1 ;  /* 0x0000000000017941 */ /* 0x000fea0003800000 */
.L_x_24987:
        /* <DEDUP_REMOVED lines=13> */
.L_x_24991:
        /* <DEDUP_REMOVED lines=12> */
.L_x_24994:
[----:B------:R-:W-:-:S07]  /*29800*/  IMAD.MOV.U32 R7, RZ, RZ, R20 ;  /* 0x000000ffff077224 */ /* 0x000fce00078e0014 */
.L_x_24995:
[----:B------:R-:W-:Y:S05]  /*29810*/  BSYNC B1 ;  /* 0x0000000000017941 */ /* 0x000fea0003800000 */
.L_x_24993:
        /* <DEDUP_REMOVED lines=16> */
.L_x_24999:
[----:B------:R-:W-:Y:S05]  /*29920*/  BSYNC B2 ;  /* 0x0000000000027941 */ /* 0x000fea0003800000 */
.L_x_24998:
        /* <DEDUP_REMOVED lines=43> */
.L_x_24997:
[----:B------:R-:W-:Y:S05]  /*29be0*/  BSYNC B1 ;  /* 0x0000000000017941 */ /* 0x000fea0003800000 */
.L_x_24996:
        /* <DEDUP_REMOVED lines=10> */
.L_x_24992:
        /* <DEDUP_REMOVED lines=34> */
[----:B---3--:R-:W-:Y:S02]  /*29eb0*/  SHF.L.U32 R112, R8, 0x10, RZ ;  /* 0x0000001008707819 */ /* 0x008fe400000006ff */
        /* <DEDUP_REMOVED lines=19> */
.L_x_24871:
[----:B------:R-:W-:Y:S05]  /*29ff0*/  BSYNC B0 ;  /* 0x0000000000007941 */ /* 0x000fea0003800000 */
.L_x_24870:
[----:B------:R1:W5:Y:S01]  /*2a000*/  LDL R175, [R1+0x120] ;  /* 0x0001200001af7983 */ /* 0x0003620000100800 */
[----:B0-234-:R-:W-:Y:S01]  /*2a010*/  FADD.FTZ R112, RZ, R15 ;  /* 0x0000000fff707221 */ /* 0x01dfe20000010000 */
[----:B------:R-:W-:Y:S01]  /*2a020*/  LOP3.LUT P0, RZ, R23, 0x20, RZ, 0xc0, !PT ;  /* 0x0000002017ff7812 */ /* 0x000fe2000780c0ff */
[----:B------:R-:W-:Y:S01]  /*2a030*/  UMOV UR29, 0xffffffff ;  /* 0xffffffff001d7882 */ /* 0x000fe20000000000 */
[----:B------:R-:W-:Y:S01]  /*2a040*/  ISETP.GT.U32.AND P1, PT, R25, 0x17f, PT ;  /* 0x0000017f1900780c */ /* 0x000fe20003f24070 */
[----:B------:R-:W-:Y:S01]  /*2a050*/  FADD.FTZ R112, R29, R112 ;  /* 0x000000701d707221 */ /* 0x000fe20000010000 */
[C---:B------:R-:W-:Y:S02]  /*2a060*/  ISETP.GT.U32.AND P2, PT, R25.reuse, 0x1ff, PT ;  /* 0x000001ff1900780c */ /* 0x040fe40003f44070 */
[C---:B------:R-:W-:Y:S01]  /*2a070*/  ISETP.GT.U32.AND P3, PT, R25.reuse, 0x27f, PT ;  /* 0x0000027f1900780c */ /* 0x040fe20003f64070 */
        /* <DEDUP_REMOVED lines=11> */
[----:B------:R-:W-:Y:S01]  /*2a130*/  @P6 LOP3.LUT R23, R23, 0x1, RZ, 0xfc, !PT ;  /* 0x0000000117176812 */ /* 0x000fe200078efcff */
[----:B------:R-:W-:Y:S01]  /*2a140*/  @!P6 VIADD R115, R115, 0x4 ;  /* 0x000000047373e836 */ /* 0x000fe20000000000 */
[----:B------:R-:W-:Y:S01]  /*2a150*/  LOP3.LUT P6, RZ, R252, 0x1f, RZ, 0xc0, !PT ;  /* 0x0000001ffcff7812 */ /* 0x000fe200078cc0ff */
[----:B------:R-:W-:Y:S01]  /*2a160*/  FADD.FTZ R112, R139, R112 ;  /* 0x000000708b707221 */ /* 0x000fe20000010000 */
[----:B------:R-:W-:-:S04]  /*2a170*/  LOP3.LUT R23, R23, 0xfffffffd, RZ, 0xc0, !PT ;  /* 0xfffffffd17177812 */ /* 0x000fc800078ec0ff */
[----:B------:R-:W-:Y:S02]  /*2a180*/  FSEL R112, R112, RZ, P0 ;  /* 0x000000ff70707208 */ /* 0x000fe40000000000 */
[----:B------:R-:W-:-:S03]  /*2a190*/  ISETP.GT.U32.AND P0, PT, R25, 0xff, PT ;  /* 0x000000ff1900780c */ /* 0x000fc60003f04070 */
        /* <DEDUP_REMOVED lines=49> */
[----:B-1----:R-:W-:Y:S06]  /*2a4b0*/  BRA.DIV UR29, `(.L_x_25000) ;  /* 0x0000002a1d187947 */ /* 0x002fec000b800000 */
        /* <DEDUP_REMOVED lines=134> */
.L_x_25026:
        /* <DEDUP_REMOVED lines=23> */
[----:B0-----:R-:W-:-:S06]  /*2ae90*/  HFMA2.MMA R115, -RZ, RZ, 0, 0 ;  /* 0x00000000ff737435 */ /* 0x001fcc00000001ff */
[----:B--2---:R-:W-:Y:S01]  /*2aea0*/  @!P0 IMAD.MOV.U32 R115, RZ, RZ, R172 ;  /* 0x000000ffff738224 */ /* 0x004fe200078e00ac */
[----:B------:R-:W-:Y:S01]  /*2aeb0*/  PLOP3.LUT P0, PT, PT, PT, UP0, 0x40, 0x0 ;  /* 0x000000000000781c */ /* 0x000fe20003f0e808 */
[----:B-1----:R-:W0:Y:S03]  /*2aec0*/  SHFL.DOWN PT, R172, R112, 0x2, 0x1f ;  /* 0x08401f0070ac7f89 */ /* 0x002e2600000e0000 */
[-C--:B------:R-:W-:Y:S01]  /*2aed0*/  I2FP.F32.S32 R147, R115.reuse ;  /* 0x0000007300937245 */ /* 0x080fe20000201400 */
[----:B------:R-:W1:Y:S01]  /*2aee0*/  SHFL.DOWN PT, R173, R115, 0x2, 0x1f ;  /* 0x08401f0073ad7f89 */ /* 0x000e6200000e0000 */
[----:B0-----:R-:W-:Y:S01]  /*2aef0*/  FADD.FTZ R146, -R172, R112 ;  /* 0x00000070ac927221 */ /* 0x001fe20000010100 */
[----:B-1----:R-:W-:-:S03]  /*2af00*/  IADD3 R115, R173, R115, RZ ;  /* 0x00000073ad737210 */ /* 0x002fc60007ffe0ff */
[----:B------:R-:W-:Y:S01]  /*2af10*/  FMUL.FTZ R146, R146, R146 ;  /* 0x0000009292927220 */ /* 0x000fe20000410000 */
[----:B------:R-:W-:-:S03]  /*2af20*/  I2FP.F32.S32 R173, R173 ;  /* 0x000000ad00ad7245 */ /* 0x000fc60000201400 */
[----:B------:R-:W-:Y:S02]  /*2af30*/  FMUL.FTZ R146, R146, R147 ;  /* 0x0000009392927220 */ /* 0x000fe40000410000 */
[-C--:B------:R-:W-:Y:S02]  /*2af40*/  FMUL.FTZ R172, R172, R173.reuse ;  /* 0x000000adacac7220 */ /* 0x080fe40000410000 */
[----:B------:R-:W-:Y:S02]  /*2af50*/  FMUL.FTZ R146, R146, R173 ;  /* 0x000000ad92927220 */ /* 0x000fe40000410000 */
[----:B------:R-:W-:Y:S02]  /*2af60*/  FFMA.FTZ R147, R147, R112, R172 ;  /* 0x0000007093937223 */ /* 0x000fe400000100ac */
        /* <DEDUP_REMOVED lines=62> */
[----:B------:R-:W-:Y:S01]  /*2b350*/  F2FP.F16.F32.PACK_AB R112, R115, R112 ;  /* 0x000000707370723e */ /* 0x000fe200000000ff */
[----:B------:R-:W-:Y:S01]  /*2b360*/  FADD.FTZ R115, R44, -UR38 ;  /* 0x800000262c737e21 */ /* 0x000fe20008010000 */
[----:B-----5:R-:W-:-:S03]  /*2b370*/  FFMA.FTZ R114, R248, R172, R203 ;  /* 0x000000acf8727223 */ /* 0x020fc600000100cb */
[----:B------:R-:W-:Y:S02]  /*2b380*/  FMUL.FTZ R248, R115, UR29 ;  /* 0x0000001d73f87c20 */ /* 0x000fe40008410000 */
[----:B------:R-:W-:Y:S01]  /*2b390*/  F2FP.F16.F32.PACK_AB R113, R114, R113 ;  /* 0x000000717271723e */ /* 0x000fe200000000ff */
        /* <DEDUP_REMOVED lines=8> */
[----:B------:R-:W-:Y:S01]  /*2b420*/  F2FP.F16.F32.PACK_AB R114, R115, R114 ;  /* 0x000000727372723e */ /* 0x000fe200000000ff */
[----:B--2---:R-:W-:Y:S01]  /*2b430*/  FFMA.FTZ R115, R146, R250, R206 ;  /* 0x000000fa92737223 */ /* 0x004fe200000100ce */
[----:B---3--:R-:W-:-:S05]  /*2b440*/  FFMA.FTZ R146, R147, R251, R207 ;  /* 0x000000fb93927223 */ /* 0x008fca00000100cf */
[----:B------:R-:W-:Y:S02]  /*2b450*/  F2FP.F16.F32.PACK_AB R115, R146, R115 ;  /* 0x000000739273723e */ /* 0x000fe400000000ff */
        /* <DEDUP_REMOVED lines=13> */
[----:B------:R-:W-:Y:S01]  /*2b530*/  F2FP.F16.F32.PACK_AB R115, R112, R115 ;  /* 0x000000737073723e */ /* 0x000fe200000000ff */
[----:B----4-:R-:W-:Y:S01]  /*2b540*/  FFMA.FTZ R113, R113, R175, R194 ;  /* 0x000000af71717223 */ /* 0x010fe200000100c2 */
[----:B-----5:R-:W-:Y:S01]  /*2b550*/  FFMA.FTZ R114, R114, R248, R196 ;  /* 0x000000f872727223 */ /* 0x020fe200000100c4 */
[----:B------:R-:W-:Y:S01]  /*2b560*/  FFMA.FTZ R146, R146, R249, R197 ;  /* 0x000000f992927223 */ /* 0x000fe200000100c5 */
[----:B------:R-:W-:-:S04]  /*2b570*/  FFMA.FTZ R147, R147, R172, R195 ;  /* 0x000000ac93937223 */ /* 0x000fc800000100c3 */
[----:B------:R-:W-:Y:S02]  /*2b580*/  F2FP.F16.F32.PACK_AB R114, R146, R114 ;  /* 0x000000729272723e */ /* 0x000fe400000000ff */
[----:B------:R-:W-:Y:S01]  /*2b590*/  F2FP.F16.F32.PACK_AB R113, R147, R113 ;  /* 0x000000719371723e */ /* 0x000fe200000000ff */
[----:B--2---:R-:W-:Y:S01]  /*2b5a0*/  FFMA.FTZ R173, R250, R173, R193 ;  /* 0x000000adfaad7223 */ /* 0x004fe200000100c1 */
[----:B---3--:R-:W-:Y:S02]  /*2b5b0*/  FFMA.FTZ R112, R251, R174, R192 ;  /* 0x000000aefb707223 */ /* 0x008fe400000100c0 */
[----:B------:R-:W0:Y:S03]  /*2b5c0*/  LDC.64 R250, c[0x0][0x2c0] ;  /* 0x0000b000fffa7b82 */ /* 0x000e260000000a00 */
[----:B------:R-:W-:Y:S01]  /*2b5d0*/  F2FP.F16.F32.PACK_AB R112, R173, R112 ;  /* 0x00000070ad70723e */ /* 0x000fe200000000ff */
[----:B0-----:R-:W-:-:S05]  /*2b5e0*/  IMAD.WIDE.U32 R146, R16, 0x10, R250 ;  /* 0x0000001010927825 */ /* 0x001fca00078e00fa */
[----:B------:R0:W-:Y:S01]  /*2b5f0*/  STG.E.128 desc[UR4][R146.64], R112 ;  /* 0x0000007092007986 */ /* 0x0001e2000c101d04 */
[----:B------:R-:W-:-:S07]  /*2b600*/  VIADD R16, R16, 0x80 ;  /* 0x0000008010107836 */ /* 0x000fce0000000000 */
.L_x_25002:
[----:B------:R-:W-:Y:S05]  /*2b610*/  BSYNC B0 ;  /* 0x0000000000007941 */ /* 0x000fea0003800000 */
.L_x_25001:
        /* <DEDUP_REMOVED lines=19> */
[----:B------:R-:W-:Y:S01]  /*2b750*/  F2FP.F16.F32.PACK_AB R112, R115, R112 ;  /* 0x000000707370723e */ /* 0x000fe200000000ff */
[----:B------:R-:W-:Y:S01]  /*2b760*/  FADD.FTZ R115, R46, -UR38 ;  /* 0x800000262e737e21 */ /* 0x000fe20008010000 */
[----:B------:R-:W-:Y:S01]  /*2b770*/  F2FP.F16.F32.PACK_AB R113, R114, R113 ;  /* 0x000000717271723e */ /* 0x000fe200000000ff */
[----:B------:R-:W-:Y:S01]  /*2b780*/  FADD.FTZ R114, R127, -UR38 ;  /* 0x800000267f727e21 */ /* 0x000fe20008010000 */
[----:B------:R-:W-:Y:S01]  /*2b790*/  FFMA.FTZ R146, R243, R251, R191 ;  /* 0x000000fbf3927223 */ /* 0x000fe200000100bf */
[----:B------:R-:W-:-:S02]  /*2b7a0*/  FMUL.FTZ R248, R115, UR29 ;  /* 0x0000001d73f87c20 */ /* 0x000fc40008410000 */
[----:B------:R-:W-:Y:S02]  /*2b7b0*/  FMUL.FTZ R249, R114, UR29 ;  /* 0x0000001d72f97c20 */ /* 0x000fe40008410000 */
[----:B------:R-:W-:Y:S02]  /*2b7c0*/  FFMA.FTZ R114, R240, R248, R188 ;  /* 0x000000f8f0727223 */ /* 0x000fe400000100bc */
[----:B------:R-:W-:-:S05]  /*2b7d0*/  FFMA.FTZ R115, R241, R249, R189 ;  /* 0x000000f9f1737223 */ /* 0x000fca00000100bd */
[----:B------:R-:W-:Y:S01]  /*2b7e0*/  F2FP.F16.F32.PACK_AB R114, R115, R114 ;  /* 0x000000727372723e */ /* 0x000fe200000000ff */
        /* <DEDUP_REMOVED lines=16> */
[----:B------:R-:W-:Y:S01]  /*2b8f0*/  F2FP.F16.F32.PACK_AB R115, R112, R115 ;  /* 0x000000737073723e */ /* 0x000fe200000000ff */
        /* <DEDUP_REMOVED lines=9> */
[C---:B0-----:R-:W-:Y:S01]  /*2b990*/  IMAD.WIDE.U32 R146, R16.reuse, 0x10, R250 ;  /* 0x0000001010927825 */ /* 0x041fe200078e00fa */
[----:B------:R-:W-:-:S04]  /*2b9a0*/  IADD3 R16, R16, 0x80, RZ ;  /* 0x0000008010107810 */ /* 0x000fc80007ffe0ff */
[----:B------:R1:W-:Y:S03]  /*2b9b0*/  STG.E.128 desc[UR4][R146.64], R112 ;  /* 0x0000007092007986 */ /* 0x0003e6000c101d04 */
.L_x_25004:
[----:B------:R-:W-:Y:S05]  /*2b9c0*/  BSYNC B0 ;  /* 0x0000000000007941 */ /* 0x000fea0003800000 */
.L_x_25003:
        /* <DEDUP_REMOVED lines=55> */
[----:B0-----:R-:W-:-:S04]  /*2bd40*/  IMAD.WIDE.U32 R146, R16, 0x10, R250 ;  /* 0x0000001010927825 */ /* 0x001fc800078e00fa */
[----:B------:R-:W-:Y:S01]  /*2bd50*/  VIADD R16, R16, 0x80 ;  /* 0x0000008010107836 */ /* 0x000fe20000000000 */
[----:B------:R2:W-:Y:S06]  /*2bd60*/  STG.E.128 desc[UR4][R146.64], R112 ;  /* 0x0000007092007986 */ /* 0x0005ec000c101d04 */
.L_x_25006:
[----:B------:R-:W-:Y:S05]  /*2bd70*/  BSYNC B0 ;  /* 0x0000000000007941 */ /* 0x000fea0003800000 */
.L_x_25005:
        /* <DEDUP_REMOVED lines=58> */
.L_x_25008:
[----:B------:R-:W-:Y:S05]  /*2c120*/  BSYNC B0 ;  /* 0x0000000000007941 */ /* 0x000fea0003800000 */
.L_x_25007:
        /* <DEDUP_REMOVED lines=58> */
.L_x_25010:
[----:B------:R-:W-:Y:S05]  /*2c4d0*/  BSYNC B0 ;  /* 0x0000000000007941 */ /* 0x000fea0003800000 */
.L_x_25009:
        /* <DEDUP_REMOVED lines=58> */
.L_x_25012:
[----:B------:R-:W-:Y:S05]  /*2c880*/  BSYNC B0 ;  /* 0x0000000000007941 */ /* 0x000fea0003800000 */
.L_x_25011:
        /* <DEDUP_REMOVED lines=20> */
[----:B------:R-:W-:Y:S01]  /*2c9d0*/  F2FP.F16.F32.PACK_AB R112, R115, R112 ;  /* 0x000000707370723e */ /* 0x000fe200000000ff */
[----:B------:R-:W-:Y:S01]  /*2c9e0*/  FADD.FTZ R115, R124, -UR38 ;  /* 0x800000267c737e21 */ /* 0x000fe20008010000 */
[----:B------:R-:W-:Y:S01]  /*2c9f0*/  FADD.FTZ R147, R138, -UR38 ;  /* 0x800000268a937e21 */ /* 0x000fe20008010000 */
[----:B----4-:R-:W-:Y:S01]  /*2ca00*/  FFMA.FTZ R114, R146, R172, R71 ;  /* 0x000000ac92727223 */ /* 0x010fe20000010047 */
[----:B------:R-:W-:Y:S01]  /*2ca10*/  FADD.FTZ R146, R145, -UR38 ;  /* 0x8000002691927e21 */ /* 0x000fe20008010000 */
[----:B------:R-:W-:-:S03]  /*2ca20*/  FMUL.FTZ R248, R115, UR29 ;  /* 0x0000001d73f87c20 */ /* 0x000fc60008410000 */
        /* <DEDUP_REMOVED lines=38> */
[----:B------:R0:W-:Y:S02]  /*2cc90*/  STG.E.128 desc[UR4][R146.64], R112 ;  /* 0x0000007092007986 */ /* 0x0001e4000c101d04 */
.L_x_25014:
[----:B------:R-:W-:Y:S05]  /*2cca0*/  BSYNC B0 ;  /* 0x0000000000007941 */ /* 0x000fea0003800000 */
.L_x_25013:
[----:B------:R-:W-:Y:S01]  /*2ccb0*/  LOP3.LUT P0, RZ, R23, 0x1, RZ, 0xc0, !PT ;  /* 0x0000000117ff7812 */ /* 0x000fe2000780c0ff */
[----:B------:R-:W-:-:S03]  /*2ccc0*/  VIADD R24, R24, UR32 ;  /* 0x0000002018187c36 */ /* 0x000fc60008000000 */
[----:B------:R-:W-:Y:S02]  /*2ccd0*/  SEL R16, RZ, 0x1, P0 ;  /* 0x00000001ff107807 */ /* 0x000fe40000000000 */
[----:B------:R-:W-:Y:S02]  /*2cce0*/  ISETP.GE.AND P0, PT, R24, UR33, PT ;  /* 0x0000002118007c0c */ /* 0x000fe4000bf06270 */
[----:B------:R-:W-:-:S11]  /*2ccf0*/  PRMT R248, R16, 0x7610, R248 ;  /* 0x0000761010f87816 */ /* 0x000fd600000000f8 */
[----:B------:R-:W-:Y:S05]  /*2cd00*/  @!P0 BRA `(.L_x_25015) ;  /* 0xfffffd4c00a88947 */ /* 0x000fea000383ffff */
[----:B------:R-:W-:Y:S05]  /*2cd10*/  EXIT ;  /* 0x000000000000794d */ /* 0x000fea0003800000 */
.L_x_25000:
[----:B------:R-:W-:Y:S01]  /*2cd20*/  HFMA2.MMA R114, -RZ, RZ, 0, 1.847743988037109375e-06 ;  /* 0x0000001fff727435 */ /* 0x000fe200000001ff */
[----:B------:R-:W-:Y:S01]  /*2cd30*/  MOV R173, R112 ;  /* 0x0000007000ad7202 */ /* 0x000fe20000000f00 */
[----:B------:R-:W-:Y:S02]  /*2cd40*/  IMAD.MOV.U32 R113, RZ, RZ, 0x1 ;  /* 0x00000001ff717424 */ /* 0x000fe400078e00ff */
[----:B------:R-:W-:-:S07]  /*2cd50*/  IMAD.MOV.U32 R146, RZ, RZ, -0x1 ;  /* 0xffffffffff927424 */ /* 0x000fce00078e00ff */
[----:B-----5:R-:W-:Y:S05]  /*2cd60*/  WARPSYNC.COLLECTIVE R146, `(.L_x_25016) ;  /* 0x0000000092087348 */ /* 0x020fea0003c00000 */
[----:B------:R0:W1:Y:S02]  /*2cd70*/  SHFL.BFLY P6, R172, R173, R113, R114 ;  /* 0x0c000071adac7389 */ /* 0x00006400000c0072 */
[----:B01---5:R-:W-:Y:S01]  /*2cd80*/  ENDCOLLECTIVE ;  /* 0x000000000000791b */ /* 0x023fe20003800000 */
.L_x_25016:
[----:B------:R-:W-:-:S05]  /*2cd90*/  MOV R113, R172 ;  /* 0x000000ac00717202 */ /* 0x000fca0000000f00 */
[----:B------:R-:W-:Y:S01]  /*2cda0*/  FADD.FTZ R112, R112, R113 ;  /* 0x0000007170707221 */ /* 0x000fe20000010000 */
[----:B------:R-:W-:-:S03]  /*2cdb0*/  HFMA2.MMA R113, -RZ, RZ, 0, 1.1920928955078125e-07 ;  /* 0x00000002ff717435 */ /* 0x000fc600000001ff */
[----:B------:R-:W-:-:S08]  /*2cdc0*/  IMAD.MOV.U32 R173, RZ, RZ, R112 ;  /* 0x000000ffffad7224 */ /* 0x000fd000078e0070 */
[----:B------:R-:W-:Y:S05]  /*2cdd0*/  WARPSYNC.COLLECTIVE R146, `(.L_x_25017) ;  /* 0x0000000092087348 */ /* 0x000fea0003c00000 */
[----:B------:R0:W1:Y:S02]  /*2cde0*/  SHFL.BFLY P6, R172, R173, R113, R114 ;  /* 0x0c000071adac7389 */ /* 0x00006400000c0072 */
[----:B01----:R-:W-:Y:S01]  /*2cdf0*/  ENDCOLLECTIVE ;  /* 0x000000000000791b */ /* 0x003fe20003800000 */
.L_x_25017:
[----:B------:R-:W-:-:S04]  /*2ce00*/  IMAD.MOV.U32 R113, RZ, RZ, R172 ;  /* 0x000000ffff717224 */ /* 0x000fc800078e00ac */
[----:B------:R-:W-:Y:S01]  /*2ce10*/  FADD.FTZ R112, R112, R113 ;  /* 0x0000007170707221 */ /* 0x000fe20000010000 */
[----:B------:R-:W-:-:S04]  /*2ce20*/  IMAD.MOV.U32 R113, RZ, RZ, 0x4 ;  /* 0x00000004ff717424 */ /* 0x000fc800078e00ff */
[----:B------:R-:W-:-:S07]  /*2ce30*/  MOV R173, R112 ;  /* 0x0000007000ad7202 */ /* 0x000fce0000000f00 */
[----:B------:R-:W-:Y:S05]  /*2ce40*/  WARPSYNC.COLLECTIVE R146, `(.L_x_25018) ;  /* 0x0000000092087348 */ /* 0x000fea0003c00000 */
[----:B------:R0:W1:Y:S02]  /*2ce50*/  SHFL.BFLY P6, R172, R173, R113, R114 ;  /* 0x0c000071adac7389 */ /* 0x00006400000c0072 */
[----:B01----:R-:W-:Y:S01]  /*2ce60*/  ENDCOLLECTIVE ;  /* 0x000000000000791b */ /* 0x003fe20003800000 */
.L_x_25018:
[----:B------:R-:W-:-:S05]  /*2ce70*/  MOV R113, R172 ;  /* 0x000000ac00717202 */ /* 0x000fca0000000f00 */
[----:B------:R-:W-:Y:S01]  /*2ce80*/  FADD.FTZ R112, R112, R113 ;  /* 0x0000007170707221 */ /* 0x000fe20000010000 */
[----:B------:R-:W-:-:S03]  /*2ce90*/  HFMA2.MMA R113, -RZ, RZ, 0, 4.76837158203125e-07 ;  /* 0x00000008ff717435 */ /* 0x000fc600000001ff */
[----:B------:R-:W-:-:S08]  /*2cea0*/  IMAD.MOV.U32 R173, RZ, RZ, R112 ;  /* 0x000000ffffad7224 */ /* 0x000fd000078e0070 */
[----:B------:R-:W-:Y:S05]  /*2ceb0*/  WARPSYNC.COLLECTIVE R146, `(.L_x_25019) ;  /* 0x0000000092087348 */ /* 0x000fea0003c00000 */
[----:B------:R0:W1:Y:S02]  /*2cec0*/  SHFL.BFLY P6, R172, R173, R113, R114 ;  /* 0x0c000071adac7389 */ /* 0x00006400000c0072 */
[----:B01----:R-:W-:Y:S01]  /*2ced0*/  ENDCOLLECTIVE ;  /* 0x000000000000791b */ /* 0x003fe20003800000 */
.L_x_25019:
[----:B------:R-:W-:-:S04]  /*2cee0*/  IMAD.MOV.U32 R113, RZ, RZ, R172 ;  /* 0x000000ffff717224 */ /* 0x000fc800078e00ac */
[----:B------:R-:W-:Y:S01]  /*2cef0*/  FADD.FTZ R112, R112, R113 ;  /* 0x0000007170707221 */ /* 0x000fe20000010000 */
[----:B------:R-:W-:-:S04]  /*2cf00*/  IMAD.MOV.U32 R113, RZ, RZ, 0x10 ;  /* 0x00000010ff717424 */ /* 0x000fc800078e00ff */
[----:B------:R-:W-:-:S07]  /*2cf10*/  MOV R173, R112 ;  /* 0x0000007000ad7202 */ /* 0x000fce0000000f00 */
[----:B------:R-:W-:Y:S05]  /*2cf20*/  WARPSYNC.COLLECTIVE R146, `(.L_x_25020) ;  /* 0x0000000092087348 */ /* 0x000fea0003c00000 */
[----:B------:R0:W1:Y:S02]  /*2cf30*/  SHFL.BFLY P6, R172, R173, R113, R114 ;  /* 0x0c000071adac7389 */ /* 0x00006400000c0072 */
[----:B01----:R-:W-:Y:S01]  /*2cf40*/  ENDCOLLECTIVE ;  /* 0x000000000000791b */ /* 0x003fe20003800000 */
.L_x_25020:
        /* <DEDUP_REMOVED lines=123> */
.L_x_25021:
[----:B------:R-:W-:-:S05]  /*2d700*/  MOV R113, R172 ;  /* 0x000000ac00717202 */ /* 0x000fca0000000f00 */
[----:B------:R-:W-:Y:S01]  /*2d710*/  FADD.FTZ R147, R147, R113 ;  /* 0x0000007193937221 */ /* 0x000fe20000010000 */
[----:B------:R-:W-:-:S03]  /*2d720*/  HFMA2.MMA R113, -RZ, RZ, 0, 1.1920928955078125e-07 ;  /* 0x00000002ff717435 */ /* 0x000fc600000001ff */
[----:B------:R-:W-:-:S08]  /*2d730*/  IMAD.MOV.U32 R173, RZ, RZ, R147 ;  /* 0x000000ffffad7224 */ /* 0x000fd000078e0093 */
[----:B------:R-:W-:Y:S05]  /*2d740*/  WARPSYNC.COLLECTIVE R146, `(.L_x_25022) ;  /* 0x0000000092087348 */ /* 0x000fea0003c00000 */
[----:B------:R0:W1:Y:S02]  /*2d750*/  SHFL.BFLY P6, R172, R173, R113, R114 ;  /* 0x0c000071adac7389 */ /* 0x00006400000c0072 */
[----:B01----:R-:W-:Y:S01]  /*2d760*/  ENDCOLLECTIVE ;  /* 0x000000000000791b */ /* 0x003fe20003800000 */
.L_x_25022:
[----:B------:R-:W-:-:S04]  /*2d770*/  IMAD.MOV.U32 R113, RZ, RZ, R172 ;  /* 0x000000ffff717224 */ /* 0x000fc800078e00ac */
[----:B------:R-:W-:Y:S01]  /*2d780*/  FADD.FTZ R147, R147, R113 ;  /* 0x0000007193937221 */ /* 0x000fe20000010000 */
[----:B------:R-:W-:-:S04]  /*2d790*/  IMAD.MOV.U32 R113, RZ, RZ, 0x4 ;  /* 0x00000004ff717424 */ /* 0x000fc800078e00ff */
[----:B------:R-:W-:-:S07]  /*2d7a0*/  MOV R173, R147 ;  /* 0x0000009300ad7202 */ /* 0x000fce0000000f00 */
[----:B------:R-:W-:Y:S05]  /*2d7b0*/  WARPSYNC.COLLECTIVE R146, `(.L_x_25023) ;  /* 0x0000000092087348 */ /* 0x000fea0003c00000 */
[----:B------:R0:W1:Y:S02]  /*2d7c0*/  SHFL.BFLY P6, R172, R173, R113, R114 ;  /* 0x0c000071adac7389 */ /* 0x00006400000c0072 */
[----:B01----:R-:W-:Y:S01]  /*2d7d0*/  ENDCOLLECTIVE ;  /* 0x000000000000791b */ /* 0x003fe20003800000 */
.L_x_25023:
[----:B------:R-:W-:-:S05]  /*2d7e0*/  MOV R113, R172 ;  /* 0x000000ac00717202 */ /* 0x000fca0000000f00 */
[----:B------:R-:W-:Y:S01]  /*2d7f0*/  FADD.FTZ R147, R147, R113 ;  /* 0x0000007193937221 */ /* 0x000fe20000010000 */
[----:B------:R-:W-:-:S03]  /*2d800*/  HFMA2.MMA R113, -RZ, RZ, 0, 4.76837158203125e-07 ;  /* 0x00000008ff717435 */ /* 0x000fc600000001ff */
[----:B------:R-:W-:-:S08]  /*2d810*/  IMAD.MOV.U32 R173, RZ, RZ, R147 ;  /* 0x000000ffffad7224 */ /* 0x000fd000078e0093 */
[----:B------:R-:W-:Y:S05]  /*2d820*/  WARPSYNC.COLLECTIVE R146, `(.L_x_25024) ;  /* 0x0000000092087348 */ /* 0x000fea0003c00000 */
[----:B------:R0:W1:Y:S02]  /*2d830*/  SHFL.BFLY P6, R172, R173, R113, R114 ;  /* 0x0c000071adac7389 */ /* 0x00006400000c0072 */
[----:B01----:R-:W-:Y:S01]  /*2d840*/  ENDCOLLECTIVE ;  /* 0x000000000000791b */ /* 0x003fe20003800000 */
.L_x_25024:
[----:B------:R-:W-:-:S04]  /*2d850*/  IMAD.MOV.U32 R113, RZ, RZ, R172 ;  /* 0x000000ffff717224 */ /* 0x000fc800078e00ac */
[----:B------:R-:W-:Y:S01]  /*2d860*/  FADD.FTZ R147, R147, R113 ;  /* 0x0000007193937221 */ /* 0x000fe20000010000 */
[----:B------:R-:W-:-:S04]  /*2d870*/  IMAD.MOV.U32 R113, RZ, RZ, 0x10 ;  /* 0x00000010ff717424 */ /* 0x000fc800078e00ff */
[----:B------:R-:W-:-:S07]  /*2d880*/  MOV R173, R147 ;  /* 0x0000009300ad7202 */ /* 0x000fce0000000f00 */
[----:B------:R-:W-:Y:S05]  /*2d890*/  WARPSYNC.COLLECTIVE R146, `(.L_x_25025) ;  /* 0x0000000092087348 */ /* 0x000fea0003c00000 */
[----:B------:R0:W1:Y:S02]  /*2d8a0*/  SHFL.BFLY P6, R172, R173, R113, R114 ;  /* 0x0c000071adac7389 */ /* 0x00006400000c0072 */
[----:B01----:R-:W-:Y:S01]  /*2d8b0*/  ENDCOLLECTIVE ;  /* 0x000000000000791b */ /* 0x003fe20003800000 */
.L_x_25025:
[----:B------:R-:W-:Y:S01]  /*2d8c0*/  MOV R113, R172 ;  /* 0x000000ac00717202 */ /* 0x000fe20000000f00 */
[----:B------:R-:W-:Y:S06]  /*2d8d0*/  BRA `(.L_x_25026) ;  /* 0xffffffd400107947 */ /* 0x000fec000383ffff */
.L_x_25027:
        /* <DEDUP_REMOVED lines=10> */
.L_x_41632:


//--------------------- .text._ZN10layer_norm31ln_parallel_residual_fwd_kernelINS_13Kernel_traitsIf6__halfS2_S2_fjLj7168ELj1ELj1ELj4ELj16ENS_18Kernel_traits_baseILj7168EfS2_S2_S2_fjLj128EEEEELb1ELb0ELb1EEEvNS_9FwdParamsE --------------------------
	.section	.text._ZN10layer_norm31ln_parallel_residual_fwd_kernelINS_13Kernel_traitsIf6__halfS2_S2_fjLj7168ELj1ELj1ELj4ELj16ENS_18Kernel_traits_baseILj7168EfS2_S2_S2_fjLj128EEEEELb1ELb0ELb1EEEvNS_9FwdParamsE,"ax",@progbits
	.align	128
        .global         _ZN10layer_norm31ln_parallel_residual_fwd_kernelINS_13Kernel_traitsIf6__halfS2_S2_fjLj7168ELj1ELj1ELj4ELj16ENS_18Kernel_traits_baseILj7168EfS2_S2_S2_fjLj128EEEEELb1ELb0ELb1EEEvNS_9FwdParamsE
        .type           _ZN10layer_norm31ln_parallel_residual_fwd_kernelINS_13Kernel_traitsIf6__halfS2_S2_fjLj7168ELj1ELj1ELj4ELj16ENS_18Kernel_traits_baseILj7168EfS2_S2_S2_fjLj128EEEEELb1ELb0ELb1EEEvNS_9FwdParamsE,@function
        .size           _ZN10layer_norm31ln_parallel_residual_fwd_kernelINS_13Kernel_traitsIf6__halfS2_S2_fjLj7168ELj1ELj1ELj4ELj16ENS_18Kernel_traits_baseILj7168EfS2_S2_S2_fjLj128EEEEELb1ELb0ELb1EEEvNS_9FwdParamsE,(.L_x_41633 - _ZN10layer_norm31ln_parallel_residual_fwd_kernelINS_13Kernel_traitsIf6__halfS2_S2_fjLj7168ELj1ELj1ELj4ELj16ENS_18Kernel_traits_baseILj7168EfS2_S2_S2_fjLj128EEEEELb1ELb0ELb1EEEvNS_9FwdParamsE)
        .other          _ZN10layer_norm31ln_parallel_residual_fwd_kernelINS_13Kernel_traitsIf6__halfS2_S2_fjLj7168ELj1ELj1ELj4ELj16ENS_18Kernel_traits_baseILj7168EfS2_S2_S2_fjLj128EEEEELb1ELb0ELb1EEEvNS_9FwdParamsE,@"STO_CUDA_ENTRY STV_DEFAULT"
_ZN10layer_norm31ln_parallel_residual_fwd_kernelINS_13Kernel_traitsIf6__halfS2_S2_fjLj7168ELj1ELj1ELj4ELj16ENS_18Kernel_traits_baseILj7168EfS2_S2_S2_fjLj128EEEEELb1ELb0ELb1EEEvNS_9FwdParamsE:
.text._ZN10layer_norm31ln_parallel_residual_fwd_kernelINS_13Kernel_traitsIf6__halfS2_S2_fjLj7168ELj1ELj1ELj4ELj16ENS_18Kernel_traits_baseILj7168EfS2_S2_S2_fjLj128EEEEELb1ELb0ELb1EEEvNS_9FwdParamsE:
[----:B------:R-:W0:Y:S08]  /*0000*/  LDC R1, c[0x0][0x28] ;  /* 0x00000a00ff017b82 */ /* 0x000e300000000800 */
[----:B------:R-:W1:Y:S01]  /*0010*/  LDC R0, c[0x0][0x2e8] ;  /* 0x0000ba00ff007b82 */ /* 0x000e620000000800 */
[----:B------:R-:W-:Y:S01]  /*0020*/  ULDC.U8 UR4, c[0x0][0x2f4] ;  /* 0x0000bd0000047ab9 */ /* 0x000fe20000000000 */
[----:B------:R-:W-:Y:S01]  /*0030*/  ULDC.64 UR6, c[0x0][0x2e0] ;  /* 0x0000b80000067ab9 */ /* 0x000fe20000000a00 */
[----:B------:R-:W-:Y:S01]  /*0040*/  ISETP.NE.AND P0, PT, RZ, UR4, PT ;  /* 0x00000004ff007c0c */ /* 0x000fe2000bf05270 */
[----:B------:R-:W-:Y:S01]  /*0050*/  ULDC.64 UR4, c[0x0][0x208] ;  /* 0x0000820000047ab9 */ /* 0x000fe20000000a00 */
[----:B------:R-:W-:Y:S01]  /*0060*/  IMAD.U32 R2, RZ, RZ, UR6 ;  /* 0x00000006ff027e24 */ /* 0x000fe2000f8e00ff */
[----:B------:R-:W-:Y:S01]  /*0070*/  MOV R3, UR7 ;  /* 0x0000000700037c02 */ /* 0x000fe20008000f00 */
        /* <DEDUP_REMOVED lines=16> */
[----:B0-----:R-:W3:Y:S01]  /*0180*/  @P0 LDG.E.64 R4, desc[UR4][R6.64] ;  /* 0x0000000406040981 */ /* 0x001ee2000c1e1b00 */
[----:B------:R-:W3:Y:S01]  /*0190*/  @P0 LDC R11, c[0x0][0x2f0] ;  /* 0x0000bc00ff0b0b82 */ /* 0x000ee20000000800 */
[----:B------:R-:W-:-:S02]  /*01a0*/  CS2R R188, SRZ ;  /* 0x0000000000bc7805 */ /* 0x000fc4000001ff00 */
[----:B------:R-:W-:Y:S02]  /*01b0*/  CS2R R190, SRZ ;  /* 0x0000000000be7805 */ /* 0x000fe4000001ff00 */
[----:B------:R-:W-:Y:S02]  /*01c0*/  CS2R R128, SRZ ;  /* 0x0000000000807805 */ /* 0x000fe4000001ff00 */
[----:B------:R-:W-:Y:S02]  /*01d0*/  CS2R R130, SRZ ;  /* 0x0000000000827805 */ /* 0x000fe4000001ff00 */
[----:B------:R-:W-:Y:S02]  /*01e0*/  CS2R R124, SRZ ;  /* 0x00000000007c7805 */ /* 0x000fe4000001ff00 */
[----:B------:R-:W-:Y:S02]  /*01f0*/  CS2R R126, SRZ ;  /* 0x00000000007e7805 */ /* 0x000fe4000001ff00 */
[----:B------:R-:W-:-:S02]  /*0200*/  CS2R R120, SRZ ;  /* 0x0000000000787805 */ /* 0x000fc4000001ff00 */
[----:B--2---:R-:W-:Y:S02]  /*0210*/  LOP3.LUT R14, R16, 0x7f, RZ, 0xc0, !PT ;  /* 0x0000007f100e7812 */ /* 0x004fe400078ec0ff */
[----:B------:R-:W-:Y:S02]  /*0220*/  CS2R R122, SRZ ;  /* 0x00000000007a7805 */ /* 0x000fe4000001ff00 */
[----:B------:R-:W-:Y:S02]  /*0230*/  CS2R R116, SRZ ;  /* 0x0000000000747805 */ /* 0x000fe4000001ff00 */
[----:B------:R-:W-:Y:S02]  /*0240*/  CS2R R118, SRZ ;  /* 0x0000000000767805 */ /* 0x000fe4000001ff00 */
[----:B------:R-:W-:Y:S01]  /*0250*/  CS2R R112, SRZ ;  /* 0x0000000000707805 */ /* 0x000fe2000001ff00 */
[----:B------:R0:W-:Y:S01]  /*0260*/  STL [R1+0x4], R14 ;  /* 0x0000040e01007387 */ /* 0x0001e20000100800 */
        /* <DEDUP_REMOVED lines=8> */
[----:B------:R-:W-:Y:S01]  /*02f0*/  CS2R R98, SRZ ;  /* 0x0000000000627805 */ /* 0x000fe2000001ff00 */
[----:B0-----:R-:W-:Y:S01]  /*0300*/  IMAD.SHL.U32 R14, R14, 0x20, RZ ;  /* 0x000000200e0e7824 */ /* 0x001fe200078e00ff */
        /* <DEDUP_REMOVED lines=30> */
[----:B------:R-:W-:Y:S01]  /*04f0*/  ULDC UR9, c[0x0][0x214] ;  /* 0x0000850000097ab9 */ /* 0x000fe20000000800 */
[----:B----4-:R-:W-:Y:S02]  /*0500*/  @P0 R2UR UR6, R2 ;  /* 0x00000000020602ca */ /* 0x010fe400000e0000 */
[----:B------:R-:W-:Y:S02]  /*0510*/  @P0 R2UR UR7, R3 ;  /* 0x00000000030702ca */ /* 0x000fe400000e0000 */
[----:B---3--:R-:W-:-:S05]  /*0520*/  @P0 IADD3 R0, P1, R4, R11, RZ ;  /* 0x0000000b04000210 */ /* 0x008fca0007f3e0ff */
[----:B------:R-:W-:Y:S02]  /*0530*/  @P0 IMAD.X R7, RZ, RZ, R5, P1 ;  /* 0x000000ffff070224 */ /* 0x000fe400008e0605 */
[----:B------:R-:W-:-:S03]  /*0540*/  IMAD R4, R9, UR8, R16 ;  /* 0x0000000809047c24 */ /* 0x000fc6000f8e0210 */
        /* <DEDUP_REMOVED lines=40> */
[----:B------:R-:W-:-:S04]  /*07d0*/  LOP3.LUT R28, R9, UR37, R12, 0x96, !PT ;  /* 0x00000025091c7c12 */ /* 0x000fc8000f8e960c */
[----:B------:R-:W-:Y:S01]  /*07e0*/  LOP3.LUT R12, R3, UR38, R10, 0x96, !PT ;  /* 0x00000026030c7c12 */ /* 0x000fe2000f8e960a */
[----:B------:R-:W-:Y:S01]  /*07f0*/  UIADD3 UR39, UR6, 0x5384540f, URZ ;  /* 0x5384540f06277890 */ /* 0x000fe2000fffe03f */
[----:B------:R-:W-:-:S03]  /*0800*/  ISETP.NE.U32.AND P1, PT, RZ, UR14, PT ;  /* 0x0000000eff007c0c */ /* 0x000fc6000bf25070 */
[----:B------:R-:W-:Y:S01]  /*0810*/  IMAD.WIDE.U32 R12, R12, -0x326172a9, RZ ;  /* 0xcd9e8d570c0c7825 */ /* 0x000fe200078e00ff */
[----:B------:R-:W-:-:S04]  /*0820*/  ISETP.NE.AND.EX P1, PT, RZ, UR15, PT, P1 ;  /* 0x0000000fff007c0c */ /* 0x000fc8000bf25310 */
[----:B------:R-:W-:Y:S02]  /*0830*/  LOP3.LUT R17, R13, UR39, R8, 0x96, !PT ;  /* 0x000000270d117c12 */ /* 0x000fe4000f8e9608 */
[C---:B------:R-:W-:Y:S02]  /*0840*/  IADD3 R8, P3, R14.reuse, UR12, RZ ;  /* 0x0000000c0e087c10 */ /* 0x040fe4000ff7e0ff */
[----:B------:R-:W-:-:S05]  /*0850*/  IADD3 R14, P4, R14, UR14, RZ ;  /* 0x0000000e0e0e7c10 */ /* 0x000fca000ff9e0ff */
        /* <DEDUP_REMOVED lines=15> */
[----:B------:R-:W-:Y:S01]  /*0950*/  SHF.L.U32 R3, R16, 0x5, RZ ;  /* 0x0000000510037819 */ /* 0x000fe200000006ff */
[----:B------:R-:W-:-:S03]  /*0960*/  UIADD3 UR40, UR7, 0x1fd5c5a3, URZ ;  /* 0x1fd5c5a307287890 */ /* 0x000fc6000fffe03f */
[----:B------:R-:W-:Y:S01]  /*0970*/  LOP3.LUT R9, R3, 0xfe0, RZ, 0xc0, !PT ;  /* 0x00000fe003097812 */ /* 0x000fe200078ec0ff */
[----:B------:R-:W-:-:S03]  /*0980*/  IMAD.WIDE.U32 R28, R28, -0x2daee0ad, RZ ;  /* 0xd2511f531c1c7825 */ /* 0x000fc600078e00ff */
[----:B------:R-:W-:Y:S02]  /*0990*/  IADD3 R10, P0, R9, UR10, RZ ;  /* 0x0000000a090a7c10 */ /* 0x000fe4000ff1e0ff */
[----:B------:R-:W-:-:S03]  /*09a0*/  LOP3.LUT R2, R29, UR40, R2, 0x96, !PT ;  /* 0x000000281d027c12 */ /* 0x000fc6000f8e9602 */
[----:B------:R-:W-:Y:S01]  /*09b0*/  IMAD.X R11, RZ, RZ, UR11, P0 ;  /* 0x0000000bff0b7e24 */ /* 0x000fe200080e06ff */
[----:B------:R-:W-:Y:S01]  /*09c0*/  ULDC.64 UR10, c[0x0][0x2c8] ;  /* 0x0000b200000a7ab9 */ /* 0x000fe20000000a00 */
[----:B------:R-:W-:Y:S01]  /*09d0*/  UIADD3 UR41, UR6, -0xe443238, URZ ;  /* 0xf1bbcdc806297890 */ /* 0x000fe2000fffe03f */
[----:B------:R-:W-:Y:S01]  /*09e0*/  ISETP.NE.U32.AND P0, PT, RZ, UR10, PT ;  /* 0x0000000aff007c0c */ /* 0x000fe2000bf05070 */
[----:B------:R-:W-:-:S03]  /*09f0*/  IMAD.HI.U32 R7, R2, -0x326172a9, RZ ;  /* 0xcd9e8d5702077827 */ /* 0x000fc600078e00ff */
[----:B------:R-:W-:Y:S01]  /*0a00*/  ISETP.NE.AND.EX P0, PT, RZ, UR11, PT, P0 ;  /* 0x0000000bff007c0c */ /* 0x000fe2000bf05300 */
[----:B------:R-:W-:Y:S01]  /*0a10*/  UIADD3 UR42, UR7, -0x24c28bd8, URZ ;  /* 0xdb3d7428072a7890 */ /* 0x000fe2000fffe03f */
[----:B------:R-:W-:Y:S01]  /*0a20*/  LOP3.LUT R7, R7, UR41, R12, 0x96, !PT ;  /* 0x0000002907077c12 */ /* 0x000fe2000f8e960c */
[----:B------:R-:W-:Y:S01]  /*0a30*/  IMAD.HI.U32 R3, R17, -0x2daee0ad, RZ ;  /* 0xd2511f5311037827 */ /* 0x000fe200078e00ff */
[----:B------:R-:W-:-:S04]  /*0a40*/  IADD3 R12, P2, R9, UR10, RZ ;  /* 0x0000000a090c7c10 */ /* 0x000fc8000ff5e0ff */
[----:B------:R-:W-:Y:S02]  /*0a50*/  IADD3.X R13, RZ, UR11, RZ, P2, !PT ;  /* 0x0000000bff0d7c10 */ /* 0x000fe400097fe4ff */
[----:B------:R-:W-:Y:S02]  /*0a60*/  LOP3.LUT R28, R3, UR42, R28, 0x96, !PT ;  /* 0x0000002a031c7c12 */ /* 0x000fe4000f8e961c */
[----:B------:R-:W-:Y:S01]  /*0a70*/  LEA.HI R3, R16, UR8, RZ, 0x19 ;  /* 0x0000000810037c11 */ /* 0x000fe2000f8fc8ff */
        /* <DEDUP_REMOVED lines=34> */
[----:B------:R-:W4:Y:S01]  /*0ca0*/  LDG.E.128 R20, desc[UR4][R8.64+0x3010] ;  /* 0x0030100408147981 */ /* 0x000f22000c1e1d00 */
[----:B------:R-:W-:Y:S01]  /*0cb0*/  LOP3.LUT R179, R0, 0x3, RZ, 0xc0, !PT ;  /* 0x0000000300b37812 */ /* 0x000fe200078ec0ff */
[----:B------:R-:W-:-:S02]  /*0cc0*/  IMAD R0, R7, -0x2daee0ad, RZ ;  /* 0xd2511f5307007824 */ /* 0x000fc400078e02ff */
[----:B------:R-:W5:Y:S04]  /*0cd0*/  LDG.E.128 R240, desc[UR4][R10.64+0x5000] ;  /* 0x005000040af07981 */ /* 0x000f68000c1e1d00 */
[----:B------:R-:W5:Y:S04]  /*0ce0*/  LDG.E.128 R236, desc[UR4][R10.64+0x5010] ;  /* 0x005010040aec7981 */ /* 0x000f68000c1e1d00 */
[----:B------:R-:W5:Y:S04]  /*0cf0*/  LDG.E.128 R224, desc[UR4][R10.64+0x6000] ;  /* 0x006000040ae07981 */ /* 0x000f68000c1e1d00 */
[----:B------:R0:W5:Y:S04]  /*0d00*/  LDG.E.128 R220, desc[UR4][R10.64+0x6010] ;  /* 0x006010040adc7981 */ /* 0x000168000c1e1d00 */
[----:B------:R-:W5:Y:S04]  /*0d10*/  LDG.E.128 R248, desc[UR4][R8.64+0x4000] ;  /* 0x0040000408f87981 */ /* 0x000f68000c1e1d00 */
[----:B------:R-:W5:Y:S04]  /*0d20*/  LDG.E.128 R244, desc[UR4][R8.64+0x4010] ;  /* 0x0040100408f47981 */ /* 0x000f68000c1e1d00 */
[----:B------:R-:W5:Y:S01]  /*0d30*/  LDG.E.128 R232, desc[UR4][R8.64+0x5000] ;  /* 0x0050000408e87981 */ /* 0x000f62000c1e1d00 */
[----:B0-----:R-:W-:Y:S01]  /*0d40*/  IMAD.HI.U32 R11, R7, -0x2daee0ad, RZ ;  /* 0xd2511f53070b7827 */ /* 0x001fe200078e00ff */
[----:B------:R-:W-:-:S02]  /*0d50*/  HFMA2.MMA R7, -RZ, RZ, 0, 5.9604644775390625e-08 ;  /* 0x00000001ff077435 */ /* 0x000fc400000001ff */
[----:B------:R-:W5:Y:S04]  /*0d60*/  LDG.E.128 R228, desc[UR4][R8.64+0x5010] ;  /* 0x0050100408e47981 */ /* 0x000f68000c1e1d00 */
[----:B------:R-:W5:Y:S04]  /*0d70*/  LDG.E.128 R216, desc[UR4][R8.64+0x6000] ;  /* 0x0060000408d87981 */ /* 0x000f68000c1e1d00 */
[----:B------:R0:W5:Y:S01]  /*0d80*/  LDG.E.128 R212, desc[UR4][R8.64+0x6010] ;  /* 0x0060100408d47981 */ /* 0x000162000c1e1d00 */
[----:B------:R-:W-:Y:S01]  /*0d90*/  UIADD3 UR43, UR6, -0x700cb87f, URZ ;  /* 0x8ff34781062b7890 */ /* 0x000fe2000fffe03f */
[----:B------:R-:W-:Y:S01]  /*0da0*/  IMAD R2, R2, -0x326172a9, RZ ;  /* 0xcd9e8d5702027824 */ /* 0x000fe200078e02ff */
[----:B------:R-:W-:Y:S01]  /*0db0*/  UIADD3 UR44, UR7, -0x695add53, URZ ;  /* 0x96a522ad072c7890 */ /* 0x000fe2000fffe03f */
[----:B------:R-:W-:Y:S01]  /*0dc0*/  ULDC.64 UR8, c[0x0][0x228] ;  /* 0x00008a0000087ab9 */ /* 0x000fe20000000a00 */
[----:B------:R-:W-:Y:S01]  /*0dd0*/  ULDC.U8 UR18, c[0x0][0x2a0] ;  /* 0x0000a80000127ab9 */ /* 0x000fe20000000000 */
[----:B------:R-:W-:Y:S01]  /*0de0*/  ULDC UR25, c[0x0][0x218] ;  /* 0x0000860000197ab9 */ /* 0x000fe20000000800 */
[----:B------:R-:W-:Y:S01]  /*0df0*/  ULDC UR26, c[0x0][0x290] ;  /* 0x0000a400001a7ab9 */ /* 0x000fe20000000800 */
[----:B------:R-:W-:Y:S01]  /*0e00*/  ULDC.64 UR10, c[0x0][0x230] ;  /* 0x00008c00000a7ab9 */ /* 0x000fe20000000a00 */
[----:B0-----:R-:W-:Y:S01]  /*0e10*/  PRMT R8, R7, 0x7610, R8 ;  /* 0x0000761007087816 */ /* 0x001fe20000000008 */
[----:B------:R-:W-:Y:S01]  /*0e20*/  IMAD R10, R17, -0x2daee0ad, RZ ;  /* 0xd2511f53110a7824 */ /* 0x000fe200078e02ff */
[----:B------:R-:W-:Y:S01]  /*0e30*/  ISETP.NE.U32.AND P0, PT, RZ, UR8, PT ;  /* 0x00000008ff007c0c */ /* 0x000fe2000bf05070 */
[----:B------:R-:W-:Y:S01]  /*0e40*/  IMAD.MOV.U32 R7, RZ, RZ, RZ ;  /* 0x000000ffff077224 */ /* 0x000fe200078e00ff */
[----:B------:R-:W-:-:S02]  /*0e50*/  UISETP.NE.AND UP0, UPT, UR18, URZ, UPT ;  /* 0x0000003f1200728c */ /* 0x000fc4000bf05270 */
[----:B------:R-:W-:Y:S01]  /*0e60*/  ISETP.NE.AND.EX P0, PT, RZ, UR9, PT, P0 ;  /* 0x00000009ff007c0c */ /* 0x000fe2000bf05300 */
[----:B------:R-:W-:Y:S01]  /*0e70*/  ULDC.64 UR8, c[0x0][0x228] ;  /* 0x00008a0000087ab9 */ /* 0x000fe20000000a00 */
[----:B------:R-:W-:Y:S01]  /*0e80*/  ULDC.64 UR12, c[0x0][0x238] ;  /* 0x00008e00000c7ab9 */ /* 0x000fe20000000a00 */
[----:B------:R-:W-:Y:S01]  /*0e90*/  ULDC.64 UR14, c[0x0][0x240] ;  /* 0x00009000000e7ab9 */ /* 0x000fe20000000a00 */
[----:B------:R-:W-:Y:S01]  /*0ea0*/  ULDC.64 UR16, c[0x0][0x248] ;  /* 0x0000920000107ab9 */ /* 0x000fe20000000a00 */
[----:B------:R-:W-:Y:S01]  /*0eb0*/  ULDC.64 UR18, c[0x0][0x2b8] ;  /* 0x0000ae0000127ab9 */ /* 0x000fe20000000a00 */
[----:B------:R-:W-:Y:S01]  /*0ec0*/  ULDC.64 UR20, c[0x0][0x2c0] ;  /* 0x0000b00000147ab9 */ /* 0x000fe20000000a00 */
[----:B------:R-:W-:Y:S01]  /*0ed0*/  ULDC.64 UR22, c[0x0][0x210] ;  /* 0x0000840000167ab9 */ /* 0x000fe20000000a00 */
[----:B--2---:R-:W-:Y:S04]  /*0ee0*/  STL.64 [R1+0x118], R172 ;  /* 0x000118ac01007387 */ /* 0x004fe80000100a00 */
[----:B------:R-:W-:Y:S04]  /*0ef0*/  STL.64 [R1+0x120], R174 ;  /* 0x000120ae01007387 */ /* 0x000fe80000100a00 */
[----:B---3--:R-:W-:Y:S04]  /*0f00*/  STL.64 [R1+0x108], R168 ;  /* 0x000108a801007387 */ /* 0x008fe80000100a00 */
[----:B------:R-:W-:Y:S04]  /*0f10*/  STL.64 [R1+0x110], R170 ;  /* 0x000110aa01007387 */ /* 0x000fe80000100a00 */
        /* <DEDUP_REMOVED lines=32> */
[----:B------:R1:W-:Y:S01]  /*1120*/  STL.S16 [R1], R8 ;  /* 0x0000000801007387 */ /* 0x0003e20000100600 */
[----:B0-----:R-:W-:-:S04]  /*1130*/  IMAD.HI.U32 R13, R28, -0x326172a9, RZ ;  /* 0xcd9e8d571c0d7827 */ /* 0x001fc800078e00ff */
[----:B------:R-:W-:Y:S01]  /*1140*/  IMAD R28, R28, -0x326172a9, RZ ;  /* 0xcd9e8d571c1c7824 */ /* 0x000fe200078e02ff */
[----:B------:R-:W-:Y:S02]  /*1150*/  LOP3.LUT R18, R13, UR43, R2, 0x96, !PT ;  /* 0x0000002b0d127c12 */ /* 0x000fe4000f8e9602 */
[----:B------:R-:W-:-:S07]  /*1160*/  LOP3.LUT R2, R11, UR44, R10, 0x96, !PT ;  /* 0x0000002c0b027c12 */ /* 0x000fce000f8e960a */
.L_x_25932:
[----:B-1----:R-:W2:Y:S01]  /*1170*/  LDL.LU R22, [R1+0x4] ;  /* 0x0000040001167983 */ /* 0x002ea20000300800 */
[----:B------:R-:W0:Y:S01]  /*1180*/  @P0 LDC.64 R20, c[0x0][0x228] ;  /* 0x00008a00ff140b82 */ /* 0x000e220000000a00 */
[----:B------:R-:W-:Y:S01]  /*1190*/  IMAD R17, R3, UR25, RZ ;  /* 0x0000001903117c24 */ /* 0x000fe2000f8e02ff */
[----:B------:R-:W-:-:S04]  /*11a0*/  ISETP.NE.U32.AND P1, PT, RZ, UR10, PT ;  /* 0x0000000aff007c0c */ /* 0x000fc8000bf25070 */
[----:B------:R-:W-:Y:S02]  /*11b0*/  ISETP.NE.AND.EX P1, PT, RZ, UR11, PT, P1 ;  /* 0x0000000bff007c0c */ /* 0x000fe4000bf25310 */
[----:B------:R-:W-:Y:S01]  /*11c0*/  SHF.R.S32.HI R19, RZ, 0x1f, R17 ;  /* 0x0000001fff137819 */ /* 0x000fe20000011411 */
[----:B------:R-:W1:Y:S03]  /*11d0*/  LDC.64 R174, c[0x0][0x220] ;  /* 0x00008800ffae7b82 */ /* 0x000e660000000a00 */
[----:B------:R-:W-:-:S04]  /*11e0*/  LEA.HI R17, R19, R17, RZ, 0x3 ;  /* 0x0000001113117211 */ /* 0x000fc800078f18ff */
[----:B--2---:R-:W-:-:S04]  /*11f0*/  LEA.HI.SX32 R141, R17, R22, 0x1d ;  /* 0x00000016118d7211 */ /* 0x004fc800078feaff */
[----:B------:R-:W-:-:S04]  /*1200*/  @P1 LEA R22, P2, R141, UR10, 0x4 ;  /* 0x0000000a8d161c11 */ /* 0x000fc8000f8420ff */
[C---:B------:R-:W-:Y:S02]  /*1210*/  @P1 LEA.HI.X R23, R141.reuse, UR11, RZ, 0x4, P2 ;  /* 0x0000000b8d171c11 */ /* 0x040fe400090f24ff */
[----:B0-----:R-:W-:-:S03]  /*1220*/  @P0 LEA R20, P2, R141, R20, 0x4 ;  /* 0x000000148d140211 */ /* 0x001fc600078420ff */
[----:B-----5:R-:W5:Y:S01]  /*1230*/  @P1 LDG.E.128 R44, desc[UR4][R22.64] ;  /* 0x00000004162c1981 */ /* 0x020f62000c1e1d00 */
[----:B------:R-:W-:-:S05]  /*1240*/  @P0 LEA.HI.X R21, R141, R21, RZ, 0x4, P2 ;  /* 0x000000158d150211 */ /* 0x000fca00010f24ff */
[----:B------:R1:W5:Y:S02]  /*1250*/  @P0 LDG.E.128 R40, desc[UR4][R20.64] ;  /* 0x0000000414280981 */ /* 0x000364000c1e1d00 */
[----:B-1----:R-:W-:-:S06]  /*1260*/  IMAD.WIDE.U32 R20, R141, 0x10, R174 ;  /* 0x000000108d147825 */ /* 0x002fcc00078e00ae */
[----:B------:R-:W5:Y:S01]  /*1270*/  LDG.E.128 R20, desc[UR4][R20.64] ;  /* 0x0000000414147981 */ /* 0x000f62000c1e1d00 */
        /* <DEDUP_REMOVED lines=12> */
.L_x_25029:
[----:B------:R-:W-:-:S07]  /*1340*/  MOV R17, R28 ;  /* 0x0000001c00117202 */ /* 0x000fce0000000f00 */
.L_x_25030:
[----:B------:R-:W-:Y:S05]  /*1350*/  BSYNC B0 ;  /* 0x0000000000007941 */ /* 0x000fea0003800000 */
.L_x_25028:
        /* <DEDUP_REMOVED lines=16> */
.L_x_25034:
[----:B------:R-:W-:Y:S05]  /*1460*/  BSYNC B1 ;  /* 0x0000000000017941 */ /* 0x000fea0003800000 */
.L_x_25033:
        /* <DEDUP_REMOVED lines=44> */
.L_x_25032:
[----:B------:R-:W-:Y:S05]  /*1730*/  BSYNC B0 ;  /* 0x0000000000007941 */ /* 0x000fea0003800000 */
.L_x_25031:
[----:B------:R-:W0:Y:S01]  /*1740*/  LDC R252, c[0x0][0x294] ;  /* 0x0000a500fffc7b82 */ /* 0x000e220000000800 */
[----:B------:R-:W-:Y:S01]  /*1750*/  I2FP.F32.U32 R17, R17 ;  /* 0x0000001100117245 */ /* 0x000fe20000201000 */
[----:B------:R-:W-:Y:S01]  /*1760*/  IMAD.MOV.U32 R182, RZ, RZ, 0x2f800000 ;  /* 0x2f800000ffb67424 */ /* 0x000fe200078e00ff */
[----:B------:R-:W-:Y:S02]  /*1770*/  ISETP.NE.U32.AND P2, PT, RZ, UR8, PT ;  /* 0x00000008ff007c0c */ /* 0x000fe4000bf45070 */
[----:B------:R-:W-:Y:S01]  /*1780*/  LOP3.LUT R9, R9, 0xffffffdf, RZ, 0xc0, !PT ;  /* 0xffffffdf09097812 */ /* 0x000fe200078ec0ff */
[----:B------:R-:W-:Y:S01]  /*1790*/  FFMA.FTZ R17, R17, R182, 1.1641532182693481445e-10 ;  /* 0x2f00000011117423 */ /* 0x000fe200000100b6 */
[----:B------:R-:W-:Y:S01]  /*17a0*/  ISETP.NE.AND.EX P2, PT, RZ, UR9, PT, P2 ;  /* 0x00000009ff007c0c */ /* 0x000fe2000bf45320 */
[----:B------:R-:W1:Y:S03]  /*17b0*/  LDC R181, c[0x0][0x298] ;  /* 0x0000a600ffb57b82 */ /* 0x000e660000000800 */
[----:B0-----:R-:W-:Y:S01]  /*17c0*/  FSETP.GTU.FTZ.AND P3, PT, R17, R252, PT ;  /* 0x000000fc1100720b */ /* 0x001fe20003f7c000 */
[----:B-----5:R-:W-:-:S05]  /*17d0*/  HADD2.F32 R17, -RZ, R20.H0_H0 ;  /* 0x20000014ff117230 */ /* 0x020fca0000004100 */
[----:B-1----:R-:W-:-:S07]  /*17e0*/  FMUL.FTZ R17, R17, R181 ;  /* 0x000000b511117220 */ /* 0x002fce0000410000 */
        /* <DEDUP_REMOVED lines=9> */
.L_x_25035:
        /* <DEDUP_REMOVED lines=12> */
.L_x_25038:
[----:B------:R-:W-:-:S07]  /*1940*/  MOV R8, R28 ;  /* 0x0000001c00087202 */ /* 0x000fce0000000f00 */
.L_x_25039:
[----:B------:R-:W-:Y:S05]  /*1950*/  BSYNC B0 ;  /* 0x0000000000007941 */ /* 0x000fea0003800000 */
.L_x_25037:
        /* <DEDUP_REMOVED lines=16> */
.L_x_25043:
[----:B------:R-:W-:Y:S05]  /*1a60*/  BSYNC B1 ;  /* 0x0000000000017941 */ /* 0x000fea0003800000 */
.L_x_25042:
        /* <DEDUP_REMOVED lines=44> */
.L_x_25041:
[----:B------:R-:W-:Y:S05]  /*1d30*/  BSYNC B0 ;  /* 0x0000000000007941 */ /* 0x000fea0003800000 */
.L_x_25040:
        /* <DEDUP_REMOVED lines=10> */
.L_x_25036:
        /* <DEDUP_REMOVED lines=12> */
.L_x_25045:
[----:B------:R-:W-:-:S07]  /*1ea0*/  MOV R17, R28 ;  /* 0x0000001c00117202 */ /* 0x000fce0000000f00 */
.L_x_25046:
[----:B------:R-:W-:Y:S05]  /*1eb0*/  BSYNC B0 ;  /* 0x0000000000007941 */ /* 0x000fea0003800000 */
.L_x_25044:
        /* <DEDUP_REMOVED lines=16> */
.L_x_25050:
[----:B------:R-:W-:Y:S05]  /*1fc0*/  BSYNC B1 ;  /* 0x0000000000017941 */ /* 0x000fea0003800000 */
.L_x_25049:
        /* <DEDUP_REMOVED lines=44> */
.L_x_25048:
[----:B------:R-:W-:Y:S05]  /*2290*/  BSYNC B0 ;  /* 0x0000000000007941 */ /* 0x000fea0003800000 */
.L_x_25047:
        /* <DEDUP_REMOVED lines=15> */
.L_x_25051:
        /* <DEDUP_REMOVED lines=12> */
.L_x_25054:
[----:B------:R-:W-:-:S07]  /*2450*/  IMAD.MOV.U32 R10, RZ, RZ, R28 ;  /* 0x000000ffff0a7224 */ /* 0x000fce00078e001c */
.L_x_25055:
[----:B------:R-:W-:Y:S05]  /*2460*/  BSYNC B0 ;  /* 0x0000000000007941 */ /* 0x000fea0003800000 */
.L_x_25053:
        /* <DEDUP_REMOVED lines=16> */
.L_x_25059:
[----:B------:R-:W-:Y:S05]  /*2570*/  BSYNC B1 ;  /* 0x0000000000017941 */ /* 0x000fea0003800000 */
.L_x_25058:
        /* <DEDUP_REMOVED lines=44> */
.L_x_25057:
[----:B------:R-:W-:Y:S05]  /*2840*/  BSYNC B0 ;  /* 0x0000000000007941 */ /* 0x000fea0003800000 */
.L_x_25056:
        /* <DEDUP_REMOVED lines=10> */
.L_x_25052:
        /* <DEDUP_REMOVED lines=12> */
.L_x_25061:
[----:B------:R-:W-:-:S07]  /*29b0*/  IMAD.MOV.U32 R17, RZ, RZ, R28 ;  /* 0x000000ffff117224 */ /* 0x000fce00078e001c */
.L_x_25062:
[----:B------:R-:W-:Y:S05]  /*29c0*/  BSYNC B0 ;  /* 0x0000000000007941 */ /* 0x000fea0003800000 */
.L_x_25060:
        /* <DEDUP_REMOVED lines=16> */
.L_x_25066:
[----:B------:R-:W-:Y:S05]  /*2ad0*/  BSYNC B1 ;  /* 0x0000000000017941 */ /* 0x000fea0003800000 */
.L_x_25065:
        /* <DEDUP_REMOVED lines=41> */
[----:B------:R-:W-:-:S04]  /*2d70*/  IMAD.WIDE.U32 R24, R20, -0x326172a9, RZ ;  /* 0xcd9e8d5714187825 */ /* 0x000fc800078e00ff */
[----:B------:R-:W-:Y:S01]  /*2d80*/  IMAD.MOV.U32 R28, RZ, RZ, R24 ;  /* 0x000000ffff1c7224 */ /* 0x000fe200078e0018 */
[----:B------:R-:W-:-:S07]  /*2d90*/  LOP3.LUT R18, R25, UR43, R18, 0x96, !PT ;  /* 0x0000002b19127c12 */ /* 0x000fce000f8e9612 */
.L_x_25064:
[----:B------:R-:W-:Y:S05]  /*2da0*/  BSYNC B0 ;  /* 0x0000000000007941 */ /* 0x000fea0003800000 */
.L_x_25063:
        /* <DEDUP_REMOVED lines=15> */
.L_x_25067:
        /* <DEDUP_REMOVED lines=12> */
.L_x_25070:
[----:B------:R-:W-:-:S07]  /*2f60*/  IMAD.MOV.U32 R11, RZ, RZ, R28 ;  /* 0x000000ffff0b7224 */ /* 0x000fce00078e001c */
.L_x_25071:
[----:B------:R-:W-:Y:S05]  /*2f70*/  BSYNC B0 ;  /* 0x0000000000007941 */ /* 0x000fea0003800000 */
.L_x_25069:
        /* <DEDUP_REMOVED lines=16> */
.L_x_25075:
[----:B------:R-:W-:Y:S05]  /*3080*/  BSYNC B1 ;  /* 0x0000000000017941 */ /* 0x000fea0003800000 */
.L_x_25074:
        /* <DEDUP_REMOVED lines=44> */
.L_x_25073:
[----:B------:R-:W-:Y:S05]  /*3350*/  BSYNC B0 ;  /* 0x0000000000007941 */ /* 0x000fea0003800000 */
.L_x_25072:
        /* <DEDUP_REMOVED lines=10> */
.L_x_25068:
        /* <DEDUP_REMOVED lines=12> */
.L_x_25077:
[----:B------:R-:W-:-:S07]  /*34c0*/  IMAD.MOV.U32 R17, RZ, RZ, R28 ;  /* 0x000000ffff117224 */ /* 0x000fce00078e001c */
.L_x_25078:
[----:B------:R-:W-:Y:S05]  /*34d0*/  BSYNC B0 ;  /* 0x0000000000007941 */ /* 0x000fea0003800000 */
.L_x_25076:
        /* <DEDUP_REMOVED lines=16> */
.L_x_25082:
[----:B------:R-:W-:Y:S05]  /*35e0*/  BSYNC B1 ;  /* 0x0000000000017941 */ /* 0x000fea0003800000 */
.L_x_25081:
        /* <DEDUP_REMOVED lines=44> */
.L_x_25080:
[----:B------:R-:W-:Y:S05]  /*38b0*/  BSYNC B0 ;  /* 0x0000000000007941 */ /* 0x000fea0003800000 */
.L_x_25079:
        /* <DEDUP_REMOVED lines=15> */
.L_x_25083:
        /* <DEDUP_REMOVED lines=12> */
.L_x_25086:
[----:B------:R-:W-:-:S07]  /*3a70*/  MOV R12, R28 ;  /* 0x0000001c000c7202 */ /* 0x000fce0000000f00 */
.L_x_25087:
[----:B------:R-:W-:Y:S05]  /*3a80*/  BSYNC B0 ;  /* 0x0000000000007941 */ /* 0x000fea0003800000 */
.L_x_25085:
        /* <DEDUP_REMOVED lines=16> */
.L_x_25091:
[----:B------:R-:W-:Y:S05]  /*3b90*/  BSYNC B1 ;  /* 0x0000000000017941 */ /* 0x000fea0003800000 */
.L_x_25090:
        /* <DEDUP_REMOVED lines=44> */
.L_x_25089:
[----:B------:R-:W-:Y:S05]  /*3e60*/  BSYNC B0 ;  /* 0x0000000000007941 */ /* 0x000fea0003800000 */
.L_x_25088:
        /* <DEDUP_REMOVED lines=10> */
.L_x_25084:
        /* <DEDUP_REMOVED lines=12> */
.L_x_25093:
[----:B------:R-:W-:-:S07]  /*3fd0*/  MOV R17, R28 ;  /* 0x0000001c00117202 */ /* 0x000fce0000000f00 */
.L_x_25094:
[----:B------:R-:W-:Y:S05]  /*3fe0*/  BSYNC B0 ;  /* 0x0000000000007941 */ /* 0x000fea0003800000 */
.L_x_25092:
        /* <DEDUP_REMOVED lines=16> */
.L_x_25098:
[----:B------:R-:W-:Y:S05]  /*40f0*/  BSYNC B1 ;  /* 0x0000000000017941 */ /* 0x000fea0003800000 */
.L_x_25097:
        /* <DEDUP_REMOVED lines=44> */
.L_x_25096:
[----:B------:R-:W-:Y:S05]  /*43c0*/  BSYNC B0 ;  /* 0x0000000000007941 */ /* 0x000fea0003800000 */
.L_x_25095:
        /* <DEDUP_REMOVED lines=15> */
.L_x_25099:
        /* <DEDUP_REMOVED lines=12> */
.L_x_25102:
[----:B------:R-:W-:-:S07]  /*4580*/  IMAD.MOV.U32 R13, RZ, RZ, R28 ;  /* 0x000000ffff0d7224 */ /* 0x000fce00078e001c */
.L_x_25103:
[----:B------:R-:W-:Y:S05]  /*4590*/  BSYNC B0 ;  /* 0x0000000000007941 */ /* 0x000fea0003800000 */
.L_x_25101:
        /* <DEDUP_REMOVED lines=16> */
.L_x_25107:
[----:B------:R-:W-:Y:S05]  /*46a0*/  BSYNC B1 ;  /* 0x0000000000017941 */ /* 0x000fea0003800000 */
.L_x_25106:
        /* <DEDUP_REMOVED lines=44> */
.L_x_25105:
[----:B------:R-:W-:Y:S05]  /*4970*/  BSYNC B0 ;  /* 0x0000000000007941 */ /* 0x000fea0003800000 */
.L_x_25104:
        /* <DEDUP_REMOVED lines=10> */
.L_x_25100:
        /* <DEDUP_REMOVED lines=12> */
.L_x_25109:
[----:B------:R-:W-:-:S07]  /*4ae0*/  IMAD.MOV.U32 R17, RZ, RZ, R28 ;  /* 0x000000ffff117224 */ /* 0x000fce00078e001c */
.L_x_25110:
[----:B------:R-:W-:Y:S05]  /*4af0*/  BSYNC B0 ;  /* 0x0000000000007941 */ /* 0x000fea0003800000 */
.L_x_25108:
        /* <DEDUP_REMOVED lines=16> */
.L_x_25114:
[----:B------:R-:W-:Y:S05]  /*4c00*/  BSYNC B1 ;  /* 0x0000000000017941 */ /* 0x000fea0003800000 */
.L_x_25113:
        /* <DEDUP_REMOVED lines=44> */
.L_x_25112:
[----:B------:R-:W-:Y:S05]  /*4ed0*/  BSYNC B0 ;  /* 0x0000000000007941 */ /* 0x000fea0003800000 */
.L_x_25111:
        /* <DEDUP_REMOVED lines=13> */
.L_x_25115:
        /* <DEDUP_REMOVED lines=12> */
.L_x_25118:
[----:B------:R-:W-:-:S07]  /*5070*/  IMAD.MOV.U32 R14, RZ, RZ, R28 ;  /* 0x000000ffff0e7224 */ /* 0x000fce00078e001c */
.L_x_25119:
[----:B------:R-:W-:Y:S05]  /*5080*/  BSYNC B0 ;  /* 0x0000000000007941 */ /* 0x000fea0003800000 */
.L_x_25117:
        /* <DEDUP_REMOVED lines=16> */
.L_x_25123:
[----:B------:R-:W-:Y:S05]  /*5190*/  BSYNC B1 ;  /* 0x0000000000017941 */ /* 0x000fea0003800000 */
.L_x_25122:
        /* <DEDUP_REMOVED lines=44> */
.L_x_25121:
[----:B------:R-:W-:Y:S05]  /*5460*/  BSYNC B0 ;  /* 0x0000000000007941 */ /* 0x000fea0003800000 */
.L_x_25120:
        /* <DEDUP_REMOVED lines=10> */
.L_x_25116:
        /* <DEDUP_REMOVED lines=12> */
.L_x_25125:
[----:B------:R-:W-:-:S07]  /*55d0*/  IMAD.MOV.U32 R17, RZ, RZ, R28 ;  /* 0x000000ffff117224 */ /* 0x000fce00078e001c */
.L_x_25126:
[----:B------:R-:W-:Y:S05]  /*55e0*/  BSYNC B0 ;  /* 0x0000000000007941 */ /* 0x000fea0003800000 */
.L_x_25124:
        /* <DEDUP_REMOVED lines=16> */
.L_x_25130:
[----:B------:R-:W-:Y:S05]  /*56f0*/  BSYNC B1 ;  /* 0x0000000000017941 */ /* 0x000fea0003800000 */
.L_x_25129:
        /* <DEDUP_REMOVED lines=44> */
.L_x_25128:
[----:B------:R-:W-:Y:S05]  /*59c0*/  BSYNC B0 ;  /* 0x0000000000007941 */ /* 0x000fea0003800000 */
.L_x_25127:
        /* <DEDUP_REMOVED lines=13> */
.L_x_25131:
        /* <DEDUP_REMOVED lines=12> */
.L_x_25134:
[----:B------:R-:W-:-:S07]  /*5b60*/  MOV R15, R28 ;  /* 0x0000001c000f7202 */ /* 0x000fce0000000f00 */
.L_x_25135:
[----:B------:R-:W-:Y:S05]  /*5b70*/  BSYNC B0 ;  /* 0x0000000000007941 */ /* 0x000fea0003800000 */
.L_x_25133:
        /* <DEDUP_REMOVED lines=16> */
.L_x_25139:
[----:B------:R-:W-:Y:S05]  /*5c80*/  BSYNC B1 ;  /* 0x0000000000017941 */ /* 0x000fea0003800000 */
.L_x_25138:
        /* <DEDUP_REMOVED lines=44> */
.L_x_25137:
[----:B------:R-:W-:Y:S05]  /*5f50*/  BSYNC B0 ;  /* 0x0000000000007941 */ /* 0x000fea0003800000 */
.L_x_25136:
        /* <DEDUP_REMOVED lines=10> */
.L_x_25132:
        /* <DEDUP_REMOVED lines=12> */
.L_x_25141:
[----:B------:R-:W-:-:S07]  /*60c0*/  MOV R17, R28 ;  /* 0x0000001c00117202 */ /* 0x000fce0000000f00 */
.L_x_25142:
[----:B------:R-:W-:Y:S05]  /*60d0*/  BSYNC B0 ;  /* 0x0000000000007941 */ /* 0x000fea0003800000 */
.L_x_25140:
        /* <DEDUP_REMOVED lines=16> */
.L_x_25146:
[----:B------:R-:W-:Y:S05]  /*61e0*/  BSYNC B1 ;  /* 0x0000000000017941 */ /* 0x000fea0003800000 */
.L_x_25145:
        /* <DEDUP_REMOVED lines=44> */
.L_x_25144:
[----:B------:R-:W-:Y:S05]  /*64b0*/  BSYNC B0 ;  /* 0x0000000000007941 */ /* 0x000fea0003800000 */
.L_x_25143:
        /* <DEDUP_REMOVED lines=13> */
.L_x_25147:
        /* <DEDUP_REMOVED lines=12> */
.L_x_25150:
[----:B------:R-:W-:-:S07]  /*6650*/  IMAD.MOV.U32 R20, RZ, RZ, R28 ;  /* 0x000000ffff147224 */ /* 0x000fce00078e001c */
.L_x_25151:
[----:B------:R-:W-:Y:S05]  /*6660*/  BSYNC B0 ;  /* 0x0000000000007941 */ /* 0x000fea0003800000 */
.L_x_25149:
        /* <DEDUP_REMOVED lines=19> */
.L_x_25155:
[----:B------:R-:W-:Y:S05]  /*67a0*/  BSYNC B1 ;  /* 0x0000000000017941 */ /* 0x000fea0003800000 */
.L_x_25154:
        /* <DEDUP_REMOVED lines=44> */
.L_x_25153:
[----:B------:R-:W-:Y:S05]  /*6a70*/  BSYNC B0 ;  /* 0x0000000000007941 */ /* 0x000fea0003800000 */
.L_x_25152:
        /* <DEDUP_REMOVED lines=10> */
.L_x_25148:
[----:B------:R-:W-:Y:S02]  /*6b20*/  LOP3.LUT R9, R9, 0xffffffbf, RZ, 0xc0, !PT ;  /* 0xffffffbf09097812 */ /* 0x000fe400078ec0ff */
[----:B------:R-:W-:Y:S02]  /*6b30*/  SEL R26, RZ, 0x10000, P4 ;  /* 0x00010000ff1a7807 */ /* 0x000fe40002000000 */
[----:B------:R-:W-:Y:S02]  /*6b40*/  LEA R24, P4, R141, UR12, 0x4 ;  /* 0x0000000c8d187c11 */ /* 0x000fe4000f8820ff */
[----:B------:R-:W-:Y:S02]  /*6b50*/  @P1 LOP3.LUT R9, R9, 0x40, RZ, 0xfc, !PT ;  /* 0x0000004009091812 */ /* 0x000fe400078efcff */
[----:B------:R-:W-:Y:S02]  /*6b60*/  LEA.HI.X R25, R141, UR13, RZ, 0x4, P4 ;  /* 0x0000000d8d197c11 */ /* 0x000fe4000a0f24ff */
[----:B------:R-:W-:-:S02]  /*6b70*/  F2FP.F16.F32.PACK_AB R23, R143, R142 ;  /* 0x0000008e8f17723e */ /* 0x000fc400000000ff */
[----:B------:R-:W-:Y:S02]  /*6b80*/  F2FP.F16.F32.PACK_AB R22, R145, R144 ;  /* 0x000000909116723e */ /* 0x000fe400000000ff */
[----:B------:R-:W-:Y:S02]  /*6b90*/  F2FP.F16.F32.PACK_AB R21, R158, R157 ;  /* 0x0000009d9e15723e */ /* 0x000fe400000000ff */
[----:B------:R-:W-:Y:S02]  /*6ba0*/  F2FP.F16.F32.PACK_AB R20, R156, R155 ;  /* 0x0000009b9c14723e */ /* 0x000fe400000000ff */
[C---:B------:R-:W-:Y:S02]  /*6bb0*/  LOP3.LUT P1, RZ, R9.reuse, 0x4, RZ, 0xc0, !PT ;  /* 0x0000000409ff7812 */ /* 0x040fe4000782c0ff */
[----:B------:R-:W-:Y:S01]  /*6bc0*/  SEL R19, RZ, 0x1000000, P5 ;  /* 0x01000000ff137807 */ /* 0x000fe20002800000 */
[----:B------:R0:W-:Y:S01]  /*6bd0*/  STG.E.128 desc[UR4][R24.64], R20 ;  /* 0x0000001418007986 */ /* 0x0001e2000c101d04 */
[----:B------:R-:W-:-:S02]  /*6be0*/  LOP3.LUT P5, RZ, R9, 0x10, RZ, 0xc0, !PT ;  /* 0x0000001009ff7812 */ /* 0x000fc400078ac0ff */
[C---:B------:R-:W-:Y:S02]  /*6bf0*/  LOP3.LUT P4, RZ, R9.reuse, 0x8, RZ, 0xc0, !PT ;  /* 0x0000000809ff7812 */ /* 0x040fe4000788c0ff */
[C---:B------:R-:W-:Y:S02]  /*6c00*/  LOP3.LUT P6, RZ, R9.reuse, 0x20, RZ, 0xc0, !PT ;  /* 0x0000002009ff7812 */ /* 0x040fe400078cc0ff */
[----:B0-----:R-:W-:Y:S02]  /*6c10*/  SEL R21, RZ, 0x100, P3 ;  /* 0x00000100ff157807 */ /* 0x001fe40001800000 */
[----:B------:R-:W-:Y:S02]  /*6c20*/  SEL R20, RZ, 0x1, P1 ;  /* 0x00000001ff147807 */ /* 0x000fe40000800000 */
[----:B------:R-:W-:Y:S02]  /*6c30*/  LOP3.LUT P3, RZ, R9, 0x2, RZ, 0xc0, !PT ;  /* 0x0000000209ff7812 */ /* 0x000fe4000786c0ff */
[----:B------:R-:W-:Y:S01]  /*6c40*/  LOP3.LUT R19, R21, R19, R26, 0xfe, !PT ;  /* 0x0000001315137212 */ /* 0x000fe200078efe1a */
[----:B------:R-:W-:Y:S01]  /*6c50*/  IMAD.WIDE.U32 R20, R20, 0x1000000, RZ ;  /* 0x0100000014147825 */ /* 0x000fe200078e00ff */
[----:B------:R-:W-:-:S02]  /*6c60*/  SEL R22, RZ, 0x1, P3 ;  /* 0x00000001ff167807 */ /* 0x000fc40001800000 */
[----:B------:R-:W-:Y:S01]  /*6c70*/  LOP3.LUT P1, RZ, R9, 0x40, RZ, 0xc0, !PT ;  /* 0x0000004009ff7812 */ /* 0x000fe2000782c0ff */
[----:B------:R-:W-:Y:S01]  /*6c80*/  IMAD.SHL.U32 R26, R141, 0x8, RZ ;  /* 0x000000088d1a7824 */ /* 0x000fe200078e00ff */
[----:B------:R-:W-:Y:S02]  /*6c90*/  LOP3.LUT R19, R21, R19, R22, 0xfe, !PT ;  /* 0x0000001315137212 */ /* 0x000fe400078efe16 */
[----:B------:R-:W-:Y:S02]  /*6ca0*/  SEL R22, RZ, 0x1, P4 ;  /* 0x00000001ff167807 */ /* 0x000fe40002000000 */
[----:B------:R-:W-:-:S03]  /*6cb0*/  SEL R21, RZ, 0x1, P5 ;  /* 0x00000001ff157807 */ /* 0x000fc60002800000 */
[----:B------:R-:W-:-:S04]  /*6cc0*/  IMAD.WIDE.U32 R22, R22, 0x10000, RZ ;  /* 0x0001000016167825 */ /* 0x000fc800078e00ff */
[----:B------:R-:W-:-:S05]  /*6cd0*/  IMAD.WIDE.U32 R24, R21, 0x100, RZ ;  /* 0x0000010015187825 */ /* 0x000fca00078e00ff */
[----:B------:R-:W-:Y:S02]  /*6ce0*/  LOP3.LUT R23, R25, R19, R23, 0xfe, !PT ;  /* 0x0000001319177212 */ /* 0x000fe400078efe17 */
[----:B------:R-:W-:Y:S02]  /*6cf0*/  LOP3.LUT R20, R24, R20, R22, 0xfe, !PT ;  /* 0x0000001418147212 */ /* 0x000fe400078efe16 */
[----:B------:R-:W-:-:S04]  /*6d00*/  SEL R19, RZ, 0x1, P6 ;  /* 0x00000001ff137807 */ /* 0x000fc80003000000 */
        /* <DEDUP_REMOVED lines=26> */
.L_x_25156:
[----:B01----:R-:W0:Y:S01]  /*6eb0*/  @P1 LDC.64 R22, c[0x0][0x230] ;  /* 0x00008c00ff161b82 */ /* 0x003e220000000a00 */
[----:B------:R-:W-:-:S07]  /*6ec0*/  IADD3 R21, R141, 0x80, RZ ;  /* 0x000000808d157810 */ /* 0x000fce0007ffe0ff */
[----:B------:R-:W1:Y:S01]  /*6ed0*/  @P0 LDC.64 R24, c[0x0][0x228] ;  /* 0x00008a00ff180b82 */ /* 0x000e620000000a00 */
[----:B0-----:R-:W-:-:S05]  /*6ee0*/  @P1 IMAD.WIDE.U32 R22, R21, 0x10, R22 ;  /* 0x0000001015161825 */ /* 0x001fca00078e0016 */
[----:B------:R0:W5:Y:S01]  /*6ef0*/  @P1 LDG.E.128 R44, desc[UR4][R22.64] ;  /* 0x00000004162c1981 */ /* 0x000162000c1e1d00 */
[----:B-1----:R-:W-:-:S05]  /*6f00*/  @P0 IMAD.WIDE.U32 R24, R21, 0x10, R24 ;  /* 0x0000001015180825 */ /* 0x002fca00078e0018 */
[----:B------:R1:W5:Y:S01]  /*6f10*/  @P0 LDG.E.128 R40, desc[UR4][R24.64] ;  /* 0x0000000418280981 */ /* 0x000362000c1e1d00 */
[----:B0-----:R-:W-:-:S05]  /*6f20*/  IMAD.WIDE.U32 R22, R21, 0x10, R174 ;  /* 0x0000001015167825 */ /* 0x001fca00078e00ae */
[----:B------:R1:W5:Y:S01]  /*6f30*/  LDG.E.128 R24, desc[UR4][R22.64] ;  /* 0x0000000416187981 */ /* 0x000362000c1e1d00 */
[----:B------:R-:W0:Y:S01]  /*6f40*/  S2R R20, SR_TID.X ;  /* 0x0000000000147919 */ /* 0x000e220000002100 */
[C---:B------:R-:W-:Y:S01]  /*6f50*/  ISETP.NE.AND P3, PT, R17.reuse, 0x1, PT ;  /* 0x000000011100780c */ /* 0x040fe20003f65270 */
[----:B------:R-:W-:Y:S01]  /*6f60*/  BSSY B0, `(.L_x_25157) ;  /* 0x000000e000007945 */ /* 0x000fe20003800000 */
[----:B------:R-:W-:Y:S01]  /*6f70*/  VIADD R19, R17, 0x1 ;  /* 0x0000000111137836 */ /* 0x000fe20000000000 */
[----:B0-----:R-:W-:-:S05]  /*6f80*/  LOP3.LUT R20, R20, 0x7f, RZ, 0xc0, !PT ;  /* 0x0000007f14147812 */ /* 0x001fca00078ec0ff */
[----:B------:R1:W-:Y:S05]  /*6f90*/  STL [R1+0x4], R20 ;  /* 0x0000041401007387 */ /* 0x0003ea0000100800 */
[----:B------:R-:W-:Y:S05]  /*6fa0*/  @!P3 BRA `(.L_x_25158) ;  /* 0x000000000020b947 */ /* 0x000fea0003800000 */
        /* <DEDUP_REMOVED lines=8> */
.L_x_25158:
[----:B-1----:R-:W-:-:S07]  /*7030*/  IMAD.MOV.U32 R20, RZ, RZ, R28 ;  /* 0x000000ffff147224 */ /* 0x002fce00078e001c */
.L_x_25159:
[----:B------:R-:W-:Y:S05]  /*7040*/  BSYNC B0 ;  /* 0x0000000000007941 */ /* 0x000fea0003800000 */
.L_x_25157:
        /* <DEDUP_REMOVED lines=16> */
.L_x_25163:
[----:B------:R-:W-:Y:S05]  /*7150*/  BSYNC B1 ;  /* 0x0000000000017941 */ /* 0x000fea0003800000 */
.L_x_25162:
        /* <DEDUP_REMOVED lines=44> */
.L_x_25161:
[----:B------:R-:W-:Y:S05]  /*7420*/  BSYNC B0 ;  /* 0x0000000000007941 */ /* 0x000fea0003800000 */
.L_x_25160:
        /* <DEDUP_REMOVED lines=15> */
.L_x_25164:
        /* <DEDUP_REMOVED lines=12> */
.L_x_25167:
[----:B------:R-:W-:-:S07]  /*75e0*/  IMAD.MOV.U32 R8, RZ, RZ, R28 ;  /* 0x000000ffff087224 */ /* 0x000fce00078e001c */
.L_x_25168:
[----:B------:R-:W-:Y:S05]  /*75f0*/  BSYNC B0 ;  /* 0x0000000000007941 */ /* 0x000fea0003800000 */
.L_x_25166:
        /* <DEDUP_REMOVED lines=16> */
.L_x_25172:
[----:B------:R-:W-:Y:S05]  /*7700*/  BSYNC B1 ;  /* 0x0000000000017941 */ /* 0x000fea0003800000 */
.L_x_25171:
        /* <DEDUP_REMOVED lines=44> */
.L_x_25170:
[----:B------:R-:W-:Y:S05]  /*79d0*/  BSYNC B0 ;  /* 0x0000000000007941 */ /* 0x000fea0003800000 */
.L_x_25169:
        /* <DEDUP_REMOVED lines=10> */
.L_x_25165:
        /* <DEDUP_REMOVED lines=12> */
.L_x_25174:
[----:B------:R-:W-:-:S07]  /*7b40*/  IMAD.MOV.U32 R17, RZ, RZ, R28 ;  /* 0x000000ffff117224 */ /* 0x000fce00078e001c */
.L_x_25175:
[----:B------:R-:W-:Y:S05]  /*7b50*/  BSYNC B0 ;  /* 0x0000000000007941 */ /* 0x000fea0003800000 */
.L_x_25173:
        /* <DEDUP_REMOVED lines=16> */
.L_x_25179:
[----:B------:R-:W-:Y:S05]  /*7c60*/  BSYNC B1 ;  /* 0x0000000000017941 */ /* 0x000fea0003800000 */
.L_x_25178:
        /* <DEDUP_REMOVED lines=44> */
.L_x_25177:
[----:B------:R-:W-:Y:S05]  /*7f30*/  BSYNC B0 ;  /* 0x0000000000007941 */ /* 0x000fea0003800000 */
.L_x_25176:
        /* <DEDUP_REMOVED lines=15> */
.L_x_25180:
        /* <DEDUP_REMOVED lines=12> */
.L_x_25183:
[----:B------:R-:W-:-:S07]  /*80f0*/  MOV R10, R28 ;  /* 0x0000001c000a7202 */ /* 0x000fce0000000f00 */
.L_x_25184:
[----:B------:R-:W-:Y:S05]  /*8100*/  BSYNC B0 ;  /* 0x0000000000007941 */ /* 0x000fea0003800000 */
.L_x_25182:
        /* <DEDUP_REMOVED lines=16> */
.L_x_25188:
[----:B------:R-:W-:Y:S05]  /*8210*/  BSYNC B1 ;  /* 0x0000000000017941 */ /* 0x000fea0003800000 */
.L_x_25187:
        /* <DEDUP_REMOVED lines=44> */
.L_x_25186:
[----:B------:R-:W-:Y:S05]  /*84e0*/  BSYNC B0 ;  /* 0x0000000000007941 */ /* 0x000fea0003800000 */
.L_x_25185:
        /* <DEDUP_REMOVED lines=10> */
.L_x_25181:
        /* <DEDUP_REMOVED lines=12> */
.L_x_25190:
[----:B------:R-:W-:-:S07]  /*8650*/  MOV R17, R28 ;  /* 0x0000001c00117202 */ /* 0x000fce0000000f00 */
.L_x_25191:
[----:B------:R-:W-:Y:S05]  /*8660*/  BSYNC B0 ;  /* 0x0000000000007941 */ /* 0x000fea0003800000 */
.L_x_25189:
        /* <DEDUP_REMOVED lines=16> */
.L_x_25195:
[----:B------:R-:W-:Y:S05]  /*8770*/  BSYNC B1 ;  /* 0x0000000000017941 */ /* 0x000fea0003800000 */
.L_x_25194:
        /* <DEDUP_REMOVED lines=44> */
.L_x_25193:
[----:B------:R-:W-:Y:S05]  /*8a40*/  BSYNC B0 ;  /* 0x0000000000007941 */ /* 0x000fea0003800000 */
.L_x_25192:
        /* <DEDUP_REMOVED lines=15> */
.L_x_25196:
        /* <DEDUP_REMOVED lines=12> */
.L_x_25199:
[----:B------:R-:W-:-:S07]  /*8c00*/  IMAD.MOV.U32 R11, RZ, RZ, R28 ;  /* 0x000000ffff0b7224 */ /* 0x000fce00078e001c */
.L_x_25200:
[----:B------:R-:W-:Y:S05]  /*8c10*/  BSYNC B0 ;  /* 0x0000000000007941 */ /* 0x000fea0003800000 */
.L_x_25198:
        /* <DEDUP_REMOVED lines=16> */
.L_x_25204:
[----:B------:R-:W-:Y:S05]  /*8d20*/  BSYNC B1 ;  /* 0x0000000000017941 */ /* 0x000fea0003800000 */
.L_x_25203:
        /* <DEDUP_REMOVED lines=44> */
.L_x_25202:
[----:B------:R-:W-:Y:S05]  /*8ff0*/  BSYNC B0 ;  /* 0x0000000000007941 */ /* 0x000fea0003800000 */
.L_x_25201:
        /* <DEDUP_REMOVED lines=10> */
.L_x_25197:
        /* <DEDUP_REMOVED lines=12> */
.L_x_25206:
[----:B------:R-:W-:-:S07]  /*9160*/  IMAD.MOV.U32 R17, RZ, RZ, R28 ;  /* 0x000000ffff117224 */ /* 0x000fce00078e001c */
.L_x_25207:
[----:B------:R-:W-:Y:S05]  /*9170*/  BSYNC B0 ;  /* 0x0000000000007941 */ /* 0x000fea0003800000 */
.L_x_25205:
        /* <DEDUP_REMOVED lines=16> */
.L_x_25211:
[----:B------:R-:W-:Y:S05]  /*9280*/  BSYNC B1 ;  /* 0x0000000000017941 */ /* 0x000fea0003800000 */
.L_x_25210:
        /* <DEDUP_REMOVED lines=44> */
.L_x_25209:
[----:B------:R-:W-:Y:S05]  /*9550*/  BSYNC B0 ;  /* 0x0000000000007941 */ /* 0x000fea0003800000 */
.L_x_25208:
        /* <DEDUP_REMOVED lines=15> */
.L_x_25212:
        /* <DEDUP_REMOVED lines=12> */
.L_x_25215:
[----:B------:R-:W-:-:S07]  /*9710*/  IMAD.MOV.U32 R12, RZ, RZ, R28 ;  /* 0x000000ffff0c7224 */ /* 0x000fce00078e001c */
.L_x_25216:
[----:B------:R-:W-:Y:S05]  /*9720*/  BSYNC B0 ;  /* 0x0000000000007941 */ /* 0x000fea0003800000 */
.L_x_25214:
        /* <DEDUP_REMOVED lines=16> */
.L_x_25220:
[----:B------:R-:W-:Y:S05]  /*9830*/  BSYNC B1 ;  /* 0x0000000000017941 */ /* 0x000fea0003800000 */
.L_x_25219:
        /* <DEDUP_REMOVED lines=44> */
.L_x_25218:
[----:B------:R-:W-:Y:S05]  /*9b00*/  BSYNC B0 ;  /* 0x0000000000007941 */ /* 0x000fea0003800000 */
.L_x_25217:
        /* <DEDUP_REMOVED lines=10> */
.L_x_25213:
        /* <DEDUP_REMOVED lines=12> */
.L_x_25222:
[----:B------:R-:W-:-:S07]  /*9c70*/  IMAD.MOV.U32 R17, RZ, RZ, R28 ;  /* 0x000000ffff117224 */ /* 0x000fce00078e001c */
.L_x_25223:
[----:B------:R-:W-:Y:S05]  /*9c80*/  BSYNC B0 ;  /* 0x0000000000007941 */ /* 0x000fea0003800000 */
.L_x_25221:
        /* <DEDUP_REMOVED lines=16> */
.L_x_25227:
[----:B------:R-:W-:Y:S05]  /*9d90*/  BSYNC B1 ;  /* 0x0000000000017941 */ /* 0x000fea0003800000 */
.L_x_25226:
        /* <DEDUP_REMOVED lines=44> */
.L_x_25225:
[----:B------:R-:W-:Y:S05]  /*a060*/  BSYNC B0 ;  /* 0x0000000000007941 */ /* 0x000fea0003800000 */
.L_x_25224:
        /* <DEDUP_REMOVED lines=15> */
.L_x_25228:
        /* <DEDUP_REMOVED lines=12> */
.L_x_25231:
[----:B------:R-:W-:-:S07]  /*a220*/  MOV R13, R28 ;  /* 0x0000001c000d7202 */ /* 0x000fce0000000f00 */
.L_x_25232:
[----:B------:R-:W-:Y:S05]  /*a230*/  BSYNC B0 ;  /* 0x0000000000007941 */ /* 0x000fea0003800000 */
.L_x_25230:
        /* <DEDUP_REMOVED lines=16> */
.L_x_25236:
[----:B------:R-:W-:Y:S05]  /*a340*/  BSYNC B1 ;  /* 0x0000000000017941 */ /* 0x000fea0003800000 */
.L_x_25235:
        /* <DEDUP_REMOVED lines=44> */
.L_x_25234:
[----:B------:R-:W-:Y:S05]  /*a610*/  BSYNC B0 ;  /* 0x0000000000007941 */ /* 0x000fea0003800000 */
.L_x_25233:
        /* <DEDUP_REMOVED lines=10> */
.L_x_25229:
        /* <DEDUP_REMOVED lines=12> */
.L_x_25238:
[----:B------:R-:W-:-:S07]  /*a780*/  MOV R17, R28 ;  /* 0x0000001c00117202 */ /* 0x000fce0000000f00 */
.L_x_25239:
[----:B------:R-:W-:Y:S05]  /*a790*/  BSYNC B0 ;  /* 0x0000000000007941 */ /* 0x000fea0003800000 */
.L_x_25237:
        /* <DEDUP_REMOVED lines=16> */
.L_x_25243:
[----:B------:R-:W-:Y:S05]  /*a8a0*/  BSYNC B1 ;  /* 0x0000000000017941 */ /* 0x000fea0003800000 */
.L_x_25242:
        /* <DEDUP_REMOVED lines=44> */
.L_x_25241:
[----:B------:R-:W-:Y:S05]  /*ab70*/  BSYNC B0 ;  /* 0x0000000000007941 */ /* 0x000fea0003800000 */
.L_x_25240:
        /* <DEDUP_REMOVED lines=13> */
.L_x_25244:
        /* <DEDUP_REMOVED lines=12> */
.L_x_25247:
[----:B------:R-:W-:-:S07]  /*ad10*/  IMAD.MOV.U32 R14, RZ, RZ, R28 ;  /* 0x000000ffff0e7224 */ /* 0x000fce00078e001c */
.L_x_25248:
[----:B------:R-:W-:Y:S05]  /*ad20*/  BSYNC B0 ;  /* 0x0000000000007941 */ /* 0x000fea0003800000 */
.L_x_25246:
        /* <DEDUP_REMOVED lines=16> */
.L_x_25252:
[----:B------:R-:W-:Y:S05]  /*ae30*/  BSYNC B1 ;  /* 0x0000000000017941 */ /* 0x000fea0003800000 */
.L_x_25251:
        /* <DEDUP_REMOVED lines=44> */
.L_x_25250:
[----:B------:R-:W-:Y:S05]  /*b100*/  BSYNC B0 ;  /* 0x0000000000007941 */ /* 0x000fea0003800000 */
.L_x_25249:
        /* <DEDUP_REMOVED lines=10> */
.L_x_25245:
        /* <DEDUP_REMOVED lines=12> */
.L_x_25254:
[----:B------:R-:W-:-:S07]  /*b270*/  IMAD.MOV.U32 R17, RZ, RZ, R28 ;  /* 0x000000ffff117224 */ /* 0x000fce00078e001c */
.L_x_25255:
[----:B------:R-:W-:Y:S05]  /*b280*/  BSYNC B0 ;  /* 0x0000000000007941 */ /* 0x000fea0003800000 */
.L_x_25253:
        /* <DEDUP_REMOVED lines=16> */
.L_x_25259:
[----:B------:R-:W-:Y:S05]  /*b390*/  BSYNC B1 ;  /* 0x0000000000017941 */ /* 0x000fea0003800000 */
.L_x_25258:
        /* <DEDUP_REMOVED lines=44> */
.L_x_25257:
[----:B------:R-:W-:Y:S05]  /*b660*/  BSYNC B0 ;  /* 0x0000000000007941 */ /* 0x000fea0003800000 */
.L_x_25256:
        /* <DEDUP_REMOVED lines=13> */
.L_x_25260:
        /* <DEDUP_REMOVED lines=12> */
.L_x_25263:
[----:B------:R-:W-:-:S07]  /*b800*/  IMAD.MOV.U32 R15, RZ, RZ, R28 ;  /* 0x000000ffff0f7224 */ /* 0x000fce00078e001c */
.L_x_25264:
[----:B------:R-:W-:Y:S05]  /*b810*/  BSYNC B0 ;  /* 0x0000000000007941 */ /* 0x000fea0003800000 */
.L_x_25262:
        /* <DEDUP_REMOVED lines=16> */
.L_x_25268:
[----:B------:R-:W-:Y:S05]  /*b920*/  BSYNC B1 ;  /* 0x0000000000017941 */ /* 0x000fea0003800000 */
.L_x_25267:
        /* <DEDUP_REMOVED lines=44> */
.L_x_25266:
[----:B------:R-:W-:Y:S05]  /*bbf0*/  BSYNC B0 ;  /* 0x0000000000007941 */ /* 0x000fea0003800000 */
.L_x_25265:
        /* <DEDUP_REMOVED lines=10> */
.L_x_25261:
        /* <DEDUP_REMOVED lines=12> */
.L_x_25270:
[----:B------:R-:W-:-:S07]  /*bd60*/  IMAD.MOV.U32 R17, RZ, RZ, R28 ;  /* 0x000000ffff117224 */ /* 0x000fce00078e001c */
.L_x_25271:
[----:B------:R-:W-:Y:S05]  /*bd70*/  BSYNC B0 ;  /* 0x0000000000007941 */ /* 0x000fea0003800000 */
.L_x_25269:
        /* <DEDUP_REMOVED lines=16> */
.L_x_25275:
[----:B------:R-:W-:Y:S05]  /*be80*/  BSYNC B1 ;  /* 0x0000000000017941 */ /* 0x000fea0003800000 */
.L_x_25274:
        /* <DEDUP_REMOVED lines=44> */
.L_x_25273:
[----:B------:R-:W-:Y:S05]  /*c150*/  BSYNC B0 ;  /* 0x0000000000007941 */ /* 0x000fea0003800000 */
.L_x_25272:
        /* <DEDUP_REMOVED lines=13> */
.L_x_25276:
        /* <DEDUP_REMOVED lines=12> */
.L_x_25279:
[----:B------:R-:W-:-:S07]  /*c2f0*/  MOV R20, R28 ;  /* 0x0000001c00147202 */ /* 0x000fce0000000f00 */
.L_x_25280:
[----:B------:R-:W-:Y:S05]  /*c300*/  BSYNC B0 ;  /* 0x0000000000007941 */ /* 0x000fea0003800000 */
.L_x_25278:
        /* <DEDUP_REMOVED lines=19> */
.L_x_25284:
[----:B------:R-:W-:Y:S05]  /*c440*/  BSYNC B1 ;  /* 0x0000000000017941 */ /* 0x000fea0003800000 */
.L_x_25283:
        /* <DEDUP_REMOVED lines=44> */
.L_x_25282:
[----:B------:R-:W-:Y:S05]  /*c710*/  BSYNC B0 ;  /* 0x0000000000007941 */ /* 0x000fea0003800000 */
.L_x_25281:
        /* <DEDUP_REMOVED lines=10> */
.L_x_25277:
[----:B------:R-:W0:Y:S01]  /*c7c0*/  LDC.64 R178, c[0x0][0x238] ;  /* 0x00008e00ffb27b82 */ /* 0x000e220000000a00 */
[----:B------:R-:W-:Y:S02]  /*c7d0*/  LOP3.LUT R9, R9, 0xffffffbf, RZ, 0xc0, !PT ;  /* 0xffffffbf09097812 */ /* 0x000fe400078ec0ff */
[----:B------:R-:W-:Y:S02]  /*c7e0*/  F2FP.F16.F32.PACK_AB R27, R37, R38 ;  /* 0x00000026251b723e */ /* 0x000fe400000000ff */
[----:B------:R-:W-:Y:S02]  /*c7f0*/  @P1 LOP3.LUT R9, R9, 0x40, RZ, 0xfc, !PT ;  /* 0x0000004009091812 */ /* 0x000fe400078efcff */
[----:B------:R-:W-:Y:S01]  /*c800*/  F2FP.F16.F32.PACK_AB R26, R34, R35 ;  /* 0x00000023221a723e */ /* 0x000fe200000000ff */
[----:B------:R-:W1:Y:S01]  /*c810*/  LDC.64 R176, c[0x0][0x240] ;  /* 0x00009000ffb07b82 */ /* 0x000e620000000a00 */
[----:B------:R-:W-:Y:S02]  /*c820*/  F2FP.F16.F32.PACK_AB R25, R137, R138 ;  /* 0x0000008a8919723e */ /* 0x000fe400000000ff */
[----:B------:R-:W-:-:S02]  /*c830*/  F2FP.F16.F32.PACK_AB R24, R139, R140 ;  /* 0x0000008c8b18723e */ /* 0x000fc400000000ff */
        /* <DEDUP_REMOVED lines=47> */
.L_x_25285:
        /* <DEDUP_REMOVED lines=21> */
.L_x_25287:
[----:B------:R-:W-:-:S07]  /*cc80*/  IMAD.MOV.U32 R20, RZ, RZ, R28 ;  /* 0x000000ffff147224 */ /* 0x000fce00078e001c */
.L_x_25288:
[----:B------:R-:W-:Y:S05]  /*cc90*/  BSYNC B0 ;  /* 0x0000000000007941 */ /* 0x000fea0003800000 */
.L_x_25286:
        /* <DEDUP_REMOVED lines=16> */
.L_x_25292:
[----:B------:R-:W-:Y:S05]  /*cda0*/  BSYNC B1 ;  /* 0x0000000000017941 */ /* 0x000fea0003800000 */
.L_x_25291:
        /* <DEDUP_REMOVED lines=44> */
.L_x_25290:
[----:B------:R-:W-:Y:S05]  /*d070*/  BSYNC B0 ;  /* 0x0000000000007941 */ /* 0x000fea0003800000 */
.L_x_25289:
        /* <DEDUP_REMOVED lines=15> */
.L_x_25293:
        /* <DEDUP_REMOVED lines=12> */
.L_x_25296:
[----:B------:R-:W-:-:S07]  /*d230*/  IMAD.MOV.U32 R8, RZ, RZ, R28 ;  /* 0x000000ffff087224 */ /* 0x000fce00078e001c */
.L_x_25297:
[----:B------:R-:W-:Y:S05]  /*d240*/  BSYNC B0 ;  /* 0x0000000000007941 */ /* 0x000fea0003800000 */
.L_x_25295:
        /* <DEDUP_REMOVED lines=16> */
.L_x_25301:
[----:B------:R-:W-:Y:S05]  /*d350*/  BSYNC B1 ;  /* 0x0000000000017941 */ /* 0x000fea0003800000 */
.L_x_25300:
        /* <DEDUP_REMOVED lines=44> */
.L_x_25299:
[----:B------:R-:W-:Y:S05]  /*d620*/  BSYNC B0 ;  /* 0x0000000000007941 */ /* 0x000fea0003800000 */
.L_x_25298:
        /* <DEDUP_REMOVED lines=10> */
.L_x_25294:
        /* <DEDUP_REMOVED lines=12> */
.L_x_25303:
[----:B------:R-:W-:-:S07]  /*d790*/  IMAD.MOV.U32 R26, RZ, RZ, R28 ;  /* 0x000000ffff1a7224 */ /* 0x000fce00078e001c */
.L_x_25304:
[----:B------:R-:W-:Y:S05]  /*d7a0*/  BSYNC B0 ;  /* 0x0000000000007941 */ /* 0x000fea0003800000 */
.L_x_25302:
        /* <DEDUP_REMOVED lines=16> */
.L_x_25308:
[----:B------:R-:W-:Y:S05]  /*d8b0*/  BSYNC B1 ;  /* 0x0000000000017941 */ /* 0x000fea0003800000 */
.L_x_25307:
        /* <DEDUP_REMOVED lines=44> */
.L_x_25306:
[----:B------:R-:W-:Y:S05]  /*db80*/  BSYNC B0 ;  /* 0x0000000000007941 */ /* 0x000fea0003800000 */
.L_x_25305:
        /* <DEDUP_REMOVED lines=15> */
.L_x_25309:
        /* <DEDUP_REMOVED lines=12> */
.L_x_25312:
[----:B------:R-:W-:-:S07]  /*dd40*/  MOV R10, R28 ;  /* 0x0000001c000a7202 */ /* 0x000fce0000000f00 */
.L_x_25313:
[----:B------:R-:W-:Y:S05]  /*dd50*/  BSYNC B0 ;  /* 0x0000000000007941 */ /* 0x000fea0003800000 */
.L_x_25311:
        /* <DEDUP_REMOVED lines=16> */
.L_x_25317:
[----:B------:R-:W-:Y:S05]  /*de60*/  BSYNC B1 ;  /* 0x0000000000017941 */ /* 0x000fea0003800000 */
.L_x_25316:
        /* <DEDUP_REMOVED lines=44> */
.L_x_25315:
[----:B------:R-:W-:Y:S05]  /*e130*/  BSYNC B0 ;  /* 0x0000000000007941 */ /* 0x000fea0003800000 */
.L_x_25314:
        /* <DEDUP_REMOVED lines=10> */
.L_x_25310:
        /* <DEDUP_REMOVED lines=12> */
.L_x_25319:
[----:B------:R-:W-:-:S07]  /*e2a0*/  MOV R24, R28 ;  /* 0x0000001c00187202 */ /* 0x000fce0000000f00 */
.L_x_25320:
[----:B------:R-:W-:Y:S05]  /*e2b0*/  BSYNC B0 ;  /* 0x0000000000007941 */ /* 0x000fea0003800000 */
.L_x_25318:
        /* <DEDUP_REMOVED lines=16> */
.L_x_25324:
[----:B------:R-:W-:Y:S05]  /*e3c0*/  BSYNC B1 ;  /* 0x0000000000017941 */ /* 0x000fea0003800000 */
.L_x_25323:
        /* <DEDUP_REMOVED lines=44> */
.L_x_25322:
[----:B------:R-:W-:Y:S05]  /*e690*/  BSYNC B0 ;  /* 0x0000000000007941 */ /* 0x000fea0003800000 */
.L_x_25321:
        /* <DEDUP_REMOVED lines=15> */
.L_x_25325:
        /* <DEDUP_REMOVED lines=12> */
.L_x_25328:
[----:B------:R-:W-:-:S07]  /*e850*/  IMAD.MOV.U32 R11, RZ, RZ, R28 ;  /* 0x000000ffff0b7224 */ /* 0x000fce00078e001c */
.L_x_25329:
[----:B------:R-:W-:Y:S05]  /*e860*/  BSYNC B0 ;  /* 0x0000000000007941 */ /* 0x000fea0003800000 */
.L_x_25327:
        /* <DEDUP_REMOVED lines=16> */
.L_x_25333:
[----:B------:R-:W-:Y:S05]  /*e970*/  BSYNC B1 ;  /* 0x0000000000017941 */ /* 0x000fea0003800000 */
.L_x_25332:
        /* <DEDUP_REMOVED lines=44> */
.L_x_25331:
[----:B------:R-:W-:Y:S05]  /*ec40*/  BSYNC B0 ;  /* 0x0000000000007941 */ /* 0x000fea0003800000 */
.L_x_25330:
        /* <DEDUP_REMOVED lines=10> */
.L_x_25326:
        /* <DEDUP_REMOVED lines=12> */
.L_x_25335:
[----:B------:R-:W-:-:S07]  /*edb0*/  IMAD.MOV.U32 R29, RZ, RZ, R28 ;  /* 0x000000ffff1d7224 */ /* 0x000fce00078e001c */
.L_x_25336:
[----:B------:R-:W-:Y:S05]  /*edc0*/  BSYNC B0 ;  /* 0x0000000000007941 */ /* 0x000fea0003800000 */
.L_x_25334:
        /* <DEDUP_REMOVED lines=16> */
.L_x_25340:
[----:B------:R-:W-:Y:S05]  /*eed0*/  BSYNC B1 ;  /* 0x0000000000017941 */ /* 0x000fea0003800000 */
.L_x_25339:
        /* <DEDUP_REMOVED lines=44> */
.L_x_25338:
[----:B------:R-:W-:Y:S05]  /*f1a0*/  BSYNC B0 ;  /* 0x0000000000007941 */ /* 0x000fea0003800000 */
.L_x_25337:
        /* <DEDUP_REMOVED lines=15> */
.L_x_25341:
        /* <DEDUP_REMOVED lines=12> */
.L_x_25344:
[----:B------:R-:W-:-:S07]  /*f360*/  IMAD.MOV.U32 R12, RZ, RZ, R28 ;  /* 0x000000ffff0c7224 */ /* 0x000fce00078e001c */
.L_x_25345:
[----:B------:R-:W-:Y:S05]  /*f370*/  BSYNC B0 ;  /* 0x0000000000007941 */ /* 0x000fea0003800000 */
.L_x_25343:
        /* <DEDUP_REMOVED lines=16> */
.L_x_25349:
[----:B------:R-:W-:Y:S05]  /*f480*/  BSYNC B1 ;  /* 0x0000000000017941 */ /* 0x000fea0003800000 */
.L_x_25348:
        /* <DEDUP_REMOVED lines=44> */
.L_x_25347:
[----:B------:R-:W-:Y:S05]  /*f750*/  BSYNC B0 ;  /* 0x0000000000007941 */ /* 0x000fea0003800000 */
.L_x_25346:
        /* <DEDUP_REMOVED lines=10> */
.L_x_25342:
        /* <DEDUP_REMOVED lines=12> */
.L_x_25351:
[----:B------:R-:W-:-:S07]  /*f8c0*/  IMAD.MOV.U32 R26, RZ, RZ, R28 ;  /* 0x000000ffff1a7224 */ /* 0x000fce00078e001c */
.L_x_25352:
[----:B------:R-:W-:Y:S05]  /*f8d0*/  BSYNC B0 ;  /* 0x0000000000007941 */ /* 0x000fea0003800000 */
.L_x_25350:
        /* <DEDUP_REMOVED lines=16> */
.L_x_25356:
[----:B------:R-:W-:Y:S05]  /*f9e0*/  BSYNC B1 ;  /* 0x0000000000017941 */ /* 0x000fea0003800000 */
.L_x_25355:
        /* <DEDUP_REMOVED lines=44> */
.L_x_25354:
[----:B------:R-:W-:Y:S05]  /*fcb0*/  BSYNC B0 ;  /* 0x0000000000007941 */ /* 0x000fea0003800000 */
.L_x_25353:
        /* <DEDUP_REMOVED lines=15> */
.L_x_25357:
        /* <DEDUP_REMOVED lines=12> */
.L_x_25360:
[----:B------:R-:W-:-:S07]  /*fe70*/  MOV R13, R28 ;  /* 0x0000001c000d7202 */ /* 0x000fce0000000f00 */
.L_x_25361:
[----:B------:R-:W-:Y:S05]  /*fe80*/  BSYNC B0 ;  /* 0x0000000000007941 */ /* 0x000fea0003800000 */
.L_x_25359:
        /* <DEDUP_REMOVED lines=16> */
.L_x_25365:
[----:B------:R-:W-:Y:S05]  /*ff90*/  BSYNC B1 ;  /* 0x0000000000017941 */ /* 0x000fea0003800000 */
.L_x_25364:
        /* <DEDUP_REMOVED lines=44> */
.L_x_25363:
[----:B------:R-:W-:Y:S05]  /*10260*/  BSYNC B0 ;  /* 0x0000000000007941 */ /* 0x000fea0003800000 */
.L_x_25362:
        /* <DEDUP_REMOVED lines=10> */
.L_x_25358:
        /* <DEDUP_REMOVED lines=12> */
.L_x_25367:
[----:B------:R-:W-:-:S07]  /*103d0*/  MOV R26, R28 ;  /* 0x0000001c001a7202 */ /* 0x000fce0000000f00 */
.L_x_25368:
[----:B------:R-:W-:Y:S05]  /*103e0*/  BSYNC B0 ;  /* 0x0000000000007941 */ /* 0x000fea0003800000 */
.L_x_25366:
        /* <DEDUP_REMOVED lines=16> */
.L_x_25372:
[----:B------:R-:W-:Y:S05]  /*104f0*/  BSYNC B1 ;  /* 0x0000000000017941 */ /* 0x000fea0003800000 */
.L_x_25371:
        /* <DEDUP_REMOVED lines=44> */
.L_x_25370:
[----:B------:R-:W-:Y:S05]  /*107c0*/  BSYNC B0 ;  /* 0x0000000000007941 */ /* 0x000fea0003800000 */
.L_x_25369:
        /* <DEDUP_REMOVED lines=13> */
.L_x_25373:
        /* <DEDUP_REMOVED lines=12> */
.L_x_25376:
[----:B------:R-:W-:-:S07]  /*10960*/  IMAD.MOV.U32 R14, RZ, RZ, R28 ;  /* 0x000000ffff0e7224 */ /* 0x000fce00078e001c */
.L_x_25377:
[----:B------:R-:W-:Y:S05]  /*10970*/  BSYNC B0 ;  /* 0x0000000000007941 */ /* 0x000fea0003800000 */
.L_x_25375:
        /* <DEDUP_REMOVED lines=16> */
.L_x_25381:
[----:B------:R-:W-:Y:S05]  /*10a80*/  BSYNC B1 ;  /* 0x0000000000017941 */ /* 0x000fea0003800000 */
.L_x_25380:
        /* <DEDUP_REMOVED lines=43> */
.L_x_25379:
[----:B------:R-:W-:Y:S05]  /*10d40*/  BSYNC B0 ;  /* 0x0000000000007941 */ /* 0x000fea0003800000 */
.L_x_25378:
        /* <DEDUP_REMOVED lines=10> */
.L_x_25374:
        /* <DEDUP_REMOVED lines=12> */
.L_x_25383:
[----:B------:R-:W-:-:S07]  /*10eb0*/  IMAD.MOV.U32 R22, RZ, RZ, R28 ;  /* 0x000000ffff167224 */ /* 0x000fce00078e001c */
.L_x_25384:
[----:B------:R-:W-:Y:S05]  /*10ec0*/  BSYNC B0 ;  /* 0x0000000000007941 */ /* 0x000fea0003800000 */
.L_x_25382:
        /* <DEDUP_REMOVED lines=16> */
.L_x_25388:
[----:B------:R-:W-:Y:S05]  /*10fd0*/  BSYNC B1 ;  /* 0x0000000000017941 */ /* 0x000fea0003800000 */
.L_x_25387:
        /* <DEDUP_REMOVED lines=43> */
.L_x_25386:
[----:B------:R-:W-:Y:S05]  /*11290*/  BSYNC B0 ;  /* 0x0000000000007941 */ /* 0x000fea0003800000 */
.L_x_25385:
        /* <DEDUP_REMOVED lines=13> */
.L_x_25389:
        /* <DEDUP_REMOVED lines=12> */
.L_x_25392:
[----:B------:R-:W-:-:S07]  /*11430*/  IMAD.MOV.U32 R15, RZ, RZ, R28 ;  /* 0x000000ffff0f7224 */ /* 0x000fce00078e001c */
.L_x_25393:
[----:B------:R-:W-:Y:S05]  /*11440*/  BSYNC B0 ;  /* 0x0000000000007941 */ /* 0x000fea0003800000 */
.L_x_25391:
        /* <DEDUP_REMOVED lines=16> */
.L_x_25397:
[----:B------:R-:W-:Y:S05]  /*11550*/  BSYNC B1 ;  /* 0x0000000000017941 */ /* 0x000fea0003800000 */
.L_x_25396:
        /* <DEDUP_REMOVED lines=43> */
.L_x_25395:
[----:B------:R-:W-:Y:S05]  /*11810*/  BSYNC B0 ;  /* 0x0000000000007941 */ /* 0x000fea0003800000 */
.L_x_25394:
        /* <DEDUP_REMOVED lines=10> */
.L_x_25390:
        /* <DEDUP_REMOVED lines=12> */
.L_x_25399:
[----:B------:R-:W-:-:S07]  /*11980*/  IMAD.MOV.U32 R26, RZ, RZ, R28 ;  /* 0x000000ffff1a7224 */ /* 0x000fce00078e001c */
.L_x_25400:
[----:B------:R-:W-:Y:S05]  /*11990*/  BSYNC B0 ;  /* 0x0000000000007941 */ /* 0x000fea0003800000 */
.L_x_25398:
        /* <DEDUP_REMOVED lines=16> */
.L_x_25404:
[----:B------:R-:W-:Y:S05]  /*11aa0*/  BSYNC B1 ;  /* 0x0000000000017941 */ /* 0x000fea0003800000 */
.L_x_25403:
        /* <DEDUP_REMOVED lines=43> */
.L_x_25402:
[----:B------:R-:W-:Y:S05]  /*11d60*/  BSYNC B0 ;  /* 0x0000000000007941 */ /* 0x000fea0003800000 */
.L_x_25401:
        /* <DEDUP_REMOVED lines=13> */
.L_x_25405:
        /* <DEDUP_REMOVED lines=12> */
.L_x_25408:
[----:B------:R-:W-:-:S07]  /*11f00*/  IMAD.MOV.U32 R16, RZ, RZ, R28 ;  /* 0x000000ffff107224 */ /* 0x000fce00078e001c */
.L_x_25409:
[----:B------:R-:W-:Y:S05]  /*11f10*/  BSYNC B0 ;  /* 0x0000000000007941 */ /* 0x000fea0003800000 */
.L_x_25407:
        /* <DEDUP_REMOVED lines=19> */
.L_x_25413:
[----:B------:R-:W-:Y:S05]  /*12050*/  BSYNC B1 ;  /* 0x0000000000017941 */ /* 0x000fea0003800000 */
.L_x_25412:
        /* <DEDUP_REMOVED lines=43> */
.L_x_25411:
[----:B------:R-:W-:Y:S05]  /*12310*/  BSYNC B0 ;  /* 0x0000000000007941 */ /* 0x000fea0003800000 */
.L_x_25410:
        /* <DEDUP_REMOVED lines=10> */
.L_x_25406:
        /* <DEDUP_REMOVED lines=53> */
.L_x_25414:
[----:B01----:R-:W0:Y:S01]  /*12710*/  @P1 LDC.64 R32, c[0x0][0x230] ;  /* 0x00008c00ff201b82 */ /* 0x003e220000000a00 */
[----:B------:R-:W-:-:S07]  /*12720*/  IADD3 R31, R141, 0x180, RZ ;  /* 0x000001808d1f7810 */ /* 0x000fce0007ffe0ff */
        /* <DEDUP_REMOVED lines=19> */
.L_x_25416:
[----:B------:R-:W-:-:S07]  /*12860*/  IMAD.MOV.U32 R30, RZ, RZ, R28 ;  /* 0x000000ffff1e7224 */ /* 0x000fce00078e001c */
.L_x_25417:
[----:B------:R-:W-:Y:S05]  /*12870*/  BSYNC B0 ;  /* 0x0000000000007941 */ /* 0x000fea0003800000 */
.L_x_25415:
        /* <DEDUP_REMOVED lines=16> */
.L_x_25421:
[----:B------:R-:W-:Y:S05]  /*12980*/  BSYNC B1 ;  /* 0x0000000000017941 */ /* 0x000fea0003800000 */
.L_x_25420:
        /* <DEDUP_REMOVED lines=43> */
.L_x_25419:
[----:B------:R-:W-:Y:S05]  /*12c40*/  BSYNC B0 ;  /* 0x0000000000007941 */ /* 0x000fea0003800000 */
.L_x_25418:
        /* <DEDUP_REMOVED lines=15> */
.L_x_25422:
        /* <DEDUP_REMOVED lines=12> */
.L_x_25425:
[----:B------:R-:W-:-:S07]  /*12e00*/  IMAD.MOV.U32 R8, RZ, RZ, R28 ;  /* 0x000000ffff087224 */ /* 0x000fce00078e001c */
.L_x_25426:
[----:B------:R-:W-:Y:S05]  /*12e10*/  BSYNC B0 ;  /* 0x0000000000007941 */ /* 0x000fea0003800000 */
.L_x_25424:
        /* <DEDUP_REMOVED lines=16> */
.L_x_25430:
[----:B------:R-:W-:Y:S05]  /*12f20*/  BSYNC B1 ;  /* 0x0000000000017941 */ /* 0x000fea0003800000 */
.L_x_25429:
        /* <DEDUP_REMOVED lines=43> */
.L_x_25428:
[----:B------:R-:W-:Y:S05]  /*131e0*/  BSYNC B0 ;  /* 0x0000000000007941 */ /* 0x000fea0003800000 */
.L_x_25427:
        /* <DEDUP_REMOVED lines=10> */
.L_x_25423:
        /* <DEDUP_REMOVED lines=12> */
.L_x_25432:
[----:B------:R-:W-:-:S07]  /*13350*/  IMAD.MOV.U32 R30, RZ, RZ, R28 ;  /* 0x000000ffff1e7224 */ /* 0x000fce00078e001c */
.L_x_25433:
[----:B------:R-:W-:Y:S05]  /*13360*/  BSYNC B0 ;  /* 0x0000000000007941 */ /* 0x000fea0003800000 */
.L_x_25431:
        /* <DEDUP_REMOVED lines=16> */
.L_x_25437:
[----:B------:R-:W-:Y:S05]  /*13470*/  BSYNC B1 ;  /* 0x0000000000017941 */ /* 0x000fea0003800000 */
.L_x_25436:
        /* <DEDUP_REMOVED lines=43> */
.L_x_25435:
[----:B------:R-:W-:Y:S05]  /*13730*/  BSYNC B0 ;  /* 0x0000000000007941 */ /* 0x000fea0003800000 */
.L_x_25434:
        /* <DEDUP_REMOVED lines=15> */
.L_x_25438:
        /* <DEDUP_REMOVED lines=12> */
.L_x_25441:
[----:B------:R-:W-:-:S07]  /*138f0*/  IMAD.MOV.U32 R10, RZ, RZ, R28 ;  /* 0x000000ffff0a7224 */ /* 0x000fce00078e001c */
.L_x_25442:
[----:B------:R-:W-:Y:S05]  /*13900*/  BSYNC B0 ;  /* 0x0000000000007941 */ /* 0x000fea0003800000 */
.L_x_25440:
        /* <DEDUP_REMOVED lines=16> */
.L_x_25446:
[----:B------:R-:W-:Y:S05]  /*13a10*/  BSYNC B1 ;  /* 0x0000000000017941 */ /* 0x000fea0003800000 */
.L_x_25445:
        /* <DEDUP_REMOVED lines=44> */
.L_x_25444:
[----:B------:R-:W-:Y:S05]  /*13ce0*/  BSYNC B0 ;  /* 0x0000000000007941 */ /* 0x000fea0003800000 */
.L_x_25443:
        /* <DEDUP_REMOVED lines=10> */
.L_x_25439:
        /* <DEDUP_REMOVED lines=12> */
.L_x_25448:
[----:B------:R-:W-:-:S07]  /*13e50*/  MOV R30, R28 ;  /* 0x0000001c001e7202 */ /* 0x000fce0000000f00 */
.L_x_25449:
[----:B------:R-:W-:Y:S05]  /*13e60*/  BSYNC B0 ;  /* 0x0000000000007941 */ /* 0x000fea0003800000 */
.L_x_25447:
        /* <DEDUP_REMOVED lines=16> */
.L_x_25453:
[----:B------:R-:W-:Y:S05]  /*13f70*/  BSYNC B1 ;  /* 0x0000000000017941 */ /* 0x000fea0003800000 */
.L_x_25452:
        /* <DEDUP_REMOVED lines=44> */
.L_x_25451:
[----:B------:R-:W-:Y:S05]  /*14240*/  BSYNC B0 ;  /* 0x0000000000007941 */ /* 0x000fea0003800000 */
.L_x_25450:
        /* <DEDUP_REMOVED lines=15> */
.L_x_25454:
        /* <DEDUP_REMOVED lines=12> */
.L_x_25457:
[----:B------:R-:W-:-:S07]  /*14400*/  IMAD.MOV.U32 R11, RZ, RZ, R28 ;  /* 0x000000ffff0b7224 */ /* 0x000fce00078e001c */
.L_x_25458:
[----:B------:R-:W-:Y:S05]  /*14410*/  BSYNC B0 ;  /* 0x0000000000007941 */ /* 0x000fea0003800000 */
.L_x_25456:
        /* <DEDUP_REMOVED lines=16> */
.L_x_25462:
[----:B------:R-:W-:Y:S05]  /*14520*/  BSYNC B1 ;  /* 0x0000000000017941 */ /* 0x000fea0003800000 */
.L_x_25461:
        /* <DEDUP_REMOVED lines=44> */
.L_x_25460:
[----:B------:R-:W-:Y:S05]  /*147f0*/  BSYNC B0 ;  /* 0x0000000000007941 */ /* 0x000fea0003800000 */
.L_x_25459:
        /* <DEDUP_REMOVED lines=10> */
.L_x_25455:
        /* <DEDUP_REMOVED lines=12> */
.L_x_25464:
[----:B------:R-:W-:-:S07]  /*14960*/  MOV R33, R28 ;  /* 0x0000001c00217202 */ /* 0x000fce0000000f00 */
.L_x_25465:
[----:B------:R-:W-:Y:S05]  /*14970*/  BSYNC B0 ;  /* 0x0000000000007941 */ /* 0x000fea0003800000 */
.L_x_25463:
        /* <DEDUP_REMOVED lines=16> */
.L_x_25469:
[----:B------:R-:W-:Y:S05]  /*14a80*/  BSYNC B1 ;  /* 0x0000000000017941 */ /* 0x000fea0003800000 */
.L_x_25468:
        /* <DEDUP_REMOVED lines=44> */
.L_x_25467:
[----:B------:R-:W-:Y:S05]  /*14d50*/  BSYNC B0 ;  /* 0x0000000000007941 */ /* 0x000fea0003800000 */
.L_x_25466:
        /* <DEDUP_REMOVED lines=15> */
.L_x_25470:
        /* <DEDUP_REMOVED lines=12> */
.L_x_25473:
[----:B------:R-:W-:-:S07]  /*14f10*/  IMAD.MOV.U32 R12, RZ, RZ, R28 ;  /* 0x000000ffff0c7224 */ /* 0x000fce00078e001c */
.L_x_25474:
[----:B------:R-:W-:Y:S05]  /*14f20*/  BSYNC B0 ;  /* 0x0000000000007941 */ /* 0x000fea0003800000 */
.L_x_25472:
        /* <DEDUP_REMOVED lines=16> */
.L_x_25478:
[----:B------:R-:W-:Y:S05]  /*15030*/  BSYNC B1 ;  /* 0x0000000000017941 */ /* 0x000fea0003800000 */
.L_x_25477:
        /* <DEDUP_REMOVED lines=44> */
.L_x_25476:
[----:B------:R-:W-:Y:S05]  /*15300*/  BSYNC B0 ;  /* 0x0000000000007941 */ /* 0x000fea0003800000 */
.L_x_25475:
        /* <DEDUP_REMOVED lines=10> */
.L_x_25471:
        /* <DEDUP_REMOVED lines=12> */
.L_x_25480:
[----:B------:R-:W-:-:S07]  /*15470*/  MOV R33, R28 ;  /* 0x0000001c00217202 */ /* 0x000fce0000000f00 */
.L_x_25481:
[----:B------:R-:W-:Y:S05]  /*15480*/  BSYNC B0 ;  /* 0x0000000000007941 */ /* 0x000fea0003800000 */
.L_x_25479:
        /* <DEDUP_REMOVED lines=16> */
.L_x_25485:
[----:B------:R-:W-:Y:S05]  /*15590*/  BSYNC B1 ;  /* 0x0000000000017941 */ /* 0x000fea0003800000 */
.L_x_25484:
        /* <DEDUP_REMOVED lines=44> */
.L_x_25483:
[----:B------:R-:W-:Y:S05]  /*15860*/  BSYNC B0 ;  /* 0x0000000000007941 */ /* 0x000fea0003800000 */
.L_x_25482:
        /* <DEDUP_REMOVED lines=15> */
.L_x_25486:
        /* <DEDUP_REMOVED lines=12> */
.L_x_25489:
[----:B------:R-:W-:-:S07]  /*15a20*/  IMAD.MOV.U32 R13, RZ, RZ, R28 ;  /* 0x000000ffff0d7224 */ /* 0x000fce00078e001c */
.L_x_25490:
[----:B------:R-:W-:Y:S05]  /*15a30*/  BSYNC B0 ;  /* 0x0000000000007941 */ /* 0x000fea0003800000 */
.L_x_25488:
        /* <DEDUP_REMOVED lines=16> */
.L_x_25494:
[----:B------:R-:W-:Y:S05]  /*15b40*/  BSYNC B1 ;  /* 0x0000000000017941 */ /* 0x000fea0003800000 */
.L_x_25493:
        /* <DEDUP_REMOVED lines=44> */
.L_x_25492:
[----:B------:R-:W-:Y:S05]  /*15e10*/  BSYNC B0 ;  /* 0x0000000000007941 */ /* 0x000fea0003800000 */
.L_x_25491:
        /* <DEDUP_REMOVED lines=10> */
.L_x_25487:
        /* <DEDUP_REMOVED lines=12> */
.L_x_25496:
[----:B------:R-:W-:-:S07]  /*15f80*/  MOV R39, R28 ;  /* 0x0000001c00277202 */ /* 0x000fce0000000f00 */
.L_x_25497:
[----:B------:R-:W-:Y:S05]  /*15f90*/  BSYNC B0 ;  /* 0x0000000000007941 */ /* 0x000fea0003800000 */
.L_x_25495:
        /* <DEDUP_REMOVED lines=16> */
.L_x_25501:
[----:B------:R-:W-:Y:S05]  /*160a0*/  BSYNC B1 ;  /* 0x0000000000017941 */ /* 0x000fea0003800000 */
.L_x_25500:
        /* <DEDUP_REMOVED lines=44> */
.L_x_25499:
[----:B------:R-:W-:Y:S05]  /*16370*/  BSYNC B0 ;  /* 0x0000000000007941 */ /* 0x000fea0003800000 */
.L_x_25498:
        /* <DEDUP_REMOVED lines=13> */
.L_x_25502:
        /* <DEDUP_REMOVED lines=12> */
.L_x_25505:
[----:B------:R-:W-:-:S07]  /*16510*/  IMAD.MOV.U32 R14, RZ, RZ, R28 ;  /* 0x000000ffff0e7224 */ /* 0x000fce00078e001c */
.L_x_25506:
[----:B------:R-:W-:Y:S05]  /*16520*/  BSYNC B0 ;  /* 0x0000000000007941 */ /* 0x000fea0003800000 */
.L_x_25504:
        /* <DEDUP_REMOVED lines=16> */
.L_x_25510:
[----:B------:R-:W-:Y:S05]  /*16630*/  BSYNC B1 ;  /* 0x0000000000017941 */ /* 0x000fea0003800000 */
.L_x_25509:
        /* <DEDUP_REMOVED lines=44> */
.L_x_25508:
[----:B------:R-:W-:Y:S05]  /*16900*/  BSYNC B0 ;  /* 0x0000000000007941 */ /* 0x000fea0003800000 */
.L_x_25507:
        /* <DEDUP_REMOVED lines=10> */
.L_x_25503:
        /* <DEDUP_REMOVED lines=12> */
.L_x_25512:
[----:B------:R-:W-:-:S07]  /*16a70*/  MOV R39, R28 ;  /* 0x0000001c00277202 */ /* 0x000fce0000000f00 */
.L_x_25513:
[----:B------:R-:W-:Y:S05]  /*16a80*/  BSYNC B0 ;  /* 0x0000000000007941 */ /* 0x000fea0003800000 */
.L_x_25511:
        /* <DEDUP_REMOVED lines=16> */
.L_x_25517:
[----:B------:R-:W-:Y:S05]  /*16b90*/  BSYNC B1 ;  /* 0x0000000000017941 */ /* 0x000fea0003800000 */
.L_x_25516:
        /* <DEDUP_REMOVED lines=44> */
.L_x_25515:
[----:B------:R-:W-:Y:S05]  /*16e60*/  BSYNC B0 ;  /* 0x0000000000007941 */ /* 0x000fea0003800000 */
.L_x_25514:
        /* <DEDUP_REMOVED lines=13> */
.L_x_25518:
        /* <DEDUP_REMOVED lines=12> */
.L_x_25521:
[----:B------:R-:W-:-:S07]  /*17000*/  IMAD.MOV.U32 R15, RZ, RZ, R28 ;  /* 0x000000ffff0f7224 */ /* 0x000fce00078e001c */
.L_x_25522:
[----:B------:R-:W-:Y:S05]  /*17010*/  BSYNC B0 ;  /* 0x0000000000007941 */ /* 0x000fea0003800000 */
.L_x_25520:
        /* <DEDUP_REMOVED lines=16> */
.L_x_25526:
[----:B------:R-:W-:Y:S05]  /*17120*/  BSYNC B1 ;  /* 0x0000000000017941 */ /* 0x000fea0003800000 */
.L_x_25525:
        /* <DEDUP_REMOVED lines=44> */
.L_x_25524:
[----:B------:R-:W-:Y:S05]  /*173f0*/  BSYNC B0 ;  /* 0x0000000000007941 */ /* 0x000fea0003800000 */
.L_x_25523:
        /* <DEDUP_REMOVED lines=10> */
.L_x_25519:
        /* <DEDUP_REMOVED lines=12> */
.L_x_25528:
[----:B------:R-:W-:-:S07]  /*17560*/  MOV R134, R28 ;  /* 0x0000001c00867202 */ /* 0x000fce0000000f00 */
.L_x_25529:
[----:B------:R-:W-:Y:S05]  /*17570*/  BSYNC B0 ;  /* 0x0000000000007941 */ /* 0x000fea0003800000 */
.L_x_25527:
        /* <DEDUP_REMOVED lines=16> */
.L_x_25533:
[----:B------:R-:W-:Y:S05]  /*17680*/  BSYNC B1 ;  /* 0x0000000000017941 */ /* 0x000fea0003800000 */
.L_x_25532:
        /* <DEDUP_REMOVED lines=44> */
.L_x_25531:
[----:B------:R-:W-:Y:S05]  /*17950*/  BSYNC B0 ;  /* 0x0000000000007941 */ /* 0x000fea0003800000 */
.L_x_25530:
        /* <DEDUP_REMOVED lines=13> */
.L_x_25534:
        /* <DEDUP_REMOVED lines=12> */
.L_x_25537:
[----:B------:R-:W-:-:S07]  /*17af0*/  IMAD.MOV.U32 R16, RZ, RZ, R28 ;  /* 0x000000ffff107224 */ /* 0x000fce00078e001c */
.L_x_25538:
[----:B------:R-:W-:Y:S05]  /*17b00*/  BSYNC B0 ;  /* 0x0000000000007941 */ /* 0x000fea0003800000 */
.L_x_25536:
        /* <DEDUP_REMOVED lines=19> */
.L_x_25542:
[----:B------:R-:W-:Y:S05]  /*17c40*/  BSYNC B1 ;  /* 0x0000000000017941 */ /* 0x000fea0003800000 */
.L_x_25541:
        /* <DEDUP_REMOVED lines=44> */
.L_x_25540:
[----:B------:R-:W-:Y:S05]  /*17f10*/  BSYNC B0 ;  /* 0x0000000000007941 */ /* 0x000fea0003800000 */
.L_x_25539:
        /* <DEDUP_REMOVED lines=10> */
.L_x_25535:
        /* <DEDUP_REMOVED lines=53> */
.L_x_25543:
        /* <DEDUP_REMOVED lines=21> */
.L_x_25545:
[----:B------:R-:W-:-:S07]  /*18460*/  MOV R154, R28 ;  /* 0x0000001c009a7202 */ /* 0x000fce0000000f00 */
.L_x_25546:
[----:B------:R-:W-:Y:S05]  /*18470*/  BSYNC B0 ;  /* 0x0000000000007941 */ /* 0x000fea0003800000 */
.L_x_25544:
        /* <DEDUP_REMOVED lines=16> */
.L_x_25550:
[----:B------:R-:W-:Y:S05]  /*18580*/  BSYNC B1 ;  /* 0x0000000000017941 */ /* 0x000fea0003800000 */
.L_x_25549:
        /* <DEDUP_REMOVED lines=44> */
.L_x_25548:
[----:B------:R-:W-:Y:S05]  /*18850*/  BSYNC B0 ;  /* 0x0000000000007941 */ /* 0x000fea0003800000 */
.L_x_25547:
        /* <DEDUP_REMOVED lines=15> */
.L_x_25551:
        /* <DEDUP_REMOVED lines=12> */
.L_x_25554:
[----:B------:R-:W-:-:S07]  /*18a10*/  IMAD.MOV.U32 R8, RZ, RZ, R28 ;  /* 0x000000ffff087224 */ /* 0x000fce00078e001c */
.L_x_25555:
[----:B------:R-:W-:Y:S05]  /*18a20*/  BSYNC B0 ;  /* 0x0000000000007941 */ /* 0x000fea0003800000 */
.L_x_25553:
        /* <DEDUP_REMOVED lines=16> */
.L_x_25559:
[----:B------:R-:W-:Y:S05]  /*18b30*/  BSYNC B1 ;  /* 0x0000000000017941 */ /* 0x000fea0003800000 */
.L_x_25558:
        /* <DEDUP_REMOVED lines=44> */
.L_x_25557:
[----:B------:R-:W-:Y:S05]  /*18e00*/  BSYNC B0 ;  /* 0x0000000000007941 */ /* 0x000fea0003800000 */
.L_x_25556:
        /* <DEDUP_REMOVED lines=10> */
.L_x_25552:
        /* <DEDUP_REMOVED lines=12> */
.L_x_25561:
[----:B------:R-:W-:-:S07]  /*18f70*/  MOV R149, R28 ;  /* 0x0000001c00957202 */ /* 0x000fce0000000f00 */
.L_x_25562:
[----:B------:R-:W-:Y:S05]  /*18f80*/  BSYNC B0 ;  /* 0x0000000000007941 */ /* 0x000fea0003800000 */
.L_x_25560:
        /* <DEDUP_REMOVED lines=16> */
.L_x_25566:
[----:B------:R-:W-:Y:S05]  /*19090*/  BSYNC B1 ;  /* 0x0000000000017941 */ /* 0x000fea0003800000 */
.L_x_25565:
        /* <DEDUP_REMOVED lines=44> */
.L_x_25564:
[----:B------:R-:W-:Y:S05]  /*19360*/  BSYNC B0 ;  /* 0x0000000000007941 */ /* 0x000fea0003800000 */
.L_x_25563:
        /* <DEDUP_REMOVED lines=15> */
.L_x_25567:
        /* <DEDUP_REMOVED lines=12> */
.L_x_25570:
[----:B------:R-:W-:-:S07]  /*19520*/  IMAD.MOV.U32 R10, RZ, RZ, R28 ;  /* 0x000000ffff0a7224 */ /* 0x000fce00078e001c */
.L_x_25571:
[----:B------:R-:W-:Y:S05]  /*19530*/  BSYNC B0 ;  /* 0x0000000000007941 */ /* 0x000fea0003800000 */
.L_x_25569:
        /* <DEDUP_REMOVED lines=16> */
.L_x_25575:
[----:B------:R-:W-:Y:S05]  /*19640*/  BSYNC B1 ;  /* 0x0000000000017941 */ /* 0x000fea0003800000 */
.L_x_25574:
        /* <DEDUP_REMOVED lines=44> */
.L_x_25573:
[----:B------:R-:W-:Y:S05]  /*19910*/  BSYNC B0 ;  /* 0x0000000000007941 */ /* 0x000fea0003800000 */
.L_x_25572:
        /* <DEDUP_REMOVED lines=10> */
.L_x_25568:
        /* <DEDUP_REMOVED lines=12> */
.L_x_25577:
[----:B------:R-:W-:-:S07]  /*19a80*/  MOV R132, R28 ;  /* 0x0000001c00847202 */ /* 0x000fce0000000f00 */
.L_x_25578:
[----:B------:R-:W-:Y:S05]  /*19a90*/  BSYNC B0 ;  /* 0x0000000000007941 */ /* 0x000fea0003800000 */
.L_x_25576:
        /* <DEDUP_REMOVED lines=16> */
.L_x_25582:
[----:B------:R-:W-:Y:S05]  /*19ba0*/  BSYNC B1 ;  /* 0x0000000000017941 */ /* 0x000fea0003800000 */
.L_x_25581:
        /* <DEDUP_REMOVED lines=44> */
.L_x_25580:
[----:B------:R-:W-:Y:S05]  /*19e70*/  BSYNC B0 ;  /* 0x0000000000007941 */ /* 0x000fea0003800000 */
.L_x_25579:
        /* <DEDUP_REMOVED lines=15> */
.L_x_25583:
        /* <DEDUP_REMOVED lines=12> */
.L_x_25586:
[----:B------:R-:W-:-:S07]  /*1a030*/  IMAD.MOV.U32 R11, RZ, RZ, R28 ;  /* 0x000000ffff0b7224 */ /* 0x000fce00078e001c */
.L_x_25587:
[----:B------:R-:W-:Y:S05]  /*1a040*/  BSYNC B0 ;  /* 0x0000000000007941 */ /* 0x000fea0003800000 */
.L_x_25585:
        /* <DEDUP_REMOVED lines=16> */
.L_x_25591:
[----:B------:R-:W-:Y:S05]  /*1a150*/  BSYNC B1 ;  /* 0x0000000000017941 */ /* 0x000fea0003800000 */
.L_x_25590:
        /* <DEDUP_REMOVED lines=44> */
.L_x_25589:
[----:B------:R-:W-:Y:S05]  /*1a420*/  BSYNC B0 ;  /* 0x0000000000007941 */ /* 0x000fea0003800000 */
.L_x_25588:
        /* <DEDUP_REMOVED lines=10> */
.L_x_25584:
        /* <DEDUP_REMOVED lines=12> */
.L_x_25593:
[----:B------:R-:W-:-:S07]  /*1a590*/  MOV R132, R28 ;  /* 0x0000001c00847202 */ /* 0x000fce0000000f00 */
.L_x_25594:
[----:B------:R-:W-:Y:S05]  /*1a5a0*/  BSYNC B0 ;  /* 0x0000000000007941 */ /* 0x000fea0003800000 */
.L_x_25592:
        /* <DEDUP_REMOVED lines=16> */
.L_x_25598:
[----:B------:R-:W-:Y:S05]  /*1a6b0*/  BSYNC B1 ;  /* 0x0000000000017941 */ /* 0x000fea0003800000 */
.L_x_25597:
        /* <DEDUP_REMOVED lines=44> */
.L_x_25596:
[----:B------:R-:W-:Y:S05]  /*1a980*/  BSYNC B0 ;  /* 0x0000000000007941 */ /* 0x000fea0003800000 */
.L_x_25595:
        /* <DEDUP_REMOVED lines=15> */
.L_x_25599:
        /* <DEDUP_REMOVED lines=12> */
.L_x_25602:
[----:B------:R-:W-:-:S07]  /*1ab40*/  IMAD.MOV.U32 R12, RZ, RZ, R28 ;  /* 0x000000ffff0c7224 */ /* 0x000fce00078e001c */
.L_x_25603:
[----:B------:R-:W-:Y:S05]  /*1ab50*/  BSYNC B0 ;  /* 0x0000000000007941 */ /* 0x000fea0003800000 */
.L_x_25601:
        /* <DEDUP_REMOVED lines=16> */
.L_x_25607:
[----:B------:R-:W-:Y:S05]  /*1ac60*/  BSYNC B1 ;  /* 0x0000000000017941 */ /* 0x000fea0003800000 */
.L_x_25606:
        /* <DEDUP_REMOVED lines=44> */
.L_x_25605:
[----:B------:R-:W-:Y:S05]  /*1af30*/  BSYNC B0 ;  /* 0x0000000000007941 */ /* 0x000fea0003800000 */
.L_x_25604:
        /* <DEDUP_REMOVED lines=10> */
.L_x_25600:
        /* <DEDUP_REMOVED lines=12> */
.L_x_25609:
[----:B------:R-:W-:-:S07]  /*1b0a0*/  MOV R154, R28 ;  /* 0x0000001c009a7202 */ /* 0x000fce0000000f00 */
.L_x_25610:
[----:B------:R-:W-:Y:S05]  /*1b0b0*/  BSYNC B0 ;  /* 0x0000000000007941 */ /* 0x000fea0003800000 */
.L_x_25608:
        /* <DEDUP_REMOVED lines=16> */
.L_x_25614:
[----:B------:R-:W-:Y:S05]  /*1b1c0*/  BSYNC B1 ;  /* 0x0000000000017941 */ /* 0x000fea0003800000 */
.L_x_25613:
        /* <DEDUP_REMOVED lines=44> */
.L_x_25612:
[----:B------:R-:W-:Y:S05]  /*1b490*/  BSYNC B0 ;  /* 0x0000000000007941 */ /* 0x000fea0003800000 */
.L_x_25611:
        /* <DEDUP_REMOVED lines=15> */
.L_x_25615:
        /* <DEDUP_REMOVED lines=12> */
.L_x_25618:
[----:B------:R-:W-:-:S07]  /*1b650*/  IMAD.MOV.U32 R13, RZ, RZ, R28 ;  /* 0x000000ffff0d7224 */ /* 0x000fce00078e001c */
.L_x_25619:
[----:B------:R-:W-:Y:S05]  /*1b660*/  BSYNC B0 ;  /* 0x0000000000007941 */ /* 0x000fea0003800000 */
.L_x_25617:
        /* <DEDUP_REMOVED lines=16> */
.L_x_25623:
[----:B------:R-:W-:Y:S05]  /*1b770*/  BSYNC B1 ;  /* 0x0000000000017941 */ /* 0x000fea0003800000 */
.L_x_25622:
        /* <DEDUP_REMOVED lines=44> */
.L_x_25621:
[----:B------:R-:W-:Y:S05]  /*1ba40*/  BSYNC B0 ;  /* 0x0000000000007941 */ /* 0x000fea0003800000 */
.L_x_25620:
        /* <DEDUP_REMOVED lines=10> */
.L_x_25616:
        /* <DEDUP_REMOVED lines=12> */
.L_x_25625:
[----:B------:R-:W-:-:S07]  /*1bbb0*/  MOV R153, R28 ;  /* 0x0000001c00997202 */ /* 0x000fce0000000f00 */
.L_x_25626:
[----:B------:R-:W-:Y:S05]  /*1bbc0*/  BSYNC B0 ;  /* 0x0000000000007941 */ /* 0x000fea0003800000 */
.L_x_25624:
        /* <DEDUP_REMOVED lines=16> */
.L_x_25630:
[----:B------:R-:W-:Y:S05]  /*1bcd0*/  BSYNC B1 ;  /* 0x0000000000017941 */ /* 0x000fea0003800000 */
.L_x_25629:
        /* <DEDUP_REMOVED lines=44> */
.L_x_25628:
[----:B------:R-:W-:Y:S05]  /*1bfa0*/  BSYNC B0 ;  /* 0x0000000000007941 */ /* 0x000fea0003800000 */
.L_x_25627:
        /* <DEDUP_REMOVED lines=13> */
.L_x_25631:
        /* <DEDUP_REMOVED lines=12> */
.L_x_25634:
[----:B------:R-:W-:-:S07]  /*1c140*/  IMAD.MOV.U32 R14, RZ, RZ, R28 ;  /* 0x000000ffff0e7224 */ /* 0x000fce00078e001c */
.L_x_25635:
[----:B------:R-:W-:Y:S05]  /*1c150*/  BSYNC B0 ;  /* 0x0000000000007941 */ /* 0x000fea0003800000 */
.L_x_25633:
        /* <DEDUP_REMOVED lines=16> */
.L_x_25639:
[----:B------:R-:W-:Y:S05]  /*1c260*/  BSYNC B1 ;  /* 0x0000000000017941 */ /* 0x000fea0003800000 */
.L_x_25638:
        /* <DEDUP_REMOVED lines=44> */
.L_x_25637:
[----:B------:R-:W-:Y:S05]  /*1c530*/  BSYNC B0 ;  /* 0x0000000000007941 */ /* 0x000fea0003800000 */
.L_x_25636:
        /* <DEDUP_REMOVED lines=10> */
.L_x_25632:
        /* <DEDUP_REMOVED lines=12> */
.L_x_25641:
[----:B------:R-:W-:-:S07]  /*1c6a0*/  MOV R134, R28 ;  /* 0x0000001c00867202 */ /* 0x000fce0000000f00 */
.L_x_25642:
[----:B------:R-:W-:Y:S05]  /*1c6b0*/  BSYNC B0 ;  /* 0x0000000000007941 */ /* 0x000fea0003800000 */
.L_x_25640:
        /* <DEDUP_REMOVED lines=16> */
.L_x_25646:
[----:B------:R-:W-:Y:S05]  /*1c7c0*/  BSYNC B1 ;  /* 0x0000000000017941 */ /* 0x000fea0003800000 */
.L_x_25645:
        /* <DEDUP_REMOVED lines=44> */
.L_x_25644:
[----:B------:R-:W-:Y:S05]  /*1ca90*/  BSYNC B0 ;  /* 0x0000000000007941 */ /* 0x000fea0003800000 */
.L_x_25643:
        /* <DEDUP_REMOVED lines=13> */
.L_x_25647:
        /* <DEDUP_REMOVED lines=12> */
.L_x_25650:
[----:B------:R-:W-:-:S07]  /*1cc30*/  IMAD.MOV.U32 R15, RZ, RZ, R28 ;  /* 0x000000ffff0f7224 */ /* 0x000fce00078e001c */
.L_x_25651:
[----:B------:R-:W-:Y:S05]  /*1cc40*/  BSYNC B0 ;  /* 0x0000000000007941 */ /* 0x000fea0003800000 */
.L_x_25649:
        /* <DEDUP_REMOVED lines=16> */
.L_x_25655:
[----:B------:R-:W-:Y:S05]  /*1cd50*/  BSYNC B1 ;  /* 0x0000000000017941 */ /* 0x000fea0003800000 */
.L_x_25654:
        /* <DEDUP_REMOVED lines=44> */
.L_x_25653:
[----:B------:R-:W-:Y:S05]  /*1d020*/  BSYNC B0 ;  /* 0x0000000000007941 */ /* 0x000fea0003800000 */
.L_x_25652:
        /* <DEDUP_REMOVED lines=10> */
.L_x_25648:
        /* <DEDUP_REMOVED lines=12> */
.L_x_25657:
[----:B------:R-:W-:-:S07]  /*1d190*/  MOV R134, R28 ;  /* 0x0000001c00867202 */ /* 0x000fce0000000f00 */
.L_x_25658:
[----:B------:R-:W-:Y:S05]  /*1d1a0*/  BSYNC B0 ;  /* 0x0000000000007941 */ /* 0x000fea0003800000 */
.L_x_25656:
        /* <DEDUP_REMOVED lines=16> */
.L_x_25662:
[----:B------:R-:W-:Y:S05]  /*1d2b0*/  BSYNC B1 ;  /* 0x0000000000017941 */ /* 0x000fea0003800000 */
.L_x_25661:
        /* <DEDUP_REMOVED lines=44> */
.L_x_25660:
[----:B------:R-:W-:Y:S05]  /*1d580*/  BSYNC B0 ;  /* 0x0000000000007941 */ /* 0x000fea0003800000 */
.L_x_25659:
        /* <DEDUP_REMOVED lines=13> */
.L_x_25663:
        /* <DEDUP_REMOVED lines=12> */
.L_x_25666:
[----:B------:R-:W-:-:S07]  /*1d720*/  IMAD.MOV.U32 R16, RZ, RZ, R28 ;  /* 0x000000ffff107224 */ /* 0x000fce00078e001c */
.L_x_25667:
[----:B------:R-:W-:Y:S05]  /*1d730*/  BSYNC B0 ;  /* 0x0000000000007941 */ /* 0x000fea0003800000 */
.L_x_25665:
        /* <DEDUP_REMOVED lines=19> */
.L_x_25671:
[----:B------:R-:W-:Y:S05]  /*1d870*/  BSYNC B1 ;  /* 0x0000000000017941 */ /* 0x000fea0003800000 */
.L_x_25670:
        /* <DEDUP_REMOVED lines=44> */
.L_x_25669:
[----:B------:R-:W-:Y:S05]  /*1db40*/  BSYNC B0 ;  /* 0x0000000000007941 */ /* 0x000fea0003800000 */
.L_x_25668:
        /* <DEDUP_REMOVED lines=10> */
.L_x_25664:
        /* <DEDUP_REMOVED lines=53> */
.L_x_25672:
        /* <DEDUP_REMOVED lines=21> */
.L_x_25674:
[----:B------:R-:W-:-:S07]  /*1e090*/  MOV R161, R28 ;  /* 0x0000001c00a17202 */ /* 0x000fce0000000f00 */
.L_x_25675:
[----:B------:R-:W-:Y:S05]  /*1e0a0*/  BSYNC B0 ;  /* 0x0000000000007941 */ /* 0x000fea0003800000 */
.L_x_25673:
        /* <DEDUP_REMOVED lines=16> */
.L_x_25679:
[----:B------:R-:W-:Y:S05]  /*1e1b0*/  BSYNC B1 ;  /* 0x0000000000017941 */ /* 0x000fea0003800000 */
.L_x_25678:
        /* <DEDUP_REMOVED lines=44> */
.L_x_25677:
[----:B------:R-:W-:Y:S05]  /*1e480*/  BSYNC B0 ;  /* 0x0000000000007941 */ /* 0x000fea0003800000 */
.L_x_25676:
        /* <DEDUP_REMOVED lines=15> */
.L_x_25680:
        /* <DEDUP_REMOVED lines=12> */
.L_x_25683:
[----:B------:R-:W-:-:S07]  /*1e640*/  IMAD.MOV.U32 R8, RZ, RZ, R28 ;  /* 0x000000ffff087224 */ /* 0x000fce00078e001c */
.L_x_25684:
[----:B------:R-:W-:Y:S05]  /*1e650*/  BSYNC B0 ;  /* 0x0000000000007941 */ /* 0x000fea0003800000 */
.L_x_25682:
        /* <DEDUP_REMOVED lines=16> */
.L_x_25688:
[----:B------:R-:W-:Y:S05]  /*1e760*/  BSYNC B1 ;  /* 0x0000000000017941 */ /* 0x000fea0003800000 */
.L_x_25687:
        /* <DEDUP_REMOVED lines=44> */
.L_x_25686:
[----:B------:R-:W-:Y:S05]  /*1ea30*/  BSYNC B0 ;  /* 0x0000000000007941 */ /* 0x000fea0003800000 */
.L_x_25685:
        /* <DEDUP_REMOVED lines=10> */
.L_x_25681:
        /* <DEDUP_REMOVED lines=12> */
.L_x_25690:
[----:B------:R-:W-:-:S07]  /*1eba0*/  MOV R168, R28 ;  /* 0x0000001c00a87202 */ /* 0x000fce0000000f00 */
.L_x_25691:
[----:B------:R-:W-:Y:S05]  /*1ebb0*/  BSYNC B0 ;  /* 0x0000000000007941 */ /* 0x000fea0003800000 */
.L_x_25689:
        /* <DEDUP_REMOVED lines=16> */
.L_x_25695:
[----:B------:R-:W-:Y:S05]  /*1ecc0*/  BSYNC B1 ;  /* 0x0000000000017941 */ /* 0x000fea0003800000 */
.L_x_25694:
        /* <DEDUP_REMOVED lines=44> */
.L_x_25693:
[----:B------:R-:W-:Y:S05]  /*1ef90*/  BSYNC B0 ;  /* 0x0000000000007941 */ /* 0x000fea0003800000 */
.L_x_25692:
        /* <DEDUP_REMOVED lines=15> */
.L_x_25696:
        /* <DEDUP_REMOVED lines=12> */
.L_x_25699:
[----:B------:R-:W-:-:S07]  /*1f150*/  IMAD.MOV.U32 R10, RZ, RZ, R28 ;  /* 0x000000ffff0a7224 */ /* 0x000fce00078e001c */
.L_x_25700:
[----:B------:R-:W-:Y:S05]  /*1f160*/  BSYNC B0 ;  /* 0x0000000000007941 */ /* 0x000fea0003800000 */
.L_x_25698:
        /* <DEDUP_REMOVED lines=16> */
.L_x_25704:
[----:B------:R-:W-:Y:S05]  /*1f270*/  BSYNC B1 ;  /* 0x0000000000017941 */ /* 0x000fea0003800000 */
.L_x_25703:
        /* <DEDUP_REMOVED lines=44> */
.L_x_25702:
[----:B------:R-:W-:Y:S05]  /*1f540*/  BSYNC B0 ;  /* 0x0000000000007941 */ /* 0x000fea0003800000 */
.L_x_25701:
        /* <DEDUP_REMOVED lines=10> */
.L_x_25697:
        /* <DEDUP_REMOVED lines=12> */
.L_x_25706:
[----:B------:R-:W-:-:S07]  /*1f6b0*/  MOV R132, R28 ;  /* 0x0000001c00847202 */ /* 0x000fce0000000f00 */
.L_x_25707:
[----:B------:R-:W-:Y:S05]  /*1f6c0*/  BSYNC B0 ;  /* 0x0000000000007941 */ /* 0x000fea0003800000 */
.L_x_25705:
        /* <DEDUP_REMOVED lines=16> */
.L_x_25711:
[----:B------:R-:W-:Y:S05]  /*1f7d0*/  BSYNC B1 ;  /* 0x0000000000017941 */ /* 0x000fea0003800000 */
.L_x_25710:
        /* <DEDUP_REMOVED lines=44> */
.L_x_25709:
[----:B------:R-:W-:Y:S05]  /*1faa0*/  BSYNC B0 ;  /* 0x0000000000007941 */ /* 0x000fea0003800000 */
.L_x_25708:
        /* <DEDUP_REMOVED lines=15> */
.L_x_25712:
        /* <DEDUP_REMOVED lines=12> */
.L_x_25715:
[----:B------:R-:W-:-:S07]  /*1fc60*/  IMAD.MOV.U32 R11, RZ, RZ, R28 ;  /* 0x000000ffff0b7224 */ /* 0x000fce00078e001c */
.L_x_25716:
[----:B------:R-:W-:Y:S05]  /*1fc70*/  BSYNC B0 ;  /* 0x0000000000007941 */ /* 0x000fea0003800000 */
.L_x_25714:
        /* <DEDUP_REMOVED lines=16> */
.L_x_25720:
[----:B------:R-:W-:Y:S05]  /*1fd80*/  BSYNC B1 ;  /* 0x0000000000017941 */ /* 0x000fea0003800000 */
.L_x_25719:
        /* <DEDUP_REMOVED lines=44> */
.L_x_25718:
[----:B------:R-:W-:Y:S05]  /*20050*/  BSYNC B0 ;  /* 0x0000000000007941 */ /* 0x000fea0003800000 */
.L_x_25717:
        /* <DEDUP_REMOVED lines=10> */
.L_x_25713:
        /* <DEDUP_REMOVED lines=12> */
.L_x_25722:
[----:B------:R-:W-:-:S07]  /*201c0*/  MOV R132, R28 ;  /* 0x0000001c00847202 */ /* 0x000fce0000000f00 */
.L_x_25723:
[----:B------:R-:W-:Y:S05]  /*201d0*/  BSYNC B0 ;  /* 0x0000000000007941 */ /* 0x000fea0003800000 */
.L_x_25721:
        /* <DEDUP_REMOVED lines=16> */
.L_x_25727:
[----:B------:R-:W-:Y:S05]  /*202e0*/  BSYNC B1 ;  /* 0x0000000000017941 */ /* 0x000fea0003800000 */
.L_x_25726:
        /* <DEDUP_REMOVED lines=44> */
.L_x_25725:
[----:B------:R-:W-:Y:S05]  /*205b0*/  BSYNC B0 ;  /* 0x0000000000007941 */ /* 0x000fea0003800000 */
.L_x_25724:
        /* <DEDUP_REMOVED lines=15> */
.L_x_25728:
        /* <DEDUP_REMOVED lines=12> */
.L_x_25731:
[----:B------:R-:W-:-:S07]  /*20770*/  IMAD.MOV.U32 R12, RZ, RZ, R28 ;  /* 0x000000ffff0c7224 */ /* 0x000fce00078e001c */
.L_x_25732:
[----:B------:R-:W-:Y:S05]  /*20780*/  BSYNC B0 ;  /* 0x0000000000007941 */ /* 0x000fea0003800000 */
.L_x_25730:
        /* <DEDUP_REMOVED lines=16> */
.L_x_25736:
[----:B------:R-:W-:Y:S05]  /*20890*/  BSYNC B1 ;  /* 0x0000000000017941 */ /* 0x000fea0003800000 */
.L_x_25735:
        /* <DEDUP_REMOVED lines=44> */
.L_x_25734:
[----:B------:R-:W-:Y:S05]  /*20b60*/  BSYNC B0 ;  /* 0x0000000000007941 */ /* 0x000fea0003800000 */
.L_x_25733:
        /* <DEDUP_REMOVED lines=10> */
.L_x_25729:
        /* <DEDUP_REMOVED lines=12> */
.L_x_25738:
[----:B------:R-:W-:-:S07]  /*20cd0*/  MOV R165, R28 ;  /* 0x0000001c00a57202 */ /* 0x000fce0000000f00 */
.L_x_25739:
[----:B------:R-:W-:Y:S05]  /*20ce0*/  BSYNC B0 ;  /* 0x0000000000007941 */ /* 0x000fea0003800000 */
.L_x_25737:
        /* <DEDUP_REMOVED lines=16> */
.L_x_25743:
[----:B------:R-:W-:Y:S05]  /*20df0*/  BSYNC B1 ;  /* 0x0000000000017941 */ /* 0x000fea0003800000 */
.L_x_25742:
        /* <DEDUP_REMOVED lines=44> */
.L_x_25741:
[----:B------:R-:W-:Y:S05]  /*210c0*/  BSYNC B0 ;  /* 0x0000000000007941 */ /* 0x000fea0003800000 */
.L_x_25740:
        /* <DEDUP_REMOVED lines=15> */
.L_x_25744:
        /* <DEDUP_REMOVED lines=12> */
.L_x_25747:
[----:B------:R-:W-:-:S07]  /*21280*/  IMAD.MOV.U32 R13, RZ, RZ, R28 ;  /* 0x000000ffff0d7224 */ /* 0x000fce00078e001c */
.L_x_25748:
[----:B------:R-:W-:Y:S05]  /*21290*/  BSYNC B0 ;  /* 0x0000000000007941 */ /* 0x000fea0003800000 */
.L_x_25746:
        /* <DEDUP_REMOVED lines=16> */
.L_x_25752:
[----:B------:R-:W-:Y:S05]  /*213a0*/  BSYNC B1 ;  /* 0x0000000000017941 */ /* 0x000fea0003800000 */
.L_x_25751:
        /* <DEDUP_REMOVED lines=44> */
.L_x_25750:
[----:B------:R-:W-:Y:S05]  /*21670*/  BSYNC B0 ;  /* 0x0000000000007941 */ /* 0x000fea0003800000 */
.L_x_25749:
        /* <DEDUP_REMOVED lines=10> */
.L_x_25745:
        /* <DEDUP_REMOVED lines=12> */
.L_x_25754:
[----:B------:R-:W-:-:S07]  /*217e0*/  MOV R170, R28 ;  /* 0x0000001c00aa7202 */ /* 0x000fce0000000f00 */
.L_x_25755:
[----:B------:R-:W-:Y:S05]  /*217f0*/  BSYNC B0 ;  /* 0x0000000000007941 */ /* 0x000fea0003800000 */
.L_x_25753:
        /* <DEDUP_REMOVED lines=16> */
.L_x_25759:
[----:B------:R-:W-:Y:S05]  /*21900*/  BSYNC B1 ;  /* 0x0000000000017941 */ /* 0x000fea0003800000 */
.L_x_25758:
        /* <DEDUP_REMOVED lines=44> */
.L_x_25757:
[----:B------:R-:W-:Y:S05]  /*21bd0*/  BSYNC B0 ;  /* 0x0000000000007941 */ /* 0x000fea0003800000 */
.L_x_25756:
        /* <DEDUP_REMOVED lines=13> */
.L_x_25760:
        /* <DEDUP_REMOVED lines=12> */
.L_x_25763:
[----:B------:R-:W-:-:S07]  /*21d70*/  IMAD.MOV.U32 R14, RZ, RZ, R28 ;  /* 0x000000ffff0e7224 */ /* 0x000fce00078e001c */
.L_x_25764:
[----:B------:R-:W-:Y:S05]  /*21d80*/  BSYNC B0 ;  /* 0x0000000000007941 */ /* 0x000fea0003800000 */
.L_x_25762:
        /* <DEDUP_REMOVED lines=16> */
.L_x_25768:
[----:B------:R-:W-:Y:S05]  /*21e90*/  BSYNC B1 ;  /* 0x0000000000017941 */ /* 0x000fea0003800000 */
.L_x_25767:
        /* <DEDUP_REMOVED lines=44> */
.L_x_25766:
[----:B------:R-:W-:Y:S05]  /*22160*/  BSYNC B0 ;  /* 0x0000000000007941 */ /* 0x000fea0003800000 */
.L_x_25765:
        /* <DEDUP_REMOVED lines=10> */
.L_x_25761:
        /* <DEDUP_REMOVED lines=12> */
.L_x_25770:
[----:B------:R-:W-:-:S07]  /*222d0*/  MOV R134, R28 ;  /* 0x0000001c00867202 */ /* 0x000fce0000000f00 */
.L_x_25771:
[----:B------:R-:W-:Y:S05]  /*222e0*/  BSYNC B0 ;  /* 0x0000000000007941 */ /* 0x000fea0003800000 */
.L_x_25769:
        /* <DEDUP_REMOVED lines=16> */
.L_x_25775:
[----:B------:R-:W-:Y:S05]  /*223f0*/  BSYNC B1 ;  /* 0x0000000000017941 */ /* 0x000fea0003800000 */
.L_x_25774:
        /* <DEDUP_REMOVED lines=44> */
.L_x_25773:
[----:B------:R-:W-:Y:S05]  /*226c0*/  BSYNC B0 ;  /* 0x0000000000007941 */ /* 0x000fea0003800000 */
.L_x_25772:
        /* <DEDUP_REMOVED lines=13> */
.L_x_25776:
        /* <DEDUP_REMOVED lines=12> */
.L_x_25779:
[----:B------:R-:W-:-:S07]  /*22860*/  IMAD.MOV.U32 R15, RZ, RZ, R28 ;  /* 0x000000ffff0f7224 */ /* 0x000fce00078e001c */
.L_x_25780:
[----:B------:R-:W-:Y:S05]  /*22870*/  BSYNC B0 ;  /* 0x0000000000007941 */ /* 0x000fea0003800000 */
.L_x_25778:
        /* <DEDUP_REMOVED lines=16> */
.L_x_25784:
[----:B------:R-:W-:Y:S05]  /*22980*/  BSYNC B1 ;  /* 0x0000000000017941 */ /* 0x000fea0003800000 */
.L_x_25783:
        /* <DEDUP_REMOVED lines=44> */
.L_x_25782:
[----:B------:R-:W-:Y:S05]  /*22c50*/  BSYNC B0 ;  /* 0x0000000000007941 */ /* 0x000fea0003800000 */
.L_x_25781:
        /* <DEDUP_REMOVED lines=10> */
.L_x_25777:
        /* <DEDUP_REMOVED lines=12> */
.L_x_25786:
[----:B------:R-:W-:-:S07]  /*22dc0*/  MOV R134, R28 ;  /* 0x0000001c00867202 */ /* 0x000fce0000000f00 */
.L_x_25787:
[----:B------:R-:W-:Y:S05]  /*22dd0*/  BSYNC B0 ;  /* 0x0000000000007941 */ /* 0x000fea0003800000 */
.L_x_25785:
        /* <DEDUP_REMOVED lines=16> */
.L_x_25791:
[----:B------:R-:W-:Y:S05]  /*22ee0*/  BSYNC B1 ;  /* 0x0000000000017941 */ /* 0x000fea0003800000 */
.L_x_25790:
        /* <DEDUP_REMOVED lines=44> */
.L_x_25789:
[----:B------:R-:W-:Y:S05]  /*231b0*/  BSYNC B0 ;  /* 0x0000000000007941 */ /* 0x000fea0003800000 */
.L_x_25788:
        /* <DEDUP_REMOVED lines=13> */
.L_x_25792:
        /* <DEDUP_REMOVED lines=12> */
.L_x_25795:
[----:B------:R-:W-:-:S07]  /*23350*/  IMAD.MOV.U32 R16, RZ, RZ, R28 ;  /* 0x000000ffff107224 */ /* 0x000fce00078e001c */
.L_x_25796:
[----:B------:R-:W-:Y:S05]  /*23360*/  BSYNC B0 ;  /* 0x0000000000007941 */ /* 0x000fea0003800000 */
.L_x_25794:
        /* <DEDUP_REMOVED lines=19> */
.L_x_25800:
[----:B------:R-:W-:Y:S05]  /*234a0*/  BSYNC B1 ;  /* 0x0000000000017941 */ /* 0x000fea0003800000 */
.L_x_25799:
        /* <DEDUP_REMOVED lines=44> */
.L_x_25798:
[----:B------:R-:W-:Y:S05]  /*23770*/  BSYNC B0 ;  /* 0x0000000000007941 */ /* 0x000fea0003800000 */
.L_x_25797:
        /* <DEDUP_REMOVED lines=10> */
.L_x_25793:
        /* <DEDUP_REMOVED lines=53> */
.L_x_25801:
        /* <DEDUP_REMOVED lines=21> */
.L_x_25803:
[----:B------:R-:W-:-:S07]  /*23cc0*/  MOV R176, R28 ;  /* 0x0000001c00b07202 */ /* 0x000fce0000000f00 */
.L_x_25804:
[----:B------:R-:W-:Y:S05]  /*23cd0*/  BSYNC B0 ;  /* 0x0000000000007941 */ /* 0x000fea0003800000 */
.L_x_25802:
        /* <DEDUP_REMOVED lines=16> */
.L_x_25808:
[----:B------:R-:W-:Y:S05]  /*23de0*/  BSYNC B1 ;  /* 0x0000000000017941 */ /* 0x000fea0003800000 */
.L_x_25807:
        /* <DEDUP_REMOVED lines=44> */
.L_x_25806:
[----:B------:R-:W-:Y:S05]  /*240b0*/  BSYNC B0 ;  /* 0x0000000000007941 */ /* 0x000fea0003800000 */
.L_x_25805:
        /* <DEDUP_REMOVED lines=15> */
.L_x_25809:
        /* <DEDUP_REMOVED lines=12> */
.L_x_25812:
[----:B------:R-:W-:-:S07]  /*24270*/  IMAD.MOV.U32 R8, RZ, RZ, R28 ;  /* 0x000000ffff087224 */ /* 0x000fce00078e001c */
.L_x_25813:
[----:B------:R-:W-:Y:S05]  /*24280*/  BSYNC B0 ;  /* 0x0000000000007941 */ /* 0x000fea0003800000 */
.L_x_25811:
        /* <DEDUP_REMOVED lines=16> */
.L_x_25817:
[----:B------:R-:W-:Y:S05]  /*24390*/  BSYNC B1 ;  /* 0x0000000000017941 */ /* 0x000fea0003800000 */
.L_x_25816:
        /* <DEDUP_REMOVED lines=44> */
.L_x_25815:
[----:B------:R-:W-:Y:S05]  /*24660*/  BSYNC B0 ;  /* 0x0000000000007941 */ /* 0x000fea0003800000 */
.L_x_25814:
        /* <DEDUP_REMOVED lines=10> */
.L_x_25810:
        /* <DEDUP_REMOVED lines=12> */
.L_x_25819:
[----:B------:R-:W-:-:S07]  /*247d0*/  MOV R171, R28 ;  /* 0x0000001c00ab7202 */ /* 0x000fce0000000f00 */
.L_x_25820:
[----:B------:R-:W-:Y:S05]  /*247e0*/  BSYNC B0 ;  /* 0x0000000000007941 */ /* 0x000fea0003800000 */
.L_x_25818:
        /* <DEDUP_REMOVED lines=16> */
.L_x_25824:
[----:B------:R-:W-:Y:S05]  /*248f0*/  BSYNC B1 ;  /* 0x0000000000017941 */ /* 0x000fea0003800000 */
.L_x_25823:
        /* <DEDUP_REMOVED lines=44> */
.L_x_25822:
[----:B------:R-:W-:Y:S05]  /*24bc0*/  BSYNC B0 ;  /* 0x0000000000007941 */ /* 0x000fea0003800000 */
.L_x_25821:
        /* <DEDUP_REMOVED lines=15> */
.L_x_25825:
        /* <DEDUP_REMOVED lines=12> */
.L_x_25828:
[----:B------:R-:W-:-:S07]  /*24d80*/  IMAD.MOV.U32 R10, RZ, RZ, R28 ;  /* 0x000000ffff0a7224 */ /* 0x000fce00078e001c */
.L_x_25829:
[----:B------:R-:W-:Y:S05]  /*24d90*/  BSYNC B0 ;  /* 0x0000000000007941 */ /* 0x000fea0003800000 */
.L_x_25827:
        /* <DEDUP_REMOVED lines=16> */
.L_x_25833:
[----:B------:R-:W-:Y:S05]  /*24ea0*/  BSYNC B1 ;  /* 0x0000000000017941 */ /* 0x000fea0003800000 */
.L_x_25832:
        /* <DEDUP_REMOVED lines=44> */
.L_x_25831:
[----:B------:R-:W-:Y:S05]  /*25170*/  BSYNC B0 ;  /* 0x0000000000007941 */ /* 0x000fea0003800000 */
.L_x_25830:
        /* <DEDUP_REMOVED lines=10> */
.L_x_25826:
        /* <DEDUP_REMOVED lines=12> */
.L_x_25835:
[----:B------:R-:W-:-:S07]  /*252e0*/  MOV R132, R28 ;  /* 0x0000001c00847202 */ /* 0x000fce0000000f00 */
.L_x_25836:
[----:B------:R-:W-:Y:S05]  /*252f0*/  BSYNC B0 ;  /* 0x0000000000007941 */ /* 0x000fea0003800000 */
.L_x_25834:
        /* <DEDUP_REMOVED lines=16> */
.L_x_25840:
[----:B------:R-:W-:Y:S05]  /*25400*/  BSYNC B1 ;  /* 0x0000000000017941 */ /* 0x000fea0003800000 */
.L_x_25839:
        /* <DEDUP_REMOVED lines=44> */
.L_x_25838:
[----:B------:R-:W-:Y:S05]  /*256d0*/  BSYNC B0 ;  /* 0x0000000000007941 */ /* 0x000fea0003800000 */
.L_x_25837:
        /* <DEDUP_REMOVED lines=15> */
.L_x_25841:
        /* <DEDUP_REMOVED lines=12> */
.L_x_25844:
[----:B------:R-:W-:-:S07]  /*25890*/  IMAD.MOV.U32 R11, RZ, RZ, R28 ;  /* 0x000000ffff0b7224 */ /* 0x000fce00078e001c */
.L_x_25845:
[----:B------:R-:W-:Y:S05]  /*258a0*/  BSYNC B0 ;  /* 0x0000000000007941 */ /* 0x000fea0003800000 */
.L_x_25843:
        /* <DEDUP_REMOVED lines=16> */
.L_x_25849:
[----:B------:R-:W-:Y:S05]  /*259b0*/  BSYNC B1 ;  /* 0x0000000000017941 */ /* 0x000fea0003800000 */
.L_x_25848:
        /* <DEDUP_REMOVED lines=44> */
.L_x_25847:
[----:B------:R-:W-:Y:S05]  /*25c80*/  BSYNC B0 ;  /* 0x0000000000007941 */ /* 0x000fea0003800000 */
.L_x_25846:
        /* <DEDUP_REMOVED lines=10> */
.L_x_25842:
        /* <DEDUP_REMOVED lines=12> */
.L_x_25851:
[----:B------:R-:W-:-:S07]  /*25df0*/  MOV R132, R28 ;  /* 0x0000001c00847202 */ /* 0x000fce0000000f00 */
.L_x_25852:
[----:B------:R-:W-:Y:S05]  /*25e00*/  BSYNC B0 ;  /* 0x0000000000007941 */ /* 0x000fea0003800000 */
.L_x_25850:
        /* <DEDUP_REMOVED lines=16> */
.L_x_25856:
[----:B------:R-:W-:Y:S05]  /*25f10*/  BSYNC B1 ;  /* 0x0000000000017941 */ /* 0x000fea0003800000 */
.L_x_25855:
        /* <DEDUP_REMOVED lines=44> */
.L_x_25854:
[----:B------:R-:W-:Y:S05]  /*261e0*/  BSYNC B0 ;  /* 0x0000000000007941 */ /* 0x000fea0003800000 */
.L_x_25853:
        /* <DEDUP_REMOVED lines=15> */
.L_x_25857:
        /* <DEDUP_REMOVED lines=12> */
.L_x_25860:
[----:B------:R-:W-:-:S07]  /*263a0*/  IMAD.MOV.U32 R12, RZ, RZ, R28 ;  /* 0x000000ffff0c7224 */ /* 0x000fce00078e001c */
.L_x_25861:
[----:B------:R-:W-:Y:S05]  /*263b0*/  BSYNC B0 ;  /* 0x0000000000007941 */ /* 0x000fea0003800000 */
.L_x_25859:
        /* <DEDUP_REMOVED lines=16> */
.L_x_25865:
[----:B------:R-:W-:Y:S05]  /*264c0*/  BSYNC B1 ;  /* 0x0000000000017941 */ /* 0x000fea0003800000 */
.L_x_25864:
        /* <DEDUP_REMOVED lines=44> */
.L_x_25863:
[----:B------:R-:W-:Y:S05]  /*26790*/  BSYNC B0 ;  /* 0x0000000000007941 */ /* 0x000fea0003800000 */
.L_x_25862:
        /* <DEDUP_REMOVED lines=10> */
.L_x_25858:
        /* <DEDUP_REMOVED lines=12> */
.L_x_25867:
[----:B------:R-:W-:-:S07]  /*26900*/  MOV R178, R28 ;  /* 0x0000001c00b27202 */ /* 0x000fce0000000f00 */
.L_x_25868:
[----:B------:R-:W-:Y:S05]  /*26910*/  BSYNC B0 ;  /* 0x0000000000007941 */ /* 0x000fea0003800000 */
.L_x_25866:
        /* <DEDUP_REMOVED lines=16> */
.L_x_25872:
[----:B------:R-:W-:Y:S05]  /*26a20*/  BSYNC B1 ;  /* 0x0000000000017941 */ /* 0x000fea0003800000 */
.L_x_25871:
        /* <DEDUP_REMOVED lines=44> */
.L_x_25870:
[----:B------:R-:W-:Y:S05]  /*26cf0*/  BSYNC B0 ;  /* 0x0000000000007941 */ /* 0x000fea0003800000 */
.L_x_25869:
        /* <DEDUP_REMOVED lines=15> */
.L_x_25873:
        /* <DEDUP_REMOVED lines=12> */
.L_x_25876:
[----:B------:R-:W-:-:S07]  /*26eb0*/  IMAD.MOV.U32 R13, RZ, RZ, R28 ;  /* 0x000000ffff0d7224 */ /* 0x000fce00078e001c */
.L_x_25877:
[----:B------:R-:W-:Y:S05]  /*26ec0*/  BSYNC B0 ;  /* 0x0000000000007941 */ /* 0x000fea0003800000 */
.L_x_25875:
        /* <DEDUP_REMOVED lines=16> */
.L_x_25881:
[----:B------:R-:W-:Y:S05]  /*26fd0*/  BSYNC B1 ;  /* 0x0000000000017941 */ /* 0x000fea0003800000 */
.L_x_25880:
        /* <DEDUP_REMOVED lines=44> */
.L_x_25879:
[----:B------:R-:W-:Y:S05]  /*272a0*/  BSYNC B0 ;  /* 0x0000000000007941 */ /* 0x000fea0003800000 */
.L_x_25878:
        /* <DEDUP_REMOVED lines=10> */
.L_x_25874:
        /* <DEDUP_REMOVED lines=12> */
.L_x_25883:
[----:B------:R-:W-:-:S07]  /*27410*/  MOV R177, R28 ;  /* 0x0000001c00b17202 */ /* 0x000fce0000000f00 */
.L_x_25884:
[----:B------:R-:W-:Y:S05]  /*27420*/  BSYNC B0 ;  /* 0x0000000000007941 */ /* 0x000fea0003800000 */
.L_x_25882:
        /* <DEDUP_REMOVED lines=16> */
.L_x_25888:
[----:B------:R-:W-:Y:S05]  /*27530*/  BSYNC B1 ;  /* 0x0000000000017941 */ /* 0x000fea0003800000 */
.L_x_25887:
        /* <DEDUP_REMOVED lines=44> */
.L_x_25886:
[----:B------:R-:W-:Y:S05]  /*27800*/  BSYNC B0 ;  /* 0x0000000000007941 */ /* 0x000fea0003800000 */
.L_x_25885:
        /* <DEDUP_REMOVED lines=13> */
.L_x_25889:
        /* <DEDUP_REMOVED lines=12> */
.L_x_25892:
[----:B------:R-:W-:-:S07]  /*279a0*/  IMAD.MOV.U32 R14, RZ, RZ, R28 ;  /* 0x000000ffff0e7224 */ /* 0x000fce00078e001c */
.L_x_25893:
[----:B------:R-:W-:Y:S05]  /*279b0*/  BSYNC B0 ;  /* 0x0000000000007941 */ /* 0x000fea0003800000 */
.L_x_25891:
        /* <DEDUP_REMOVED lines=16> */
.L_x_25897:
[----:B------:R-:W-:Y:S05]  /*27ac0*/  BSYNC B1 ;  /* 0x0000000000017941 */ /* 0x000fea0003800000 */
.L_x_25896:
        /* <DEDUP_REMOVED lines=44> */
.L_x_25895:
[----:B------:R-:W-:Y:S05]  /*27d90*/  BSYNC B0 ;  /* 0x0000000000007941 */ /* 0x000fea0003800000 */
.L_x_25894:
        /* <DEDUP_REMOVED lines=10> */
.L_x_25890:
        /* <DEDUP_REMOVED lines=12> */
.L_x_25899:
[----:B------:R-:W-:-:S07]  /*27f00*/  MOV R134, R28 ;  /* 0x0000001c00867202 */ /* 0x000fce0000000f00 */
.L_x_25900:
[----:B------:R-:W-:Y:S05]  /*27f10*/  BSYNC B0 ;  /* 0x0000000000007941 */ /* 0x000fea0003800000 */
.L_x_25898:
        /* <DEDUP_REMOVED lines=16> */
.L_x_25904:
[----:B------:R-:W-:Y:S05]  /*28020*/  BSYNC B1 ;  /* 0x0000000000017941 */ /* 0x000fea0003800000 */
.L_x_25903:
        /* <DEDUP_REMOVED lines=44> */
.L_x_25902:
[----:B------:R-:W-:Y:S05]  /*282f0*/  BSYNC B0 ;  /* 0x0000000000007941 */ /* 0x000fea0003800000 */
.L_x_25901:
        /* <DEDUP_REMOVED lines=13> */
.L_x_25905:
        /* <DEDUP_REMOVED lines=12> */
.L_x_25908:
[----:B------:R-:W-:-:S07]  /*28490*/  IMAD.MOV.U32 R15, RZ, RZ, R28 ;  /* 0x000000ffff0f7224 */ /* 0x000fce00078e001c */
.L_x_25909:
[----:B------:R-:W-:Y:S05]  /*284a0*/  BSYNC B0 ;  /* 0x0000000000007941 */ /* 0x000fea0003800000 */
.L_x_25907:
        /* <DEDUP_REMOVED lines=16> */
.L_x_25913:
[----:B------:R-:W-:Y:S05]  /*285b0*/  BSYNC B1 ;  /* 0x0000000000017941 */ /* 0x000fea0003800000 */
.L_x_25912:
        /* <DEDUP_REMOVED lines=44> */
.L_x_25911:
[----:B------:R-:W-:Y:S05]  /*28880*/  BSYNC B0 ;  /* 0x0000000000007941 */ /* 0x000fea0003800000 */
.L_x_25910:
        /* <DEDUP_REMOVED lines=10> */
.L_x_25906:
        /* <DEDUP_REMOVED lines=12> */
.L_x_25915:
[----:B------:R-:W-:-:S07]  /*289f0*/  MOV R134, R28 ;  /* 0x0000001c00867202 */ /* 0x000fce0000000f00 */
.L_x_25916:
[----:B------:R-:W-:Y:S05]  /*28a00*/  BSYNC B0 ;  /* 0x0000000000007941 */ /* 0x000fea0003800000 */
.L_x_25914:
        /* <DEDUP_REMOVED lines=16> */
.L_x_25920:
[----:B------:R-:W-:Y:S05]  /*28b10*/  BSYNC B1 ;  /* 0x0000000000017941 */ /* 0x000fea0003800000 */
.L_x_25919:
[----:B------:R-:W-:Y:S01]  /*28b20*/  LOP3.LUT R18, R0, UR7, R7, 0x96, !PT ;  /* 0x0000000700127c12 */ /* 0x000fe2000f8e9607 */
[----:B------:R-:W-:-:S04]  /*28b30*/  IMAD.HI.U32 R0, R4, -0x326172a9, RZ ;  /* 0xcd9e8d5704007827 */ /* 0x000fc800078e00ff */
[----:B------:R-:W-:Y:S01]  /*28b40*/  IMAD.WIDE.U32 R182, R18, -0x326172a9, RZ ;  /* 0xcd9e8d5712b67825 */ /* 0x000fe200078e00ff */
[----:B------:R-:W-:-:S03]  /*28b50*/  LOP3.LUT R18, R0, UR6, R6, 0x96, !PT ;  /* 0x0000000600127c12 */ /* 0x000fc6000f8e9606 */
[----:B------:R-:W-:Y:S02]  /*28b60*/  IMAD R0, R5, -0x2daee0ad, RZ ;  /* 0xd2511f5305007824 */ /* 0x000fe400078e02ff */
[----:B------:R-:W-:-:S04]  /*28b70*/  IMAD.WIDE.U32 R132, R18, -0x2daee0ad, RZ ;  /* 0xd2511f5312847825 */ /* 0x000fc800078e00ff */
[----:B------:R-:W-:Y:S01]  /*28b80*/  IMAD R2, R4, -0x326172a9, RZ ;  /* 0xcd9e8d5704027824 */ /* 0x000fe200078e02ff */
[----:B------:R-:W-:-:S04]  /*28b90*/  LOP3.LUT R0, R133, UR28, R0, 0x96, !PT ;  /* 0x0000001c85007c12 */ /* 0x000fc8000f8e9600 */
        /* <DEDUP_REMOVED lines=36> */
.L_x_25918:
[----:B------:R-:W-:Y:S05]  /*28de0*/  BSYNC B0 ;  /* 0x0000000000007941 */ /* 0x000fea0003800000 */
.L_x_25917:
[----:B------:R-:W-:Y:S01]  /*28df0*/  I2FP.F32.U32 R133, R134 ;  /* 0x0000008600857245 */ /* 0x000fe20000201000 */
[----:B------:R-:W-:Y:S02]  /*28e00*/  IMAD.MOV.U32 R182, RZ, RZ, 0x2f800000 ;  /* 0x2f800000ffb67424 */ /* 0x000fe400078e00ff */
[----:B------:R-:W-:Y:S02]  /*28e10*/  HADD2.F32 R135, -RZ, R135.H1_H1 ;  /* 0x30000087ff877230 */ /* 0x000fe40000004100 */
[----:B------:R-:W-:-:S03]  /*28e20*/  FFMA.FTZ R133, R133, R182, 1.1641532182693481445e-10 ;  /* 0x2f00000085857423 */ /* 0x000fc600000100b6 */
[----:B------:R-:W-:Y:S02]  /*28e30*/  FMUL.FTZ R135, R135, R181 ;  /* 0x000000b587877220 */ /* 0x000fe40000410000 */
        /* <DEDUP_REMOVED lines=9> */
.L_x_25921:
        /* <DEDUP_REMOVED lines=12> */
.L_x_25924:
[----:B------:R-:W-:-:S07]  /*28f90*/  MOV R16, R28 ;  /* 0x0000001c00107202 */ /* 0x000fce0000000f00 */
.L_x_25925:
[----:B------:R-:W-:Y:S05]  /*28fa0*/  BSYNC B0 ;  /* 0x0000000000007941 */ /* 0x000fea0003800000 */
.L_x_25923:
        /* <DEDUP_REMOVED lines=16> */
.L_x_25929:
[----:B------:R-:W-:Y:S05]  /*290b0*/  BSYNC B1 ;  /* 0x0000000000017941 */ /* 0x000fea0003800000 */
.L_x_25928:
        /* <DEDUP_REMOVED lines=44> */
.L_x_25927:
[----:B------:R-:W-:Y:S05]  /*29380*/  BSYNC B0 ;  /* 0x0000000000007941 */ /* 0x000fea0003800000 */
.L_x_25926:
        /* <DEDUP_REMOVED lines=10> */
.L_x_25922:
[----:B------:R-:W0:Y:S01]  /*29430*/  LDC.64 R132, c[0x0][0x238] ;  /* 0x00008e00ff847b82 */ /* 0x000e220000000a00 */
[----:B------:R-:W-:Y:S02]  /*29440*/  F2FP.F16.F32.PACK_AB R135, R178, R180 ;  /* 0x000000b4b287723e */ /* 0x000fe400000000ff */
[----:B------:R-:W-:Y:S02]  /*29450*/  F2FP.F16.F32.PACK_AB R134, R177, R176 ;  /* 0x000000b0b186723e */ /* 0x000fe400000000ff */
[C---:B------:R-:W-:Y:S02]  /*29460*/  LOP3.LUT P6, RZ, R9.reuse, 0x4, RZ, 0xc0, !PT ;  /* 0x0000000409ff7812 */ /* 0x040fe400078cc0ff */
[C---:B------:R-:W-:Y:S01]  /*29470*/  LOP3.LUT P2, RZ, R9.reuse, 0x8, RZ, 0xc0, !PT ;  /* 0x0000000809ff7812 */ /* 0x040fe2000784c0ff */
[----:B------:R-:W1:Y:S01]  /*29480*/  LDC.64 R182, c[0x0][0x240] ;  /* 0x00009000ffb67b82 */ /* 0x000e620000000a00 */
[----:B------:R-:W-:Y:S01]  /*29490*/  LOP3.LUT P1, RZ, R9, 0x10, RZ, 0xc0, !PT ;  /* 0x0000001009ff7812 */ /* 0x000fe2000782c0ff */
[----:B0-----:R-:W-:Y:S01]  /*294a0*/  IMAD.WIDE.U32 R174, R169, 0x10, R132 ;  /* 0x00000010a9ae7825 */ /* 0x001fe200078e0084 */
[----:B------:R-:W-:-:S02]  /*294b0*/  F2FP.F16.F32.PACK_AB R133, R173, R172 ;  /* 0x000000acad85723e */ /* 0x000fc400000000ff */
[----:B------:R-:W-:-:S05]  /*294c0*/  F2FP.F16.F32.PACK_AB R132, R171, R170 ;  /* 0x000000aaab84723e */ /* 0x000fca00000000ff */
        /* <DEDUP_REMOVED lines=16> */
[----:B------:R-:W2:Y:S01]  /*295d0*/  LDL.LU R174, [R1] ;  /* 0x0000000001ae7983 */ /* 0x000ea20000300800 */
[----:B------:R-:W-:Y:S02]  /*295e0*/  SEL R134, RZ, 0x1, P1 ;  /* 0x00000001ff867807 */ /* 0x000fe40000800000 */
[----:B------:R-:W-:Y:S02]  /*295f0*/  LOP3.LUT R133, R133, R175, R135, 0xfe, !PT ;  /* 0x000000af85857212 */ /* 0x000fe400078efe87 */
        /* <DEDUP_REMOVED lines=78> */
.L_x_25930:
        /* <DEDUP_REMOVED lines=142> */
.L_x_25943:
[----:B------:R-:W2:Y:S01]  /*2a3c0*/  @!P2 S2R R135, SR_CgaCtaId ;  /* 0x000000000087a919 */ /* 0x000ea20000008800 */
[----:B------:R-:W-:Y:S01]  /*2a3d0*/  LOP3.LUT R181, R183, 0x3, RZ, 0xc0, !PT ;  /* 0x00000003b7b57812 */ /* 0x000fe200078ec0ff */
[----:B-1----:R-:W-:Y:S01]  /*2a3e0*/  FADD.FTZ R133, R175, R133 ;  /* 0x00000085af857221 */ /* 0x002fe20000010000 */
[----:B------:R-:W-:Y:S01]  /*2a3f0*/  @!P2 MOV R174, 0x400 ;  /* 0x0000040000aea802 */ /* 0x000fe20000000f00 */
[----:B------:R-:W1:Y:S01]  /*2a400*/  S2R R182, SR_TID.X ;  /* 0x0000000000b67919 */ /* 0x000e620000002100 */
[----:B------:R-:W-:Y:S05]  /*2a410*/  WARPSYNC.ALL ;  /* 0x0000000000007948 */ /* 0x000fea0003800000 */
[----:B0-----:R-:W-:Y:S01]  /*2a420*/  IMAD.MOV.U32 R175, RZ, RZ, RZ ;  /* 0x000000ffffaf7224 */ /* 0x001fe200078e00ff */
[----:B------:R-:W3:Y:S04]  /*2a430*/  LDL R252, [R1+0x124] ;  /* 0x0001240001fc7983 */ /* 0x000ee80000100800 */
[----:B------:R-:W4:Y:S01]  /*2a440*/  LDL R183, [R1+0x108] ;  /* 0x0001080001b77983 */ /* 0x000f220000100800 */
        /* <DEDUP_REMOVED lines=47> */
[----:B------:R-:W5:Y:S01]  /*2a740*/  LDC R174, c[0x0][0x2d8] ;  /* 0x0000b600ffae7b82 */ /* 0x000f620000000800 */
[----:B0-----:R-:W-:Y:S01]  /*2a750*/  FADD.FTZ R133, R133, R181 ;  /* 0x000000b585857221 */ /* 0x001fe20000010000 */
[----:B-1----:R-:W-:-:S03]  /*2a760*/  FMUL.FTZ R132, R134, R132 ;  /* 0x0000008486847220 */ /* 0x002fc60000410000 */
[----:B------:R-:W-:Y:S02]  /*2a770*/  FFMA.FTZ R133, R134, R175, R133 ;  /* 0x000000af86857223 */ /* 0x000fe40000010085 */
[----:B------:R-:W0:Y:S04]  /*2a780*/  SHFL.IDX PT, R175, R132, RZ, 0x1f ;  /* 0x00001fff84af7589 */ /* 0x000e2800000e0000 */
[----:B------:R-:W5:Y:S01]  /*2a790*/  SHFL.IDX PT, R133, R133, RZ, 0x1f ;  /* 0x00001fff85857589 */ /* 0x000f6200000e0000 */
[----:B------:R-:W-:Y:S01]  /*2a7a0*/  PLOP3.LUT P3, PT, PT, PT, UP0, 0x40, 0x0 ;  /* 0x000000000000781c */ /* 0x000fe20003f6e808 */
[----:B0-----:R-:W-:Y:S01]  /*2a7b0*/  FMUL.FTZ R134, R175, R175 ;  /* 0x000000afaf867220 */ /* 0x001fe20000410000 */
[----:B-----5:R-:W-:Y:S02]  /*2a7c0*/  FFMA.FTZ R174, R133, UR26, R174 ;  /* 0x0000001a85ae7c23 */ /* 0x020fe400080100ae */
[----:B------:R-:W0:Y:S02]  /*2a7d0*/  @!P2 LDC.64 R132, c[0x0][0x250] ;  /* 0x00009400ff84ab82 */ /* 0x000e240000000a00 */
[----:B------:R-:W-:-:S06]  /*2a7e0*/  FSEL R181, R134, RZ, !P3 ;  /* 0x000000ff86b57208 */ /* 0x000fcc0005800000 */
[----:B------:R-:W1:Y:S01]  /*2a7f0*/  @!P2 LDC.64 R134, c[0x0][0x258] ;  /* 0x00009600ff86ab82 */ /* 0x000e620000000a00 */
[----:B------:R-:W-:Y:S02]  /*2a800*/  FADD.FTZ R174, R174, R181 ;  /* 0x000000b5aeae7221 */ /* 0x000fe40000010000 */
[----:B------:R-:W5:Y:S04]  /*2a810*/  LDL R181, [R1+0x120] ;  /* 0x0001200001b57983 */ /* 0x000f680000100800 */
[----:B------:R-:W3:Y:S01]  /*2a820*/  MUFU.RSQ R174, R174 ;  /* 0x000000ae00ae7308 */ /* 0x000ee20000001400 */
[----:B0-----:R-:W-:-:S05]  /*2a830*/  @!P2 IMAD.WIDE R132, R3, 0x4, R132 ;  /* 0x000000040384a825 */ /* 0x001fca00078e0284 */
[----:B------:R1:W-:Y:S02]  /*2a840*/  @!P2 STG.E desc[UR4][R132.64], R175 ;  /* 0x000000af8400a986 */ /* 0x0003e4000c101904 */
[----:B-1----:R-:W-:-:S05]  /*2a850*/  @!P2 IMAD.WIDE R132, R3, 0x4, R134 ;  /* 0x000000040384a825 */ /* 0x002fca00078e0286 */
[----:B---3--:R0:W-:Y:S01]  /*2a860*/  @!P2 STG.E desc[UR4][R132.64], R174 ;  /* 0x000000ae8400a986 */ /* 0x0081e2000c101904 */
[----:B------:R-:W-:-:S04]  /*2a870*/  PLOP3.LUT P2, PT, PT, PT, UP0, 0x40, 0x0 ;  /* 0x000000000000781c */ /* 0x000fc80003f4e808 */
[----:B------:R-:W-:-:S05]  /*2a880*/  FSEL R175, R175, RZ, P2 ;  /* 0x000000ffafaf7208 */ /* 0x000fca0001000000 */
[C---:B0-----:R-:W-:Y:S01]  /*2a890*/  FADD.FTZ R132, -R175.reuse, R155 ;  /* 0x0000009baf847221 */ /* 0x041fe20000010100 */
[----:B------:R-:W-:-:S03]  /*2a8a0*/  FADD.FTZ R133, -R175, R156 ;  /* 0x0000009caf857221 */ /* 0x000fc60000010100 */
[C---:B------:R-:W-:Y:S01]  /*2a8b0*/  FMUL.FTZ R155, R174.reuse, R132 ;  /* 0x00000084ae9b7220 */ /* 0x040fe20000410000 */
[C---:B------:R-:W-:Y:S01]  /*2a8c0*/  FMUL.FTZ R156, R174.reuse, R133 ;  /* 0x00000085ae9c7220 */ /* 0x040fe20000410000 */
[----:B------:R-:W3:Y:S04]  /*2a8d0*/  LDL R132, [R1+0x118] ;  /* 0x0001180001847983 */ /* 0x000ee80000100800 */
[----:B------:R-:W4:Y:S01]  /*2a8e0*/  LDL R133, [R1+0x11c] ;  /* 0x00011c0001857983 */ /* 0x000f220000100800 */
[C---:B------:R-:W-:Y:S01]  /*2a8f0*/  FADD.FTZ R134, -R175.reuse, R157 ;  /* 0x0000009daf867221 */ /* 0x040fe20000010100 */
[C---:B------:R-:W-:Y:S01]  /*2a900*/  FADD.FTZ R135, -R175.reuse, R158 ;  /* 0x0000009eaf877221 */ /* 0x040fe20000010100 */
[C---:B------:R-:W-:Y:S02]  /*2a910*/  FADD.FTZ R145, -R175.reuse, R145 ;  /* 0x00000091af917221 */ /* 0x040fe40000010100 */
[C---:B------:R-:W-:Y:S01]  /*2a920*/  FMUL.FTZ R158, R174.reuse, R134 ;  /* 0x00000086ae9e7220 */ /* 0x040fe20000410000 */
[C---:B------:R-:W-:Y:S01]  /*2a930*/  FMUL.FTZ R157, R174.reuse, R135 ;  /* 0x00000087ae9d7220 */ /* 0x040fe20000410000 */
[C---:B------:R-:W-:Y:S01]  /*2a940*/  FADD.FTZ R135, -R175.reuse, R144 ;  /* 0x00000090af877221 */ /* 0x040fe20000010100 */
[----:B------:R-:W-:Y:S01]  /*2a950*/  FMUL.FTZ R145, R174, R145 ;  /* 0x00000091ae917220 */ /* 0x000fe20000410000 */
[----:B------:R-:W-:Y:S01]  /*2a960*/  FADD.FTZ R142, -R175, R142 ;  /* 0x0000008eaf8e7221 */ /* 0x000fe20000010100 */
[----:B------:R-:W2:Y:S01]  /*2a970*/  LDL R144, [R1+0x114] ;  /* 0x0001140001907983 */ /* 0x000ea20000100800 */
[----:B---3--:R-:W-:Y:S01]  /*2a980*/  FFMA.FTZ R132, R132, R155, R208 ;  /* 0x0000009b84847223 */ /* 0x008fe200000100d0 */
[----:B----4-:R-:W-:-:S05]  /*2a990*/  FFMA.FTZ R133, R133, R156, R209 ;  /* 0x0000009c85857223 */ /* 0x010fca00000100d1 */
[----:B------:R-:W-:Y:S01]  /*2a9a0*/  F2FP.F16.F32.PACK_AB R132, R133, R132 ;  /* 0x000000848584723e */ /* 0x000fe200000000ff */
[----:B-----5:R-:W-:Y:S01]  /*2a9b0*/  FFMA.FTZ R133, R181, R158, R210 ;  /* 0x0000009eb5857223 */ /* 0x020fe200000100d2 */
[----:B------:R-:W-:Y:S01]  /*2a9c0*/  FMUL.FTZ R181, R174, R135 ;  /* 0x00000087aeb57220 */ /* 0x000fe20000410000 */
[----:B--2---:R-:W-:Y:S01]  /*2a9d0*/  FFMA.FTZ R135, R182, R145, R205 ;  /* 0x00000091b6877223 */ /* 0x004fe200000100cd */
[----:B------:R-:W-:Y:S02]  /*2a9e0*/  FMUL.FTZ R182, R174, R142 ;  /* 0x0000008eaeb67220 */ /* 0x000fe40000410000 */
[----:B------:R-:W2:Y:S01]  /*2a9f0*/  LDL R142, [R1+0x110] ;  /* 0x00011000018e7983 */ /* 0x000ea20000100800 */
[----:B------:R-:W-:Y:S01]  /*2aa00*/  FFMA.FTZ R134, R252, R157, R211 ;  /* 0x0000009dfc867223 */ /* 0x000fe200000100d3 */
[----:B------:R-:W-:Y:S02]  /*2aa10*/  FADD.FTZ R143, -R175, R143 ;  /* 0x0000008faf8f7221 */ /* 0x000fe40000010100 */
[----:B------:R-:W3:Y:S02]  /*2aa20*/  LDL R252, [R1+0xec] ;  /* 0x0000ec0001fc7983 */ /* 0x000ee40000100800 */
[----:B------:R-:W-:Y:S01]  /*2aa30*/  F2FP.F16.F32.PACK_AB R133, R134, R133 ;  /* 0x000000858685723e */ /* 0x000fe200000000ff */
[----:B------:R-:W-:Y:S01]  /*2aa40*/  FFMA.FTZ R134, R183, R181, R204 ;  /* 0x000000b5b7867223 */ /* 0x000fe200000100cc */
[----:B------:R-:W-:-:S04]  /*2aa50*/  FMUL.FTZ R183, R174, R143 ;  /* 0x0000008faeb77220 */ /* 0x000fc80000410000 */
[----:B------:R-:W-:Y:S01]  /*2aa60*/  F2FP.F16.F32.PACK_AB R134, R135, R134 ;  /* 0x000000868786723e */ /* 0x000fe200000000ff */
[----:B--2---:R-:W-:Y:S01]  /*2aa70*/  FFMA.FTZ R135, R142, R182, R206 ;  /* 0x000000b68e877223 */ /* 0x004fe200000100ce */
[----:B------:R-:W-:Y:S01]  /*2aa80*/  FFMA.FTZ R142, R144, R183, R207 ;  /* 0x000000b7908e7223 */ /* 0x000fe200000100cf */
[----:B------:R-:W-:Y:S01]  /*2aa90*/  IMAD.SHL.U32 R144, R141, 0x10, RZ ;  /* 0x000000108d907824 */ /* 0x000fe200078e00ff */
[----:B------:R-:W-:-:S03]  /*2aaa0*/  SHF.R.U32.HI R141, RZ, 0x1c, R141 ;  /* 0x0000001cff8d7819 */ /* 0x000fc6000001168d */
[----:B------:R-:W-:Y:S02]  /*2aab0*/  F2FP.F16.F32.PACK_AB R135, R142, R135 ;  /* 0x000000878e87723e */ /* 0x000fe400000000ff */
[----:B------:R-:W-:-:S04]  /*2aac0*/  IADD3 R142, P2, R144, UR18, RZ ;  /* 0x00000012908e7c10 */ /* 0x000fc8000ff5e0ff */
[----:B------:R-:W-:-:S05]  /*2aad0*/  IADD3.X R143, R141, UR19, RZ, P2, !PT ;  /* 0x000000138d8f7c10 */ /* 0x000fca00097fe4ff */
[----:B------:R0:W-:Y:S04]  /*2aae0*/  STG.E.128 desc[UR4][R142.64], R132 ;  /* 0x000000848e007986 */ /* 0x0001e8000c101d04 */
[----:B0-----:R-:W2:Y:S04]  /*2aaf0*/  LDL R133, [R1+0x100] ;  /* 0x0001000001857983 */ /* 0x001ea80000100800 */
[----:B------:R-:W4:Y:S04]  /*2ab00*/  LDL R134, [R1+0xe8] ;  /* 0x0000e80001867983 */ /* 0x000f280000100800 */
[----:B------:R-:W5:Y:S04]  /*2ab10*/  LDL R142, [R1+0xf4] ;  /* 0x0000f400018e7983 */ /* 0x000f680000100800 */
[----:B------:R-:W3:Y:S04]  /*2ab20*/  LDL R135, [R1+0xf0] ;  /* 0x0000f00001877983 */ /* 0x000ee80000100800 */
[----:B------:R-:W3:Y:S01]  /*2ab30*/  LDL R143, [R1+0x104] ;  /* 0x00010400018f7983 */ /* 0x000ee20000100800 */
[----:B--2---:R-:W-:-:S03]  /*2ab40*/  FFMA.FTZ R133, R133, R158, R198 ;  /* 0x0000009e85857223 */ /* 0x004fc600000100c6 */
[----:B------:R-:W2:Y:S01]  /*2ab50*/  LDL R158, [R1+0xfc] ;  /* 0x0000fc00019e7983 */ /* 0x000ea20000100800 */
[----:B----4-:R-:W-:-:S03]  /*2ab60*/  FFMA.FTZ R134, R134, R181, R200 ;  /* 0x000000b586867223 */ /* 0x010fc600000100c8 */
[----:B------:R-:W4:Y:S01]  /*2ab70*/  LDL R181, [R1+0xf8] ;  /* 0x0000f80001b57983 */ /* 0x000f220000100800 */
[----:B-----5:R-:W-:Y:S01]  /*2ab80*/  FFMA.FTZ R132, R142, R183, R203 ;  /* 0x000000b78e847223 */ /* 0x020fe200000100cb */
[----:B---3--:R-:W-:Y:S02]  /*2ab90*/  FFMA.FTZ R142, R252, R145, R201 ;  /* 0x00000091fc8e7223 */ /* 0x008fe400000100c9 */
[----:B------:R-:W3:Y:S04]  /*2aba0*/  LDL R183, [R1+0xe0] ;  /* 0x0000e00001b77983 */ /* 0x000ee80000100800 */
[----:B------:R-:W5:Y:S04]  /*2abb0*/  LDL R145, [R1+0xd8] ;  /* 0x0000d80001917983 */ /* 0x000f680000100800 */
[----:B------:R-:W3:Y:S01]  /*2abc0*/  LDL R252, [R1+0xdc] ;  /* 0x0000dc0001fc7983 */ /* 0x000ee20000100800 */
[----:B------:R-:W-:-:S03]  /*2abd0*/  FFMA.FTZ R135, R135, R182, R202 ;  /* 0x000000b687877223 */ /* 0x000fc600000100ca */
[----:B------:R-:W3:Y:S01]  /*2abe0*/  LDL R182, [R1+0xe4] ;  /* 0x0000e40001b67983 */ /* 0x000ee20000100800 */
[----:B------:R-:W-:Y:S01]  /*2abf0*/  FFMA.FTZ R143, R143, R157, R199 ;  /* 0x0000009d8f8f7223 */ /* 0x000fe200000100c7 */
[----:B------:R-:W-:Y:S02]  /*2ac00*/  F2FP.F16.F32.PACK_AB R135, R132, R135 ;  /* 0x000000878487723e */ /* 0x000fe400000000ff */
[----:B------:R-:W3:Y:S02]  /*2ac10*/  LDL R157, [R1+0xd0] ;  /* 0x0000d000019d7983 */ /* 0x000ee40000100800 */
[----:B------:R-:W-:Y:S02]  /*2ac20*/  F2FP.F16.F32.PACK_AB R133, R143, R133 ;  /* 0x000000858f85723e */ /* 0x000fe400000000ff */
[----:B------:R-:W-:Y:S02]  /*2ac30*/  F2FP.F16.F32.PACK_AB R134, R142, R134 ;  /* 0x000000868e86723e */ /* 0x000fe400000000ff */
[----:B------:R-:W-:Y:S01]  /*2ac40*/  IADD3 R142, P2, R144, UR20, RZ ;  /* 0x00000014908e7c10 */ /* 0x000fe2000ff5e0ff */
[----:B--2---:R-:W-:-:S02]  /*2ac50*/  FFMA.FTZ R143, R158, R156, R197 ;  /* 0x0000009c9e8f7223 */ /* 0x004fc400000100c5 */
[----:B------:R-:W2:Y:S01]  /*2ac60*/  LDL R158, [R1+0xcc] ;  /* 0x0000cc00019e7983 */ /* 0x000ea20000100800 */
[----:B----4-:R-:W-:-:S03]  /*2ac70*/  FFMA.FTZ R132, R181, R155, R196 ;  /* 0x0000009bb5847223 */ /* 0x010fc600000100c4 */
[----:B------:R-:W4:Y:S04]  /*2ac80*/  LDL R181, [R1+0xc8] ;  /* 0x0000c80001b57983 */ /* 0x000f280000100800 */
[----:B------:R-:W4:Y:S01]  /*2ac90*/  LDL R155, [R1+0xd4] ;  /* 0x0000d400019b7983 */ /* 0x000f220000100800 */
[----:B------:R-:W-:Y:S02]  /*2aca0*/  F2FP.F16.F32.PACK_AB R132, R143, R132 ;  /* 0x000000848f84723e */ /* 0x000fe400000000ff */
[----:B------:R-:W-:Y:S01]  /*2acb0*/  IADD3.X R143, R141, UR21, RZ, P2, !PT ;  /* 0x000000158d8f7c10 */ /* 0x000fe200097fe4ff */
[C---:B------:R-:W-:Y:S01]  /*2acc0*/  FADD.FTZ R35, -R175.reuse, R35 ;  /* 0x00000023af237221 */ /* 0x040fe20000010100 */
[C---:B------:R-:W-:Y:S01]  /*2acd0*/  FADD.FTZ R34, -R175.reuse, R34 ;  /* 0x00000022af227221 */ /* 0x040fe20000010100 */
[----:B------:R-:W4:Y:S04]  /*2ace0*/  LDL R156, [R1+0x9c] ;  /* 0x00009c00019c7983 */ /* 0x000f280000100800 */
[----:B------:R0:W-:Y:S02]  /*2acf0*/  STG.E.128 desc[UR4][R142.64], R132 ;  /* 0x000000848e007986 */ /* 0x0001e4000c101d04 */
[C---:B0-----:R-:W-:Y:S01]  /*2ad00*/  FADD.FTZ R132, -R175.reuse, R140 ;  /* 0x0000008caf847221 */ /* 0x041fe20000010100 */
[C---:B------:R-:W-:Y:S01]  /*2ad10*/  FADD.FTZ R133, -R175.reuse, R139 ;  /* 0x0000008baf857221 */ /* 0x040fe20000010100 */
[C---:B------:R-:W-:Y:S01]  /*2ad20*/  FADD.FTZ R134, -R175.reuse, R138 ;  /* 0x0000008aaf867221 */ /* 0x040fe20000010100 */
[----:B------:R-:W-:Y:S01]  /*2ad30*/  FADD.FTZ R135, -R175, R137 ;  /* 0x00000089af877221 */ /* 0x000fe20000010100 */
[C---:B------:R-:W-:Y:S01]  /*2ad40*/  FMUL.FTZ R140, R174.reuse, R132 ;  /* 0x00000084ae8c7220 */ /* 0x040fe20000410000 */
[C---:B------:R-:W-:Y:S01]  /*2ad50*/  FMUL.FTZ R139, R174.reuse, R133 ;  /* 0x00000085ae8b7220 */ /* 0x040fe20000410000 */
[----:B------:R-:W-:Y:S01]  /*2ad60*/  FMUL.FTZ R138, R174, R134 ;  /* 0x00000086ae8a7220 */ /* 0x000fe20000410000 */
[----:B------:R-:W4:Y:S01]  /*2ad70*/  LDL R143, [R1+0xa4] ;  /* 0x0000a400018f7983 */ /* 0x000f220000100800 */
[----:B-----5:R-:W-:Y:S01]  /*2ad80*/  FFMA.FTZ R132, R145, R140, R192 ;  /* 0x0000008c91847223 */ /* 0x020fe200000100c0 */
[----:B---3--:R-:W-:Y:S01]  /*2ad90*/  FFMA.FTZ R133, R252, R139, R193 ;  /* 0x0000008bfc857223 */ /* 0x008fe200000100c1 */
[----:B------:R-:W-:Y:S01]  /*2ada0*/  FMUL.FTZ R137, R174, R135 ;  /* 0x00000087ae897220 */ /* 0x000fe20000410000 */
[----:B------:R-:W0:Y:S01]  /*2adb0*/  LDC.64 R144, c[0x0][0x2b8] ;  /* 0x0000ae00ff907b82 */ /* 0x000e220000000a00 */
[----:B------:R-:W3:Y:S02]  /*2adc0*/  LDL R252, [R1+0xac] ;  /* 0x0000ac0001fc7983 */ /* 0x000ee40000100800 */
[----:B------:R-:W-:Y:S01]  /*2add0*/  F2FP.F16.F32.PACK_AB R132, R133, R132 ;  /* 0x000000848584723e */ /* 0x000fe200000000ff */
[----:B------:R-:W-:Y:S01]  /*2ade0*/  FFMA.FTZ R133, R183, R138, R194 ;  /* 0x0000008ab7857223 */ /* 0x000fe200000100c2 */
[----:B------:R-:W-:Y:S01]  /*2adf0*/  FFMA.FTZ R134, R182, R137, R195 ;  /* 0x00000089b6867223 */ /* 0x000fe200000100c3 */
[----:B------:R-:W-:-:S02]  /*2ae00*/  FADD.FTZ R135, -R175, R37 ;  /* 0x00000025af877221 */ /* 0x000fc40000010100 */
[----:B------:R-:W1:Y:S02]  /*2ae10*/  LDC.64 R182, c[0x0][0x2c0] ;  /* 0x0000b000ffb67b82 */ /* 0x000e640000000a00 */
[----:B------:R-:W-:Y:S01]  /*2ae20*/  F2FP.F16.F32.PACK_AB R133, R134, R133 ;  /* 0x000000858685723e */ /* 0x000fe200000000ff */
[----:B------:R-:W-:Y:S01]  /*2ae30*/  FADD.FTZ R134, -R175, R38 ;  /* 0x00000026af867221 */ /* 0x000fe20000010100 */
[C---:B------:R-:W-:Y:S01]  /*2ae40*/  FMUL.FTZ R37, R174.reuse, R35 ;  /* 0x00000023ae257220 */ /* 0x040fe20000410000 */
[C---:B------:R-:W-:Y:S01]  /*2ae50*/  FMUL.FTZ R38, R174.reuse, R34 ;  /* 0x00000022ae267220 */ /* 0x040fe20000410000 */
[C---:B------:R-:W-:Y:S01]  /*2ae60*/  FMUL.FTZ R142, R174.reuse, R135 ;  /* 0x00000087ae8e7220 */ /* 0x040fe20000410000 */
[----:B------:R-:W-:-:S04]  /*2ae70*/  FMUL.FTZ R141, R174, R134 ;  /* 0x00000086ae8d7220 */ /* 0x000fc80000410000 */
[----:B------:R-:W-:Y:S02]  /*2ae80*/  FFMA.FTZ R34, R157, R141, R190 ;  /* 0x0000008d9d227223 */ /* 0x000fe400000100be */
[----:B------:R-:W5:Y:S01]  /*2ae90*/  LDL R157, [R1+0x98] ;  /* 0x00009800019d7983 */ /* 0x000f620000100800 */
[----:B--2---:R-:W-:-:S03]  /*2aea0*/  FFMA.FTZ R135, R158, R38, R189 ;  /* 0x000000269e877223 */ /* 0x004fc600000100bd */
[----:B------:R-:W2:Y:S01]  /*2aeb0*/  LDL R158, [R1+0xbc] ;  /* 0x0000bc00019e7983 */ /* 0x000ea20000100800 */
[----:B----4-:R-:W-:-:S03]  /*2aec0*/  FFMA.FTZ R134, R181, R37, R188 ;  /* 0x00000025b5867223 */ /* 0x010fc600000100bc */
[----:B------:R-:W4:Y:S01]  /*2aed0*/  LDL R181, [R1+0xc4] ;  /* 0x0000c40001b57983 */ /* 0x000f220000100800 */
[----:B------:R-:W-:Y:S01]  /*2aee0*/  FFMA.FTZ R35, R155, R142, R191 ;  /* 0x0000008e9b237223 */ /* 0x000fe200000100bf */
[----:B------:R-:W-:Y:S02]  /*2aef0*/  F2FP.F16.F32.PACK_AB R134, R135, R134 ;  /* 0x000000868786723e */ /* 0x000fe400000000ff */
[----:B------:R-:W5:Y:S02]  /*2af00*/  LDL R155, [R1+0xa0] ;  /* 0x0000a000019b7983 */ /* 0x000f640000100800 */
[----:B------:R-:W-:Y:S01]  /*2af10*/  F2FP.F16.F32.PACK_AB R135, R35, R34 ;  /* 0x000000222387723e */ /* 0x000fe200000000ff */
[----:B0-----:R-:W-:-:S05]  /*2af20*/  IMAD.WIDE.U32 R34, R21, 0x10, R144 ;  /* 0x0000001015227825 */ /* 0x001fca00078e0090 */
[----:B------:R0:W-:Y:S04]  /*2af30*/  STG.E.128 desc[UR4][R34.64], R132 ;  /* 0x0000008422007986 */ /* 0x0001e8000c101d04 */
        /* <DEDUP_REMOVED lines=10> */
[----:B------:R-:W-:Y:S01]  /*2afe0*/  FADD.FTZ R22, -R175, R22 ;  /* 0x00000016af167221 */ /* 0x000fe20000010100 */
[----:B------:R-:W3:Y:S01]  /*2aff0*/  LDL R252, [R1+0x74] ;  /* 0x0000740001fc7983 */ /* 0x000ee20000100800 */
[----:B--2---:R-:W-:-:S03]  /*2b000*/  FFMA.FTZ R34, R34, R141, R186 ;  /* 0x0000008d22227223 */ /* 0x004fc600000100ba */
[----:B------:R-:W2:Y:S01]  /*2b010*/  LDL R141, [R1+0x88] ;  /* 0x00008800018d7983 */ /* 0x000ea20000100800 */
[----:B----4-:R-:W-:-:S05]  /*2b020*/  FFMA.FTZ R35, R35, R142, R187 ;  /* 0x0000008e23237223 */ /* 0x010fca00000100bb */
[----:B------:R-:W-:Y:S01]  /*2b030*/  F2FP.F16.F32.PACK_AB R135, R35, R34 ;  /* 0x000000222387723e */ /* 0x000fe200000000ff */
[----:B-----5:R-:W-:Y:S01]  /*2b040*/  FFMA.FTZ R35, R133, R138, R90 ;  /* 0x0000008a85237223 */ /* 0x020fe2000001005a */
[----:B------:R-:W-:Y:S01]  /*2b050*/  FFMA.FTZ R133, R181, R137, R91 ;  /* 0x00000089b5857223 */ /* 0x000fe2000001005b */
[----:B------:R-:W-:Y:S01]  /*2b060*/  FFMA.FTZ R34, R132, R140, R88 ;  /* 0x0000008c84227223 */ /* 0x000fe20000010058 */
[----:B------:R-:W4:Y:S04]  /*2b070*/  LDL R138, [R1+0x90] ;  /* 0x00009000018a7983 */ /* 0x000f280000100800 */
[----:B------:R-:W5:Y:S04]  /*2b080*/  LDL R140, [R1+0x8c] ;  /* 0x00008c00018c7983 */ /* 0x000f680000100800 */
[----:B------:R-:W3:Y:S01]  /*2b090*/  LDL R137, [R1+0x94] ;  /* 0x0000940001897983 */ /* 0x000ee20000100800 */
[----:B------:R-:W-:Y:S01]  /*2b0a0*/  FFMA.FTZ R132, R158, R139, R89 ;  /* 0x0000008b9e847223 */ /* 0x000fe20000010059 */
[----:B------:R-:W-:Y:S01]  /*2b0b0*/  FFMA.FTZ R37, R134, R37, R184 ;  /* 0x0000002586257223 */ /* 0x000fe200000100b8 */
[----:B------:R-:W-:Y:S01]  /*2b0c0*/  F2FP.F16.F32.PACK_AB R133, R133, R35 ;  /* 0x000000238585723e */ /* 0x000fe200000000ff */
[----:B------:R-:W3:Y:S02]  /*2b0d0*/  LDL R158, [R1+0x84] ;  /* 0x00008400019e7983 */ /* 0x000ee40000100800 */
[----:B------:R-:W-:Y:S01]  /*2b0e0*/  F2FP.F16.F32.PACK_AB R132, R132, R34 ;  /* 0x000000228484723e */ /* 0x000fe200000000ff */
[----:B-1----:R-:W-:Y:S01]  /*2b0f0*/  IMAD.WIDE.U32 R34, R21, 0x10, R182 ;  /* 0x0000001015227825 */ /* 0x002fe200078e00b6 */
[----:B------:R-:W-:-:S03]  /*2b100*/  F2FP.F16.F32.PACK_AB R134, R38, R37 ;  /* 0x000000252686723e */ /* 0x000fc600000000ff */
[C---:B------:R-:W-:Y:S01]  /*2b110*/  FADD.FTZ R21, -R175.reuse, R25 ;  /* 0x00000019af157221 */ /* 0x040fe20000010100 */
[----:B------:R-:W-:Y:S01]  /*2b120*/  FADD.FTZ R25, -R175, R27 ;  /* 0x0000001baf197221 */ /* 0x000fe20000010100 */
[C---:B------:R-:W-:Y:S01]  /*2b130*/  FMUL.FTZ R37, R174.reuse, R24 ;  /* 0x00000018ae257220 */ /* 0x040fe20000410000 */
[----:B------:R-:W3:Y:S04]  /*2b140*/  LDL R181, [R1+0x6c] ;  /* 0x00006c0001b57983 */ /* 0x000ee80000100800 */
[----:B------:R0:W-:Y:S01]  /*2b150*/  STG.E.128 desc[UR4][R34.64], R132 ;  /* 0x0000008422007986 */ /* 0x0001e2000c101d04 */
[C---:B------:R-:W-:Y:S01]  /*2b160*/  FMUL.FTZ R27, R174.reuse, R20 ;  /* 0x00000014ae1b7220 */ /* 0x040fe20000410000 */
[----:B------:R-:W-:-:S03]  /*2b170*/  FMUL.FTZ R38, R174, R22 ;  /* 0x00000016ae267220 */ /* 0x000fc60000410000 */
[----:B------:R-:W-:Y:S02]  /*2b180*/  FFMA.FTZ R20, R157, R27, R128 ;  /* 0x0000001b9d147223 */ /* 0x000fe40000010080 */
[----:B------:R-:W3:Y:S01]  /*2b190*/  LDL R157, [R1+0x7c] ;  /* 0x00007c00019d7983 */ /* 0x000ee20000100800 */
[C---:B0-----:R-:W-:Y:S01]  /*2b1a0*/  FMUL.FTZ R35, R174.reuse, R25 ;  /* 0x00000019ae237220 */ /* 0x041fe20000410000 */
[----:B------:R-:W-:Y:S01]  /*2b1b0*/  FMUL.FTZ R34, R174, R21 ;  /* 0x00000015ae227220 */ /* 0x000fe20000410000 */
[----:B------:R-:W-:Y:S02]  /*2b1c0*/  FFMA.FTZ R21, R155, R37, R130 ;  /* 0x000000259b157223 */ /* 0x000fe40000010082 */
[----:B------:R-:W-:Y:S01]  /*2b1d0*/  FFMA.FTZ R24, R143, R35, R131 ;  /* 0x000000238f187223 */ /* 0x000fe20000010083 */
[----:B------:R-:W-:-:S04]  /*2b1e0*/  FFMA.FTZ R25, R156, R34, R129 ;  /* 0x000000229c197223 */ /* 0x000fc80000010081 */
[----:B------:R-:W-:Y:S01]  /*2b1f0*/  F2FP.F16.F32.PACK_AB R21, R24, R21 ;  /* 0x000000151815723e */ /* 0x000fe200000000ff */
[----:B------:R-:W-:Y:S01]  /*2b200*/  FADD.FTZ R24, -R175, R26 ;  /* 0x0000001aaf187221 */ /* 0x000fe20000010100 */
[C---:B------:R-:W-:Y:S01]  /*2b210*/  FMUL.FTZ R26, R174.reuse, R19 ;  /* 0x00000013ae1a7220 */ /* 0x040fe20000410000 */
[C---:B------:R-:W-:Y:S02]  /*2b220*/  FMUL.FTZ R19, R174.reuse, R23 ;  /* 0x00000017ae137220 */ /* 0x040fe40000410000 */
[----:B------:R-:W-:Y:S01]  /*2b230*/  FMUL.FTZ R132, R174, R24 ;  /* 0x00000018ae847220 */ /* 0x000fe20000410000 */
[----:B------:R-:W-:Y:S01]  /*2b240*/  F2FP.F16.F32.PACK_AB R20, R25, R20 ;  /* 0x000000141914723e */ /* 0x000fe200000000ff */
[C---:B------:R-:W-:Y:S01]  /*2b250*/  FADD.FTZ R133, -R175.reuse, R148 ;  /* 0x00000094af857221 */ /* 0x040fe20000010100 */
[----:B------:R-:W-:Y:S02]  /*2b260*/  FADD.FTZ R148, -R175, R167 ;  /* 0x000000a7af947221 */ /* 0x000fe40000010100 */
[----:B------:R-:W3:Y:S01]  /*2b270*/  LDL R167, [R1+0x58] ;  /* 0x0000580001a77983 */ /* 0x000ee20000100800 */
[----:B--2---:R-:W-:Y:S01]  /*2b280*/  FFMA.FTZ R22, R141, R26, R124 ;  /* 0x0000001a8d167223 */ /* 0x004fe2000001007c */
[----:B----4-:R-:W-:Y:S01]  /*2b290*/  FFMA.FTZ R23, R138, R38, R126 ;  /* 0x000000268a177223 */ /* 0x010fe2000001007e */
[----:B-----5:R-:W-:Y:S01]  /*2b2a0*/  FFMA.FTZ R25, R140, R19, R125 ;  /* 0x000000138c197223 */ /* 0x020fe2000001007d */
[----:B---3--:R-:W-:-:S04]  /*2b2b0*/  FFMA.FTZ R24, R137, R132, R127 ;  /* 0x0000008489187223 */ /* 0x008fc8000001007f */
[----:B------:R-:W-:Y:S02]  /*2b2c0*/  F2FP.F16.F32.PACK_AB R22, R25, R22 ;  /* 0x000000161916723e */ /* 0x000fe400000000ff */
[----:B------:R-:W-:Y:S01]  /*2b2d0*/  F2FP.F16.F32.PACK_AB R23, R24, R23 ;  /* 0x000000171817723e */ /* 0x000fe200000000ff */
[----:B------:R-:W-:-:S05]  /*2b2e0*/  IMAD.WIDE.U32 R24, R17, 0x10, R144 ;  /* 0x0000001011187825 */ /* 0x000fca00078e0090 */
[----:B------:R0:W-:Y:S04]  /*2b2f0*/  STG.E.128 desc[UR4][R24.64], R20 ;  /* 0x0000001418007986 */ /* 0x0001e8000c101d04 */
[----:B0-----:R-:W2:Y:S04]  /*2b300*/  LDL R20, [R1+0x78] ;  /* 0x0000780001147983 */ /* 0x001ea80000100800 */
[----:B------:R-:W3:Y:S04]  /*2b310*/  LDL R22, [R1+0x68] ;  /* 0x0000680001167983 */ /* 0x000ee80000100800 */
[----:B------:R-:W4:Y:S04]  /*2b320*/  LDL R21, [R1+0x80] ;  /* 0x0000800001157983 */ /* 0x000f280000100800 */
[----:B------:R-:W5:Y:S01]  /*2b330*/  LDL R23, [R1+0x70] ;  /* 0x0000700001177983 */ /* 0x000f620000100800 */
[C---:B------:R-:W-:Y:S01]  /*2b340*/  FADD.FTZ R25, -R175.reuse, R29 ;  /* 0x0000001daf197221 */ /* 0x040fe20000010100 */
[C---:B------:R-:W-:Y:S01]  /*2b350*/  FADD.FTZ R29, -R175.reuse, R36 ;  /* 0x00000024af1d7221 */ /* 0x040fe20000010100 */
[C---:B------:R-:W-:Y:S01]  /*2b360*/  FADD.FTZ R36, -R175.reuse, R146 ;  /* 0x00000092af247221 */ /* 0x040fe20000010100 */
[C---:B------:R-:W-:Y:S01]  /*2b370*/  FADD.FTZ R145, -R175.reuse, R165 ;  /* 0x000000a5af917221 */ /* 0x040fe20000010100 */
[C---:B------:R-:W-:Y:S01]  /*2b380*/  FADD.FTZ R146, -R175.reuse, R166 ;  /* 0x000000a6af927221 */ /* 0x040fe20000010100 */
[----:B------:R-:W5:Y:S04]  /*2b390*/  LDL R165, [R1+0x60] ;  /* 0x0000600001a57983 */ /* 0x000f680000100800 */
[----:B------:R-:W5:Y:S01]  /*2b3a0*/  LDL R166, [R1+0x5c] ;  /* 0x00005c0001a67983 */ /* 0x000f620000100800 */
[----:B------:R-:W-:-:S03]  /*2b3b0*/  FADD.FTZ R144, -R175, R164 ;  /* 0x000000a4af907221 */ /* 0x000fc60000010100 */
[----:B------:R-:W5:Y:S01]  /*2b3c0*/  LDL R164, [R1+0x64] ;  /* 0x0000640001a47983 */ /* 0x000f620000100800 */
[C---:B------:R-:W-:Y:S01]  /*2b3d0*/  FADD.FTZ R135, -R175.reuse, R150 ;  /* 0x00000096af877221 */ /* 0x040fe20000010100 */
[C---:B------:R-:W-:Y:S01]  /*2b3e0*/  FADD.FTZ R155, -R175.reuse, R170 ;  /* 0x000000aaaf9b7221 */ /* 0x040fe20000010100 */
[----:B------:R-:W-:Y:S01]  /*2b3f0*/  FADD.FTZ R150, -R175, R171 ;  /* 0x000000abaf967221 */ /* 0x000fe20000010100 */
[----:B------:R-:W-:Y:S01]  /*2b400*/  FFMA.FTZ R19, R181, R19, R81 ;  /* 0x00000013b5137223 */ /* 0x000fe20000010051 */
[----:B------:R-:W0:Y:S01]  /*2b410*/  LDC.64 R170, c[0x0][0x2b8] ;  /* 0x0000ae00ffaa7b82 */ /* 0x000e220000000a00 */
[----:B------:R-:W-:Y:S01]  /*2b420*/  FFMA.FTZ R34, R157, R34, R85 ;  /* 0x000000229d227223 */ /* 0x000fe20000010055 */
[----:B------:R-:W5:Y:S01]  /*2b430*/  LDL R181, [R1+0x50] ;  /* 0x0000500001b57983 */ /* 0x000f620000100800 */
        /* <DEDUP_REMOVED lines=21> */
[----:B------:R-:W5:Y:S01]  /*2b590*/  LDL R178, [R1+0x40] ;  /* 0x0000400001b27983 */ /* 0x000f620000100800 */
[C---:B------:R-:W-:Y:S01]  /*2b5a0*/  FMUL.FTZ R25, R174.reuse, R25 ;  /* 0x00000019ae197220 */ /* 0x040fe20000410000 */
[----:B------:R-:W-:-:S02]  /*2b5b0*/  FMUL.FTZ R163, R174, R36 ;  /* 0x00000024aea37220 */ /* 0x000fc40000410000 */
[----:B------:R-:W5:Y:S01]  /*2b5c0*/  LDL R177, [R1+0x28] ;  /* 0x0000280001b17983 */ /* 0x000f620000100800 */
[----:B------:R-:W-:-:S03]  /*2b5d0*/  FMUL.FTZ R36, R174, R134 ;  /* 0x00000086ae247220 */ /* 0x000fc60000410000 */
[----:B------:R-:W5:Y:S01]  /*2b5e0*/  LDL R173, [R1+0x44] ;  /* 0x0000440001ad7983 */ /* 0x000f620000100800 */
[----:B------:R-:W-:-:S03]  /*2b5f0*/  FMUL.FTZ R134, R174, R139 ;  /* 0x0000008bae867220 */ /* 0x000fc60000410000 */
[----:B------:R-:W5:Y:S01]  /*2b600*/  LDL R176, [R1+0x30] ;  /* 0x0000300001b07983 */ /* 0x000f620000100800 */
[----:B------:R-:W-:-:S03]  /*2b610*/  FMUL.FTZ R139, R174, R142 ;  /* 0x0000008eae8b7220 */ /* 0x000fc60000410000 */
[----:B------:R-:W5:Y:S01]  /*2b620*/  LDL R175, [R1+0x34] ;  /* 0x0000340001af7983 */ /* 0x000f620000100800 */
[C---:B------:R-:W-:Y:S01]  /*2b630*/  FMUL.FTZ R24, R174.reuse, R24 ;  /* 0x00000018ae187220 */ /* 0x040fe20000410000 */
[C---:B------:R-:W-:Y:S01]  /*2b640*/  FMUL.FTZ R33, R174.reuse, R33 ;  /* 0x00000021ae217220 */ /* 0x040fe20000410000 */
[C---:B------:R-:W-:Y:S01]  /*2b650*/  FMUL.FTZ R39, R174.reuse, R39 ;  /* 0x00000027ae277220 */ /* 0x040fe20000410000 */
[----:B------:R-:W5:Y:S01]  /*2b660*/  LDL R172, [R1+0x3c] ;  /* 0x00003c0001ac7983 */ /* 0x000f620000100800 */
[C---:B------:R-:W-:Y:S01]  /*2b670*/  FMUL.FTZ R143, R174.reuse, R143 ;  /* 0x0000008fae8f7220 */ /* 0x040fe20000410000 */
[C---:B------:R-:W-:Y:S01]  /*2b680*/  FMUL.FTZ R142, R174.reuse, R144 ;  /* 0x00000090ae8e7220 */ /* 0x040fe20000410000 */
[C---:B------:R-:W-:Y:S01]  /*2b690*/  FMUL.FTZ R157, R174.reuse, R145 ;  /* 0x00000091ae9d7220 */ /* 0x040fe20000410000 */
[C---:B------:R-:W-:Y:S01]  /*2b6a0*/  FMUL.FTZ R161, R174.reuse, R148 ;  /* 0x00000094aea17220 */ /* 0x040fe20000410000 */
[C---:B------:R-:W-:Y:S01]  /*2b6b0*/  FMUL.FTZ R162, R174.reuse, R149 ;  /* 0x00000095aea27220 */ /* 0x040fe20000410000 */
[----:B------:R-:W-:Y:S01]  /*2b6c0*/  FMUL.FTZ R159, R174, R159 ;  /* 0x0000009fae9f7220 */ /* 0x000fe20000410000 */
[--C-:B0-----:R-:W-:Y:S01]  /*2b6d0*/  IMAD.WIDE.U32 R144, R31, 0x10, R170.reuse ;  /* 0x000000101f907825 */ /* 0x101fe200078e00aa */
[----:B------:R-:W5:Y:S03]  /*2b6e0*/  LDL R180, [R1+0x38] ;  /* 0x0000380001b47983 */ /* 0x000f660000100800 */
[----:B------:R-:W-:Y:S01]  /*2b6f0*/  IMAD.WIDE.U32 R148, R160, 0x10, R170 ;  /* 0x00000010a0947825 */ /* 0x000fe200078e00aa */
[----:B------:R-:W5:Y:S03]  /*2b700*/  LDL R168, [R1+0x8] ;  /* 0x0000080001a87983 */ /* 0x000f660000100800 */
[----:B--2---:R-:W-:Y:S01]  /*2b710*/  FFMA.FTZ R20, R20, R27, R84 ;  /* 0x0000001b14147223 */ /* 0x004fe20000010054 */
[----:B------:R-:W-:Y:S01]  /*2b720*/  FFMA.FTZ R27, R158, R35, R87 ;  /* 0x000000239e1b7223 */ /* 0x000fe20000010057 */
[----:B---3--:R-:W-:Y:S01]  /*2b730*/  FFMA.FTZ R22, R22, R26, R80 ;  /* 0x0000001a16167223 */ /* 0x008fe20000010050 */
[----:B------:R-:W-:Y:S01]  /*2b740*/  FFMA.FTZ R26, R252, R132, R83 ;  /* 0x00000084fc1a7223 */ /* 0x000fe20000010053 */
[----:B----4-:R-:W-:Y:S01]  /*2b750*/  FFMA.FTZ R21, R21, R37, R86 ;  /* 0x0000002515157223 */ /* 0x010fe20000010056 */
[----:B-----5:R-:W-:-:S04]  /*2b760*/  FFMA.FTZ R23, R23, R38, R82 ;  /* 0x0000002617177223 */ /* 0x020fc80000010052 */
[----:B------:R-:W-:Y:S01]  /*2b770*/  F2FP.F16.F32.PACK_AB R21, R27, R21 ;  /* 0x000000151b15723e */ /* 0x000fe200000000ff */
[----:B------:R-:W2:Y:S01]  /*2b780*/  LDL R252, [R1+0x48] ;  /* 0x0000480001fc7983 */ /* 0x000ea20000100800 */
[----:B------:R-:W-:Y:S02]  /*2b790*/  F2FP.F16.F32.PACK_AB R22, R19, R22 ;  /* 0x000000161316723e */ /* 0x000fe400000000ff */
[----:B------:R-:W-:Y:S01]  /*2b7a0*/  F2FP.F16.F32.PACK_AB R23, R26, R23 ;  /* 0x000000171a17723e */ /* 0x000fe200000000ff */
[----:B------:R-:W-:Y:S01]  /*2b7b0*/  IMAD.WIDE.U32 R26, R17, 0x10, R182 ;  /* 0x00000010111a7825 */ /* 0x000fe200078e00b6 */
[----:B------:R-:W-:-:S05]  /*2b7c0*/  F2FP.F16.F32.PACK_AB R20, R34, R20 ;  /* 0x000000142214723e */ /* 0x000fca00000000ff */
        /* <DEDUP_REMOVED lines=9> */
[----:B0-----:R-:W3:Y:S04]  /*2b860*/  LDL R26, [R1+0x54] ;  /* 0x00005400011a7983 */ /* 0x001ee80000100800 */
[----:B------:R-:W4:Y:S01]  /*2b870*/  LDL R27, [R1+0x4c] ;  /* 0x00004c00011b7983 */ /* 0x000f220000100800 */
        /* <DEDUP_REMOVED lines=12> */
[----:B------:R-:W-:Y:S01]  /*2b940*/  IMAD.WIDE.U32 R150, R147, 0x10, R170 ;  /* 0x0000001093967825 */ /* 0x000fe200078e00aa */
[----:B------:R-:W5:Y:S04]  /*2b950*/  LDL R174, [R1+0x2c] ;  /* 0x00002c0001ae7983 */ /* 0x000f680000100800 */
[----:B------:R-:W5:Y:S04]  /*2b960*/  LDL R166, [R1+0x10] ;  /* 0x0000100001a67983 */ /* 0x000f680000100800 */
[----:B------:R-:W5:Y:S04]  /*2b970*/  LDL R165, [R1+0x14] ;  /* 0x0000140001a57983 */ /* 0x000f680000100800 */
[----:B------:R-:W5:Y:S04]  /*2b980*/  LDL R171, [R1+0x20] ;  /* 0x0000200001ab7983 */ /* 0x000f680000100800 */
[----:B------:R-:W5:Y:S01]  /*2b990*/  LDL R170, [R1+0x24] ;  /* 0x0000240001aa7983 */ /* 0x000f620000100800 */
[----:B------:R-:W-:Y:S01]  /*2b9a0*/  FFMA.FTZ R20, R167, R24, R120 ;  /* 0x00000018a7147223 */ /* 0x000fe20000010078 */
[----:B------:R-:W-:-:S02]  /*2b9b0*/  FFMA.FTZ R22, R164, R35, R123 ;  /* 0x00000023a4167223 */ /* 0x000fc4000001007b */
[----:B------:R-:W5:Y:S04]  /*2b9c0*/  LDL R167, [R1+0xc] ;  /* 0x00000c0001a77983 */ /* 0x000f680000100800 */
[----:B------:R-:W5:Y:S04]  /*2b9d0*/  LDL R164, [R1+0x18] ;  /* 0x0000180001a47983 */ /* 0x000f680000100800 */
[----:B------:R-:W5:Y:S01]  /*2b9e0*/  LDL R156, [R1+0x1c] ;  /* 0x00001c00019c7983 */ /* 0x000f620000100800 */
[----:B------:R-:W-:Y:S01]  /*2b9f0*/  F2FP.F16.F32.PACK_AB R20, R23, R20 ;  /* 0x000000141714723e */ /* 0x000fe200000000ff */
[----:B------:R-:W-:Y:S01]  /*2ba00*/  FFMA.FTZ R23, R181, R39, R118 ;  /* 0x00000027b5177223 */ /* 0x000fe20000010076 */
[----:B------:R-:W-:Y:S01]  /*2ba10*/  F2FP.F16.F32.PACK_AB R21, R22, R21 ;  /* 0x000000151615723e */ /* 0x000fe200000000ff */
[----:B------:R-:W-:-:S04]  /*2ba20*/  IMAD.WIDE.U32 R152, R31, 0x10, R182 ;  /* 0x000000101f987825 */ /* 0x000fc800078e00b6 */
[----:B------:R-:W-:Y:S01]  /*2ba30*/  FFMA.FTZ R31, R178, R34, R78 ;  /* 0x00000022b21f7223 */ /* 0x000fe2000001004e */
[----:B------:R-:W-:Y:S01]  /*2ba40*/  FFMA.FTZ R35, R173, R35, R79 ;  /* 0x00000023ad237223 */ /* 0x000fe2000001004f */
[----:B------:R-:W-:Y:S01]  /*2ba50*/  FFMA.FTZ R24, R180, R24, R76 ;  /* 0x00000018b4187223 */ /* 0x000fe2000001004c */
[----:B------:R-:W-:-:S04]  /*2ba60*/  IMAD.WIDE.U32 R146, R147, 0x10, R182 ;  /* 0x0000001093927825 */ /* 0x000fc800078e00b6 */
[----:B------:R-:W-:-:S04]  /*2ba70*/  IMAD.WIDE.U32 R140, R160, 0x10, R182 ;  /* 0x00000010a08c7825 */ /* 0x000fc800078e00b6 */
[----:B------:R-:W-:Y:S02]  /*2ba80*/  VIADD R3, R3, UR22 ;  /* 0x0000001603037c36 */ /* 0x000fe40008000000 */
[----:B--2---:R-:W-:Y:S01]  /*2ba90*/  FFMA.FTZ R22, R252, R33, R116 ;  /* 0x00000021fc167223 */ /* 0x004fe20000010074 */
[----:B---3--:R-:W-:Y:S01]  /*2baa0*/  FFMA.FTZ R26, R26, R163, R119 ;  /* 0x000000a31a1a7223 */ /* 0x008fe20000010077 */
[----:B----4-:R-:W-:-:S04]  /*2bab0*/  FFMA.FTZ R27, R27, R132, R117 ;  /* 0x000000841b1b7223 */ /* 0x010fc80000010075 */
[----:B------:R-:W-:Y:S01]  /*2bac0*/  F2FP.F16.F32.PACK_AB R23, R26, R23 ;  /* 0x000000171a17723e */ /* 0x000fe200000000ff */
[----:B------:R-:W-:Y:S01]  /*2bad0*/  FFMA.FTZ R26, R177, R33, R72 ;  /* 0x00000021b11a7223 */ /* 0x000fe20000010048 */
[----:B------:R-:W-:Y:S01]  /*2bae0*/  FFMA.FTZ R33, R175, R163, R75 ;  /* 0x000000a3af217223 */ /* 0x000fe2000001004b */
[----:B------:R-:W-:Y:S01]  /*2baf0*/  F2FP.F16.F32.PACK_AB R22, R27, R22 ;  /* 0x000000161b16723e */ /* 0x000fe200000000ff */
[----:B------:R-:W-:Y:S01]  /*2bb00*/  FFMA.FTZ R27, R176, R39, R74 ;  /* 0x00000027b01b7223 */ /* 0x000fe2000001004a */
[----:B------:R-:W-:Y:S01]  /*2bb10*/  FFMA.FTZ R39, R172, R25, R77 ;  /* 0x00000019ac277223 */ /* 0x000fe2000001004d */
[----:B------:R-:W-:-:S03]  /*2bb20*/  F2FP.F16.F32.PACK_AB R25, R35, R31 ;  /* 0x0000001f2319723e */ /* 0x000fc600000000ff */
[----:B------:R-:W-:Y:S01]  /*2bb30*/  F2FP.F16.F32.PACK_AB R27, R33, R27 ;  /* 0x0000001b211b723e */ /* 0x000fe200000000ff */
[----:B-----5:R-:W-:Y:S01]  /*2bb40*/  FFMA.FTZ R34, R174, R132, R73 ;  /* 0x00000084ae227223 */ /* 0x020fe20000010049 */
[----:B------:R-:W-:Y:S01]  /*2bb50*/  FFMA.FTZ R31, R166, R134, R110 ;  /* 0x00000086a61f7223 */ /* 0x000fe2000001006e */
[----:B------:R-:W-:Y:S01]  /*2bb60*/  FFMA.FTZ R35, R165, R135, R111 ;  /* 0x00000087a5237223 */ /* 0x000fe2000001006f */
[----:B------:R-:W-:Y:S01]  /*2bb70*/  FFMA.FTZ R33, R171, R32, R114 ;  /* 0x00000020ab217223 */ /* 0x000fe20000010072 */
[----:B------:R-:W-:-:S03]  /*2bb80*/  FFMA.FTZ R132, R170, R37, R115 ;  /* 0x00000025aa847223 */ /* 0x000fc60000010073 */
[----:B------:R-:W-:Y:S01]  /*2bb90*/  F2FP.F16.F32.PACK_AB R35, R35, R31 ;  /* 0x0000001f2323723e */ /* 0x000fe200000000ff */
[----:B------:R-:W-:Y:S01]  /*2bba0*/  FFMA.FTZ R31, R250, R32, R70 ;  /* 0x00000020fa1f7223 */ /* 0x000fe20000010046 */
[----:B------:R-:W-:Y:S01]  /*2bbb0*/  F2FP.F16.F32.PACK_AB R26, R34, R26 ;  /* 0x0000001a221a723e */ /* 0x000fe200000000ff */
        /* <DEDUP_REMOVED lines=16> */
[----:B------:R-:W-:Y:S01]  /*2bcc0*/  F2FP.F16.F32.PACK_AB R37, R37, R31 ;  /* 0x0000001f2525723e */ /* 0x000fe200000000ff */
[----:B------:R-:W-:Y:S01]  /*2bcd0*/  FFMA.FTZ R133, R240, R138, R104 ;  /* 0x0000008af0857223 */ /* 0x000fe20000010068 */
[----:B------:R-:W-:Y:S01]  /*2bce0*/  FFMA.FTZ R134, R241, R139, R105 ;  /* 0x0000008bf1867223 */ /* 0x000fe20000010069 */
[----:B------:R-:W-:Y:S01]  /*2bcf0*/  FFMA.FTZ R17, R242, R143, R106 ;  /* 0x0000008ff2117223 */ /* 0x000fe2000001006a */
[----:B------:R-:W-:Y:S01]  /*2bd00*/  FFMA.FTZ R31, R243, R142, R107 ;  /* 0x0000008ef31f7223 */ /* 0x000fe2000001006b */
[----:B------:R-:W-:-:S02]  /*2bd10*/  F2FP.F16.F32.PACK_AB R36, R36, R132 ;  /* 0x000000842424723e */ /* 0x000fc400000000ff */
[----:B------:R-:W-:Y:S01]  /*2bd20*/  F2FP.F16.F32.PACK_AB R39, R135, R39 ;  /* 0x000000278727723e */ /* 0x000fe200000000ff */
[----:B------:R-:W-:Y:S01]  /*2bd30*/  FFMA.FTZ R135, R237, R158, R101 ;  /* 0x0000009eed877223 */ /* 0x000fe20000010065 */
[----:B------:R-:W-:Y:S01]  /*2bd40*/  F2FP.F16.F32.PACK_AB R132, R134, R133 ;  /* 0x000000858684723e */ /* 0x000fe200000000ff */
[----:B------:R-:W-:Y:S01]  /*2bd50*/  FFMA.FTZ R134, R236, R157, R100 ;  /* 0x0000009dec867223 */ /* 0x000fe20000010064 */
[----:B------:R-:W-:Y:S01]  /*2bd60*/  F2FP.F16.F32.PACK_AB R133, R31, R17 ;  /* 0x000000111f85723e */ /* 0x000fe200000000ff */
[----:B------:R-:W-:Y:S01]  /*2bd70*/  FFMA.FTZ R17, R238, R161, R102 ;  /* 0x000000a1ee117223 */ /* 0x000fe20000010066 */
[----:B------:R-:W-:Y:S01]  /*2bd80*/  FFMA.FTZ R31, R239, R162, R103 ;  /* 0x000000a2ef1f7223 */ /* 0x000fe20000010067 */
[----:B------:R0:W-:Y:S01]  /*2bd90*/  STG.E.128 desc[UR4][R144.64], R20 ;  /* 0x0000001490007986 */ /* 0x0001e2000c101d04 */
[----:B------:R-:W-:-:S03]  /*2bda0*/  F2FP.F16.F32.PACK_AB R134, R135, R134 ;  /* 0x000000868786723e */ /* 0x000fc600000000ff */
[----:B------:R-:W-:Y:S01]  /*2bdb0*/  F2FP.F16.F32.PACK_AB R135, R31, R17 ;  /* 0x000000111f87723e */ /* 0x000fe200000000ff */
[----:B------:R1:W-:Y:S01]  /*2bdc0*/  STG.E.128 desc[UR4][R152.64], R24 ;  /* 0x0000001898007986 */ /* 0x0003e2000c101d04 */
[----:B------:R-:W-:Y:S01]  /*2bdd0*/  FFMA.FTZ R31, R235, R142, R63 ;  /* 0x0000008eeb1f7223 */ /* 0x000fe2000001003f */
[----:B------:R-:W-:Y:S01]  /*2bde0*/  FFMA.FTZ R17, R232, R138, R60 ;  /* 0x0000008ae8117223 */ /* 0x000fe2000001003c */
[----:B0-----:R-:W-:Y:S01]  /*2bdf0*/  FFMA.FTZ R21, R234, R143, R62 ;  /* 0x0000008fea157223 */ /* 0x001fe2000001003e */
[----:B------:R-:W-:Y:S01]  /*2be00*/  FFMA.FTZ R23, R230, R161, R58 ;  /* 0x000000a1e6177223 */ /* 0x000fe2000001003a */
[----:B-1----:R-:W-:Y:S01]  /*2be10*/  FFMA.FTZ R26, R231, R162, R59 ;  /* 0x000000a2e71a7223 */ /* 0x002fe2000001003b */
        /* <DEDUP_REMOVED lines=9> */
[----:B------:R0:W-:Y:S01]  /*2beb0*/  STG.E.128 desc[UR4][R150.64], R32 ;  /* 0x0000002096007986 */ /* 0x0001e2000c101d04 */
[----:B------:R-:W-:Y:S01]  /*2bec0*/  F2FP.F16.F32.PACK_AB R22, R27, R22 ;  /* 0x000000161b16723e */ /* 0x000fe200000000ff */
[----:B------:R-:W-:Y:S01]  /*2bed0*/  FFMA.FTZ R27, R223, R159, R95 ;  /* 0x0000009fdf1b7223 */ /* 0x000fe2000001005f */
[----:B------:R-:W-:Y:S01]  /*2bee0*/  F2FP.F16.F32.PACK_AB R20, R20, R17 ;  /* 0x000000111414723e */ /* 0x000fe200000000ff */
[----:B------:R-:W-:Y:S01]  /*2bef0*/  FFMA.FTZ R17, R222, R155, R94 ;  /* 0x0000009bde117223 */ /* 0x000fe2000001005e */
[----:B------:R-:W-:Y:S01]  /*2bf00*/  F2FP.F16.F32.PACK_AB R24, R25, R24 ;  /* 0x000000181918723e */ /* 0x000fe200000000ff */
[----:B------:R-:W-:Y:S01]  /*2bf10*/  FFMA.FTZ R25, R226, R30, R98 ;  /* 0x0000001ee2197223 */ /* 0x000fe20000010062 */
[----:B------:R-:W-:-:S02]  /*2bf20*/  F2FP.F16.F32.PACK_AB R26, R31, R26 ;  /* 0x0000001a1f1a723e */ /* 0x000fc400000000ff */
[----:B------:R-:W-:Y:S01]  /*2bf30*/  SHF.L.U32 R31, R169, 0x4, RZ ;  /* 0x00000004a91f7819 */ /* 0x000fe200000006ff */
[----:B------:R1:W-:Y:S01]  /*2bf40*/  STG.E.128 desc[UR4][R146.64], R36 ;  /* 0x0000002492007986 */ /* 0x0003e2000c101d04 */
[----:B------:R-:W-:Y:S01]  /*2bf50*/  F2FP.F16.F32.PACK_AB R27, R27, R17 ;  /* 0x000000111b1b723e */ /* 0x000fe200000000ff */
[----:B------:R-:W-:Y:S01]  /*2bf60*/  FFMA.FTZ R30, R218, R30, R54 ;  /* 0x0000001eda1e7223 */ /* 0x000fe20000010036 */
[----:B0-----:R-:W-:Y:S01]  /*2bf70*/  FFMA.FTZ R33, R227, R136, R99 ;  /* 0x00000088e3217223 */ /* 0x001fe20000010063 */
[----:B------:R-:W-:Y:S01]  /*2bf80*/  FFMA.FTZ R35, R214, R155, R50 ;  /* 0x0000009bd6237223 */ /* 0x000fe20000010032 */
[----:B------:R-:W-:Y:S01]  /*2bf90*/  FFMA.FTZ R32, R215, R159, R51 ;  /* 0x0000009fd7207223 */ /* 0x000fe20000010033 */
[----:B------:R-:W-:Y:S01]  /*2bfa0*/  SHF.R.U32.HI R17, RZ, 0x1c, R169 ;  /* 0x0000001cff117819 */ /* 0x000fe200000116a9 */
[----:B------:R-:W-:Y:S01]  /*2bfb0*/  FFMA.FTZ R34, R213, R154, R49 ;  /* 0x0000009ad5227223 */ /* 0x000fe20000010031 */
[----:B------:R-:W-:Y:S01]  /*2bfc0*/  F2FP.F16.F32.PACK_AB R25, R33, R25 ;  /* 0x000000192119723e */ /* 0x000fe200000000ff */
[----:B------:R-:W-:Y:S01]  /*2bfd0*/  FFMA.FTZ R33, R219, R136, R55 ;  /* 0x00000088db217223 */ /* 0x000fe20000010037 */
[----:B------:R-:W-:Y:S01]  /*2bfe0*/  FFMA.FTZ R19, R216, R19, R52 ;  /* 0x00000013d8137223 */ /* 0x000fe20000010034 */
[----:B------:R-:W-:Y:S01]  /*2bff0*/  FFMA.FTZ R29, R217, R29, R53 ;  /* 0x0000001dd91d7223 */ /* 0x000fe20000010035 */
[----:B-1----:R-:W-:-:S02]  /*2c000*/  IADD3 R36, P2, R31, UR18, RZ ;  /* 0x000000121f247c10 */ /* 0x002fc4000ff5e0ff */
[----:B------:R-:W-:Y:S01]  /*2c010*/  IADD3 R38, P3, R31, UR20, RZ ;  /* 0x000000141f267c10 */ /* 0x000fe2000ff7e0ff */
[----:B------:R-:W-:Y:S01]  /*2c020*/  FFMA.FTZ R31, R212, R137, R48 ;  /* 0x00000089d41f7223 */ /* 0x000fe20000010030 */
[----:B------:R-:W-:Y:S02]  /*2c030*/  F2FP.F16.F32.PACK_AB R35, R32, R35 ;  /* 0x000000232023723e */ /* 0x000fe400000000ff */
[C---:B------:R-:W-:Y:S02]  /*2c040*/  IADD3.X R37, R17.reuse, UR19, RZ, P2, !PT ;  /* 0x0000001311257c10 */ /* 0x040fe400097fe4ff */
[----:B------:R-:W-:Y:S02]  /*2c050*/  IADD3.X R39, R17, UR21, RZ, P3, !PT ;  /* 0x0000001511277c10 */ /* 0x000fe40009ffe4ff */
[----:B------:R-:W-:Y:S02]  /*2c060*/  F2FP.F16.F32.PACK_AB R34, R34, R31 ;  /* 0x0000001f2222723e */ /* 0x000fe400000000ff */
[----:B------:R-:W-:-:S02]  /*2c070*/  F2FP.F16.F32.PACK_AB R33, R33, R30 ;  /* 0x0000001e2121723e */ /* 0x000fc400000000ff */
[----:B------:R-:W-:Y:S02]  /*2c080*/  F2FP.F16.F32.PACK_AB R32, R29, R19 ;  /* 0x000000131d20723e */ /* 0x000fe400000000ff */
[----:B------:R-:W-:Y:S01]  /*2c090*/  SEL R17, RZ, 0x1, P1 ;  /* 0x00000001ff117807 */ /* 0x000fe20000800000 */
[----:B------:R0:W-:Y:S04]  /*2c0a0*/  STG.E.128 desc[UR4][R148.64], R132 ;  /* 0x0000008494007986 */ /* 0x0001e8000c101d04 */
[----:B------:R0:W-:Y:S04]  /*2c0b0*/  STG.E.128 desc[UR4][R140.64], R20 ;  /* 0x000000148c007986 */ /* 0x0001e8000c101d04 */
[----:B------:R0:W-:Y:S04]  /*2c0c0*/  STG.E.128 desc[UR4][R36.64], R24 ;  /* 0x0000001824007986 */ /* 0x0001e8000c101d04 */
[----:B------:R0:W-:Y:S04]  /*2c0d0*/  STG.E.128 desc[UR4][R38.64], R32 ;  /* 0x0000002026007986 */ /* 0x0001e8000c101d04 */
[----:B------:R0:W-:Y:S01]  /*2c0e0*/  STL.S16 [R1], R17 ;  /* 0x0000001101007387 */ /* 0x0001e20000100600 */
[----:B------:R-:W-:-:S13]  /*2c0f0*/  ISETP.GE.AND P2, PT, R3, UR23, PT ;  /* 0x0000001703007c0c */ /* 0x000fda000bf46270 */
[----:B0-----:R-:W-:Y:S05]  /*2c100*/  @!P2 BRA `(.L_x_25932) ;  /* 0xfffffd500018a947 */ /* 0x001fea000383ffff */
[----:B------:R-:W-:Y:S05]  /*2c110*/  EXIT ;  /* 0x000000000000794d */ /* 0x000fea0003800000 */
.L_x_25931:
[----:B------:R-:W-:Y:S01]  /*2c120*/  HFMA2.MMA R135, -RZ, RZ, 0, 1.847743988037109375e-06 ;  /* 0x0000001fff877435 */ /* 0x000fe200000001ff */
[----:B------:R-:W-:Y:S01]  /*2c130*/  MOV R182, R132 ;  /* 0x0000008400b67202 */ /* 0x000fe20000000f00 */
[----:B------:R-:W-:Y:S02]  /*2c140*/  IMAD.MOV.U32 R133, RZ, RZ, 0x1 ;  /* 0x00000001ff857424 */ /* 0x000fe400078e00ff */
[----:B------:R-:W-:-:S07]  /*2c150*/  IMAD.MOV.U32 R174, RZ, RZ, -0x1 ;  /* 0xffffffffffae7424 */ /* 0x000fce00078e00ff */
[----:B------:R-:W-:Y:S05]  /*2c160*/  WARPSYNC.COLLECTIVE R174, `(.L_x_25933) ;  /* 0x00000000ae087348 */ /* 0x000fea0003c00000 */
[----:B------:R0:W1:Y:S02]  /*2c170*/  SHFL.BFLY P3, R181, R182, R133, R135 ;  /* 0x0c000085b6b57389 */ /* 0x0000640000060087 */
[----:B01----:R-:W-:Y:S01]  /*2c180*/  ENDCOLLECTIVE ;  /* 0x000000000000791b */ /* 0x003fe20003800000 */
.L_x_25933:
[----:B------:R-:W-:-:S05]  /*2c190*/  MOV R133, R181 ;  /* 0x000000b500857202 */ /* 0x000fca0000000f00 */
[----:B------:R-:W-:Y:S01]  /*2c1a0*/  FADD.FTZ R132, R132, R133 ;  /* 0x0000008584847221 */ /* 0x000fe20000010000 */
[----:B------:R-:W-:-:S03]  /*2c1b0*/  HFMA2.MMA R133, -RZ, RZ, 0, 1.1920928955078125e-07 ;  /* 0x00000002ff857435 */ /* 0x000fc600000001ff */
[----:B------:R-:W-:-:S08]  /*2c1c0*/  IMAD.MOV.U32 R182, RZ, RZ, R132 ;  /* 0x000000ffffb67224 */ /* 0x000fd000078e0084 */
[----:B------:R-:W-:Y:S05]  /*2c1d0*/  WARPSYNC.COLLECTIVE R174, `(.L_x_25934) ;  /* 0x00000000ae087348 */ /* 0x000fea0003c00000 */
[----:B------:R0:W1:Y:S02]  /*2c1e0*/  SHFL.BFLY P3, R181, R182, R133, R135 ;  /* 0x0c000085b6b57389 */ /* 0x0000640000060087 */
[----:B01----:R-:W-:Y:S01]  /*2c1f0*/  ENDCOLLECTIVE ;  /* 0x000000000000791b */ /* 0x003fe20003800000 */
.L_x_25934:
[----:B------:R-:W-:-:S04]  /*2c200*/  IMAD.MOV.U32 R133, RZ, RZ, R181 ;  /* 0x000000ffff857224 */ /* 0x000fc800078e00b5 */
[----:B------:R-:W-:Y:S01]  /*2c210*/  FADD.FTZ R132, R132, R133 ;  /* 0x0000008584847221 */ /* 0x000fe20000010000 */
[----:B------:R-:W-:-:S04]  /*2c220*/  IMAD.MOV.U32 R133, RZ, RZ, 0x4 ;  /* 0x00000004ff857424 */ /* 0x000fc800078e00ff */
[----:B------:R-:W-:-:S07]  /*2c230*/  MOV R182, R132 ;  /* 0x0000008400b67202 */ /* 0x000fce0000000f00 */
[----:B------:R-:W-:Y:S05]  /*2c240*/  WARPSYNC.COLLECTIVE R174, `(.L_x_25935) ;  /* 0x00000000ae087348 */ /* 0x000fea0003c00000 */
[----:B------:R0:W1:Y:S02]  /*2c250*/  SHFL.BFLY P3, R181, R182, R133, R135 ;  /* 0x0c000085b6b57389 */ /* 0x0000640000060087 */
[----:B01----:R-:W-:Y:S01]  /*2c260*/  ENDCOLLECTIVE ;  /* 0x000000000000791b */ /* 0x003fe20003800000 */
.L_x_25935:
[----:B------:R-:W-:-:S05]  /*2c270*/  MOV R133, R181 ;  /* 0x000000b500857202 */ /* 0x000fca0000000f00 */
[----:B------:R-:W-:Y:S01]  /*2c280*/  FADD.FTZ R132, R132, R133 ;  /* 0x0000008584847221 */ /* 0x000fe20000010000 */
[----:B------:R-:W-:-:S03]  /*2c290*/  HFMA2.MMA R133, -RZ, RZ, 0, 4.76837158203125e-07 ;  /* 0x00000008ff857435 */ /* 0x000fc600000001ff */
[----:B------:R-:W-:-:S08]  /*2c2a0*/  IMAD.MOV.U32 R182, RZ, RZ, R132 ;  /* 0x000000ffffb67224 */ /* 0x000fd000078e0084 */
[----:B------:R-:W-:Y:S05]  /*2c2b0*/  WARPSYNC.COLLECTIVE R174, `(.L_x_25936) ;  /* 0x00000000ae087348 */ /* 0x000fea0003c00000 */
[----:B------:R0:W1:Y:S02]  /*2c2c0*/  SHFL.BFLY P3, R181, R182, R133, R135 ;  /* 0x0c000085b6b57389 */ /* 0x0000640000060087 */
[----:B01----:R-:W-:Y:S01]  /*2c2d0*/  ENDCOLLECTIVE ;  /* 0x000000000000791b */ /* 0x003fe20003800000 */
.L_x_25936:
[----:B------:R-:W-:-:S04]  /*2c2e0*/  IMAD.MOV.U32 R133, RZ, RZ, R181 ;  /* 0x000000ffff857224 */ /* 0x000fc800078e00b5 */
[----:B------:R-:W-:Y:S01]  /*2c2f0*/  FADD.FTZ R132, R132, R133 ;  /* 0x0000008584847221 */ /* 0x000fe20000010000 */
[----:B------:R-:W-:-:S04]  /*2c300*/  IMAD.MOV.U32 R133, RZ, RZ, 0x10 ;  /* 0x00000010ff857424 */ /* 0x000fc800078e00ff */
[----:B------:R-:W-:-:S07]  /*2c310*/  MOV R182, R132 ;  /* 0x0000008400b67202 */ /* 0x000fce0000000f00 */
[----:B------:R-:W-:Y:S05]  /*2c320*/  WARPSYNC.COLLECTIVE R174, `(.L_x_25937) ;  /* 0x00000000ae087348 */ /* 0x000fea0003c00000 */
[----:B------:R0:W1:Y:S02]  /*2c330*/  SHFL.BFLY P3, R181, R182, R133, R135 ;  /* 0x0c000085b6b57389 */ /* 0x0000640000060087 */
[----:B01----:R-:W-:Y:S01]  /*2c340*/  ENDCOLLECTIVE ;  /* 0x000000000000791b */ /* 0x003fe20003800000 */
.L_x_25937:
[----:B------:R-:W-:-:S05]  /*2c350*/  MOV R133, R181 ;  /* 0x000000b500857202 */ /* 0x000fca0000000f00 */
        /* <DEDUP_REMOVED lines=120> */
.L_x_25938:
[----:B------:R-:W-:-:S05]  /*2cae0*/  MOV R133, R181 ;  /* 0x000000b500857202 */ /* 0x000fca0000000f00 */
[----:B------:R-:W-:Y:S01]  /*2caf0*/  FADD.FTZ R175, R175, R133 ;  /* 0x00000085afaf7221 */ /* 0x000fe20000010000 */
[----:B------:R-:W-:-:S03]  /*2cb00*/  HFMA2.MMA R133, -RZ, RZ, 0, 1.1920928955078125e-07 ;  /* 0x00000002ff857435 */ /* 0x000fc600000001ff */
[----:B------:R-:W-:-:S08]  /*2cb10*/  IMAD.MOV.U32 R182, RZ, RZ, R175 ;  /* 0x000000ffffb67224 */ /* 0x000fd000078e00af */
[----:B------:R-:W-:Y:S05]  /*2cb20*/  WARPSYNC.COLLECTIVE R174, `(.L_x_25939) ;  /* 0x00000000ae087348 */ /* 0x000fea0003c00000 */
[----:B------:R0:W1:Y:S02]  /*2cb30*/  SHFL.BFLY P3, R181, R182, R133, R135 ;  /* 0x0c000085b6b57389 */ /* 0x0000640000060087 */
[----:B01----:R-:W-:Y:S01]  /*2cb40*/  ENDCOLLECTIVE ;  /* 0x000000000000791b */ /* 0x003fe20003800000 */
.L_x_25939:
[----:B------:R-:W-:-:S04]  /*2cb50*/  IMAD.MOV.U32 R133, RZ, RZ, R181 ;  /* 0x000000ffff857224 */ /* 0x000fc800078e00b5 */
[----:B------:R-:W-:Y:S01]  /*2cb60*/  FADD.FTZ R175, R175, R133 ;  /* 0x00000085afaf7221 */ /* 0x000fe20000010000 */
[----:B------:R-:W-:-:S04]  /*2cb70*/  IMAD.MOV.U32 R133, RZ, RZ, 0x4 ;  /* 0x00000004ff857424 */ /* 0x000fc800078e00ff */
[----:B------:R-:W-:-:S07]  /*2cb80*/  MOV R182, R175 ;  /* 0x000000af00b67202 */ /* 0x000fce0000000f00 */
[----:B------:R-:W-:Y:S05]  /*2cb90*/  WARPSYNC.COLLECTIVE R174, `(.L_x_25940) ;  /* 0x00000000ae087348 */ /* 0x000fea0003c00000 */
[----:B------:R0:W1:Y:S02]  /*2cba0*/  SHFL.BFLY P3, R181, R182, R133, R135 ;  /* 0x0c000085b6b57389 */ /* 0x0000640000060087 */
[----:B01----:R-:W-:Y:S01]  /*2cbb0*/  ENDCOLLECTIVE ;  /* 0x000000000000791b */ /* 0x003fe20003800000 */
.L_x_25940:
[----:B------:R-:W-:-:S05]  /*2cbc0*/  MOV R133, R181 ;  /* 0x000000b500857202 */ /* 0x000fca0000000f00 */
[----:B------:R-:W-:Y:S01]  /*2cbd0*/  FADD.FTZ R175, R175, R133 ;  /* 0x00000085afaf7221 */ /* 0x000fe20000010000 */
[----:B------:R-:W-:-:S03]  /*2cbe0*/  HFMA2.MMA R133, -RZ, RZ, 0, 4.76837158203125e-07 ;  /* 0x00000008ff857435 */ /* 0x000fc600000001ff */
[----:B------:R-:W-:-:S08]  /*2cbf0*/  IMAD.MOV.U32 R182, RZ, RZ, R175 ;  /* 0x000000ffffb67224 */ /* 0x000fd000078e00af */
[----:B------:R-:W-:Y:S05]  /*2cc00*/  WARPSYNC.COLLECTIVE R174, `(.L_x_25941) ;  /* 0x00000000ae087348 */ /* 0x000fea0003c00000 */
[----:B------:R0:W1:Y:S02]  /*2cc10*/  SHFL.BFLY P3, R181, R182, R133, R135 ;  /* 0x0c000085b6b57389 */ /* 0x0000640000060087 */
[----:B01----:R-:W-:Y:S01]  /*2cc20*/  ENDCOLLECTIVE ;  /* 0x000000000000791b */ /* 0x003fe20003800000 */
.L_x_25941:
[----:B------:R-:W-:-:S04]  /*2cc30*/  IMAD.MOV.U32 R133, RZ, RZ, R181 ;  /* 0x000000ffff857224 */ /* 0x000fc800078e00b5 */
[----:B------:R-:W-:Y:S01]  /*2cc40*/  FADD.FTZ R175, R175, R133 ;  /* 0x00000085afaf7221 */ /* 0x000fe20000010000 */
[----:B------:R-:W-:-:S04]  /*2cc50*/  IMAD.MOV.U32 R133, RZ, RZ, 0x10 ;  /* 0x00000010ff857424 */ /* 0x000fc800078e00ff */
[----:B------:R-:W-:-:S07]  /*2cc60*/  MOV R182, R175 ;  /* 0x000000af00b67202 */ /* 0x000fce0000000f00 */
[----:B------:R-:W-:Y:S05]  /*2cc70*/  WARPSYNC.COLLECTIVE R174, `(.L_x_25942) ;  /* 0x00000000ae087348 */ /* 0x000fea0003c00000 */
[----:B------:R0:W1:Y:S02]  /*2cc80*/  SHFL.BFLY P3, R181, R182, R133, R135 ;  /* 0x0c000085b6b57389 */ /* 0x0000640000060087 */
[----:B01----:R-:W-:Y:S01]  /*2cc90*/  ENDCOLLECTIVE ;  /* 0x000000000000791b */ /* 0x003fe20003800000 */
.L_x_25942:
[----:B------:R-:W-:Y:S01]  /*2cca0*/  MOV R133, R181 ;  /* 0x000000b500857202 */ /* 0x000fe20000000f00 */
[----:B------:R-:W-:Y:S06]  /*2ccb0*/  BRA `(.L_x_25943) ;  /* 0xffffffd400c07947 */ /* 0x000fec000383ffff */
.L_x_25944:
        /* <DEDUP_REMOVED lines=12> */
.L_x_41633:


//--------------------- .text._ZN10layer_norm31ln_parallel_residual_fwd_kernelINS_13Kernel_traitsIf6__halfS2_S2_fjLj7168ELj1ELj1ELj4ELj16ENS_18Kernel_traits_baseILj7168EfS2_S2_S2_fjLj128EEEEELb1ELb1ELb0EEEvNS_9FwdParamsE --------------------------
	.section	.text._ZN10layer_norm31ln_parallel_residual_fwd_kernelINS_13Kernel_traitsIf6__halfS2_S2_fjLj7168ELj1ELj1ELj4ELj16ENS_18Kernel_traits_baseILj7168EfS2_S2_S2_fjLj128EEEEELb1ELb1ELb0EEEvNS_9FwdParamsE,"ax",@progbits
	.align	128
        .global         _ZN10layer_norm31ln_parallel_residual_fwd_kernelINS_13Kernel_traitsIf6__halfS2_S2_fjLj7168ELj1ELj1ELj4ELj16ENS_18Kernel_traits_baseILj7168EfS2_S2_S2_fjLj128EEEEELb1ELb1ELb0EEEvNS_9FwdParamsE
        .type           _ZN10layer_norm31ln_parallel_residual_fwd_kernelINS_13Kernel_traitsIf6__halfS2_S2_fjLj7168ELj1ELj1ELj4ELj16ENS_18Kernel_traits_baseILj7168EfS2_S2_S2_fjLj128EEEEELb1ELb1ELb0EEEvNS_9FwdParamsE,@function
        .size           _ZN10layer_norm31ln_parallel_residual_fwd_kernelINS_13Kernel_traitsIf6__halfS2_S2_fjLj7168ELj1ELj1ELj4ELj16ENS_18Kernel_traits_baseILj7168EfS2_S2_S2_fjLj128EEEEELb1ELb1ELb0EEEvNS_9FwdParamsE,(.L_x_41634 - _ZN10layer_norm31ln_parallel_residual_fwd_kernelINS_13Kernel_traitsIf6__halfS2_S2_fjLj7168ELj1ELj1ELj4ELj16ENS_18Kernel_traits_baseILj7168EfS2_S2_S2_fjLj128EEEEELb1ELb1ELb0EEEvNS_9FwdParamsE)
        .other          _ZN10layer_norm31ln_parallel_residual_fwd_kernelINS_13Kernel_traitsIf6__halfS2_S2_fjLj7168ELj1ELj1ELj4ELj16ENS_18Kernel_traits_baseILj7168EfS2_S2_S2_fjLj128EEEEELb1ELb1ELb0EEEvNS_9FwdParamsE,@"STO_CUDA_ENTRY STV_DEFAULT"
_ZN10layer_norm31ln_parallel_residual_fwd_kernelINS_13Kernel_traitsIf6__halfS2_S2_fjLj7168ELj1ELj1ELj4ELj16ENS_18Kernel_traits_baseILj7168EfS2_S2_S2_fjLj128EEEEELb1ELb1ELb0EEEvNS_9FwdParamsE:
.text._ZN10layer_norm31ln_parallel_residual_fwd_kernelINS_13Kernel_traitsIf6__halfS2_S2_fjLj7168ELj1ELj1ELj4ELj16ENS_18Kernel_traits_baseILj7168EfS2_S2_S2_fjLj128EEEEELb1ELb1ELb0EEEvNS_9FwdParamsE:
        /* <DEDUP_REMOVED lines=110> */
.L_x_25946:
[----:B------:R-:W-:Y:S05]  /*06e0*/  BSYNC B0 ;  /* 0x0000000000007941 */ /* 0x000fea0003800000 */
.L_x_25945:
        /* <DEDUP_REMOVED lines=18> */
.L_x_25948:
[----:B------:R-:W-:Y:S05]  /*0810*/  BSYNC B0 ;  /* 0x0000000000007941 */ /* 0x000fea0003800000 */
.L_x_25947:
        /* <DEDUP_REMOVED lines=18> */
.L_x_25950:
[----:B------:R-:W-:Y:S05]  /*0940*/  BSYNC B0 ;  /* 0x0000000000007941 */ /* 0x000fea0003800000 */
.L_x_25949:
        /* <DEDUP_REMOVED lines=18> */
.L_x_25952:
[----:B------:R-:W-:Y:S05]  /*0a70*/  BSYNC B0 ;  /* 0x0000000000007941 */ /* 0x000fea0003800000 */
.L_x_25951:
        /* <DEDUP_REMOVED lines=18> */
.L_x_25954:
[----:B------:R-:W-:Y:S05]  /*0ba0*/  BSYNC B0 ;  /* 0x0000000000007941 */ /* 0x000fea0003800000 */
.L_x_25953:
        /* <DEDUP_REMOVED lines=25> */
.L_x_25956:
[----:B------:R-:W-:Y:S05]  /*0d40*/  BSYNC B0 ;  /* 0x0000000000007941 */ /* 0x000fea0003800000 */
.L_x_25955:
        /* <DEDUP_REMOVED lines=24> */
.L_x_25958:
[----:B------:R-:W-:Y:S05]  /*0ed0*/  BSYNC B0 ;  /* 0x0000000000007941 */ /* 0x000fea0003800000 */
.L_x_25957:
        /* <DEDUP_REMOVED lines=9> */
[----:B------:R-:W-:Y:S01]  /*0f70*/  ULDC.U8 UR10, c[0x0][0x2a0] ;  /* 0x0000a800000a7ab9 */ /* 0x000fe20000000000 */
[----:B------:R-:W-:Y:S01]  /*0f80*/  SHF.R.U32.HI R22, RZ, 0x2, R22 ;  /* 0x00000002ff167819 */ /* 0x000fe20000011616 */
[----:B------:R-:W-:Y:S01]  /*0f90*/  IMAD.HI.U32 R13, R6, -0x326172a9, RZ ;  /* 0xcd9e8d57060d7827 */ /* 0x000fe200078e00ff */
[----:B------:R-:W-:Y:S01]  /*0fa0*/  VIADDMNMX R3, R0, -R3, RZ, !PT ;  /* 0x8000000300037246 */ /* 0x000fe200078001ff */
[----:B------:R-:W-:Y:S01]  /*0fb0*/  ULDC UR38, c[0x0][0x218] ;  /* 0x0000860000267ab9 */ /* 0x000fe20000000800 */
[----:B------:R-:W-:Y:S01]  /*0fc0*/  LOP3.LUT R22, R22, 0x3fffffe0, RZ, 0xc0, !PT ;  /* 0x3fffffe016167812 */ /* 0x000fe200078ec0ff */
[----:B------:R-:W-:Y:S01]  /*0fd0*/  IMAD R8, R8, -0x2daee0ad, RZ ;  /* 0xd2511f5308087824 */ /* 0x000fe200078e02ff */
[----:B------:R-:W-:Y:S01]  /*0fe0*/  VIMNMX R3, R3, 0x20, PT ;  /* 0x0000002003037848 */ /* 0x000fe20003fe0100 */
[----:B------:R-:W-:Y:S01]  /*0ff0*/  IMAD.MOV.U32 R206, RZ, RZ, 0x1 ;  /* 0x00000001ffce7424 */ /* 0x000fe200078e00ff */
[----:B------:R-:W-:Y:S01]  /*1000*/  SHF.L.U32 R2, R21, 0x5, RZ ;  /* 0x0000000515027819 */ /* 0x000fe200000006ff */
[----:B------:R-:W-:Y:S01]  /*1010*/  ULDC UR11, c[0x0][0x290] ;  /* 0x0000a400000b7ab9 */ /* 0x000fe20000000800 */
[----:B------:R-:W-:Y:S01]  /*1020*/  LOP3.LUT R12, R12, UR37, R7, 0x96, !PT ;  /* 0x000000250c0c7c12 */ /* 0x000fe2000f8e9607 */
[----:B------:R-:W-:Y:S01]  /*1030*/  IMAD.IADD R3, R3, 0x1, R22 ;  /* 0x0000000103037824 */ /* 0x000fe200078e0216 */
[----:B------:R-:W-:Y:S01]  /*1040*/  LOP3.LUT R5, R2, 0x3e0, RZ, 0xc0, !PT ;  /* 0x000003e002057812 */ /* 0x000fe200078ec0ff */
[----:B------:R-:W-:Y:S01]  /*1050*/  IMAD.MOV.U32 R7, RZ, RZ, RZ ;  /* 0x000000ffff077224 */ /* 0x000fe200078e00ff */
[----:B------:R-:W-:Y:S01]  /*1060*/  LOP3.LUT R11, R24, 0x3, RZ, 0xc0, !PT ;  /* 0x00000003180b7812 */ /* 0x000fe200078ec0ff */
[----:B------:R-:W-:Y:S01]  /*1070*/  IMAD.SHL.U32 R3, R3, 0x8, RZ ;  /* 0x0000000803037824 */ /* 0x000fe200078e00ff */
[----:B------:R-:W-:Y:S01]  /*1080*/  VIADDMNMX R5, R0, -R5, RZ, !PT ;  /* 0x8000000500057246 */ /* 0x000fe200078001ff */
[----:B------:R-:W-:Y:S01]  /*1090*/  IMAD R0, R10, -0x326172a9, RZ ;  /* 0xcd9e8d570a007824 */ /* 0x000fe200078e02ff */
[----:B------:R-:W-:Y:S01]  /*10a0*/  ULDC.64 UR8, c[0x0][0x230] ;  /* 0x00008c0000087ab9 */ /* 0x000fe20000000a00 */
[----:B------:R-:W-:Y:S01]  /*10b0*/  IMAD R10, R6, -0x326172a9, RZ ;  /* 0xcd9e8d57060a7824 */ /* 0x000fe200078e02ff */
[----:B------:R-:W-:Y:S01]  /*10c0*/  I2FP.F32.U32 R3, R3 ;  /* 0x0000000300037245 */ /* 0x000fe20000201000 */
[----:B------:R-:W-:Y:S01]  /*10d0*/  UISETP.NE.AND UP0, UPT, UR10, URZ, UPT ;  /* 0x0000003f0a00728c */ /* 0x000fe2000bf05270 */
[----:B------:R-:W-:Y:S01]  /*10e0*/  VIMNMX R5, R5, 0x20, PT ;  /* 0x0000002005057848 */ /* 0x000fe20003fe0100 */
[----:B------:R-:W-:Y:S01]  /*10f0*/  ULDC.64 UR12, c[0x0][0x238] ;  /* 0x00008e00000c7ab9 */ /* 0x000fe20000000a00 */
[----:B------:R0:W1:Y:S01]  /*1100*/  MUFU.RCP R9, R3 ;  /* 0x0000000300097308 */ /* 0x0000620000001000 */
[----:B------:R-:W-:Y:S01]  /*1110*/  LOP3.LUT R13, R13, UR36, R0, 0x96, !PT ;  /* 0x000000240d0d7c12 */ /* 0x000fe2000f8e9600 */
[----:B------:R-:W-:Y:S01]  /*1120*/  ULDC.64 UR14, c[0x0][0x240] ;  /* 0x00009000000e7ab9 */ /* 0x000fe20000000a00 */
[----:B------:R-:W-:Y:S01]  /*1130*/  IADD3 R5, R22, R5, RZ ;  /* 0x0000000516057210 */ /* 0x000fe20007ffe0ff */
[----:B------:R-:W-:Y:S01]  /*1140*/  ULDC.64 UR16, c[0x0][0x248] ;  /* 0x0000920000107ab9 */ /* 0x000fe20000000a00 */
[----:B------:R-:W-:-:S02]  /*1150*/  ULDC.64 UR18, c[0x0][0x210] ;  /* 0x0000840000127ab9 */ /* 0x000fc40000000a00 */
[----:B------:R-:W-:-:S07]  /*1160*/  SHF.L.U32 R6, R5, 0x3, RZ ;  /* 0x0000000305067819 */ /* 0x000fce00000006ff */
.L_x_26890:
        /* <DEDUP_REMOVED lines=34> */
.L_x_25962:
[----:B------:R-:W-:-:S07]  /*1390*/  MOV R5, R10 ;  /* 0x0000000a00057202 */ /* 0x000fce0000000f00 */
.L_x_25963:
[----:B------:R-:W-:Y:S05]  /*13a0*/  BSYNC B1 ;  /* 0x0000000000017941 */ /* 0x000fea0003800000 */
.L_x_25961:
        /* <DEDUP_REMOVED lines=16> */
.L_x_25967:
[----:B------:R-:W-:Y:S05]  /*14b0*/  BSYNC B2 ;  /* 0x0000000000027941 */ /* 0x000fea0003800000 */
.L_x_25966:
        /* <DEDUP_REMOVED lines=43> */
.L_x_25965:
[----:B------:R-:W-:Y:S05]  /*1770*/  BSYNC B1 ;  /* 0x0000000000017941 */ /* 0x000fea0003800000 */
.L_x_25964:
[----:B------:R-:W2:Y:S01]  /*1780*/  LDC R210, c[0x0][0x294] ;  /* 0x0000a500ffd27b82 */ /* 0x000ea20000000800 */
[----:B------:R-:W-:Y:S01]  /*1790*/  I2FP.F32.U32 R174, R5 ;  /* 0x0000000500ae7245 */ /* 0x000fe20000201000 */
[----:B------:R-:W-:Y:S01]  /*17a0*/  IMAD.MOV.U32 R211, RZ, RZ, 0x2f800000 ;  /* 0x2f800000ffd37424 */ /* 0x000fe200078e00ff */
[----:B------:R-:W-:Y:S01]  /*17b0*/  ISETP.NE.U32.AND P2, PT, R156, RZ, PT ;  /* 0x000000ff9c00720c */ /* 0x000fe20003f45070 */
[----:B-----5:R-:W-:Y:S01]  /*17c0*/  HADD2.F32 R184, -RZ, R152.H0_H0 ;  /* 0x20000098ffb87230 */ /* 0x020fe20000004100 */
[----:B------:R-:W-:Y:S01]  /*17d0*/  LOP3.LUT R14, R14, 0xffffffef, RZ, 0xc0, !PT ;  /* 0xffffffef0e0e7812 */ /* 0x000fe200078ec0ff */
[----:B------:R-:W-:Y:S01]  /*17e0*/  FFMA.FTZ R5, R174, R211, 1.1641532182693481445e-10 ;  /* 0x2f000000ae057423 */ /* 0x000fe200000100d3 */
[----:B------:R-:W-:Y:S01]  /*17f0*/  ISETP.NE.AND.EX P2, PT, R157, RZ, PT, P2 ;  /* 0x000000ff9d00720c */ /* 0x000fe20003f45320 */
[----:B------:R-:W3:Y:S03]  /*1800*/  LDC R207, c[0x0][0x298] ;  /* 0x0000a600ffcf7b82 */ /* 0x000ee60000000800 */
[----:B--2---:R-:W-:Y:S01]  /*1810*/  FSETP.GTU.FTZ.AND P3, PT, R5, R210, PT ;  /* 0x000000d20500720b */ /* 0x004fe20003f7c000 */
[----:B---3--:R-:W-:-:S12]  /*1820*/  FMUL.FTZ R184, R184, R207 ;  /* 0x000000cfb8b87220 */ /* 0x008fd80000410000 */
        /* <DEDUP_REMOVED lines=9> */
.L_x_25968:
        /* <DEDUP_REMOVED lines=12> */
.L_x_25971:
[----:B------:R-:W-:-:S07]  /*1980*/  IMAD.MOV.U32 R4, RZ, RZ, R10 ;  /* 0x000000ffff047224 */ /* 0x000fce00078e000a */
.L_x_25972:
[----:B------:R-:W-:Y:S05]  /*1990*/  BSYNC B1 ;  /* 0x0000000000017941 */ /* 0x000fea0003800000 */
.L_x_25970:
        /* <DEDUP_REMOVED lines=16> */
.L_x_25976:
[----:B------:R-:W-:Y:S05]  /*1aa0*/  BSYNC B2 ;  /* 0x0000000000027941 */ /* 0x000fea0003800000 */
.L_x_25975:
        /* <DEDUP_REMOVED lines=43> */
.L_x_25974:
[----:B------:R-:W-:Y:S05]  /*1d60*/  BSYNC B1 ;  /* 0x0000000000017941 */ /* 0x000fea0003800000 */
.L_x_25973:
        /* <DEDUP_REMOVED lines=10> */
.L_x_25969:
        /* <DEDUP_REMOVED lines=12> */
.L_x_25978:
[----:B------:R-:W-:-:S07]  /*1ed0*/  IMAD.MOV.U32 R173, RZ, RZ, R10 ;  /* 0x000000ffffad7224 */ /* 0x000fce00078e000a */
.L_x_25979:
[----:B------:R-:W-:Y:S05]  /*1ee0*/  BSYNC B1 ;  /* 0x0000000000017941 */ /* 0x000fea0003800000 */
.L_x_25977:
        /* <DEDUP_REMOVED lines=16> */
.L_x_25983:
[----:B------:R-:W-:Y:S05]  /*1ff0*/  BSYNC B2 ;  /* 0x0000000000027941 */ /* 0x000fea0003800000 */
.L_x_25982:
        /* <DEDUP_REMOVED lines=43> */
.L_x_25981:
[----:B------:R-:W-:Y:S05]  /*22b0*/  BSYNC B1 ;  /* 0x0000000000017941 */ /* 0x000fea0003800000 */
.L_x_25980:
        /* <DEDUP_REMOVED lines=15> */
.L_x_25984:
        /* <DEDUP_REMOVED lines=12> */
.L_x_25987:
[----:B0-----:R-:W-:-:S07]  /*2470*/  IMAD.MOV.U32 R3, RZ, RZ, R10 ;  /* 0x000000ffff037224 */ /* 0x001fce00078e000a */
.L_x_25988:
[----:B------:R-:W-:Y:S05]  /*2480*/  BSYNC B1 ;  /* 0x0000000000017941 */ /* 0x000fea0003800000 */
.L_x_25986:
        /* <DEDUP_REMOVED lines=16> */
.L_x_25992:
[----:B------:R-:W-:Y:S05]  /*2590*/  BSYNC B2 ;  /* 0x0000000000027941 */ /* 0x000fea0003800000 */
.L_x_25991:
        /* <DEDUP_REMOVED lines=43> */
.L_x_25990:
[----:B------:R-:W-:Y:S05]  /*2850*/  BSYNC B1 ;  /* 0x0000000000017941 */ /* 0x000fea0003800000 */
.L_x_25989:
        /* <DEDUP_REMOVED lines=10> */
.L_x_25985:
        /* <DEDUP_REMOVED lines=12> */
.L_x_25994:
[----:B------:R-:W-:-:S07]  /*29c0*/  IMAD.MOV.U32 R152, RZ, RZ, R10 ;  /* 0x000000ffff987224 */ /* 0x000fce00078e000a */
.L_x_25995:
[----:B------:R-:W-:Y:S05]  /*29d0*/  BSYNC B1 ;  /* 0x0000000000017941 */ /* 0x000fea0003800000 */
.L_x_25993:
        /* <DEDUP_REMOVED lines=16> */
.L_x_25999:
[----:B------:R-:W-:Y:S05]  /*2ae0*/  BSYNC B2 ;  /* 0x0000000000027941 */ /* 0x000fea0003800000 */
.L_x_25998:
        /* <DEDUP_REMOVED lines=43> */
.L_x_25997:
[----:B------:R-:W-:Y:S05]  /*2da0*/  BSYNC B1 ;  /* 0x0000000000017941 */ /* 0x000fea0003800000 */
.L_x_25996:
        /* <DEDUP_REMOVED lines=15> */
.L_x_26000:
        /* <DEDUP_REMOVED lines=12> */
.L_x_26003:
[----:B------:R-:W-:-:S07]  /*2f60*/  IMAD.MOV.U32 R2, RZ, RZ, R10 ;  /* 0x000000ffff027224 */ /* 0x000fce00078e000a */
.L_x_26004:
[----:B------:R-:W-:Y:S05]  /*2f70*/  BSYNC B1 ;  /* 0x0000000000017941 */ /* 0x000fea0003800000 */
.L_x_26002:
        /* <DEDUP_REMOVED lines=16> */
.L_x_26008:
[----:B------:R-:W-:Y:S05]  /*3080*/  BSYNC B2 ;  /* 0x0000000000027941 */ /* 0x000fea0003800000 */
.L_x_26007:
        /* <DEDUP_REMOVED lines=43> */
.L_x_26006:
[----:B------:R-:W-:Y:S05]  /*3340*/  BSYNC B1 ;  /* 0x0000000000017941 */ /* 0x000fea0003800000 */
.L_x_26005:
        /* <DEDUP_REMOVED lines=10> */
.L_x_26001:
        /* <DEDUP_REMOVED lines=12> */
.L_x_26010:
[----:B------:R-:W-:-:S07]  /*34b0*/  IMAD.MOV.U32 R152, RZ, RZ, R10 ;  /* 0x000000ffff987224 */ /* 0x000fce00078e000a */
.L_x_26011:
[----:B------:R-:W-:Y:S05]  /*34c0*/  BSYNC B1 ;  /* 0x0000000000017941 */ /* 0x000fea0003800000 */
.L_x_26009:
        /* <DEDUP_REMOVED lines=16> */
.L_x_26015:
[----:B------:R-:W-:Y:S05]  /*35d0*/  BSYNC B2 ;  /* 0x0000000000027941 */ /* 0x000fea0003800000 */
.L_x_26014:
        /* <DEDUP_REMOVED lines=43> */
.L_x_26013:
[----:B------:R-:W-:Y:S05]  /*3890*/  BSYNC B1 ;  /* 0x0000000000017941 */ /* 0x000fea0003800000 */
.L_x_26012:
        /* <DEDUP_REMOVED lines=15> */
.L_x_26016:
        /* <DEDUP_REMOVED lines=12> */
.L_x_26019:
[----:B------:R-:W-:-:S07]  /*3a50*/  IMAD.MOV.U32 R0, RZ, RZ, R10 ;  /* 0x000000ffff007224 */ /* 0x000fce00078e000a */
.L_x_26020:
[----:B------:R-:W-:Y:S05]  /*3a60*/  BSYNC B1 ;  /* 0x0000000000017941 */ /* 0x000fea0003800000 */
.L_x_26018:
        /* <DEDUP_REMOVED lines=16> */
.L_x_26024:
[----:B------:R-:W-:Y:S05]  /*3b70*/  BSYNC B2 ;  /* 0x0000000000027941 */ /* 0x000fea0003800000 */
.L_x_26023:
        /* <DEDUP_REMOVED lines=43> */
.L_x_26022:
[----:B------:R-:W-:Y:S05]  /*3e30*/  BSYNC B1 ;  /* 0x0000000000017941 */ /* 0x000fea0003800000 */
.L_x_26021:
        /* <DEDUP_REMOVED lines=10> */
.L_x_26017:
        /* <DEDUP_REMOVED lines=12> */
.L_x_26026:
[----:B------:R-:W-:-:S07]  /*3fa0*/  IMAD.MOV.U32 R173, RZ, RZ, R10 ;  /* 0x000000ffffad7224 */ /* 0x000fce00078e000a */
.L_x_26027:
[----:B------:R-:W-:Y:S05]  /*3fb0*/  BSYNC B1 ;  /* 0x0000000000017941 */ /* 0x000fea0003800000 */
.L_x_26025:
        /* <DEDUP_REMOVED lines=16> */
.L_x_26031:
[----:B------:R-:W-:Y:S05]  /*40c0*/  BSYNC B2 ;  /* 0x0000000000027941 */ /* 0x000fea0003800000 */
.L_x_26030:
        /* <DEDUP_REMOVED lines=43> */
.L_x_26029:
[----:B------:R-:W-:Y:S05]  /*4380*/  BSYNC B1 ;  /* 0x0000000000017941 */ /* 0x000fea0003800000 */
.L_x_26028:
        /* <DEDUP_REMOVED lines=15> */
.L_x_26032:
        /* <DEDUP_REMOVED lines=12> */
.L_x_26035:
[----:B------:R-:W-:-:S07]  /*4540*/  IMAD.MOV.U32 R22, RZ, RZ, R10 ;  /* 0x000000ffff167224 */ /* 0x000fce00078e000a */
.L_x_26036:
[----:B------:R-:W-:Y:S05]  /*4550*/  BSYNC B1 ;  /* 0x0000000000017941 */ /* 0x000fea0003800000 */
.L_x_26034:
        /* <DEDUP_REMOVED lines=16> */
.L_x_26040:
[----:B------:R-:W-:Y:S05]  /*4660*/  BSYNC B2 ;  /* 0x0000000000027941 */ /* 0x000fea0003800000 */
.L_x_26039:
        /* <DEDUP_REMOVED lines=43> */
.L_x_26038:
[----:B------:R-:W-:Y:S05]  /*4920*/  BSYNC B1 ;  /* 0x0000000000017941 */ /* 0x000fea0003800000 */
.L_x_26037:
        /* <DEDUP_REMOVED lines=10> */
.L_x_26033:
        /* <DEDUP_REMOVED lines=12> */
.L_x_26042:
[----:B------:R-:W-:-:S07]  /*4a90*/  IMAD.MOV.U32 R199, RZ, RZ, R10 ;  /* 0x000000ffffc77224 */ /* 0x000fce00078e000a */
.L_x_26043:
[----:B------:R-:W-:Y:S05]  /*4aa0*/  BSYNC B1 ;  /* 0x0000000000017941 */ /* 0x000fea0003800000 */
.L_x_26041:
        /* <DEDUP_REMOVED lines=16> */
.L_x_26047:
[----:B------:R-:W-:Y:S05]  /*4bb0*/  BSYNC B2 ;  /* 0x0000000000027941 */ /* 0x000fea0003800000 */
.L_x_26046:
        /* <DEDUP_REMOVED lines=43> */
.L_x_26045:
[----:B------:R-:W-:Y:S05]  /*4e70*/  BSYNC B1 ;  /* 0x0000000000017941 */ /* 0x000fea0003800000 */
.L_x_26044:
        /* <DEDUP_REMOVED lines=13> */
.L_x_26048:
        /* <DEDUP_REMOVED lines=12> */
.L_x_26051:
[----:B------:R-:W-:-:S07]  /*5010*/  IMAD.MOV.U32 R23, RZ, RZ, R10 ;  /* 0x000000ffff177224 */ /* 0x000fce00078e000a */
.L_x_26052:
[----:B------:R-:W-:Y:S05]  /*5020*/  BSYNC B1 ;  /* 0x0000000000017941 */ /* 0x000fea0003800000 */
.L_x_26050:
        /* <DEDUP_REMOVED lines=16> */
.L_x_26056:
[----:B------:R-:W-:Y:S05]  /*5130*/  BSYNC B2 ;  /* 0x0000000000027941 */ /* 0x000fea0003800000 */
.L_x_26055:
        /* <DEDUP_REMOVED lines=43> */
.L_x_26054:
[----:B------:R-:W-:Y:S05]  /*53f0*/  BSYNC B1 ;  /* 0x0000000000017941 */ /* 0x000fea0003800000 */
.L_x_26053:
        /* <DEDUP_REMOVED lines=10> */
.L_x_26049:
        /* <DEDUP_REMOVED lines=12> */
.L_x_26058:
[----:B------:R-:W-:-:S07]  /*5560*/  IMAD.MOV.U32 R154, RZ, RZ, R10 ;  /* 0x000000ffff9a7224 */ /* 0x000fce00078e000a */
.L_x_26059:
[----:B------:R-:W-:Y:S05]  /*5570*/  BSYNC B1 ;  /* 0x0000000000017941 */ /* 0x000fea0003800000 */
.L_x_26057:
        /* <DEDUP_REMOVED lines=16> */
.L_x_26063:
[----:B------:R-:W-:Y:S05]  /*5680*/  BSYNC B2 ;  /* 0x0000000000027941 */ /* 0x000fea0003800000 */
.L_x_26062:
        /* <DEDUP_REMOVED lines=43> */
.L_x_26061:
[----:B------:R-:W-:Y:S05]  /*5940*/  BSYNC B1 ;  /* 0x0000000000017941 */ /* 0x000fea0003800000 */
.L_x_26060:
        /* <DEDUP_REMOVED lines=13> */
.L_x_26064:
        /* <DEDUP_REMOVED lines=12> */
.L_x_26067:
[----:B------:R-:W-:-:S07]  /*5ae0*/  IMAD.MOV.U32 R24, RZ, RZ, R10 ;  /* 0x000000ffff187224 */ /* 0x000fce00078e000a */
.L_x_26068:
[----:B------:R-:W-:Y:S05]  /*5af0*/  BSYNC B1 ;  /* 0x0000000000017941 */ /* 0x000fea0003800000 */
.L_x_26066:
        /* <DEDUP_REMOVED lines=16> */
.L_x_26072:
[----:B------:R-:W-:Y:S05]  /*5c00*/  BSYNC B2 ;  /* 0x0000000000027941 */ /* 0x000fea0003800000 */
.L_x_26071:
        /* <DEDUP_REMOVED lines=43> */
.L_x_26070:
[----:B------:R-:W-:Y:S05]  /*5ec0*/  BSYNC B1 ;  /* 0x0000000000017941 */ /* 0x000fea0003800000 */
.L_x_26069:
        /* <DEDUP_REMOVED lines=10> */
.L_x_26065:
        /* <DEDUP_REMOVED lines=12> */
.L_x_26074:
[----:B------:R-:W-:-:S07]  /*6030*/  IMAD.MOV.U32 R154, RZ, RZ, R10 ;  /* 0x000000ffff9a7224 */ /* 0x000fce00078e000a */
.L_x_26075:
[----:B------:R-:W-:Y:S05]  /*6040*/  BSYNC B1 ;  /* 0x0000000000017941 */ /* 0x000fea0003800000 */
.L_x_26073:
        /* <DEDUP_REMOVED lines=16> */
.L_x_26079:
[----:B------:R-:W-:Y:S05]  /*6150*/  BSYNC B2 ;  /* 0x0000000000027941 */ /* 0x000fea0003800000 */
.L_x_26078:
        /* <DEDUP_REMOVED lines=43> */
.L_x_26077:
[----:B------:R-:W-:Y:S05]  /*6410*/  BSYNC B1 ;  /* 0x0000000000017941 */ /* 0x000fea0003800000 */
.L_x_26076:
        /* <DEDUP_REMOVED lines=13> */
.L_x_26080:
        /* <DEDUP_REMOVED lines=12> */
.L_x_26083:
[----:B------:R-:W-:-:S07]  /*65b0*/  IMAD.MOV.U32 R25, RZ, RZ, R10 ;  /* 0x000000ffff197224 */ /* 0x000fce00078e000a */
.L_x_26084:
[----:B------:R-:W-:Y:S05]  /*65c0*/  BSYNC B1 ;  /* 0x0000000000017941 */ /* 0x000fea0003800000 */
.L_x_26082:
        /* <DEDUP_REMOVED lines=16> */
.L_x_26088:
[----:B------:R-:W-:Y:S05]  /*66d0*/  BSYNC B2 ;  /* 0x0000000000027941 */ /* 0x000fea0003800000 */
.L_x_26087:
        /* <DEDUP_REMOVED lines=43> */
.L_x_26086:
[----:B------:R-:W-:Y:S05]  /*6990*/  BSYNC B1 ;  /* 0x0000000000017941 */ /* 0x000fea0003800000 */
.L_x_26085:
        /* <DEDUP_REMOVED lines=10> */
.L_x_26081:
        /* <DEDUP_REMOVED lines=54> */
.L_x_26089:
[----:B------:R-:W-:-:S07]  /*6da0*/  VIADD R207, R192, 0x80 ;  /* 0x00000080c0cf7836 */ /* 0x000fce0000000000 */
.L_x_25960:
[----:B------:R-:W-:Y:S05]  /*6db0*/  BSYNC B0 ;  /* 0x0000000000007941 */ /* 0x000fea0003800000 */
.L_x_25959:
        /* <DEDUP_REMOVED lines=29> */
.L_x_26093:
[----:B------:R-:W-:-:S07]  /*6f90*/  IMAD.MOV.U32 R26, RZ, RZ, R10 ;  /* 0x000000ffff1a7224 */ /* 0x000fce00078e000a */
.L_x_26094:
[----:B------:R-:W-:Y:S05]  /*6fa0*/  BSYNC B1 ;  /* 0x0000000000017941 */ /* 0x000fea0003800000 */
.L_x_26092:
        /* <DEDUP_REMOVED lines=16> */
.L_x_26098:
[----:B------:R-:W-:Y:S05]  /*70b0*/  BSYNC B2 ;  /* 0x0000000000027941 */ /* 0x000fea0003800000 */
.L_x_26097:
        /* <DEDUP_REMOVED lines=43> */
.L_x_26096:
[----:B------:R-:W-:Y:S05]  /*7370*/  BSYNC B1 ;  /* 0x0000000000017941 */ /* 0x000fea0003800000 */
.L_x_26095:
        /* <DEDUP_REMOVED lines=20> */
.L_x_26099:
        /* <DEDUP_REMOVED lines=12> */
.L_x_26102:
[----:B------:R-:W-:-:S07]  /*7580*/  MOV R4, R10 ;  /* 0x0000000a00047202 */ /* 0x000fce0000000f00 */
.L_x_26103:
[----:B------:R-:W-:Y:S05]  /*7590*/  BSYNC B1 ;  /* 0x0000000000017941 */ /* 0x000fea0003800000 */
.L_x_26101:
        /* <DEDUP_REMOVED lines=16> */
.L_x_26107:
[----:B------:R-:W-:Y:S05]  /*76a0*/  BSYNC B2 ;  /* 0x0000000000027941 */ /* 0x000fea0003800000 */
.L_x_26106:
        /* <DEDUP_REMOVED lines=43> */
.L_x_26105:
[----:B------:R-:W-:Y:S05]  /*7960*/  BSYNC B1 ;  /* 0x0000000000017941 */ /* 0x000fea0003800000 */
.L_x_26104:
        /* <DEDUP_REMOVED lines=10> */
.L_x_26100:
        /* <DEDUP_REMOVED lines=12> */
.L_x_26109:
[----:B------:R-:W-:-:S07]  /*7ad0*/  IMAD.MOV.U32 R171, RZ, RZ, R10 ;  /* 0x000000ffffab7224 */ /* 0x000fce00078e000a */
.L_x_26110:
[----:B------:R-:W-:Y:S05]  /*7ae0*/  BSYNC B1 ;  /* 0x0000000000017941 */ /* 0x000fea0003800000 */
.L_x_26108:
        /* <DEDUP_REMOVED lines=16> */
.L_x_26114:
[----:B------:R-:W-:Y:S05]  /*7bf0*/  BSYNC B2 ;  /* 0x0000000000027941 */ /* 0x000fea0003800000 */
.L_x_26113:
        /* <DEDUP_REMOVED lines=43> */
.L_x_26112:
[----:B------:R-:W-:Y:S05]  /*7eb0*/  BSYNC B1 ;  /* 0x0000000000017941 */ /* 0x000fea0003800000 */
.L_x_26111:
        /* <DEDUP_REMOVED lines=15> */
.L_x_26115:
        /* <DEDUP_REMOVED lines=12> */
.L_x_26118:
[----:B0-----:R-:W-:-:S07]  /*8070*/  MOV R3, R10 ;  /* 0x0000000a00037202 */ /* 0x001fce0000000f00 */
.L_x_26119:
[----:B------:R-:W-:Y:S05]  /*8080*/  BSYNC B1 ;  /* 0x0000000000017941 */ /* 0x000fea0003800000 */
.L_x_26117:
        /* <DEDUP_REMOVED lines=16> */
.L_x_26123:
[----:B------:R-:W-:Y:S05]  /*8190*/  BSYNC B2 ;  /* 0x0000000000027941 */ /* 0x000fea0003800000 */
.L_x_26122:
        /* <DEDUP_REMOVED lines=43> */
.L_x_26121:
[----:B------:R-:W-:Y:S05]  /*8450*/  BSYNC B1 ;  /* 0x0000000000017941 */ /* 0x000fea0003800000 */
.L_x_26120:
        /* <DEDUP_REMOVED lines=10> */
.L_x_26116:
        /* <DEDUP_REMOVED lines=12> */
.L_x_26125:
[----:B------:R-:W-:-:S07]  /*85c0*/  IMAD.MOV.U32 R152, RZ, RZ, R10 ;  /* 0x000000ffff987224 */ /* 0x000fce00078e000a */
.L_x_26126:
[----:B------:R-:W-:Y:S05]  /*85d0*/  BSYNC B1 ;  /* 0x0000000000017941 */ /* 0x000fea0003800000 */
.L_x_26124:
        /* <DEDUP_REMOVED lines=16> */
.L_x_26130:
[----:B------:R-:W-:Y:S05]  /*86e0*/  BSYNC B2 ;  /* 0x0000000000027941 */ /* 0x000fea0003800000 */
.L_x_26129:
        /* <DEDUP_REMOVED lines=43> */
.L_x_26128:
[----:B------:R-:W-:Y:S05]  /*89a0*/  BSYNC B1 ;  /* 0x0000000000017941 */ /* 0x000fea0003800000 */
.L_x_26127:
        /* <DEDUP_REMOVED lines=15> */
.L_x_26131:
        /* <DEDUP_REMOVED lines=12> */
.L_x_26134:
[----:B------:R-:W-:-:S07]  /*8b60*/  MOV R2, R10 ;  /* 0x0000000a00027202 */ /* 0x000fce0000000f00 */
.L_x_26135:
[----:B------:R-:W-:Y:S05]  /*8b70*/  BSYNC B1 ;  /* 0x0000000000017941 */ /* 0x000fea0003800000 */
.L_x_26133:
        /* <DEDUP_REMOVED lines=16> */
.L_x_26139:
[----:B------:R-:W-:Y:S05]  /*8c80*/  BSYNC B2 ;  /* 0x0000000000027941 */ /* 0x000fea0003800000 */
.L_x_26138:
        /* <DEDUP_REMOVED lines=43> */
.L_x_26137:
[----:B------:R-:W-:Y:S05]  /*8f40*/  BSYNC B1 ;  /* 0x0000000000017941 */ /* 0x000fea0003800000 */
.L_x_26136:
        /* <DEDUP_REMOVED lines=10> */
.L_x_26132:
        /* <DEDUP_REMOVED lines=12> */
.L_x_26141:
[----:B------:R-:W-:-:S07]  /*90b0*/  IMAD.MOV.U32 R152, RZ, RZ, R10 ;  /* 0x000000ffff987224 */ /* 0x000fce00078e000a */
.L_x_26142:
[----:B------:R-:W-:Y:S05]  /*90c0*/  BSYNC B1 ;  /* 0x0000000000017941 */ /* 0x000fea0003800000 */
.L_x_26140:
        /* <DEDUP_REMOVED lines=16> */
.L_x_26146:
[----:B------:R-:W-:Y:S05]  /*91d0*/  BSYNC B2 ;  /* 0x0000000000027941 */ /* 0x000fea0003800000 */
.L_x_26145:
        /* <DEDUP_REMOVED lines=43> */
.L_x_26144:
[----:B------:R-:W-:Y:S05]  /*9490*/  BSYNC B1 ;  /* 0x0000000000017941 */ /* 0x000fea0003800000 */
.L_x_26143:
        /* <DEDUP_REMOVED lines=15> */
.L_x_26147:
        /* <DEDUP_REMOVED lines=12> */
.L_x_26150:
[----:B------:R-:W-:-:S07]  /*9650*/  MOV R0, R10 ;  /* 0x0000000a00007202 */ /* 0x000fce0000000f00 */
.L_x_26151:
[----:B------:R-:W-:Y:S05]  /*9660*/  BSYNC B1 ;  /* 0x0000000000017941 */ /* 0x000fea0003800000 */
.L_x_26149:
        /* <DEDUP_REMOVED lines=16> */
.L_x_26155:
[----:B------:R-:W-:Y:S05]  /*9770*/  BSYNC B2 ;  /* 0x0000000000027941 */ /* 0x000fea0003800000 */
.L_x_26154:
        /* <DEDUP_REMOVED lines=43> */
.L_x_26153:
[----:B------:R-:W-:Y:S05]  /*9a30*/  BSYNC B1 ;  /* 0x0000000000017941 */ /* 0x000fea0003800000 */
.L_x_26152:
        /* <DEDUP_REMOVED lines=10> */
.L_x_26148:
        /* <DEDUP_REMOVED lines=12> */
.L_x_26157:
[----:B------:R-:W-:-:S07]  /*9ba0*/  IMAD.MOV.U32 R171, RZ, RZ, R10 ;  /* 0x000000ffffab7224 */ /* 0x000fce00078e000a */
.L_x_26158:
[----:B------:R-:W-:Y:S05]  /*9bb0*/  BSYNC B1 ;  /* 0x0000000000017941 */ /* 0x000fea0003800000 */
.L_x_26156:
        /* <DEDUP_REMOVED lines=16> */
.L_x_26162:
[----:B------:R-:W-:Y:S05]  /*9cc0*/  BSYNC B2 ;  /* 0x0000000000027941 */ /* 0x000fea0003800000 */
.L_x_26161:
        /* <DEDUP_REMOVED lines=43> */
.L_x_26160:
[----:B------:R-:W-:Y:S05]  /*9f80*/  BSYNC B1 ;  /* 0x0000000000017941 */ /* 0x000fea0003800000 */
.L_x_26159:
        /* <DEDUP_REMOVED lines=15> */
.L_x_26163:
        /* <DEDUP_REMOVED lines=12> */
.L_x_26166:
[----:B------:R-:W-:-:S07]  /*a140*/  MOV R22, R10 ;  /* 0x0000000a00167202 */ /* 0x000fce0000000f00 */
.L_x_26167:
[----:B------:R-:W-:Y:S05]  /*a150*/  BSYNC B1 ;  /* 0x0000000000017941 */ /* 0x000fea0003800000 */
.L_x_26165:
        /* <DEDUP_REMOVED lines=16> */
.L_x_26171:
[----:B------:R-:W-:Y:S05]  /*a260*/  BSYNC B2 ;  /* 0x0000000000027941 */ /* 0x000fea0003800000 */
.L_x_26170:
        /* <DEDUP_REMOVED lines=43> */
.L_x_26169:
[----:B------:R-:W-:Y:S05]  /*a520*/  BSYNC B1 ;  /* 0x0000000000017941 */ /* 0x000fea0003800000 */
.L_x_26168:
        /* <DEDUP_REMOVED lines=10> */
.L_x_26164:
        /* <DEDUP_REMOVED lines=12> */
.L_x_26173:
[----:B------:R-:W-:-:S07]  /*a690*/  IMAD.MOV.U32 R200, RZ, RZ, R10 ;  /* 0x000000ffffc87224 */ /* 0x000fce00078e000a */
.L_x_26174:
[----:B------:R-:W-:Y:S05]  /*a6a0*/  BSYNC B1 ;  /* 0x0000000000017941 */ /* 0x000fea0003800000 */
.L_x_26172:
        /* <DEDUP_REMOVED lines=16> */
.L_x_26178:
[----:B------:R-:W-:Y:S05]  /*a7b0*/  BSYNC B2 ;  /* 0x0000000000027941 */ /* 0x000fea0003800000 */
.L_x_26177:
        /* <DEDUP_REMOVED lines=43> */
.L_x_26176:
[----:B------:R-:W-:Y:S05]  /*aa70*/  BSYNC B1 ;  /* 0x0000000000017941 */ /* 0x000fea0003800000 */
.L_x_26175:
        /* <DEDUP_REMOVED lines=13> */
.L_x_26179:
        /* <DEDUP_REMOVED lines=12> */
.L_x_26182:
[----:B------:R-:W-:-:S07]  /*ac10*/  MOV R23, R10 ;  /* 0x0000000a00177202 */ /* 0x000fce0000000f00 */
.L_x_26183:
[----:B------:R-:W-:Y:S05]  /*ac20*/  BSYNC B1 ;  /* 0x0000000000017941 */ /* 0x000fea0003800000 */
.L_x_26181:
        /* <DEDUP_REMOVED lines=16> */
.L_x_26187:
[----:B------:R-:W-:Y:S05]  /*ad30*/  BSYNC B2 ;  /* 0x0000000000027941 */ /* 0x000fea0003800000 */
.L_x_26186:
        /* <DEDUP_REMOVED lines=43> */
.L_x_26185:
[----:B------:R-:W-:Y:S05]  /*aff0*/  BSYNC B1 ;  /* 0x0000000000017941 */ /* 0x000fea0003800000 */
.L_x_26184:
        /* <DEDUP_REMOVED lines=10> */
.L_x_26180:
        /* <DEDUP_REMOVED lines=12> */
.L_x_26189:
[----:B------:R-:W-:-:S07]  /*b160*/  IMAD.MOV.U32 R154, RZ, RZ, R10 ;  /* 0x000000ffff9a7224 */ /* 0x000fce00078e000a */
.L_x_26190:
[----:B------:R-:W-:Y:S05]  /*b170*/  BSYNC B1 ;  /* 0x0000000000017941 */ /* 0x000fea0003800000 */
.L_x_26188:
        /* <DEDUP_REMOVED lines=16> */
.L_x_26194:
[----:B------:R-:W-:Y:S05]  /*b280*/  BSYNC B2 ;  /* 0x0000000000027941 */ /* 0x000fea0003800000 */
.L_x_26193:
        /* <DEDUP_REMOVED lines=43> */
.L_x_26192:
[----:B------:R-:W-:Y:S05]  /*b540*/  BSYNC B1 ;  /* 0x0000000000017941 */ /* 0x000fea0003800000 */
.L_x_26191:
        /* <DEDUP_REMOVED lines=13> */
.L_x_26195:
        /* <DEDUP_REMOVED lines=12> */
.L_x_26198:
[----:B------:R-:W-:-:S07]  /*b6e0*/  MOV R24, R10 ;  /* 0x0000000a00187202 */ /* 0x000fce0000000f00 */
.L_x_26199:
[----:B------:R-:W-:Y:S05]  /*b6f0*/  BSYNC B1 ;  /* 0x0000000000017941 */ /* 0x000fea0003800000 */
.L_x_26197:
        /* <DEDUP_REMOVED lines=16> */
.L_x_26203:
[----:B------:R-:W-:Y:S05]  /*b800*/  BSYNC B2 ;  /* 0x0000000000027941 */ /* 0x000fea0003800000 */
.L_x_26202:
        /* <DEDUP_REMOVED lines=43> */
.L_x_26201:
[----:B------:R-:W-:Y:S05]  /*bac0*/  BSYNC B1 ;  /* 0x0000000000017941 */ /* 0x000fea0003800000 */
.L_x_26200:
        /* <DEDUP_REMOVED lines=10> */
.L_x_26196:
        /* <DEDUP_REMOVED lines=12> */
.L_x_26205:
[----:B------:R-:W-:-:S07]  /*bc30*/  IMAD.MOV.U32 R154, RZ, RZ, R10 ;  /* 0x000000ffff9a7224 */ /* 0x000fce00078e000a */
.L_x_26206:
[----:B------:R-:W-:Y:S05]  /*bc40*/  BSYNC B1 ;  /* 0x0000000000017941 */ /* 0x000fea0003800000 */
.L_x_26204:
        /* <DEDUP_REMOVED lines=16> */
.L_x_26210:
[----:B------:R-:W-:Y:S05]  /*bd50*/  BSYNC B2 ;  /* 0x0000000000027941 */ /* 0x000fea0003800000 */
.L_x_26209:
        /* <DEDUP_REMOVED lines=43> */
.L_x_26208:
[----:B------:R-:W-:Y:S05]  /*c010*/  BSYNC B1 ;  /* 0x0000000000017941 */ /* 0x000fea0003800000 */
.L_x_26207:
        /* <DEDUP_REMOVED lines=13> */
.L_x_26211:
        /* <DEDUP_REMOVED lines=12> */
.L_x_26214:
[----:B------:R-:W-:-:S07]  /*c1b0*/  MOV R25, R10 ;  /* 0x0000000a00197202 */ /* 0x000fce0000000f00 */
.L_x_26215:
[----:B------:R-:W-:Y:S05]  /*c1c0*/  BSYNC B1 ;  /* 0x0000000000017941 */ /* 0x000fea0003800000 */
.L_x_26213:
        /* <DEDUP_REMOVED lines=16> */
.L_x_26219:
[----:B------:R-:W-:Y:S05]  /*c2d0*/  BSYNC B2 ;  /* 0x0000000000027941 */ /* 0x000fea0003800000 */
.L_x_26218:
        /* <DEDUP_REMOVED lines=43> */
.L_x_26217:
[----:B------:R-:W-:Y:S05]  /*c590*/  BSYNC B1 ;  /* 0x0000000000017941 */ /* 0x000fea0003800000 */
.L_x_26216:
        /* <DEDUP_REMOVED lines=10> */
.L_x_26212:
        /* <DEDUP_REMOVED lines=54> */
.L_x_26220:
[----:B------:R-:W-:-:S07]  /*c9a0*/  IADD3 R207, R207, 0x80, RZ ;  /* 0x00000080cfcf7810 */ /* 0x000fce0007ffe0ff */
.L_x_26091:
[----:B------:R-:W-:Y:S05]  /*c9b0*/  BSYNC B0 ;  /* 0x0000000000007941 */ /* 0x000fea0003800000 */
.L_x_26090:
        /* <DEDUP_REMOVED lines=19> */
[----:B------:R-:W-:-:S11]  /*caf0*/  VIADD R170, R11, 0x1 ;  /* 0x000000010baa7836 */ /* 0x000fd60000000000 */
[----:B---3--:R-:W-:Y:S05]  /*cb00*/  @!P2 BRA `(.L_x_26224) ;  /* 0x000000000020a947 */ /* 0x008fea0003800000 */
        /* <DEDUP_REMOVED lines=8> */
.L_x_26224:
[----:B------:R-:W-:-:S07]  /*cb90*/  IMAD.MOV.U32 R27, RZ, RZ, R10 ;  /* 0x000000ffff1b7224 */ /* 0x000fce00078e000a */
.L_x_26225:
[----:B------:R-:W-:Y:S05]  /*cba0*/  BSYNC B1 ;  /* 0x0000000000017941 */ /* 0x000fea0003800000 */
.L_x_26223:
        /* <DEDUP_REMOVED lines=16> */
.L_x_26229:
[----:B------:R-:W-:Y:S05]  /*ccb0*/  BSYNC B2 ;  /* 0x0000000000027941 */ /* 0x000fea0003800000 */
.L_x_26228:
        /* <DEDUP_REMOVED lines=43> */
.L_x_26227:
[----:B------:R-:W-:Y:S05]  /*cf70*/  BSYNC B1 ;  /* 0x0000000000017941 */ /* 0x000fea0003800000 */
.L_x_26226:
[----:B------:R-:W2:Y:S01]  /*cf80*/  LDC R211, c[0x0][0x294] ;  /* 0x0000a500ffd37b82 */ /* 0x000ea20000000800 */
[----:B------:R-:W-:Y:S01]  /*cf90*/  HFMA2.MMA R212, -RZ, RZ, 0.1171875, 0 ;  /* 0x2f800000ffd47435 */ /* 0x000fe200000001ff */
[----:B------:R-:W-:Y:S01]  /*cfa0*/  I2FP.F32.U32 R11, R27 ;  /* 0x0000001b000b7245 */ /* 0x000fe20000201000 */
[----:B-----5:R-:W-:Y:S01]  /*cfb0*/  HADD2.F32 R27, -RZ, R152.H0_H0 ;  /* 0x20000098ff1b7230 */ /* 0x020fe20000004100 */
[----:B------:R-:W-:Y:S02]  /*cfc0*/  ISETP.NE.U32.AND P2, PT, R160, RZ, PT ;  /* 0x000000ffa000720c */ /* 0x000fe40003f45070 */
[----:B------:R-:W-:Y:S02]  /*cfd0*/  LOP3.LUT R14, R14, 0xffffffef, RZ, 0xc0, !PT ;  /* 0xffffffef0e0e7812 */ /* 0x000fe400078ec0ff */
[----:B------:R-:W3:Y:S01]  /*cfe0*/  LDC R210, c[0x0][0x298] ;  /* 0x0000a600ffd27b82 */ /* 0x000ee20000000800 */
[----:B------:R-:W-:Y:S02]  /*cff0*/  ISETP.NE.AND.EX P2, PT, R161, RZ, PT, P2 ;  /* 0x000000ffa100720c */ /* 0x000fe40003f45320 */
[----:B------:R-:W-:-:S05]  /*d000*/  FFMA.FTZ R188, R11, R212, 1.1641532182693481445e-10 ;  /* 0x2f0000000bbc7423 */ /* 0x000fca00000100d4 */
[----:B--2---:R-:W-:Y:S01]  /*d010*/  FSETP.GTU.FTZ.AND P3, PT, R188, R211, PT ;  /* 0x000000d3bc00720b */ /* 0x004fe20003f7c000 */
[----:B---3--:R-:W-:-:S12]  /*d020*/  FMUL.FTZ R27, R27, R210 ;  /* 0x000000d21b1b7220 */ /* 0x008fd80000410000 */
        /* <DEDUP_REMOVED lines=9> */
.L_x_26230:
        /* <DEDUP_REMOVED lines=12> */
.L_x_26233:
[----:B------:R-:W-:-:S07]  /*d180*/  IMAD.MOV.U32 R4, RZ, RZ, R10 ;  /* 0x000000ffff047224 */ /* 0x000fce00078e000a */
.L_x_26234:
[----:B------:R-:W-:Y:S05]  /*d190*/  BSYNC B1 ;  /* 0x0000000000017941 */ /* 0x000fea0003800000 */
.L_x_26232:
        /* <DEDUP_REMOVED lines=16> */
.L_x_26238:
[----:B------:R-:W-:Y:S05]  /*d2a0*/  BSYNC B2 ;  /* 0x0000000000027941 */ /* 0x000fea0003800000 */
.L_x_26237:
        /* <DEDUP_REMOVED lines=43> */
.L_x_26236:
[----:B------:R-:W-:Y:S05]  /*d560*/  BSYNC B1 ;  /* 0x0000000000017941 */ /* 0x000fea0003800000 */
.L_x_26235:
        /* <DEDUP_REMOVED lines=10> */
.L_x_26231:
        /* <DEDUP_REMOVED lines=12> */
.L_x_26240:
[----:B------:R-:W-:-:S07]  /*d6d0*/  MOV R170, R10 ;  /* 0x0000000a00aa7202 */ /* 0x000fce0000000f00 */
.L_x_26241:
[----:B------:R-:W-:Y:S05]  /*d6e0*/  BSYNC B1 ;  /* 0x0000000000017941 */ /* 0x000fea0003800000 */
.L_x_26239:
        /* <DEDUP_REMOVED lines=16> */
.L_x_26245:
[----:B------:R-:W-:Y:S05]  /*d7f0*/  BSYNC B2 ;  /* 0x0000000000027941 */ /* 0x000fea0003800000 */
.L_x_26244:
        /* <DEDUP_REMOVED lines=43> */
.L_x_26243:
[----:B------:R-:W-:Y:S05]  /*dab0*/  BSYNC B1 ;  /* 0x0000000000017941 */ /* 0x000fea0003800000 */
.L_x_26242:
        /* <DEDUP_REMOVED lines=15> */
.L_x_26246:
        /* <DEDUP_REMOVED lines=12> */
.L_x_26249:
[----:B0-----:R-:W-:-:S07]  /*dc70*/  IMAD.MOV.U32 R3, RZ, RZ, R10 ;  /* 0x000000ffff037224 */ /* 0x001fce00078e000a */
.L_x_26250:
[----:B------:R-:W-:Y:S05]  /*dc80*/  BSYNC B1 ;  /* 0x0000000000017941 */ /* 0x000fea0003800000 */
.L_x_26248:
        /* <DEDUP_REMOVED lines=16> */
.L_x_26254:
[----:B------:R-:W-:Y:S05]  /*dd90*/  BSYNC B2 ;  /* 0x0000000000027941 */ /* 0x000fea0003800000 */
.L_x_26253:
        /* <DEDUP_REMOVED lines=43> */
.L_x_26252:
[----:B------:R-:W-:Y:S05]  /*e050*/  BSYNC B1 ;  /* 0x0000000000017941 */ /* 0x000fea0003800000 */
.L_x_26251:
        /* <DEDUP_REMOVED lines=10> */
.L_x_26247:
        /* <DEDUP_REMOVED lines=12> */
.L_x_26256:
[----:B------:R-:W-:-:S07]  /*e1c0*/  MOV R152, R10 ;  /* 0x0000000a00987202 */ /* 0x000fce0000000f00 */
.L_x_26257:
[----:B------:R-:W-:Y:S05]  /*e1d0*/  BSYNC B1 ;  /* 0x0000000000017941 */ /* 0x000fea0003800000 */
.L_x_26255:
        /* <DEDUP_REMOVED lines=16> */
.L_x_26261:
[----:B------:R-:W-:Y:S05]  /*e2e0*/  BSYNC B2 ;  /* 0x0000000000027941 */ /* 0x000fea0003800000 */
.L_x_26260:
        /* <DEDUP_REMOVED lines=43> */
.L_x_26259:
[----:B------:R-:W-:Y:S05]  /*e5a0*/  BSYNC B1 ;  /* 0x0000000000017941 */ /* 0x000fea0003800000 */
.L_x_26258:
        /* <DEDUP_REMOVED lines=15> */
.L_x_26262:
        /* <DEDUP_REMOVED lines=12> */
.L_x_26265:
[----:B------:R-:W-:-:S07]  /*e760*/  IMAD.MOV.U32 R2, RZ, RZ, R10 ;  /* 0x000000ffff027224 */ /* 0x000fce00078e000a */
.L_x_26266:
[----:B------:R-:W-:Y:S05]  /*e770*/  BSYNC B1 ;  /* 0x0000000000017941 */ /* 0x000fea0003800000 */
.L_x_26264:
        /* <DEDUP_REMOVED lines=16> */
.L_x_26270:
[----:B------:R-:W-:Y:S05]  /*e880*/  BSYNC B2 ;  /* 0x0000000000027941 */ /* 0x000fea0003800000 */
.L_x_26269:
        /* <DEDUP_REMOVED lines=43> */
.L_x_26268:
[----:B------:R-:W-:Y:S05]  /*eb40*/  BSYNC B1 ;  /* 0x0000000000017941 */ /* 0x000fea0003800000 */
.L_x_26267:
        /* <DEDUP_REMOVED lines=10> */
.L_x_26263:
        /* <DEDUP_REMOVED lines=12> */
.L_x_26272:
[----:B------:R-:W-:-:S07]  /*ecb0*/  MOV R152, R10 ;  /* 0x0000000a00987202 */ /* 0x000fce0000000f00 */
.L_x_26273:
[----:B------:R-:W-:Y:S05]  /*ecc0*/  BSYNC B1 ;  /* 0x0000000000017941 */ /* 0x000fea0003800000 */
.L_x_26271:
        /* <DEDUP_REMOVED lines=16> */
.L_x_26277:
[----:B------:R-:W-:Y:S05]  /*edd0*/  BSYNC B2 ;  /* 0x0000000000027941 */ /* 0x000fea0003800000 */
.L_x_26276:
        /* <DEDUP_REMOVED lines=43> */
.L_x_26275:
[----:B------:R-:W-:Y:S05]  /*f090*/  BSYNC B1 ;  /* 0x0000000000017941 */ /* 0x000fea0003800000 */
.L_x_26274:
        /* <DEDUP_REMOVED lines=15> */
.L_x_26278:
        /* <DEDUP_REMOVED lines=12> */
.L_x_26281:
[----:B------:R-:W-:-:S07]  /*f250*/  IMAD.MOV.U32 R0, RZ, RZ, R10 ;  /* 0x000000ffff007224 */ /* 0x000fce00078e000a */
.L_x_26282:
[----:B------:R-:W-:Y:S05]  /*f260*/  BSYNC B1 ;  /* 0x0000000000017941 */ /* 0x000fea0003800000 */
.L_x_26280:
        /* <DEDUP_REMOVED lines=16> */
.L_x_26286:
[----:B------:R-:W-:Y:S05]  /*f370*/  BSYNC B2 ;  /* 0x0000000000027941 */ /* 0x000fea0003800000 */
.L_x_26285:
        /* <DEDUP_REMOVED lines=43> */
.L_x_26284:
[----:B------:R-:W-:Y:S05]  /*f630*/  BSYNC B1 ;  /* 0x0000000000017941 */ /* 0x000fea0003800000 */
.L_x_26283:
        /* <DEDUP_REMOVED lines=10> */
.L_x_26279:
        /* <DEDUP_REMOVED lines=12> */
.L_x_26288:
[----:B------:R-:W-:-:S07]  /*f7a0*/  MOV R175, R10 ;  /* 0x0000000a00af7202 */ /* 0x000fce0000000f00 */
.L_x_26289:
[----:B------:R-:W-:Y:S05]  /*f7b0*/  BSYNC B1 ;  /* 0x0000000000017941 */ /* 0x000fea0003800000 */
.L_x_26287:
        /* <DEDUP_REMOVED lines=16> */
.L_x_26293:
[----:B------:R-:W-:Y:S05]  /*f8c0*/  BSYNC B2 ;  /* 0x0000000000027941 */ /* 0x000fea0003800000 */
.L_x_26292:
        /* <DEDUP_REMOVED lines=43> */
.L_x_26291:
[----:B------:R-:W-:Y:S05]  /*fb80*/  BSYNC B1 ;  /* 0x0000000000017941 */ /* 0x000fea0003800000 */
.L_x_26290:
        /* <DEDUP_REMOVED lines=15> */
.L_x_26294:
        /* <DEDUP_REMOVED lines=12> */
.L_x_26297:
[----:B------:R-:W-:-:S07]  /*fd40*/  IMAD.MOV.U32 R22, RZ, RZ, R10 ;  /* 0x000000ffff167224 */ /* 0x000fce00078e000a */
.L_x_26298:
[----:B------:R-:W-:Y:S05]  /*fd50*/  BSYNC B1 ;  /* 0x0000000000017941 */ /* 0x000fea0003800000 */
.L_x_26296:
        /* <DEDUP_REMOVED lines=16> */
.L_x_26302:
[----:B------:R-:W-:Y:S05]  /*fe60*/  BSYNC B2 ;  /* 0x0000000000027941 */ /* 0x000fea0003800000 */
.L_x_26301:
        /* <DEDUP_REMOVED lines=43> */
.L_x_26300:
[----:B------:R-:W-:Y:S05]  /*10120*/  BSYNC B1 ;  /* 0x0000000000017941 */ /* 0x000fea0003800000 */
.L_x_26299:
        /* <DEDUP_REMOVED lines=10> */
.L_x_26295:
        /* <DEDUP_REMOVED lines=12> */
.L_x_26304:
[----:B------:R-:W-:-:S07]  /*10290*/  MOV R201, R10 ;  /* 0x0000000a00c97202 */ /* 0x000fce0000000f00 */
.L_x_26305:
[----:B------:R-:W-:Y:S05]  /*102a0*/  BSYNC B1 ;  /* 0x0000000000017941 */ /* 0x000fea0003800000 */
.L_x_26303:
        /* <DEDUP_REMOVED lines=16> */
.L_x_26309:
[----:B------:R-:W-:Y:S05]  /*103b0*/  BSYNC B2 ;  /* 0x0000000000027941 */ /* 0x000fea0003800000 */
.L_x_26308:
        /* <DEDUP_REMOVED lines=43> */
.L_x_26307:
[----:B------:R-:W-:Y:S05]  /*10670*/  BSYNC B1 ;  /* 0x0000000000017941 */ /* 0x000fea0003800000 */
.L_x_26306:
        /* <DEDUP_REMOVED lines=13> */
.L_x_26310:
        /* <DEDUP_REMOVED lines=12> */
.L_x_26313:
[----:B------:R-:W-:-:S07]  /*10810*/  IMAD.MOV.U32 R23, RZ, RZ, R10 ;  /* 0x000000ffff177224 */ /* 0x000fce00078e000a */
.L_x_26314:
[----:B------:R-:W-:Y:S05]  /*10820*/  BSYNC B1 ;  /* 0x0000000000017941 */ /* 0x000fea0003800000 */
.L_x_26312:
        /* <DEDUP_REMOVED lines=16> */
.L_x_26318:
[----:B------:R-:W-:Y:S05]  /*10930*/  BSYNC B2 ;  /* 0x0000000000027941 */ /* 0x000fea0003800000 */
.L_x_26317:
        /* <DEDUP_REMOVED lines=43> */
.L_x_26316:
[----:B------:R-:W-:Y:S05]  /*10bf0*/  BSYNC B1 ;  /* 0x0000000000017941 */ /* 0x000fea0003800000 */
.L_x_26315:
        /* <DEDUP_REMOVED lines=10> */
.L_x_26311:
        /* <DEDUP_REMOVED lines=12> */
.L_x_26320:
[----:B------:R-:W-:-:S07]  /*10d60*/  MOV R154, R10 ;  /* 0x0000000a009a7202 */ /* 0x000fce0000000f00 */
.L_x_26321:
[----:B------:R-:W-:Y:S05]  /*10d70*/  BSYNC B1 ;  /* 0x0000000000017941 */ /* 0x000fea0003800000 */
.L_x_26319:
        /* <DEDUP_REMOVED lines=16> */
.L_x_26325:
[----:B------:R-:W-:Y:S05]  /*10e80*/  BSYNC B2 ;  /* 0x0000000000027941 */ /* 0x000fea0003800000 */
.L_x_26324:
        /* <DEDUP_REMOVED lines=43> */
.L_x_26323:
[----:B------:R-:W-:Y:S05]  /*11140*/  BSYNC B1 ;  /* 0x0000000000017941 */ /* 0x000fea0003800000 */
.L_x_26322:
        /* <DEDUP_REMOVED lines=13> */
.L_x_26326:
        /* <DEDUP_REMOVED lines=12> */
.L_x_26329:
[----:B------:R-:W-:-:S07]  /*112e0*/  IMAD.MOV.U32 R24, RZ, RZ, R10 ;  /* 0x000000ffff187224 */ /* 0x000fce00078e000a */
.L_x_26330:
[----:B------:R-:W-:Y:S05]  /*112f0*/  BSYNC B1 ;  /* 0x0000000000017941 */ /* 0x000fea0003800000 */
.L_x_26328:
        /* <DEDUP_REMOVED lines=16> */
.L_x_26334:
[----:B------:R-:W-:Y:S05]  /*11400*/  BSYNC B2 ;  /* 0x0000000000027941 */ /* 0x000fea0003800000 */
.L_x_26333:
        /* <DEDUP_REMOVED lines=43> */
.L_x_26332:
[----:B------:R-:W-:Y:S05]  /*116c0*/  BSYNC B1 ;  /* 0x0000000000017941 */ /* 0x000fea0003800000 */
.L_x_26331:
        /* <DEDUP_REMOVED lines=10> */
.L_x_26327:
        /* <DEDUP_REMOVED lines=12> */
.L_x_26336:
[----:B------:R-:W-:-:S07]  /*11830*/  MOV R154, R10 ;  /* 0x0000000a009a7202 */ /* 0x000fce0000000f00 */
.L_x_26337:
[----:B------:R-:W-:Y:S05]  /*11840*/  BSYNC B1 ;  /* 0x0000000000017941 */ /* 0x000fea0003800000 */
.L_x_26335:
        /* <DEDUP_REMOVED lines=16> */
.L_x_26341:
[----:B------:R-:W-:Y:S05]  /*11950*/  BSYNC B2 ;  /* 0x0000000000027941 */ /* 0x000fea0003800000 */
.L_x_26340:
        /* <DEDUP_REMOVED lines=43> */
.L_x_26339:
[----:B------:R-:W-:Y:S05]  /*11c10*/  BSYNC B1 ;  /* 0x0000000000017941 */ /* 0x000fea0003800000 */
.L_x_26338:
        /* <DEDUP_REMOVED lines=13> */
.L_x_26342:
        /* <DEDUP_REMOVED lines=12> */
.L_x_26345:
[----:B------:R-:W-:-:S07]  /*11db0*/  IMAD.MOV.U32 R25, RZ, RZ, R10 ;  /* 0x000000ffff197224 */ /* 0x000fce00078e000a */
.L_x_26346:
[----:B------:R-:W-:Y:S05]  /*11dc0*/  BSYNC B1 ;  /* 0x0000000000017941 */ /* 0x000fea0003800000 */
.L_x_26344:
        /* <DEDUP_REMOVED lines=16> */
.L_x_26350:
[----:B------:R-:W-:Y:S05]  /*11ed0*/  BSYNC B2 ;  /* 0x0000000000027941 */ /* 0x000fea0003800000 */
.L_x_26349:
        /* <DEDUP_REMOVED lines=43> */
.L_x_26348:
[----:B------:R-:W-:Y:S05]  /*12190*/  BSYNC B1 ;  /* 0x0000000000017941 */ /* 0x000fea0003800000 */
.L_x_26347:
        /* <DEDUP_REMOVED lines=10> */
.L_x_26343:
        /* <DEDUP_REMOVED lines=34> */
[----:B--2---:R-:W-:Y:S02]  /*12460*/  SHF.L.U32 R153, R24, 0x10, RZ ;  /* 0x0000001018997819 */ /* 0x004fe400000006ff */
        /* <DEDUP_REMOVED lines=19> */
.L_x_26351:
[----:B------:R-:W-:-:S07]  /*125a0*/  VIADD R207, R207, 0x80 ;  /* 0x00000080cfcf7836 */ /* 0x000fce0000000000 */
.L_x_26222:
[----:B------:R-:W-:Y:S05]  /*125b0*/  BSYNC B0 ;  /* 0x0000000000007941 */ /* 0x000fea0003800000 */
.L_x_26221:
        /* <DEDUP_REMOVED lines=29> */
.L_x_26355:
[----:B------:R-:W-:-:S07]  /*12790*/  MOV R28, R10 ;  /* 0x0000000a001c7202 */ /* 0x000fce0000000f00 */
.L_x_26356:
[----:B------:R-:W-:Y:S05]  /*127a0*/  BSYNC B1 ;  /* 0x0000000000017941 */ /* 0x000fea0003800000 */
.L_x_26354:
        /* <DEDUP_REMOVED lines=16> */
.L_x_26360:
[----:B------:R-:W-:Y:S05]  /*128b0*/  BSYNC B2 ;  /* 0x0000000000027941 */ /* 0x000fea0003800000 */
.L_x_26359:
        /* <DEDUP_REMOVED lines=43> */
.L_x_26358:
[----:B------:R-:W-:Y:S05]  /*12b70*/  BSYNC B1 ;  /* 0x0000000000017941 */ /* 0x000fea0003800000 */
.L_x_26357:
        /* <DEDUP_REMOVED lines=20> */
.L_x_26361:
        /* <DEDUP_REMOVED lines=12> */
.L_x_26364:
[----:B------:R-:W-:-:S07]  /*12d80*/  IMAD.MOV.U32 R4, RZ, RZ, R10 ;  /* 0x000000ffff047224 */ /* 0x000fce00078e000a */
.L_x_26365:
[----:B------:R-:W-:Y:S05]  /*12d90*/  BSYNC B1 ;  /* 0x0000000000017941 */ /* 0x000fea0003800000 */
.L_x_26363:
        /* <DEDUP_REMOVED lines=16> */
.L_x_26369:
[----:B------:R-:W-:Y:S05]  /*12ea0*/  BSYNC B2 ;  /* 0x0000000000027941 */ /* 0x000fea0003800000 */
.L_x_26368:
        /* <DEDUP_REMOVED lines=43> */
.L_x_26367:
[----:B------:R-:W-:Y:S05]  /*13160*/  BSYNC B1 ;  /* 0x0000000000017941 */ /* 0x000fea0003800000 */
.L_x_26366:
        /* <DEDUP_REMOVED lines=10> */
.L_x_26362:
        /* <DEDUP_REMOVED lines=12> */
.L_x_26371:
[----:B------:R-:W-:-:S07]  /*132d0*/  IMAD.MOV.U32 R190, RZ, RZ, R10 ;  /* 0x000000ffffbe7224 */ /* 0x000fce00078e000a */
.L_x_26372:
[----:B------:R-:W-:Y:S05]  /*132e0*/  BSYNC B1 ;  /* 0x0000000000017941 */ /* 0x000fea0003800000 */
.L_x_26370:
        /* <DEDUP_REMOVED lines=16> */
.L_x_26376:
[----:B------:R-:W-:Y:S05]  /*133f0*/  BSYNC B2 ;  /* 0x0000000000027941 */ /* 0x000fea0003800000 */
.L_x_26375:
        /* <DEDUP_REMOVED lines=43> */
.L_x_26374:
[----:B------:R-:W-:Y:S05]  /*136b0*/  BSYNC B1 ;  /* 0x0000000000017941 */ /* 0x000fea0003800000 */
.L_x_26373:
        /* <DEDUP_REMOVED lines=15> */
.L_x_26377:
        /* <DEDUP_REMOVED lines=12> */
.L_x_26380:
[----:B0-----:R-:W-:-:S07]  /*13870*/  IMAD.MOV.U32 R3, RZ, RZ, R10 ;  /* 0x000000ffff037224 */ /* 0x001fce00078e000a */
.L_x_26381:
[----:B------:R-:W-:Y:S05]  /*13880*/  BSYNC B1 ;  /* 0x0000000000017941 */ /* 0x000fea0003800000 */
.L_x_26379:
        /* <DEDUP_REMOVED lines=16> */
.L_x_26385:
[----:B------:R-:W-:Y:S05]  /*13990*/  BSYNC B2 ;  /* 0x0000000000027941 */ /* 0x000fea0003800000 */
.L_x_26384:
        /* <DEDUP_REMOVED lines=43> */
.L_x_26383:
[----:B------:R-:W-:Y:S05]  /*13c50*/  BSYNC B1 ;  /* 0x0000000000017941 */ /* 0x000fea0003800000 */
.L_x_26382:
        /* <DEDUP_REMOVED lines=10> */
.L_x_26378:
        /* <DEDUP_REMOVED lines=12> */
.L_x_26387:
[----:B------:R-:W-:-:S07]  /*13dc0*/  IMAD.MOV.U32 R152, RZ, RZ, R10 ;  /* 0x000000ffff987224 */ /* 0x000fce00078e000a */
.L_x_26388:
[----:B------:R-:W-:Y:S05]  /*13dd0*/  BSYNC B1 ;  /* 0x0000000000017941 */ /* 0x000fea0003800000 */
.L_x_26386:
        /* <DEDUP_REMOVED lines=16> */
.L_x_26392:
[----:B------:R-:W-:Y:S05]  /*13ee0*/  BSYNC B2 ;  /* 0x0000000000027941 */ /* 0x000fea0003800000 */
.L_x_26391:
        /* <DEDUP_REMOVED lines=43> */
.L_x_26390:
[----:B------:R-:W-:Y:S05]  /*141a0*/  BSYNC B1 ;  /* 0x0000000000017941 */ /* 0x000fea0003800000 */
.L_x_26389:
        /* <DEDUP_REMOVED lines=15> */
.L_x_26393:
        /* <DEDUP_REMOVED lines=12> */
.L_x_26396:
[----:B------:R-:W-:-:S07]  /*14360*/  IMAD.MOV.U32 R2, RZ, RZ, R10 ;  /* 0x000000ffff027224 */ /* 0x000fce00078e000a */
.L_x_26397:
[----:B------:R-:W-:Y:S05]  /*14370*/  BSYNC B1 ;  /* 0x0000000000017941 */ /* 0x000fea0003800000 */
.L_x_26395:
        /* <DEDUP_REMOVED lines=16> */
.L_x_26401:
[----:B------:R-:W-:Y:S05]  /*14480*/  BSYNC B2 ;  /* 0x0000000000027941 */ /* 0x000fea0003800000 */
.L_x_26400:
        /* <DEDUP_REMOVED lines=43> */
.L_x_26399:
[----:B------:R-:W-:Y:S05]  /*14740*/  BSYNC B1 ;  /* 0x0000000000017941 */ /* 0x000fea0003800000 */
.L_x_26398:
        /* <DEDUP_REMOVED lines=10> */
.L_x_26394:
        /* <DEDUP_REMOVED lines=12> */
.L_x_26403:
[----:B------:R-:W-:-:S07]  /*148b0*/  IMAD.MOV.U32 R152, RZ, RZ, R10 ;  /* 0x000000ffff987224 */ /* 0x000fce00078e000a */
.L_x_26404:
[----:B------:R-:W-:Y:S05]  /*148c0*/  BSYNC B1 ;  /* 0x0000000000017941 */ /* 0x000fea0003800000 */
.L_x_26402:
        /* <DEDUP_REMOVED lines=16> */
.L_x_26408:
[----:B------:R-:W-:Y:S05]  /*149d0*/  BSYNC B2 ;  /* 0x0000000000027941 */ /* 0x000fea0003800000 */
.L_x_26407:
        /* <DEDUP_REMOVED lines=43> */
.L_x_26406:
[----:B------:R-:W-:Y:S05]  /*14c90*/  BSYNC B1 ;  /* 0x0000000000017941 */ /* 0x000fea0003800000 */
.L_x_26405:
        /* <DEDUP_REMOVED lines=15> */
.L_x_26409:
        /* <DEDUP_REMOVED lines=12> */
.L_x_26412:
[----:B------:R-:W-:-:S07]  /*14e50*/  IMAD.MOV.U32 R0, RZ, RZ, R10 ;  /* 0x000000ffff007224 */ /* 0x000fce00078e000a */
.L_x_26413:
[----:B------:R-:W-:Y:S05]  /*14e60*/  BSYNC B1 ;  /* 0x0000000000017941 */ /* 0x000fea0003800000 */
.L_x_26411:
        /* <DEDUP_REMOVED lines=16> */
.L_x_26417:
[----:B------:R-:W-:Y:S05]  /*14f70*/  BSYNC B2 ;  /* 0x0000000000027941 */ /* 0x000fea0003800000 */
.L_x_26416:
        /* <DEDUP_REMOVED lines=43> */
.L_x_26415:
[----:B------:R-:W-:Y:S05]  /*15230*/  BSYNC B1 ;  /* 0x0000000000017941 */ /* 0x000fea0003800000 */
.L_x_26414:
        /* <DEDUP_REMOVED lines=10> */
.L_x_26410:
        /* <DEDUP_REMOVED lines=12> */
.L_x_26419:
[----:B------:R-:W-:-:S07]  /*153a0*/  IMAD.MOV.U32 R177, RZ, RZ, R10 ;  /* 0x000000ffffb17224 */ /* 0x000fce00078e000a */
.L_x_26420:
[----:B------:R-:W-:Y:S05]  /*153b0*/  BSYNC B1 ;  /* 0x0000000000017941 */ /* 0x000fea0003800000 */
.L_x_26418:
        /* <DEDUP_REMOVED lines=16> */
.L_x_26424:
[----:B------:R-:W-:Y:S05]  /*154c0*/  BSYNC B2 ;  /* 0x0000000000027941 */ /* 0x000fea0003800000 */
.L_x_26423:
        /* <DEDUP_REMOVED lines=43> */
.L_x_26422:
[----:B------:R-:W-:Y:S05]  /*15780*/  BSYNC B1 ;  /* 0x0000000000017941 */ /* 0x000fea0003800000 */
.L_x_26421:
        /* <DEDUP_REMOVED lines=15> */
.L_x_26425:
        /* <DEDUP_REMOVED lines=12> */
.L_x_26428:
[----:B------:R-:W-:-:S07]  /*15940*/  IMAD.MOV.U32 R22, RZ, RZ, R10 ;  /* 0x000000ffff167224 */ /* 0x000fce00078e000a */
.L_x_26429:
[----:B------:R-:W-:Y:S05]  /*15950*/  BSYNC B1 ;  /* 0x0000000000017941 */ /* 0x000fea0003800000 */
.L_x_26427:
        /* <DEDUP_REMOVED lines=16> */
.L_x_26433:
[----:B------:R-:W-:Y:S05]  /*15a60*/  BSYNC B2 ;  /* 0x0000000000027941 */ /* 0x000fea0003800000 */
.L_x_26432:
        /* <DEDUP_REMOVED lines=43> */
.L_x_26431:
[----:B------:R-:W-:Y:S05]  /*15d20*/  BSYNC B1 ;  /* 0x0000000000017941 */ /* 0x000fea0003800000 */
.L_x_26430:
        /* <DEDUP_REMOVED lines=10> */
.L_x_26426:
        /* <DEDUP_REMOVED lines=12> */
.L_x_26435:
[----:B------:R-:W-:-:S07]  /*15e90*/  IMAD.MOV.U32 R202, RZ, RZ, R10 ;  /* 0x000000ffffca7224 */ /* 0x000fce00078e000a */
.L_x_26436:
[----:B------:R-:W-:Y:S05]  /*15ea0*/  BSYNC B1 ;  /* 0x0000000000017941 */ /* 0x000fea0003800000 */
.L_x_26434:
        /* <DEDUP_REMOVED lines=16> */
.L_x_26440:
[----:B------:R-:W-:Y:S05]  /*15fb0*/  BSYNC B2 ;  /* 0x0000000000027941 */ /* 0x000fea0003800000 */
.L_x_26439:
        /* <DEDUP_REMOVED lines=43> */
.L_x_26438:
[----:B------:R-:W-:Y:S05]  /*16270*/  BSYNC B1 ;  /* 0x0000000000017941 */ /* 0x000fea0003800000 */
.L_x_26437:
        /* <DEDUP_REMOVED lines=13> */
.L_x_26441:
        /* <DEDUP_REMOVED lines=12> */
.L_x_26444:
[----:B------:R-:W-:-:S07]  /*16410*/  IMAD.MOV.U32 R23, RZ, RZ, R10 ;  /* 0x000000ffff177224 */ /* 0x000fce00078e000a */
.L_x_26445:
[----:B------:R-:W-:Y:S05]  /*16420*/  BSYNC B1 ;  /* 0x0000000000017941 */ /* 0x000fea0003800000 */
.L_x_26443:
        /* <DEDUP_REMOVED lines=16> */
.L_x_26449:
[----:B------:R-:W-:Y:S05]  /*16530*/  BSYNC B2 ;  /* 0x0000000000027941 */ /* 0x000fea0003800000 */
.L_x_26448:
        /* <DEDUP_REMOVED lines=43> */
.L_x_26447:
[----:B------:R-:W-:Y:S05]  /*167f0*/  BSYNC B1 ;  /* 0x0000000000017941 */ /* 0x000fea0003800000 */
.L_x_26446:
        /* <DEDUP_REMOVED lines=10> */
.L_x_26442:
        /* <DEDUP_REMOVED lines=12> */
.L_x_26451:
[----:B------:R-:W-:-:S07]  /*16960*/  IMAD.MOV.U32 R154, RZ, RZ, R10 ;  /* 0x000000ffff9a7224 */ /* 0x000fce00078e000a */
.L_x_26452:
[----:B------:R-:W-:Y:S05]  /*16970*/  BSYNC B1 ;  /* 0x0000000000017941 */ /* 0x000fea0003800000 */
.L_x_26450:
        /* <DEDUP_REMOVED lines=16> */
.L_x_26456:
[----:B------:R-:W-:Y:S05]  /*16a80*/  BSYNC B2 ;  /* 0x0000000000027941 */ /* 0x000fea0003800000 */
.L_x_26455:
        /* <DEDUP_REMOVED lines=43> */
.L_x_26454:
[----:B------:R-:W-:Y:S05]  /*16d40*/  BSYNC B1 ;  /* 0x0000000000017941 */ /* 0x000fea0003800000 */
.L_x_26453:
        /* <DEDUP_REMOVED lines=13> */
.L_x_26457:
        /* <DEDUP_REMOVED lines=12> */
.L_x_26460:
[----:B------:R-:W-:-:S07]  /*16ee0*/  IMAD.MOV.U32 R24, RZ, RZ, R10 ;  /* 0x000000ffff187224 */ /* 0x000fce00078e000a */
.L_x_26461:
[----:B------:R-:W-:Y:S05]  /*16ef0*/  BSYNC B1 ;  /* 0x0000000000017941 */ /* 0x000fea0003800000 */
.L_x_26459:
        /* <DEDUP_REMOVED lines=16> */
.L_x_26465:
[----:B------:R-:W-:Y:S05]  /*17000*/  BSYNC B2 ;  /* 0x0000000000027941 */ /* 0x000fea0003800000 */
.L_x_26464:
        /* <DEDUP_REMOVED lines=43> */
.L_x_26463:
[----:B------:R-:W-:Y:S05]  /*172c0*/  BSYNC B1 ;  /* 0x0000000000017941 */ /* 0x000fea0003800000 */
.L_x_26462:
        /* <DEDUP_REMOVED lines=10> */
.L_x_26458:
        /* <DEDUP_REMOVED lines=12> */
.L_x_26467:
[----:B------:R-:W-:-:S07]  /*17430*/  IMAD.MOV.U32 R154, RZ, RZ, R10 ;  /* 0x000000ffff9a7224 */ /* 0x000fce00078e000a */
.L_x_26468:
[----:B------:R-:W-:Y:S05]  /*17440*/  BSYNC B1 ;  /* 0x0000000000017941 */ /* 0x000fea0003800000 */
.L_x_26466:
        /* <DEDUP_REMOVED lines=16> */
.L_x_26472:
[----:B------:R-:W-:Y:S05]  /*17550*/  BSYNC B2 ;  /* 0x0000000000027941 */ /* 0x000fea0003800000 */
.L_x_26471:
        /* <DEDUP_REMOVED lines=43> */
.L_x_26470:
[----:B------:R-:W-:Y:S05]  /*17810*/  BSYNC B1 ;  /* 0x0000000000017941 */ /* 0x000fea0003800000 */
.L_x_26469:
        /* <DEDUP_REMOVED lines=13> */
.L_x_26473:
        /* <DEDUP_REMOVED lines=12> */
.L_x_26476:
[----:B------:R-:W-:-:S07]  /*179b0*/  IMAD.MOV.U32 R25, RZ, RZ, R10 ;  /* 0x000000ffff197224 */ /* 0x000fce00078e000a */
.L_x_26477:
[----:B------:R-:W-:Y:S05]  /*179c0*/  BSYNC B1 ;  /* 0x0000000000017941 */ /* 0x000fea0003800000 */
.L_x_26475:
        /* <DEDUP_REMOVED lines=16> */
.L_x_26481:
[----:B------:R-:W-:Y:S05]  /*17ad0*/  BSYNC B2 ;  /* 0x0000000000027941 */ /* 0x000fea0003800000 */
.L_x_26480:
        /* <DEDUP_REMOVED lines=43> */
.L_x_26479:
[----:B------:R-:W-:Y:S05]  /*17d90*/  BSYNC B1 ;  /* 0x0000000000017941 */ /* 0x000fea0003800000 */
.L_x_26478:
        /* <DEDUP_REMOVED lines=10> */
.L_x_26474:
        /* <DEDUP_REMOVED lines=54> */
.L_x_26482:
[----:B------:R-:W-:-:S07]  /*181a0*/  VIADD R207, R207, 0x80 ;  /* 0x00000080cfcf7836 */ /* 0x000fce0000000000 */
.L_x_26353:
[----:B------:R-:W-:Y:S05]  /*181b0*/  BSYNC B0 ;  /* 0x0000000000007941 */ /* 0x000fea0003800000 */
.L_x_26352:
        /* <DEDUP_REMOVED lines=29> */
.L_x_26486:
[----:B------:R-:W-:-:S07]  /*18390*/  IMAD.MOV.U32 R29, RZ, RZ, R10 ;  /* 0x000000ffff1d7224 */ /* 0x000fce00078e000a */
.L_x_26487:
[----:B------:R-:W-:Y:S05]  /*183a0*/  BSYNC B1 ;  /* 0x0000000000017941 */ /* 0x000fea0003800000 */
.L_x_26485:
        /* <DEDUP_REMOVED lines=16> */
.L_x_26491:
[----:B------:R-:W-:Y:S05]  /*184b0*/  BSYNC B2 ;  /* 0x0000000000027941 */ /* 0x000fea0003800000 */
.L_x_26490:
        /* <DEDUP_REMOVED lines=43> */
.L_x_26489:
[----:B------:R-:W-:Y:S05]  /*18770*/  BSYNC B1 ;  /* 0x0000000000017941 */ /* 0x000fea0003800000 */
.L_x_26488:
        /* <DEDUP_REMOVED lines=20> */
.L_x_26492:
        /* <DEDUP_REMOVED lines=12> */
.L_x_26495:
[----:B------:R-:W-:-:S07]  /*18980*/  MOV R4, R10 ;  /* 0x0000000a00047202 */ /* 0x000fce0000000f00 */
.L_x_26496:
[----:B------:R-:W-:Y:S05]  /*18990*/  BSYNC B1 ;  /* 0x0000000000017941 */ /* 0x000fea0003800000 */
.L_x_26494:
        /* <DEDUP_REMOVED lines=16> */
.L_x_26500:
[----:B------:R-:W-:Y:S05]  /*18aa0*/  BSYNC B2 ;  /* 0x0000000000027941 */ /* 0x000fea0003800000 */
.L_x_26499:
        /* <DEDUP_REMOVED lines=43> */
.L_x_26498:
[----:B------:R-:W-:Y:S05]  /*18d60*/  BSYNC B1 ;  /* 0x0000000000017941 */ /* 0x000fea0003800000 */
.L_x_26497:
        /* <DEDUP_REMOVED lines=10> */
.L_x_26493:
        /* <DEDUP_REMOVED lines=12> */
.L_x_26502:
[----:B------:R-:W-:-:S07]  /*18ed0*/  IMAD.MOV.U32 R193, RZ, RZ, R10 ;  /* 0x000000ffffc17224 */ /* 0x000fce00078e000a */
.L_x_26503:
[----:B------:R-:W-:Y:S05]  /*18ee0*/  BSYNC B1 ;  /* 0x0000000000017941 */ /* 0x000fea0003800000 */
.L_x_26501:
        /* <DEDUP_REMOVED lines=16> */
.L_x_26507:
[----:B------:R-:W-:Y:S05]  /*18ff0*/  BSYNC B2 ;  /* 0x0000000000027941 */ /* 0x000fea0003800000 */
.L_x_26506:
        /* <DEDUP_REMOVED lines=43> */
.L_x_26505:
[----:B------:R-:W-:Y:S05]  /*192b0*/  BSYNC B1 ;  /* 0x0000000000017941 */ /* 0x000fea0003800000 */
.L_x_26504:
        /* <DEDUP_REMOVED lines=15> */
.L_x_26508:
        /* <DEDUP_REMOVED lines=12> */
.L_x_26511:
[----:B0-----:R-:W-:-:S07]  /*19470*/  MOV R3, R10 ;  /* 0x0000000a00037202 */ /* 0x001fce0000000f00 */
.L_x_26512:
[----:B------:R-:W-:Y:S05]  /*19480*/  BSYNC B1 ;  /* 0x0000000000017941 */ /* 0x000fea0003800000 */
.L_x_26510:
        /* <DEDUP_REMOVED lines=16> */
.L_x_26516:
[----:B------:R-:W-:Y:S05]  /*19590*/  BSYNC B2 ;  /* 0x0000000000027941 */ /* 0x000fea0003800000 */
.L_x_26515:
        /* <DEDUP_REMOVED lines=43> */
.L_x_26514:
[----:B------:R-:W-:Y:S05]  /*19850*/  BSYNC B1 ;  /* 0x0000000000017941 */ /* 0x000fea0003800000 */
.L_x_26513:
        /* <DEDUP_REMOVED lines=10> */
.L_x_26509:
        /* <DEDUP_REMOVED lines=12> */
.L_x_26518:
[----:B------:R-:W-:-:S07]  /*199c0*/  IMAD.MOV.U32 R152, RZ, RZ, R10 ;  /* 0x000000ffff987224 */ /* 0x000fce00078e000a */
.L_x_26519:
[----:B------:R-:W-:Y:S05]  /*199d0*/  BSYNC B1 ;  /* 0x0000000000017941 */ /* 0x000fea0003800000 */
.L_x_26517:
        /* <DEDUP_REMOVED lines=16> */
.L_x_26523:
[----:B------:R-:W-:Y:S05]  /*19ae0*/  BSYNC B2 ;  /* 0x0000000000027941 */ /* 0x000fea0003800000 */
.L_x_26522:
        /* <DEDUP_REMOVED lines=43> */
.L_x_26521:
[----:B------:R-:W-:Y:S05]  /*19da0*/  BSYNC B1 ;  /* 0x0000000000017941 */ /* 0x000fea0003800000 */
.L_x_26520:
        /* <DEDUP_REMOVED lines=15> */
.L_x_26524:
        /* <DEDUP_REMOVED lines=12> */
.L_x_26527:
[----:B------:R-:W-:-:S07]  /*19f60*/  MOV R2, R10 ;  /* 0x0000000a00027202 */ /* 0x000fce0000000f00 */
.L_x_26528:
[----:B------:R-:W-:Y:S05]  /*19f70*/  BSYNC B1 ;  /* 0x0000000000017941 */ /* 0x000fea0003800000 */
.L_x_26526:
        /* <DEDUP_REMOVED lines=16> */
.L_x_26532:
[----:B------:R-:W-:Y:S05]  /*1a080*/  BSYNC B2 ;  /* 0x0000000000027941 */ /* 0x000fea0003800000 */
.L_x_26531:
        /* <DEDUP_REMOVED lines=43> */
.L_x_26530:
[----:B------:R-:W-:Y:S05]  /*1a340*/  BSYNC B1 ;  /* 0x0000000000017941 */ /* 0x000fea0003800000 */
.L_x_26529:
        /* <DEDUP_REMOVED lines=10> */
.L_x_26525:
        /* <DEDUP_REMOVED lines=12> */
.L_x_26534:
[----:B------:R-:W-:-:S07]  /*1a4b0*/  IMAD.MOV.U32 R152, RZ, RZ, R10 ;  /* 0x000000ffff987224 */ /* 0x000fce00078e000a */
.L_x_26535:
[----:B------:R-:W-:Y:S05]  /*1a4c0*/  BSYNC B1 ;  /* 0x0000000000017941 */ /* 0x000fea0003800000 */
.L_x_26533:
        /* <DEDUP_REMOVED lines=16> */
.L_x_26539:
[----:B------:R-:W-:Y:S05]  /*1a5d0*/  BSYNC B2 ;  /* 0x0000000000027941 */ /* 0x000fea0003800000 */
.L_x_26538:
        /* <DEDUP_REMOVED lines=43> */
.L_x_26537:
[----:B------:R-:W-:Y:S05]  /*1a890*/  BSYNC B1 ;  /* 0x0000000000017941 */ /* 0x000fea0003800000 */
.L_x_26536:
        /* <DEDUP_REMOVED lines=15> */
.L_x_26540:
        /* <DEDUP_REMOVED lines=12> */
.L_x_26543:
[----:B------:R-:W-:-:S07]  /*1aa50*/  MOV R0, R10 ;  /* 0x0000000a00007202 */ /* 0x000fce0000000f00 */
.L_x_26544:
[----:B------:R-:W-:Y:S05]  /*1aa60*/  BSYNC B1 ;  /* 0x0000000000017941 */ /* 0x000fea0003800000 */
.L_x_26542:
        /* <DEDUP_REMOVED lines=16> */
.L_x_26548:
[----:B------:R-:W-:Y:S05]  /*1ab70*/  BSYNC B2 ;  /* 0x0000000000027941 */ /* 0x000fea0003800000 */
.L_x_26547:
        /* <DEDUP_REMOVED lines=43> */
.L_x_26546:
[----:B------:R-:W-:Y:S05]  /*1ae30*/  BSYNC B1 ;  /* 0x0000000000017941 */ /* 0x000fea0003800000 */
.L_x_26545:
        /* <DEDUP_REMOVED lines=10> */
.L_x_26541:
        /* <DEDUP_REMOVED lines=12> */
.L_x_26550:
[----:B------:R-:W-:-:S07]  /*1afa0*/  IMAD.MOV.U32 R179, RZ, RZ, R10 ;  /* 0x000000ffffb37224 */ /* 0x000fce00078e000a */
.L_x_26551:
[----:B------:R-:W-:Y:S05]  /*1afb0*/  BSYNC B1 ;  /* 0x0000000000017941 */ /* 0x000fea0003800000 */
.L_x_26549:
        /* <DEDUP_REMOVED lines=16> */
.L_x_26555:
[----:B------:R-:W-:Y:S05]  /*1b0c0*/  BSYNC B2 ;  /* 0x0000000000027941 */ /* 0x000fea0003800000 */
.L_x_26554:
        /* <DEDUP_REMOVED lines=43> */
.L_x_26553:
[----:B------:R-:W-:Y:S05]  /*1b380*/  BSYNC B1 ;  /* 0x0000000000017941 */ /* 0x000fea0003800000 */
.L_x_26552:
        /* <DEDUP_REMOVED lines=15> */
.L_x_26556:
        /* <DEDUP_REMOVED lines=12> */
.L_x_26559:
[----:B------:R-:W-:-:S07]  /*1b540*/  MOV R22, R10 ;  /* 0x0000000a00167202 */ /* 0x000fce0000000f00 */
.L_x_26560:
[----:B------:R-:W-:Y:S05]  /*1b550*/  BSYNC B1 ;  /* 0x0000000000017941 */ /* 0x000fea0003800000 */
.L_x_26558:
        /* <DEDUP_REMOVED lines=16> */
.L_x_26564:
[----:B------:R-:W-:Y:S05]  /*1b660*/  BSYNC B2 ;  /* 0x0000000000027941 */ /* 0x000fea0003800000 */
.L_x_26563:
        /* <DEDUP_REMOVED lines=43> */
.L_x_26562:
[----:B------:R-:W-:Y:S05]  /*1b920*/  BSYNC B1 ;  /* 0x0000000000017941 */ /* 0x000fea0003800000 */
.L_x_26561:
        /* <DEDUP_REMOVED lines=10> */
.L_x_26557:
        /* <DEDUP_REMOVED lines=12> */
.L_x_26566:
[----:B------:R-:W-:-:S07]  /*1ba90*/  IMAD.MOV.U32 R193, RZ, RZ, R10 ;  /* 0x000000ffffc17224 */ /* 0x000fce00078e000a */
.L_x_26567:
[----:B------:R-:W-:Y:S05]  /*1baa0*/  BSYNC B1 ;  /* 0x0000000000017941 */ /* 0x000fea0003800000 */
.L_x_26565:
        /* <DEDUP_REMOVED lines=16> */
.L_x_26571:
[----:B------:R-:W-:Y:S05]  /*1bbb0*/  BSYNC B2 ;  /* 0x0000000000027941 */ /* 0x000fea0003800000 */
.L_x_26570:
        /* <DEDUP_REMOVED lines=43> */
.L_x_26569:
[----:B------:R-:W-:Y:S05]  /*1be70*/  BSYNC B1 ;  /* 0x0000000000017941 */ /* 0x000fea0003800000 */
.L_x_26568:
        /* <DEDUP_REMOVED lines=13> */
.L_x_26572:
        /* <DEDUP_REMOVED lines=12> */
.L_x_26575:
[----:B------:R-:W-:-:S07]  /*1c010*/  MOV R23, R10 ;  /* 0x0000000a00177202 */ /* 0x000fce0000000f00 */
.L_x_26576:
[----:B------:R-:W-:Y:S05]  /*1c020*/  BSYNC B1 ;  /* 0x0000000000017941 */ /* 0x000fea0003800000 */
.L_x_26574:
        /* <DEDUP_REMOVED lines=16> */
.L_x_26580:
[----:B------:R-:W-:Y:S05]  /*1c130*/  BSYNC B2 ;  /* 0x0000000000027941 */ /* 0x000fea0003800000 */
.L_x_26579:
        /* <DEDUP_REMOVED lines=43> */
.L_x_26578:
[----:B------:R-:W-:Y:S05]  /*1c3f0*/  BSYNC B1 ;  /* 0x0000000000017941 */ /* 0x000fea0003800000 */
.L_x_26577:
        /* <DEDUP_REMOVED lines=10> */
.L_x_26573:
        /* <DEDUP_REMOVED lines=12> */
.L_x_26582:
[----:B------:R-:W-:-:S07]  /*1c560*/  IMAD.MOV.U32 R154, RZ, RZ, R10 ;  /* 0x000000ffff9a7224 */ /* 0x000fce00078e000a */
.L_x_26583:
[----:B------:R-:W-:Y:S05]  /*1c570*/  BSYNC B1 ;  /* 0x0000000000017941 */ /* 0x000fea0003800000 */
.L_x_26581:
        /* <DEDUP_REMOVED lines=16> */
.L_x_26587:
[----:B------:R-:W-:Y:S05]  /*1c680*/  BSYNC B2 ;  /* 0x0000000000027941 */ /* 0x000fea0003800000 */
.L_x_26586:
        /* <DEDUP_REMOVED lines=43> */
.L_x_26585:
[----:B------:R-:W-:Y:S05]  /*1c940*/  BSYNC B1 ;  /* 0x0000000000017941 */ /* 0x000fea0003800000 */
.L_x_26584:
        /* <DEDUP_REMOVED lines=13> */
.L_x_26588:
        /* <DEDUP_REMOVED lines=12> */
.L_x_26591:
[----:B------:R-:W-:-:S07]  /*1cae0*/  MOV R24, R10 ;  /* 0x0000000a00187202 */ /* 0x000fce0000000f00 */
.L_x_26592:
[----:B------:R-:W-:Y:S05]  /*1caf0*/  BSYNC B1 ;  /* 0x0000000000017941 */ /* 0x000fea0003800000 */
.L_x_26590:
        /* <DEDUP_REMOVED lines=16> */
.L_x_26596:
[----:B------:R-:W-:Y:S05]  /*1cc00*/  BSYNC B2 ;  /* 0x0000000000027941 */ /* 0x000fea0003800000 */
.L_x_26595:
        /* <DEDUP_REMOVED lines=43> */
.L_x_26594:
[----:B------:R-:W-:Y:S05]  /*1cec0*/  BSYNC B1 ;  /* 0x0000000000017941 */ /* 0x000fea0003800000 */
.L_x_26593:
        /* <DEDUP_REMOVED lines=10> */
.L_x_26589:
        /* <DEDUP_REMOVED lines=12> */
.L_x_26598:
[----:B------:R-:W-:-:S07]  /*1d030*/  MOV R154, R10 ;  /* 0x0000000a009a7202 */ /* 0x000fce0000000f00 */
.L_x_26599:
[----:B------:R-:W-:Y:S05]  /*1d040*/  BSYNC B1 ;  /* 0x0000000000017941 */ /* 0x000fea0003800000 */
.L_x_26597:
        /* <DEDUP_REMOVED lines=16> */
.L_x_26603:
[----:B------:R-:W-:Y:S05]  /*1d150*/  BSYNC B2 ;  /* 0x0000000000027941 */ /* 0x000fea0003800000 */
.L_x_26602:
        /* <DEDUP_REMOVED lines=43> */
.L_x_26601:
[----:B------:R-:W-:Y:S05]  /*1d410*/  BSYNC B1 ;  /* 0x0000000000017941 */ /* 0x000fea0003800000 */
.L_x_26600:
        /* <DEDUP_REMOVED lines=13> */
.L_x_26604:
        /* <DEDUP_REMOVED lines=12> */
.L_x_26607:
[----:B------:R-:W-:-:S07]  /*1d5b0*/  MOV R25, R10 ;  /* 0x0000000a00197202 */ /* 0x000fce0000000f00 */
.L_x_26608:
[----:B------:R-:W-:Y:S05]  /*1d5c0*/  BSYNC B1 ;  /* 0x0000000000017941 */ /* 0x000fea0003800000 */
.L_x_26606:
        /* <DEDUP_REMOVED lines=16> */
.L_x_26612:
[----:B------:R-:W-:Y:S05]  /*1d6d0*/  BSYNC B2 ;  /* 0x0000000000027941 */ /* 0x000fea0003800000 */
.L_x_26611:
        /* <DEDUP_REMOVED lines=43> */
.L_x_26610:
[----:B------:R-:W-:Y:S05]  /*1d990*/  BSYNC B1 ;  /* 0x0000000000017941 */ /* 0x000fea0003800000 */
.L_x_26609:
        /* <DEDUP_REMOVED lines=10> */
.L_x_26605:
        /* <DEDUP_REMOVED lines=54> */
.L_x_26613:
[----:B------:R-:W-:-:S07]  /*1dda0*/  IADD3 R207, R207, 0x80, RZ ;  /* 0x00000080cfcf7810 */ /* 0x000fce0007ffe0ff */
.L_x_26484:
[----:B------:R-:W-:Y:S05]  /*1ddb0*/  BSYNC B0 ;  /* 0x0000000000007941 */ /* 0x000fea0003800000 */
.L_x_26483:
        /* <DEDUP_REMOVED lines=29> */
.L_x_26617:
[----:B------:R-:W-:-:S07]  /*1df90*/  IMAD.MOV.U32 R30, RZ, RZ, R10 ;  /* 0x000000ffff1e7224 */ /* 0x000fce00078e000a */
.L_x_26618:
[----:B------:R-:W-:Y:S05]  /*1dfa0*/  BSYNC B1 ;  /* 0x0000000000017941 */ /* 0x000fea0003800000 */
.L_x_26616:
        /* <DEDUP_REMOVED lines=16> */
.L_x_26622:
[----:B------:R-:W-:Y:S05]  /*1e0b0*/  BSYNC B2 ;  /* 0x0000000000027941 */ /* 0x000fea0003800000 */
.L_x_26621:
        /* <DEDUP_REMOVED lines=43> */
.L_x_26620:
[----:B------:R-:W-:Y:S05]  /*1e370*/  BSYNC B1 ;  /* 0x0000000000017941 */ /* 0x000fea0003800000 */
.L_x_26619:
        /* <DEDUP_REMOVED lines=20> */
.L_x_26623:
        /* <DEDUP_REMOVED lines=12> */
.L_x_26626:
[----:B------:R-:W-:-:S07]  /*1e580*/  MOV R4, R10 ;  /* 0x0000000a00047202 */ /* 0x000fce0000000f00 */
.L_x_26627:
[----:B------:R-:W-:Y:S05]  /*1e590*/  BSYNC B1 ;  /* 0x0000000000017941 */ /* 0x000fea0003800000 */
.L_x_26625:
        /* <DEDUP_REMOVED lines=16> */
.L_x_26631:
[----:B------:R-:W-:Y:S05]  /*1e6a0*/  BSYNC B2 ;  /* 0x0000000000027941 */ /* 0x000fea0003800000 */
.L_x_26630:
        /* <DEDUP_REMOVED lines=43> */
.L_x_26629:
[----:B------:R-:W-:Y:S05]  /*1e960*/  BSYNC B1 ;  /* 0x0000000000017941 */ /* 0x000fea0003800000 */
.L_x_26628:
        /* <DEDUP_REMOVED lines=10> */
.L_x_26624:
        /* <DEDUP_REMOVED lines=12> */
.L_x_26633:
[----:B------:R-:W-:-:S07]  /*1ead0*/  MOV R195, R10 ;  /* 0x0000000a00c37202 */ /* 0x000fce0000000f00 */
.L_x_26634:
[----:B------:R-:W-:Y:S05]  /*1eae0*/  BSYNC B1 ;  /* 0x0000000000017941 */ /* 0x000fea0003800000 */
.L_x_26632:
        /* <DEDUP_REMOVED lines=16> */
.L_x_26638:
[----:B------:R-:W-:Y:S05]  /*1ebf0*/  BSYNC B2 ;  /* 0x0000000000027941 */ /* 0x000fea0003800000 */
.L_x_26637:
        /* <DEDUP_REMOVED lines=43> */
.L_x_26636:
[----:B------:R-:W-:Y:S05]  /*1eeb0*/  BSYNC B1 ;  /* 0x0000000000017941 */ /* 0x000fea0003800000 */
.L_x_26635:
        /* <DEDUP_REMOVED lines=15> */
.L_x_26639:
[C---:B------:R-:W-:Y:S01]  /*1efb0*/  ISETP.NE.AND P3, PT, R167.reuse, 0x1, PT ;  /* 0x00000001a700780c */ /* 0x040fe20003f65270 */
[----:B------:R-:W-:Y:S01]  /*1efc0*/  BSSY B1, `(.L_x_26641) ;  /* 0x000000c000017945 */ /* 0x000fe20003800000 */
[----:B------:R-:W-:-:S11]  /*1efd0*/  IADD3 R11, R167, 0x1, RZ ;  /* 0x00000001a70b7810 */ /* 0x000fd60007ffe0ff */
        /* <DEDUP_REMOVED lines=9> */
.L_x_26642:
[----:B0-----:R-:W-:-:S07]  /*1f070*/  MOV R3, R10 ;  /* 0x0000000a00037202 */ /* 0x001fce0000000f00 */
.L_x_26643:
[----:B------:R-:W-:Y:S05]  /*1f080*/  BSYNC B1 ;  /* 0x0000000000017941 */ /* 0x000fea0003800000 */
.L_x_26641:
        /* <DEDUP_REMOVED lines=16> */
.L_x_26647:
[----:B------:R-:W-:Y:S05]  /*1f190*/  BSYNC B2 ;  /* 0x0000000000027941 */ /* 0x000fea0003800000 */
.L_x_26646:
        /* <DEDUP_REMOVED lines=43> */
.L_x_26645:
[----:B------:R-:W-:Y:S05]  /*1f450*/  BSYNC B1 ;  /* 0x0000000000017941 */ /* 0x000fea0003800000 */
.L_x_26644:
        /* <DEDUP_REMOVED lines=10> */
.L_x_26640:
        /* <DEDUP_REMOVED lines=12> */
.L_x_26649:
[----:B------:R-:W-:-:S07]  /*1f5c0*/  MOV R152, R10 ;  /* 0x0000000a00987202 */ /* 0x000fce0000000f00 */
.L_x_26650:
[----:B------:R-:W-:Y:S05]  /*1f5d0*/  BSYNC B1 ;  /* 0x0000000000017941 */ /* 0x000fea0003800000 */
.L_x_26648:
        /* <DEDUP_REMOVED lines=16> */
.L_x_26654:
[----:B------:R-:W-:Y:S05]  /*1f6e0*/  BSYNC B2 ;  /* 0x0000000000027941 */ /* 0x000fea0003800000 */
.L_x_26653:
        /* <DEDUP_REMOVED lines=43> */
.L_x_26652:
[----:B------:R-:W-:Y:S05]  /*1f9a0*/  BSYNC B1 ;  /* 0x0000000000017941 */ /* 0x000fea0003800000 */
.L_x_26651:
        /* <DEDUP_REMOVED lines=15> */
.L_x_26655:
        /* <DEDUP_REMOVED lines=12> */
.L_x_26658:
[----:B------:R-:W-:-:S07]  /*1fb60*/  MOV R2, R10 ;  /* 0x0000000a00027202 */ /* 0x000fce0000000f00 */
.L_x_26659:
[----:B------:R-:W-:Y:S05]  /*1fb70*/  BSYNC B1 ;  /* 0x0000000000017941 */ /* 0x000fea0003800000 */
.L_x_26657:
        /* <DEDUP_REMOVED lines=16> */
.L_x_26663:
[----:B------:R-:W-:Y:S05]  /*1fc80*/  BSYNC B2 ;  /* 0x0000000000027941 */ /* 0x000fea0003800000 */
.L_x_26662:
        /* <DEDUP_REMOVED lines=43> */
.L_x_26661:
[----:B------:R-:W-:Y:S05]  /*1ff40*/  BSYNC B1 ;  /* 0x0000000000017941 */ /* 0x000fea0003800000 */
.L_x_26660:
        /* <DEDUP_REMOVED lines=10> */
.L_x_26656:
        /* <DEDUP_REMOVED lines=12> */
.L_x_26665:
[----:B------:R-:W-:-:S07]  /*200b0*/  MOV R152, R10 ;  /* 0x0000000a00987202 */ /* 0x000fce0000000f00 */
.L_x_26666:
[----:B------:R-:W-:Y:S05]  /*200c0*/  BSYNC B1 ;  /* 0x0000000000017941 */ /* 0x000fea0003800000 */
.L_x_26664:
        /* <DEDUP_REMOVED lines=16> */
.L_x_26670:
[----:B------:R-:W-:Y:S05]  /*201d0*/  BSYNC B2 ;  /* 0x0000000000027941 */ /* 0x000fea0003800000 */
.L_x_26669:
        /* <DEDUP_REMOVED lines=43> */
.L_x_26668:
[----:B------:R-:W-:Y:S05]  /*20490*/  BSYNC B1 ;  /* 0x0000000000017941 */ /* 0x000fea0003800000 */
.L_x_26667:
        /* <DEDUP_REMOVED lines=15> */
.L_x_26671:
        /* <DEDUP_REMOVED lines=12> */
.L_x_26674:
[----:B------:R-:W-:-:S07]  /*20650*/  MOV R0, R10 ;  /* 0x0000000a00007202 */ /* 0x000fce0000000f00 */
.L_x_26675:
[----:B------:R-:W-:Y:S05]  /*20660*/  BSYNC B1 ;  /* 0x0000000000017941 */ /* 0x000fea0003800000 */
.L_x_26673:
        /* <DEDUP_REMOVED lines=16> */
.L_x_26679:
[----:B------:R-:W-:Y:S05]  /*20770*/  BSYNC B2 ;  /* 0x0000000000027941 */ /* 0x000fea0003800000 */
.L_x_26678:
        /* <DEDUP_REMOVED lines=43> */
.L_x_26677:
[----:B------:R-:W-:Y:S05]  /*20a30*/  BSYNC B1 ;  /* 0x0000000000017941 */ /* 0x000fea0003800000 */
.L_x_26676:
        /* <DEDUP_REMOVED lines=10> */
.L_x_26672:
        /* <DEDUP_REMOVED lines=12> */
.L_x_26681:
[----:B------:R-:W-:-:S07]  /*20ba0*/  MOV R181, R10 ;  /* 0x0000000a00b57202 */ /* 0x000fce0000000f00 */
.L_x_26682:
[----:B------:R-:W-:Y:S05]  /*20bb0*/  BSYNC B1 ;  /* 0x0000000000017941 */ /* 0x000fea0003800000 */
.L_x_26680:
        /* <DEDUP_REMOVED lines=16> */
.L_x_26686:
[----:B------:R-:W-:Y:S05]  /*20cc0*/  BSYNC B2 ;  /* 0x0000000000027941 */ /* 0x000fea0003800000 */
.L_x_26685:
        /* <DEDUP_REMOVED lines=43> */
.L_x_26684:
[----:B------:R-:W-:Y:S05]  /*20f80*/  BSYNC B1 ;  /* 0x0000000000017941 */ /* 0x000fea0003800000 */
.L_x_26683:
        /* <DEDUP_REMOVED lines=15> */
.L_x_26687:
        /* <DEDUP_REMOVED lines=12> */
.L_x_26690:
[----:B------:R-:W-:-:S07]  /*21140*/  MOV R22, R10 ;  /* 0x0000000a00167202 */ /* 0x000fce0000000f00 */
.L_x_26691:
[----:B------:R-:W-:Y:S05]  /*21150*/  BSYNC B1 ;  /* 0x0000000000017941 */ /* 0x000fea0003800000 */
.L_x_26689:
        /* <DEDUP_REMOVED lines=16> */
.L_x_26695:
[----:B------:R-:W-:Y:S05]  /*21260*/  BSYNC B2 ;  /* 0x0000000000027941 */ /* 0x000fea0003800000 */
.L_x_26694:
        /* <DEDUP_REMOVED lines=43> */
.L_x_26693:
[----:B------:R-:W-:Y:S05]  /*21520*/  BSYNC B1 ;  /* 0x0000000000017941 */ /* 0x000fea0003800000 */
.L_x_26692:
        /* <DEDUP_REMOVED lines=10> */
.L_x_26688:
        /* <DEDUP_REMOVED lines=12> */
.L_x_26697:
[----:B------:R-:W-:-:S07]  /*21690*/  MOV R195, R10 ;  /* 0x0000000a00c37202 */ /* 0x000fce0000000f00 */
.L_x_26698:
[----:B------:R-:W-:Y:S05]  /*216a0*/  BSYNC B1 ;  /* 0x0000000000017941 */ /* 0x000fea0003800000 */
.L_x_26696:
        /* <DEDUP_REMOVED lines=16> */
.L_x_26702:
[----:B------:R-:W-:Y:S05]  /*217b0*/  BSYNC B2 ;  /* 0x0000000000027941 */ /* 0x000fea0003800000 */
.L_x_26701:
        /* <DEDUP_REMOVED lines=43> */
.L_x_26700:
[----:B------:R-:W-:Y:S05]  /*21a70*/  BSYNC B1 ;  /* 0x0000000000017941 */ /* 0x000fea0003800000 */
.L_x_26699:
        /* <DEDUP_REMOVED lines=13> */
.L_x_26703:
        /* <DEDUP_REMOVED lines=12> */
.L_x_26706:
[----:B------:R-:W-:-:S07]  /*21c10*/  MOV R23, R10 ;  /* 0x0000000a00177202 */ /* 0x000fce0000000f00 */
.L_x_26707:
[----:B------:R-:W-:Y:S05]  /*21c20*/  BSYNC B1 ;  /* 0x0000000000017941 */ /* 0x000fea0003800000 */
.L_x_26705:
        /* <DEDUP_REMOVED lines=16> */
.L_x_26711:
[----:B------:R-:W-:Y:S05]  /*21d30*/  BSYNC B2 ;  /* 0x0000000000027941 */ /* 0x000fea0003800000 */
.L_x_26710:
        /* <DEDUP_REMOVED lines=43> */
.L_x_26709:
[----:B------:R-:W-:Y:S05]  /*21ff0*/  BSYNC B1 ;  /* 0x0000000000017941 */ /* 0x000fea0003800000 */
.L_x_26708:
        /* <DEDUP_REMOVED lines=10> */
.L_x_26704:
        /* <DEDUP_REMOVED lines=12> */
.L_x_26713:
[----:B------:R-:W-:-:S07]  /*22160*/  MOV R154, R10 ;  /* 0x0000000a009a7202 */ /* 0x000fce0000000f00 */
.L_x_26714:
[----:B------:R-:W-:Y:S05]  /*22170*/  BSYNC B1 ;  /* 0x0000000000017941 */ /* 0x000fea0003800000 */
.L_x_26712:
        /* <DEDUP_REMOVED lines=16> */
.L_x_26718:
[----:B------:R-:W-:Y:S05]  /*22280*/  BSYNC B2 ;  /* 0x0000000000027941 */ /* 0x000fea0003800000 */
.L_x_26717:
        /* <DEDUP_REMOVED lines=43> */
.L_x_26716:
[----:B------:R-:W-:Y:S05]  /*22540*/  BSYNC B1 ;  /* 0x0000000000017941 */ /* 0x000fea0003800000 */
.L_x_26715:
        /* <DEDUP_REMOVED lines=13> */
.L_x_26719:
        /* <DEDUP_REMOVED lines=12> */
.L_x_26722:
[----:B------:R-:W-:-:S07]  /*226e0*/  MOV R24, R10 ;  /* 0x0000000a00187202 */ /* 0x000fce0000000f00 */
.L_x_26723:
[----:B------:R-:W-:Y:S05]  /*226f0*/  BSYNC B1 ;  /* 0x0000000000017941 */ /* 0x000fea0003800000 */
.L_x_26721:
        /* <DEDUP_REMOVED lines=16> */
.L_x_26727:
[----:B------:R-:W-:Y:S05]  /*22800*/  BSYNC B2 ;  /* 0x0000000000027941 */ /* 0x000fea0003800000 */
.L_x_26726:
        /* <DEDUP_REMOVED lines=43> */
.L_x_26725:
[----:B------:R-:W-:Y:S05]  /*22ac0*/  BSYNC B1 ;  /* 0x0000000000017941 */ /* 0x000fea0003800000 */
.L_x_26724:
        /* <DEDUP_REMOVED lines=10> */
.L_x_26720:
        /* <DEDUP_REMOVED lines=12> */
.L_x_26729:
[----:B------:R-:W-:-:S07]  /*22c30*/  MOV R154, R10 ;  /* 0x0000000a009a7202 */ /* 0x000fce0000000f00 */
.L_x_26730:
[----:B------:R-:W-:Y:S05]  /*22c40*/  BSYNC B1 ;  /* 0x0000000000017941 */ /* 0x000fea0003800000 */
.L_x_26728:
        /* <DEDUP_REMOVED lines=16> */
.L_x_26734:
[----:B------:R-:W-:Y:S05]  /*22d50*/  BSYNC B2 ;  /* 0x0000000000027941 */ /* 0x000fea0003800000 */
.L_x_26733:
        /* <DEDUP_REMOVED lines=43> */
.L_x_26732:
[----:B------:R-:W-:Y:S05]  /*23010*/  BSYNC B1 ;  /* 0x0000000000017941 */ /* 0x000fea0003800000 */
.L_x_26731:
        /* <DEDUP_REMOVED lines=13> */
.L_x_26735:
        /* <DEDUP_REMOVED lines=12> */
.L_x_26738:
[----:B------:R-:W-:-:S07]  /*231b0*/  MOV R25, R10 ;  /* 0x0000000a00197202 */ /* 0x000fce0000000f00 */
.L_x_26739:
[----:B------:R-:W-:Y:S05]  /*231c0*/  BSYNC B1 ;  /* 0x0000000000017941 */ /* 0x000fea0003800000 */
.L_x_26737:
        /* <DEDUP_REMOVED lines=16> */
.L_x_26743:
[----:B------:R-:W-:Y:S05]  /*232d0*/  BSYNC B2 ;  /* 0x0000000000027941 */ /* 0x000fea0003800000 */
.L_x_26742:
        /* <DEDUP_REMOVED lines=43> */
.L_x_26741:
[----:B------:R-:W-:Y:S05]  /*23590*/  BSYNC B1 ;  /* 0x0000000000017941 */ /* 0x000fea0003800000 */
.L_x_26740:
        /* <DEDUP_REMOVED lines=10> */
.L_x_26736:
        /* <DEDUP_REMOVED lines=54> */
.L_x_26744:
[----:B------:R-:W-:-:S07]  /*239a0*/  IADD3 R207, R207, 0x80, RZ ;  /* 0x00000080cfcf7810 */ /* 0x000fce0007ffe0ff */
.L_x_26615:
[----:B------:R-:W-:Y:S05]  /*239b0*/  BSYNC B0 ;  /* 0x0000000000007941 */ /* 0x000fea0003800000 */
.L_x_26614:
        /* <DEDUP_REMOVED lines=29> */
.L_x_26748:
[----:B------:R-:W-:-:S07]  /*23b90*/  IMAD.MOV.U32 R31, RZ, RZ, R10 ;  /* 0x000000ffff1f7224 */ /* 0x000fce00078e000a */
.L_x_26749:
[----:B------:R-:W-:Y:S05]  /*23ba0*/  BSYNC B1 ;  /* 0x0000000000017941 */ /* 0x000fea0003800000 */
.L_x_26747:
        /* <DEDUP_REMOVED lines=16> */
.L_x_26753:
[----:B------:R-:W-:Y:S05]  /*23cb0*/  BSYNC B2 ;  /* 0x0000000000027941 */ /* 0x000fea0003800000 */
.L_x_26752:
        /* <DEDUP_REMOVED lines=43> */
.L_x_26751:
[----:B------:R-:W-:Y:S05]  /*23f70*/  BSYNC B1 ;  /* 0x0000000000017941 */ /* 0x000fea0003800000 */
.L_x_26750:
        /* <DEDUP_REMOVED lines=20> */
.L_x_26754:
        /* <DEDUP_REMOVED lines=12> */
.L_x_26757:
[----:B------:R-:W-:-:S07]  /*24180*/  MOV R4, R10 ;  /* 0x0000000a00047202 */ /* 0x000fce0000000f00 */
.L_x_26758:
[----:B------:R-:W-:Y:S05]  /*24190*/  BSYNC B1 ;  /* 0x0000000000017941 */ /* 0x000fea0003800000 */
.L_x_26756:
        /* <DEDUP_REMOVED lines=16> */
.L_x_26762:
[----:B------:R-:W-:Y:S05]  /*242a0*/  BSYNC B2 ;  /* 0x0000000000027941 */ /* 0x000fea0003800000 */
.L_x_26761:
        /* <DEDUP_REMOVED lines=43> */
.L_x_26760:
[----:B------:R-:W-:Y:S05]  /*24560*/  BSYNC B1 ;  /* 0x0000000000017941 */ /* 0x000fea0003800000 */
.L_x_26759:
        /* <DEDUP_REMOVED lines=10> */
.L_x_26755:
        /* <DEDUP_REMOVED lines=12> */
.L_x_26764:
[----:B------:R-:W-:-:S07]  /*246d0*/  MOV R197, R10 ;  /* 0x0000000a00c57202 */ /* 0x000fce0000000f00 */
.L_x_26765:
[----:B------:R-:W-:Y:S05]  /*246e0*/  BSYNC B1 ;  /* 0x0000000000017941 */ /* 0x000fea0003800000 */
.L_x_26763:
        /* <DEDUP_REMOVED lines=16> */
.L_x_26769:
[----:B------:R-:W-:Y:S05]  /*247f0*/  BSYNC B2 ;  /* 0x0000000000027941 */ /* 0x000fea0003800000 */
.L_x_26768:
        /* <DEDUP_REMOVED lines=43> */
.L_x_26767:
[----:B------:R-:W-:Y:S05]  /*24ab0*/  BSYNC B1 ;  /* 0x0000000000017941 */ /* 0x000fea0003800000 */
.L_x_26766:
        /* <DEDUP_REMOVED lines=15> */
.L_x_26770:
        /* <DEDUP_REMOVED lines=12> */
.L_x_26773:
[----:B0-----:R-:W-:-:S07]  /*24c70*/  MOV R3, R10 ;  /* 0x0000000a00037202 */ /* 0x001fce0000000f00 */
.L_x_26774:
[----:B------:R-:W-:Y:S05]  /*24c80*/  BSYNC B1 ;  /* 0x0000000000017941 */ /* 0x000fea0003800000 */
.L_x_26772:
        /* <DEDUP_REMOVED lines=16> */
.L_x_26778:
[----:B------:R-:W-:Y:S05]  /*24d90*/  BSYNC B2 ;  /* 0x0000000000027941 */ /* 0x000fea0003800000 */
.L_x_26777:
        /* <DEDUP_REMOVED lines=43> */
.L_x_26776:
[----:B------:R-:W-:Y:S05]  /*25050*/  BSYNC B1 ;  /* 0x0000000000017941 */ /* 0x000fea0003800000 */
.L_x_26775:
        /* <DEDUP_REMOVED lines=10> */
.L_x_26771:
        /* <DEDUP_REMOVED lines=12> */
.L_x_26780:
[----:B------:R-:W-:-:S07]  /*251c0*/  MOV R152, R10 ;  /* 0x0000000a00987202 */ /* 0x000fce0000000f00 */
.L_x_26781:
[----:B------:R-:W-:Y:S05]  /*251d0*/  BSYNC B1 ;  /* 0x0000000000017941 */ /* 0x000fea0003800000 */
.L_x_26779:
        /* <DEDUP_REMOVED lines=16> */
.L_x_26785:
[----:B------:R-:W-:Y:S05]  /*252e0*/  BSYNC B2 ;  /* 0x0000000000027941 */ /* 0x000fea0003800000 */
.L_x_26784:
        /* <DEDUP_REMOVED lines=43> */
.L_x_26783:
[----:B------:R-:W-:Y:S05]  /*255a0*/  BSYNC B1 ;  /* 0x0000000000017941 */ /* 0x000fea0003800000 */
.L_x_26782:
        /* <DEDUP_REMOVED lines=15> */
.L_x_26786:
        /* <DEDUP_REMOVED lines=12> */
.L_x_26789:
[----:B------:R-:W-:-:S07]  /*25760*/  MOV R2, R10 ;  /* 0x0000000a00027202 */ /* 0x000fce0000000f00 */
.L_x_26790:
[----:B------:R-:W-:Y:S05]  /*25770*/  BSYNC B1 ;  /* 0x0000000000017941 */ /* 0x000fea0003800000 */
.L_x_26788:
        /* <DEDUP_REMOVED lines=16> */
.L_x_26794:
[----:B------:R-:W-:Y:S05]  /*25880*/  BSYNC B2 ;  /* 0x0000000000027941 */ /* 0x000fea0003800000 */
.L_x_26793:
        /* <DEDUP_REMOVED lines=43> */
.L_x_26792:
[----:B------:R-:W-:Y:S05]  /*25b40*/  BSYNC B1 ;  /* 0x0000000000017941 */ /* 0x000fea0003800000 */
.L_x_26791:
        /* <DEDUP_REMOVED lines=10> */
.L_x_26787:
        /* <DEDUP_REMOVED lines=12> */
.L_x_26796:
[----:B------:R-:W-:-:S07]  /*25cb0*/  MOV R152, R10 ;  /* 0x0000000a00987202 */ /* 0x000fce0000000f00 */
.L_x_26797:
[----:B------:R-:W-:Y:S05]  /*25cc0*/  BSYNC B1 ;  /* 0x0000000000017941 */ /* 0x000fea0003800000 */
.L_x_26795:
        /* <DEDUP_REMOVED lines=16> */
.L_x_26801:
[----:B------:R-:W-:Y:S05]  /*25dd0*/  BSYNC B2 ;  /* 0x0000000000027941 */ /* 0x000fea0003800000 */
.L_x_26800:
        /* <DEDUP_REMOVED lines=43> */
.L_x_26799:
[----:B------:R-:W-:Y:S05]  /*26090*/  BSYNC B1 ;  /* 0x0000000000017941 */ /* 0x000fea0003800000 */
.L_x_26798:
        /* <DEDUP_REMOVED lines=15> */
.L_x_26802:
        /* <DEDUP_REMOVED lines=12> */
.L_x_26805:
[----:B------:R-:W-:-:S07]  /*26250*/  MOV R0, R10 ;  /* 0x0000000a00007202 */ /* 0x000fce0000000f00 */
.L_x_26806:
[----:B------:R-:W-:Y:S05]  /*26260*/  BSYNC B1 ;  /* 0x0000000000017941 */ /* 0x000fea0003800000 */
.L_x_26804:
        /* <DEDUP_REMOVED lines=16> */
.L_x_26810:
[----:B------:R-:W-:Y:S05]  /*26370*/  BSYNC B2 ;  /* 0x0000000000027941 */ /* 0x000fea0003800000 */
.L_x_26809:
        /* <DEDUP_REMOVED lines=43> */
.L_x_26808:
[----:B------:R-:W-:Y:S05]  /*26630*/  BSYNC B1 ;  /* 0x0000000000017941 */ /* 0x000fea0003800000 */
.L_x_26807:
        /* <DEDUP_REMOVED lines=10> */
.L_x_26803:
        /* <DEDUP_REMOVED lines=12> */
.L_x_26812:
[----:B------:R-:W-:-:S07]  /*267a0*/  MOV R183, R10 ;  /* 0x0000000a00b77202 */ /* 0x000fce0000000f00 */
.L_x_26813:
[----:B------:R-:W-:Y:S05]  /*267b0*/  BSYNC B1 ;  /* 0x0000000000017941 */ /* 0x000fea0003800000 */
.L_x_26811:
        /* <DEDUP_REMOVED lines=16> */
.L_x_26817:
[----:B------:R-:W-:Y:S05]  /*268c0*/  BSYNC B2 ;  /* 0x0000000000027941 */ /* 0x000fea0003800000 */
.L_x_26816:
        /* <DEDUP_REMOVED lines=43> */
.L_x_26815:
[----:B------:R-:W-:Y:S05]  /*26b80*/  BSYNC B1 ;  /* 0x0000000000017941 */ /* 0x000fea0003800000 */
.L_x_26814:
        /* <DEDUP_REMOVED lines=15> */
.L_x_26818:
        /* <DEDUP_REMOVED lines=12> */
.L_x_26821:
[----:B------:R-:W-:-:S07]  /*26d40*/  MOV R22, R10 ;  /* 0x0000000a00167202 */ /* 0x000fce0000000f00 */
.L_x_26822:
[----:B------:R-:W-:Y:S05]  /*26d50*/  BSYNC B1 ;  /* 0x0000000000017941 */ /* 0x000fea0003800000 */
.L_x_26820:
        /* <DEDUP_REMOVED lines=16> */
.L_x_26826:
[----:B------:R-:W-:Y:S05]  /*26e60*/  BSYNC B2 ;  /* 0x0000000000027941 */ /* 0x000fea0003800000 */
.L_x_26825:
        /* <DEDUP_REMOVED lines=43> */
.L_x_26824:
[----:B------:R-:W-:Y:S05]  /*27120*/  BSYNC B1 ;  /* 0x0000000000017941 */ /* 0x000fea0003800000 */
.L_x_26823:
        /* <DEDUP_REMOVED lines=10> */
.L_x_26819:
        /* <DEDUP_REMOVED lines=12> */
.L_x_26828:
[----:B------:R-:W-:-:S07]  /*27290*/  MOV R197, R10 ;  /* 0x0000000a00c57202 */ /* 0x000fce0000000f00 */
.L_x_26829:
[----:B------:R-:W-:Y:S05]  /*272a0*/  BSYNC B1 ;  /* 0x0000000000017941 */ /* 0x000fea0003800000 */
.L_x_26827:
        /* <DEDUP_REMOVED lines=16> */
.L_x_26833:
[----:B------:R-:W-:Y:S05]  /*273b0*/  BSYNC B2 ;  /* 0x0000000000027941 */ /* 0x000fea0003800000 */
.L_x_26832:
        /* <DEDUP_REMOVED lines=43> */
.L_x_26831:
[----:B------:R-:W-:Y:S05]  /*27670*/  BSYNC B1 ;  /* 0x0000000000017941 */ /* 0x000fea0003800000 */
.L_x_26830:
        /* <DEDUP_REMOVED lines=13> */
.L_x_26834:
        /* <DEDUP_REMOVED lines=12> */
.L_x_26837:
[----:B------:R-:W-:-:S07]  /*27810*/  MOV R23, R10 ;  /* 0x0000000a00177202 */ /* 0x000fce0000000f00 */
.L_x_26838:
[----:B------:R-:W-:Y:S05]  /*27820*/  BSYNC B1 ;  /* 0x0000000000017941 */ /* 0x000fea0003800000 */
.L_x_26836:
        /* <DEDUP_REMOVED lines=16> */
.L_x_26842:
[----:B------:R-:W-:Y:S05]  /*27930*/  BSYNC B2 ;  /* 0x0000000000027941 */ /* 0x000fea0003800000 */
.L_x_26841:
        /* <DEDUP_REMOVED lines=43> */
.L_x_26840:
[----:B------:R-:W-:Y:S05]  /*27bf0*/  BSYNC B1 ;  /* 0x0000000000017941 */ /* 0x000fea0003800000 */
.L_x_26839:
        /* <DEDUP_REMOVED lines=10> */
.L_x_26835:
        /* <DEDUP_REMOVED lines=12> */
.L_x_26844:
[----:B------:R-:W-:-:S07]  /*27d60*/  MOV R154, R10 ;  /* 0x0000000a009a7202 */ /* 0x000fce0000000f00 */
.L_x_26845:
[----:B------:R-:W-:Y:S05]  /*27d70*/  BSYNC B1 ;  /* 0x0000000000017941 */ /* 0x000fea0003800000 */
.L_x_26843:
        /* <DEDUP_REMOVED lines=16> */
.L_x_26849:
[----:B------:R-:W-:Y:S05]  /*27e80*/  BSYNC B2 ;  /* 0x0000000000027941 */ /* 0x000fea0003800000 */
.L_x_26848:
        /* <DEDUP_REMOVED lines=43> */
.L_x_26847:
[----:B------:R-:W-:Y:S05]  /*28140*/  BSYNC B1 ;  /* 0x0000000000017941 */ /* 0x000fea0003800000 */
.L_x_26846:
        /* <DEDUP_REMOVED lines=13> */
.L_x_26850:
        /* <DEDUP_REMOVED lines=12> */
.L_x_26853:
[----:B------:R-:W-:-:S07]  /*282e0*/  MOV R24, R10 ;  /* 0x0000000a00187202 */ /* 0x000fce0000000f00 */
.L_x_26854:
[----:B------:R-:W-:Y:S05]  /*282f0*/  BSYNC B1 ;  /* 0x0000000000017941 */ /* 0x000fea0003800000 */
.L_x_26852:
        /* <DEDUP_REMOVED lines=16> */
.L_x_26858:
[----:B------:R-:W-:Y:S05]  /*28400*/  BSYNC B2 ;  /* 0x0000000000027941 */ /* 0x000fea0003800000 */
.L_x_26857:
        /* <DEDUP_REMOVED lines=43> */
.L_x_26856:
[----:B------:R-:W-:Y:S05]  /*286c0*/  BSYNC B1 ;  /* 0x0000000000017941 */ /* 0x000fea0003800000 */
.L_x_26855:
        /* <DEDUP_REMOVED lines=10> */
.L_x_26851:
        /* <DEDUP_REMOVED lines=12> */
.L_x_26860:
[----:B------:R-:W-:-:S07]  /*28830*/  MOV R154, R10 ;  /* 0x0000000a009a7202 */ /* 0x000fce0000000f00 */
.L_x_26861:
[----:B------:R-:W-:Y:S05]  /*28840*/  BSYNC B1 ;  /* 0x0000000000017941 */ /* 0x000fea0003800000 */
.L_x_26859:
        /* <DEDUP_REMOVED lines=16> */
.L_x_26865:
[----:B------:R-:W-:Y:S05]  /*28950*/  BSYNC B2 ;  /* 0x0000000000027941 */ /* 0x000fea0003800000 */
.L_x_26864:
        /* <DEDUP_REMOVED lines=43> */
.L_x_26863:
[----:B------:R-:W-:Y:S05]  /*28c10*/  BSYNC B1 ;  /* 0x0000000000017941 */ /* 0x000fea0003800000 */
.L_x_26862:
        /* <DEDUP_REMOVED lines=13> */
.L_x_26866:
        /* <DEDUP_REMOVED lines=12> */
.L_x_26869:
[----:B------:R-:W-:-:S07]  /*28db0*/  MOV R25, R10 ;  /* 0x0000000a00197202 */ /* 0x000fce0000000f00 */
.L_x_26870:
[----:B------:R-:W-:Y:S05]  /*28dc0*/  BSYNC B1 ;  /* 0x0000000000017941 */ /* 0x000fea0003800000 */
.L_x_26868:
        /* <DEDUP_REMOVED lines=16> */
.L_x_26874:
[----:B------:R-:W-:Y:S05]  /*28ed0*/  BSYNC B2 ;  /* 0x0000000000027941 */ /* 0x000fea0003800000 */
.L_x_26873:
        /* <DEDUP_REMOVED lines=43> */
.L_x_26872:
[----:B------:R-:W-:Y:S05]  /*29190*/  BSYNC B1 ;  /* 0x0000000000017941 */ /* 0x000fea0003800000 */
.L_x_26871:
        /* <DEDUP_REMOVED lines=10> */
.L_x_26867:
        /* <DEDUP_REMOVED lines=54> */
.L_x_26746:
[----:B------:R-:W-:Y:S05]  /*295a0*/  BSYNC B0 ;  /* 0x0000000000007941 */ /* 0x000fea0003800000 */
.L_x_26745:
        /* <DEDUP_REMOVED lines=209> */
.L_x_26901:
[----:B------:R-:W-:Y:S01]  /*2a2c0*/  LOP3.LUT P0, RZ, R21, 0x1f, RZ, 0xc0, !PT ;  /* 0x0000001f15ff7812 */ /* 0x000fe2000780c0ff */
[----:B------:R-:W-:Y:S05]  /*2a2d0*/  WARPSYNC.ALL ;  /* 0x0000000000007948 */ /* 0x000fea0003800000 */
[----:B------:R-:W-:-:S07]  /*2a2e0*/  LOP3.LUT R155, R155, 0x3, RZ, 0xc0, !PT ;  /* 0x000000039b9b7812 */ /* 0x000fce00078ec0ff */
[----:B------:R-:W3:Y:S01]  /*2a2f0*/  @!P0 S2R R206, SR_CgaCtaId ;  /* 0x0000000000ce8919 */ /* 0x000ee20000008800 */
[----:B------:R-:W-:-:S04]  /*2a300*/  @!P0 MOV R153, 0x400 ;  /* 0x0000040000998802 */ /* 0x000fc80000000f00 */
[----:B---3--:R-:W-:Y:S01]  /*2a310*/  @!P0 LEA R207, R206, R153, 0x18 ;  /* 0x00000099cecf8211 */ /* 0x008fe200078ec0ff */
[----:B------:R-:W-:Y:S02]  /*2a320*/  @!P0 IMAD.IADD R206, R154, 0x1, R155 ;  /* 0x000000019ace8824 */ /* 0x000fe400078e029b */
[----:B--2---:R-:W-:-:S03]  /*2a330*/  FADD.FTZ R153, R209, R210 ;  /* 0x000000d2d1997221 */ /* 0x004fc60000010000 */
[----:B------:R-:W-:Y:S02]  /*2a340*/  @!P0 LEA R206, R206, R207, 0x3 ;  /* 0x000000cfcece8211 */ /* 0x000fe400078e18ff */
[----:B------:R-:W-:-:S03]  /*2a350*/  LOP3.LUT R207, R21, 0x1f, RZ, 0xc0, !PT ;  /* 0x0000001f15cf7812 */ /* 0x000fc600078ec0ff */
        /* <DEDUP_REMOVED lines=11> */
[----:B------:R-:W-:Y:S01]  /*2a410*/  IMAD.MOV.U32 R154, RZ, RZ, RZ ;  /* 0x000000ffff9a7224 */ /* 0x000fe200078e00ff */
[----:B------:R-:W-:-:S03]  /*2a420*/  @!P0 MOV R154, R6 ;  /* 0x00000006009a8202 */ /* 0x000fc60000000f00 */
[----:B------:R-:W-:Y:S01]  /*2a430*/  @!P0 LDS.64 R152, [R206] ;  /* 0x00000000ce988984 */ /* 0x000fe20000000a00 */
[----:B------:R-:W-:-:S03]  /*2a440*/  PLOP3.LUT P0, PT, PT, PT, UP0, 0x40, 0x0 ;  /* 0x000000000000781c */ /* 0x000fc60003f0e808 */
[----:B------:R-:W2:Y:S02]  /*2a450*/  SHFL.DOWN PT, R207, R154, 0x2, 0x1f ;  /* 0x08401f009acf7f89 */ /* 0x000ea400000e0000 */
[----:B--2---:R-:W-:Y:S01]  /*2a460*/  IMAD.IADD R208, R207, 0x1, R154 ;  /* 0x00000001cfd07824 */ /* 0x004fe200078e029a */
[----:B------:R-:W-:Y:S02]  /*2a470*/  I2FP.F32.S32 R212, R207 ;  /* 0x000000cf00d47245 */ /* 0x000fe40000201400 */
[----:B------:R-:W-:Y:S02]  /*2a480*/  I2FP.F32.S32 R207, R154 ;  /* 0x0000009a00cf7245 */ /* 0x000fe40000201400 */
[----:B------:R-:W2:Y:S01]  /*2a490*/  SHFL.DOWN PT, R215, R208, 0x1, 0x1f ;  /* 0x08201f00d0d77f89 */ /* 0x000ea200000e0000 */
[----:B------:R-:W-:-:S04]  /*2a4a0*/  I2FP.F32.S32 R210, R208 ;  /* 0x000000d000d27245 */ /* 0x000fc80000201400 */
[----:B------:R-:W3:Y:S01]  /*2a4b0*/  MUFU.RCP R211, R210 ;  /* 0x000000d200d37308 */ /* 0x000ee20000001000 */
[----:B-1----:R-:W1:Y:S01]  /*2a4c0*/  SHFL.DOWN PT, R209, R152, 0x2, 0x1f ;  /* 0x08401f0098d17f89 */ /* 0x002e6200000e0000 */
[-C--:B--2---:R-:W-:Y:S02]  /*2a4d0*/  IADD3 R154, R208, R215.reuse, RZ ;  /* 0x000000d7d09a7210 */ /* 0x084fe40007ffe0ff */
[----:B------:R-:W-:Y:S02]  /*2a4e0*/  I2FP.F32.S32 R215, R215 ;  /* 0x000000d700d77245 */ /* 0x000fe40000201400 */
        /* <DEDUP_REMOVED lines=67> */
[----:B--2---:R-:W-:Y:S01]  /*2a920*/  IMAD.WIDE.U32 R206, R192, 0x10, R206 ;  /* 0x00000010c0ce7825 */ /* 0x004fe200078e00ce */
[----:B------:R-:W-:-:S02]  /*2a930*/  F2FP.F16.F32.PACK_AB R153, R212, R155 ;  /* 0x0000009bd499723e */ /* 0x000fc400000000ff */
[----:B------:R-:W-:Y:S01]  /*2a940*/  F2FP.F16.F32.PACK_AB R154, R211, R154 ;  /* 0x0000009ad39a723e */ /* 0x000fe200000000ff */
[----:B------:R-:W-:Y:S01]  /*2a950*/  VIADD R192, R192, 0x80 ;  /* 0x00000080c0c07836 */ /* 0x000fe20000000000 */
[----:B------:R-:W-:-:S05]  /*2a960*/  F2FP.F16.F32.PACK_AB R155, R220, R213 ;  /* 0x000000d5dc9b723e */ /* 0x000fca00000000ff */
[----:B------:R2:W-:Y:S02]  /*2a970*/  STG.E.128 desc[UR4][R206.64], R152 ;  /* 0x00000098ce007986 */ /* 0x0005e4000c101d04 */
.L_x_26877:
[----:B------:R-:W-:Y:S05]  /*2a980*/  BSYNC B0 ;  /* 0x0000000000007941 */ /* 0x000fea0003800000 */
.L_x_26876:
        /* <DEDUP_REMOVED lines=31> */
[----:B------:R-:W-:Y:S02]  /*2ab80*/  F2FP.F16.F32.PACK_AB R154, R211, R154 ;  /* 0x0000009ad39a723e */ /* 0x000fe400000000ff */
[----:B------:R-:W-:Y:S02]  /*2ab90*/  F2FP.F16.F32.PACK_AB R155, R220, R213 ;  /* 0x000000d5dc9b723e */ /* 0x000fe400000000ff */
[----:B------:R-:W-:-:S03]  /*2aba0*/  IADD3 R192, R192, 0x80, RZ ;  /* 0x00000080c0c07810 */ /* 0x000fc60007ffe0ff */
[----:B------:R3:W-:Y:S04]  /*2abb0*/  STG.E.128 desc[UR4][R206.64], R152 ;  /* 0x00000098ce007986 */ /* 0x0007e8000c101d04 */
.L_x_26879:
[----:B------:R-:W-:Y:S05]  /*2abc0*/  BSYNC B0 ;  /* 0x0000000000007941 */ /* 0x000fea0003800000 */
.L_x_26878:
        /* <DEDUP_REMOVED lines=35> */
.L_x_26881:
[----:B------:R-:W-:Y:S05]  /*2ae00*/  BSYNC B0 ;  /* 0x0000000000007941 */ /* 0x000fea0003800000 */
.L_x_26880:
        /* <DEDUP_REMOVED lines=35> */
.L_x_26883:
[----:B------:R-:W-:Y:S05]  /*2b040*/  BSYNC B0 ;  /* 0x0000000000007941 */ /* 0x000fea0003800000 */
.L_x_26882:
        /* <DEDUP_REMOVED lines=35> */
.L_x_26885:
[----:B------:R-:W-:Y:S05]  /*2b280*/  BSYNC B0 ;  /* 0x0000000000007941 */ /* 0x000fea0003800000 */
.L_x_26884:
        /* <DEDUP_REMOVED lines=35> */
.L_x_26887:
[----:B------:R-:W-:Y:S05]  /*2b4c0*/  BSYNC B0 ;  /* 0x0000000000007941 */ /* 0x000fea0003800000 */
.L_x_26886:
        /* <DEDUP_REMOVED lines=29> */
[----:B------:R-:W-:-:S02]  /*2b6a0*/  F2FP.F16.F32.PACK_AB R155, R214, R155 ;  /* 0x0000009bd69b723e */ /* 0x000fc400000000ff */
[----:B------:R-:W-:Y:S02]  /*2b6b0*/  F2FP.F16.F32.PACK_AB R154, R213, R154 ;  /* 0x0000009ad59a723e */ /* 0x000fe400000000ff */
[----:B------:R-:W-:Y:S02]  /*2b6c0*/  F2FP.F16.F32.PACK_AB R153, R211, R210 ;  /* 0x000000d2d399723e */ /* 0x000fe400000000ff */
[----:B------:R-:W-:-:S05]  /*2b6d0*/  F2FP.F16.F32.PACK_AB R152, R209, R208 ;  /* 0x000000d0d198723e */ /* 0x000fca00000000ff */
[----:B------:R1:W-:Y:S02]  /*2b6e0*/  STG.E.128 desc[UR4][R206.64], R152 ;  /* 0x00000098ce007986 */ /* 0x0003e4000c101d04 */
.L_x_26889:
[----:B------:R-:W-:Y:S05]  /*2b6f0*/  BSYNC B0 ;  /* 0x0000000000007941 */ /* 0x000fea0003800000 */
.L_x_26888:
[----:B------:R-:W-:Y:S01]  /*2b700*/  LOP3.LUT P0, RZ, R14, 0x1, RZ, 0xc0, !PT ;  /* 0x000000010eff7812 */ /* 0x000fe2000780c0ff */
[----:B------:R-:W-:-:S03]  /*2b710*/  VIADD R15, R15, UR18 ;  /* 0x000000120f0f7c36 */ /* 0x000fc60008000000 */
[----:B-1234-:R-:W-:Y:S02]  /*2b720*/  SEL R206, RZ, 0x1, P0 ;  /* 0x00000001ffce7807 */ /* 0x01efe40000000000 */
[----:B------:R-:W-:-:S13]  /*2b730*/  ISETP.GE.AND P0, PT, R15, UR19, PT ;  /* 0x000000130f007c0c */ /* 0x000fda000bf06270 */
[----:B------:R-:W-:Y:S05]  /*2b740*/  @!P0 BRA `(.L_x_26890) ;  /* 0xfffffd5800888947 */ /* 0x000fea000383ffff */
[----:B------:R-:W-:Y:S05]  /*2b750*/  EXIT ;  /* 0x000000000000794d */ /* 0x000fea0003800000 */
.L_x_26875:
[----:B------:R-:W-:Y:S01]  /*2b760*/  HFMA2.MMA R214, -RZ, RZ, 0, 1.847743988037109375e-06 ;  /* 0x0000001fffd67435 */ /* 0x000fe200000001ff */
[----:B------:R-:W-:Y:S01]  /*2b770*/  MOV R212, R153 ;  /* 0x0000009900d47202 */ /* 0x000fe20000000f00 */
[----:B------:R-:W-:Y:S02]  /*2b780*/  IMAD.MOV.U32 R213, RZ, RZ, 0x1 ;  /* 0x00000001ffd57424 */ /* 0x000fe400078e00ff */
[----:B------:R-:W-:-:S07]  /*2b790*/  IMAD.MOV.U32 R211, RZ, RZ, -0x1 ;  /* 0xffffffffffd37424 */ /* 0x000fce00078e00ff */
[----:B01---5:R-:W-:Y:S05]  /*2b7a0*/  WARPSYNC.COLLECTIVE R211, `(.L_x_26891) ;  /* 0x00000000d3087348 */ /* 0x023fea0003c00000 */
[----:B------:R2:W3:Y:S02]  /*2b7b0*/  SHFL.BFLY P6, R210, R212, R213, R214 ;  /* 0x0c0000d5d4d27389 */ /* 0x0004e400000c00d6 */
[----:B0123-5:R-:W-:Y:S01]  /*2b7c0*/  ENDCOLLECTIVE ;  /* 0x000000000000791b */ /* 0x02ffe20003800000 */
.L_x_26891:
[----:B------:R-:W-:Y:S01]  /*2b7d0*/  HFMA2.MMA R213, -RZ, RZ, 0, 1.1920928955078125e-07 ;  /* 0x00000002ffd57435 */ /* 0x000fe200000001ff */
[----:B------:R-:W-:-:S05]  /*2b7e0*/  MOV R152, R210 ;  /* 0x000000d200987202 */ /* 0x000fca0000000f00 */
[----:B------:R-:W-:-:S04]  /*2b7f0*/  FADD.FTZ R206, R153, R152 ;  /* 0x0000009899ce7221 */ /* 0x000fc80000010000 */
[----:B------:R-:W-:-:S07]  /*2b800*/  IMAD.MOV.U32 R212, RZ, RZ, R206 ;  /* 0x000000ffffd47224 */ /* 0x000fce00078e00ce */
[----:B------:R-:W-:Y:S05]  /*2b810*/  WARPSYNC.COLLECTIVE R211, `(.L_x_26892) ;  /* 0x00000000d3087348 */ /* 0x000fea0003c00000 */
[----:B------:R0:W1:Y:S02]  /*2b820*/  SHFL.BFLY P6, R210, R212, R213, R214 ;  /* 0x0c0000d5d4d27389 */ /* 0x00006400000c00d6 */
[----:B01----:R-:W-:Y:S01]  /*2b830*/  ENDCOLLECTIVE ;  /* 0x000000000000791b */ /* 0x003fe20003800000 */
.L_x_26892:
[----:B------:R-:W-:Y:S02]  /*2b840*/  IMAD.MOV.U32 R213, RZ, RZ, 0x4 ;  /* 0x00000004ffd57424 */ /* 0x000fe400078e00ff */
[----:B------:R-:W-:-:S04]  /*2b850*/  IMAD.MOV.U32 R207, RZ, RZ, R210 ;  /* 0x000000ffffcf7224 */ /* 0x000fc800078e00d2 */
[----:B------:R-:W-:-:S05]  /*2b860*/  FADD.FTZ R207, R206, R207 ;  /* 0x000000cfcecf7221 */ /* 0x000fca0000010000 */
[----:B------:R-:W-:-:S07]  /*2b870*/  MOV R212, R207 ;  /* 0x000000cf00d47202 */ /* 0x000fce0000000f00 */
[----:B------:R-:W-:Y:S05]  /*2b880*/  WARPSYNC.COLLECTIVE R211, `(.L_x_26893) ;  /* 0x00000000d3087348 */ /* 0x000fea0003c00000 */
[----:B------:R0:W1:Y:S02]  /*2b890*/  SHFL.BFLY P6, R210, R212, R213, R214 ;  /* 0x0c0000d5d4d27389 */ /* 0x00006400000c00d6 */
[----:B01----:R-:W-:Y:S01]  /*2b8a0*/  ENDCOLLECTIVE ;  /* 0x000000000000791b */ /* 0x003fe20003800000 */
.L_x_26893:
[----:B------:R-:W-:Y:S01]  /*2b8b0*/  HFMA2.MMA R213, -RZ, RZ, 0, 4.76837158203125e-07 ;  /* 0x00000008ffd57435 */ /* 0x000fe200000001ff */
[----:B------:R-:W-:-:S05]  /*2b8c0*/  MOV R152, R210 ;  /* 0x000000d200987202 */ /* 0x000fca0000000f00 */
[----:B------:R-:W-:-:S04]  /*2b8d0*/  FADD.FTZ R208, R207, R152 ;  /* 0x00000098cfd07221 */ /* 0x000fc80000010000 */
[----:B------:R-:W-:-:S07]  /*2b8e0*/  IMAD.MOV.U32 R212, RZ, RZ, R208 ;  /* 0x000000ffffd47224 */ /* 0x000fce00078e00d0 */
[----:B------:R-:W-:Y:S05]  /*2b8f0*/  WARPSYNC.COLLECTIVE R211, `(.L_x_26894) ;  /* 0x00000000d3087348 */ /* 0x000fea0003c00000 */
[----:B------:R0:W1:Y:S02]  /*2b900*/  SHFL.BFLY P6, R210, R212, R213, R214 ;  /* 0x0c0000d5d4d27389 */ /* 0x00006400000c00d6 */
[----:B01----:R-:W-:Y:S01]  /*2b910*/  ENDCOLLECTIVE ;  /* 0x000000000000791b */ /* 0x003fe20003800000 */
.L_x_26894:
[----:B------:R-:W-:Y:S02]  /*2b920*/  IMAD.MOV.U32 R213, RZ, RZ, 0x10 ;  /* 0x00000010ffd57424 */ /* 0x000fe400078e00ff */
[----:B------:R-:W-:-:S04]  /*2b930*/  IMAD.MOV.U32 R209, RZ, RZ, R210 ;  /* 0x000000ffffd17224 */ /* 0x000fc800078e00d2 */
[----:B------:R-:W-:-:S05]  /*2b940*/  FADD.FTZ R209, R208, R209 ;  /* 0x000000d1d0d17221 */ /* 0x000fca0000010000 */
[----:B------:R-:W-:-:S07]  /*2b950*/  MOV R212, R209 ;  /* 0x000000d100d47202 */ /* 0x000fce0000000f00 */
[----:B------:R-:W-:Y:S05]  /*2b960*/  WARPSYNC.COLLECTIVE R211, `(.L_x_26895) ;  /* 0x00000000d3087348 */ /* 0x000fea0003c00000 */
[----:B------:R0:W1:Y:S02]  /*2b970*/  SHFL.BFLY P6, R210, R212, R213, R214 ;  /* 0x0c0000d5d4d27389 */ /* 0x00006400000c00d6 */
[----:B01----:R-:W-:Y:S01]  /*2b980*/  ENDCOLLECTIVE ;  /* 0x000000000000791b */ /* 0x003fe20003800000 */
.L_x_26895:
        /* <DEDUP_REMOVED lines=122> */
.L_x_26896:
[----:B------:R-:W-:Y:S02]  /*2c130*/  IMAD.MOV.U32 R213, RZ, RZ, 0x2 ;  /* 0x00000002ffd57424 */ /* 0x000fe400078e00ff */
[----:B------:R-:W-:-:S04]  /*2c140*/  IMAD.MOV.U32 R206, RZ, RZ, R210 ;  /* 0x000000ffffce7224 */ /* 0x000fc800078e00d2 */
[----:B------:R-:W-:-:S05]  /*2c150*/  FADD.FTZ R206, R153, R206 ;  /* 0x000000ce99ce7221 */ /* 0x000fca0000010000 */
[----:B------:R-:W-:-:S07]  /*2c160*/  MOV R212, R206 ;  /* 0x000000ce00d47202 */ /* 0x000fce0000000f00 */
[----:B------:R-:W-:Y:S05]  /*2c170*/  WARPSYNC.COLLECTIVE R211, `(.L_x_26897) ;  /* 0x00000000d3087348 */ /* 0x000fea0003c00000 */
[----:B------:R0:W1:Y:S02]  /*2c180*/  SHFL.BFLY P6, R210, R212, R213, R214 ;  /* 0x0c0000d5d4d27389 */ /* 0x00006400000c00d6 */
[----:B01----:R-:W-:Y:S01]  /*2c190*/  ENDCOLLECTIVE ;  /* 0x000000000000791b */ /* 0x003fe20003800000 */
.L_x_26897:
[----:B------:R-:W-:Y:S01]  /*2c1a0*/  HFMA2.MMA R213, -RZ, RZ, 0, 2.384185791015625e-07 ;  /* 0x00000004ffd57435 */ /* 0x000fe200000001ff */
[----:B------:R-:W-:-:S05]  /*2c1b0*/  MOV R207, R210 ;  /* 0x000000d200cf7202 */ /* 0x000fca0000000f00 */
[----:B------:R-:W-:-:S04]  /*2c1c0*/  FADD.FTZ R207, R206, R207 ;  /* 0x000000cfcecf7221 */ /* 0x000fc80000010000 */
[----:B------:R-:W-:-:S07]  /*2c1d0*/  IMAD.MOV.U32 R212, RZ, RZ, R207 ;  /* 0x000000ffffd47224 */ /* 0x000fce00078e00cf */
[----:B------:R-:W-:Y:S05]  /*2c1e0*/  WARPSYNC.COLLECTIVE R211, `(.L_x_26898) ;  /* 0x00000000d3087348 */ /* 0x000fea0003c00000 */
[----:B------:R0:W1:Y:S02]  /*2c1f0*/  SHFL.BFLY P6, R210, R212, R213, R214 ;  /* 0x0c0000d5d4d27389 */ /* 0x00006400000c00d6 */
[----:B01----:R-:W-:Y:S01]  /*2c200*/  ENDCOLLECTIVE ;  /* 0x000000000000791b */ /* 0x003fe20003800000 */
.L_x_26898:
[----:B------:R-:W-:Y:S02]  /*2c210*/  IMAD.MOV.U32 R213, RZ, RZ, 0x8 ;  /* 0x00000008ffd57424 */ /* 0x000fe400078e00ff */
[----:B------:R-:W-:-:S04]  /*2c220*/  IMAD.MOV.U32 R208, RZ, RZ, R210 ;  /* 0x000000ffffd07224 */ /* 0x000fc800078e00d2 */
[----:B------:R-:W-:-:S05]  /*2c230*/  FADD.FTZ R208, R207, R208 ;  /* 0x000000d0cfd07221 */ /* 0x000fca0000010000 */
[----:B------:R-:W-:-:S07]  /*2c240*/  MOV R212, R208 ;  /* 0x000000d000d47202 */ /* 0x000fce0000000f00 */
[----:B------:R-:W-:Y:S05]  /*2c250*/  WARPSYNC.COLLECTIVE R211, `(.L_x_26899) ;  /* 0x00000000d3087348 */ /* 0x000fea0003c00000 */
[----:B------:R0:W1:Y:S02]  /*2c260*/  SHFL.BFLY P6, R210, R212, R213, R214 ;  /* 0x0c0000d5d4d27389 */ /* 0x00006400000c00d6 */
[----:B01----:R-:W-:Y:S01]  /*2c270*/  ENDCOLLECTIVE ;  /* 0x000000000000791b */ /* 0x003fe20003800000 */
.L_x_26899:
[----:B------:R-:W-:Y:S01]  /*2c280*/  HFMA2.MMA R213, -RZ, RZ, 0, 9.5367431640625e-07 ;  /* 0x00000010ffd57435 */ /* 0x000fe200000001ff */
[----:B------:R-:W-:-:S05]  /*2c290*/  MOV R209, R210 ;  /* 0x000000d200d17202 */ /* 0x000fca0000000f00 */
[----:B------:R-:W-:-:S04]  /*2c2a0*/  FADD.FTZ R209, R208, R209 ;  /* 0x000000d1d0d17221 */ /* 0x000fc80000010000 */
[----:B------:R-:W-:-:S07]  /*2c2b0*/  IMAD.MOV.U32 R212, RZ, RZ, R209 ;  /* 0x000000ffffd47224 */ /* 0x000fce00078e00d1 */
[----:B------:R-:W-:Y:S05]  /*2c2c0*/  WARPSYNC.COLLECTIVE R211, `(.L_x_26900) ;  /* 0x00000000d3087348 */ /* 0x000fea0003c00000 */
[----:B------:R0:W1:Y:S02]  /*2c2d0*/  SHFL.BFLY P6, R210, R212, R213, R214 ;  /* 0x0c0000d5d4d27389 */ /* 0x00006400000c00d6 */
[----:B01----:R-:W-:Y:S01]  /*2c2e0*/  ENDCOLLECTIVE ;  /* 0x000000000000791b */ /* 0x003fe20003800000 */
.L_x_26900:
[----:B------:R-:W-:Y:S05]  /*2c2f0*/  BRA `(.L_x_26901) ;  /* 0xffffffdc00f07947 */ /* 0x000fea000383ffff */
.L_x_26902:
        /* <DEDUP_REMOVED lines=16> */
.L_x_41634:


//--------------------- .text._ZN10layer_norm31ln_parallel_residual_fwd_kernelINS_13Kernel_traitsIf6__halfS2_S2_fjLj7168ELj1ELj1ELj4ELj16ENS_18Kernel_traits_baseILj7168EfS2_S2_S2_fjLj128EEEEELb1ELb1ELb1EEEvNS_9FwdParamsE --------------------------
	.section	.text._ZN10layer_norm31ln_parallel_residual_fwd_kernelINS_13Kernel_traitsIf6__halfS2_S2_fjLj7168ELj1ELj1ELj4ELj16ENS_18Kernel_traits_baseILj7168EfS2_S2_S2_fjLj128EEEEELb1ELb1ELb1EEEvNS_9FwdParamsE,"ax",@progbits
	.align	128
        .global         _ZN10layer_norm31ln_parallel_residual_fwd_kernelINS_13Kernel_traitsIf6__halfS2_S2_fjLj7168ELj1ELj1ELj4ELj16ENS_18Kernel_traits_baseILj7168EfS2_S2_S2_fjLj128EEEEELb1ELb1ELb1EEEvNS_9FwdParamsE
        .type           _ZN10layer_norm31ln_parallel_residual_fwd_kernelINS_13Kernel_traitsIf6__halfS2_S2_fjLj7168ELj1ELj1ELj4ELj16ENS_18Kernel_traits_baseILj7168EfS2_S2_S2_fjLj128EEEEELb1ELb1ELb1EEEvNS_9FwdParamsE,@function
        .size           _ZN10layer_norm31ln_parallel_residual_fwd_kernelINS_13Kernel_traitsIf6__halfS2_S2_fjLj7168ELj1ELj1ELj4ELj16ENS_18Kernel_traits_baseILj7168EfS2_S2_S2_fjLj128EEEEELb1ELb1ELb1EEEvNS_9FwdParamsE,(.L_x_41635 - _ZN10layer_norm31ln_parallel_residual_fwd_kernelINS_13Kernel_traitsIf6__halfS2_S2_fjLj7168ELj1ELj1ELj4ELj16ENS_18Kernel_traits_baseILj7168EfS2_S2_S2_fjLj128EEEEELb1ELb1ELb1EEEvNS_9FwdParamsE)
        .other          _ZN10layer_norm31ln_parallel_residual_fwd_kernelINS_13Kernel_traitsIf6__halfS2_S2_fjLj7168ELj1ELj1ELj4ELj16ENS_18Kernel_traits_baseILj7168EfS2_S2_S2_fjLj128EEEEELb1ELb1ELb1EEEvNS_9FwdParamsE,@"STO_CUDA_ENTRY STV_DEFAULT"
_ZN10layer_norm31ln_parallel_residual_fwd_kernelINS_13Kernel_traitsIf6__halfS2_S2_fjLj7168ELj1ELj1ELj4ELj16ENS_18Kernel_traits_baseILj7168EfS2_S2_S2_fjLj128EEEEELb1ELb1ELb1EEEvNS_9FwdParamsE:
.text._ZN10layer_norm31ln_parallel_residual_fwd_kernelINS_13Kernel_traitsIf6__halfS2_S2_fjLj7168ELj1ELj1ELj4ELj16ENS_18Kernel_traits_baseILj7168EfS2_S2_S2_fjLj128EEEEELb1ELb1ELb1EEEvNS_9FwdParamsE:
        /* <DEDUP_REMOVED lines=26> */
[----:B------:R-:W2:Y:S01]  /*01a0*/  LDC R9, c[0x0][RZ] ;  /* 0x00000000ff097b82 */ /* 0x000ea20000000800 */
        /* <DEDUP_REMOVED lines=20> */
[----:B------:R-:W-:Y:S01]  /*02f0*/  CS2R R102, SRZ ;  /* 0x0000000000667805 */ /* 0x000fe2000001ff00 */
[----:B--2---:R-:W-:Y:S01]  /*0300*/  IMAD R12, R9, UR8, R0 ;  /* 0x00000008090c7c24 */ /* 0x004fe2000f8e0200 */
        /* <DEDUP_REMOVED lines=49> */
[----:B------:R-:W-:Y:S02]  /*0620*/  SHF.L.U32 R6, R0, 0x5, RZ ;  /* 0x0000000500067819 */ /* 0x000fe400000006ff */
        /* <DEDUP_REMOVED lines=8> */
[----:B------:R-:W-:Y:S02]  /*06b0*/  LOP3.LUT R4, R6, 0xfe0, RZ, 0xc0, !PT ;  /* 0x00000fe006047812 */ /* 0x000fe400078ec0ff */
[----:B------:R-:W-:Y:S01]  /*06c0*/  LOP3.LUT R34, R5, UR39, R2, 0x96, !PT ;  /* 0x0000002705227c12 */ /* 0x000fe2000f8e9602 */
[----:B------:R-:W-:Y:S01]  /*06d0*/  IMAD.HI.U32 R3, R31, -0x2daee0ad, RZ ;  /* 0xd2511f531f037827 */ /* 0x000fe200078e00ff */
[C---:B------:R-:W-:Y:S02]  /*06e0*/  IADD3 R6, P2, R4.reuse, UR10, RZ ;  /* 0x0000000a04067c10 */ /* 0x040fe4000ff5e0ff */
[----:B------:R-:W-:Y:S02]  /*06f0*/  IADD3 R4, P1, R4, UR12, RZ ;  /* 0x0000000c04047c10 */ /* 0x000fe4000ff3e0ff */
[----:B------:R-:W-:Y:S01]  /*0700*/  LEA.HI R2, R0, UR8, RZ, 0x19 ;  /* 0x0000000800027c11 */ /* 0x000fe2000f8fc8ff */
[----:B------:R-:W-:Y:S01]  /*0710*/  IMAD.X R7, RZ, RZ, UR11, P2 ;  /* 0x0000000bff077e24 */ /* 0x000fe200090e06ff */
[----:B------:R-:W-:Y:S01]  /*0720*/  LOP3.LUT R10, R3, UR40, R10, 0x96, !PT ;  /* 0x00000028030a7c12 */ /* 0x000fe2000f8e960a */
[----:B------:R-:W-:Y:S01]  /*0730*/  IMAD.X R5, RZ, RZ, UR13, P1 ;  /* 0x0000000dff057e24 */ /* 0x000fe200088e06ff */
[----:B------:R-:W-:-:S02]  /*0740*/  ISETP.GE.AND P1, PT, R2, UR9, PT ;  /* 0x0000000902007c0c */ /* 0x000fc4000bf26270 */
        /* <DEDUP_REMOVED lines=15> */
[----:B------:R-:W-:Y:S01]  /*0840*/  UIADD3 UR41, UR6, -0x700cb87f, URZ ;  /* 0x8ff3478106297890 */ /* 0x000fe2000fffe03f */
[----:B------:R-:W-:Y:S01]  /*0850*/  IMAD R3, R8, -0x326172a9, RZ ;  /* 0xcd9e8d5708037824 */ /* 0x000fe200078e02ff */
[----:B------:R-:W-:Y:S01]  /*0860*/  UIADD3 UR42, UR7, -0x695add53, URZ ;  /* 0x96a522ad072a7890 */ /* 0x000fe2000fffe03f */
[----:B------:R-:W-:Y:S01]  /*0870*/  IMAD.HI.U32 R30, R10, -0x326172a9, RZ ;  /* 0xcd9e8d570a1e7827 */ /* 0x000fe200078e00ff */
[----:B------:R-:W-:Y:S01]  /*0880*/  ULDC.64 UR8, c[0x0][0x228] ;  /* 0x00008a0000087ab9 */ /* 0x000fe20000000a00 */
[----:B------:R-:W5:Y:S02]  /*0890*/  LDG.E.128 R96, desc[UR4][R4.64] ;  /* 0x0000000404607981 */ /* 0x000f64000c1e1d00 */
[----:B------:R-:W-:Y:S02]  /*08a0*/  IMAD R31, R31, -0x2daee0ad, RZ ;  /* 0xd2511f531f1f7824 */ /* 0x000fe400078e02ff */
[----:B------:R-:W-:Y:S01]  /*08b0*/  IMAD.WIDE.U32 R34, R34, -0x2daee0ad, RZ ;  /* 0xd2511f5322227825 */ /* 0x000fe200078e00ff */
[----:B------:R-:W-:Y:S01]  /*08c0*/  ISETP.NE.U32.AND P0, PT, RZ, UR8, PT ;  /* 0x00000008ff007c0c */ /* 0x000fe2000bf05070 */
[----:B0-----:R-:W-:Y:S01]  /*08d0*/  HFMA2.MMA R7, -RZ, RZ, 0, 5.9604644775390625e-08 ;  /* 0x00000001ff077435 */ /* 0x001fe200000001ff */
[----:B------:R-:W5:Y:S01]  /*08e0*/  LDG.E.128 R92, desc[UR4][R4.64+0x10] ;  /* 0x00001004045c7981 */ /* 0x000f62000c1e1d00 */
[----:B------:R-:W-:Y:S01]  /*08f0*/  LOP3.LUT R30, R30, UR41, R3, 0x96, !PT ;  /* 0x000000291e1e7c12 */ /* 0x000fe2000f8e9603 */
[----:B------:R-:W-:Y:S01]  /*0900*/  ULDC.U8 UR12, c[0x0][0x2a0] ;  /* 0x0000a800000c7ab9 */ /* 0x000fe20000000000 */
[----:B------:R-:W-:Y:S01]  /*0910*/  LOP3.LUT R31, R35, UR42, R31, 0x96, !PT ;  /* 0x0000002a231f7c12 */ /* 0x000fe2000f8e961f */
[----:B------:R-:W5:Y:S01]  /*0920*/  LDG.E.128 R88, desc[UR4][R4.64+0x1000] ;  /* 0x0010000404587981 */ /* 0x000f62000c1e1d00 */
[----:B------:R-:W-:Y:S01]  /*0930*/  MOV R3, R12 ;  /* 0x0000000c00037202 */ /* 0x000fe20000000f00 */
[----:B------:R-:W-:Y:S01]  /*0940*/  IMAD R32, R10, -0x326172a9, RZ ;  /* 0xcd9e8d570a207824 */ /* 0x000fe200078e02ff */
[----:B------:R-:W-:Y:S01]  /*0950*/  LOP3.LUT R195, R195, 0x3, RZ, 0xc0, !PT ;  /* 0x00000003c3c37812 */ /* 0x000fe200078ec0ff */
[----:B------:R-:W5:Y:S01]  /*0960*/  LDG.E.128 R84, desc[UR4][R4.64+0x1010] ;  /* 0x0010100404547981 */ /* 0x000f62000c1e1d00 */
[----:B------:R-:W-:Y:S01]  /*0970*/  IMAD.MOV.U32 R6, RZ, RZ, RZ ;  /* 0x000000ffff067224 */ /* 0x000fe200078e00ff */
[----:B------:R-:W-:-:S02]  /*0980*/  LOP3.LUT R33, R0, 0x7f, RZ, 0xc0, !PT ;  /* 0x0000007f00217812 */ /* 0x000fc400078ec0ff */
[----:B------:R-:W5:Y:S01]  /*0990*/  LDG.E.128 R80, desc[UR4][R4.64+0x2000] ;  /* 0x0020000404507981 */ /* 0x000f62000c1e1d00 */
[----:B------:R-:W-:-:S03]  /*09a0*/  ISETP.NE.AND.EX P0, PT, RZ, UR9, PT, P0 ;  /* 0x00000009ff007c0c */ /* 0x000fc6000bf05300 */
[----:B------:R-:W5:Y:S01]  /*09b0*/  LDG.E.128 R76, desc[UR4][R4.64+0x2010] ;  /* 0x00201004044c7981 */ /* 0x000f62000c1e1d00 */
[----:B------:R-:W-:Y:S01]  /*09c0*/  UISETP.NE.AND UP0, UPT, UR12, URZ, UPT ;  /* 0x0000003f0c00728c */ /* 0x000fe2000bf05270 */
[----:B------:R-:W-:Y:S02]  /*09d0*/  ULDC UR23, c[0x0][0x218] ;  /* 0x0000860000177ab9 */ /* 0x000fe40000000800 */
[----:B------:R-:W5:Y:S01]  /*09e0*/  LDG.E.128 R72, desc[UR4][R4.64+0x3000] ;  /* 0x0030000404487981 */ /* 0x000f62000c1e1d00 */
[----:B------:R-:W-:Y:S01]  /*09f0*/  ULDC UR24, c[0x0][0x290] ;  /* 0x0000a40000187ab9 */ /* 0x000fe20000000800 */
[----:B------:R-:W-:Y:S01]  /*0a00*/  ULDC.64 UR8, c[0x0][0x228] ;  /* 0x00008a0000087ab9 */ /* 0x000fe20000000a00 */
[----:B------:R-:W-:Y:S01]  /*0a10*/  ULDC.64 UR10, c[0x0][0x230] ;  /* 0x00008c00000a7ab9 */ /* 0x000fe20000000a00 */
[----:B------:R-:W5:Y:S01]  /*0a20*/  LDG.E.128 R68, desc[UR4][R4.64+0x3010] ;  /* 0x0030100404447981 */ /* 0x000f62000c1e1d00 */
[----:B------:R-:W-:Y:S01]  /*0a30*/  ULDC.64 UR12, c[0x0][0x238] ;  /* 0x00008e00000c7ab9 */ /* 0x000fe20000000a00 */
[----:B------:R-:W-:Y:S01]  /*0a40*/  ULDC.64 UR14, c[0x0][0x240] ;  /* 0x00009000000e7ab9 */ /* 0x000fe20000000a00 */
[----:B------:R-:W-:Y:S01]  /*0a50*/  ULDC.64 UR16, c[0x0][0x248] ;  /* 0x0000920000107ab9 */ /* 0x000fe20000000a00 */
[----:B------:R-:W5:Y:S01]  /*0a60*/  LDG.E.128 R64, desc[UR4][R4.64+0x4000] ;  /* 0x0040000404407981 */ /* 0x000f62000c1e1d00 */
[----:B------:R-:W-:Y:S01]  /*0a70*/  ULDC.64 UR18, c[0x0][0x2b8] ;  /* 0x0000ae0000127ab9 */ /* 0x000fe20000000a00 */
[----:B------:R-:W-:-:S02]  /*0a80*/  ULDC.64 UR20, c[0x0][0x210] ;  /* 0x0000840000147ab9 */ /* 0x000fc40000000a00 */
[----:B------:R-:W5:Y:S04]  /*0a90*/  LDG.E.128 R60, desc[UR4][R4.64+0x4010] ;  /* 0x00401004043c7981 */ /* 0x000f68000c1e1d00 */
[----:B------:R-:W5:Y:S04]  /*0aa0*/  LDG.E.128 R56, desc[UR4][R4.64+0x5000] ;  /* 0x0050000404387981 */ /* 0x000f68000c1e1d00 */
[----:B------:R-:W5:Y:S04]  /*0ab0*/  LDG.E.128 R52, desc[UR4][R4.64+0x5010] ;  /* 0x0050100404347981 */ /* 0x000f68000c1e1d00 */
[----:B------:R-:W5:Y:S04]  /*0ac0*/  LDG.E.128 R48, desc[UR4][R4.64+0x6000] ;  /* 0x0060000404307981 */ /* 0x000f68000c1e1d00 */
[----:B------:R0:W5:Y:S02]  /*0ad0*/  LDG.E.128 R44, desc[UR4][R4.64+0x6010] ;  /* 0x00601004042c7981 */ /* 0x000164000c1e1d00 */
[----:B0-----:R-:W-:-:S02]  /*0ae0*/  IMAD.MOV.U32 R4, RZ, RZ, R14 ;  /* 0x000000ffff047224 */ /* 0x001fc400078e000e */
[----:B------:R-:W-:-:S07]  /*0af0*/  IMAD.MOV.U32 R5, RZ, RZ, R13 ;  /* 0x000000ffff057224 */ /* 0x000fce00078e000d */
.L_x_27807:
        /* <DEDUP_REMOVED lines=28> */
.L_x_26904:
[----:B------:R-:W-:-:S07]  /*0cc0*/  MOV R9, R32 ;  /* 0x0000002000097202 */ /* 0x000fce0000000f00 */
.L_x_26905:
[----:B------:R-:W-:Y:S05]  /*0cd0*/  BSYNC B0 ;  /* 0x0000000000007941 */ /* 0x000fea0003800000 */
.L_x_26903:
        /* <DEDUP_REMOVED lines=16> */
.L_x_26909:
[----:B------:R-:W-:Y:S05]  /*0de0*/  BSYNC B1 ;  /* 0x0000000000017941 */ /* 0x000fea0003800000 */
.L_x_26908:
        /* <DEDUP_REMOVED lines=42> */
.L_x_26907:
[----:B------:R-:W-:Y:S05]  /*1090*/  BSYNC B0 ;  /* 0x0000000000007941 */ /* 0x000fea0003800000 */
.L_x_26906:
[----:B------:R-:W0:Y:S01]  /*10a0*/  LDC R26, c[0x0][0x298] ;  /* 0x0000a600ff1a7b82 */ /* 0x000e220000000800 */
[----:B------:R-:W-:Y:S01]  /*10b0*/  HFMA2.MMA R27, -RZ, RZ, 0.1171875, 0 ;  /* 0x2f800000ff1b7435 */ /* 0x000fe200000001ff */
[----:B------:R-:W-:Y:S02]  /*10c0*/  ISETP.NE.U32.AND P2, PT, RZ, UR8, PT ;  /* 0x00000008ff007c0c */ /* 0x000fe4000bf45070 */
[----:B------:R-:W-:Y:S01]  /*10d0*/  I2FP.F32.U32 R22, R9 ;  /* 0x0000000900167245 */ /* 0x000fe20000201000 */
[----:B-----5:R-:W-:Y:S01]  /*10e0*/  HADD2.F32 R9, -RZ, R156.H0_H0 ;  /* 0x2000009cff097230 */ /* 0x020fe20000004100 */
        /* <DEDUP_REMOVED lines=14> */
.L_x_26910:
        /* <DEDUP_REMOVED lines=12> */
.L_x_26913:
[----:B------:R-:W-:-:S07]  /*1290*/  IMAD.MOV.U32 R21, RZ, RZ, R32 ;  /* 0x000000ffff157224 */ /* 0x000fce00078e0020 */
.L_x_26914:
[----:B------:R-:W-:Y:S05]  /*12a0*/  BSYNC B0 ;  /* 0x0000000000007941 */ /* 0x000fea0003800000 */
.L_x_26912:
        /* <DEDUP_REMOVED lines=16> */
.L_x_26918:
[----:B------:R-:W-:Y:S05]  /*13b0*/  BSYNC B1 ;  /* 0x0000000000017941 */ /* 0x000fea0003800000 */
.L_x_26917:
        /* <DEDUP_REMOVED lines=42> */
.L_x_26916:
[----:B------:R-:W-:Y:S05]  /*1660*/  BSYNC B0 ;  /* 0x0000000000007941 */ /* 0x000fea0003800000 */
.L_x_26915:
        /* <DEDUP_REMOVED lines=10> */
.L_x_26911:
        /* <DEDUP_REMOVED lines=12> */
.L_x_26920:
[----:B------:R-:W-:-:S07]  /*17d0*/  IMAD.MOV.U32 R11, RZ, RZ, R32 ;  /* 0x000000ffff0b7224 */ /* 0x000fce00078e0020 */
.L_x_26921:
[----:B------:R-:W-:Y:S05]  /*17e0*/  BSYNC B0 ;  /* 0x0000000000007941 */ /* 0x000fea0003800000 */
.L_x_26919:
        /* <DEDUP_REMOVED lines=16> */
.L_x_26925:
[----:B------:R-:W-:Y:S05]  /*18f0*/  BSYNC B1 ;  /* 0x0000000000017941 */ /* 0x000fea0003800000 */
.L_x_26924:
        /* <DEDUP_REMOVED lines=43> */
.L_x_26923:
[----:B------:R-:W-:Y:S05]  /*1bb0*/  BSYNC B0 ;  /* 0x0000000000007941 */ /* 0x000fea0003800000 */
.L_x_26922:
        /* <DEDUP_REMOVED lines=14> */
.L_x_26926:
        /* <DEDUP_REMOVED lines=12> */
.L_x_26929:
[----:B------:R-:W-:-:S07]  /*1d60*/  MOV R24, R32 ;  /* 0x0000002000187202 */ /* 0x000fce0000000f00 */
.L_x_26930:
[----:B------:R-:W-:Y:S05]  /*1d70*/  BSYNC B0 ;  /* 0x0000000000007941 */ /* 0x000fea0003800000 */
.L_x_26928:
        /* <DEDUP_REMOVED lines=16> */
.L_x_26934:
[----:B------:R-:W-:Y:S05]  /*1e80*/  BSYNC B1 ;  /* 0x0000000000017941 */ /* 0x000fea0003800000 */
.L_x_26933:
        /* <DEDUP_REMOVED lines=42> */
.L_x_26932:
[----:B------:R-:W-:Y:S05]  /*2130*/  BSYNC B0 ;  /* 0x0000000000007941 */ /* 0x000fea0003800000 */
.L_x_26931:
        /* <DEDUP_REMOVED lines=10> */
.L_x_26927:
        /* <DEDUP_REMOVED lines=12> */
.L_x_26936:
[----:B------:R-:W-:-:S07]  /*22a0*/  IMAD.MOV.U32 R24, RZ, RZ, R32 ;  /* 0x000000ffff187224 */ /* 0x000fce00078e0020 */
.L_x_26937:
[----:B------:R-:W-:Y:S05]  /*22b0*/  BSYNC B0 ;  /* 0x0000000000007941 */ /* 0x000fea0003800000 */
.L_x_26935:
        /* <DEDUP_REMOVED lines=16> */
.L_x_26941:
[----:B------:R-:W-:Y:S05]  /*23c0*/  BSYNC B1 ;  /* 0x0000000000017941 */ /* 0x000fea0003800000 */
.L_x_26940:
        /* <DEDUP_REMOVED lines=43> */
.L_x_26939:
[----:B------:R-:W-:Y:S05]  /*2680*/  BSYNC B0 ;  /* 0x0000000000007941 */ /* 0x000fea0003800000 */
.L_x_26938:
        /* <DEDUP_REMOVED lines=14> */
.L_x_26942:
        /* <DEDUP_REMOVED lines=12> */
.L_x_26945:
[----:B------:R-:W-:-:S07]  /*2830*/  IMAD.MOV.U32 R14, RZ, RZ, R32 ;  /* 0x000000ffff0e7224 */ /* 0x000fce00078e0020 */
.L_x_26946:
[----:B------:R-:W-:Y:S05]  /*2840*/  BSYNC B0 ;  /* 0x0000000000007941 */ /* 0x000fea0003800000 */
.L_x_26944:
        /* <DEDUP_REMOVED lines=16> */
.L_x_26950:
[----:B------:R-:W-:Y:S05]  /*2950*/  BSYNC B1 ;  /* 0x0000000000017941 */ /* 0x000fea0003800000 */
.L_x_26949:
        /* <DEDUP_REMOVED lines=41> */
[----:B------:R-:W-:Y:S02]  /*2bf0*/  IMAD.MOV.U32 R34, RZ, RZ, R22 ;  /* 0x000000ffff227224 */ /* 0x000fe400078e0016 */
[----:B------:R-:W-:-:S07]  /*2c00*/  IMAD.MOV.U32 R22, RZ, RZ, RZ ;  /* 0x000000ffff167224 */ /* 0x000fce00078e00ff */
.L_x_26948:
[----:B------:R-:W-:Y:S05]  /*2c10*/  BSYNC B0 ;  /* 0x0000000000007941 */ /* 0x000fea0003800000 */
.L_x_26947:
        /* <DEDUP_REMOVED lines=10> */
.L_x_26943:
        /* <DEDUP_REMOVED lines=12> */
.L_x_26952:
[----:B------:R-:W-:-:S07]  /*2d80*/  IMAD.MOV.U32 R21, RZ, RZ, R32 ;  /* 0x000000ffff157224 */ /* 0x000fce00078e0020 */
.L_x_26953:
[----:B------:R-:W-:Y:S05]  /*2d90*/  BSYNC B0 ;  /* 0x0000000000007941 */ /* 0x000fea0003800000 */
.L_x_26951:
        /* <DEDUP_REMOVED lines=16> */
.L_x_26957:
[----:B------:R-:W-:Y:S05]  /*2ea0*/  BSYNC B1 ;  /* 0x0000000000017941 */ /* 0x000fea0003800000 */
.L_x_26956:
        /* <DEDUP_REMOVED lines=43> */
.L_x_26955:
[----:B------:R-:W-:Y:S05]  /*3160*/  BSYNC B0 ;  /* 0x0000000000007941 */ /* 0x000fea0003800000 */
.L_x_26954:
        /* <DEDUP_REMOVED lines=14> */
.L_x_26958:
        /* <DEDUP_REMOVED lines=12> */
.L_x_26961:
[----:B------:R-:W-:-:S07]  /*3310*/  IMAD.MOV.U32 R15, RZ, RZ, R32 ;  /* 0x000000ffff0f7224 */ /* 0x000fce00078e0020 */
.L_x_26962:
[----:B------:R-:W-:Y:S05]  /*3320*/  BSYNC B0 ;  /* 0x0000000000007941 */ /* 0x000fea0003800000 */
.L_x_26960:
        /* <DEDUP_REMOVED lines=16> */
.L_x_26966:
[----:B------:R-:W-:Y:S05]  /*3430*/  BSYNC B1 ;  /* 0x0000000000017941 */ /* 0x000fea0003800000 */
.L_x_26965:
        /* <DEDUP_REMOVED lines=43> */
.L_x_26964:
[----:B------:R-:W-:Y:S05]  /*36f0*/  BSYNC B0 ;  /* 0x0000000000007941 */ /* 0x000fea0003800000 */
.L_x_26963:
        /* <DEDUP_REMOVED lines=10> */
.L_x_26959:
        /* <DEDUP_REMOVED lines=12> */
.L_x_26968:
[----:B------:R-:W-:-:S07]  /*3860*/  IMAD.MOV.U32 R24, RZ, RZ, R32 ;  /* 0x000000ffff187224 */ /* 0x000fce00078e0020 */
.L_x_26969:
[----:B------:R-:W-:Y:S05]  /*3870*/  BSYNC B0 ;  /* 0x0000000000007941 */ /* 0x000fea0003800000 */
.L_x_26967:
        /* <DEDUP_REMOVED lines=16> */
.L_x_26973:
[----:B------:R-:W-:Y:S05]  /*3980*/  BSYNC B1 ;  /* 0x0000000000017941 */ /* 0x000fea0003800000 */
.L_x_26972:
        /* <DEDUP_REMOVED lines=43> */
.L_x_26971:
[----:B------:R-:W-:Y:S05]  /*3c40*/  BSYNC B0 ;  /* 0x0000000000007941 */ /* 0x000fea0003800000 */
.L_x_26970:
        /* <DEDUP_REMOVED lines=14> */
.L_x_26974:
        /* <DEDUP_REMOVED lines=12> */
.L_x_26977:
[----:B------:R-:W-:-:S07]  /*3df0*/  IMAD.MOV.U32 R16, RZ, RZ, R32 ;  /* 0x000000ffff107224 */ /* 0x000fce00078e0020 */
.L_x_26978:
[----:B------:R-:W-:Y:S05]  /*3e00*/  BSYNC B0 ;  /* 0x0000000000007941 */ /* 0x000fea0003800000 */
.L_x_26976:
        /* <DEDUP_REMOVED lines=16> */
.L_x_26982:
[----:B------:R-:W-:Y:S05]  /*3f10*/  BSYNC B1 ;  /* 0x0000000000017941 */ /* 0x000fea0003800000 */
.L_x_26981:
        /* <DEDUP_REMOVED lines=44> */
.L_x_26980:
[----:B------:R-:W-:Y:S05]  /*41e0*/  BSYNC B0 ;  /* 0x0000000000007941 */ /* 0x000fea0003800000 */
.L_x_26979:
        /* <DEDUP_REMOVED lines=10> */
.L_x_26975:
        /* <DEDUP_REMOVED lines=12> */
.L_x_26984:
[----:B------:R-:W-:-:S07]  /*4350*/  IMAD.MOV.U32 R23, RZ, RZ, R32 ;  /* 0x000000ffff177224 */ /* 0x000fce00078e0020 */
.L_x_26985:
[----:B------:R-:W-:Y:S05]  /*4360*/  BSYNC B0 ;  /* 0x0000000000007941 */ /* 0x000fea0003800000 */
.L_x_26983:
        /* <DEDUP_REMOVED lines=16> */
.L_x_26989:
[----:B------:R-:W-:Y:S05]  /*4470*/  BSYNC B1 ;  /* 0x0000000000017941 */ /* 0x000fea0003800000 */
.L_x_26988:
        /* <DEDUP_REMOVED lines=44> */
.L_x_26987:
[----:B------:R-:W-:Y:S05]  /*4740*/  BSYNC B0 ;  /* 0x0000000000007941 */ /* 0x000fea0003800000 */
.L_x_26986:
        /* <DEDUP_REMOVED lines=13> */
.L_x_26990:
        /* <DEDUP_REMOVED lines=12> */
.L_x_26993:
[----:B------:R-:W-:-:S07]  /*48e0*/  IMAD.MOV.U32 R17, RZ, RZ, R32 ;  /* 0x000000ffff117224 */ /* 0x000fce00078e0020 */
.L_x_26994:
[----:B------:R-:W-:Y:S05]  /*48f0*/  BSYNC B0 ;  /* 0x0000000000007941 */ /* 0x000fea0003800000 */
.L_x_26992:
        /* <DEDUP_REMOVED lines=16> */
.L_x_26998:
[----:B------:R-:W-:Y:S05]  /*4a00*/  BSYNC B1 ;  /* 0x0000000000017941 */ /* 0x000fea0003800000 */
.L_x_26997:
        /* <DEDUP_REMOVED lines=44> */
.L_x_26996:
[----:B------:R-:W-:Y:S05]  /*4cd0*/  BSYNC B0 ;  /* 0x0000000000007941 */ /* 0x000fea0003800000 */
.L_x_26995:
        /* <DEDUP_REMOVED lines=10> */
.L_x_26991:
        /* <DEDUP_REMOVED lines=12> */
.L_x_27000:
[----:B------:R-:W-:-:S07]  /*4e40*/  IMAD.MOV.U32 R158, RZ, RZ, R32 ;  /* 0x000000ffff9e7224 */ /* 0x000fce00078e0020 */
.L_x_27001:
[----:B------:R-:W-:Y:S05]  /*4e50*/  BSYNC B0 ;  /* 0x0000000000007941 */ /* 0x000fea0003800000 */
.L_x_26999:
        /* <DEDUP_REMOVED lines=16> */
.L_x_27005:
[----:B------:R-:W-:Y:S05]  /*4f60*/  BSYNC B1 ;  /* 0x0000000000017941 */ /* 0x000fea0003800000 */
.L_x_27004:
        /* <DEDUP_REMOVED lines=44> */
.L_x_27003:
[----:B------:R-:W-:Y:S05]  /*5230*/  BSYNC B0 ;  /* 0x0000000000007941 */ /* 0x000fea0003800000 */
.L_x_27002:
        /* <DEDUP_REMOVED lines=13> */
.L_x_27006:
        /* <DEDUP_REMOVED lines=12> */
.L_x_27009:
[----:B------:R-:W-:-:S07]  /*53d0*/  MOV R18, R32 ;  /* 0x0000002000127202 */ /* 0x000fce0000000f00 */
.L_x_27010:
[----:B------:R-:W-:Y:S05]  /*53e0*/  BSYNC B0 ;  /* 0x0000000000007941 */ /* 0x000fea0003800000 */
.L_x_27008:
        /* <DEDUP_REMOVED lines=16> */
.L_x_27014:
[----:B------:R-:W-:Y:S05]  /*54f0*/  BSYNC B1 ;  /* 0x0000000000017941 */ /* 0x000fea0003800000 */
.L_x_27013:
        /* <DEDUP_REMOVED lines=44> */
.L_x_27012:
[----:B------:R-:W-:Y:S05]  /*57c0*/  BSYNC B0 ;  /* 0x0000000000007941 */ /* 0x000fea0003800000 */
.L_x_27011:
        /* <DEDUP_REMOVED lines=10> */
.L_x_27007:
        /* <DEDUP_REMOVED lines=12> */
.L_x_27016:
[----:B------:R-:W-:-:S07]  /*5930*/  MOV R158, R32 ;  /* 0x00000020009e7202 */ /* 0x000fce0000000f00 */
.L_x_27017:
[----:B------:R-:W-:Y:S05]  /*5940*/  BSYNC B0 ;  /* 0x0000000000007941 */ /* 0x000fea0003800000 */
.L_x_27015:
        /* <DEDUP_REMOVED lines=16> */
.L_x_27021:
[----:B------:R-:W-:Y:S05]  /*5a50*/  BSYNC B1 ;  /* 0x0000000000017941 */ /* 0x000fea0003800000 */
.L_x_27020:
        /* <DEDUP_REMOVED lines=44> */
.L_x_27019:
[----:B------:R-:W-:Y:S05]  /*5d20*/  BSYNC B0 ;  /* 0x0000000000007941 */ /* 0x000fea0003800000 */
.L_x_27018:
        /* <DEDUP_REMOVED lines=13> */
.L_x_27022:
        /* <DEDUP_REMOVED lines=12> */
.L_x_27025:
[----:B------:R-:W-:-:S07]  /*5ec0*/  IMAD.MOV.U32 R19, RZ, RZ, R32 ;  /* 0x000000ffff137224 */ /* 0x000fce00078e0020 */
.L_x_27026:
[----:B------:R-:W-:Y:S05]  /*5ed0*/  BSYNC B0 ;  /* 0x0000000000007941 */ /* 0x000fea0003800000 */
.L_x_27024:
        /* <DEDUP_REMOVED lines=18> */
.L_x_27030:
[----:B------:R-:W-:Y:S05]  /*6000*/  BSYNC B1 ;  /* 0x0000000000017941 */ /* 0x000fea0003800000 */
.L_x_27029:
        /* <DEDUP_REMOVED lines=42> */
[----:B------:R-:W-:-:S07]  /*62b0*/  IMAD.MOV.U32 R34, RZ, RZ, R162 ;  /* 0x000000ffff227224 */ /* 0x000fce00078e00a2 */
.L_x_27028:
[----:B------:R-:W-:Y:S05]  /*62c0*/  BSYNC B0 ;  /* 0x0000000000007941 */ /* 0x000fea0003800000 */
.L_x_27027:
        /* <DEDUP_REMOVED lines=10> */
.L_x_27023:
[----:B------:R-:W-:Y:S01]  /*6370*/  SEL R33, RZ, 0x1000000, P5 ;  /* 0x01000000ff217807 */ /* 0x000fe20002800000 */
[----:B------:R-:W0:Y:S01]  /*6380*/  @P1 LDC.64 R168, c[0x0][0x230] ;  /* 0x00008c00ffa81b82 */ /* 0x000e220000000a00 */
[----:B------:R-:W-:Y:S02]  /*6390*/  SEL R158, RZ, 0x10000, P4 ;  /* 0x00010000ff9e7807 */ /* 0x000fe40002000000 */
[----:B------:R-:W-:Y:S02]  /*63a0*/  SEL R29, RZ, 0x100, P3 ;  /* 0x00000100ff1d7807 */ /* 0x000fe40001800000 */
[----:B------:R-:W-:Y:S02]  /*63b0*/  ISETP.NE.AND P5, PT, R156, RZ, PT ;  /* 0x000000ff9c00720c */ /* 0x000fe40003fa5270 */
[----:B------:R-:W-:Y:S02]  /*63c0*/  ISETP.NE.AND P4, PT, R161, RZ, PT ;  /* 0x000000ffa100720c */ /* 0x000fe40003f85270 */
[----:B------:R-:W-:-:S02]  /*63d0*/  ISETP.NE.AND P3, PT, R157, RZ, PT ;  /* 0x000000ff9d00720c */ /* 0x000fc40003f65270 */
[----:B------:R-:W-:Y:S02]  /*63e0*/  ISETP.NE.AND P6, PT, R160, RZ, PT ;  /* 0x000000ffa000720c */ /* 0x000fe40003fc5270 */
[----:B------:R-:W-:Y:S02]  /*63f0*/  SEL R156, RZ, 0x1, P3 ;  /* 0x00000001ff9c7807 */ /* 0x000fe40001800000 */
[----:B------:R-:W-:Y:S02]  /*6400*/  SEL R160, RZ, 0x1, P4 ;  /* 0x00000001ffa07807 */ /* 0x000fe40002000000 */
[----:B------:R-:W-:Y:S01]  /*6410*/  SEL R162, RZ, 0x1, P5 ;  /* 0x00000001ffa27807 */ /* 0x000fe20002800000 */
[----:B------:R-:W-:Y:S01]  /*6420*/  IMAD.WIDE.U32 R156, R156, 0x1000000, RZ ;  /* 0x010000009c9c7825 */ /* 0x000fe200078e00ff */
[----:B------:R-:W-:Y:S02]  /*6430*/  P2R R159, PR, RZ, 0x4 ;  /* 0x00000004ff9f7803 */ /* 0x000fe40000000000 */
[----:B------:R-:W-:Y:S01]  /*6440*/  ISETP.NE.AND P2, PT, R164, RZ, PT ;  /* 0x000000ffa400720c */ /* 0x000fe20003f45270 */
[----:B------:R-:W-:Y:S01]  /*6450*/  IMAD.WIDE.U32 R160, R160, 0x10000, RZ ;  /* 0x00010000a0a07825 */ /* 0x000fe200078e00ff */
[----:B------:R-:W-:Y:S01]  /*6460*/  LOP3.LUT R29, R29, R33, R158, 0xfe, !PT ;  /* 0x000000211d1d7212 */ /* 0x000fe200078efe9e */
[----:B------:R-:W1:Y:S01]  /*6470*/  @P0 LDC.64 R164, c[0x0][0x228] ;  /* 0x00008a00ffa40b82 */ /* 0x000e620000000a00 */
[----:B------:R-:W-:Y:S01]  /*6480*/  SEL R173, RZ, 0x1, P2 ;  /* 0x00000001ffad7807 */ /* 0x000fe20001000000 */
[----:B------:R-:W-:Y:S01]  /*6490*/  IMAD.WIDE.U32 R162, R162, 0x100, RZ ;  /* 0x00000100a2a27825 */ /* 0x000fe200078e00ff */
[----:B------:R-:W-:-:S02]  /*64a0*/  LEA R170, P3, R8, UR12, 0x4 ;  /* 0x0000000c08aa7c11 */ /* 0x000fc4000f8620ff */
[C---:B------:R-:W-:Y:S02]  /*64b0*/  SHF.L.U32 R174, R8.reuse, 0x3, RZ ;  /* 0x0000000308ae7819 */ /* 0x040fe400000006ff */
[----:B------:R-:W-:Y:S01]  /*64c0*/  LOP3.LUT R173, R157, R29, R173, 0xfe, !PT ;  /* 0x0000001d9dad7212 */ /* 0x000fe200078efead */
[----:B------:R-:W-:Y:S01]  /*64d0*/  VIADD R29, R8, 0x80 ;  /* 0x00000080081d7836 */ /* 0x000fe20000000000 */
[----:B------:R-:W-:Y:S02]  /*64e0*/  LOP3.LUT R33, R162, R156, R160, 0xfe, !PT ;  /* 0x0000009ca2217212 */ /* 0x000fe400078efea0 */
[----:B------:R-:W-:Y:S01]  /*64f0*/  LEA.HI.X R171, R8, UR13, RZ, 0x4, P3 ;  /* 0x0000000d08ab7c11 */ /* 0x000fe200098f24ff */
[----:B0-----:R-:W-:Y:S01]  /*6500*/  @P1 IMAD.WIDE.U32 R168, R29, 0x10, R168 ;  /* 0x000000101da81825 */ /* 0x001fe200078e00a8 */
[----:B------:R-:W-:Y:S02]  /*6510*/  SEL R160, RZ, 0x1, P6 ;  /* 0x00000001ffa07807 */ /* 0x000fe40003000000 */
[----:B------:R-:W-:-:S02]  /*6520*/  SHF.R.U32.HI R175, RZ, 0x1d, R8 ;  /* 0x0000001dffaf7819 */ /* 0x000fc40000011608 */
[----:B------:R-:W-:Y:S02]  /*6530*/  IADD3 R172, P3, R174, UR14, RZ ;  /* 0x0000000eaeac7c10 */ /* 0x000fe4000ff7e0ff */
[----:B------:R-:W-:Y:S02]  /*6540*/  ISETP.NE.AND P2, PT, R159, RZ, PT ;  /* 0x000000ff9f00720c */ /* 0x000fe40003f45270 */
[----:B------:R-:W-:Y:S02]  /*6550*/  F2FP.F16.F32.PACK_AB R159, R28, R24 ;  /* 0x000000181c9f723e */ /* 0x000fe400000000ff */
[----:B------:R-:W-:Y:S01]  /*6560*/  F2FP.F16.F32.PACK_AB R158, R23, R22 ;  /* 0x00000016179e723e */ /* 0x000fe200000000ff */
[----:B-1----:R-:W-:Y:S01]  /*6570*/  @P0 IMAD.WIDE.U32 R164, R29, 0x10, R164 ;  /* 0x000000101da40825 */ /* 0x002fe200078e00a4 */
[----:B------:R-:W-:Y:S02]  /*6580*/  F2FP.F16.F32.PACK_AB R157, R21, R13 ;  /* 0x0000000d159d723e */ /* 0x000fe400000000ff */
[----:B------:R-:W-:-:S02]  /*6590*/  F2FP.F16.F32.PACK_AB R156, R11, R9 ;  /* 0x000000090b9c723e */ /* 0x000fc400000000ff */
[----:B------:R-:W-:Y:S01]  /*65a0*/  LOP3.LUT R161, R163, R173, R161, 0xfe, !PT ;  /* 0x000000ada3a17212 */ /* 0x000fe200078efea1 */
[----:B------:R-:W-:Y:S01]  /*65b0*/  IMAD.WIDE.U32 R162, R29, 0x10, R166 ;  /* 0x000000101da27825 */ /* 0x000fe200078e00a6 */
[----:B------:R-:W-:Y:S01]  /*65c0*/  IADD3.X R173, R175, UR15, RZ, P3, !PT ;  /* 0x0000000fafad7c10 */ /* 0x000fe20009ffe4ff */
        /* <DEDUP_REMOVED lines=16> */
[----:B------:R-:W-:-:S04]  /*66d0*/  IMAD.WIDE.U32 R158, R158, 0x10000, RZ ;  /* 0x000100009e9e7825 */ /* 0x000fc800078e00ff */
[----:B------:R-:W-:Y:S01]  /*66e0*/  IMAD.WIDE.U32 R160, R160, 0x100, RZ ;  /* 0x00000100a0a07825 */ /* 0x000fe200078e00ff */
[----:B------:R-:W-:Y:S02]  /*66f0*/  LOP3.LUT R157, R159, R171, R157, 0xfe, !PT ;  /* 0x000000ab9f9d7212 */ /* 0x000fe400078efe9d */
[----:B------:R-:W-:Y:S02]  /*6700*/  IADD3.X R171, R175, UR17, RZ, P3, !PT ;  /* 0x00000011afab7c10 */ /* 0x000fe40009ffe4ff */
[----:B------:R-:W-:Y:S02]  /*6710*/  LOP3.LUT R33, R160, R156, R158, 0xfe, !PT ;  /* 0x0000009ca0217212 */ /* 0x000fe400078efe9e */
[----:B------:R-:W-:Y:S02]  /*6720*/  LOP3.LUT R157, R157, R161, RZ, 0xfc, !PT ;  /* 0x000000a19d9d7212 */ /* 0x000fe400078efcff */
[----:B------:R-:W-:-:S05]  /*6730*/  LOP3.LUT R156, R33, 0xff, R10, 0xf8, !PT ;  /* 0x000000ff219c7812 */ /* 0x000fca00078ef80a */
[----:B------:R1:W-:Y:S02]  /*6740*/  STG.E.64 desc[UR4][R170.64], R156 ;  /* 0x0000009caa007986 */ /* 0x0003e4000c101b04 */
.L_x_27031:
[----:B------:R2:W5:Y:S04]  /*6750*/  @P0 LDG.E.128 R36, desc[UR4][R164.64] ;  /* 0x00000004a4240981 */ /* 0x000568000c1e1d00 */
[----:B------:R2:W5:Y:S04]  /*6760*/  @P1 LDG.E.128 R40, desc[UR4][R168.64] ;  /* 0x00000004a8281981 */ /* 0x000568000c1e1d00 */
[----:B01----:R2:W5:Y:S01]  /*6770*/  LDG.E.128 R156, desc[UR4][R162.64] ;  /* 0x00000004a29c7981 */ /* 0x003562000c1e1d00 */
[----:B------:R-:W-:Y:S01]  /*6780*/  ISETP.NE.AND P3, PT, R35, 0x1, PT ;  /* 0x000000012300780c */ /* 0x000fe20003f65270 */
[----:B------:R-:W-:Y:S01]  /*6790*/  BSSY B0, `(.L_x_27032) ;  /* 0x000000d000007945 */ /* 0x000fe20003800000 */
[----:B------:R-:W-:-:S02]  /*67a0*/  LOP3.LUT R33, R0, 0x7f, RZ, 0xc0, !PT ;  /* 0x0000007f00217812 */ /* 0x000fc400078ec0ff */
[----:B------:R-:W-:-:S09]  /*67b0*/  IADD3 R160, R35, 0x1, RZ ;  /* 0x0000000123a07810 */ /* 0x000fd20007ffe0ff */
        /* <DEDUP_REMOVED lines=9> */
.L_x_27033:
[----:B------:R-:W-:-:S07]  /*6850*/  IMAD.MOV.U32 R168, RZ, RZ, R32 ;  /* 0x000000ffffa87224 */ /* 0x000fce00078e0020 */
.L_x_27034:
[----:B------:R-:W-:Y:S05]  /*6860*/  BSYNC B0 ;  /* 0x0000000000007941 */ /* 0x000fea0003800000 */
.L_x_27032:
        /* <DEDUP_REMOVED lines=16> */
.L_x_27038:
[----:B------:R-:W-:Y:S05]  /*6970*/  BSYNC B1 ;  /* 0x0000000000017941 */ /* 0x000fea0003800000 */
.L_x_27037:
        /* <DEDUP_REMOVED lines=43> */
.L_x_27036:
[----:B------:R-:W-:Y:S05]  /*6c30*/  BSYNC B0 ;  /* 0x0000000000007941 */ /* 0x000fea0003800000 */
.L_x_27035:
        /* <DEDUP_REMOVED lines=15> */
.L_x_27039:
        /* <DEDUP_REMOVED lines=12> */
.L_x_27042:
[----:B------:R-:W-:-:S07]  /*6df0*/  IMAD.MOV.U32 R10, RZ, RZ, R32 ;  /* 0x000000ffff0a7224 */ /* 0x000fce00078e0020 */
.L_x_27043:
[----:B------:R-:W-:Y:S05]  /*6e00*/  BSYNC B0 ;  /* 0x0000000000007941 */ /* 0x000fea0003800000 */
.L_x_27041:
        /* <DEDUP_REMOVED lines=16> */
.L_x_27047:
[----:B------:R-:W-:Y:S05]  /*6f10*/  BSYNC B1 ;  /* 0x0000000000017941 */ /* 0x000fea0003800000 */
.L_x_27046:
        /* <DEDUP_REMOVED lines=44> */
.L_x_27045:
[----:B------:R-:W-:Y:S05]  /*71e0*/  BSYNC B0 ;  /* 0x0000000000007941 */ /* 0x000fea0003800000 */
.L_x_27044:
        /* <DEDUP_REMOVED lines=10> */
.L_x_27040:
        /* <DEDUP_REMOVED lines=12> */
.L_x_27049:
[----:B------:R-:W-:-:S07]  /*7350*/  IMAD.MOV.U32 R170, RZ, RZ, R32 ;  /* 0x000000ffffaa7224 */ /* 0x000fce00078e0020 */
.L_x_27050:
[----:B------:R-:W-:Y:S05]  /*7360*/  BSYNC B0 ;  /* 0x0000000000007941 */ /* 0x000fea0003800000 */
.L_x_27048:
        /* <DEDUP_REMOVED lines=16> */
.L_x_27054:
[----:B------:R-:W-:Y:S05]  /*7470*/  BSYNC B1 ;  /* 0x0000000000017941 */ /* 0x000fea0003800000 */
.L_x_27053:
        /* <DEDUP_REMOVED lines=44> */
.L_x_27052:
[----:B------:R-:W-:Y:S05]  /*7740*/  BSYNC B0 ;  /* 0x0000000000007941 */ /* 0x000fea0003800000 */
.L_x_27051:
        /* <DEDUP_REMOVED lines=14> */
.L_x_27055:
        /* <DEDUP_REMOVED lines=12> */
.L_x_27058:
[----:B------:R-:W-:-:S07]  /*78f0*/  IMAD.MOV.U32 R12, RZ, RZ, R32 ;  /* 0x000000ffff0c7224 */ /* 0x000fce00078e0020 */
.L_x_27059:
[----:B------:R-:W-:Y:S05]  /*7900*/  BSYNC B0 ;  /* 0x0000000000007941 */ /* 0x000fea0003800000 */
.L_x_27057:
        /* <DEDUP_REMOVED lines=16> */
.L_x_27063:
[----:B------:R-:W-:Y:S05]  /*7a10*/  BSYNC B1 ;  /* 0x0000000000017941 */ /* 0x000fea0003800000 */
.L_x_27062:
        /* <DEDUP_REMOVED lines=44> */
.L_x_27061:
[----:B------:R-:W-:Y:S05]  /*7ce0*/  BSYNC B0 ;  /* 0x0000000000007941 */ /* 0x000fea0003800000 */
.L_x_27060:
        /* <DEDUP_REMOVED lines=10> */
.L_x_27056:
        /* <DEDUP_REMOVED lines=12> */
.L_x_27065:
[----:B------:R-:W-:-:S07]  /*7e50*/  IMAD.MOV.U32 R172, RZ, RZ, R32 ;  /* 0x000000ffffac7224 */ /* 0x000fce00078e0020 */
.L_x_27066:
[----:B------:R-:W-:Y:S05]  /*7e60*/  BSYNC B0 ;  /* 0x0000000000007941 */ /* 0x000fea0003800000 */
.L_x_27064:
        /* <DEDUP_REMOVED lines=16> */
.L_x_27070:
[----:B------:R-:W-:Y:S05]  /*7f70*/  BSYNC B1 ;  /* 0x0000000000017941 */ /* 0x000fea0003800000 */
.L_x_27069:
        /* <DEDUP_REMOVED lines=44> */
.L_x_27068:
[----:B------:R-:W-:Y:S05]  /*8240*/  BSYNC B0 ;  /* 0x0000000000007941 */ /* 0x000fea0003800000 */
.L_x_27067:
        /* <DEDUP_REMOVED lines=14> */
.L_x_27071:
        /* <DEDUP_REMOVED lines=12> */
.L_x_27074:
[----:B------:R-:W-:-:S07]  /*83f0*/  MOV R14, R32 ;  /* 0x00000020000e7202 */ /* 0x000fce0000000f00 */
.L_x_27075:
[----:B------:R-:W-:Y:S05]  /*8400*/  BSYNC B0 ;  /* 0x0000000000007941 */ /* 0x000fea0003800000 */
.L_x_27073:
        /* <DEDUP_REMOVED lines=16> */
.L_x_27079:
[----:B------:R-:W-:Y:S05]  /*8510*/  BSYNC B1 ;  /* 0x0000000000017941 */ /* 0x000fea0003800000 */
.L_x_27078:
        /* <DEDUP_REMOVED lines=44> */
.L_x_27077:
[----:B------:R-:W-:Y:S05]  /*87e0*/  BSYNC B0 ;  /* 0x0000000000007941 */ /* 0x000fea0003800000 */
.L_x_27076:
        /* <DEDUP_REMOVED lines=10> */
.L_x_27072:
        /* <DEDUP_REMOVED lines=12> */
.L_x_27081:
[----:B------:R-:W-:-:S07]  /*8950*/  MOV R173, R32 ;  /* 0x0000002000ad7202 */ /* 0x000fce0000000f00 */
.L_x_27082:
[----:B------:R-:W-:Y:S05]  /*8960*/  BSYNC B0 ;  /* 0x0000000000007941 */ /* 0x000fea0003800000 */
.L_x_27080:
        /* <DEDUP_REMOVED lines=16> */
.L_x_27086:
[----:B------:R-:W-:Y:S05]  /*8a70*/  BSYNC B1 ;  /* 0x0000000000017941 */ /* 0x000fea0003800000 */
.L_x_27085:
        /* <DEDUP_REMOVED lines=44> */
.L_x_27084:
[----:B------:R-:W-:Y:S05]  /*8d40*/  BSYNC B0 ;  /* 0x0000000000007941 */ /* 0x000fea0003800000 */
.L_x_27083:
        /* <DEDUP_REMOVED lines=14> */
.L_x_27087:
        /* <DEDUP_REMOVED lines=12> */
.L_x_27090:
[----:B------:R-:W-:-:S07]  /*8ef0*/  IMAD.MOV.U32 R15, RZ, RZ, R32 ;  /* 0x000000ffff0f7224 */ /* 0x000fce00078e0020 */
.L_x_27091:
[----:B------:R-:W-:Y:S05]  /*8f00*/  BSYNC B0 ;  /* 0x0000000000007941 */ /* 0x000fea0003800000 */
.L_x_27089:
        /* <DEDUP_REMOVED lines=16> */
.L_x_27095:
[----:B------:R-:W-:Y:S05]  /*9010*/  BSYNC B1 ;  /* 0x0000000000017941 */ /* 0x000fea0003800000 */
.L_x_27094:
        /* <DEDUP_REMOVED lines=44> */
.L_x_27093:
[----:B------:R-:W-:Y:S05]  /*92e0*/  BSYNC B0 ;  /* 0x0000000000007941 */ /* 0x000fea0003800000 */
.L_x_27092:
        /* <DEDUP_REMOVED lines=10> */
.L_x_27088:
        /* <DEDUP_REMOVED lines=12> */
.L_x_27097:
[----:B------:R-:W-:-:S07]  /*9450*/  IMAD.MOV.U32 R173, RZ, RZ, R32 ;  /* 0x000000ffffad7224 */ /* 0x000fce00078e0020 */
.L_x_27098:
[----:B------:R-:W-:Y:S05]  /*9460*/  BSYNC B0 ;  /* 0x0000000000007941 */ /* 0x000fea0003800000 */
.L_x_27096:
        /* <DEDUP_REMOVED lines=16> */
.L_x_27102:
[----:B------:R-:W-:Y:S05]  /*9570*/  BSYNC B1 ;  /* 0x0000000000017941 */ /* 0x000fea0003800000 */
.L_x_27101:
        /* <DEDUP_REMOVED lines=44> */
.L_x_27100:
[----:B------:R-:W-:Y:S05]  /*9840*/  BSYNC B0 ;  /* 0x0000000000007941 */ /* 0x000fea0003800000 */
.L_x_27099:
        /* <DEDUP_REMOVED lines=15> */
.L_x_27103:
        /* <DEDUP_REMOVED lines=12> */
.L_x_27106:
[----:B------:R-:W-:-:S07]  /*9a00*/  IMAD.MOV.U32 R16, RZ, RZ, R32 ;  /* 0x000000ffff107224 */ /* 0x000fce00078e0020 */
.L_x_27107:
[----:B------:R-:W-:Y:S05]  /*9a10*/  BSYNC B0 ;  /* 0x0000000000007941 */ /* 0x000fea0003800000 */
.L_x_27105:
        /* <DEDUP_REMOVED lines=16> */
.L_x_27111:
[----:B------:R-:W-:Y:S05]  /*9b20*/  BSYNC B1 ;  /* 0x0000000000017941 */ /* 0x000fea0003800000 */
.L_x_27110:
        /* <DEDUP_REMOVED lines=44> */
.L_x_27109:
[----:B------:R-:W-:Y:S05]  /*9df0*/  BSYNC B0 ;  /* 0x0000000000007941 */ /* 0x000fea0003800000 */
.L_x_27108:
        /* <DEDUP_REMOVED lines=10> */
.L_x_27104:
        /* <DEDUP_REMOVED lines=12> */
.L_x_27113:
[----:B------:R-:W-:-:S07]  /*9f60*/  IMAD.MOV.U32 R173, RZ, RZ, R32 ;  /* 0x000000ffffad7224 */ /* 0x000fce00078e0020 */
.L_x_27114:
[----:B------:R-:W-:Y:S05]  /*9f70*/  BSYNC B0 ;  /* 0x0000000000007941 */ /* 0x000fea0003800000 */
.L_x_27112:
        /* <DEDUP_REMOVED lines=16> */
.L_x_27118:
[----:B------:R-:W-:Y:S05]  /*a080*/  BSYNC B1 ;  /* 0x0000000000017941 */ /* 0x000fea0003800000 */
.L_x_27117:
        /* <DEDUP_REMOVED lines=44> */
.L_x_27116:
[----:B------:R-:W-:Y:S05]  /*a350*/  BSYNC B0 ;  /* 0x0000000000007941 */ /* 0x000fea0003800000 */
.L_x_27115:
        /* <DEDUP_REMOVED lines=13> */
.L_x_27119:
        /* <DEDUP_REMOVED lines=12> */
.L_x_27122:
[----:B------:R-:W-:-:S07]  /*a4f0*/  MOV R17, R32 ;  /* 0x0000002000117202 */ /* 0x000fce0000000f00 */
.L_x_27123:
[----:B------:R-:W-:Y:S05]  /*a500*/  BSYNC B0 ;  /* 0x0000000000007941 */ /* 0x000fea0003800000 */
.L_x_27121:
        /* <DEDUP_REMOVED lines=16> */
.L_x_27127:
[----:B------:R-:W-:Y:S05]  /*a610*/  BSYNC B1 ;  /* 0x0000000000017941 */ /* 0x000fea0003800000 */
.L_x_27126:
        /* <DEDUP_REMOVED lines=44> */
.L_x_27125:
[----:B------:R-:W-:Y:S05]  /*a8e0*/  BSYNC B0 ;  /* 0x0000000000007941 */ /* 0x000fea0003800000 */
.L_x_27124:
        /* <DEDUP_REMOVED lines=10> */
.L_x_27120:
        /* <DEDUP_REMOVED lines=12> */
.L_x_27129:
[----:B------:R-:W-:-:S07]  /*aa50*/  MOV R165, R32 ;  /* 0x0000002000a57202 */ /* 0x000fce0000000f00 */
.L_x_27130:
[----:B------:R-:W-:Y:S05]  /*aa60*/  BSYNC B0 ;  /* 0x0000000000007941 */ /* 0x000fea0003800000 */
.L_x_27128:
        /* <DEDUP_REMOVED lines=16> */
.L_x_27134:
[----:B------:R-:W-:Y:S05]  /*ab70*/  BSYNC B1 ;  /* 0x0000000000017941 */ /* 0x000fea0003800000 */
.L_x_27133:
        /* <DEDUP_REMOVED lines=44> */
.L_x_27132:
[----:B------:R-:W-:Y:S05]  /*ae40*/  BSYNC B0 ;  /* 0x0000000000007941 */ /* 0x000fea0003800000 */
.L_x_27131:
        /* <DEDUP_REMOVED lines=13> */
.L_x_27135:
        /* <DEDUP_REMOVED lines=12> */
.L_x_27138:
[----:B------:R-:W-:-:S07]  /*afe0*/  IMAD.MOV.U32 R18, RZ, RZ, R32 ;  /* 0x000000ffff127224 */ /* 0x000fce00078e0020 */
.L_x_27139:
[----:B------:R-:W-:Y:S05]  /*aff0*/  BSYNC B0 ;  /* 0x0000000000007941 */ /* 0x000fea0003800000 */
.L_x_27137:
        /* <DEDUP_REMOVED lines=16> */
.L_x_27143:
[----:B------:R-:W-:Y:S05]  /*b100*/  BSYNC B1 ;  /* 0x0000000000017941 */ /* 0x000fea0003800000 */
.L_x_27142:
        /* <DEDUP_REMOVED lines=44> */
.L_x_27141:
[----:B------:R-:W-:Y:S05]  /*b3d0*/  BSYNC B0 ;  /* 0x0000000000007941 */ /* 0x000fea0003800000 */
.L_x_27140:
        /* <DEDUP_REMOVED lines=10> */
.L_x_27136:
        /* <DEDUP_REMOVED lines=12> */
.L_x_27145:
[----:B------:R-:W-:-:S07]  /*b540*/  IMAD.MOV.U32 R173, RZ, RZ, R32 ;  /* 0x000000ffffad7224 */ /* 0x000fce00078e0020 */
.L_x_27146:
[----:B------:R-:W-:Y:S05]  /*b550*/  BSYNC B0 ;  /* 0x0000000000007941 */ /* 0x000fea0003800000 */
.L_x_27144:
        /* <DEDUP_REMOVED lines=16> */
.L_x_27150:
[----:B------:R-:W-:Y:S05]  /*b660*/  BSYNC B1 ;  /* 0x0000000000017941 */ /* 0x000fea0003800000 */
.L_x_27149:
        /* <DEDUP_REMOVED lines=44> */
.L_x_27148:
[----:B------:R-:W-:Y:S05]  /*b930*/  BSYNC B0 ;  /* 0x0000000000007941 */ /* 0x000fea0003800000 */
.L_x_27147:
        /* <DEDUP_REMOVED lines=13> */
.L_x_27151:
        /* <DEDUP_REMOVED lines=12> */
.L_x_27154:
[----:B------:R-:W-:-:S07]  /*bad0*/  IMAD.MOV.U32 R19, RZ, RZ, R32 ;  /* 0x000000ffff137224 */ /* 0x000fce00078e0020 */
.L_x_27155:
[----:B------:R-:W-:Y:S05]  /*bae0*/  BSYNC B0 ;  /* 0x0000000000007941 */ /* 0x000fea0003800000 */
.L_x_27153:
        /* <DEDUP_REMOVED lines=18> */
.L_x_27159:
[----:B------:R-:W-:Y:S05]  /*bc10*/  BSYNC B1 ;  /* 0x0000000000017941 */ /* 0x000fea0003800000 */
.L_x_27158:
        /* <DEDUP_REMOVED lines=44> */
.L_x_27157:
[----:B------:R-:W-:Y:S05]  /*bee0*/  BSYNC B0 ;  /* 0x0000000000007941 */ /* 0x000fea0003800000 */
.L_x_27156:
        /* <DEDUP_REMOVED lines=10> */
.L_x_27152:
[----:B------:R-:W-:Y:S01]  /*bf90*/  P2R R168, PR, RZ, 0x4 ;  /* 0x00000004ffa87803 */ /* 0x000fe20000000000 */
[----:B------:R-:W0:Y:S01]  /*bfa0*/  @P0 LDC.64 R176, c[0x0][0x228] ;  /* 0x00008a00ffb00b82 */ /* 0x000e220000000a00 */
[----:B------:R-:W-:Y:S02]  /*bfb0*/  ISETP.NE.AND P2, PT, R157, RZ, PT ;  /* 0x000000ff9d00720c */ /* 0x000fe40003f45270 */
        /* <DEDUP_REMOVED lines=18> */
[----:B------:R-:W-:Y:S01]  /*c0e0*/  F2FP.F16.F32.PACK_AB R159, R170, R165 ;  /* 0x000000a5aa9f723e */ /* 0x000fe200000000ff */
[----:B------:R-:W-:Y:S01]  /*c0f0*/  IMAD.WIDE.U32 R182, R182, 0x100, RZ ;  /* 0x00000100b6b67825 */ /* 0x000fe200078e00ff */
[----:B------:R-:W-:Y:S02]  /*c100*/  LOP3.LUT R185, R157, R158, R185, 0xfe, !PT ;  /* 0x0000009e9db97212 */ /* 0x000fe400078efeb9 */
[----:B------:R-:W-:Y:S02]  /*c110*/  SEL R187, RZ, 0x1, P6 ;  /* 0x00000001ffbb7807 */ /* 0x000fe40003000000 */
[----:B------:R-:W-:Y:S02]  /*c120*/  LOP3.LUT R178, R182, R156, R178, 0xfe, !PT ;  /* 0x0000009cb6b27212 */ /* 0x000fe400078efeb2 */
[----:B------:R-:W-:Y:S02]  /*c130*/  F2FP.F16.F32.PACK_AB R158, R164, R163 ;  /* 0x000000a3a49e723e */ /* 0x000fe400000000ff */
[----:B------:R-:W-:Y:S01]  /*c140*/  F2FP.F16.F32.PACK_AB R157, R162, R161 ;  /* 0x000000a1a29d723e */ /* 0x000fe200000000ff */
[----:B--2---:R-:W-:Y:S01]  /*c150*/  IMAD.WIDE.U32 R180, R29, 0x10, R172 ;  /* 0x000000101db47825 */ /* 0x004fe200078e00ac */
[----:B------:R-:W-:-:S02]  /*c160*/  F2FP.F16.F32.PACK_AB R156, R160, R35 ;  /* 0x00000023a09c723e */ /* 0x000fc400000000ff */
[----:B------:R-:W-:Y:S02]  /*c170*/  LOP3.LUT R185, R183, R185, R179, 0xfe, !PT ;  /* 0x000000b9b7b97212 */ /* 0x000fe400078efeb3 */
[----:B------:R-:W-:Y:S01]  /*c180*/  LOP3.LUT R184, R178, R187, RZ, 0xfc, !PT ;  /* 0x000000bbb2b87212 */ /* 0x000fe200078efcff */
[----:B------:R2:W-:Y:S01]  /*c190*/  STG.E.128 desc[UR4][R180.64], R156 ;  /* 0x0000009cb4007986 */ /* 0x0005e2000c101d04 */
[----:B------:R-:W-:Y:S01]  /*c1a0*/  IADD3 R171, R8, 0x100, RZ ;  /* 0x0000010008ab7810 */ /* 0x000fe20007ffe0ff */
[----:B---3--:R-:W-:-:S04]  /*c1b0*/  IMAD.WIDE.U32 R182, R29, 0x8, R168 ;  /* 0x000000081db67825 */ /* 0x008fc800078e00a8 */
[C---:B------:R-:W-:Y:S01]  /*c1c0*/  IMAD.WIDE.U32 R178, R171.reuse, 0x10, R166 ;  /* 0x00000010abb27825 */ /* 0x040fe200078e00a6 */
[----:B------:R2:W-:Y:S03]  /*c1d0*/  STG.E.64 desc[UR4][R182.64], R184 ;  /* 0x000000b8b6007986 */ /* 0x0005e6000c101b04 */
        /* <DEDUP_REMOVED lines=23> */
.L_x_27160:
[----:B------:R1:W5:Y:S04]  /*c350*/  @P0 LDG.E.128 R36, desc[UR4][R176.64] ;  /* 0x00000004b0240981 */ /* 0x000368000c1e1d00 */
[----:B------:R1:W5:Y:S04]  /*c360*/  @P1 LDG.E.128 R40, desc[UR4][R174.64] ;  /* 0x00000004ae281981 */ /* 0x000368000c1e1d00 */
[----:B0-2---:R1:W5:Y:S01]  /*c370*/  LDG.E.128 R156, desc[UR4][R178.64] ;  /* 0x00000004b29c7981 */ /* 0x005362000c1e1d00 */
        /* <DEDUP_REMOVED lines=12> */
.L_x_27162:
[----:B------:R-:W-:-:S07]  /*c440*/  MOV R182, R32 ;  /* 0x0000002000b67202 */ /* 0x000fce0000000f00 */
.L_x_27163:
[----:B------:R-:W-:Y:S05]  /*c450*/  BSYNC B0 ;  /* 0x0000000000007941 */ /* 0x000fea0003800000 */
.L_x_27161:
        /* <DEDUP_REMOVED lines=16> */
.L_x_27167:
[----:B------:R-:W-:Y:S05]  /*c560*/  BSYNC B1 ;  /* 0x0000000000017941 */ /* 0x000fea0003800000 */
.L_x_27166:
        /* <DEDUP_REMOVED lines=44> */
.L_x_27165:
[----:B------:R-:W-:Y:S05]  /*c830*/  BSYNC B0 ;  /* 0x0000000000007941 */ /* 0x000fea0003800000 */
.L_x_27164:
        /* <DEDUP_REMOVED lines=15> */
.L_x_27168:
        /* <DEDUP_REMOVED lines=12> */
.L_x_27171:
[----:B------:R-:W-:-:S07]  /*c9f0*/  IMAD.MOV.U32 R10, RZ, RZ, R32 ;  /* 0x000000ffff0a7224 */ /* 0x000fce00078e0020 */
.L_x_27172:
[----:B------:R-:W-:Y:S05]  /*ca00*/  BSYNC B0 ;  /* 0x0000000000007941 */ /* 0x000fea0003800000 */
.L_x_27170:
        /* <DEDUP_REMOVED lines=16> */
.L_x_27176:
[----:B------:R-:W-:Y:S05]  /*cb10*/  BSYNC B1 ;  /* 0x0000000000017941 */ /* 0x000fea0003800000 */
.L_x_27175:
        /* <DEDUP_REMOVED lines=44> */
.L_x_27174:
[----:B------:R-:W-:Y:S05]  /*cde0*/  BSYNC B0 ;  /* 0x0000000000007941 */ /* 0x000fea0003800000 */
.L_x_27173:
        /* <DEDUP_REMOVED lines=10> */
.L_x_27169:
        /* <DEDUP_REMOVED lines=12> */
.L_x_27178:
[----:B------:R-:W-:-:S07]  /*cf50*/  IMAD.MOV.U32 R184, RZ, RZ, R32 ;  /* 0x000000ffffb87224 */ /* 0x000fce00078e0020 */
.L_x_27179:
[----:B------:R-:W-:Y:S05]  /*cf60*/  BSYNC B0 ;  /* 0x0000000000007941 */ /* 0x000fea0003800000 */
.L_x_27177:
        /* <DEDUP_REMOVED lines=16> */
.L_x_27183:
[----:B------:R-:W-:Y:S05]  /*d070*/  BSYNC B1 ;  /* 0x0000000000017941 */ /* 0x000fea0003800000 */
.L_x_27182:
        /* <DEDUP_REMOVED lines=44> */
.L_x_27181:
[----:B------:R-:W-:Y:S05]  /*d340*/  BSYNC B0 ;  /* 0x0000000000007941 */ /* 0x000fea0003800000 */
.L_x_27180:
        /* <DEDUP_REMOVED lines=15> */
.L_x_27184:
        /* <DEDUP_REMOVED lines=12> */
.L_x_27187:
[----:B------:R-:W-:-:S07]  /*d500*/  IMAD.MOV.U32 R12, RZ, RZ, R32 ;  /* 0x000000ffff0c7224 */ /* 0x000fce00078e0020 */
.L_x_27188:
[----:B------:R-:W-:Y:S05]  /*d510*/  BSYNC B0 ;  /* 0x0000000000007941 */ /* 0x000fea0003800000 */
.L_x_27186:
        /* <DEDUP_REMOVED lines=16> */
.L_x_27192:
[----:B------:R-:W-:Y:S05]  /*d620*/  BSYNC B1 ;  /* 0x0000000000017941 */ /* 0x000fea0003800000 */
.L_x_27191:
        /* <DEDUP_REMOVED lines=44> */
.L_x_27190:
[----:B------:R-:W-:Y:S05]  /*d8f0*/  BSYNC B0 ;  /* 0x0000000000007941 */ /* 0x000fea0003800000 */
.L_x_27189:
        /* <DEDUP_REMOVED lines=10> */
.L_x_27185:
        /* <DEDUP_REMOVED lines=12> */
.L_x_27194:
[----:B------:R-:W-:-:S07]  /*da60*/  IMAD.MOV.U32 R184, RZ, RZ, R32 ;  /* 0x000000ffffb87224 */ /* 0x000fce00078e0020 */
.L_x_27195:
[----:B------:R-:W-:Y:S05]  /*da70*/  BSYNC B0 ;  /* 0x0000000000007941 */ /* 0x000fea0003800000 */
.L_x_27193:
        /* <DEDUP_REMOVED lines=16> */
.L_x_27199:
[----:B------:R-:W-:Y:S05]  /*db80*/  BSYNC B1 ;  /* 0x0000000000017941 */ /* 0x000fea0003800000 */
.L_x_27198:
        /* <DEDUP_REMOVED lines=44> */
.L_x_27197:
[----:B------:R-:W-:Y:S05]  /*de50*/  BSYNC B0 ;  /* 0x0000000000007941 */ /* 0x000fea0003800000 */
.L_x_27196:
        /* <DEDUP_REMOVED lines=15> */
.L_x_27200:
        /* <DEDUP_REMOVED lines=12> */
.L_x_27203:
[----:B------:R-:W-:-:S07]  /*e010*/  MOV R14, R32 ;  /* 0x00000020000e7202 */ /* 0x000fce0000000f00 */
.L_x_27204:
[----:B------:R-:W-:Y:S05]  /*e020*/  BSYNC B0 ;  /* 0x0000000000007941 */ /* 0x000fea0003800000 */
.L_x_27202:
        /* <DEDUP_REMOVED lines=16> */
.L_x_27208:
[----:B------:R-:W-:Y:S05]  /*e130*/  BSYNC B1 ;  /* 0x0000000000017941 */ /* 0x000fea0003800000 */
.L_x_27207:
        /* <DEDUP_REMOVED lines=44> */
.L_x_27206:
[----:B------:R-:W-:Y:S05]  /*e400*/  BSYNC B0 ;  /* 0x0000000000007941 */ /* 0x000fea0003800000 */
.L_x_27205:
        /* <DEDUP_REMOVED lines=10> */
.L_x_27201:
        /* <DEDUP_REMOVED lines=12> */
.L_x_27210:
[----:B------:R-:W-:-:S07]  /*e570*/  IMAD.MOV.U32 R177, RZ, RZ, R32 ;  /* 0x000000ffffb17224 */ /* 0x000fce00078e0020 */
.L_x_27211:
[----:B------:R-:W-:Y:S05]  /*e580*/  BSYNC B0 ;  /* 0x0000000000007941 */ /* 0x000fea0003800000 */
.L_x_27209:
        /* <DEDUP_REMOVED lines=16> */
.L_x_27215:
[----:B------:R-:W-:Y:S05]  /*e690*/  BSYNC B1 ;  /* 0x0000000000017941 */ /* 0x000fea0003800000 */
.L_x_27214:
        /* <DEDUP_REMOVED lines=44> */
.L_x_27213:
[----:B------:R-:W-:Y:S05]  /*e960*/  BSYNC B0 ;  /* 0x0000000000007941 */ /* 0x000fea0003800000 */
.L_x_27212:
        /* <DEDUP_REMOVED lines=15> */
.L_x_27216:
        /* <DEDUP_REMOVED lines=12> */
.L_x_27219:
[----:B------:R-:W-:-:S07]  /*eb20*/  MOV R15, R32 ;  /* 0x00000020000f7202 */ /* 0x000fce0000000f00 */
.L_x_27220:
[----:B------:R-:W-:Y:S05]  /*eb30*/  BSYNC B0 ;  /* 0x0000000000007941 */ /* 0x000fea0003800000 */
.L_x_27218:
        /* <DEDUP_REMOVED lines=16> */
.L_x_27224:
[----:B------:R-:W-:Y:S05]  /*ec40*/  BSYNC B1 ;  /* 0x0000000000017941 */ /* 0x000fea0003800000 */
.L_x_27223:
        /* <DEDUP_REMOVED lines=42> */
[----:B------:R-:W-:Y:S01]  /*eef0*/  HFMA2.MMA R156, -RZ, RZ, 0, 0 ;  /* 0x00000000ff9c7435 */ /* 0x000fe200000001ff */
[----:B------:R-:W-:-:S10]  /*ef00*/  LOP3.LUT R31, R157, UR42, R178, 0x96, !PT ;  /* 0x0000002a9d1f7c12 */ /* 0x000fd4000f8e96b2 */
.L_x_27222:
[----:B------:R-:W-:Y:S05]  /*ef10*/  BSYNC B0 ;  /* 0x0000000000007941 */ /* 0x000fea0003800000 */
.L_x_27221:
        /* <DEDUP_REMOVED lines=10> */
.L_x_27217:
        /* <DEDUP_REMOVED lines=12> */
.L_x_27226:
[----:B------:R-:W-:-:S07]  /*f080*/  IMAD.MOV.U32 R184, RZ, RZ, R32 ;  /* 0x000000ffffb87224 */ /* 0x000fce00078e0020 */
.L_x_27227:
[----:B------:R-:W-:Y:S05]  /*f090*/  BSYNC B0 ;  /* 0x0000000000007941 */ /* 0x000fea0003800000 */
.L_x_27225:
        /* <DEDUP_REMOVED lines=16> */
.L_x_27231:
[----:B------:R-:W-:Y:S05]  /*f1a0*/  BSYNC B1 ;  /* 0x0000000000017941 */ /* 0x000fea0003800000 */
.L_x_27230:
        /* <DEDUP_REMOVED lines=44> */
.L_x_27229:
[----:B------:R-:W-:Y:S05]  /*f470*/  BSYNC B0 ;  /* 0x0000000000007941 */ /* 0x000fea0003800000 */
.L_x_27228:
        /* <DEDUP_REMOVED lines=15> */
.L_x_27232:
        /* <DEDUP_REMOVED lines=12> */
.L_x_27235:
[----:B------:R-:W-:-:S07]  /*f630*/  MOV R16, R32 ;  /* 0x0000002000107202 */ /* 0x000fce0000000f00 */
.L_x_27236:
[----:B------:R-:W-:Y:S05]  /*f640*/  BSYNC B0 ;  /* 0x0000000000007941 */ /* 0x000fea0003800000 */
.L_x_27234:
        /* <DEDUP_REMOVED lines=16> */
.L_x_27240:
[----:B------:R-:W-:Y:S05]  /*f750*/  BSYNC B1 ;  /* 0x0000000000017941 */ /* 0x000fea0003800000 */
.L_x_27239:
        /* <DEDUP_REMOVED lines=44> */
.L_x_27238:
[----:B------:R-:W-:Y:S05]  /*fa20*/  BSYNC B0 ;  /* 0x0000000000007941 */ /* 0x000fea0003800000 */
.L_x_27237:
        /* <DEDUP_REMOVED lines=10> */
.L_x_27233:
        /* <DEDUP_REMOVED lines=12> */
.L_x_27242:
[----:B------:R-:W-:-:S07]  /*fb90*/  IMAD.MOV.U32 R179, RZ, RZ, R32 ;  /* 0x000000ffffb37224 */ /* 0x000fce00078e0020 */
.L_x_27243:
[----:B------:R-:W-:Y:S05]  /*fba0*/  BSYNC B0 ;  /* 0x0000000000007941 */ /* 0x000fea0003800000 */
.L_x_27241:
        /* <DEDUP_REMOVED lines=16> */
.L_x_27247:
[----:B------:R-:W-:Y:S05]  /*fcb0*/  BSYNC B1 ;  /* 0x0000000000017941 */ /* 0x000fea0003800000 */
.L_x_27246:
        /* <DEDUP_REMOVED lines=44> */
.L_x_27245:
[----:B------:R-:W-:Y:S05]  /*ff80*/  BSYNC B0 ;  /* 0x0000000000007941 */ /* 0x000fea0003800000 */
.L_x_27244:
        /* <DEDUP_REMOVED lines=13> */
.L_x_27248:
        /* <DEDUP_REMOVED lines=12> */
.L_x_27251:
[----:B------:R-:W-:-:S07]  /*10120*/  MOV R17, R32 ;  /* 0x0000002000117202 */ /* 0x000fce0000000f00 */
.L_x_27252:
[----:B------:R-:W-:Y:S05]  /*10130*/  BSYNC B0 ;  /* 0x0000000000007941 */ /* 0x000fea0003800000 */
.L_x_27250:
        /* <DEDUP_REMOVED lines=16> */
.L_x_27256:
[----:B------:R-:W-:Y:S05]  /*10240*/  BSYNC B1 ;  /* 0x0000000000017941 */ /* 0x000fea0003800000 */
.L_x_27255:
        /* <DEDUP_REMOVED lines=44> */
.L_x_27254:
[----:B------:R-:W-:Y:S05]  /*10510*/  BSYNC B0 ;  /* 0x0000000000007941 */ /* 0x000fea0003800000 */
.L_x_27253:
        /* <DEDUP_REMOVED lines=10> */
.L_x_27249:
        /* <DEDUP_REMOVED lines=12> */
.L_x_27258:
[----:B------:R-:W-:-:S07]  /*10680*/  IMAD.MOV.U32 R158, RZ, RZ, R32 ;  /* 0x000000ffff9e7224 */ /* 0x000fce00078e0020 */
.L_x_27259:
[----:B------:R-:W-:Y:S05]  /*10690*/  BSYNC B0 ;  /* 0x0000000000007941 */ /* 0x000fea0003800000 */
.L_x_27257:
        /* <DEDUP_REMOVED lines=16> */
.L_x_27263:
[----:B------:R-:W-:Y:S05]  /*107a0*/  BSYNC B1 ;  /* 0x0000000000017941 */ /* 0x000fea0003800000 */
.L_x_27262:
        /* <DEDUP_REMOVED lines=44> */
.L_x_27261:
[----:B------:R-:W-:Y:S05]  /*10a70*/  BSYNC B0 ;  /* 0x0000000000007941 */ /* 0x000fea0003800000 */
.L_x_27260:
        /* <DEDUP_REMOVED lines=13> */
.L_x_27264:
        /* <DEDUP_REMOVED lines=12> */
.L_x_27267:
[----:B------:R-:W-:-:S07]  /*10c10*/  MOV R18, R32 ;  /* 0x0000002000127202 */ /* 0x000fce0000000f00 */
.L_x_27268:
[----:B------:R-:W-:Y:S05]  /*10c20*/  BSYNC B0 ;  /* 0x0000000000007941 */ /* 0x000fea0003800000 */
.L_x_27266:
        /* <DEDUP_REMOVED lines=16> */
.L_x_27272:
[----:B------:R-:W-:Y:S05]  /*10d30*/  BSYNC B1 ;  /* 0x0000000000017941 */ /* 0x000fea0003800000 */
.L_x_27271:
        /* <DEDUP_REMOVED lines=44> */
.L_x_27270:
[----:B------:R-:W-:Y:S05]  /*11000*/  BSYNC B0 ;  /* 0x0000000000007941 */ /* 0x000fea0003800000 */
.L_x_27269:
        /* <DEDUP_REMOVED lines=10> */
.L_x_27265:
        /* <DEDUP_REMOVED lines=12> */
.L_x_27274:
[----:B------:R-:W-:-:S07]  /*11170*/  IMAD.MOV.U32 R158, RZ, RZ, R32 ;  /* 0x000000ffff9e7224 */ /* 0x000fce00078e0020 */
.L_x_27275:
[----:B------:R-:W-:Y:S05]  /*11180*/  BSYNC B0 ;  /* 0x0000000000007941 */ /* 0x000fea0003800000 */
.L_x_27273:
        /* <DEDUP_REMOVED lines=16> */
.L_x_27279:
[----:B------:R-:W-:Y:S05]  /*11290*/  BSYNC B1 ;  /* 0x0000000000017941 */ /* 0x000fea0003800000 */
.L_x_27278:
        /* <DEDUP_REMOVED lines=44> */
.L_x_27277:
[----:B------:R-:W-:Y:S05]  /*11560*/  BSYNC B0 ;  /* 0x0000000000007941 */ /* 0x000fea0003800000 */
.L_x_27276:
        /* <DEDUP_REMOVED lines=13> */
.L_x_27280:
        /* <DEDUP_REMOVED lines=12> */
.L_x_27283:
[----:B------:R-:W-:-:S07]  /*11700*/  MOV R19, R32 ;  /* 0x0000002000137202 */ /* 0x000fce0000000f00 */
.L_x_27284:
[----:B------:R-:W-:Y:S05]  /*11710*/  BSYNC B0 ;  /* 0x0000000000007941 */ /* 0x000fea0003800000 */
.L_x_27282:
        /* <DEDUP_REMOVED lines=18> */
.L_x_27288:
[----:B------:R-:W-:Y:S05]  /*11840*/  BSYNC B1 ;  /* 0x0000000000017941 */ /* 0x000fea0003800000 */
.L_x_27287:
        /* <DEDUP_REMOVED lines=44> */
.L_x_27286:
[----:B------:R-:W-:Y:S05]  /*11b10*/  BSYNC B0 ;  /* 0x0000000000007941 */ /* 0x000fea0003800000 */
.L_x_27285:
        /* <DEDUP_REMOVED lines=10> */
.L_x_27281:
        /* <DEDUP_REMOVED lines=20> */
[----:B------:R-:W-:Y:S01]  /*11d00*/  LOP3.LUT R195, R195, R196, R181, 0xfe, !PT ;  /* 0x000000c4c3c37212 */ /* 0x000fe200078efeb5 */
[----:B------:R-:W-:Y:S01]  /*11d10*/  VIADD R181, R8, 0x180 ;  /* 0x0000018008b57836 */ /* 0x000fe20000000000 */
[----:B------:R-:W-:Y:S02]  /*11d20*/  LOP3.LUT R194, R192, R194, R186, 0xfe, !PT ;  /* 0x000000c2c0c27212 */ /* 0x000fe400078efeba */
[----:B------:R-:W-:Y:S01]  /*11d30*/  SEL R197, RZ, 0x1, P6 ;  /* 0x00000001ffc57807 */ /* 0x000fe20003000000 */
[C---:B0-----:R-:W-:Y:S01]  /*11d40*/  @P0 IMAD.WIDE.U32 R188, R181.reuse, 0x10, R188 ;  /* 0x00000010b5bc0825 */ /* 0x041fe200078e00bc */
[----:B------:R-:W-:Y:S02]  /*11d50*/  ISETP.NE.AND P2, PT, R158, RZ, PT ;  /* 0x000000ff9e00720c */ /* 0x000fe40003f45270 */
[----:B------:R-:W-:Y:S01]  /*11d60*/  F2FP.F16.F32.PACK_AB R159, R182, R180 ;  /* 0x000000b4b69f723e */ /* 0x000fe200000000ff */
[----:B-1----:R-:W-:Y:S01]  /*11d70*/  @P1 IMAD.WIDE.U32 R184, R181, 0x10, R184 ;  /* 0x00000010b5b81825 */ /* 0x002fe200078e00b8 */
[----:B------:R-:W-:-:S02]  /*11d80*/  F2FP.F16.F32.PACK_AB R158, R179, R178 ;  /* 0x000000b2b39e723e */ /* 0x000fc400000000ff */
[----:B------:R-:W-:Y:S02]  /*11d90*/  F2FP.F16.F32.PACK_AB R157, R177, R176 ;  /* 0x000000b0b19d723e */ /* 0x000fe400000000ff */
[----:B------:R-:W-:Y:S02]  /*11da0*/  F2FP.F16.F32.PACK_AB R156, R175, R174 ;  /* 0x000000aeaf9c723e */ /* 0x000fe400000000ff */
[----:B------:R-:W-:Y:S01]  /*11db0*/  LOP3.LUT R195, R193, R195, R187, 0xfe, !PT ;  /* 0x000000c3c1c37212 */ /* 0x000fe200078efebb */
[----:B------:R-:W-:Y:S01]  /*11dc0*/  IMAD.WIDE.U32 R192, R171, 0x8, R168 ;  /* 0x00000008abc07825 */ /* 0x000fe200078e00a8 */
[----:B------:R-:W-:Y:S01]  /*11dd0*/  LOP3.LUT R194, R194, R197, RZ, 0xfc, !PT ;  /* 0x000000c5c2c27212 */ /* 0x000fe200078efcff */
        /* <DEDUP_REMOVED lines=24> */
.L_x_27289:
        /* <DEDUP_REMOVED lines=15> */
.L_x_27291:
[----:B------:R-:W-:-:S07]  /*12050*/  IMAD.MOV.U32 R192, RZ, RZ, R32 ;  /* 0x000000ffffc07224 */ /* 0x000fce00078e0020 */
.L_x_27292:
[----:B------:R-:W-:Y:S05]  /*12060*/  BSYNC B0 ;  /* 0x0000000000007941 */ /* 0x000fea0003800000 */
.L_x_27290:
        /* <DEDUP_REMOVED lines=16> */
.L_x_27296:
[----:B------:R-:W-:Y:S05]  /*12170*/  BSYNC B1 ;  /* 0x0000000000017941 */ /* 0x000fea0003800000 */
.L_x_27295:
        /* <DEDUP_REMOVED lines=44> */
.L_x_27294:
[----:B------:R-:W-:Y:S05]  /*12440*/  BSYNC B0 ;  /* 0x0000000000007941 */ /* 0x000fea0003800000 */
.L_x_27293:
        /* <DEDUP_REMOVED lines=15> */
.L_x_27297:
        /* <DEDUP_REMOVED lines=12> */
.L_x_27300:
[----:B------:R-:W-:-:S07]  /*12600*/  MOV R10, R32 ;  /* 0x00000020000a7202 */ /* 0x000fce0000000f00 */
.L_x_27301:
[----:B------:R-:W-:Y:S05]  /*12610*/  BSYNC B0 ;  /* 0x0000000000007941 */ /* 0x000fea0003800000 */
.L_x_27299:
        /* <DEDUP_REMOVED lines=16> */
.L_x_27305:
[----:B------:R-:W-:Y:S05]  /*12720*/  BSYNC B1 ;  /* 0x0000000000017941 */ /* 0x000fea0003800000 */
.L_x_27304:
        /* <DEDUP_REMOVED lines=44> */
.L_x_27303:
[----:B------:R-:W-:Y:S05]  /*129f0*/  BSYNC B0 ;  /* 0x0000000000007941 */ /* 0x000fea0003800000 */
.L_x_27302:
        /* <DEDUP_REMOVED lines=10> */
.L_x_27298:
        /* <DEDUP_REMOVED lines=12> */
.L_x_27307:
[----:B------:R-:W-:-:S07]  /*12b60*/  IMAD.MOV.U32 R192, RZ, RZ, R32 ;  /* 0x000000ffffc07224 */ /* 0x000fce00078e0020 */
.L_x_27308:
[----:B------:R-:W-:Y:S05]  /*12b70*/  BSYNC B0 ;  /* 0x0000000000007941 */ /* 0x000fea0003800000 */
.L_x_27306:
        /* <DEDUP_REMOVED lines=16> */
.L_x_27312:
[----:B------:R-:W-:Y:S05]  /*12c80*/  BSYNC B1 ;  /* 0x0000000000017941 */ /* 0x000fea0003800000 */
.L_x_27311:
        /* <DEDUP_REMOVED lines=44> */
.L_x_27310:
[----:B------:R-:W-:Y:S05]  /*12f50*/  BSYNC B0 ;  /* 0x0000000000007941 */ /* 0x000fea0003800000 */
.L_x_27309:
        /* <DEDUP_REMOVED lines=15> */
.L_x_27313:
        /* <DEDUP_REMOVED lines=12> */
.L_x_27316:
[----:B------:R-:W-:-:S07]  /*13110*/  MOV R12, R32 ;  /* 0x00000020000c7202 */ /* 0x000fce0000000f00 */
.L_x_27317:
[----:B------:R-:W-:Y:S05]  /*13120*/  BSYNC B0 ;  /* 0x0000000000007941 */ /* 0x000fea0003800000 */
.L_x_27315:
        /* <DEDUP_REMOVED lines=16> */
.L_x_27321:
[----:B------:R-:W-:Y:S05]  /*13230*/  BSYNC B1 ;  /* 0x0000000000017941 */ /* 0x000fea0003800000 */
.L_x_27320:
        /* <DEDUP_REMOVED lines=44> */
.L_x_27319:
[----:B------:R-:W-:Y:S05]  /*13500*/  BSYNC B0 ;  /* 0x0000000000007941 */ /* 0x000fea0003800000 */
.L_x_27318:
        /* <DEDUP_REMOVED lines=10> */
.L_x_27314:
        /* <DEDUP_REMOVED lines=12> */
.L_x_27323:
[----:B------:R-:W-:-:S07]  /*13670*/  IMAD.MOV.U32 R184, RZ, RZ, R32 ;  /* 0x000000ffffb87224 */ /* 0x000fce00078e0020 */
.L_x_27324:
[----:B------:R-:W-:Y:S05]  /*13680*/  BSYNC B0 ;  /* 0x0000000000007941 */ /* 0x000fea0003800000 */
.L_x_27322:
        /* <DEDUP_REMOVED lines=16> */
.L_x_27328:
[----:B------:R-:W-:Y:S05]  /*13790*/  BSYNC B1 ;  /* 0x0000000000017941 */ /* 0x000fea0003800000 */
.L_x_27327:
        /* <DEDUP_REMOVED lines=44> */
.L_x_27326:
[----:B------:R-:W-:Y:S05]  /*13a60*/  BSYNC B0 ;  /* 0x0000000000007941 */ /* 0x000fea0003800000 */
.L_x_27325:
        /* <DEDUP_REMOVED lines=15> */
.L_x_27329:
        /* <DEDUP_REMOVED lines=12> */
.L_x_27332:
[----:B------:R-:W-:-:S07]  /*13c20*/  MOV R14, R32 ;  /* 0x00000020000e7202 */ /* 0x000fce0000000f00 */
.L_x_27333:
[----:B------:R-:W-:Y:S05]  /*13c30*/  BSYNC B0 ;  /* 0x0000000000007941 */ /* 0x000fea0003800000 */
.L_x_27331:
        /* <DEDUP_REMOVED lines=16> */
.L_x_27337:
[----:B------:R-:W-:Y:S05]  /*13d40*/  BSYNC B1 ;  /* 0x0000000000017941 */ /* 0x000fea0003800000 */
.L_x_27336:
        /* <DEDUP_REMOVED lines=44> */
.L_x_27335:
[----:B------:R-:W-:Y:S05]  /*14010*/  BSYNC B0 ;  /* 0x0000000000007941 */ /* 0x000fea0003800000 */
.L_x_27334:
        /* <DEDUP_REMOVED lines=10> */
.L_x_27330:
        /* <DEDUP_REMOVED lines=12> */
.L_x_27339:
[----:B------:R-:W-:-:S07]  /*14180*/  IMAD.MOV.U32 R194, RZ, RZ, R32 ;  /* 0x000000ffffc27224 */ /* 0x000fce00078e0020 */
.L_x_27340:
[----:B------:R-:W-:Y:S05]  /*14190*/  BSYNC B0 ;  /* 0x0000000000007941 */ /* 0x000fea0003800000 */
.L_x_27338:
        /* <DEDUP_REMOVED lines=16> */
.L_x_27344:
[----:B------:R-:W-:Y:S05]  /*142a0*/  BSYNC B1 ;  /* 0x0000000000017941 */ /* 0x000fea0003800000 */
.L_x_27343:
        /* <DEDUP_REMOVED lines=44> */
.L_x_27342:
[----:B------:R-:W-:Y:S05]  /*14570*/  BSYNC B0 ;  /* 0x0000000000007941 */ /* 0x000fea0003800000 */
.L_x_27341:
        /* <DEDUP_REMOVED lines=15> */
.L_x_27345:
        /* <DEDUP_REMOVED lines=12> */
.L_x_27348:
[----:B------:R-:W-:-:S07]  /*14730*/  MOV R15, R32 ;  /* 0x00000020000f7202 */ /* 0x000fce0000000f00 */
.L_x_27349:
[----:B------:R-:W-:Y:S05]  /*14740*/  BSYNC B0 ;  /* 0x0000000000007941 */ /* 0x000fea0003800000 */
.L_x_27347:
        /* <DEDUP_REMOVED lines=16> */
.L_x_27353:
[----:B------:R-:W-:Y:S05]  /*14850*/  BSYNC B1 ;  /* 0x0000000000017941 */ /* 0x000fea0003800000 */
.L_x_27352:
        /* <DEDUP_REMOVED lines=43> */
[----:B------:R-:W-:-:S11]  /*14b10*/  HFMA2.MMA R156, -RZ, RZ, 0, 0 ;  /* 0x00000000ff9c7435 */ /* 0x000fd600000001ff */
.L_x_27351:
[----:B------:R-:W-:Y:S05]  /*14b20*/  BSYNC B0 ;  /* 0x0000000000007941 */ /* 0x000fea0003800000 */
.L_x_27350:
        /* <DEDUP_REMOVED lines=10> */
.L_x_27346:
        /* <DEDUP_REMOVED lines=12> */
.L_x_27355:
[----:B------:R-:W-:-:S07]  /*14c90*/  IMAD.MOV.U32 R186, RZ, RZ, R32 ;  /* 0x000000ffffba7224 */ /* 0x000fce00078e0020 */
.L_x_27356:
[----:B------:R-:W-:Y:S05]  /*14ca0*/  BSYNC B0 ;  /* 0x0000000000007941 */ /* 0x000fea0003800000 */
.L_x_27354:
        /* <DEDUP_REMOVED lines=16> */
.L_x_27360:
[----:B------:R-:W-:Y:S05]  /*14db0*/  BSYNC B1 ;  /* 0x0000000000017941 */ /* 0x000fea0003800000 */
.L_x_27359:
        /* <DEDUP_REMOVED lines=44> */
.L_x_27358:
[----:B------:R-:W-:Y:S05]  /*15080*/  BSYNC B0 ;  /* 0x0000000000007941 */ /* 0x000fea0003800000 */
.L_x_27357:
        /* <DEDUP_REMOVED lines=15> */
.L_x_27361:
        /* <DEDUP_REMOVED lines=12> */
.L_x_27364:
[----:B------:R-:W-:-:S07]  /*15240*/  MOV R16, R32 ;  /* 0x0000002000107202 */ /* 0x000fce0000000f00 */
.L_x_27365:
[----:B------:R-:W-:Y:S05]  /*15250*/  BSYNC B0 ;  /* 0x0000000000007941 */ /* 0x000fea0003800000 */
.L_x_27363:
        /* <DEDUP_REMOVED lines=16> */
.L_x_27369:
[----:B------:R-:W-:Y:S05]  /*15360*/  BSYNC B1 ;  /* 0x0000000000017941 */ /* 0x000fea0003800000 */
.L_x_27368:
        /* <DEDUP_REMOVED lines=44> */
.L_x_27367:
[----:B------:R-:W-:Y:S05]  /*15630*/  BSYNC B0 ;  /* 0x0000000000007941 */ /* 0x000fea0003800000 */
.L_x_27366:
        /* <DEDUP_REMOVED lines=10> */
.L_x_27362:
        /* <DEDUP_REMOVED lines=12> */
.L_x_27371:
[----:B------:R-:W-:-:S07]  /*157a0*/  IMAD.MOV.U32 R194, RZ, RZ, R32 ;  /* 0x000000ffffc27224 */ /* 0x000fce00078e0020 */
.L_x_27372:
[----:B------:R-:W-:Y:S05]  /*157b0*/  BSYNC B0 ;  /* 0x0000000000007941 */ /* 0x000fea0003800000 */
.L_x_27370:
        /* <DEDUP_REMOVED lines=16> */
.L_x_27376:
[----:B------:R-:W-:Y:S05]  /*158c0*/  BSYNC B1 ;  /* 0x0000000000017941 */ /* 0x000fea0003800000 */
.L_x_27375:
        /* <DEDUP_REMOVED lines=44> */
.L_x_27374:
[----:B------:R-:W-:Y:S05]  /*15b90*/  BSYNC B0 ;  /* 0x0000000000007941 */ /* 0x000fea0003800000 */
.L_x_27373:
        /* <DEDUP_REMOVED lines=13> */
.L_x_27377:
        /* <DEDUP_REMOVED lines=12> */
.L_x_27380:
[----:B------:R-:W-:-:S07]  /*15d30*/  MOV R17, R32 ;  /* 0x0000002000117202 */ /* 0x000fce0000000f00 */
.L_x_27381:
[----:B------:R-:W-:Y:S05]  /*15d40*/  BSYNC B0 ;  /* 0x0000000000007941 */ /* 0x000fea0003800000 */
.L_x_27379:
        /* <DEDUP_REMOVED lines=16> */
.L_x_27385:
[----:B------:R-:W-:Y:S05]  /*15e50*/  BSYNC B1 ;  /* 0x0000000000017941 */ /* 0x000fea0003800000 */
.L_x_27384:
        /* <DEDUP_REMOVED lines=44> */
.L_x_27383:
[----:B------:R-:W-:Y:S05]  /*16120*/  BSYNC B0 ;  /* 0x0000000000007941 */ /* 0x000fea0003800000 */
.L_x_27382:
        /* <DEDUP_REMOVED lines=10> */
.L_x_27378:
        /* <DEDUP_REMOVED lines=12> */
.L_x_27387:
[----:B------:R-:W-:-:S07]  /*16290*/  IMAD.MOV.U32 R158, RZ, RZ, R32 ;  /* 0x000000ffff9e7224 */ /* 0x000fce00078e0020 */
.L_x_27388:
[----:B------:R-:W-:Y:S05]  /*162a0*/  BSYNC B0 ;  /* 0x0000000000007941 */ /* 0x000fea0003800000 */
.L_x_27386:
        /* <DEDUP_REMOVED lines=16> */
.L_x_27392:
[----:B------:R-:W-:Y:S05]  /*163b0*/  BSYNC B1 ;  /* 0x0000000000017941 */ /* 0x000fea0003800000 */
.L_x_27391:
        /* <DEDUP_REMOVED lines=44> */
.L_x_27390:
[----:B------:R-:W-:Y:S05]  /*16680*/  BSYNC B0 ;  /* 0x0000000000007941 */ /* 0x000fea0003800000 */
.L_x_27389:
        /* <DEDUP_REMOVED lines=13> */
.L_x_27393:
        /* <DEDUP_REMOVED lines=12> */
.L_x_27396:
[----:B------:R-:W-:-:S07]  /*16820*/  MOV R18, R32 ;  /* 0x0000002000127202 */ /* 0x000fce0000000f00 */
.L_x_27397:
[----:B------:R-:W-:Y:S05]  /*16830*/  BSYNC B0 ;  /* 0x0000000000007941 */ /* 0x000fea0003800000 */
.L_x_27395:
        /* <DEDUP_REMOVED lines=16> */
.L_x_27401:
[----:B------:R-:W-:Y:S05]  /*16940*/  BSYNC B1 ;  /* 0x0000000000017941 */ /* 0x000fea0003800000 */
.L_x_27400:
        /* <DEDUP_REMOVED lines=44> */
.L_x_27399:
[----:B------:R-:W-:Y:S05]  /*16c10*/  BSYNC B0 ;  /* 0x0000000000007941 */ /* 0x000fea0003800000 */
.L_x_27398:
        /* <DEDUP_REMOVED lines=10> */
.L_x_27394:
        /* <DEDUP_REMOVED lines=12> */
.L_x_27403:
[----:B------:R-:W-:-:S07]  /*16d80*/  IMAD.MOV.U32 R158, RZ, RZ, R32 ;  /* 0x000000ffff9e7224 */ /* 0x000fce00078e0020 */
.L_x_27404:
[----:B------:R-:W-:Y:S05]  /*16d90*/  BSYNC B0 ;  /* 0x0000000000007941 */ /* 0x000fea0003800000 */
.L_x_27402:
        /* <DEDUP_REMOVED lines=16> */
.L_x_27408:
[----:B------:R-:W-:Y:S05]  /*16ea0*/  BSYNC B1 ;  /* 0x0000000000017941 */ /* 0x000fea0003800000 */
.L_x_27407:
[----:B------:R-:W-:Y:S01]  /*16eb0*/  IMAD.HI.U32 R30, R3, -0x326172a9, RZ ;  /* 0xcd9e8d57031e7827 */ /* 0x000fe200078e00ff */
[----:B------:R-:W-:-:S03]  /*16ec0*/  LOP3.LUT R31, R31, UR7, R6, 0x96, !PT ;  /* 0x000000071f1f7c12 */ /* 0x000fc6000f8e9606 */
[----:B------:R-:W-:Y:S01]  /*16ed0*/  IMAD R157, R3, -0x326172a9, RZ ;  /* 0xcd9e8d57039d7824 */ /* 0x000fe200078e02ff */
[----:B------:R-:W-:Y:S01]  /*16ee0*/  LOP3.LUT R30, R30, UR6, R5, 0x96, !PT ;  /* 0x000000061e1e7c12 */ /* 0x000fe2000f8e9605 */
[----:B------:R-:W-:-:S04]  /*16ef0*/  IMAD.WIDE.U32 R190, R31, -0x326172a9, RZ ;  /* 0xcd9e8d571fbe7825 */ /* 0x000fc800078e00ff */
[----:B------:R-:W-:Y:S02]  /*16f00*/  IMAD R31, R4, -0x2daee0ad, RZ ;  /* 0xd2511f53041f7824 */ /* 0x000fe400078e02ff */
        /* <DEDUP_REMOVED lines=38> */
.L_x_27406:
[----:B------:R-:W-:Y:S05]  /*17170*/  BSYNC B0 ;  /* 0x0000000000007941 */ /* 0x000fea0003800000 */
.L_x_27405:
        /* <DEDUP_REMOVED lines=13> */
.L_x_27409:
        /* <DEDUP_REMOVED lines=12> */
.L_x_27412:
[----:B------:R-:W-:-:S07]  /*17310*/  MOV R19, R32 ;  /* 0x0000002000137202 */ /* 0x000fce0000000f00 */
.L_x_27413:
[----:B------:R-:W-:Y:S05]  /*17320*/  BSYNC B0 ;  /* 0x0000000000007941 */ /* 0x000fea0003800000 */
.L_x_27411:
        /* <DEDUP_REMOVED lines=18> */
.L_x_27417:
[----:B------:R-:W-:Y:S05]  /*17450*/  BSYNC B1 ;  /* 0x0000000000017941 */ /* 0x000fea0003800000 */
.L_x_27416:
        /* <DEDUP_REMOVED lines=44> */
.L_x_27415:
[----:B------:R-:W-:Y:S05]  /*17720*/  BSYNC B0 ;  /* 0x0000000000007941 */ /* 0x000fea0003800000 */
.L_x_27414:
        /* <DEDUP_REMOVED lines=10> */
.L_x_27410:
        /* <DEDUP_REMOVED lines=58> */
.L_x_27418:
        /* <DEDUP_REMOVED lines=15> */
.L_x_27420:
[----:B------:R-:W-:-:S07]  /*17c60*/  IMAD.MOV.U32 R198, RZ, RZ, R32 ;  /* 0x000000ffffc67224 */ /* 0x000fce00078e0020 */
.L_x_27421:
[----:B------:R-:W-:Y:S05]  /*17c70*/  BSYNC B0 ;  /* 0x0000000000007941 */ /* 0x000fea0003800000 */
.L_x_27419:
        /* <DEDUP_REMOVED lines=16> */
.L_x_27425:
[----:B------:R-:W-:Y:S05]  /*17d80*/  BSYNC B1 ;  /* 0x0000000000017941 */ /* 0x000fea0003800000 */
.L_x_27424:
        /* <DEDUP_REMOVED lines=44> */
.L_x_27423:
[----:B------:R-:W-:Y:S05]  /*18050*/  BSYNC B0 ;  /* 0x0000000000007941 */ /* 0x000fea0003800000 */
.L_x_27422:
        /* <DEDUP_REMOVED lines=15> */
.L_x_27426:
        /* <DEDUP_REMOVED lines=12> */
.L_x_27429:
[----:B------:R-:W-:-:S07]  /*18210*/  MOV R10, R32 ;  /* 0x00000020000a7202 */ /* 0x000fce0000000f00 */
.L_x_27430:
[----:B------:R-:W-:Y:S05]  /*18220*/  BSYNC B0 ;  /* 0x0000000000007941 */ /* 0x000fea0003800000 */
.L_x_27428:
        /* <DEDUP_REMOVED lines=16> */
.L_x_27434:
[----:B------:R-:W-:Y:S05]  /*18330*/  BSYNC B1 ;  /* 0x0000000000017941 */ /* 0x000fea0003800000 */
.L_x_27433:
        /* <DEDUP_REMOVED lines=44> */
.L_x_27432:
[----:B------:R-:W-:Y:S05]  /*18600*/  BSYNC B0 ;  /* 0x0000000000007941 */ /* 0x000fea0003800000 */
.L_x_27431:
        /* <DEDUP_REMOVED lines=10> */
.L_x_27427:
        /* <DEDUP_REMOVED lines=12> */
.L_x_27436:
[----:B------:R-:W-:-:S07]  /*18770*/  IMAD.MOV.U32 R193, RZ, RZ, R32 ;  /* 0x000000ffffc17224 */ /* 0x000fce00078e0020 */
.L_x_27437:
[----:B------:R-:W-:Y:S05]  /*18780*/  BSYNC B0 ;  /* 0x0000000000007941 */ /* 0x000fea0003800000 */
.L_x_27435:
        /* <DEDUP_REMOVED lines=16> */
.L_x_27441:
[----:B------:R-:W-:Y:S05]  /*18890*/  BSYNC B1 ;  /* 0x0000000000017941 */ /* 0x000fea0003800000 */
.L_x_27440:
        /* <DEDUP_REMOVED lines=44> */
.L_x_27439:
[----:B------:R-:W-:Y:S05]  /*18b60*/  BSYNC B0 ;  /* 0x0000000000007941 */ /* 0x000fea0003800000 */
.L_x_27438:
        /* <DEDUP_REMOVED lines=15> */
.L_x_27442:
        /* <DEDUP_REMOVED lines=12> */
.L_x_27445:
[----:B------:R-:W-:-:S07]  /*18d20*/  MOV R12, R32 ;  /* 0x00000020000c7202 */ /* 0x000fce0000000f00 */
.L_x_27446:
[----:B------:R-:W-:Y:S05]  /*18d30*/  BSYNC B0 ;  /* 0x0000000000007941 */ /* 0x000fea0003800000 */
.L_x_27444:
        /* <DEDUP_REMOVED lines=16> */
.L_x_27450:
[----:B------:R-:W-:Y:S05]  /*18e40*/  BSYNC B1 ;  /* 0x0000000000017941 */ /* 0x000fea0003800000 */
.L_x_27449:
        /* <DEDUP_REMOVED lines=44> */
.L_x_27448:
[----:B------:R-:W-:Y:S05]  /*19110*/  BSYNC B0 ;  /* 0x0000000000007941 */ /* 0x000fea0003800000 */
.L_x_27447:
        /* <DEDUP_REMOVED lines=10> */
.L_x_27443:
        /* <DEDUP_REMOVED lines=12> */
.L_x_27452:
[----:B------:R-:W-:-:S07]  /*19280*/  IMAD.MOV.U32 R156, RZ, RZ, R32 ;  /* 0x000000ffff9c7224 */ /* 0x000fce00078e0020 */
.L_x_27453:
[----:B------:R-:W-:Y:S05]  /*19290*/  BSYNC B0 ;  /* 0x0000000000007941 */ /* 0x000fea0003800000 */
.L_x_27451:
        /* <DEDUP_REMOVED lines=16> */
.L_x_27457:
[----:B------:R-:W-:Y:S05]  /*193a0*/  BSYNC B1 ;  /* 0x0000000000017941 */ /* 0x000fea0003800000 */
.L_x_27456:
        /* <DEDUP_REMOVED lines=44> */
.L_x_27455:
[----:B------:R-:W-:Y:S05]  /*19670*/  BSYNC B0 ;  /* 0x0000000000007941 */ /* 0x000fea0003800000 */
.L_x_27454:
        /* <DEDUP_REMOVED lines=15> */
.L_x_27458:
        /* <DEDUP_REMOVED lines=12> */
.L_x_27461:
[----:B------:R-:W-:-:S07]  /*19830*/  MOV R14, R32 ;  /* 0x00000020000e7202 */ /* 0x000fce0000000f00 */
.L_x_27462:
[----:B------:R-:W-:Y:S05]  /*19840*/  BSYNC B0 ;  /* 0x0000000000007941 */ /* 0x000fea0003800000 */
.L_x_27460:
        /* <DEDUP_REMOVED lines=16> */
.L_x_27466:
[----:B------:R-:W-:Y:S05]  /*19950*/  BSYNC B1 ;  /* 0x0000000000017941 */ /* 0x000fea0003800000 */
.L_x_27465:
        /* <DEDUP_REMOVED lines=44> */
.L_x_27464:
[----:B------:R-:W-:Y:S05]  /*19c20*/  BSYNC B0 ;  /* 0x0000000000007941 */ /* 0x000fea0003800000 */
.L_x_27463:
        /* <DEDUP_REMOVED lines=10> */
.L_x_27459:
        /* <DEDUP_REMOVED lines=12> */
.L_x_27468:
[----:B------:R-:W-:-:S07]  /*19d90*/  IMAD.MOV.U32 R156, RZ, RZ, R32 ;  /* 0x000000ffff9c7224 */ /* 0x000fce00078e0020 */
.L_x_27469:
[----:B------:R-:W-:Y:S05]  /*19da0*/  BSYNC B0 ;  /* 0x0000000000007941 */ /* 0x000fea0003800000 */
.L_x_27467:
        /* <DEDUP_REMOVED lines=16> */
.L_x_27473:
[----:B------:R-:W-:Y:S05]  /*19eb0*/  BSYNC B1 ;  /* 0x0000000000017941 */ /* 0x000fea0003800000 */
.L_x_27472:
        /* <DEDUP_REMOVED lines=44> */
.L_x_27471:
[----:B------:R-:W-:Y:S05]  /*1a180*/  BSYNC B0 ;  /* 0x0000000000007941 */ /* 0x000fea0003800000 */
.L_x_27470:
        /* <DEDUP_REMOVED lines=15> */
.L_x_27474:
        /* <DEDUP_REMOVED lines=12> */
.L_x_27477:
[----:B------:R-:W-:-:S07]  /*1a340*/  MOV R15, R32 ;  /* 0x00000020000f7202 */ /* 0x000fce0000000f00 */
.L_x_27478:
[----:B------:R-:W-:Y:S05]  /*1a350*/  BSYNC B0 ;  /* 0x0000000000007941 */ /* 0x000fea0003800000 */
.L_x_27476:
        /* <DEDUP_REMOVED lines=16> */
.L_x_27482:
[----:B------:R-:W-:Y:S05]  /*1a460*/  BSYNC B1 ;  /* 0x0000000000017941 */ /* 0x000fea0003800000 */
.L_x_27481:
        /* <DEDUP_REMOVED lines=44> */
.L_x_27480:
[----:B------:R-:W-:Y:S05]  /*1a730*/  BSYNC B0 ;  /* 0x0000000000007941 */ /* 0x000fea0003800000 */
.L_x_27479:
        /* <DEDUP_REMOVED lines=10> */
.L_x_27475:
        /* <DEDUP_REMOVED lines=12> */
.L_x_27484:
[----:B------:R-:W-:-:S07]  /*1a8a0*/  IMAD.MOV.U32 R197, RZ, RZ, R32 ;  /* 0x000000ffffc57224 */ /* 0x000fce00078e0020 */
.L_x_27485:
[----:B------:R-:W-:Y:S05]  /*1a8b0*/  BSYNC B0 ;  /* 0x0000000000007941 */ /* 0x000fea0003800000 */
.L_x_27483:
        /* <DEDUP_REMOVED lines=16> */
.L_x_27489:
[----:B------:R-:W-:Y:S05]  /*1a9c0*/  BSYNC B1 ;  /* 0x0000000000017941 */ /* 0x000fea0003800000 */
.L_x_27488:
        /* <DEDUP_REMOVED lines=44> */
.L_x_27487:
[----:B------:R-:W-:Y:S05]  /*1ac90*/  BSYNC B0 ;  /* 0x0000000000007941 */ /* 0x000fea0003800000 */
.L_x_27486:
        /* <DEDUP_REMOVED lines=15> */
.L_x_27490:
        /* <DEDUP_REMOVED lines=12> */
.L_x_27493:
[----:B------:R-:W-:-:S07]  /*1ae50*/  MOV R16, R32 ;  /* 0x0000002000107202 */ /* 0x000fce0000000f00 */
.L_x_27494:
[----:B------:R-:W-:Y:S05]  /*1ae60*/  BSYNC B0 ;  /* 0x0000000000007941 */ /* 0x000fea0003800000 */
.L_x_27492:
        /* <DEDUP_REMOVED lines=16> */
.L_x_27498:
[----:B------:R-:W-:Y:S05]  /*1af70*/  BSYNC B1 ;  /* 0x0000000000017941 */ /* 0x000fea0003800000 */
.L_x_27497:
        /* <DEDUP_REMOVED lines=44> */
.L_x_27496:
[----:B------:R-:W-:Y:S05]  /*1b240*/  BSYNC B0 ;  /* 0x0000000000007941 */ /* 0x000fea0003800000 */
.L_x_27495:
        /* <DEDUP_REMOVED lines=10> */
.L_x_27491:
        /* <DEDUP_REMOVED lines=12> */
.L_x_27500:
[----:B------:R-:W-:-:S07]  /*1b3b0*/  IMAD.MOV.U32 R199, RZ, RZ, R32 ;  /* 0x000000ffffc77224 */ /* 0x000fce00078e0020 */
.L_x_27501:
[----:B------:R-:W-:Y:S05]  /*1b3c0*/  BSYNC B0 ;  /* 0x0000000000007941 */ /* 0x000fea0003800000 */
.L_x_27499:
        /* <DEDUP_REMOVED lines=16> */
.L_x_27505:
[----:B------:R-:W-:Y:S05]  /*1b4d0*/  BSYNC B1 ;  /* 0x0000000000017941 */ /* 0x000fea0003800000 */
.L_x_27504:
        /* <DEDUP_REMOVED lines=44> */
.L_x_27503:
[----:B------:R-:W-:Y:S05]  /*1b7a0*/  BSYNC B0 ;  /* 0x0000000000007941 */ /* 0x000fea0003800000 */
.L_x_27502:
        /* <DEDUP_REMOVED lines=13> */
.L_x_27506:
        /* <DEDUP_REMOVED lines=12> */
.L_x_27509:
[----:B------:R-:W-:-:S07]  /*1b940*/  MOV R17, R32 ;  /* 0x0000002000117202 */ /* 0x000fce0000000f00 */
.L_x_27510:
[----:B------:R-:W-:Y:S05]  /*1b950*/  BSYNC B0 ;  /* 0x0000000000007941 */ /* 0x000fea0003800000 */
.L_x_27508:
        /* <DEDUP_REMOVED lines=16> */
.L_x_27514:
[----:B------:R-:W-:Y:S05]  /*1ba60*/  BSYNC B1 ;  /* 0x0000000000017941 */ /* 0x000fea0003800000 */
.L_x_27513:
        /* <DEDUP_REMOVED lines=44> */
.L_x_27512:
[----:B------:R-:W-:Y:S05]  /*1bd30*/  BSYNC B0 ;  /* 0x0000000000007941 */ /* 0x000fea0003800000 */
.L_x_27511:
        /* <DEDUP_REMOVED lines=10> */
.L_x_27507:
        /* <DEDUP_REMOVED lines=12> */
.L_x_27516:
[----:B------:R-:W-:-:S07]  /*1bea0*/  IMAD.MOV.U32 R158, RZ, RZ, R32 ;  /* 0x000000ffff9e7224 */ /* 0x000fce00078e0020 */
.L_x_27517:
[----:B------:R-:W-:Y:S05]  /*1beb0*/  BSYNC B0 ;  /* 0x0000000000007941 */ /* 0x000fea0003800000 */
.L_x_27515:
        /* <DEDUP_REMOVED lines=16> */
.L_x_27521:
[----:B------:R-:W-:Y:S05]  /*1bfc0*/  BSYNC B1 ;  /* 0x0000000000017941 */ /* 0x000fea0003800000 */
.L_x_27520:
        /* <DEDUP_REMOVED lines=44> */
.L_x_27519:
[----:B------:R-:W-:Y:S05]  /*1c290*/  BSYNC B0 ;  /* 0x0000000000007941 */ /* 0x000fea0003800000 */
.L_x_27518:
        /* <DEDUP_REMOVED lines=13> */
.L_x_27522:
        /* <DEDUP_REMOVED lines=12> */
.L_x_27525:
[----:B------:R-:W-:-:S07]  /*1c430*/  MOV R18, R32 ;  /* 0x0000002000127202 */ /* 0x000fce0000000f00 */
.L_x_27526:
[----:B------:R-:W-:Y:S05]  /*1c440*/  BSYNC B0 ;  /* 0x0000000000007941 */ /* 0x000fea0003800000 */
.L_x_27524:
        /* <DEDUP_REMOVED lines=16> */
.L_x_27530:
[----:B------:R-:W-:Y:S05]  /*1c550*/  BSYNC B1 ;  /* 0x0000000000017941 */ /* 0x000fea0003800000 */
.L_x_27529:
        /* <DEDUP_REMOVED lines=44> */
.L_x_27528:
[----:B------:R-:W-:Y:S05]  /*1c820*/  BSYNC B0 ;  /* 0x0000000000007941 */ /* 0x000fea0003800000 */
.L_x_27527:
        /* <DEDUP_REMOVED lines=10> */
.L_x_27523:
        /* <DEDUP_REMOVED lines=12> */
.L_x_27532:
[----:B------:R-:W-:-:S07]  /*1c990*/  IMAD.MOV.U32 R158, RZ, RZ, R32 ;  /* 0x000000ffff9e7224 */ /* 0x000fce00078e0020 */
.L_x_27533:
[----:B------:R-:W-:Y:S05]  /*1c9a0*/  BSYNC B0 ;  /* 0x0000000000007941 */ /* 0x000fea0003800000 */
.L_x_27531:
        /* <DEDUP_REMOVED lines=16> */
.L_x_27537:
[----:B------:R-:W-:Y:S05]  /*1cab0*/  BSYNC B1 ;  /* 0x0000000000017941 */ /* 0x000fea0003800000 */
.L_x_27536:
        /* <DEDUP_REMOVED lines=44> */
.L_x_27535:
[----:B------:R-:W-:Y:S05]  /*1cd80*/  BSYNC B0 ;  /* 0x0000000000007941 */ /* 0x000fea0003800000 */
.L_x_27534:
        /* <DEDUP_REMOVED lines=13> */
.L_x_27538:
        /* <DEDUP_REMOVED lines=12> */
.L_x_27541:
[----:B------:R-:W-:-:S07]  /*1cf20*/  MOV R19, R32 ;  /* 0x0000002000137202 */ /* 0x000fce0000000f00 */
.L_x_27542:
[----:B------:R-:W-:Y:S05]  /*1cf30*/  BSYNC B0 ;  /* 0x0000000000007941 */ /* 0x000fea0003800000 */
.L_x_27540:
        /* <DEDUP_REMOVED lines=18> */
.L_x_27546:
[----:B------:R-:W-:Y:S05]  /*1d060*/  BSYNC B1 ;  /* 0x0000000000017941 */ /* 0x000fea0003800000 */
.L_x_27545:
        /* <DEDUP_REMOVED lines=44> */
.L_x_27544:
[----:B------:R-:W-:Y:S05]  /*1d330*/  BSYNC B0 ;  /* 0x0000000000007941 */ /* 0x000fea0003800000 */
.L_x_27543:
        /* <DEDUP_REMOVED lines=10> */
.L_x_27539:
        /* <DEDUP_REMOVED lines=58> */
.L_x_27547:
        /* <DEDUP_REMOVED lines=15> */
.L_x_27549:
[----:B------:R-:W-:-:S07]  /*1d870*/  IMAD.MOV.U32 R208, RZ, RZ, R32 ;  /* 0x000000ffffd07224 */ /* 0x000fce00078e0020 */
.L_x_27550:
[----:B------:R-:W-:Y:S05]  /*1d880*/  BSYNC B0 ;  /* 0x0000000000007941 */ /* 0x000fea0003800000 */
.L_x_27548:
        /* <DEDUP_REMOVED lines=16> */
.L_x_27554:
[----:B------:R-:W-:Y:S05]  /*1d990*/  BSYNC B1 ;  /* 0x0000000000017941 */ /* 0x000fea0003800000 */
.L_x_27553:
        /* <DEDUP_REMOVED lines=44> */
.L_x_27552:
[----:B------:R-:W-:Y:S05]  /*1dc60*/  BSYNC B0 ;  /* 0x0000000000007941 */ /* 0x000fea0003800000 */
.L_x_27551:
        /* <DEDUP_REMOVED lines=15> */
.L_x_27555:
        /* <DEDUP_REMOVED lines=12> */
.L_x_27558:
[----:B------:R-:W-:-:S07]  /*1de20*/  MOV R10, R32 ;  /* 0x00000020000a7202 */ /* 0x000fce0000000f00 */
.L_x_27559:
[----:B------:R-:W-:Y:S05]  /*1de30*/  BSYNC B0 ;  /* 0x0000000000007941 */ /* 0x000fea0003800000 */
.L_x_27557:
        /* <DEDUP_REMOVED lines=16> */
.L_x_27563:
[----:B------:R-:W-:Y:S05]  /*1df40*/  BSYNC B1 ;  /* 0x0000000000017941 */ /* 0x000fea0003800000 */
.L_x_27562:
        /* <DEDUP_REMOVED lines=44> */
.L_x_27561:
[----:B------:R-:W-:Y:S05]  /*1e210*/  BSYNC B0 ;  /* 0x0000000000007941 */ /* 0x000fea0003800000 */
.L_x_27560:
        /* <DEDUP_REMOVED lines=10> */
.L_x_27556:
        /* <DEDUP_REMOVED lines=12> */
.L_x_27565:
[----:B------:R-:W-:-:S07]  /*1e380*/  IMAD.MOV.U32 R208, RZ, RZ, R32 ;  /* 0x000000ffffd07224 */ /* 0x000fce00078e0020 */
.L_x_27566:
[----:B------:R-:W-:Y:S05]  /*1e390*/  BSYNC B0 ;  /* 0x0000000000007941 */ /* 0x000fea0003800000 */
.L_x_27564:
        /* <DEDUP_REMOVED lines=16> */
.L_x_27570:
[----:B------:R-:W-:Y:S05]  /*1e4a0*/  BSYNC B1 ;  /* 0x0000000000017941 */ /* 0x000fea0003800000 */
.L_x_27569:
        /* <DEDUP_REMOVED lines=44> */
.L_x_27568:
[----:B------:R-:W-:Y:S05]  /*1e770*/  BSYNC B0 ;  /* 0x0000000000007941 */ /* 0x000fea0003800000 */
.L_x_27567:
        /* <DEDUP_REMOVED lines=15> */
.L_x_27571:
        /* <DEDUP_REMOVED lines=12> */
.L_x_27574:
[----:B------:R-:W-:-:S07]  /*1e930*/  MOV R12, R32 ;  /* 0x00000020000c7202 */ /* 0x000fce0000000f00 */
.L_x_27575:
[----:B------:R-:W-:Y:S05]  /*1e940*/  BSYNC B0 ;  /* 0x0000000000007941 */ /* 0x000fea0003800000 */
.L_x_27573:
        /* <DEDUP_REMOVED lines=16> */
.L_x_27579:
[----:B------:R-:W-:Y:S05]  /*1ea50*/  BSYNC B1 ;  /* 0x0000000000017941 */ /* 0x000fea0003800000 */
.L_x_27578:
        /* <DEDUP_REMOVED lines=44> */
.L_x_27577:
[----:B------:R-:W-:Y:S05]  /*1ed20*/  BSYNC B0 ;  /* 0x0000000000007941 */ /* 0x000fea0003800000 */
.L_x_27576:
        /* <DEDUP_REMOVED lines=10> */
.L_x_27572:
        /* <DEDUP_REMOVED lines=12> */
.L_x_27581:
[----:B------:R-:W-:-:S07]  /*1ee90*/  IMAD.MOV.U32 R156, RZ, RZ, R32 ;  /* 0x000000ffff9c7224 */ /* 0x000fce00078e0020 */
.L_x_27582:
[----:B------:R-:W-:Y:S05]  /*1eea0*/  BSYNC B0 ;  /* 0x0000000000007941 */ /* 0x000fea0003800000 */
.L_x_27580:
        /* <DEDUP_REMOVED lines=16> */
.L_x_27586:
[----:B------:R-:W-:Y:S05]  /*1efb0*/  BSYNC B1 ;  /* 0x0000000000017941 */ /* 0x000fea0003800000 */
.L_x_27585:
        /* <DEDUP_REMOVED lines=44> */
.L_x_27584:
[----:B------:R-:W-:Y:S05]  /*1f280*/  BSYNC B0 ;  /* 0x0000000000007941 */ /* 0x000fea0003800000 */
.L_x_27583:
        /* <DEDUP_REMOVED lines=15> */
.L_x_27587:
        /* <DEDUP_REMOVED lines=12> */
.L_x_27590:
[----:B------:R-:W-:-:S07]  /*1f440*/  MOV R14, R32 ;  /* 0x00000020000e7202 */ /* 0x000fce0000000f00 */
.L_x_27591:
[----:B------:R-:W-:Y:S05]  /*1f450*/  BSYNC B0 ;  /* 0x0000000000007941 */ /* 0x000fea0003800000 */
.L_x_27589:
        /* <DEDUP_REMOVED lines=16> */
.L_x_27595:
[----:B------:R-:W-:Y:S05]  /*1f560*/  BSYNC B1 ;  /* 0x0000000000017941 */ /* 0x000fea0003800000 */
.L_x_27594:
        /* <DEDUP_REMOVED lines=44> */
.L_x_27593:
[----:B------:R-:W-:Y:S05]  /*1f830*/  BSYNC B0 ;  /* 0x0000000000007941 */ /* 0x000fea0003800000 */
.L_x_27592:
        /* <DEDUP_REMOVED lines=10> */
.L_x_27588:
        /* <DEDUP_REMOVED lines=12> */
.L_x_27597:
[----:B------:R-:W-:-:S07]  /*1f9a0*/  IMAD.MOV.U32 R156, RZ, RZ, R32 ;  /* 0x000000ffff9c7224 */ /* 0x000fce00078e0020 */
.L_x_27598:
[----:B------:R-:W-:Y:S05]  /*1f9b0*/  BSYNC B0 ;  /* 0x0000000000007941 */ /* 0x000fea0003800000 */
.L_x_27596:
        /* <DEDUP_REMOVED lines=16> */
.L_x_27602:
[----:B------:R-:W-:Y:S05]  /*1fac0*/  BSYNC B1 ;  /* 0x0000000000017941 */ /* 0x000fea0003800000 */
.L_x_27601:
        /* <DEDUP_REMOVED lines=44> */
.L_x_27600:
[----:B------:R-:W-:Y:S05]  /*1fd90*/  BSYNC B0 ;  /* 0x0000000000007941 */ /* 0x000fea0003800000 */
.L_x_27599:
        /* <DEDUP_REMOVED lines=15> */
.L_x_27603:
        /* <DEDUP_REMOVED lines=12> */
.L_x_27606:
[----:B------:R-:W-:-:S07]  /*1ff50*/  MOV R15, R32 ;  /* 0x00000020000f7202 */ /* 0x000fce0000000f00 */
.L_x_27607:
[----:B------:R-:W-:Y:S05]  /*1ff60*/  BSYNC B0 ;  /* 0x0000000000007941 */ /* 0x000fea0003800000 */
.L_x_27605:
        /* <DEDUP_REMOVED lines=16> */
.L_x_27611:
[----:B------:R-:W-:Y:S05]  /*20070*/  BSYNC B1 ;  /* 0x0000000000017941 */ /* 0x000fea0003800000 */
.L_x_27610:
        /* <DEDUP_REMOVED lines=44> */
.L_x_27609:
[----:B------:R-:W-:Y:S05]  /*20340*/  BSYNC B0 ;  /* 0x0000000000007941 */ /* 0x000fea0003800000 */
.L_x_27608:
        /* <DEDUP_REMOVED lines=10> */
.L_x_27604:
        /* <DEDUP_REMOVED lines=12> */
.L_x_27613:
[----:B------:R-:W-:-:S07]  /*204b0*/  IMAD.MOV.U32 R206, RZ, RZ, R32 ;  /* 0x000000ffffce7224 */ /* 0x000fce00078e0020 */
.L_x_27614:
[----:B------:R-:W-:Y:S05]  /*204c0*/  BSYNC B0 ;  /* 0x0000000000007941 */ /* 0x000fea0003800000 */
.L_x_27612:
        /* <DEDUP_REMOVED lines=16> */
.L_x_27618:
[----:B------:R-:W-:Y:S05]  /*205d0*/  BSYNC B1 ;  /* 0x0000000000017941 */ /* 0x000fea0003800000 */
.L_x_27617:
        /* <DEDUP_REMOVED lines=44> */
.L_x_27616:
[----:B------:R-:W-:Y:S05]  /*208a0*/  BSYNC B0 ;  /* 0x0000000000007941 */ /* 0x000fea0003800000 */
.L_x_27615:
        /* <DEDUP_REMOVED lines=15> */
.L_x_27619:
        /* <DEDUP_REMOVED lines=12> */
.L_x_27622:
[----:B------:R-:W-:-:S07]  /*20a60*/  MOV R16, R32 ;  /* 0x0000002000107202 */ /* 0x000fce0000000f00 */
.L_x_27623:
[----:B------:R-:W-:Y:S05]  /*20a70*/  BSYNC B0 ;  /* 0x0000000000007941 */ /* 0x000fea0003800000 */
.L_x_27621:
        /* <DEDUP_REMOVED lines=16> */
.L_x_27627:
[----:B------:R-:W-:Y:S05]  /*20b80*/  BSYNC B1 ;  /* 0x0000000000017941 */ /* 0x000fea0003800000 */
.L_x_27626:
        /* <DEDUP_REMOVED lines=44> */
.L_x_27625:
[----:B------:R-:W-:Y:S05]  /*20e50*/  BSYNC B0 ;  /* 0x0000000000007941 */ /* 0x000fea0003800000 */
.L_x_27624:
        /* <DEDUP_REMOVED lines=10> */
.L_x_27620:
        /* <DEDUP_REMOVED lines=12> */
.L_x_27629:
[----:B------:R-:W-:-:S07]  /*20fc0*/  IMAD.MOV.U32 R210, RZ, RZ, R32 ;  /* 0x000000ffffd27224 */ /* 0x000fce00078e0020 */
.L_x_27630:
[----:B------:R-:W-:Y:S05]  /*20fd0*/  BSYNC B0 ;  /* 0x0000000000007941 */ /* 0x000fea0003800000 */
.L_x_27628:
        /* <DEDUP_REMOVED lines=16> */
.L_x_27634:
[----:B------:R-:W-:Y:S05]  /*210e0*/  BSYNC B1 ;  /* 0x0000000000017941 */ /* 0x000fea0003800000 */
.L_x_27633:
        /* <DEDUP_REMOVED lines=44> */
.L_x_27632:
[----:B------:R-:W-:Y:S05]  /*213b0*/  BSYNC B0 ;  /* 0x0000000000007941 */ /* 0x000fea0003800000 */
.L_x_27631:
        /* <DEDUP_REMOVED lines=13> */
.L_x_27635:
        /* <DEDUP_REMOVED lines=12> */
.L_x_27638:
[----:B------:R-:W-:-:S07]  /*21550*/  MOV R17, R32 ;  /* 0x0000002000117202 */ /* 0x000fce0000000f00 */
.L_x_27639:
[----:B------:R-:W-:Y:S05]  /*21560*/  BSYNC B0 ;  /* 0x0000000000007941 */ /* 0x000fea0003800000 */
.L_x_27637:
        /* <DEDUP_REMOVED lines=16> */
.L_x_27643:
[----:B------:R-:W-:Y:S05]  /*21670*/  BSYNC B1 ;  /* 0x0000000000017941 */ /* 0x000fea0003800000 */
.L_x_27642:
        /* <DEDUP_REMOVED lines=44> */
.L_x_27641:
[----:B------:R-:W-:Y:S05]  /*21940*/  BSYNC B0 ;  /* 0x0000000000007941 */ /* 0x000fea0003800000 */
.L_x_27640:
        /* <DEDUP_REMOVED lines=10> */
.L_x_27636:
        /* <DEDUP_REMOVED lines=12> */
.L_x_27645:
[----:B------:R-:W-:-:S07]  /*21ab0*/  IMAD.MOV.U32 R158, RZ, RZ, R32 ;  /* 0x000000ffff9e7224 */ /* 0x000fce00078e0020 */
.L_x_27646:
[----:B------:R-:W-:Y:S05]  /*21ac0*/  BSYNC B0 ;  /* 0x0000000000007941 */ /* 0x000fea0003800000 */
.L_x_27644:
        /* <DEDUP_REMOVED lines=16> */
.L_x_27650:
[----:B------:R-:W-:Y:S05]  /*21bd0*/  BSYNC B1 ;  /* 0x0000000000017941 */ /* 0x000fea0003800000 */
.L_x_27649:
        /* <DEDUP_REMOVED lines=44> */
.L_x_27648:
[----:B------:R-:W-:Y:S05]  /*21ea0*/  BSYNC B0 ;  /* 0x0000000000007941 */ /* 0x000fea0003800000 */
.L_x_27647:
        /* <DEDUP_REMOVED lines=13> */
.L_x_27651:
        /* <DEDUP_REMOVED lines=12> */
.L_x_27654:
[----:B------:R-:W-:-:S07]  /*22040*/  MOV R18, R32 ;  /* 0x0000002000127202 */ /* 0x000fce0000000f00 */
.L_x_27655:
[----:B------:R-:W-:Y:S05]  /*22050*/  BSYNC B0 ;  /* 0x0000000000007941 */ /* 0x000fea0003800000 */
.L_x_27653:
        /* <DEDUP_REMOVED lines=16> */
.L_x_27659:
[----:B------:R-:W-:Y:S05]  /*22160*/  BSYNC B1 ;  /* 0x0000000000017941 */ /* 0x000fea0003800000 */
.L_x_27658:
        /* <DEDUP_REMOVED lines=44> */
.L_x_27657:
[----:B------:R-:W-:Y:S05]  /*22430*/  BSYNC B0 ;  /* 0x0000000000007941 */ /* 0x000fea0003800000 */
.L_x_27656:
        /* <DEDUP_REMOVED lines=10> */
.L_x_27652:
        /* <DEDUP_REMOVED lines=12> */
.L_x_27661:
[----:B------:R-:W-:-:S07]  /*225a0*/  IMAD.MOV.U32 R158, RZ, RZ, R32 ;  /* 0x000000ffff9e7224 */ /* 0x000fce00078e0020 */
.L_x_27662:
[----:B------:R-:W-:Y:S05]  /*225b0*/  BSYNC B0 ;  /* 0x0000000000007941 */ /* 0x000fea0003800000 */
.L_x_27660:
        /* <DEDUP_REMOVED lines=16> */
.L_x_27666:
[----:B------:R-:W-:Y:S05]  /*226c0*/  BSYNC B1 ;  /* 0x0000000000017941 */ /* 0x000fea0003800000 */
.L_x_27665:
        /* <DEDUP_REMOVED lines=44> */
.L_x_27664:
[----:B------:R-:W-:Y:S05]  /*22990*/  BSYNC B0 ;  /* 0x0000000000007941 */ /* 0x000fea0003800000 */
.L_x_27663:
        /* <DEDUP_REMOVED lines=13> */
.L_x_27667:
        /* <DEDUP_REMOVED lines=12> */
.L_x_27670:
[----:B------:R-:W-:-:S07]  /*22b30*/  MOV R19, R32 ;  /* 0x0000002000137202 */ /* 0x000fce0000000f00 */
.L_x_27671:
[----:B------:R-:W-:Y:S05]  /*22b40*/  BSYNC B0 ;  /* 0x0000000000007941 */ /* 0x000fea0003800000 */
.L_x_27669:
        /* <DEDUP_REMOVED lines=18> */
.L_x_27675:
[----:B------:R-:W-:Y:S05]  /*22c70*/  BSYNC B1 ;  /* 0x0000000000017941 */ /* 0x000fea0003800000 */
.L_x_27674:
        /* <DEDUP_REMOVED lines=44> */
.L_x_27673:
[----:B------:R-:W-:Y:S05]  /*22f40*/  BSYNC B0 ;  /* 0x0000000000007941 */ /* 0x000fea0003800000 */
.L_x_27672:
        /* <DEDUP_REMOVED lines=10> */
.L_x_27668:
        /* <DEDUP_REMOVED lines=30> */
[----:B0-----:R-:W-:Y:S01]  /*231d0*/  @P0 IMAD.WIDE.U32 R212, R211, 0x10, R212 ;  /* 0x00000010d3d40825 */ /* 0x001fe200078e00d4 */
[----:B------:R-:W-:-:S02]  /*231e0*/  LOP3.LUT R215, R215, R223, R217, 0xfe, !PT ;  /* 0x000000dfd7d77212 */ /* 0x000fc400078efed9 */
[----:B------:R-:W-:Y:S01]  /*231f0*/  LOP3.LUT R214, R220, R221, RZ, 0xfc, !PT ;  /* 0x000000dddcd67212 */ /* 0x000fe200078efcff */
        /* <DEDUP_REMOVED lines=25> */
.L_x_27676:
        /* <DEDUP_REMOVED lines=15> */
.L_x_27678:
[----:B------:R-:W-:-:S07]  /*23480*/  IMAD.MOV.U32 R214, RZ, RZ, R32 ;  /* 0x000000ffffd67224 */ /* 0x000fce00078e0020 */
.L_x_27679:
[----:B------:R-:W-:Y:S05]  /*23490*/  BSYNC B0 ;  /* 0x0000000000007941 */ /* 0x000fea0003800000 */
.L_x_27677:
        /* <DEDUP_REMOVED lines=16> */
.L_x_27683:
[----:B------:R-:W-:Y:S05]  /*235a0*/  BSYNC B1 ;  /* 0x0000000000017941 */ /* 0x000fea0003800000 */
.L_x_27682:
        /* <DEDUP_REMOVED lines=44> */
.L_x_27681:
[----:B------:R-:W-:Y:S05]  /*23870*/  BSYNC B0 ;  /* 0x0000000000007941 */ /* 0x000fea0003800000 */
.L_x_27680:
        /* <DEDUP_REMOVED lines=15> */
.L_x_27684:
        /* <DEDUP_REMOVED lines=12> */
.L_x_27687:
[----:B------:R-:W-:-:S07]  /*23a30*/  MOV R10, R32 ;  /* 0x00000020000a7202 */ /* 0x000fce0000000f00 */
.L_x_27688:
[----:B------:R-:W-:Y:S05]  /*23a40*/  BSYNC B0 ;  /* 0x0000000000007941 */ /* 0x000fea0003800000 */
.L_x_27686:
        /* <DEDUP_REMOVED lines=16> */
.L_x_27692:
[----:B------:R-:W-:Y:S05]  /*23b50*/  BSYNC B1 ;  /* 0x0000000000017941 */ /* 0x000fea0003800000 */
.L_x_27691:
        /* <DEDUP_REMOVED lines=44> */
.L_x_27690:
[----:B------:R-:W-:Y:S05]  /*23e20*/  BSYNC B0 ;  /* 0x0000000000007941 */ /* 0x000fea0003800000 */
.L_x_27689:
        /* <DEDUP_REMOVED lines=10> */
.L_x_27685:
        /* <DEDUP_REMOVED lines=12> */
.L_x_27694:
[----:B------:R-:W-:-:S07]  /*23f90*/  IMAD.MOV.U32 R213, RZ, RZ, R32 ;  /* 0x000000ffffd57224 */ /* 0x000fce00078e0020 */
.L_x_27695:
[----:B------:R-:W-:Y:S05]  /*23fa0*/  BSYNC B0 ;  /* 0x0000000000007941 */ /* 0x000fea0003800000 */
.L_x_27693:
        /* <DEDUP_REMOVED lines=16> */
.L_x_27699:
[----:B------:R-:W-:Y:S05]  /*240b0*/  BSYNC B1 ;  /* 0x0000000000017941 */ /* 0x000fea0003800000 */
.L_x_27698:
        /* <DEDUP_REMOVED lines=44> */
.L_x_27697:
[----:B------:R-:W-:Y:S05]  /*24380*/  BSYNC B0 ;  /* 0x0000000000007941 */ /* 0x000fea0003800000 */
.L_x_27696:
        /* <DEDUP_REMOVED lines=15> */
.L_x_27700:
        /* <DEDUP_REMOVED lines=12> */
.L_x_27703:
[----:B------:R-:W-:-:S07]  /*24540*/  MOV R12, R32 ;  /* 0x00000020000c7202 */ /* 0x000fce0000000f00 */
.L_x_27704:
[----:B------:R-:W-:Y:S05]  /*24550*/  BSYNC B0 ;  /* 0x0000000000007941 */ /* 0x000fea0003800000 */
.L_x_27702:
        /* <DEDUP_REMOVED lines=16> */
.L_x_27708:
[----:B------:R-:W-:Y:S05]  /*24660*/  BSYNC B1 ;  /* 0x0000000000017941 */ /* 0x000fea0003800000 */
.L_x_27707:
        /* <DEDUP_REMOVED lines=44> */
.L_x_27706:
[----:B------:R-:W-:Y:S05]  /*24930*/  BSYNC B0 ;  /* 0x0000000000007941 */ /* 0x000fea0003800000 */
.L_x_27705:
        /* <DEDUP_REMOVED lines=10> */
.L_x_27701:
        /* <DEDUP_REMOVED lines=12> */
.L_x_27710:
[----:B------:R-:W-:-:S07]  /*24aa0*/  IMAD.MOV.U32 R156, RZ, RZ, R32 ;  /* 0x000000ffff9c7224 */ /* 0x000fce00078e0020 */
.L_x_27711:
[----:B------:R-:W-:Y:S05]  /*24ab0*/  BSYNC B0 ;  /* 0x0000000000007941 */ /* 0x000fea0003800000 */
.L_x_27709:
        /* <DEDUP_REMOVED lines=16> */
.L_x_27715:
[----:B------:R-:W-:Y:S05]  /*24bc0*/  BSYNC B1 ;  /* 0x0000000000017941 */ /* 0x000fea0003800000 */
.L_x_27714:
        /* <DEDUP_REMOVED lines=44> */
.L_x_27713:
[----:B------:R-:W-:Y:S05]  /*24e90*/  BSYNC B0 ;  /* 0x0000000000007941 */ /* 0x000fea0003800000 */
.L_x_27712:
        /* <DEDUP_REMOVED lines=15> */
.L_x_27716:
        /* <DEDUP_REMOVED lines=12> */
.L_x_27719:
[----:B------:R-:W-:-:S07]  /*25050*/  MOV R14, R32 ;  /* 0x00000020000e7202 */ /* 0x000fce0000000f00 */
.L_x_27720:
[----:B------:R-:W-:Y:S05]  /*25060*/  BSYNC B0 ;  /* 0x0000000000007941 */ /* 0x000fea0003800000 */
.L_x_27718:
        /* <DEDUP_REMOVED lines=16> */
.L_x_27724:
[----:B------:R-:W-:Y:S05]  /*25170*/  BSYNC B1 ;  /* 0x0000000000017941 */ /* 0x000fea0003800000 */
.L_x_27723:
        /* <DEDUP_REMOVED lines=44> */
.L_x_27722:
[----:B------:R-:W-:Y:S05]  /*25440*/  BSYNC B0 ;  /* 0x0000000000007941 */ /* 0x000fea0003800000 */
.L_x_27721:
        /* <DEDUP_REMOVED lines=10> */
.L_x_27717:
        /* <DEDUP_REMOVED lines=12> */
.L_x_27726:
[----:B------:R-:W-:-:S07]  /*255b0*/  IMAD.MOV.U32 R156, RZ, RZ, R32 ;  /* 0x000000ffff9c7224 */ /* 0x000fce00078e0020 */
.L_x_27727:
[----:B------:R-:W-:Y:S05]  /*255c0*/  BSYNC B0 ;  /* 0x0000000000007941 */ /* 0x000fea0003800000 */
.L_x_27725:
        /* <DEDUP_REMOVED lines=16> */
.L_x_27731:
[----:B------:R-:W-:Y:S05]  /*256d0*/  BSYNC B1 ;  /* 0x0000000000017941 */ /* 0x000fea0003800000 */
.L_x_27730:
        /* <DEDUP_REMOVED lines=44> */
.L_x_27729:
[----:B------:R-:W-:Y:S05]  /*259a0*/  BSYNC B0 ;  /* 0x0000000000007941 */ /* 0x000fea0003800000 */
.L_x_27728:
        /* <DEDUP_REMOVED lines=15> */
.L_x_27732:
        /* <DEDUP_REMOVED lines=12> */
.L_x_27735:
[----:B------:R-:W-:-:S07]  /*25b60*/  MOV R15, R32 ;  /* 0x00000020000f7202 */ /* 0x000fce0000000f00 */
.L_x_27736:
[----:B------:R-:W-:Y:S05]  /*25b70*/  BSYNC B0 ;  /* 0x0000000000007941 */ /* 0x000fea0003800000 */
.L_x_27734:
        /* <DEDUP_REMOVED lines=16> */
.L_x_27740:
[----:B------:R-:W-:Y:S05]  /*25c80*/  BSYNC B1 ;  /* 0x0000000000017941 */ /* 0x000fea0003800000 */
.L_x_27739:
        /* <DEDUP_REMOVED lines=44> */
.L_x_27738:
[----:B------:R-:W-:Y:S05]  /*25f50*/  BSYNC B0 ;  /* 0x0000000000007941 */ /* 0x000fea0003800000 */
.L_x_27737:
        /* <DEDUP_REMOVED lines=10> */
.L_x_27733:
        /* <DEDUP_REMOVED lines=12> */
.L_x_27742:
[----:B------:R-:W-:-:S07]  /*260c0*/  IMAD.MOV.U32 R216, RZ, RZ, R32 ;  /* 0x000000ffffd87224 */ /* 0x000fce00078e0020 */
.L_x_27743:
[----:B------:R-:W-:Y:S05]  /*260d0*/  BSYNC B0 ;  /* 0x0000000000007941 */ /* 0x000fea0003800000 */
.L_x_27741:
        /* <DEDUP_REMOVED lines=16> */
.L_x_27747:
[----:B------:R-:W-:Y:S05]  /*261e0*/  BSYNC B1 ;  /* 0x0000000000017941 */ /* 0x000fea0003800000 */
.L_x_27746:
        /* <DEDUP_REMOVED lines=44> */
.L_x_27745:
[----:B------:R-:W-:Y:S05]  /*264b0*/  BSYNC B0 ;  /* 0x0000000000007941 */ /* 0x000fea0003800000 */
.L_x_27744:
        /* <DEDUP_REMOVED lines=15> */
.L_x_27748:
        /* <DEDUP_REMOVED lines=12> */
.L_x_27751:
[----:B------:R-:W-:-:S07]  /*26670*/  MOV R16, R32 ;  /* 0x0000002000107202 */ /* 0x000fce0000000f00 */
.L_x_27752:
[----:B------:R-:W-:Y:S05]  /*26680*/  BSYNC B0 ;  /* 0x0000000000007941 */ /* 0x000fea0003800000 */
.L_x_27750:
        /* <DEDUP_REMOVED lines=16> */
.L_x_27756:
[----:B------:R-:W-:Y:S05]  /*26790*/  BSYNC B1 ;  /* 0x0000000000017941 */ /* 0x000fea0003800000 */
.L_x_27755:
        /* <DEDUP_REMOVED lines=44> */
.L_x_27754:
[----:B------:R-:W-:Y:S05]  /*26a60*/  BSYNC B0 ;  /* 0x0000000000007941 */ /* 0x000fea0003800000 */
.L_x_27753:
        /* <DEDUP_REMOVED lines=10> */
.L_x_27749:
        /* <DEDUP_REMOVED lines=12> */
.L_x_27758:
[----:B------:R-:W-:-:S07]  /*26bd0*/  IMAD.MOV.U32 R217, RZ, RZ, R32 ;  /* 0x000000ffffd97224 */ /* 0x000fce00078e0020 */
.L_x_27759:
[----:B------:R-:W-:Y:S05]  /*26be0*/  BSYNC B0 ;  /* 0x0000000000007941 */ /* 0x000fea0003800000 */
.L_x_27757:
        /* <DEDUP_REMOVED lines=16> */
.L_x_27763:
[----:B------:R-:W-:Y:S05]  /*26cf0*/  BSYNC B1 ;  /* 0x0000000000017941 */ /* 0x000fea0003800000 */
.L_x_27762:
        /* <DEDUP_REMOVED lines=44> */
.L_x_27761:
[----:B------:R-:W-:Y:S05]  /*26fc0*/  BSYNC B0 ;  /* 0x0000000000007941 */ /* 0x000fea0003800000 */
.L_x_27760:
        /* <DEDUP_REMOVED lines=13> */
.L_x_27764:
        /* <DEDUP_REMOVED lines=12> */
.L_x_27767:
[----:B------:R-:W-:-:S07]  /*27160*/  MOV R17, R32 ;  /* 0x0000002000117202 */ /* 0x000fce0000000f00 */
.L_x_27768:
[----:B------:R-:W-:Y:S05]  /*27170*/  BSYNC B0 ;  /* 0x0000000000007941 */ /* 0x000fea0003800000 */
.L_x_27766:
        /* <DEDUP_REMOVED lines=16> */
.L_x_27772:
[----:B------:R-:W-:Y:S05]  /*27280*/  BSYNC B1 ;  /* 0x0000000000017941 */ /* 0x000fea0003800000 */
.L_x_27771:
        /* <DEDUP_REMOVED lines=44> */
.L_x_27770:
[----:B------:R-:W-:Y:S05]  /*27550*/  BSYNC B0 ;  /* 0x0000000000007941 */ /* 0x000fea0003800000 */
.L_x_27769:
        /* <DEDUP_REMOVED lines=10> */
.L_x_27765:
        /* <DEDUP_REMOVED lines=12> */
.L_x_27774:
[----:B------:R-:W-:-:S07]  /*276c0*/  IMAD.MOV.U32 R158, RZ, RZ, R32 ;  /* 0x000000ffff9e7224 */ /* 0x000fce00078e0020 */
.L_x_27775:
[----:B------:R-:W-:Y:S05]  /*276d0*/  BSYNC B0 ;  /* 0x0000000000007941 */ /* 0x000fea0003800000 */
.L_x_27773:
        /* <DEDUP_REMOVED lines=16> */
.L_x_27779:
[----:B------:R-:W-:Y:S05]  /*277e0*/  BSYNC B1 ;  /* 0x0000000000017941 */ /* 0x000fea0003800000 */
.L_x_27778:
        /* <DEDUP_REMOVED lines=44> */
.L_x_27777:
[----:B------:R-:W-:Y:S05]  /*27ab0*/  BSYNC B0 ;  /* 0x0000000000007941 */ /* 0x000fea0003800000 */
.L_x_27776:
        /* <DEDUP_REMOVED lines=13> */
.L_x_27780:
        /* <DEDUP_REMOVED lines=12> */
.L_x_27783:
[----:B------:R-:W-:-:S07]  /*27c50*/  MOV R18, R32 ;  /* 0x0000002000127202 */ /* 0x000fce0000000f00 */
.L_x_27784:
[----:B------:R-:W-:Y:S05]  /*27c60*/  BSYNC B0 ;  /* 0x0000000000007941 */ /* 0x000fea0003800000 */
.L_x_27782:
        /* <DEDUP_REMOVED lines=16> */
.L_x_27788:
[----:B------:R-:W-:Y:S05]  /*27d70*/  BSYNC B1 ;  /* 0x0000000000017941 */ /* 0x000fea0003800000 */
.L_x_27787:
        /* <DEDUP_REMOVED lines=44> */
.L_x_27786:
[----:B------:R-:W-:Y:S05]  /*28040*/  BSYNC B0 ;  /* 0x0000000000007941 */ /* 0x000fea0003800000 */
.L_x_27785:
        /* <DEDUP_REMOVED lines=10> */
.L_x_27781:
        /* <DEDUP_REMOVED lines=12> */
.L_x_27790:
[----:B------:R-:W-:-:S07]  /*281b0*/  IMAD.MOV.U32 R158, RZ, RZ, R32 ;  /* 0x000000ffff9e7224 */ /* 0x000fce00078e0020 */
.L_x_27791:
[----:B------:R-:W-:Y:S05]  /*281c0*/  BSYNC B0 ;  /* 0x0000000000007941 */ /* 0x000fea0003800000 */
.L_x_27789:
        /* <DEDUP_REMOVED lines=16> */
.L_x_27795:
[----:B------:R-:W-:Y:S05]  /*282d0*/  BSYNC B1 ;  /* 0x0000000000017941 */ /* 0x000fea0003800000 */
.L_x_27794:
        /* <DEDUP_REMOVED lines=44> */
.L_x_27793:
[----:B------:R-:W-:Y:S05]  /*285a0*/  BSYNC B0 ;  /* 0x0000000000007941 */ /* 0x000fea0003800000 */
.L_x_27792:
        /* <DEDUP_REMOVED lines=13> */
.L_x_27796:
        /* <DEDUP_REMOVED lines=12> */
.L_x_27799:
[----:B------:R-:W-:-:S07]  /*28740*/  MOV R19, R32 ;  /* 0x0000002000137202 */ /* 0x000fce0000000f00 */
.L_x_27800:
[----:B------:R-:W-:Y:S05]  /*28750*/  BSYNC B0 ;  /* 0x0000000000007941 */ /* 0x000fea0003800000 */
.L_x_27798:
        /* <DEDUP_REMOVED lines=16> */
.L_x_27804:
[----:B------:R-:W-:Y:S05]  /*28860*/  BSYNC B1 ;  /* 0x0000000000017941 */ /* 0x000fea0003800000 */
.L_x_27803:
        /* <DEDUP_REMOVED lines=44> */
.L_x_27802:
[----:B------:R-:W-:Y:S05]  /*28b30*/  BSYNC B0 ;  /* 0x0000000000007941 */ /* 0x000fea0003800000 */
.L_x_27801:
        /* <DEDUP_REMOVED lines=10> */
.L_x_27797:
        /* <DEDUP_REMOVED lines=9> */
[C---:B------:R-:W-:Y:S02]  /*28c70*/  LOP3.LUT P6, RZ, R20.reuse, 0x8, RZ, 0xc0, !PT ;  /* 0x0000000814ff7812 */ /* 0x040fe400078cc0ff */
[----:B------:R-:W-:Y:S01]  /*28c80*/  LOP3.LUT P5, RZ, R20, 0x4, RZ, 0xc0, !PT ;  /* 0x0000000414ff7812 */ /* 0x000fe200078ac0ff */
[----:B------:R-:W-:Y:S01]  /*28c90*/  FADD.FTZ R27, R156, R21 ;  /* 0x000000159c1b7221 */ /* 0x000fe20000010000 */
[----:B------:R-:W-:Y:S02]  /*28ca0*/  LOP3.LUT R219, R219, R25, R26, 0xfe, !PT ;  /* 0x00000019dbdb7212 */ /* 0x000fe400078efe1a */
        /* <DEDUP_REMOVED lines=8> */
[----:B------:R-:W-:Y:S02]  /*28d30*/  SEL R167, RZ, 0x1, P2 ;  /* 0x00000001ffa77807 */ /* 0x000fe40001000000 */
[----:B------:R-:W-:Y:S01]  /*28d40*/  SEL R220, RZ, 0x1, P1 ;  /* 0x00000001ffdc7807 */ /* 0x000fe20000800000 */
[----:B------:R-:W-:Y:S01]  /*28d50*/  FADD.FTZ R156, R27, R28 ;  /* 0x0000001c1b9c7221 */ /* 0x000fe20000010000 */
[----:B------:R-:W-:Y:S02]  /*28d60*/  LOP3.LUT R159, R159, R219, R167, 0xfe, !PT ;  /* 0x000000db9f9f7212 */ /* 0x000fe400078efea7 */
[----:B------:R-:W-:Y:S01]  /*28d70*/  LOP3.LUT P1, RZ, R7, 0xff, RZ, 0xc0, !PT ;  /* 0x000000ff07ff7812 */ /* 0x000fe2000782c0ff */
[----:B------:R-:W-:Y:S01]  /*28d80*/  FADD.FTZ R27, R156, R35 ;  /* 0x000000239c1b7221 */ /* 0x000fe20000010000 */
[----:B------:R-:W-:Y:S02]  /*28d90*/  SHF.R.U32.HI R219, RZ, 0x5, R0 ;  /* 0x00000005ffdb7819 */ /* 0x000fe40000011600 */
        /* <DEDUP_REMOVED lines=50> */
[----:B------:R-:W-:-:S03]  /*290c0*/  F2FP.F16.F32.PACK_AB R156, R214, R212 ;  /* 0x000000d4d69c723e */ /* 0x000fc600000000ff */
[----:B------:R-:W-:Y:S01]  /*290d0*/  FADD.FTZ R166, R26, R213 ;  /* 0x000000d51aa67221 */ /* 0x000fe20000010000 */
[----:B------:R-:W-:Y:S01]  /*290e0*/  LOP3.LUT R26, R167, R220, RZ, 0xfc, !PT ;  /* 0x000000dca71a7212 */ /* 0x000fe200078efcff */
[----:B------:R0:W-:Y:S02]  /*290f0*/  STG.E.128 desc[UR4][R172.64], R156 ;  /* 0x0000009cac007986 */ /* 0x0001e4000c101d04 */
[----:B------:R-:W-:Y:S02]  /*29100*/  FADD.FTZ R25, R166, R215 ;  /* 0x000000d7a6197221 */ /* 0x000fe40000010000 */
[----:B------:R0:W-:Y:S02]  /*29110*/  STG.E.64 desc[UR4][R168.64], R26 ;  /* 0x0000001aa8007986 */ /* 0x0001e4000c101b04 */
[----:B------:R-:W-:Y:S01]  /*29120*/  FADD.FTZ R166, R25, R216 ;  /* 0x000000d819a67221 */ /* 0x000fe20000010000 */
[----:B------:R-:W-:-:S03]  /*29130*/  LOP3.LUT R25, R219, 0x7fffffc, RZ, 0xc0, !PT ;  /* 0x07fffffcdb197812 */ /* 0x000fc600078ec0ff */
[----:B------:R-:W-:-:S04]  /*29140*/  FADD.FTZ R7, R166, R217 ;  /* 0x000000d9a6077221 */ /* 0x000fc80000010000 */
        /* <DEDUP_REMOVED lines=22> */
.L_x_27805:
        /* <DEDUP_REMOVED lines=18> */
[C---:B------:R-:W-:Y:S01]  /*293d0*/  FADD.FTZ R156, -R26.reuse, R21 ;  /* 0x000000151a9c7221 */ /* 0x040fe20000010100 */
[----:B------:R-:W-:Y:S01]  /*293e0*/  FFMA.FTZ R7, R7, R7, RZ ;  /* 0x0000000707077223 */ /* 0x000fe200000100ff */
[----:B------:R-:W-:-:S03]  /*293f0*/  FADD.FTZ R158, -R26, R24 ;  /* 0x000000181a9e7221 */ /* 0x000fc60000010100 */
[----:B------:R-:W-:Y:S01]  /*29400*/  FFMA.FTZ R7, R166, R166, R7 ;  /* 0x000000a6a6077223 */ /* 0x000fe20000010007 */
        /* <DEDUP_REMOVED lines=114> */
.L_x_27818:
[----:B------:R-:W2:Y:S01]  /*29b30*/  @!P2 S2R R156, SR_CgaCtaId ;  /* 0x00000000009ca919 */ /* 0x000ea20000008800 */
[----:B------:R-:W-:Y:S01]  /*29b40*/  LOP3.LUT R158, R0, 0x1f, RZ, 0xc0, !PT ;  /* 0x0000001f009e7812 */ /* 0x000fe200078ec0ff */
[----:B-1----:R-:W-:Y:S01]  /*29b50*/  FADD.FTZ R27, R157, R166 ;  /* 0x000000a69d1b7221 */ /* 0x002fe20000010000 */
[----:B------:R-:W-:Y:S01]  /*29b60*/  @!P2 MOV R7, 0x400 ;  /* 0x000004000007a802 */ /* 0x000fe20000000f00 */
[----:B------:R-:W-:Y:S05]  /*29b70*/  WARPSYNC.ALL ;  /* 0x0000000000007948 */ /* 0x000fea0003800000 */
[----:B------:R-:W-:Y:S02]  /*29b80*/  ISETP.GT.U32.AND P3, PT, R158, 0x3, PT ;  /* 0x000000039e00780c */ /* 0x000fe40003f64070 */
[----:B------:R-:W-:-:S02]  /*29b90*/  LOP3.LUT R219, R219, 0x3, RZ, 0xc0, !PT ;  /* 0x00000003dbdb7812 */ /* 0x000fc400078ec0ff */
[----:B------:R-:W-:-:S09]  /*29ba0*/  PLOP3.LUT P4, PT, PT, PT, UP0, 0x40, 0x0 ;  /* 0x000000000000781c */ /* 0x000fd20003f8e808 */
[----:B------:R-:W1:Y:S01]  /*29bb0*/  @!P3 S2R R159, SR_CgaCtaId ;  /* 0x00000000009fb919 */ /* 0x000e620000008800 */
[----:B--2---:R-:W-:Y:S01]  /*29bc0*/  @!P2 LEA R156, R156, R7, 0x18 ;  /* 0x000000079c9ca211 */ /* 0x004fe200078ec0ff */
[C---:B------:R-:W-:Y:S02]  /*29bd0*/  @!P2 IMAD.IADD R7, R25.reuse, 0x1, R219 ;  /* 0x000000011907a824 */ /* 0x040fe400078e02db */
[----:B------:R-:W-:-:S03]  /*29be0*/  @!P3 IMAD.IADD R25, R25, 0x1, R158 ;  /* 0x000000011919b824 */ /* 0x000fc600078e029e */
[----:B------:R-:W-:Y:S02]  /*29bf0*/  @!P2 LEA R7, R7, R156, 0x3 ;  /* 0x0000009c0707a211 */ /* 0x000fe400078e18ff */
[----:B------:R-:W-:-:S03]  /*29c00*/  @!P3 MOV R156, 0x400 ;  /* 0x00000400009cb802 */ /* 0x000fc60000000f00 */
[----:B------:R2:W-:Y:S01]  /*29c10*/  @!P2 STS.64 [R7], R26 ;  /* 0x0000001a0700a388 */ /* 0x0005e20000000a00 */
[----:B------:R-:W-:Y:S01]  /*29c20*/  BAR.SYNC.DEFER_BLOCKING 0x0 ;  /* 0x0000000000007b1d */ /* 0x000fe20000010000 */
[----:B------:R-:W-:Y:S02]  /*29c30*/  LOP3.LUT P2, RZ, R219, 0x1f, R0, 0xf8, !PT ;  /* 0x0000001fdbff7812 */ /* 0x000fe4000784f800 */
[----:B-1----:R-:W-:Y:S02]  /*29c40*/  @!P3 LEA R156, R159, R156, 0x18 ;  /* 0x0000009c9f9cb211 */ /* 0x002fe400078ec0ff */
[----:B--2---:R-:W-:Y:S02]  /*29c50*/  CS2R R26, SRZ ;  /* 0x00000000001a7805 */ /* 0x004fe4000001ff00 */
[----:B------:R-:W-:Y:S01]  /*29c60*/  @!P3 LEA R156, R25, R156, 0x3 ;  /* 0x0000009c199cb211 */ /* 0x000fe200078e18ff */
[----:B------:R-:W-:Y:S01]  /*29c70*/  IMAD.MOV.U32 R25, RZ, RZ, RZ ;  /* 0x000000ffff197224 */ /* 0x000fe200078e00ff */
[----:B------:R-:W-:-:S05]  /*29c80*/  @!P3 MOV R25, 0x700 ;  /* 0x000007000019b802 */ /* 0x000fca0000000f00 */
[----:B------:R-:W1:Y:S04]  /*29c90*/  SHFL.DOWN PT, R158, R25, 0x2, 0x1f ;  /* 0x08401f00199e7f89 */ /* 0x000e6800000e0000 */
[----:B------:R2:W0:Y:S01]  /*29ca0*/  @!P3 LDS.64 R26, [R156] ;  /* 0x000000009c1ab984 */ /* 0x0004220000000a00 */
[----:B------:R-:W-:Y:S02]  /*29cb0*/  PLOP3.LUT P3, PT, PT, PT, UP0, 0x40, 0x0 ;  /* 0x000000000000781c */ /* 0x000fe40003f6e808 */
        /* <DEDUP_REMOVED lines=31> */
[----:B------:R-:W-:-:S03]  /*29eb0*/  FMUL.FTZ R156, R156, R172 ;  /* 0x000000ac9c9c7220 */ /* 0x000fc60000410000 */
[----:B------:R-:W1:Y:S01]  /*29ec0*/  SHFL.IDX PT, R25, R25, RZ, 0x1f ;  /* 0x00001fff19197589 */ /* 0x000e6200000e0000 */
[----:B------:R-:W-:Y:S02]  /*29ed0*/  FFMA.FTZ R158, R7, R156, R26 ;  /* 0x0000009c079e7223 */ /* 0x000fe4000001001a */
[----:B------:R-:W2:Y:S04]  /*29ee0*/  @!P2 LDC.64 R156, c[0x0][0x250] ;  /* 0x00009400ff9cab82 */ /* 0x000ea80000000a00 */
[----:B------:R-:W0:Y:S01]  /*29ef0*/  SHFL.IDX PT, R158, R158, RZ, 0x1f ;  /* 0x00001fff9e9e7589 */ /* 0x000e2200000e0000 */
[C---:B-1----:R-:W-:Y:S01]  /*29f00*/  FMUL.FTZ R7, R25.reuse, R25 ;  /* 0x0000001919077220 */ /* 0x042fe20000410000 */
[----:B------:R-:W-:Y:S01]  /*29f10*/  FSEL R159, R25, RZ, P4 ;  /* 0x000000ff199f7208 */ /* 0x000fe20002000000 */
[----:B--2---:R-:W-:-:S03]  /*29f20*/  @!P2 IMAD.WIDE R156, R2, 0x4, R156 ;  /* 0x00000004029ca825 */ /* 0x004fc600078e029c */
[----:B------:R-:W-:Y:S01]  /*29f30*/  FSEL R26, R7, RZ, !P3 ;  /* 0x000000ff071a7208 */ /* 0x000fe20005800000 */
        /* <DEDUP_REMOVED lines=26> */
[C---:B-1----:R-:W-:Y:S01]  /*2a0e0*/  FMUL.FTZ R168, R166.reuse, R21 ;  /* 0x00000015a6a87220 */ /* 0x042fe20000410000 */
        /* <DEDUP_REMOVED lines=33> */
[C---:B------:R-:W-:Y:S01]  /*2a300*/  FMUL.FTZ R21, R166.reuse, R22 ;  /* 0x00000016a6157220 */ /* 0x040fe20000410000 */
[----:B------:R-:W-:Y:S01]  /*2a310*/  FADD.FTZ R159, -R159, R194 ;  /* 0x000000c29f9f7221 */ /* 0x000fe20000010100 */
        /* <DEDUP_REMOVED lines=9> */
[----:B0-----:R-:W-:-:S04]  /*2a3b0*/  @!P2 IMAD.WIDE R26, R2, 0x4, R26 ;  /* 0x00000004021aa825 */ /* 0x001fc800078e021a */
[C---:B------:R-:W-:Y:S01]  /*2a3c0*/  FMUL.FTZ R227, R166.reuse, R9 ;  /* 0x00000009a6e37220 */ /* 0x040fe20000410000 */
[C---:B------:R-:W-:Y:S01]  /*2a3d0*/  FMUL.FTZ R229, R166.reuse, R13 ;  /* 0x0000000da6e57220 */ /* 0x040fe20000410000 */
[----:B------:R-:W-:Y:S01]  /*2a3e0*/  F2FP.F16.F32.PACK_AB R158, R23, R160 ;  /* 0x000000a0179e723e */ /* 0x000fe200000000ff */
[C---:B------:R-:W-:Y:S01]  /*2a3f0*/  FMUL.FTZ R204, R166.reuse, R28 ;  /* 0x0000001ca6cc7220 */ /* 0x040fe20000410000 */
[----:B------:R-:W0:Y:S01]  /*2a400*/  LDC.64 R22, c[0x0][0x2b8] ;  /* 0x0000ae00ff167b82 */ /* 0x000e220000000a00 */
[----:B------:R1:W-:Y:S01]  /*2a410*/  @!P2 STG.E desc[UR4][R156.64], R25 ;  /* 0x000000199c00a986 */ /* 0x0003e2000c101904 */
[----:B------:R-:W-:Y:S01]  /*2a420*/  FFMA.FTZ R168, R99, R168, R155 ;  /* 0x000000a863a87223 */ /* 0x000fe2000001009b */
[----:B------:R-:W-:Y:S01]  /*2a430*/  FFMA.FTZ R204, R95, R204, R151 ;  /* 0x000000cc5fcc7223 */ /* 0x000fe20000010097 */
[----:B------:R-:W-:Y:S01]  /*2a440*/  FMUL.FTZ R13, R166, R161 ;  /* 0x000000a1a60d7220 */ /* 0x000fe20000410000 */
[----:B------:R2:W-:Y:S01]  /*2a450*/  @!P2 STG.E desc[UR4][R26.64], R166 ;  /* 0x000000a61a00a986 */ /* 0x0005e2000c101904 */
[----:B------:R-:W-:Y:S01]  /*2a460*/  LEA R160, P2, R8, UR18, 0x4 ;  /* 0x0000001208a07c11 */ /* 0x000fe2000f8420ff */
[----:B------:R-:W-:Y:S01]  /*2a470*/  FMUL.FTZ R194, R166, R170 ;  /* 0x000000aaa6c27220 */ /* 0x000fe20000410000 */
[----:B------:R-:W-:Y:S01]  /*2a480*/  F2FP.F16.F32.PACK_AB R159, R204, R159 ;  /* 0x0000009fcc9f723e */ /* 0x000fe200000000ff */
[----:B------:R-:W-:Y:S01]  /*2a490*/  FMUL.FTZ R35, R166, R35 ;  /* 0x00000023a6237220 */ /* 0x000fe20000410000 */
[----:B------:R-:W-:Y:S01]  /*2a4a0*/  LEA.HI.X R161, R8, UR19, RZ, 0x4, P2 ;  /* 0x0000001308a17c11 */ /* 0x000fe200090f24ff */
[C---:B------:R-:W-:Y:S01]  /*2a4b0*/  FMUL.FTZ R162, R166.reuse, R162 ;  /* 0x000000a2a6a27220 */ /* 0x040fe20000410000 */
[----:B------:R-:W-:Y:S01]  /*2a4c0*/  FMUL.FTZ R163, R166, R163 ;  /* 0x000000a3a6a37220 */ /* 0x000fe20000410000 */
[----:B-1----:R-:W-:Y:S01]  /*2a4d0*/  FFMA.FTZ R156, R96, R227, R152 ;  /* 0x000000e3609c7223 */ /* 0x002fe20000010098 */
[----:B------:R-:W-:Y:S01]  /*2a4e0*/  FFMA.FTZ R157, R98, R229, R154 ;  /* 0x000000e5629d7223 */ /* 0x000fe2000001009a */
[C---:B------:R-:W-:Y:S01]  /*2a4f0*/  FMUL.FTZ R25, R166.reuse, R165 ;  /* 0x000000a5a6197220 */ /* 0x040fe20000410000 */
[C---:B------:R-:W-:Y:S01]  /*2a500*/  FMUL.FTZ R172, R166.reuse, R164 ;  /* 0x000000a4a6ac7220 */ /* 0x040fe20000410000 */
[C---:B------:R-:W-:Y:S01]  /*2a510*/  FMUL.FTZ R231, R166.reuse, R174 ;  /* 0x000000aea6e77220 */ /* 0x040fe20000410000 */
[----:B------:R-:W-:Y:S01]  /*2a520*/  F2FP.F16.F32.PACK_AB R156, R21, R156 ;  /* 0x0000009c159c723e */ /* 0x000fe200000000ff */
[----:B------:R-:W-:Y:S01]  /*2a530*/  FMUL.FTZ R174, R166, R175 ;  /* 0x000000afa6ae7220 */ /* 0x000fe20000410000 */
[----:B------:R-:W-:Y:S01]  /*2a540*/  F2FP.F16.F32.PACK_AB R157, R168, R157 ;  /* 0x0000009da89d723e */ /* 0x000fe200000000ff */
        /* <DEDUP_REMOVED lines=9> */
[----:B--2---:R-:W-:Y:S01]  /*2a5e0*/  FFMA.FTZ R26, R84, R163, R140 ;  /* 0x000000a3541a7223 */ /* 0x004fe2000001008c */
[----:B------:R-:W-:Y:S01]  /*2a5f0*/  FFMA.FTZ R21, R85, R172, R141 ;  /* 0x000000ac55157223 */ /* 0x000fe2000001008d */
        /* <DEDUP_REMOVED lines=10> */
[C---:B------:R-:W-:Y:S01]  /*2a6a0*/  FMUL.FTZ R9, R166.reuse, R184 ;  /* 0x000000b8a6097220 */ /* 0x040fe20000410000 */
[----:B------:R-:W-:Y:S01]  /*2a6b0*/  FMUL.FTZ R164, R166, R187 ;  /* 0x000000bba6a47220 */ /* 0x000fe20000410000 */
[----:B------:R-:W-:Y:S01]  /*2a6c0*/  F2FP.F16.F32.PACK_AB R27, R194, R25 ;  /* 0x00000019c21b723e */ /* 0x000fe200000000ff */
[----:B------:R-:W-:Y:S01]  /*2a6d0*/  FMUL.FTZ R179, R166, R169 ;  /* 0x000000a9a6b37220 */ /* 0x000fe20000410000 */
[----:B------:R-:W-:Y:S01]  /*2a6e0*/  F2FP.F16.F32.PACK_AB R26, R21, R26 ;  /* 0x0000001a151a723e */ /* 0x000fe200000000ff */
[----:B0-----:R-:W-:Y:S01]  /*2a6f0*/  IMAD.WIDE.U32 R168, R171, 0x10, R22 ;  /* 0x00000010aba87825 */ /* 0x001fe200078e0016 */
[----:B------:R-:W-:-:S03]  /*2a700*/  F2FP.F16.F32.PACK_AB R25, R162, R13 ;  /* 0x0000000da219723e */ /* 0x000fc600000000ff */
[----:B------:R-:W-:Y:S01]  /*2a710*/  FFMA.FTZ R9, R74, R9, R130 ;  /* 0x000000094a097223 */ /* 0x000fe20000010082 */
[----:B------:R-:W-:Y:S01]  /*2a720*/  F2FP.F16.F32.PACK_AB R24, R24, R35 ;  /* 0x000000231818723e */ /* 0x000fe200000000ff */
[----:B-1----:R-:W-:Y:S01]  /*2a730*/  FFMA.FTZ R158, R77, R208, R133 ;  /* 0x000000d04d9e7223 */ /* 0x002fe20000010085 */
[----:B------:R-:W-:Y:S01]  /*2a740*/  FFMA.FTZ R156, R81, R174, R137 ;  /* 0x000000ae519c7223 */ /* 0x000fe20000010089 */
[----:B------:R-:W-:Y:S01]  /*2a750*/  IMAD.WIDE.U32 R160, R29, 0x10, R22 ;  /* 0x000000101da07825 */ /* 0x000fe200078e0016 */
[----:B------:R-:W-:-:S03]  /*2a760*/  F2FP.F16.F32.PACK_AB R159, R210, R237 ;  /* 0x000000edd29f723e */ /* 0x000fc600000000ff */
[----:B------:R-:W-:Y:S01]  /*2a770*/  FFMA.FTZ R164, R75, R164, R131 ;  /* 0x000000a44ba47223 */ /* 0x000fe20000010083 */
[----:B------:R-:W-:Y:S01]  /*2a780*/  F2FP.F16.F32.PACK_AB R158, R158, R235 ;  /* 0x000000eb9e9e723e */ /* 0x000fe200000000ff */
[----:B------:R-:W-:Y:S01]  /*2a790*/  FMUL.FTZ R165, R166, R186 ;  /* 0x000000baa6a57220 */ /* 0x000fe20000410000 */
[----:B------:R-:W-:Y:S01]  /*2a7a0*/  F2FP.F16.F32.PACK_AB R157, R206, R233 ;  /* 0x000000e9ce9d723e */ /* 0x000fe200000000ff */
[----:B------:R-:W-:Y:S01]  /*2a7b0*/  FMUL.FTZ R170, R166, R189 ;  /* 0x000000bda6aa7220 */ /* 0x000fe20000410000 */
[----:B------:R-:W-:Y:S01]  /*2a7c0*/  F2FP.F16.F32.PACK_AB R156, R156, R231 ;  /* 0x000000e79c9c723e */ /* 0x000fe200000000ff */
[C---:B------:R-:W-:Y:S01]  /*2a7d0*/  FMUL.FTZ R203, R166.reuse, R203 ;  /* 0x000000cba6cb7220 */ /* 0x040fe20000410000 */
[C---:B------:R-:W-:Y:S01]  /*2a7e0*/  FMUL.FTZ R178, R166.reuse, R205 ;  /* 0x000000cda6b27220 */ /* 0x040fe20000410000 */
[----:B------:R0:W-:Y:S01]  /*2a7f0*/  STG.E.128 desc[UR4][R160.64], R24 ;  /* 0x00000018a0007986 */ /* 0x0001e2000c101d04 */
[C---:B------:R-:W-:Y:S01]  /*2a800*/  FMUL.FTZ R183, R166.reuse, R183 ;  /* 0x000000b7a6b77220 */ /* 0x040fe20000410000 */
[C---:B------:R-:W-:Y:S01]  /*2a810*/  FMUL.FTZ R28, R166.reuse, R185 ;  /* 0x000000b9a61c7220 */ /* 0x040fe20000410000 */
[C---:B------:R-:W-:Y:S01]  /*2a820*/  FMUL.FTZ R175, R166.reuse, R188 ;  /* 0x000000bca6af7220 */ /* 0x040fe20000410000 */
[----:B------:R1:W-:Y:S01]  /*2a830*/  STG.E.128 desc[UR4][R168.64], R156 ;  /* 0x0000009ca8007986 */ /* 0x0003e2000c101d04 */
[----:B------:R-:W-:Y:S01]  /*2a840*/  FMUL.FTZ R176, R166, R191 ;  /* 0x000000bfa6b07220 */ /* 0x000fe20000410000 */
        /* <DEDUP_REMOVED lines=12> */
[----:B0-----:R-:W-:Y:S01]  /*2a910*/  F2FP.F16.F32.PACK_AB R161, R164, R9 ;  /* 0x00000009a4a1723e */ /* 0x001fe200000000ff */
[----:B------:R-:W-:Y:S01]  /*2a920*/  FFMA.FTZ R9, R57, R178, R113 ;  /* 0x000000b239097223 */ /* 0x000fe20000010071 */
[C---:B------:R-:W-:Y:S01]  /*2a930*/  FMUL.FTZ R186, R166.reuse, R173 ;  /* 0x000000ada6ba7220 */ /* 0x040fe20000410000 */
[----:B------:R-:W-:Y:S01]  /*2a940*/  FMUL.FTZ R209, R166, R209 ;  /* 0x000000d1a6d17220 */ /* 0x000fe20000410000 */
[----:B-1----:R-:W-:Y:S01]  /*2a950*/  FFMA.FTZ R156, R56, R203, R112 ;  /* 0x000000cb389c7223 */ /* 0x002fe20000010070 */
        /* <DEDUP_REMOVED lines=37> */
[----:B------:R-:W-:Y:S01]  /*2abb0*/  IMAD.WIDE.U32 R166, R181, 0x10, R22 ;  /* 0x00000010b5a67825 */ /* 0x000fe200078e0016 */
[----:B------:R-:W-:-:S02]  /*2abc0*/  F2FP.F16.F32.PACK_AB R163, R176, R163 ;  /* 0x000000a3b0a3723e */ /* 0x000fc400000000ff */
[----:B------:R-:W-:Y:S01]  /*2abd0*/  F2FP.F16.F32.PACK_AB R160, R28, R183 ;  /* 0x000000b71ca0723e */ /* 0x000fe200000000ff */
[--C-:B------:R-:W-:Y:S01]  /*2abe0*/  IMAD.WIDE.U32 R190, R190, 0x10, R22.reuse ;  /* 0x00000010bebe7825 */ /* 0x100fe200078e0016 */
[----:B------:R-:W-:Y:S02]  /*2abf0*/  F2FP.F16.F32.PACK_AB R27, R202, R199 ;  /* 0x000000c7ca1b723e */ /* 0x000fe400000000ff */
[----:B------:R-:W-:Y:S01]  /*2ac00*/  F2FP.F16.F32.PACK_AB R26, R26, R197 ;  /* 0x000000c51a1a723e */ /* 0x000fe200000000ff */
[----:B------:R-:W-:Y:S01]  /*2ac10*/  IMAD.WIDE.U32 R22, R201, 0x10, R22 ;  /* 0x00000010c9167825 */ /* 0x000fe200078e0016 */
[----:B------:R-:W-:Y:S01]  /*2ac20*/  F2FP.F16.F32.PACK_AB R25, R198, R193 ;  /* 0x000000c1c619723e */ /* 0x000fe200000000ff */
[----:B------:R0:W-:Y:S01]  /*2ac30*/  STG.E.128 desc[UR4][R166.64], R160 ;  /* 0x000000a0a6007986 */ /* 0x0001e2000c101d04 */
[----:B------:R-:W-:Y:S01]  /*2ac40*/  F2FP.F16.F32.PACK_AB R24, R24, R11 ;  /* 0x0000000b1818723e */ /* 0x000fe200000000ff */
[----:B------:R-:W-:Y:S01]  /*2ac50*/  VIADD R2, R2, UR20 ;  /* 0x0000001402027c36 */ /* 0x000fe20008000000 */
[----:B------:R-:W-:-:S02]  /*2ac60*/  F2FP.F16.F32.PACK_AB R159, R192, R159 ;  /* 0x0000009fc09f723e */ /* 0x000fc400000000ff */
[----:B------:R-:W-:Y:S01]  /*2ac70*/  F2FP.F16.F32.PACK_AB R158, R13, R158 ;  /* 0x0000009e0d9e723e */ /* 0x000fe200000000ff */
[----:B------:R0:W-:Y:S01]  /*2ac80*/  STG.E.128 desc[UR4][R190.64], R24 ;  /* 0x00000018be007986 */ /* 0x0001e2000c101d04 */
[----:B------:R-:W-:Y:S02]  /*2ac90*/  F2FP.F16.F32.PACK_AB R157, R182, R157 ;  /* 0x0000009db69d723e */ /* 0x000fe400000000ff */
[----:B------:R-:W-:Y:S02]  /*2aca0*/  F2FP.F16.F32.PACK_AB R170, R9, R170 ;  /* 0x000000aa09aa723e */ /* 0x000fe400000000ff */
[----:B------:R-:W-:Y:S01]  /*2acb0*/  F2FP.F16.F32.PACK_AB R171, R212, R171 ;  /* 0x000000abd4ab723e */ /* 0x000fe200000000ff */
[----:B------:R0:W-:Y:S01]  /*2acc0*/  STG.E.128 desc[UR4][R22.64], R156 ;  /* 0x0000009c16007986 */ /* 0x0001e2000c101d04 */
[----:B------:R-:W-:Y:S02]  /*2acd0*/  F2FP.F16.F32.PACK_AB R169, R184, R169 ;  /* 0x000000a9b8a9723e */ /* 0x000fe400000000ff */
[----:B------:R-:W-:-:S02]  /*2ace0*/  LEA.HI.X R9, R211, UR19, RZ, 0x4, P2 ;  /* 0x00000013d3097c11 */ /* 0x000fc400090f24ff */
[----:B------:R-:W-:Y:S02]  /*2acf0*/  F2FP.F16.F32.PACK_AB R168, R7, R168 ;  /* 0x000000a807a8723e */ /* 0x000fe400000000ff */
[----:B------:R-:W-:Y:S02]  /*2ad00*/  ISETP.GE.AND P2, PT, R2, UR21, PT ;  /* 0x0000001502007c0c */ /* 0x000fe4000bf46270 */
[----:B------:R-:W-:Y:S01]  /*2ad10*/  SEL R7, RZ, 0x1, P1 ;  /* 0x00000001ff077807 */ /* 0x000fe20000800000 */
[----:B------:R0:W-:Y:S10]  /*2ad20*/  STG.E.128 desc[UR4][R8.64], R168 ;  /* 0x000000a808007986 */ /* 0x0001f4000c101d04 */
[----:B------:R-:W-:Y:S05]  /*2ad30*/  @!P2 BRA `(.L_x_27807) ;  /* 0xfffffd5c0070a947 */ /* 0x000fea000383ffff */
[----:B------:R-:W-:Y:S05]  /*2ad40*/  EXIT ;  /* 0x000000000000794d */ /* 0x000fea0003800000 */
.L_x_27806:
[----:B0-----:R-:W-:Y:S01]  /*2ad50*/  HFMA2.MMA R172, -RZ, RZ, 0, 1.847743988037109375e-06 ;  /* 0x0000001fffac7435 */ /* 0x001fe200000001ff */
[----:B------:R-:W-:Y:S01]  /*2ad60*/  MOV R168, R7 ;  /* 0x0000000700a87202 */ /* 0x000fe20000000f00 */
[----:B------:R-:W-:Y:S02]  /*2ad70*/  IMAD.MOV.U32 R169, RZ, RZ, 0x1 ;  /* 0x00000001ffa97424 */ /* 0x000fe400078e00ff */
[----:B------:R-:W-:-:S07]  /*2ad80*/  IMAD.MOV.U32 R167, RZ, RZ, -0x1 ;  /* 0xffffffffffa77424 */ /* 0x000fce00078e00ff */
[----:B-1----:R-:W-:Y:S05]  /*2ad90*/  WARPSYNC.COLLECTIVE R167, `(.L_x_27808) ;  /* 0x00000000a7087348 */ /* 0x002fea0003c00000 */
[----:B------:R0:W2:Y:S02]  /*2ada0*/  SHFL.BFLY P3, R159, R168, R169, R172 ;  /* 0x0c0000a9a89f7389 */ /* 0x0000a400000600ac */
[----:B012---:R-:W-:Y:S01]  /*2adb0*/  ENDCOLLECTIVE ;  /* 0x000000000000791b */ /* 0x007fe20003800000 */
.L_x_27808:
[----:B------:R-:W-:Y:S01]  /*2adc0*/  HFMA2.MMA R169, -RZ, RZ, 0, 1.1920928955078125e-07 ;  /* 0x00000002ffa97435 */ /* 0x000fe200000001ff */
[----:B------:R-:W-:-:S05]  /*2add0*/  MOV R26, R159 ;  /* 0x0000009f001a7202 */ /* 0x000fca0000000f00 */
[----:B------:R-:W-:-:S04]  /*2ade0*/  FADD.FTZ R27, R7, R26 ;  /* 0x0000001a071b7221 */ /* 0x000fc80000010000 */
[----:B------:R-:W-:-:S07]  /*2adf0*/  IMAD.MOV.U32 R168, RZ, RZ, R27 ;  /* 0x000000ffffa87224 */ /* 0x000fce00078e001b */
[----:B------:R-:W-:Y:S05]  /*2ae00*/  WARPSYNC.COLLECTIVE R167, `(.L_x_27809) ;  /* 0x00000000a7087348 */ /* 0x000fea0003c00000 */
[----:B------:R0:W1:Y:S02]  /*2ae10*/  SHFL.BFLY P3, R159, R168, R169, R172 ;  /* 0x0c0000a9a89f7389 */ /* 0x00006400000600ac */
[----:B01----:R-:W-:Y:S01]  /*2ae20*/  ENDCOLLECTIVE ;  /* 0x000000000000791b */ /* 0x003fe20003800000 */
.L_x_27809:
[----:B------:R-:W-:Y:S02]  /*2ae30*/  IMAD.MOV.U32 R169, RZ, RZ, 0x4 ;  /* 0x00000004ffa97424 */ /* 0x000fe400078e00ff */
[----:B------:R-:W-:-:S04]  /*2ae40*/  IMAD.MOV.U32 R26, RZ, RZ, R159 ;  /* 0x000000ffff1a7224 */ /* 0x000fc800078e009f */
[----:B------:R-:W-:-:S05]  /*2ae50*/  FADD.FTZ R156, R27, R26 ;  /* 0x0000001a1b9c7221 */ /* 0x000fca0000010000 */
[----:B------:R-:W-:-:S07]  /*2ae60*/  MOV R168, R156 ;  /* 0x0000009c00a87202 */ /* 0x000fce0000000f00 */
[----:B------:R-:W-:Y:S05]  /*2ae70*/  WARPSYNC.COLLECTIVE R167, `(.L_x_27810) ;  /* 0x00000000a7087348 */ /* 0x000fea0003c00000 */
[----:B------:R0:W1:Y:S02]  /*2ae80*/  SHFL.BFLY P3, R159, R168, R169, R172 ;  /* 0x0c0000a9a89f7389 */ /* 0x00006400000600ac */
[----:B01----:R-:W-:Y:S01]  /*2ae90*/  ENDCOLLECTIVE ;  /* 0x000000000000791b */ /* 0x003fe20003800000 */
.L_x_27810:
[----:B------:R-:W-:Y:S01]  /*2aea0*/  HFMA2.MMA R169, -RZ, RZ, 0, 4.76837158203125e-07 ;  /* 0x00000008ffa97435 */ /* 0x000fe200000001ff */
[----:B------:R-:W-:-:S05]  /*2aeb0*/  MOV R157, R159 ;  /* 0x0000009f009d7202 */ /* 0x000fca0000000f00 */
[----:B------:R-:W-:-:S04]  /*2aec0*/  FADD.FTZ R157, R156, R157 ;  /* 0x0000009d9c9d7221 */ /* 0x000fc80000010000 */
[----:B------:R-:W-:-:S07]  /*2aed0*/  IMAD.MOV.U32 R168, RZ, RZ, R157 ;  /* 0x000000ffffa87224 */ /* 0x000fce00078e009d */
[----:B------:R-:W-:Y:S05]  /*2aee0*/  WARPSYNC.COLLECTIVE R167, `(.L_x_27811) ;  /* 0x00000000a7087348 */ /* 0x000fea0003c00000 */
[----:B------:R0:W1:Y:S02]  /*2aef0*/  SHFL.BFLY P3, R159, R168, R169, R172 ;  /* 0x0c0000a9a89f7389 */ /* 0x00006400000600ac */
[----:B01----:R-:W-:Y:S01]  /*2af00*/  ENDCOLLECTIVE ;  /* 0x000000000000791b */ /* 0x003fe20003800000 */
.L_x_27811:
[----:B------:R-:W-:Y:S02]  /*2af10*/  IMAD.MOV.U32 R169, RZ, RZ, 0x10 ;  /* 0x00000010ffa97424 */ /* 0x000fe400078e00ff */
[----:B------:R-:W-:-:S04]  /*2af20*/  IMAD.MOV.U32 R26, RZ, RZ, R159 ;  /* 0x000000ffff1a7224 */ /* 0x000fc800078e009f */
[----:B------:R-:W-:-:S05]  /*2af30*/  FADD.FTZ R158, R157, R26 ;  /* 0x0000001a9d9e7221 */ /* 0x000fca0000010000 */
[----:B------:R-:W-:-:S07]  /*2af40*/  MOV R168, R158 ;  /* 0x0000009e00a87202 */ /* 0x000fce0000000f00 */
[----:B------:R-:W-:Y:S05]  /*2af50*/  WARPSYNC.COLLECTIVE R167, `(.L_x_27812) ;  /* 0x00000000a7087348 */ /* 0x000fea0003c00000 */
[----:B------:R0:W1:Y:S02]  /*2af60*/  SHFL.BFLY P3, R159, R168, R169, R172 ;  /* 0x0c0000a9a89f7389 */ /* 0x00006400000600ac */
[----:B01----:R-:W-:Y:S01]  /*2af70*/  ENDCOLLECTIVE ;  /* 0x000000000000791b */ /* 0x003fe20003800000 */
.L_x_27812:
        /* <DEDUP_REMOVED lines=119> */
.L_x_27813:
[----:B------:R-:W-:Y:S01]  /*2b6f0*/  HFMA2.MMA R169, -RZ, RZ, 0, 1.1920928955078125e-07 ;  /* 0x00000002ffa97435 */ /* 0x000fe200000001ff */
[----:B------:R-:W-:-:S05]  /*2b700*/  MOV R156, R159 ;  /* 0x0000009f009c7202 */ /* 0x000fca0000000f00 */
[----:B------:R-:W-:-:S04]  /*2b710*/  FADD.FTZ R156, R7, R156 ;  /* 0x0000009c079c7221 */ /* 0x000fc80000010000 */
[----:B------:R-:W-:-:S07]  /*2b720*/  IMAD.MOV.U32 R168, RZ, RZ, R156 ;  /* 0x000000ffffa87224 */ /* 0x000fce00078e009c */
[----:B------:R-:W-:Y:S05]  /*2b730*/  WARPSYNC.COLLECTIVE R167, `(.L_x_27814) ;  /* 0x00000000a7087348 */ /* 0x000fea0003c00000 */
[----:B------:R0:W1:Y:S02]  /*2b740*/  SHFL.BFLY P3, R159, R168, R169, R172 ;  /* 0x0c0000a9a89f7389 */ /* 0x00006400000600ac */
[----:B01----:R-:W-:Y:S01]  /*2b750*/  ENDCOLLECTIVE ;  /* 0x000000000000791b */ /* 0x003fe20003800000 */
.L_x_27814:
[----:B------:R-:W-:Y:S02]  /*2b760*/  IMAD.MOV.U32 R169, RZ, RZ, 0x4 ;  /* 0x00000004ffa97424 */ /* 0x000fe400078e00ff */
[----:B------:R-:W-:-:S04]  /*2b770*/  IMAD.MOV.U32 R27, RZ, RZ, R159 ;  /* 0x000000ffff1b7224 */ /* 0x000fc800078e009f */
[----:B------:R-:W-:-:S05]  /*2b780*/  FADD.FTZ R27, R156, R27 ;  /* 0x0000001b9c1b7221 */ /* 0x000fca0000010000 */
[----:B------:R-:W-:-:S07]  /*2b790*/  MOV R168, R27 ;  /* 0x0000001b00a87202 */ /* 0x000fce0000000f00 */
[----:B------:R-:W-:Y:S05]  /*2b7a0*/  WARPSYNC.COLLECTIVE R167, `(.L_x_27815) ;  /* 0x00000000a7087348 */ /* 0x000fea0003c00000 */
[----:B------:R0:W1:Y:S02]  /*2b7b0*/  SHFL.BFLY P3, R159, R168, R169, R172 ;  /* 0x0c0000a9a89f7389 */ /* 0x00006400000600ac */
[----:B01----:R-:W-:Y:S01]  /*2b7c0*/  ENDCOLLECTIVE ;  /* 0x000000000000791b */ /* 0x003fe20003800000 */
.L_x_27815:
[----:B------:R-:W-:Y:S01]  /*2b7d0*/  HFMA2.MMA R169, -RZ, RZ, 0, 4.76837158203125e-07 ;  /* 0x00000008ffa97435 */ /* 0x000fe200000001ff */
[----:B------:R-:W-:-:S05]  /*2b7e0*/  MOV R158, R159 ;  /* 0x0000009f009e7202 */ /* 0x000fca0000000f00 */
[----:B------:R-:W-:-:S04]  /*2b7f0*/  FADD.FTZ R158, R27, R158 ;  /* 0x0000009e1b9e7221 */ /* 0x000fc80000010000 */
[----:B------:R-:W-:-:S07]  /*2b800*/  IMAD.MOV.U32 R168, RZ, RZ, R158 ;  /* 0x000000ffffa87224 */ /* 0x000fce00078e009e */
[----:B------:R-:W-:Y:S05]  /*2b810*/  WARPSYNC.COLLECTIVE R167, `(.L_x_27816) ;  /* 0x00000000a7087348 */ /* 0x000fea0003c00000 */
[----:B------:R0:W1:Y:S02]  /*2b820*/  SHFL.BFLY P3, R159, R168, R169, R172 ;  /* 0x0c0000a9a89f7389 */ /* 0x00006400000600ac */
[----:B01----:R-:W-:Y:S01]  /*2b830*/  ENDCOLLECTIVE ;  /* 0x000000000000791b */ /* 0x003fe20003800000 */
.L_x_27816:
[----:B------:R-:W-:Y:S02]  /*2b840*/  IMAD.MOV.U32 R169, RZ, RZ, 0x10 ;  /* 0x00000010ffa97424 */ /* 0x000fe400078e00ff */
[----:B------:R-:W-:-:S04]  /*2b850*/  IMAD.MOV.U32 R157, RZ, RZ, R159 ;  /* 0x000000ffff9d7224 */ /* 0x000fc800078e009f */
[----:B------:R-:W-:-:S05]  /*2b860*/  FADD.FTZ R157, R158, R157 ;  /* 0x0000009d9e9d7221 */ /* 0x000fca0000010000 */
[----:B------:R-:W-:-:S07]  /*2b870*/  MOV R168, R157 ;  /* 0x0000009d00a87202 */ /* 0x000fce0000000f00 */
[----:B------:R-:W-:Y:S05]  /*2b880*/  WARPSYNC.COLLECTIVE R167, `(.L_x_27817) ;  /* 0x00000000a7087348 */ /* 0x000fea0003c00000 */
[----:B------:R0:W1:Y:S02]  /*2b890*/  SHFL.BFLY P3, R159, R168, R169, R172 ;  /* 0x0c0000a9a89f7389 */ /* 0x00006400000600ac */
[----:B01----:R-:W-:Y:S01]  /*2b8a0*/  ENDCOLLECTIVE ;  /* 0x000000000000791b */ /* 0x003fe20003800000 */
.L_x_27817:
[----:B------:R-:W-:Y:S01]  /*2b8b0*/  MOV R166, R159 ;  /* 0x0000009f00a67202 */ /* 0x000fe20000000f00 */
[----:B------:R-:W-:Y:S06]  /*2b8c0*/  BRA `(.L_x_27818) ;  /* 0xffffffe000987947 */ /* 0x000fec000383ffff */
.L_x_27819:
        /* <DEDUP_REMOVED lines=11> */
.L_x_41635:


//--------------------- .text._ZN10layer_norm31ln_parallel_residual_fwd_kernelINS_13Kernel_traitsI6__halfS2_fS2_fjLj7168ELj1ELj1ELj4ELj16ENS_18Kernel_traits_baseILj7168ES2_S2_fS2_fjLj128EEEEELb0ELb0ELb0EEEvNS_9FwdParamsE --------------------------
	.section	.text._ZN10layer_norm31ln_parallel_residual_fwd_kernelINS_13Kernel_traitsI6__halfS2_fS2_fjLj7168ELj1ELj1ELj4ELj16ENS_18Kernel_traits_baseILj7168ES2_S2_fS2_fjLj128EEEEELb0ELb0ELb0EEEvNS_9FwdParamsE,"ax",@progbits
	.align	128
        .global         _ZN10layer_norm31ln_parallel_residual_fwd_kernelINS_13Kernel_traitsI6__halfS2_fS2_fjLj7168ELj1ELj1ELj4ELj16ENS_18Kernel_traits_baseILj7168ES2_S2_fS2_fjLj128EEEEELb0ELb0ELb0EEEvNS_9FwdParamsE
        .type           _ZN10layer_norm31ln_parallel_residual_fwd_kernelINS_13Kernel_traitsI6__halfS2_fS2_fjLj7168ELj1ELj1ELj4ELj16ENS_18Kernel_traits_baseILj7168ES2_S2_fS2_fjLj128EEEEELb0ELb0ELb0EEEvNS_9FwdParamsE,@function
        .size           _ZN10layer_norm31ln_parallel_residual_fwd_kernelINS_13Kernel_traitsI6__halfS2_fS2_fjLj7168ELj1ELj1ELj4ELj16ENS_18Kernel_traits_baseILj7168ES2_S2_fS2_fjLj128EEEEELb0ELb0ELb0EEEvNS_9FwdParamsE,(.L_x_41636 - _ZN10layer_norm31ln_parallel_residual_fwd_kernelINS_13Kernel_traitsI6__halfS2_fS2_fjLj7168ELj1ELj1ELj4ELj16ENS_18Kernel_traits_baseILj7168ES2_S2_fS2_fjLj128EEEEELb0ELb0ELb0EEEvNS_9FwdParamsE)
        .other          _ZN10layer_norm31ln_parallel_residual_fwd_kernelINS_13Kernel_traitsI6__halfS2_fS2_fjLj7168ELj1ELj1ELj4ELj16ENS_18Kernel_traits_baseILj7168ES2_S2_fS2_fjLj128EEEEELb0ELb0ELb0EEEvNS_9FwdParamsE,@"STO_CUDA_ENTRY STV_DEFAULT"
_ZN10layer_norm31ln_parallel_residual_fwd_kernelINS_13Kernel_traitsI6__halfS2_fS2_fjLj7168ELj1ELj1ELj4ELj16ENS_18Kernel_traits_baseILj7168ES2_S2_fS2_fjLj128EEEEELb0ELb0ELb0EEEvNS_9FwdParamsE:
.text._ZN10layer_norm31ln_parallel_residual_fwd_kernelINS_13Kernel_traitsI6__halfS2_fS2_fjLj7168ELj1ELj1ELj4ELj16ENS_18Kernel_traits_baseILj7168ES2_S2_fS2_fjLj128EEEEELb0ELb0ELb0EEEvNS_9FwdParamsE:
        /* <DEDUP_REMOVED lines=49> */
.L_x_27821:
[----:B------:R-:W-:Y:S05]  /*0310*/  BSYNC B0 ;  /* 0x0000000000007941 */ /* 0x000fea0003800000 */
.L_x_27820:
        /* <DEDUP_REMOVED lines=28> */
.L_x_27823:
[----:B------:R-:W-:Y:S05]  /*04e0*/  BSYNC B0 ;  /* 0x0000000000007941 */ /* 0x000fea0003800000 */
.L_x_27822:
        /* <DEDUP_REMOVED lines=28> */
.L_x_27825:
[----:B------:R-:W-:Y:S05]  /*06b0*/  BSYNC B0 ;  /* 0x0000000000007941 */ /* 0x000fea0003800000 */
.L_x_27824:
        /* <DEDUP_REMOVED lines=28> */
.L_x_27827:
[----:B------:R-:W-:Y:S05]  /*0880*/  BSYNC B0 ;  /* 0x0000000000007941 */ /* 0x000fea0003800000 */
.L_x_27826:
        /* <DEDUP_REMOVED lines=17> */
[----:B------:R-:W-:Y:S01]  /*09a0*/  ISETP.NE.U32.AND P2, PT, RZ, UR6, PT ;  /* 0x00000006ff007c0c */ /* 0x000fe2000bf45070 */
[----:B------:R-:W0:Y:S03]  /*09b0*/  LDC.64 R4, c[0x0][0x260] ;  /* 0x00009800ff047b82 */ /* 0x000e260000000a00 */
[----:B------:R-:W-:Y:S01]  /*09c0*/  ISETP.NE.AND.EX P2, PT, RZ, UR7, PT, P2 ;  /* 0x00000007ff007c0c */ /* 0x000fe2000bf45320 */
[----:B------:R-:W5:-:S12]  /*09d0*/  @P1 LDG.E.128 R20, desc[UR4][R22.64] ;  /* 0x0000000416141981 */ /* 0x000f58000c1e1d00 */
[----:B------:R-:W-:-:S04]  /*09e0*/  @P2 LEA R28, P3, R67, UR6, 0x4 ;  /* 0x00000006431c2c11 */ /* 0x000fc8000f8620ff */
[C---:B------:R-:W-:Y:S01]  /*09f0*/  @P2 LEA.HI.X R29, R67.reuse, UR7, RZ, 0x4, P3 ;  /* 0x00000007431d2c11 */ /* 0x040fe200098f24ff */
[----:B0-----:R-:W-:-:S04]  /*0a00*/  IMAD.WIDE.U32 R4, R67, 0x10, R4 ;  /* 0x0000001043047825 */ /* 0x001fc800078e0004 */
[----:B------:R0:W5:Y:S04]  /*0a10*/  @P2 LDG.E.128 R8, desc[UR4][R28.64] ;  /* 0x000000041c082981 */ /* 0x000168000c1e1d00 */
[----:B------:R-:W5:Y:S01]  /*0a20*/  LDG.E.128 R4, desc[UR4][R4.64] ;  /* 0x0000000404047981 */ /* 0x000f62000c1e1d00 */
[----:B------:R-:W-:Y:S02]  /*0a30*/  IADD3 R67, R67, 0x80, RZ ;  /* 0x0000008043437810 */ /* 0x000fe40007ffe0ff */
[----:B------:R-:W-:Y:S02]  /*0a40*/  @!P1 CS2R R20, SRZ ;  /* 0x0000000000149805 */ /* 0x000fe4000001ff00 */
[----:B------:R-:W-:Y:S02]  /*0a50*/  @!P1 CS2R R22, SRZ ;  /* 0x0000000000169805 */ /* 0x000fe4000001ff00 */
[----:B------:R-:W-:-:S02]  /*0a60*/  @!P2 CS2R R8, SRZ ;  /* 0x000000000008a805 */ /* 0x000fc4000001ff00 */
[----:B0-----:R-:W-:-:S07]  /*0a70*/  @!P2 CS2R R10, SRZ ;  /* 0x00000000000aa805 */ /* 0x001fce000001ff00 */
.L_x_27829:
[----:B------:R-:W-:Y:S05]  /*0a80*/  BSYNC B0 ;  /* 0x0000000000007941 */ /* 0x000fea0003800000 */
.L_x_27828:
        /* <DEDUP_REMOVED lines=31> */
.L_x_27831:
[----:B------:R-:W-:Y:S05]  /*0c80*/  BSYNC B0 ;  /* 0x0000000000007941 */ /* 0x000fea0003800000 */
.L_x_27830:
[----:B------:R-:W-:Y:S01]  /*0c90*/  ISETP.GE.U32.AND P1, PT, R2, 0x380, PT ;  /* 0x000003800200780c */ /* 0x000fe20003f26070 */
[----:B------:R-:W-:Y:S01]  /*0ca0*/  BSSY B0, `(.L_x_27832) ;  /* 0x000001d000007945 */ /* 0x000fe20003800000 */
[----:B------:R-:W-:-:S11]  /*0cb0*/  LOP3.LUT R3, R3, 0xfffffff7, RZ, 0xc0, !PT ;  /* 0xfffffff703037812 */ /* 0x000fd600078ec0ff */
[----:B------:R-:W-:Y:S01]  /*0cc0*/  @P1 LOP3.LUT R3, R3, 0x8, RZ, 0xfc, !PT ;  /* 0x0000000803031812 */ /* 0x000fe200078efcff */
[----:B------:R-:W-:Y:S06]  /*0cd0*/  @!P1 BRA `(.L_x_27833) ;  /* 0x0000000000649947 */ /* 0x000fec0003800000 */
[----:B------:R-:W-:Y:S01]  /*0ce0*/  SHF.L.U32 R94, R67, 0x4, RZ ;  /* 0x00000004435e7819 */ /* 0x000fe200000006ff */
[----:B------:R-:W-:Y:S01]  /*0cf0*/  ULDC.64 UR6, c[0x0][0x268] ;  /* 0x00009a0000067ab9 */ /* 0x000fe20000000a00 */
[----:B------:R-:W-:Y:S01]  /*0d00*/  SHF.R.U32.HI R44, RZ, 0x1c, R67 ;  /* 0x0000001cff2c7819 */ /* 0x000fe20000011643 */
[----:B------:R-:W0:Y:S01]  /*0d10*/  LDC.64 R54, c[0x0][0x260] ;  /* 0x00009800ff367b82 */ /* 0x000e220000000a00 */
        /* <DEDUP_REMOVED lines=11> */
[----:B------:R-:W-:Y:S01]  /*0dd0*/  @P2 IADD3 R94, P3, R94, UR6, RZ ;  /* 0x000000065e5e2c10 */ /* 0x000fe2000ff7e0ff */
[----:B0-----:R-:W-:Y:S02]  /*0de0*/  IMAD.WIDE.U32 R52, R67, 0x10, R54 ;  /* 0x0000001043347825 */ /* 0x001fe400078e0036 */
[----:B------:R-:W5:Y:S01]  /*0df0*/  LDG.E.128 R64, desc[UR4][R64.64] ;  /* 0x0000000440407981 */ /* 0x000f62000c1e1d00 */
[----:B------:R-:W-:-:S03]  /*0e00*/  @P2 IADD3.X R95, R44, UR7, RZ, P3, !PT ;  /* 0x000000072c5f2c10 */ /* 0x000fc60009ffe4ff */
[----:B------:R-:W5:Y:S04]  /*0e10*/  LDG.E.128 R52, desc[UR4][R52.64] ;  /* 0x0000000434347981 */ /* 0x000f68000c1e1d00 */
[----:B------:R0:W5:Y:S01]  /*0e20*/  @P2 LDG.E.128 R44, desc[UR4][R94.64] ;  /* 0x000000045e2c2981 */ /* 0x000162000c1e1d00 */
[----:B------:R-:W-:Y:S02]  /*0e30*/  @!P1 CS2R R48, SRZ ;  /* 0x0000000000309805 */ /* 0x000fe4000001ff00 */
[----:B------:R-:W-:Y:S02]  /*0e40*/  @!P1 CS2R R50, SRZ ;  /* 0x0000000000329805 */ /* 0x000fe4000001ff00 */
[----:B------:R-:W-:Y:S02]  /*0e50*/  @!P2 CS2R R44, SRZ ;  /* 0x00000000002ca805 */ /* 0x000fe4000001ff00 */
[----:B0-----:R-:W-:-:S07]  /*0e60*/  @!P2 CS2R R46, SRZ ;  /* 0x00000000002ea805 */ /* 0x001fce000001ff00 */
.L_x_27833:
[----:B------:R-:W-:Y:S05]  /*0e70*/  BSYNC B0 ;  /* 0x0000000000007941 */ /* 0x000fea0003800000 */
.L_x_27832:
[----:B------:R-:W0:Y:S02]  /*0e80*/  S2UR UR6, SR_CTAID.X ;  /* 0x00000000000679c3 */ /* 0x000e240000002500 */
[----:B0-----:R-:W-:Y:S01]  /*0e90*/  LEA.HI R161, R0, UR6, RZ, 0x19 ;  /* 0x0000000600a17c11 */ /* 0x001fe2000f8fc8ff */
[----:B------:R-:W-:-:S03]  /*0ea0*/  ULDC UR6, c[0x0][0x214] ;  /* 0x0000850000067ab9 */ /* 0x000fc60000000800 */
        /* <DEDUP_REMOVED lines=20> */
[----:B------:R-:W-:Y:S01]  /*0ff0*/  VIADDMNMX R49, R48, -R49, RZ, !PT ;  /* 0x8000003130317246 */ /* 0x000fe200078001ff */
[----:B-1----:R-:W-:Y:S01]  /*1000*/  HADD2.F32 R93, -RZ, R110.H0_H0 ;  /* 0x2000006eff5d7230 */ /* 0x002fe20000004100 */
[----:B------:R0:W-:Y:S01]  /*1010*/  STL [R1+0xc0], R94 ;  /* 0x0000c05e01007387 */ /* 0x0001e20000100800 */
[----:B------:R-:W-:Y:S01]  /*1020*/  LOP3.LUT R92, R92, 0x3fffffe0, RZ, 0xc0, !PT ;  /* 0x3fffffe05c5c7812 */ /* 0x000fe200078ec0ff */
[----:B------:R-:W-:Y:S01]  /*1030*/  HADD2.F32 R142, -RZ, R50.H1_H1 ;  /* 0x30000032ff8e7230 */ /* 0x000fe20000004100 */
[----:B------:R-:W-:Y:S01]  /*1040*/  VIMNMX R49, R49, 0x20, PT ;  /* 0x0000002031317848 */ /* 0x000fe20003fe0100 */
[----:B--2---:R-:W-:Y:S01]  /*1050*/  HADD2.F32 R95, -RZ, R110.H1_H1 ;  /* 0x3000006eff5f7230 */ /* 0x004fe20000004100 */
[----:B------:R1:W-:Y:S01]  /*1060*/  STL [R1+0xb0], R93 ;  /* 0x0000b05d01007387 */ /* 0x0003e20000100800 */
[----:B------:R-:W-:Y:S01]  /*1070*/  SHF.L.U32 R50, R0, 0x5, RZ ;  /* 0x0000000500327819 */ /* 0x000fe200000006ff */
[----:B------:R-:W-:Y:S01]  /*1080*/  HADD2.F32 R143, -RZ, R51.H0_H0 ;  /* 0x20000033ff8f7230 */ /* 0x000fe20000004100 */
[----:B------:R-:W-:Y:S01]  /*1090*/  IADD3 R49, R49, R92, RZ ;  /* 0x0000005c31317210 */ /* 0x000fe20007ffe0ff */
[----:B------:R2:W-:Y:S01]  /*10a0*/  STL [R1+0xa0], R95 ;  /* 0x0000a05f01007387 */ /* 0x0005e20000100800 */
[----:B0-----:R-:W-:Y:S01]  /*10b0*/  HADD2.F32 R94, -RZ, R111.H0_H0 ;  /* 0x2000006fff5e7230 */ /* 0x001fe20000004100 */
[----:B------:R-:W-:Y:S01]  /*10c0*/  LOP3.LUT R3, R3, 0xfffffffb, RZ, 0xc0, !PT ;  /* 0xfffffffb03037812 */ /* 0x000fe200078ec0ff */
[----:B------:R-:W-:Y:S01]  /*10d0*/  HADD2.F32 R144, -RZ, R51.H1_H1 ;  /* 0x30000033ff907230 */ /* 0x000fe20000004100 */
[----:B------:R-:W-:Y:S01]  /*10e0*/  SHF.L.U32 R49, R49, 0x3, RZ ;  /* 0x0000000331317819 */ /* 0x000fe200000006ff */
[--C-:B------:R-:W-:Y:S01]  /*10f0*/  HADD2.F32 R215, -RZ, R184.reuse.H0_H0 ;  /* 0x200000b8ffd77230 */ /* 0x100fe20000004100 */
[----:B------:R0:W-:Y:S01]  /*1100*/  STL [R1+0x90], R94 ;  /* 0x0000905e01007387 */ /* 0x0001e20000100800 */
[----:B-1----:R-:W-:Y:S01]  /*1110*/  HADD2.F32 R93, -RZ, R111.H1_H1 ;  /* 0x3000006fff5d7230 */ /* 0x002fe20000004100 */
[----:B------:R-:W-:Y:S01]  /*1120*/  LOP3.LUT R51, R50, 0x3e0, RZ, 0xc0, !PT ;  /* 0x000003e032337812 */ /* 0x000fe200078ec0ff */
[----:B------:R-:W-:Y:S01]  /*1130*/  HADD2.F32 R211, -RZ, R184.H1_H1 ;  /* 0x300000b8ffd37230 */ /* 0x000fe20000004100 */
[----:B------:R-:W-:Y:S01]  /*1140*/  I2FP.F32.U32 R49, R49 ;  /* 0x0000003100317245 */ /* 0x000fe20000201000 */
[----:B--2---:R-:W-:Y:S01]  /*1150*/  HADD2.F32 R95, -RZ, R104.H0_H0 ;  /* 0x20000068ff5f7230 */ /* 0x004fe20000004100 */
[----:B------:R1:W-:Y:S01]  /*1160*/  STL [R1+0x80], R93 ;  /* 0x0000805d01007387 */ /* 0x0003e20000100800 */
[----:B------:R-:W-:Y:S01]  /*1170*/  VIADDMNMX R51, R48, -R51, RZ, !PT ;  /* 0x8000003330337246 */ /* 0x000fe200078001ff */
[----:B------:R2:W3:Y:S01]  /*1180*/  MUFU.RCP R162, R49 ;  /* 0x0000003100a27308 */ /* 0x0004e20000001000 */
[----:B------:R-:W-:Y:S01]  /*1190*/  HADD2.F32 R212, -RZ, R16.H0_H0 ;  /* 0x20000010ffd47230 */ /* 0x000fe20000004100 */
[----:B------:R4:W-:Y:S01]  /*11a0*/  STL [R1+0xec], R95 ;  /* 0x0000ec5f01007387 */ /* 0x0009e20000100800 */
[----:B0-----:R-:W-:Y:S01]  /*11b0*/  HADD2.F32 R94, -RZ, R104.H1_H1 ;  /* 0x30000068ff5e7230 */ /* 0x001fe20000004100 */
[----:B------:R-:W-:Y:S01]  /*11c0*/  VIMNMX R51, R51, 0x20, PT ;  /* 0x0000002033337848 */ /* 0x000fe20003fe0100 */
[----:B------:R-:W-:Y:S01]  /*11d0*/  HADD2.F32 R208, -RZ, R16.H1_H1 ;  /* 0x30000010ffd07230 */ /* 0x000fe20000004100 */
[----:B------:R-:W-:Y:S01]  /*11e0*/  HFMA2.MMA R114, -RZ, RZ, 0, 5.9604644775390625e-08 ;  /* 0x00000001ff727435 */ /* 0x000fe200000001ff */
[----:B------:R-:W-:Y:S01]  /*11f0*/  HADD2.F32 R204, -RZ, R17.H0_H0 ;  /* 0x20000011ffcc7230 */ /* 0x000fe20000004100 */
[----:B------:R0:W-:Y:S01]  /*1200*/  STL [R1+0xdc], R94 ;  /* 0x0000dc5e01007387 */ /* 0x0001e20000100800 */
[----:B-1----:R-:W-:Y:S01]  /*1210*/  HADD2.F32 R93, -RZ, R105.H0_H0 ;  /* 0x20000069ff5d7230 */ /* 0x002fe20000004100 */
[----:B------:R-:W-:Y:S01]  /*1220*/  IADD3 R51, R92, R51, RZ ;  /* 0x000000335c337210 */ /* 0x000fe20007ffe0ff */
[----:B------:R-:W-:Y:S01]  /*1230*/  HADD2.F32 R200, -RZ, R17.H1_H1 ;  /* 0x30000011ffc87230 */ /* 0x000fe20000004100 */
[----:B------:R-:W-:Y:S01]  /*1240*/  @P1 LOP3.LUT R3, R3, 0x4, RZ, 0xfc, !PT ;  /* 0x0000000403031812 */ /* 0x000fe200078efcff */
[----:B----4-:R-:W-:Y:S01]  /*1250*/  HADD2.F32 R95, -RZ, R105.H1_H1 ;  /* 0x30000069ff5f7230 */ /* 0x010fe20000004100 */
[----:B------:R1:W-:Y:S01]  /*1260*/  STL [R1+0xcc], R93 ;  /* 0x0000cc5d01007387 */ /* 0x0003e20000100800 */
[--C-:B------:R-:W-:Y:S01]  /*1270*/  HADD2.F32 R196, -RZ, R18.reuse.H0_H0 ;  /* 0x20000012ffc47230 */ /* 0x100fe20000004100 */
[----:B------:R-:W-:Y:S01]  /*1280*/  SHF.L.U32 R163, R51, 0x3, RZ ;  /* 0x0000000333a37819 */ /* 0x000fe200000006ff */
[----:B------:R-:W-:Y:S01]  /*1290*/  HADD2.F32 R192, -RZ, R18.H1_H1 ;  /* 0x30000012ffc07230 */ /* 0x000fe20000004100 */
[----:B------:R4:W-:Y:S01]  /*12a0*/  STL [R1+0xbc], R95 ;  /* 0x0000bc5f01007387 */ /* 0x0009e20000100800 */
[--C-:B0-----:R-:W-:Y:S01]  /*12b0*/  HADD2.F32 R94, -RZ, R106.reuse.H0_H0 ;  /* 0x2000006aff5e7230 */ /* 0x101fe20000004100 */
[----:B------:R-:W-:Y:S01]  /*12c0*/  ULDC UR16, c[0x0][0x218] ;  /* 0x0000860000107ab9 */ /* 0x000fe20000000800 */
[--C-:B------:R-:W-:Y:S01]  /*12d0*/  HADD2.F32 R188, -RZ, R19.reuse.H0_H0 ;  /* 0x20000013ffbc7230 */ /* 0x100fe20000004100 */
[----:B------:R-:W-:Y:S01]  /*12e0*/  ULDC UR7, c[0x0][0x290] ;  /* 0x0000a40000077ab9 */ /* 0x000fe20000000800 */
[----:B------:R-:W-:Y:S01]  /*12f0*/  HADD2.F32 R184, -RZ, R19.H1_H1 ;  /* 0x30000013ffb87230 */ /* 0x000fe20000004100 */
[----:B------:R0:W-:Y:S01]  /*1300*/  STL [R1+0xac], R94 ;  /* 0x0000ac5e01007387 */ /* 0x0001e20000100800 */
[----:B-1----:R-:W-:Y:S01]  /*1310*/  HADD2.F32 R93, -RZ, R106.H1_H1 ;  /* 0x3000006aff5d7230 */ /* 0x002fe20000004100 */
[----:B------:R-:W-:Y:S01]  /*1320*/  ULDC.64 UR8, c[0x0][0x228] ;  /* 0x00008a0000087ab9 */ /* 0x000fe20000000a00 */
[--C-:B------:R-:W-:Y:S01]  /*1330*/  HADD2.F32 R178, -RZ, R20.reuse.H0_H0 ;  /* 0x20000014ffb27230 */ /* 0x100fe20000004100 */
[----:B------:R-:W-:Y:S01]  /*1340*/  ULDC.64 UR10, c[0x0][0x230] ;  /* 0x00008c00000a7ab9 */ /* 0x000fe20000000a00 */
[----:B----4-:R-:W-:Y:S01]  /*1350*/  HADD2.F32 R95, -RZ, R107.H0_H0 ;  /* 0x2000006bff5f7230 */ /* 0x010fe20000004100 */
[----:B------:R1:W-:Y:S01]  /*1360*/  STL [R1+0x9c], R93 ;  /* 0x00009c5d01007387 */ /* 0x0003e20000100800 */
[----:B------:R-:W-:Y:S01]  /*1370*/  HADD2.F32 R174, -RZ, R20.H1_H1 ;  /* 0x30000014ffae7230 */ /* 0x000fe20000004100 */
[----:B------:R-:W-:Y:S01]  /*1380*/  ULDC.64 UR12, c[0x0][0x238] ;  /* 0x00008e00000c7ab9 */ /* 0x000fe20000000a00 */
[----:B------:R-:W-:Y:S01]  /*1390*/  HADD2.F32 R207, -RZ, R185.H0_H0 ;  /* 0x200000b9ffcf7230 */ /* 0x000fe20000004100 */
[----:B------:R4:W-:Y:S01]  /*13a0*/  STL [R1+0x8c], R95 ;  /* 0x00008c5f01007387 */ /* 0x0009e20000100800 */
[----:B0-----:R-:W-:Y:S01]  /*13b0*/  HADD2.F32 R94, -RZ, R107.H1_H1 ;  /* 0x3000006bff5e7230 */ /* 0x001fe20000004100 */
[----:B------:R-:W-:Y:S01]  /*13c0*/  ULDC.64 UR14, c[0x0][0x210] ;  /* 0x00008400000e7ab9 */ /* 0x000fe20000000a00 */
[----:B------:R-:W-:-:S02]  /*13d0*/  HADD2.F32 R203, -RZ, R185.H1_H1 ;  /* 0x300000b9ffcb7230 */ /* 0x000fc40000004100 */
[----:B------:R-:W-:Y:S01]  /*13e0*/  HADD2.F32 R213, -RZ, R24.H0_H0 ;  /* 0x20000018ffd57230 */ /* 0x000fe20000004100 */
[----:B------:R0:W-:Y:S01]  /*13f0*/  STL [R1+0x7c], R94 ;  /* 0x00007c5e01007387 */ /* 0x0001e20000100800 */
[----:B-1----:R-:W-:Y:S02]  /*1400*/  HADD2.F32 R93, -RZ, R100.H0_H0 ;  /* 0x20000064ff5d7230 */ /* 0x002fe40000004100 */
[----:B------:R-:W-:Y:S02]  /*1410*/  HADD2.F32 R209, -RZ, R24.H1_H1 ;  /* 0x30000018ffd17230 */ /* 0x000fe40000004100 */
[----:B----4-:R-:W-:Y:S01]  /*1420*/  HADD2.F32 R95, -RZ, R100.H1_H1 ;  /* 0x30000064ff5f7230 */ /* 0x010fe20000004100 */
[----:B------:R1:W-:Y:S01]  /*1430*/  STL [R1+0xe8], R93 ;  /* 0x0000e85d01007387 */ /* 0x0003e20000100800 */
[--C-:B------:R-:W-:Y:S02]  /*1440*/  HADD2.F32 R205, -RZ, R25.reuse.H0_H0 ;  /* 0x20000019ffcd7230 */ /* 0x100fe40000004100 */
[----:B------:R-:W-:Y:S01]  /*1450*/  HADD2.F32 R201, -RZ, R25.H1_H1 ;  /* 0x30000019ffc97230 */ /* 0x000fe20000004100 */
[----:B------:R4:W-:Y:S01]  /*1460*/  STL [R1+0xd8], R95 ;  /* 0x0000d85f01007387 */ /* 0x0009e20000100800 */
[----:B0-----:R-:W-:-:S02]  /*1470*/  HADD2.F32 R94, -RZ, R101.H0_H0 ;  /* 0x20000065ff5e7230 */ /* 0x001fc40000004100 */
[--C-:B------:R-:W-:Y:S02]  /*1480*/  HADD2.F32 R197, -RZ, R26.reuse.H0_H0 ;  /* 0x2000001affc57230 */ /* 0x100fe40000004100 */
[----:B------:R-:W-:Y:S01]  /*1490*/  HADD2.F32 R193, -RZ, R26.H1_H1 ;  /* 0x3000001affc17230 */ /* 0x000fe20000004100 */
[----:B------:R0:W-:Y:S01]  /*14a0*/  STL [R1+0xc8], R94 ;  /* 0x0000c85e01007387 */ /* 0x0001e20000100800 */
[----:B-1----:R-:W-:Y:S02]  /*14b0*/  HADD2.F32 R93, -RZ, R101.H1_H1 ;  /* 0x30000065ff5d7230 */ /* 0x002fe40000004100 */
[--C-:B------:R-:W-:Y:S02]  /*14c0*/  HADD2.F32 R170, -RZ, R21.reuse.H0_H0 ;  /* 0x20000015ffaa7230 */ /* 0x100fe40000004100 */
[----:B----4-:R-:W-:Y:S01]  /*14d0*/  HADD2.F32 R95, -RZ, R102.H0_H0 ;  /* 0x20000066ff5f7230 */ /* 0x010fe20000004100 */
[----:B------:R1:W-:Y:S01]  /*14e0*/  STL [R1+0xb8], R93 ;  /* 0x0000b85d01007387 */ /* 0x0003e20000100800 */
[----:B------:R-:W-:-:S02]  /*14f0*/  HADD2.F32 R16, -RZ, R21.H1_H1 ;  /* 0x30000015ff107230 */ /* 0x000fc40000004100 */
[----:B------:R-:W-:Y:S01]  /*1500*/  HADD2.F32 R17, -RZ, R22.H0_H0 ;  /* 0x20000016ff117230 */ /* 0x000fe20000004100 */
[----:B------:R4:W-:Y:S01]  /*1510*/  STL [R1+0xa8], R95 ;  /* 0x0000a85f01007387 */ /* 0x0009e20000100800 */
[----:B0-----:R-:W-:Y:S02]  /*1520*/  HADD2.F32 R94, -RZ, R102.H1_H1 ;  /* 0x30000066ff5e7230 */ /* 0x001fe40000004100 */
[----:B------:R-:W-:Y:S02]  /*1530*/  HADD2.F32 R18, -RZ, R22.H1_H1 ;  /* 0x30000016ff127230 */ /* 0x000fe40000004100 */
[----:B------:R-:W-:Y:S01]  /*1540*/  HADD2.F32 R19, -RZ, R23.H0_H0 ;  /* 0x20000017ff137230 */ /* 0x000fe20000004100 */
[----:B------:R0:W-:Y:S01]  /*1550*/  STL [R1+0x98], R94 ;  /* 0x0000985e01007387 */ /* 0x0001e20000100800 */
[----:B-1----:R-:W-:Y:S02]  /*1560*/  HADD2.F32 R93, -RZ, R103.H0_H0 ;  /* 0x20000067ff5d7230 */ /* 0x002fe40000004100 */
[----:B------:R-:W-:-:S02]  /*1570*/  HADD2.F32 R20, -RZ, R23.H1_H1 ;  /* 0x30000017ff147230 */ /* 0x000fc40000004100 */
[----:B----4-:R-:W-:Y:S01]  /*1580*/  HADD2.F32 R95, -RZ, R103.H1_H1 ;  /* 0x30000067ff5f7230 */ /* 0x010fe20000004100 */
[----:B------:R1:W-:Y:S01]  /*1590*/  STL [R1+0x88], R93 ;  /* 0x0000885d01007387 */ /* 0x0003e20000100800 */
[--C-:B------:R-:W-:Y:S02]  /*15a0*/  HADD2.F32 R199, -RZ, R186.reuse.H0_H0 ;  /* 0x200000baffc77230 */ /* 0x100fe40000004100 */
[----:B------:R-:W-:Y:S01]  /*15b0*/  HADD2.F32 R195, -RZ, R186.H1_H1 ;  /* 0x300000baffc37230 */ /* 0x000fe20000004100 */
[----:B------:R4:W-:Y:S01]  /*15c0*/  STL [R1+0x78], R95 ;  /* 0x0000785f01007387 */ /* 0x0009e20000100800 */
[--C-:B0-----:R-:W-:Y:S02]  /*15d0*/  HADD2.F32 R94, -RZ, R96.reuse.H0_H0 ;  /* 0x20000060ff5e7230 */ /* 0x101fe40000004100 */
[--C-:B------:R-:W-:Y:S02]  /*15e0*/  HADD2.F32 R189, -RZ, R27.reuse.H0_H0 ;  /* 0x2000001bffbd7230 */ /* 0x100fe40000004100 */
[----:B------:R-:W-:Y:S01]  /*15f0*/  HADD2.F32 R185, -RZ, R27.H1_H1 ;  /* 0x3000001bffb97230 */ /* 0x000fe20000004100 */
[----:B------:R0:W-:Y:S01]  /*1600*/  STL [R1+0xe4], R94 ;  /* 0x0000e45e01007387 */ /* 0x0001e20000100800 */
[----:B-1----:R-:W-:-:S02]  /*1610*/  HADD2.F32 R93, -RZ, R96.H1_H1 ;  /* 0x30000060ff5d7230 */ /* 0x002fc40000004100 */
[--C-:B------:R-:W-:Y:S02]  /*1620*/  HADD2.F32 R181, -RZ, R4.reuse.H0_H0 ;  /* 0x20000004ffb57230 */ /* 0x100fe40000004100 */
[----:B----4-:R-:W-:Y:S01]  /*1630*/  HADD2.F32 R95, -RZ, R97.H0_H0 ;  /* 0x20000061ff5f7230 */ /* 0x010fe20000004100 */
[----:B------:R1:W-:Y:S01]  /*1640*/  STL [R1+0xd4], R93 ;  /* 0x0000d45d01007387 */ /* 0x0003e20000100800 */
[----:B------:R-:W-:Y:S02]  /*1650*/  HADD2.F32 R177, -RZ, R4.H1_H1 ;  /* 0x30000004ffb17230 */ /* 0x000fe40000004100 */
[----:B------:R-:W-:Y:S01]  /*1660*/  HADD2.F32 R173, -RZ, R5.H0_H0 ;  /* 0x20000005ffad7230 */ /* 0x000fe20000004100 */
[----:B------:R4:W-:Y:S01]  /*1670*/  STL [R1+0xc4], R95 ;  /* 0x0000c45f01007387 */ /* 0x0009e20000100800 */
[----:B0-----:R-:W-:Y:S02]  /*1680*/  HADD2.F32 R94, -RZ, R97.H1_H1 ;  /* 0x30000061ff5e7230 */ /* 0x001fe40000004100 */
        /* <DEDUP_REMOVED lines=20> */
[----:B------:R-:W-:Y:S01]  /*17d0*/  STL [R1+0x70], R95 ;  /* 0x0000705f01007387 */ /* 0x000fe20000100800 */
[----:B0-----:R-:W-:Y:S02]  /*17e0*/  HADD2.F32 R94, -RZ, R88.H1_H1 ;  /* 0x30000058ff5e7230 */ /* 0x001fe40000004100 */
[--C-:B------:R-:W-:Y:S02]  /*17f0*/  HADD2.F32 R88, -RZ, R89.reuse.H1_H1 ;  /* 0x30000059ff587230 */ /* 0x100fe40000004100 */
[----:B------:R-:W-:Y:S01]  /*1800*/  HADD2.F32 R22, -RZ, R28.H1_H1 ;  /* 0x3000001cff167230 */ /* 0x000fe20000004100 */
[----:B------:R-:W-:Y:S01]  /*1810*/  STL [R1+0x60], R94 ;  /* 0x0000605e01007387 */ /* 0x000fe20000100800 */
[----:B-1----:R-:W-:Y:S02]  /*1820*/  HADD2.F32 R93, -RZ, R89.H0_H0 ;  /* 0x20000059ff5d7230 */ /* 0x002fe40000004100 */
[----:B------:R-:W-:-:S02]  /*1830*/  HADD2.F32 R89, -RZ, R90.H0_H0 ;  /* 0x2000005aff597230 */ /* 0x000fc40000004100 */
[----:B------:R-:W-:Y:S01]  /*1840*/  HADD2.F32 R90, -RZ, R90.H1_H1 ;  /* 0x3000005aff5a7230 */ /* 0x000fe20000004100 */
[----:B------:R-:W-:Y:S01]  /*1850*/  STL [R1+0x50], R93 ;  /* 0x0000505d01007387 */ /* 0x000fe20000100800 */
[--C-:B------:R-:W-:Y:S02]  /*1860*/  HADD2.F32 R23, -RZ, R29.reuse.H0_H0 ;  /* 0x2000001dff177230 */ /* 0x100fe40000004100 */
[----:B------:R-:W-:Y:S01]  /*1870*/  HADD2.F32 R24, -RZ, R29.H1_H1 ;  /* 0x3000001dff187230 */ /* 0x000fe20000004100 */
[----:B------:R0:W-:Y:S01]  /*1880*/  STL [R1+0x40], R88 ;  /* 0x0000405801007387 */ /* 0x0001e20000100800 */
[--C-:B------:R-:W-:Y:S02]  /*1890*/  HADD2.F32 R25, -RZ, R30.reuse.H0_H0 ;  /* 0x2000001eff197230 */ /* 0x100fe40000004100 */
[----:B------:R-:W-:Y:S01]  /*18a0*/  HADD2.F32 R26, -RZ, R30.H1_H1 ;  /* 0x3000001eff1a7230 */ /* 0x000fe20000004100 */
[----:B------:R1:W-:Y:S01]  /*18b0*/  STL [R1+0x30], R89 ;  /* 0x0000305901007387 */ /* 0x0003e20000100800 */
[----:B------:R-:W-:-:S02]  /*18c0*/  HADD2.F32 R247, -RZ, R216.H0_H0 ;  /* 0x200000d8fff77230 */ /* 0x000fc40000004100 */
[----:B------:R-:W-:Y:S01]  /*18d0*/  HADD2.F32 R243, -RZ, R216.H1_H1 ;  /* 0x300000d8fff37230 */ /* 0x000fe20000004100 */
[----:B------:R4:W-:Y:S01]  /*18e0*/  STL [R1+0x20], R90 ;  /* 0x0000205a01007387 */ /* 0x0009e20000100800 */
[--C-:B------:R-:W-:Y:S02]  /*18f0*/  HADD2.F32 R214, -RZ, R32.reuse.H0_H0 ;  /* 0x20000020ffd67230 */ /* 0x100fe40000004100 */
[--C-:B0-----:R-:W-:Y:S02]  /*1900*/  HADD2.F32 R88, -RZ, R91.reuse.H0_H0 ;  /* 0x2000005bff587230 */ /* 0x101fe40000004100 */
[----:B------:R-:W-:Y:S02]  /*1910*/  HADD2.F32 R210, -RZ, R32.H1_H1 ;  /* 0x30000020ffd27230 */ /* 0x000fe40000004100 */
[----:B-1----:R-:W-:Y:S01]  /*1920*/  HADD2.F32 R89, -RZ, R91.H1_H1 ;  /* 0x3000005bff597230 */ /* 0x002fe20000004100 */
[----:B------:R0:W-:Y:S01]  /*1930*/  STL [R1+0x10], R88 ;  /* 0x0000105801007387 */ /* 0x0001e20000100800 */
[----:B------:R-:W-:-:S02]  /*1940*/  HADD2.F32 R206, -RZ, R33.H0_H0 ;  /* 0x20000021ffce7230 */ /* 0x000fc40000004100 */
[----:B----4-:R-:W-:Y:S01]  /*1950*/  HADD2.F32 R90, -RZ, R84.H0_H0 ;  /* 0x20000054ff5a7230 */ /* 0x010fe20000004100 */
[----:B------:R1:W-:Y:S01]  /*1960*/  STL [R1], R89 ;  /* 0x0000005901007387 */ /* 0x0003e20000100800 */
[----:B------:R-:W-:Y:S02]  /*1970*/  HADD2.F32 R202, -RZ, R33.H1_H1 ;  /* 0x30000021ffca7230 */ /* 0x000fe40000004100 */
[--C-:B------:R-:W-:Y:S01]  /*1980*/  HADD2.F32 R198, -RZ, R34.reuse.H0_H0 ;  /* 0x20000022ffc67230 */ /* 0x100fe20000004100 */
[----:B------:R-:W-:Y:S01]  /*1990*/  STL [R1+0x6c], R90 ;  /* 0x00006c5a01007387 */ /* 0x000fe20000100800 */
[----:B------:R-:W-:Y:S02]  /*19a0*/  HADD2.F32 R194, -RZ, R34.H1_H1 ;  /* 0x30000022ffc27230 */ /* 0x000fe40000004100 */
[----:B0-----:R-:W-:Y:S02]  /*19b0*/  HADD2.F32 R88, -RZ, R84.H1_H1 ;  /* 0x30000054ff587230 */ /* 0x001fe40000004100 */
[----:B------:R-:W-:-:S02]  /*19c0*/  HADD2.F32 R84, -RZ, R85.H1_H1 ;  /* 0x30000055ff547230 */ /* 0x000fc40000004100 */
[----:B-1----:R-:W-:Y:S01]  /*19d0*/  HADD2.F32 R89, -RZ, R85.H0_H0 ;  /* 0x20000055ff597230 */ /* 0x002fe20000004100 */
[----:B------:R0:W-:Y:S01]  /*19e0*/  STL [R1+0x5c], R88 ;  /* 0x00005c5801007387 */ /* 0x0001e20000100800 */
[----:B------:R-:W-:Y:S02]  /*19f0*/  HADD2.F32 R85, -RZ, R86.H1_H1 ;  /* 0x30000056ff557230 */ /* 0x000fe40000004100 */
[--C-:B------:R-:W-:Y:S01]  /*1a00*/  HADD2.F32 R190, -RZ, R35.reuse.H0_H0 ;  /* 0x20000023ffbe7230 */ /* 0x100fe20000004100 */
[----:B------:R-:W-:Y:S01]  /*1a10*/  STL [R1+0x4c], R89 ;  /* 0x00004c5901007387 */ /* 0x000fe20000100800 */
[----:B------:R-:W-:Y:S02]  /*1a20*/  HADD2.F32 R186, -RZ, R35.H1_H1 ;  /* 0x30000023ffba7230 */ /* 0x000fe40000004100 */
[--C-:B------:R-:W-:Y:S01]  /*1a30*/  HADD2.F32 R4, -RZ, R6.reuse.H0_H0 ;  /* 0x20000006ff047230 */ /* 0x100fe20000004100 */
[----:B------:R1:W-:Y:S01]  /*1a40*/  STL [R1+0x3c], R84 ;  /* 0x00003c5401007387 */ /* 0x0003e20000100800 */
[----:B------:R-:W-:-:S02]  /*1a50*/  HADD2.F32 R5, -RZ, R6.H1_H1 ;  /* 0x30000006ff057230 */ /* 0x000fc40000004100 */
[----:B0-----:R-:W-:Y:S02]  /*1a60*/  HADD2.F32 R88, -RZ, R86.H0_H0 ;  /* 0x20000056ff587230 */ /* 0x001fe40000004100 */
[----:B------:R-:W-:Y:S02]  /*1a70*/  HADD2.F32 R86, -RZ, R80.H0_H0 ;  /* 0x20000050ff567230 */ /* 0x000fe40000004100 */
[--C-:B------:R-:W-:Y:S01]  /*1a80*/  HADD2.F32 R8, -RZ, R10.reuse.H0_H0 ;  /* 0x2000000aff087230 */ /* 0x100fe20000004100 */
[----:B------:R-:W-:Y:S01]  /*1a90*/  STL [R1+0x2c], R88 ;  /* 0x00002c5801007387 */ /* 0x000fe20000100800 */
[----:B------:R-:W-:Y:S02]  /*1aa0*/  HADD2.F32 R9, -RZ, R10.H1_H1 ;  /* 0x3000000aff097230 */ /* 0x000fe40000004100 */
[----:B-1----:R-:W-:Y:S01]  /*1ab0*/  HADD2.F32 R84, -RZ, R87.H0_H0 ;  /* 0x20000057ff547230 */ /* 0x002fe20000004100 */
[----:B------:R0:W-:Y:S01]  /*1ac0*/  STL [R1+0x1c], R85 ;  /* 0x00001c5501007387 */ /* 0x0001e20000100800 */
[----:B------:R-:W-:-:S02]  /*1ad0*/  HADD2.F32 R12, -RZ, R14.H0_H0 ;  /* 0x2000000eff0c7230 */ /* 0x000fc40000004100 */
[----:B------:R-:W-:Y:S01]  /*1ae0*/  HADD2.F32 R13, -RZ, R14.H1_H1 ;  /* 0x3000000eff0d7230 */ /* 0x000fe20000004100 */
[----:B------:R1:W-:Y:S01]  /*1af0*/  STL [R1+0xc], R84 ;  /* 0x00000c5401007387 */ /* 0x0003e20000100800 */
[--C-:B------:R-:W-:Y:S02]  /*1b00*/  HADD2.F32 R27, -RZ, R31.reuse.H0_H0 ;  /* 0x2000001fff1b7230 */ /* 0x100fe40000004100 */
[----:B------:R-:W-:Y:S01]  /*1b10*/  HADD2.F32 R28, -RZ, R31.H1_H1 ;  /* 0x3000001fff1c7230 */ /* 0x000fe20000004100 */
[----:B------:R-:W-:Y:S01]  /*1b20*/  STL [R1+0x68], R86 ;  /* 0x0000685601007387 */ /* 0x000fe20000100800 */
[--C-:B------:R-:W-:Y:S02]  /*1b30*/  HADD2.F32 R29, -RZ, R36.reuse.H0_H0 ;  /* 0x20000024ff1d7230 */ /* 0x100fe40000004100 */
[----:B0-----:R-:W-:Y:S02]  /*1b40*/  HADD2.F32 R85, -RZ, R81.H0_H0 ;  /* 0x20000051ff557230 */ /* 0x001fe40000004100 */
[----:B------:R-:W-:-:S02]  /*1b50*/  HADD2.F32 R30, -RZ, R36.H1_H1 ;  /* 0x30000024ff1e7230 */ /* 0x000fc40000004100 */
[----:B-1----:R-:W-:Y:S02]  /*1b60*/  HADD2.F32 R84, -RZ, R80.H1_H1 ;  /* 0x30000050ff547230 */ /* 0x002fe40000004100 */
[----:B------:R-:W-:Y:S02]  /*1b70*/  HADD2.F32 R80, -RZ, R81.H1_H1 ;  /* 0x30000051ff507230 */ /* 0x000fe40000004100 */
[----:B------:R-:W-:Y:S01]  /*1b80*/  HADD2.F32 R81, -RZ, R82.H1_H1 ;  /* 0x30000052ff517230 */ /* 0x000fe20000004100 */
[----:B------:R0:W-:Y:S01]  /*1b90*/  STL [R1+0x58], R84 ;  /* 0x0000585401007387 */ /* 0x0001e20000100800 */
[--C-:B------:R-:W-:Y:S02]  /*1ba0*/  HADD2.F32 R239, -RZ, R217.reuse.H0_H0 ;  /* 0x200000d9ffef7230 */ /* 0x100fe40000004100 */
[----:B------:R-:W-:Y:S01]  /*1bb0*/  HADD2.F32 R235, -RZ, R217.H1_H1 ;  /* 0x300000d9ffeb7230 */ /* 0x000fe20000004100 */
[----:B------:R-:W-:Y:S01]  /*1bc0*/  STL [R1+0x48], R85 ;  /* 0x0000485501007387 */ /* 0x000fe20000100800 */
[----:B------:R-:W-:-:S02]  /*1bd0*/  HADD2.F32 R231, -RZ, R218.H0_H0 ;  /* 0x200000daffe77230 */ /* 0x000fc40000004100 */
[----:B------:R-:W-:Y:S01]  /*1be0*/  HADD2.F32 R227, -RZ, R218.H1_H1 ;  /* 0x300000daffe37230 */ /* 0x000fe20000004100 */
[----:B------:R1:W-:Y:S01]  /*1bf0*/  STL [R1+0x38], R80 ;  /* 0x0000385001007387 */ /* 0x0003e20000100800 */
[----:B------:R-:W-:Y:S02]  /*1c00*/  HADD2.F32 R223, -RZ, R219.H0_H0 ;  /* 0x200000dbffdf7230 */ /* 0x000fe40000004100 */
[----:B0-----:R-:W-:Y:S02]  /*1c10*/  HADD2.F32 R84, -RZ, R82.H0_H0 ;  /* 0x20000052ff547230 */ /* 0x001fe40000004100 */
[----:B------:R-:W-:Y:S02]  /*1c20*/  HADD2.F32 R82, -RZ, R76.H0_H0 ;  /* 0x2000004cff527230 */ /* 0x000fe40000004100 */
[--C-:B------:R-:W-:Y:S01]  /*1c30*/  HADD2.F32 R244, -RZ, R40.reuse.H0_H0 ;  /* 0x20000028fff47230 */ /* 0x100fe20000004100 */
[----:B------:R-:W-:Y:S01]  /*1c40*/  STL [R1+0x28], R84 ;  /* 0x0000285401007387 */ /* 0x000fe20000100800 */
[----:B------:R-:W-:-:S02]  /*1c50*/  HADD2.F32 R240, -RZ, R40.H1_H1 ;  /* 0x30000028fff07230 */ /* 0x000fc40000004100 */
[----:B-1----:R-:W-:Y:S01]  /*1c60*/  HADD2.F32 R80, -RZ, R83.H0_H0 ;  /* 0x20000053ff507230 */ /* 0x002fe20000004100 */
[----:B------:R0:W-:Y:S01]  /*1c70*/  STL [R1+0x18], R81 ;  /* 0x0000185101007387 */ /* 0x0001e20000100800 */
[--C-:B------:R-:W-:Y:S02]  /*1c80*/  HADD2.F32 R236, -RZ, R41.reuse.H0_H0 ;  /* 0x20000029ffec7230 */ /* 0x100fe40000004100 */
[----:B------:R-:W-:Y:S01]  /*1c90*/  HADD2.F32 R232, -RZ, R41.H1_H1 ;  /* 0x30000029ffe87230 */ /* 0x000fe20000004100 */
[----:B------:R1:W-:Y:S01]  /*1ca0*/  STL [R1+0x8], R80 ;  /* 0x0000085001007387 */ /* 0x0003e20000100800 */
[--C-:B------:R-:W-:Y:S02]  /*1cb0*/  HADD2.F32 R228, -RZ, R42.reuse.H0_H0 ;  /* 0x2000002affe47230 */ /* 0x100fe40000004100 */
[----:B------:R-:W-:Y:S01]  /*1cc0*/  HADD2.F32 R224, -RZ, R42.H1_H1 ;  /* 0x3000002affe07230 */ /* 0x000fe20000004100 */
[----:B------:R-:W-:Y:S01]  /*1cd0*/  STL [R1+0x64], R82 ;  /* 0x0000645201007387 */ /* 0x000fe20000100800 */
[----:B------:R-:W-:-:S02]  /*1ce0*/  HADD2.F32 R220, -RZ, R43.H0_H0 ;  /* 0x2000002bffdc7230 */ /* 0x000fc40000004100 */
[----:B0-----:R-:W-:Y:S02]  /*1cf0*/  HADD2.F32 R81, -RZ, R77.H0_H0 ;  /* 0x2000004dff517230 */ /* 0x001fe40000004100 */
[----:B------:R-:W-:Y:S02]  /*1d00*/  HADD2.F32 R216, -RZ, R43.H1_H1 ;  /* 0x3000002bffd87230 */ /* 0x000fe40000004100 */
[----:B-1----:R-:W-:Y:S02]  /*1d10*/  HADD2.F32 R80, -RZ, R76.H1_H1 ;  /* 0x3000004cff507230 */ /* 0x002fe40000004100 */
[----:B------:R-:W-:Y:S02]  /*1d20*/  HADD2.F32 R76, -RZ, R77.H1_H1 ;  /* 0x3000004dff4c7230 */ /* 0x000fe40000004100 */
[----:B------:R-:W-:Y:S01]  /*1d30*/  HADD2.F32 R77, -RZ, R78.H1_H1 ;  /* 0x3000004eff4d7230 */ /* 0x000fe20000004100 */
[----:B------:R0:W-:Y:S01]  /*1d40*/  STL [R1+0x54], R80 ;  /* 0x0000545001007387 */ /* 0x0001e20000100800 */
[----:B------:R-:W-:-:S02]  /*1d50*/  HADD2.F32 R191, -RZ, R187.H0_H0 ;  /* 0x200000bbffbf7230 */ /* 0x000fc40000004100 */
[----:B------:R-:W-:Y:S01]  /*1d60*/  HADD2.F32 R6, -RZ, R7.H0_H0 ;  /* 0x20000007ff067230 */ /* 0x000fe20000004100 */
[----:B------:R-:W-:Y:S01]  /*1d70*/  STL [R1+0x44], R81 ;  /* 0x0000445101007387 */ /* 0x000fe20000100800 */
[----:B------:R-:W-:Y:S02]  /*1d80*/  HADD2.F32 R10, -RZ, R11.H0_H0 ;  /* 0x2000000bff0a7230 */ /* 0x000fe40000004100 */
[----:B------:R-:W-:Y:S01]  /*1d90*/  HADD2.F32 R14, -RZ, R15.H0_H0 ;  /* 0x2000000fff0e7230 */ /* 0x000fe20000004100 */
[----:B------:R1:W-:Y:S01]  /*1da0*/  STL [R1+0x34], R76 ;  /* 0x0000344c01007387 */ /* 0x0003e20000100800 */
[--C-:B------:R-:W-:Y:S02]  /*1db0*/  HADD2.F32 R31, -RZ, R37.reuse.H0_H0 ;  /* 0x20000025ff1f7230 */ /* 0x100fe40000004100 */
[----:B0-----:R-:W-:Y:S02]  /*1dc0*/  HADD2.F32 R80, -RZ, R78.H0_H0 ;  /* 0x2000004eff507230 */ /* 0x001fe40000004100 */
[----:B------:R-:W-:-:S02]  /*1dd0*/  HADD2.F32 R32, -RZ, R37.H1_H1 ;  /* 0x30000025ff207230 */ /* 0x000fc40000004100 */
[--C-:B------:R-:W-:Y:S01]  /*1de0*/  HADD2.F32 R33, -RZ, R38.reuse.H0_H0 ;  /* 0x20000026ff217230 */ /* 0x100fe20000004100 */
[----:B------:R2:W-:Y:S01]  /*1df0*/  STL [R1+0x24], R80 ;  /* 0x0000245001007387 */ /* 0x0005e20000100800 */
[----:B------:R-:W-:Y:S02]  /*1e00*/  HADD2.F32 R34, -RZ, R38.H1_H1 ;  /* 0x30000026ff227230 */ /* 0x000fe40000004100 */
[----:B-1----:R-:W-:Y:S01]  /*1e10*/  HADD2.F32 R76, -RZ, R79.H0_H0 ;  /* 0x2000004fff4c7230 */ /* 0x002fe20000004100 */
[----:B------:R2:W-:Y:S01]  /*1e20*/  STL [R1+0x14], R77 ;  /* 0x0000144d01007387 */ /* 0x0005e20000100800 */
[--C-:B------:R-:W-:Y:S02]  /*1e30*/  HADD2.F32 R35, -RZ, R39.reuse.H0_H0 ;  /* 0x20000027ff237230 */ /* 0x100fe40000004100 */
[----:B------:R-:W-:Y:S01]  /*1e40*/  HADD2.F32 R36, -RZ, R39.H1_H1 ;  /* 0x30000027ff247230 */ /* 0x000fe20000004100 */
[----:B------:R2:W-:Y:S01]  /*1e50*/  STL [R1+0x4], R76 ;  /* 0x0000044c01007387 */ /* 0x0005e20000100800 */
[----:B------:R-:W-:-:S02]  /*1e60*/  HADD2.F32 R250, -RZ, R87.H1_H1 ;  /* 0x30000057fffa7230 */ /* 0x000fc40000004100 */
[----:B------:R-:W-:Y:S02]  /*1e70*/  HADD2.F32 R249, -RZ, R83.H1_H1 ;  /* 0x30000053fff97230 */ /* 0x000fe40000004100 */
        /* <DEDUP_REMOVED lines=61> */
[----:B--23--:R-:W-:-:S07]  /*2250*/  HADD2.F32 R160, -RZ, R47.H1_H1 ;  /* 0x3000002fffa07230 */ /* 0x00cfce0000004100 */
.L_x_27975:
        /* <DEDUP_REMOVED lines=24> */
[----:B--2---:R-:W-:-:S08]  /*23e0*/  HADD2.F32 R56, -RZ, R60.H0_H0 ;  /* 0x2000003cff387230 */ /* 0x004fd00000004100 */
[----:B------:R-:W-:Y:S05]  /*23f0*/  @P2 BRA `(.L_x_27836) ;  /* 0x00000000000c2947 */ /* 0x000fea0003800000 */
[----:B------:R-:W-:Y:S05]  /*2400*/  @!P1 BRA `(.L_x_27837) ;  /* 0x0000000000149947 */ /* 0x000fea0003800000 */
[----:B-----5:R-:W-:Y:S01]  /*2410*/  FADD.FTZ R56, R48, R56 ;  /* 0x0000003830387221 */ /* 0x020fe20000010000 */
[----:B------:R-:W-:Y:S06]  /*2420*/  BRA `(.L_x_27837) ;  /* 0x00000000000c7947 */ /* 0x000fec0003800000 */
.L_x_27836:
[----:B-----5:R-:W-:-:S05]  /*2430*/  HADD2.F32 R57, -RZ, R44.H0_H0 ;  /* 0x2000002cff397230 */ /* 0x020fca0000004100 */
[----:B------:R-:W-:-:S04]  /*2440*/  FADD.FTZ R56, R57, R56 ;  /* 0x0000003839387221 */ /* 0x000fc80000010000 */
[----:B------:R-:W-:-:S07]  /*2450*/  @P1 FADD.FTZ R56, R48, R56 ;  /* 0x0000003830381221 */ /* 0x000fce0000010000 */
.L_x_27837:
[----:B------:R-:W-:Y:S01]  /*2460*/  HADD2.F32 R57, -RZ, R60.H1_H1 ;  /* 0x3000003cff397230 */ /* 0x000fe20000004100 */
[----:B------:R-:W-:Y:S06]  /*2470*/  @P2 BRA `(.L_x_27838) ;  /* 0x00000000000c2947 */ /* 0x000fec0003800000 */
[----:B------:R-:W-:Y:S05]  /*2480*/  @!P1 BRA `(.L_x_27839) ;  /* 0x0000000000149947 */ /* 0x000fea0003800000 */
[----:B-----5:R-:W-:Y:S01]  /*2490*/  FADD.FTZ R57, R49, R57 ;  /* 0x0000003931397221 */ /* 0x020fe20000010000 */
[----:B------:R-:W-:Y:S06]  /*24a0*/  BRA `(.L_x_27839) ;  /* 0x00000000000c7947 */ /* 0x000fec0003800000 */
.L_x_27838:
[----:B-----5:R-:W-:-:S05]  /*24b0*/  HADD2.F32 R58, -RZ, R44.H1_H1 ;  /* 0x3000002cff3a7230 */ /* 0x020fca0000004100 */
[----:B------:R-:W-:-:S04]  /*24c0*/  FADD.FTZ R57, R58, R57 ;  /* 0x000000393a397221 */ /* 0x000fc80000010000 */
[----:B------:R-:W-:-:S07]  /*24d0*/  @P1 FADD.FTZ R57, R49, R57 ;  /* 0x0000003931391221 */ /* 0x000fce0000010000 */
.L_x_27839:
[----:B------:R-:W-:Y:S01]  /*24e0*/  HADD2.F32 R58, -RZ, R61.H0_H0 ;  /* 0x2000003dff3a7230 */ /* 0x000fe20000004100 */
[----:B------:R-:W-:Y:S06]  /*24f0*/  @P2 BRA `(.L_x_27840) ;  /* 0x00000000000c2947 */ /* 0x000fec0003800000 */
[----:B------:R-:W-:Y:S05]  /*2500*/  @!P1 BRA `(.L_x_27841) ;  /* 0x0000000000149947 */ /* 0x000fea0003800000 */
[----:B-----5:R-:W-:Y:S01]  /*2510*/  FADD.FTZ R58, R50, R58 ;  /* 0x0000003a323a7221 */ /* 0x020fe20000010000 */
[----:B------:R-:W-:Y:S06]  /*2520*/  BRA `(.L_x_27841) ;  /* 0x00000000000c7947 */ /* 0x000fec0003800000 */
.L_x_27840:
[----:B-----5:R-:W-:-:S05]  /*2530*/  HADD2.F32 R59, -RZ, R45.H0_H0 ;  /* 0x2000002dff3b7230 */ /* 0x020fca0000004100 */
[----:B------:R-:W-:-:S04]  /*2540*/  FADD.FTZ R58, R59, R58 ;  /* 0x0000003a3b3a7221 */ /* 0x000fc80000010000 */
[----:B------:R-:W-:-:S07]  /*2550*/  @P1 FADD.FTZ R58, R50, R58 ;  /* 0x0000003a323a1221 */ /* 0x000fce0000010000 */
.L_x_27841:
[----:B------:R-:W-:Y:S01]  /*2560*/  HADD2.F32 R59, -RZ, R61.H1_H1 ;  /* 0x3000003dff3b7230 */ /* 0x000fe20000004100 */
[----:B------:R-:W-:Y:S06]  /*2570*/  @P2 BRA `(.L_x_27842) ;  /* 0x00000000000c2947 */ /* 0x000fec0003800000 */
[----:B------:R-:W-:Y:S05]  /*2580*/  @!P1 BRA `(.L_x_27843) ;  /* 0x0000000000149947 */ /* 0x000fea0003800000 */
[----:B-----5:R-:W-:Y:S01]  /*2590*/  FADD.FTZ R59, R51, R59 ;  /* 0x0000003b333b7221 */ /* 0x020fe20000010000 */
[----:B------:R-:W-:Y:S06]  /*25a0*/  BRA `(.L_x_27843) ;  /* 0x00000000000c7947 */ /* 0x000fec0003800000 */
.L_x_27842:
[----:B-----5:R-:W-:-:S05]  /*25b0*/  HADD2.F32 R60, -RZ, R45.H1_H1 ;  /* 0x3000002dff3c7230 */ /* 0x020fca0000004100 */
[----:B------:R-:W-:-:S04]  /*25c0*/  FADD.FTZ R59, R60, R59 ;  /* 0x0000003b3c3b7221 */ /* 0x000fc80000010000 */
[----:B------:R-:W-:-:S07]  /*25d0*/  @P1 FADD.FTZ R59, R51, R59 ;  /* 0x0000003b333b1221 */ /* 0x000fce0000010000 */
.L_x_27843:
[----:B------:R-:W-:Y:S01]  /*25e0*/  HADD2.F32 R60, -RZ, R62.H0_H0 ;  /* 0x2000003eff3c7230 */ /* 0x000fe20000004100 */
[----:B------:R-:W-:Y:S06]  /*25f0*/  @P2 BRA `(.L_x_27844) ;  /* 0x00000000000c2947 */ /* 0x000fec0003800000 */
[----:B------:R-:W-:Y:S05]  /*2600*/  @!P1 BRA `(.L_x_27845) ;  /* 0x0000000000149947 */ /* 0x000fea0003800000 */
[----:B-----5:R-:W-:Y:S01]  /*2610*/  FADD.FTZ R60, R52, R60 ;  /* 0x0000003c343c7221 */ /* 0x020fe20000010000 */
[----:B------:R-:W-:Y:S06]  /*2620*/  BRA `(.L_x_27845) ;  /* 0x00000000000c7947 */ /* 0x000fec0003800000 */
.L_x_27844:
[----:B-----5:R-:W-:-:S05]  /*2630*/  HADD2.F32 R61, -RZ, R46.H0_H0 ;  /* 0x2000002eff3d7230 */ /* 0x020fca0000004100 */
[----:B------:R-:W-:-:S04]  /*2640*/  FADD.FTZ R60, R61, R60 ;  /* 0x0000003c3d3c7221 */ /* 0x000fc80000010000 */
[----:B------:R-:W-:-:S07]  /*2650*/  @P1 FADD.FTZ R60, R52, R60 ;  /* 0x0000003c343c1221 */ /* 0x000fce0000010000 */
.L_x_27845:
[----:B------:R-:W-:Y:S01]  /*2660*/  HADD2.F32 R61, -RZ, R62.H1_H1 ;  /* 0x3000003eff3d7230 */ /* 0x000fe20000004100 */
[----:B------:R-:W-:Y:S06]  /*2670*/  @P2 BRA `(.L_x_27846) ;  /* 0x00000000000c2947 */ /* 0x000fec0003800000 */
[----:B------:R-:W-:Y:S05]  /*2680*/  @!P1 BRA `(.L_x_27847) ;  /* 0x0000000000149947 */ /* 0x000fea0003800000 */
[----:B-----5:R-:W-:Y:S01]  /*2690*/  FADD.FTZ R61, R53, R61 ;  /* 0x0000003d353d7221 */ /* 0x020fe20000010000 */
[----:B------:R-:W-:Y:S06]  /*26a0*/  BRA `(.L_x_27847) ;  /* 0x00000000000c7947 */ /* 0x000fec0003800000 */
.L_x_27846:
[----:B-----5:R-:W-:-:S05]  /*26b0*/  HADD2.F32 R62, -RZ, R46.H1_H1 ;  /* 0x3000002eff3e7230 */ /* 0x020fca0000004100 */
[----:B------:R-:W-:-:S04]  /*26c0*/  FADD.FTZ R61, R62, R61 ;  /* 0x0000003d3e3d7221 */ /* 0x000fc80000010000 */
[----:B------:R-:W-:-:S07]  /*26d0*/  @P1 FADD.FTZ R61, R53, R61 ;  /* 0x0000003d353d1221 */ /* 0x000fce0000010000 */
.L_x_27847:
[----:B------:R-:W-:Y:S01]  /*26e0*/  HADD2.F32 R62, -RZ, R63.H0_H0 ;  /* 0x2000003fff3e7230 */ /* 0x000fe20000004100 */
[----:B------:R-:W-:Y:S06]  /*26f0*/  @P2 BRA `(.L_x_27848) ;  /* 0x00000000000c2947 */ /* 0x000fec0003800000 */
[----:B------:R-:W-:Y:S05]  /*2700*/  @!P1 BRA `(.L_x_27849) ;  /* 0x0000000000149947 */ /* 0x000fea0003800000 */
[----:B-----5:R-:W-:Y:S01]  /*2710*/  FADD.FTZ R62, R54, R62 ;  /* 0x0000003e363e7221 */ /* 0x020fe20000010000 */
[----:B------:R-:W-:Y:S06]  /*2720*/  BRA `(.L_x_27849) ;  /* 0x00000000000c7947 */ /* 0x000fec0003800000 */
.L_x_27848:
[----:B-----5:R-:W-:-:S05]  /*2730*/  HADD2.F32 R112, -RZ, R47.H0_H0 ;  /* 0x2000002fff707230 */ /* 0x020fca0000004100 */
[----:B------:R-:W-:-:S04]  /*2740*/  FADD.FTZ R62, R112, R62 ;  /* 0x0000003e703e7221 */ /* 0x000fc80000010000 */
[----:B------:R-:W-:-:S07]  /*2750*/  @P1 FADD.FTZ R62, R54, R62 ;  /* 0x0000003e363e1221 */ /* 0x000fce0000010000 */
.L_x_27849:
[----:B------:R-:W-:Y:S01]  /*2760*/  HADD2.F32 R63, -RZ, R63.H1_H1 ;  /* 0x3000003fff3f7230 */ /* 0x000fe20000004100 */
[----:B------:R-:W-:Y:S06]  /*2770*/  @P2 BRA `(.L_x_27850) ;  /* 0x00000000000c2947 */ /* 0x000fec0003800000 */
[----:B------:R-:W-:Y:S05]  /*2780*/  @!P1 BRA `(.L_x_27851) ;  /* 0x0000000000149947 */ /* 0x000fea0003800000 */
[----:B-----5:R-:W-:Y:S01]  /*2790*/  FADD.FTZ R63, R55, R63 ;  /* 0x0000003f373f7221 */ /* 0x020fe20000010000 */
[----:B------:R-:W-:Y:S06]  /*27a0*/  BRA `(.L_x_27851) ;  /* 0x00000000000c7947 */ /* 0x000fec0003800000 */
.L_x_27850:
[----:B-----5:R-:W-:-:S05]  /*27b0*/  HADD2.F32 R112, -RZ, R47.H1_H1 ;  /* 0x3000002fff707230 */ /* 0x020fca0000004100 */
[----:B------:R-:W-:-:S04]  /*27c0*/  FADD.FTZ R63, R112, R63 ;  /* 0x0000003f703f7221 */ /* 0x000fc80000010000 */
[----:B------:R-:W-:-:S07]  /*27d0*/  @P1 FADD.FTZ R63, R55, R63 ;  /* 0x0000003f373f1221 */ /* 0x000fce0000010000 */
.L_x_27851:
[C---:B------:R-:W-:Y:S02]  /*27e0*/  LEA R112, P1, R166.reuse, UR12, 0x5 ;  /* 0x0000000ca6707c11 */ /* 0x040fe4000f8228ff */
[C---:B------:R-:W-:Y:S02]  /*27f0*/  IADD3 R115, R166.reuse, 0x80, RZ ;  /* 0x00000080a6737810 */ /* 0x040fe40007ffe0ff */
[----:B------:R-:W-:-:S05]  /*2800*/  LEA.HI.X R113, R166, UR13, RZ, 0x5, P1 ;  /* 0x0000000da6717c11 */ /* 0x000fca00088f2cff */
[----:B------:R0:W-:Y:S04]  /*2810*/  STG.E.128 desc[UR4][R112.64], R56 ;  /* 0x0000003870007986 */ /* 0x0001e8000c101d04 */
[----:B------:R0:W-:Y:S02]  /*2820*/  STG.E.128 desc[UR4][R112.64+0x10], R60 ;  /* 0x0000103c70007986 */ /* 0x0001e4000c101d04 */
.L_x_27835:
[----:B------:R-:W-:Y:S05]  /*2830*/  BSYNC B0 ;  /* 0x0000000000007941 */ /* 0x000fea0003800000 */
.L_x_27834:
        /* <DEDUP_REMOVED lines=24> */
.L_x_27854:
[----:B-----5:R-:W-:-:S05]  /*29c0*/  HADD2.F32 R65, -RZ, R44.H0_H0 ;  /* 0x2000002cff417230 */ /* 0x020fca0000004100 */
[----:B------:R-:W-:-:S04]  /*29d0*/  FADD.FTZ R64, R65, R64 ;  /* 0x0000004041407221 */ /* 0x000fc80000010000 */
[----:B------:R-:W-:-:S07]  /*29e0*/  @P1 FADD.FTZ R64, R48, R64 ;  /* 0x0000004030401221 */ /* 0x000fce0000010000 */
.L_x_27855:
[----:B------:R-:W-:Y:S01]  /*29f0*/  HADD2.F32 R65, -RZ, R68.H1_H1 ;  /* 0x30000044ff417230 */ /* 0x000fe20000004100 */
[----:B------:R-:W-:Y:S06]  /*2a00*/  @P2 BRA `(.L_x_27856) ;  /* 0x00000000000c2947 */ /* 0x000fec0003800000 */
[----:B------:R-:W-:Y:S05]  /*2a10*/  @!P1 BRA `(.L_x_27857) ;  /* 0x0000000000149947 */ /* 0x000fea0003800000 */
[----:B-----5:R-:W-:Y:S01]  /*2a20*/  FADD.FTZ R65, R49, R65 ;  /* 0x0000004131417221 */ /* 0x020fe20000010000 */
[----:B------:R-:W-:Y:S06]  /*2a30*/  BRA `(.L_x_27857) ;  /* 0x00000000000c7947 */ /* 0x000fec0003800000 */
.L_x_27856:
[----:B-----5:R-:W-:-:S05]  /*2a40*/  HADD2.F32 R66, -RZ, R44.H1_H1 ;  /* 0x3000002cff427230 */ /* 0x020fca0000004100 */
[----:B------:R-:W-:-:S04]  /*2a50*/  FADD.FTZ R65, R66, R65 ;  /* 0x0000004142417221 */ /* 0x000fc80000010000 */
[----:B------:R-:W-:-:S07]  /*2a60*/  @P1 FADD.FTZ R65, R49, R65 ;  /* 0x0000004131411221 */ /* 0x000fce0000010000 */
.L_x_27857:
[----:B------:R-:W-:Y:S01]  /*2a70*/  HADD2.F32 R66, -RZ, R69.H0_H0 ;  /* 0x20000045ff427230 */ /* 0x000fe20000004100 */
[----:B------:R-:W-:Y:S06]  /*2a80*/  @P2 BRA `(.L_x_27858) ;  /* 0x00000000000c2947 */ /* 0x000fec0003800000 */
[----:B------:R-:W-:Y:S05]  /*2a90*/  @!P1 BRA `(.L_x_27859) ;  /* 0x0000000000149947 */ /* 0x000fea0003800000 */
[----:B-----5:R-:W-:Y:S01]  /*2aa0*/  FADD.FTZ R66, R50, R66 ;  /* 0x0000004232427221 */ /* 0x020fe20000010000 */
[----:B------:R-:W-:Y:S06]  /*2ab0*/  BRA `(.L_x_27859) ;  /* 0x00000000000c7947 */ /* 0x000fec0003800000 */
.L_x_27858:
[----:B-----5:R-:W-:-:S05]  /*2ac0*/  HADD2.F32 R67, -RZ, R45.H0_H0 ;  /* 0x2000002dff437230 */ /* 0x020fca0000004100 */
[----:B------:R-:W-:-:S04]  /*2ad0*/  FADD.FTZ R66, R67, R66 ;  /* 0x0000004243427221 */ /* 0x000fc80000010000 */
[----:B------:R-:W-:-:S07]  /*2ae0*/  @P1 FADD.FTZ R66, R50, R66 ;  /* 0x0000004232421221 */ /* 0x000fce0000010000 */
.L_x_27859:
[----:B------:R-:W-:Y:S01]  /*2af0*/  HADD2.F32 R67, -RZ, R69.H1_H1 ;  /* 0x30000045ff437230 */ /* 0x000fe20000004100 */
[----:B------:R-:W-:Y:S06]  /*2b00*/  @P2 BRA `(.L_x_27860) ;  /* 0x00000000000c2947 */ /* 0x000fec0003800000 */
[----:B------:R-:W-:Y:S05]  /*2b10*/  @!P1 BRA `(.L_x_27861) ;  /* 0x0000000000149947 */ /* 0x000fea0003800000 */
[----:B-----5:R-:W-:Y:S01]  /*2b20*/  FADD.FTZ R67, R51, R67 ;  /* 0x0000004333437221 */ /* 0x020fe20000010000 */
[----:B------:R-:W-:Y:S06]  /*2b30*/  BRA `(.L_x_27861) ;  /* 0x00000000000c7947 */ /* 0x000fec0003800000 */
.L_x_27860:
[----:B-----5:R-:W-:-:S05]  /*2b40*/  HADD2.F32 R68, -RZ, R45.H1_H1 ;  /* 0x3000002dff447230 */ /* 0x020fca0000004100 */
[----:B------:R-:W-:-:S04]  /*2b50*/  FADD.FTZ R67, R68, R67 ;  /* 0x0000004344437221 */ /* 0x000fc80000010000 */
[----:B------:R-:W-:-:S07]  /*2b60*/  @P1 FADD.FTZ R67, R51, R67 ;  /* 0x0000004333431221 */ /* 0x000fce0000010000 */
.L_x_27861:
[----:B------:R-:W-:Y:S01]  /*2b70*/  HADD2.F32 R68, -RZ, R70.H0_H0 ;  /* 0x20000046ff447230 */ /* 0x000fe20000004100 */
[----:B------:R-:W-:Y:S06]  /*2b80*/  @P2 BRA `(.L_x_27862) ;  /* 0x00000000000c2947 */ /* 0x000fec0003800000 */
[----:B------:R-:W-:Y:S05]  /*2b90*/  @!P1 BRA `(.L_x_27863) ;  /* 0x0000000000149947 */ /* 0x000fea0003800000 */
[----:B-----5:R-:W-:Y:S01]  /*2ba0*/  FADD.FTZ R68, R52, R68 ;  /* 0x0000004434447221 */ /* 0x020fe20000010000 */
[----:B------:R-:W-:Y:S06]  /*2bb0*/  BRA `(.L_x_27863) ;  /* 0x00000000000c7947 */ /* 0x000fec0003800000 */
.L_x_27862:
[----:B-----5:R-:W-:-:S05]  /*2bc0*/  HADD2.F32 R69, -RZ, R46.H0_H0 ;  /* 0x2000002eff457230 */ /* 0x020fca0000004100 */
[----:B------:R-:W-:-:S04]  /*2bd0*/  FADD.FTZ R68, R69, R68 ;  /* 0x0000004445447221 */ /* 0x000fc80000010000 */
[----:B------:R-:W-:-:S07]  /*2be0*/  @P1 FADD.FTZ R68, R52, R68 ;  /* 0x0000004434441221 */ /* 0x000fce0000010000 */
.L_x_27863:
[----:B------:R-:W-:Y:S01]  /*2bf0*/  HADD2.F32 R69, -RZ, R70.H1_H1 ;  /* 0x30000046ff457230 */ /* 0x000fe20000004100 */
[----:B------:R-:W-:Y:S06]  /*2c00*/  @P2 BRA `(.L_x_27864) ;  /* 0x00000000000c2947 */ /* 0x000fec0003800000 */
[----:B------:R-:W-:Y:S05]  /*2c10*/  @!P1 BRA `(.L_x_27865) ;  /* 0x0000000000149947 */ /* 0x000fea0003800000 */
[----:B-----5:R-:W-:Y:S01]  /*2c20*/  FADD.FTZ R69, R53, R69 ;  /* 0x0000004535457221 */ /* 0x020fe20000010000 */
[----:B------:R-:W-:Y:S06]  /*2c30*/  BRA `(.L_x_27865) ;  /* 0x00000000000c7947 */ /* 0x000fec0003800000 */
.L_x_27864:
[----:B-----5:R-:W-:-:S05]  /*2c40*/  HADD2.F32 R70, -RZ, R46.H1_H1 ;  /* 0x3000002eff467230 */ /* 0x020fca0000004100 */
[----:B------:R-:W-:-:S04]  /*2c50*/  FADD.FTZ R69, R70, R69 ;  /* 0x0000004546457221 */ /* 0x000fc80000010000 */
[----:B------:R-:W-:-:S07]  /*2c60*/  @P1 FADD.FTZ R69, R53, R69 ;  /* 0x0000004535451221 */ /* 0x000fce0000010000 */
.L_x_27865:
[----:B------:R-:W-:Y:S01]  /*2c70*/  HADD2.F32 R70, -RZ, R71.H0_H0 ;  /* 0x20000047ff467230 */ /* 0x000fe20000004100 */
[----:B------:R-:W-:Y:S06]  /*2c80*/  @P2 BRA `(.L_x_27866) ;  /* 0x00000000000c2947 */ /* 0x000fec0003800000 */
[----:B------:R-:W-:Y:S05]  /*2c90*/  @!P1 BRA `(.L_x_27867) ;  /* 0x0000000000149947 */ /* 0x000fea0003800000 */
[----:B-----5:R-:W-:Y:S01]  /*2ca0*/  FADD.FTZ R70, R54, R70 ;  /* 0x0000004636467221 */ /* 0x020fe20000010000 */
[----:B------:R-:W-:Y:S06]  /*2cb0*/  BRA `(.L_x_27867) ;  /* 0x00000000000c7947 */ /* 0x000fec0003800000 */
.L_x_27866:
[----:B0----5:R-:W-:-:S05]  /*2cc0*/  HADD2.F32 R112, -RZ, R47.H0_H0 ;  /* 0x2000002fff707230 */ /* 0x021fca0000004100 */
[----:B------:R-:W-:-:S04]  /*2cd0*/  FADD.FTZ R70, R112, R70 ;  /* 0x0000004670467221 */ /* 0x000fc80000010000 */
[----:B------:R-:W-:-:S07]  /*2ce0*/  @P1 FADD.FTZ R70, R54, R70 ;  /* 0x0000004636461221 */ /* 0x000fce0000010000 */
.L_x_27867:
[----:B------:R-:W-:Y:S01]  /*2cf0*/  HADD2.F32 R71, -RZ, R71.H1_H1 ;  /* 0x30000047ff477230 */ /* 0x000fe20000004100 */
[----:B------:R-:W-:Y:S06]  /*2d00*/  @P2 BRA `(.L_x_27868) ;  /* 0x00000000000c2947 */ /* 0x000fec0003800000 */
[----:B------:R-:W-:Y:S05]  /*2d10*/  @!P1 BRA `(.L_x_27869) ;  /* 0x0000000000149947 */ /* 0x000fea0003800000 */
[----:B-----5:R-:W-:Y:S01]  /*2d20*/  FADD.FTZ R71, R55, R71 ;  /* 0x0000004737477221 */ /* 0x020fe20000010000 */
[----:B------:R-:W-:Y:S06]  /*2d30*/  BRA `(.L_x_27869) ;  /* 0x00000000000c7947 */ /* 0x000fec0003800000 */
.L_x_27868:
[----:B0----5:R-:W-:-:S05]  /*2d40*/  HADD2.F32 R112, -RZ, R47.H1_H1 ;  /* 0x3000002fff707230 */ /* 0x021fca0000004100 */
[----:B------:R-:W-:-:S04]  /*2d50*/  FADD.FTZ R71, R112, R71 ;  /* 0x0000004770477221 */ /* 0x000fc80000010000 */
[----:B------:R-:W-:-:S07]  /*2d60*/  @P1 FADD.FTZ R71, R55, R71 ;  /* 0x0000004737471221 */ /* 0x000fce0000010000 */
.L_x_27869:
[----:B0-----:R-:W-:-:S04]  /*2d70*/  LEA R112, P1, R115, UR12, 0x5 ;  /* 0x0000000c73707c11 */ /* 0x001fc8000f8228ff */
[C---:B------:R-:W-:Y:S02]  /*2d80*/  LEA.HI.X R113, R115.reuse, UR13, RZ, 0x5, P1 ;  /* 0x0000000d73717c11 */ /* 0x040fe400088f2cff */
[----:B------:R-:W-:-:S03]  /*2d90*/  IADD3 R115, R115, 0x80, RZ ;  /* 0x0000008073737810 */ /* 0x000fc60007ffe0ff */
[----:B------:R1:W-:Y:S04]  /*2da0*/  STG.E.128 desc[UR4][R112.64], R64 ;  /* 0x0000004070007986 */ /* 0x0003e8000c101d04 */
[----:B------:R1:W-:Y:S02]  /*2db0*/  STG.E.128 desc[UR4][R112.64+0x10], R68 ;  /* 0x0000104470007986 */ /* 0x0003e4000c101d04 */
.L_x_27853:
[----:B------:R-:W-:Y:S05]  /*2dc0*/  BSYNC B0 ;  /* 0x0000000000007941 */ /* 0x000fea0003800000 */
.L_x_27852:
        /* <DEDUP_REMOVED lines=19> */
[----:B---3--:R-:W-:-:S08]  /*2f00*/  HADD2.F32 R72, -RZ, R76.H0_H0 ;  /* 0x2000004cff487230 */ /* 0x008fd00000004100 */
[----:B------:R-:W-:Y:S05]  /*2f10*/  @P2 BRA `(.L_x_27872) ;  /* 0x00000000000c2947 */ /* 0x000fea0003800000 */
[----:B------:R-:W-:Y:S05]  /*2f20*/  @!P1 BRA `(.L_x_27873) ;  /* 0x0000000000149947 */ /* 0x000fea0003800000 */
[----:B-----5:R-:W-:Y:S01]  /*2f30*/  FADD.FTZ R72, R48, R72 ;  /* 0x0000004830487221 */ /* 0x020fe20000010000 */
[----:B------:R-:W-:Y:S06]  /*2f40*/  BRA `(.L_x_27873) ;  /* 0x00000000000c7947 */ /* 0x000fec0003800000 */
.L_x_27872:
[----:B-----5:R-:W-:-:S05]  /*2f50*/  HADD2.F32 R73, -RZ, R44.H0_H0 ;  /* 0x2000002cff497230 */ /* 0x020fca0000004100 */
[----:B------:R-:W-:-:S04]  /*2f60*/  FADD.FTZ R72, R73, R72 ;  /* 0x0000004849487221 */ /* 0x000fc80000010000 */
[----:B------:R-:W-:-:S07]  /*2f70*/  @P1 FADD.FTZ R72, R48, R72 ;  /* 0x0000004830481221 */ /* 0x000fce0000010000 */
.L_x_27873:
[----:B------:R-:W-:Y:S01]  /*2f80*/  HADD2.F32 R73, -RZ, R76.H1_H1 ;  /* 0x3000004cff497230 */ /* 0x000fe20000004100 */
[----:B------:R-:W-:Y:S06]  /*2f90*/  @P2 BRA `(.L_x_27874) ;  /* 0x00000000000c2947 */ /* 0x000fec0003800000 */
[----:B------:R-:W-:Y:S05]  /*2fa0*/  @!P1 BRA `(.L_x_27875) ;  /* 0x0000000000149947 */ /* 0x000fea0003800000 */
[----:B-----5:R-:W-:Y:S01]  /*2fb0*/  FADD.FTZ R73, R49, R73 ;  /* 0x0000004931497221 */ /* 0x020fe20000010000 */
[----:B------:R-:W-:Y:S06]  /*2fc0*/  BRA `(.L_x_27875) ;  /* 0x00000000000c7947 */ /* 0x000fec0003800000 */
.L_x_27874:
[----:B-----5:R-:W-:-:S05]  /*2fd0*/  HADD2.F32 R74, -RZ, R44.H1_H1 ;  /* 0x3000002cff4a7230 */ /* 0x020fca0000004100 */
[----:B------:R-:W-:-:S04]  /*2fe0*/  FADD.FTZ R73, R74, R73 ;  /* 0x000000494a497221 */ /* 0x000fc80000010000 */
[----:B------:R-:W-:-:S07]  /*2ff0*/  @P1 FADD.FTZ R73, R49, R73 ;  /* 0x0000004931491221 */ /* 0x000fce0000010000 */
.L_x_27875:
[----:B------:R-:W-:Y:S01]  /*3000*/  HADD2.F32 R74, -RZ, R77.H0_H0 ;  /* 0x2000004dff4a7230 */ /* 0x000fe20000004100 */
[----:B------:R-:W-:Y:S06]  /*3010*/  @P2 BRA `(.L_x_27876) ;  /* 0x00000000000c2947 */ /* 0x000fec0003800000 */
[----:B------:R-:W-:Y:S05]  /*3020*/  @!P1 BRA `(.L_x_27877) ;  /* 0x0000000000149947 */ /* 0x000fea0003800000 */
[----:B-----5:R-:W-:Y:S01]  /*3030*/  FADD.FTZ R74, R50, R74 ;  /* 0x0000004a324a7221 */ /* 0x020fe20000010000 */
[----:B------:R-:W-:Y:S06]  /*3040*/  BRA `(.L_x_27877) ;  /* 0x00000000000c7947 */ /* 0x000fec0003800000 */
.L_x_27876:
[----:B-----5:R-:W-:-:S05]  /*3050*/  HADD2.F32 R75, -RZ, R45.H0_H0 ;  /* 0x2000002dff4b7230 */ /* 0x020fca0000004100 */
[----:B------:R-:W-:-:S04]  /*3060*/  FADD.FTZ R74, R75, R74 ;  /* 0x0000004a4b4a7221 */ /* 0x000fc80000010000 */
[----:B------:R-:W-:-:S07]  /*3070*/  @P1 FADD.FTZ R74, R50, R74 ;  /* 0x0000004a324a1221 */ /* 0x000fce0000010000 */
.L_x_27877:
[----:B------:R-:W-:Y:S01]  /*3080*/  HADD2.F32 R75, -RZ, R77.H1_H1 ;  /* 0x3000004dff4b7230 */ /* 0x000fe20000004100 */
[----:B------:R-:W-:Y:S06]  /*3090*/  @P2 BRA `(.L_x_27878) ;  /* 0x00000000000c2947 */ /* 0x000fec0003800000 */
[----:B------:R-:W-:Y:S05]  /*30a0*/  @!P1 BRA `(.L_x_27879) ;  /* 0x0000000000149947 */ /* 0x000fea0003800000 */
[----:B-----5:R-:W-:Y:S01]  /*30b0*/  FADD.FTZ R75, R51, R75 ;  /* 0x0000004b334b7221 */ /* 0x020fe20000010000 */
[----:B------:R-:W-:Y:S06]  /*30c0*/  BRA `(.L_x_27879) ;  /* 0x00000000000c7947 */ /* 0x000fec0003800000 */
.L_x_27878:
[----:B-----5:R-:W-:-:S05]  /*30d0*/  HADD2.F32 R76, -RZ, R45.H1_H1 ;  /* 0x3000002dff4c7230 */ /* 0x020fca0000004100 */
[----:B------:R-:W-:-:S04]  /*30e0*/  FADD.FTZ R75, R76, R75 ;  /* 0x0000004b4c4b7221 */ /* 0x000fc80000010000 */
[----:B------:R-:W-:-:S07]  /*30f0*/  @P1 FADD.FTZ R75, R51, R75 ;  /* 0x0000004b334b1221 */ /* 0x000fce0000010000 */
.L_x_27879:
[----:B------:R-:W-:Y:S01]  /*3100*/  HADD2.F32 R76, -RZ, R78.H0_H0 ;  /* 0x2000004eff4c7230 */ /* 0x000fe20000004100 */
[----:B------:R-:W-:Y:S06]  /*3110*/  @P2 BRA `(.L_x_27880) ;  /* 0x00000000000c2947 */ /* 0x000fec0003800000 */
[----:B------:R-:W-:Y:S05]  /*3120*/  @!P1 BRA `(.L_x_27881) ;  /* 0x0000000000149947 */ /* 0x000fea0003800000 */
[----:B-----5:R-:W-:Y:S01]  /*3130*/  FADD.FTZ R76, R52, R76 ;  /* 0x0000004c344c7221 */ /* 0x020fe20000010000 */
[----:B------:R-:W-:Y:S06]  /*3140*/  BRA `(.L_x_27881) ;  /* 0x00000000000c7947 */ /* 0x000fec0003800000 */
.L_x_27880:
[----:B-----5:R-:W-:-:S05]  /*3150*/  HADD2.F32 R77, -RZ, R46.H0_H0 ;  /* 0x2000002eff4d7230 */ /* 0x020fca0000004100 */
[----:B------:R-:W-:-:S04]  /*3160*/  FADD.FTZ R76, R77, R76 ;  /* 0x0000004c4d4c7221 */ /* 0x000fc80000010000 */
[----:B------:R-:W-:-:S07]  /*3170*/  @P1 FADD.FTZ R76, R52, R76 ;  /* 0x0000004c344c1221 */ /* 0x000fce0000010000 */
.L_x_27881:
[----:B------:R-:W-:Y:S01]  /*3180*/  HADD2.F32 R77, -RZ, R78.H1_H1 ;  /* 0x3000004eff4d7230 */ /* 0x000fe20000004100 */
[----:B------:R-:W-:Y:S06]  /*3190*/  @P2 BRA `(.L_x_27882) ;  /* 0x00000000000c2947 */ /* 0x000fec0003800000 */
[----:B------:R-:W-:Y:S05]  /*31a0*/  @!P1 BRA `(.L_x_27883) ;  /* 0x0000000000149947 */ /* 0x000fea0003800000 */
[----:B-----5:R-:W-:Y:S01]  /*31b0*/  FADD.FTZ R77, R53, R77 ;  /* 0x0000004d354d7221 */ /* 0x020fe20000010000 */
[----:B------:R-:W-:Y:S06]  /*31c0*/  BRA `(.L_x_27883) ;  /* 0x00000000000c7947 */ /* 0x000fec0003800000 */
.L_x_27882:
[----:B-----5:R-:W-:-:S05]  /*31d0*/  HADD2.F32 R78, -RZ, R46.H1_H1 ;  /* 0x3000002eff4e7230 */ /* 0x020fca0000004100 */
[----:B------:R-:W-:-:S04]  /*31e0*/  FADD.FTZ R77, R78, R77 ;  /* 0x0000004d4e4d7221 */ /* 0x000fc80000010000 */
[----:B------:R-:W-:-:S07]  /*31f0*/  @P1 FADD.FTZ R77, R53, R77 ;  /* 0x0000004d354d1221 */ /* 0x000fce0000010000 */
.L_x_27883:
[----:B------:R-:W-:Y:S01]  /*3200*/  HADD2.F32 R78, -RZ, R79.H0_H0 ;  /* 0x2000004fff4e7230 */ /* 0x000fe20000004100 */
[----:B------:R-:W-:Y:S06]  /*3210*/  @P2 BRA `(.L_x_27884) ;  /* 0x00000000000c2947 */ /* 0x000fec0003800000 */
[----:B------:R-:W-:Y:S05]  /*3220*/  @!P1 BRA `(.L_x_27885) ;  /* 0x0000000000149947 */ /* 0x000fea0003800000 */
[----:B-----5:R-:W-:Y:S01]  /*3230*/  FADD.FTZ R78, R54, R78 ;  /* 0x0000004e364e7221 */ /* 0x020fe20000010000 */
[----:B------:R-:W-:Y:S06]  /*3240*/  BRA `(.L_x_27885) ;  /* 0x00000000000c7947 */ /* 0x000fec0003800000 */
.L_x_27884:
[----:B01---5:R-:W-:-:S05]  /*3250*/  HADD2.F32 R112, -RZ, R47.H0_H0 ;  /* 0x2000002fff707230 */ /* 0x023fca0000004100 */
[----:B------:R-:W-:-:S04]  /*3260*/  FADD.FTZ R78, R112, R78 ;  /* 0x0000004e704e7221 */ /* 0x000fc80000010000 */
[----:B------:R-:W-:-:S07]  /*3270*/  @P1 FADD.FTZ R78, R54, R78 ;  /* 0x0000004e364e1221 */ /* 0x000fce0000010000 */
.L_x_27885:
[----:B------:R-:W-:Y:S01]  /*3280*/  HADD2.F32 R79, -RZ, R79.H1_H1 ;  /* 0x3000004fff4f7230 */ /* 0x000fe20000004100 */
[----:B------:R-:W-:Y:S06]  /*3290*/  @P2 BRA `(.L_x_27886) ;  /* 0x00000000000c2947 */ /* 0x000fec0003800000 */
[----:B------:R-:W-:Y:S05]  /*32a0*/  @!P1 BRA `(.L_x_27887) ;  /* 0x0000000000149947 */ /* 0x000fea0003800000 */
[----:B-----5:R-:W-:Y:S01]  /*32b0*/  FADD.FTZ R79, R55, R79 ;  /* 0x0000004f374f7221 */ /* 0x020fe20000010000 */
[----:B------:R-:W-:Y:S06]  /*32c0*/  BRA `(.L_x_27887) ;  /* 0x00000000000c7947 */ /* 0x000fec0003800000 */
.L_x_27886:
[----:B01---5:R-:W-:-:S05]  /*32d0*/  HADD2.F32 R112, -RZ, R47.H1_H1 ;  /* 0x3000002fff707230 */ /* 0x023fca0000004100 */
[----:B------:R-:W-:-:S04]  /*32e0*/  FADD.FTZ R79, R112, R79 ;  /* 0x0000004f704f7221 */ /* 0x000fc80000010000 */
[----:B------:R-:W-:-:S07]  /*32f0*/  @P1 FADD.FTZ R79, R55, R79 ;  /* 0x0000004f374f1221 */ /* 0x000fce0000010000 */
.L_x_27887:
[----:B01----:R-:W-:-:S04]  /*3300*/  LEA R112, P1, R115, UR12, 0x5 ;  /* 0x0000000c73707c11 */ /* 0x003fc8000f8228ff */
[C---:B------:R-:W-:Y:S02]  /*3310*/  LEA.HI.X R113, R115.reuse, UR13, RZ, 0x5, P1 ;  /* 0x0000000d73717c11 */ /* 0x040fe400088f2cff */
[----:B------:R-:W-:-:S03]  /*3320*/  IADD3 R115, R115, 0x80, RZ ;  /* 0x0000008073737810 */ /* 0x000fc60007ffe0ff */
[----:B------:R2:W-:Y:S04]  /*3330*/  STG.E.128 desc[UR4][R112.64], R72 ;  /* 0x0000004870007986 */ /* 0x0005e8000c101d04 */
[----:B------:R2:W-:Y:S02]  /*3340*/  STG.E.128 desc[UR4][R112.64+0x10], R76 ;  /* 0x0000104c70007986 */ /* 0x0005e4000c101d04 */
.L_x_27871:
[----:B------:R-:W-:Y:S05]  /*3350*/  BSYNC B0 ;  /* 0x0000000000007941 */ /* 0x000fea0003800000 */
.L_x_27870:
        /* <DEDUP_REMOVED lines=19> */
[----:B----4-:R-:W-:-:S08]  /*3490*/  HADD2.F32 R80, -RZ, R84.H0_H0 ;  /* 0x20000054ff507230 */ /* 0x010fd00000004100 */
[----:B------:R-:W-:Y:S05]  /*34a0*/  @P2 BRA `(.L_x_27890) ;  /* 0x00000000000c2947 */ /* 0x000fea0003800000 */
[----:B------:R-:W-:Y:S05]  /*34b0*/  @!P1 BRA `(.L_x_27891) ;  /* 0x0000000000149947 */ /* 0x000fea0003800000 */
[----:B-----5:R-:W-:Y:S01]  /*34c0*/  FADD.FTZ R80, R48, R80 ;  /* 0x0000005030507221 */ /* 0x020fe20000010000 */
[----:B------:R-:W-:Y:S06]  /*34d0*/  BRA `(.L_x_27891) ;  /* 0x00000000000c7947 */ /* 0x000fec0003800000 */
.L_x_27890:
[----:B-----5:R-:W-:-:S05]  /*34e0*/  HADD2.F32 R81, -RZ, R44.H0_H0 ;  /* 0x2000002cff517230 */ /* 0x020fca0000004100 */
[----:B------:R-:W-:-:S04]  /*34f0*/  FADD.FTZ R80, R81, R80 ;  /* 0x0000005051507221 */ /* 0x000fc80000010000 */
[----:B------:R-:W-:-:S07]  /*3500*/  @P1 FADD.FTZ R80, R48, R80 ;  /* 0x0000005030501221 */ /* 0x000fce0000010000 */
.L_x_27891:
[----:B------:R-:W-:Y:S01]  /*3510*/  HADD2.F32 R81, -RZ, R84.H1_H1 ;  /* 0x30000054ff517230 */ /* 0x000fe20000004100 */
[----:B------:R-:W-:Y:S06]  /*3520*/  @P2 BRA `(.L_x_27892) ;  /* 0x00000000000c2947 */ /* 0x000fec0003800000 */
[----:B------:R-:W-:Y:S05]  /*3530*/  @!P1 BRA `(.L_x_27893) ;  /* 0x0000000000149947 */ /* 0x000fea0003800000 */
[----:B-----5:R-:W-:Y:S01]  /*3540*/  FADD.FTZ R81, R49, R81 ;  /* 0x0000005131517221 */ /* 0x020fe20000010000 */
[----:B------:R-:W-:Y:S06]  /*3550*/  BRA `(.L_x_27893) ;  /* 0x00000000000c7947 */ /* 0x000fec0003800000 */
.L_x_27892:
[----:B-----5:R-:W-:-:S05]  /*3560*/  HADD2.F32 R82, -RZ, R44.H1_H1 ;  /* 0x3000002cff527230 */ /* 0x020fca0000004100 */
[----:B------:R-:W-:-:S04]  /*3570*/  FADD.FTZ R81, R82, R81 ;  /* 0x0000005152517221 */ /* 0x000fc80000010000 */
[----:B------:R-:W-:-:S07]  /*3580*/  @P1 FADD.FTZ R81, R49, R81 ;  /* 0x0000005131511221 */ /* 0x000fce0000010000 */
.L_x_27893:
[----:B------:R-:W-:Y:S01]  /*3590*/  HADD2.F32 R82, -RZ, R85.H0_H0 ;  /* 0x20000055ff527230 */ /* 0x000fe20000004100 */
[----:B------:R-:W-:Y:S06]  /*35a0*/  @P2 BRA `(.L_x_27894) ;  /* 0x00000000000c2947 */ /* 0x000fec0003800000 */
[----:B------:R-:W-:Y:S05]  /*35b0*/  @!P1 BRA `(.L_x_27895) ;  /* 0x0000000000149947 */ /* 0x000fea0003800000 */
[----:B-----5:R-:W-:Y:S01]  /*35c0*/  FADD.FTZ R82, R50, R82 ;  /* 0x0000005232527221 */ /* 0x020fe20000010000 */
[----:B------:R-:W-:Y:S06]  /*35d0*/  BRA `(.L_x_27895) ;  /* 0x00000000000c7947 */ /* 0x000fec0003800000 */
.L_x_27894:
[----:B-----5:R-:W-:-:S05]  /*35e0*/  HADD2.F32 R83, -RZ, R45.H0_H0 ;  /* 0x2000002dff537230 */ /* 0x020fca0000004100 */
[----:B------:R-:W-:-:S04]  /*35f0*/  FADD.FTZ R82, R83, R82 ;  /* 0x0000005253527221 */ /* 0x000fc80000010000 */
[----:B------:R-:W-:-:S07]  /*3600*/  @P1 FADD.FTZ R82, R50, R82 ;  /* 0x0000005232521221 */ /* 0x000fce0000010000 */
.L_x_27895:
[----:B------:R-:W-:Y:S01]  /*3610*/  HADD2.F32 R83, -RZ, R85.H1_H1 ;  /* 0x30000055ff537230 */ /* 0x000fe20000004100 */
[----:B------:R-:W-:Y:S06]  /*3620*/  @P2 BRA `(.L_x_27896) ;  /* 0x00000000000c2947 */ /* 0x000fec0003800000 */
[----:B------:R-:W-:Y:S05]  /*3630*/  @!P1 BRA `(.L_x_27897) ;  /* 0x0000000000149947 */ /* 0x000fea0003800000 */
[----:B-----5:R-:W-:Y:S01]  /*3640*/  FADD.FTZ R83, R51, R83 ;  /* 0x0000005333537221 */ /* 0x020fe20000010000 */
[----:B------:R-:W-:Y:S06]  /*3650*/  BRA `(.L_x_27897) ;  /* 0x00000000000c7947 */ /* 0x000fec0003800000 */
.L_x_27896:
[----:B-----5:R-:W-:-:S05]  /*3660*/  HADD2.F32 R84, -RZ, R45.H1_H1 ;  /* 0x3000002dff547230 */ /* 0x020fca0000004100 */
[----:B------:R-:W-:-:S04]  /*3670*/  FADD.FTZ R83, R84, R83 ;  /* 0x0000005354537221 */ /* 0x000fc80000010000 */
[----:B------:R-:W-:-:S07]  /*3680*/  @P1 FADD.FTZ R83, R51, R83 ;  /* 0x0000005333531221 */ /* 0x000fce0000010000 */
.L_x_27897:
[----:B------:R-:W-:Y:S01]  /*3690*/  HADD2.F32 R84, -RZ, R86.H0_H0 ;  /* 0x20000056ff547230 */ /* 0x000fe20000004100 */
[----:B------:R-:W-:Y:S06]  /*36a0*/  @P2 BRA `(.L_x_27898) ;  /* 0x00000000000c2947 */ /* 0x000fec0003800000 */
[----:B------:R-:W-:Y:S05]  /*36b0*/  @!P1 BRA `(.L_x_27899) ;  /* 0x0000000000149947 */ /* 0x000fea0003800000 */
[----:B-----5:R-:W-:Y:S01]  /*36c0*/  FADD.FTZ R84, R52, R84 ;  /* 0x0000005434547221 */ /* 0x020fe20000010000 */
[----:B------:R-:W-:Y:S06]  /*36d0*/  BRA `(.L_x_27899) ;  /* 0x00000000000c7947 */ /* 0x000fec0003800000 */
.L_x_27898:
[----:B-----5:R-:W-:-:S05]  /*36e0*/  HADD2.F32 R85, -RZ, R46.H0_H0 ;  /* 0x2000002eff557230 */ /* 0x020fca0000004100 */
[----:B------:R-:W-:-:S04]  /*36f0*/  FADD.FTZ R84, R85, R84 ;  /* 0x0000005455547221 */ /* 0x000fc80000010000 */
[----:B------:R-:W-:-:S07]  /*3700*/  @P1 FADD.FTZ R84, R52, R84 ;  /* 0x0000005434541221 */ /* 0x000fce0000010000 */
.L_x_27899:
[----:B------:R-:W-:Y:S01]  /*3710*/  HADD2.F32 R85, -RZ, R86.H1_H1 ;  /* 0x30000056ff557230 */ /* 0x000fe20000004100 */
[----:B------:R-:W-:Y:S06]  /*3720*/  @P2 BRA `(.L_x_27900) ;  /* 0x00000000000c2947 */ /* 0x000fec0003800000 */
[----:B------:R-:W-:Y:S05]  /*3730*/  @!P1 BRA `(.L_x_27901) ;  /* 0x0000000000149947 */ /* 0x000fea0003800000 */
[----:B-----5:R-:W-:Y:S01]  /*3740*/  FADD.FTZ R85, R53, R85 ;  /* 0x0000005535557221 */ /* 0x020fe20000010000 */
[----:B------:R-:W-:Y:S06]  /*3750*/  BRA `(.L_x_27901) ;  /* 0x00000000000c7947 */ /* 0x000fec0003800000 */
.L_x_27900:
[----:B-----5:R-:W-:-:S05]  /*3760*/  HADD2.F32 R86, -RZ, R46.H1_H1 ;  /* 0x3000002eff567230 */ /* 0x020fca0000004100 */
[----:B------:R-:W-:-:S04]  /*3770*/  FADD.FTZ R85, R86, R85 ;  /* 0x0000005556557221 */ /* 0x000fc80000010000 */
[----:B------:R-:W-:-:S07]  /*3780*/  @P1 FADD.FTZ R85, R53, R85 ;  /* 0x0000005535551221 */ /* 0x000fce0000010000 */
.L_x_27901:
[----:B------:R-:W-:Y:S01]  /*3790*/  HADD2.F32 R86, -RZ, R87.H0_H0 ;  /* 0x20000057ff567230 */ /* 0x000fe20000004100 */
[----:B------:R-:W-:Y:S06]  /*37a0*/  @P2 BRA `(.L_x_27902) ;  /* 0x00000000000c2947 */ /* 0x000fec0003800000 */
[----:B------:R-:W-:Y:S05]  /*37b0*/  @!P1 BRA `(.L_x_27903) ;  /* 0x0000000000149947 */ /* 0x000fea0003800000 */
[----:B-----5:R-:W-:Y:S01]  /*37c0*/  FADD.FTZ R86, R54, R86 ;  /* 0x0000005636567221 */ /* 0x020fe20000010000 */
[----:B------:R-:W-:Y:S06]  /*37d0*/  BRA `(.L_x_27903) ;  /* 0x00000000000c7947 */ /* 0x000fec0003800000 */
.L_x_27902:
[----:B012--5:R-:W-:-:S05]  /*37e0*/  HADD2.F32 R112, -RZ, R47.H0_H0 ;  /* 0x2000002fff707230 */ /* 0x027fca0000004100 */
[----:B------:R-:W-:-:S04]  /*37f0*/  FADD.FTZ R86, R112, R86 ;  /* 0x0000005670567221 */ /* 0x000fc80000010000 */
[----:B------:R-:W-:-:S07]  /*3800*/  @P1 FADD.FTZ R86, R54, R86 ;  /* 0x0000005636561221 */ /* 0x000fce0000010000 */
.L_x_27903:
[----:B------:R-:W-:Y:S01]  /*3810*/  HADD2.F32 R87, -RZ, R87.H1_H1 ;  /* 0x30000057ff577230 */ /* 0x000fe20000004100 */
[----:B------:R-:W-:Y:S06]  /*3820*/  @P2 BRA `(.L_x_27904) ;  /* 0x00000000000c2947 */ /* 0x000fec0003800000 */
[----:B------:R-:W-:Y:S05]  /*3830*/  @!P1 BRA `(.L_x_27905) ;  /* 0x0000000000149947 */ /* 0x000fea0003800000 */
[----:B-----5:R-:W-:Y:S01]  /*3840*/  FADD.FTZ R87, R55, R87 ;  /* 0x0000005737577221 */ /* 0x020fe20000010000 */
[----:B------:R-:W-:Y:S06]  /*3850*/  BRA `(.L_x_27905) ;  /* 0x00000000000c7947 */ /* 0x000fec0003800000 */
.L_x_27904:
[----:B012--5:R-:W-:-:S05]  /*3860*/  HADD2.F32 R112, -RZ, R47.H1_H1 ;  /* 0x3000002fff707230 */ /* 0x027fca0000004100 */
[----:B------:R-:W-:-:S04]  /*3870*/  FADD.FTZ R87, R112, R87 ;  /* 0x0000005770577221 */ /* 0x000fc80000010000 */
[----:B------:R-:W-:-:S07]  /*3880*/  @P1 FADD.FTZ R87, R55, R87 ;  /* 0x0000005737571221 */ /* 0x000fce0000010000 */
.L_x_27905:
[----:B012---:R-:W-:-:S04]  /*3890*/  LEA R112, P1, R115, UR12, 0x5 ;  /* 0x0000000c73707c11 */ /* 0x007fc8000f8228ff */
[C---:B------:R-:W-:Y:S02]  /*38a0*/  LEA.HI.X R113, R115.reuse, UR13, RZ, 0x5, P1 ;  /* 0x0000000d73717c11 */ /* 0x040fe400088f2cff */
[----:B------:R-:W-:-:S03]  /*38b0*/  IADD3 R115, R115, 0x80, RZ ;  /* 0x0000008073737810 */ /* 0x000fc60007ffe0ff */
[----:B------:R3:W-:Y:S04]  /*38c0*/  STG.E.128 desc[UR4][R112.64], R80 ;  /* 0x0000005070007986 */ /* 0x0007e8000c101d04 */
[----:B------:R3:W-:Y:S02]  /*38d0*/  STG.E.128 desc[UR4][R112.64+0x10], R84 ;  /* 0x0000105470007986 */ /* 0x0007e4000c101d04 */
.L_x_27889:
[----:B------:R-:W-:Y:S05]  /*38e0*/  BSYNC B0 ;  /* 0x0000000000007941 */ /* 0x000fea0003800000 */
.L_x_27888:
        /* <DEDUP_REMOVED lines=24> */
.L_x_27908:
[----:B-----5:R-:W-:-:S05]  /*3a70*/  HADD2.F32 R89, -RZ, R44.H0_H0 ;  /* 0x2000002cff597230 */ /* 0x020fca0000004100 */
[----:B------:R-:W-:-:S04]  /*3a80*/  FADD.FTZ R88, R89, R88 ;  /* 0x0000005859587221 */ /* 0x000fc80000010000 */
[----:B------:R-:W-:-:S07]  /*3a90*/  @P1 FADD.FTZ R88, R48, R88 ;  /* 0x0000005830581221 */ /* 0x000fce0000010000 */
.L_x_27909:
[----:B------:R-:W-:Y:S01]  /*3aa0*/  HADD2.F32 R89, -RZ, R92.H1_H1 ;  /* 0x3000005cff597230 */ /* 0x000fe20000004100 */
[----:B------:R-:W-:Y:S06]  /*3ab0*/  @P2 BRA `(.L_x_27910) ;  /* 0x00000000000c2947 */ /* 0x000fec0003800000 */
[----:B------:R-:W-:Y:S05]  /*3ac0*/  @!P1 BRA `(.L_x_27911) ;  /* 0x0000000000149947 */ /* 0x000fea0003800000 */
[----:B-----5:R-:W-:Y:S01]  /*3ad0*/  FADD.FTZ R89, R49, R89 ;  /* 0x0000005931597221 */ /* 0x020fe20000010000 */
[----:B------:R-:W-:Y:S06]  /*3ae0*/  BRA `(.L_x_27911) ;  /* 0x00000000000c7947 */ /* 0x000fec0003800000 */
.L_x_27910:
[----:B-----5:R-:W-:-:S05]  /*3af0*/  HADD2.F32 R90, -RZ, R44.H1_H1 ;  /* 0x3000002cff5a7230 */ /* 0x020fca0000004100 */
[----:B------:R-:W-:-:S04]  /*3b00*/  FADD.FTZ R89, R90, R89 ;  /* 0x000000595a597221 */ /* 0x000fc80000010000 */
[----:B------:R-:W-:-:S07]  /*3b10*/  @P1 FADD.FTZ R89, R49, R89 ;  /* 0x0000005931591221 */ /* 0x000fce0000010000 */
.L_x_27911:
[----:B------:R-:W-:Y:S01]  /*3b20*/  HADD2.F32 R90, -RZ, R93.H0_H0 ;  /* 0x2000005dff5a7230 */ /* 0x000fe20000004100 */
[----:B------:R-:W-:Y:S06]  /*3b30*/  @P2 BRA `(.L_x_27912) ;  /* 0x00000000000c2947 */ /* 0x000fec0003800000 */
[----:B------:R-:W-:Y:S05]  /*3b40*/  @!P1 BRA `(.L_x_27913) ;  /* 0x0000000000149947 */ /* 0x000fea0003800000 */
[----:B-----5:R-:W-:Y:S01]  /*3b50*/  FADD.FTZ R90, R50, R90 ;  /* 0x0000005a325a7221 */ /* 0x020fe20000010000 */
[----:B------:R-:W-:Y:S06]  /*3b60*/  BRA `(.L_x_27913) ;  /* 0x00000000000c7947 */ /* 0x000fec0003800000 */
.L_x_27912:
[----:B-----5:R-:W-:-:S05]  /*3b70*/  HADD2.F32 R91, -RZ, R45.H0_H0 ;  /* 0x2000002dff5b7230 */ /* 0x020fca0000004100 */
[----:B------:R-:W-:-:S04]  /*3b80*/  FADD.FTZ R90, R91, R90 ;  /* 0x0000005a5b5a7221 */ /* 0x000fc80000010000 */
[----:B------:R-:W-:-:S07]  /*3b90*/  @P1 FADD.FTZ R90, R50, R90 ;  /* 0x0000005a325a1221 */ /* 0x000fce0000010000 */
.L_x_27913:
[----:B------:R-:W-:Y:S01]  /*3ba0*/  HADD2.F32 R91, -RZ, R93.H1_H1 ;  /* 0x3000005dff5b7230 */ /* 0x000fe20000004100 */
[----:B------:R-:W-:Y:S06]  /*3bb0*/  @P2 BRA `(.L_x_27914) ;  /* 0x00000000000c2947 */ /* 0x000fec0003800000 */
[----:B------:R-:W-:Y:S05]  /*3bc0*/  @!P1 BRA `(.L_x_27915) ;  /* 0x0000000000149947 */ /* 0x000fea0003800000 */
[----:B-----5:R-:W-:Y:S01]  /*3bd0*/  FADD.FTZ R91, R51, R91 ;  /* 0x0000005b335b7221 */ /* 0x020fe20000010000 */
[----:B------:R-:W-:Y:S06]  /*3be0*/  BRA `(.L_x_27915) ;  /* 0x00000000000c7947 */ /* 0x000fec0003800000 */
.L_x_27914:
[----:B-----5:R-:W-:-:S05]  /*3bf0*/  HADD2.F32 R92, -RZ, R45.H1_H1 ;  /* 0x3000002dff5c7230 */ /* 0x020fca0000004100 */
[----:B------:R-:W-:-:S04]  /*3c00*/  FADD.FTZ R91, R92, R91 ;  /* 0x0000005b5c5b7221 */ /* 0x000fc80000010000 */
[----:B------:R-:W-:-:S07]  /*3c10*/  @P1 FADD.FTZ R91, R51, R91 ;  /* 0x0000005b335b1221 */ /* 0x000fce0000010000 */
.L_x_27915:
[----:B------:R-:W-:Y:S01]  /*3c20*/  HADD2.F32 R92, -RZ, R94.H0_H0 ;  /* 0x2000005eff5c7230 */ /* 0x000fe20000004100 */
[----:B------:R-:W-:Y:S06]  /*3c30*/  @P2 BRA `(.L_x_27916) ;  /* 0x00000000000c2947 */ /* 0x000fec0003800000 */
[----:B------:R-:W-:Y:S05]  /*3c40*/  @!P1 BRA `(.L_x_27917) ;  /* 0x0000000000149947 */ /* 0x000fea0003800000 */
[----:B-----5:R-:W-:Y:S01]  /*3c50*/  FADD.FTZ R92, R52, R92 ;  /* 0x0000005c345c7221 */ /* 0x020fe20000010000 */
[----:B------:R-:W-:Y:S06]  /*3c60*/  BRA `(.L_x_27917) ;  /* 0x00000000000c7947 */ /* 0x000fec0003800000 */
.L_x_27916:
[----:B-----5:R-:W-:-:S05]  /*3c70*/  HADD2.F32 R93, -RZ, R46.H0_H0 ;  /* 0x2000002eff5d7230 */ /* 0x020fca0000004100 */
[----:B------:R-:W-:-:S04]  /*3c80*/  FADD.FTZ R92, R93, R92 ;  /* 0x0000005c5d5c7221 */ /* 0x000fc80000010000 */
[----:B------:R-:W-:-:S07]  /*3c90*/  @P1 FADD.FTZ R92, R52, R92 ;  /* 0x0000005c345c1221 */ /* 0x000fce0000010000 */
.L_x_27917:
[----:B------:R-:W-:Y:S01]  /*3ca0*/  HADD2.F32 R93, -RZ, R94.H1_H1 ;  /* 0x3000005eff5d7230 */ /* 0x000fe20000004100 */
[----:B------:R-:W-:Y:S06]  /*3cb0*/  @P2 BRA `(.L_x_27918) ;  /* 0x00000000000c2947 */ /* 0x000fec0003800000 */
[----:B------:R-:W-:Y:S05]  /*3cc0*/  @!P1 BRA `(.L_x_27919) ;  /* 0x0000000000149947 */ /* 0x000fea0003800000 */
[----:B-----5:R-:W-:Y:S01]  /*3cd0*/  FADD.FTZ R93, R53, R93 ;  /* 0x0000005d355d7221 */ /* 0x020fe20000010000 */
[----:B------:R-:W-:Y:S06]  /*3ce0*/  BRA `(.L_x_27919) ;  /* 0x00000000000c7947 */ /* 0x000fec0003800000 */
.L_x_27918:
[----:B-----5:R-:W-:-:S05]  /*3cf0*/  HADD2.F32 R94, -RZ, R46.H1_H1 ;  /* 0x3000002eff5e7230 */ /* 0x020fca0000004100 */
[----:B------:R-:W-:-:S04]  /*3d00*/  FADD.FTZ R93, R94, R93 ;  /* 0x0000005d5e5d7221 */ /* 0x000fc80000010000 */
[----:B------:R-:W-:-:S07]  /*3d10*/  @P1 FADD.FTZ R93, R53, R93 ;  /* 0x0000005d355d1221 */ /* 0x000fce0000010000 */
.L_x_27919:
[----:B------:R-:W-:Y:S01]  /*3d20*/  HADD2.F32 R94, -RZ, R95.H0_H0 ;  /* 0x2000005fff5e7230 */ /* 0x000fe20000004100 */
[----:B------:R-:W-:Y:S06]  /*3d30*/  @P2 BRA `(.L_x_27920) ;  /* 0x00000000000c2947 */ /* 0x000fec0003800000 */
[----:B------:R-:W-:Y:S05]  /*3d40*/  @!P1 BRA `(.L_x_27921) ;  /* 0x0000000000149947 */ /* 0x000fea0003800000 */
[----:B-----5:R-:W-:Y:S01]  /*3d50*/  FADD.FTZ R94, R54, R94 ;  /* 0x0000005e365e7221 */ /* 0x020fe20000010000 */
[----:B------:R-:W-:Y:S06]  /*3d60*/  BRA `(.L_x_27921) ;  /* 0x00000000000c7947 */ /* 0x000fec0003800000 */
.L_x_27920:
[----:B01-3-5:R-:W-:-:S05]  /*3d70*/  HADD2.F32 R112, -RZ, R47.H0_H0 ;  /* 0x2000002fff707230 */ /* 0x02bfca0000004100 */
[----:B------:R-:W-:-:S04]  /*3d80*/  FADD.FTZ R94, R112, R94 ;  /* 0x0000005e705e7221 */ /* 0x000fc80000010000 */
[----:B------:R-:W-:-:S07]  /*3d90*/  @P1 FADD.FTZ R94, R54, R94 ;  /* 0x0000005e365e1221 */ /* 0x000fce0000010000 */
.L_x_27921:
[----:B------:R-:W-:Y:S01]  /*3da0*/  HADD2.F32 R95, -RZ, R95.H1_H1 ;  /* 0x3000005fff5f7230 */ /* 0x000fe20000004100 */
[----:B------:R-:W-:Y:S06]  /*3db0*/  @P2 BRA `(.L_x_27922) ;  /* 0x00000000000c2947 */ /* 0x000fec0003800000 */
[----:B------:R-:W-:Y:S05]  /*3dc0*/  @!P1 BRA `(.L_x_27923) ;  /* 0x0000000000149947 */ /* 0x000fea0003800000 */
[----:B-----5:R-:W-:Y:S01]  /*3dd0*/  FADD.FTZ R95, R55, R95 ;  /* 0x0000005f375f7221 */ /* 0x020fe20000010000 */
[----:B------:R-:W-:Y:S06]  /*3de0*/  BRA `(.L_x_27923) ;  /* 0x00000000000c7947 */ /* 0x000fec0003800000 */
.L_x_27922:
[----:B01-3-5:R-:W-:-:S05]  /*3df0*/  HADD2.F32 R112, -RZ, R47.H1_H1 ;  /* 0x3000002fff707230 */ /* 0x02bfca0000004100 */
[----:B------:R-:W-:-:S04]  /*3e00*/  FADD.FTZ R95, R112, R95 ;  /* 0x0000005f705f7221 */ /* 0x000fc80000010000 */
[----:B------:R-:W-:-:S07]  /*3e10*/  @P1 FADD.FTZ R95, R55, R95 ;  /* 0x0000005f375f1221 */ /* 0x000fce0000010000 */
.L_x_27923:
[----:B01-3--:R-:W-:-:S04]  /*3e20*/  LEA R112, P1, R115, UR12, 0x5 ;  /* 0x0000000c73707c11 */ /* 0x00bfc8000f8228ff */
[C---:B------:R-:W-:Y:S02]  /*3e30*/  LEA.HI.X R113, R115.reuse, UR13, RZ, 0x5, P1 ;  /* 0x0000000d73717c11 */ /* 0x040fe400088f2cff */
[----:B------:R-:W-:-:S03]  /*3e40*/  IADD3 R115, R115, 0x80, RZ ;  /* 0x0000008073737810 */ /* 0x000fc60007ffe0ff */
[----:B------:R4:W-:Y:S04]  /*3e50*/  STG.E.128 desc[UR4][R112.64], R88 ;  /* 0x0000005870007986 */ /* 0x0009e8000c101d04 */
[----:B------:R4:W-:Y:S02]  /*3e60*/  STG.E.128 desc[UR4][R112.64+0x10], R92 ;  /* 0x0000105c70007986 */ /* 0x0009e4000c101d04 */
.L_x_27907:
[----:B------:R-:W-:Y:S05]  /*3e70*/  BSYNC B0 ;  /* 0x0000000000007941 */ /* 0x000fea0003800000 */
.L_x_27906:
        /* <DEDUP_REMOVED lines=24> */
.L_x_27926:
[----:B-----5:R-:W-:-:S05]  /*4000*/  HADD2.F32 R97, -RZ, R44.H0_H0 ;  /* 0x2000002cff617230 */ /* 0x020fca0000004100 */
[----:B------:R-:W-:-:S04]  /*4010*/  FADD.FTZ R96, R97, R96 ;  /* 0x0000006061607221 */ /* 0x000fc80000010000 */
[----:B------:R-:W-:-:S07]  /*4020*/  @P1 FADD.FTZ R96, R48, R96 ;  /* 0x0000006030601221 */ /* 0x000fce0000010000 */
.L_x_27927:
[----:B------:R-:W-:Y:S01]  /*4030*/  HADD2.F32 R97, -RZ, R100.H1_H1 ;  /* 0x30000064ff617230 */ /* 0x000fe20000004100 */
[----:B------:R-:W-:Y:S06]  /*4040*/  @P2 BRA `(.L_x_27928) ;  /* 0x00000000000c2947 */ /* 0x000fec0003800000 */
[----:B------:R-:W-:Y:S05]  /*4050*/  @!P1 BRA `(.L_x_27929) ;  /* 0x0000000000149947 */ /* 0x000fea0003800000 */
[----:B-----5:R-:W-:Y:S01]  /*4060*/  FADD.FTZ R97, R49, R97 ;  /* 0x0000006131617221 */ /* 0x020fe20000010000 */
[----:B------:R-:W-:Y:S06]  /*4070*/  BRA `(.L_x_27929) ;  /* 0x00000000000c7947 */ /* 0x000fec0003800000 */
.L_x_27928:
[----:B-----5:R-:W-:-:S05]  /*4080*/  HADD2.F32 R98, -RZ, R44.H1_H1 ;  /* 0x3000002cff627230 */ /* 0x020fca0000004100 */
[----:B------:R-:W-:-:S04]  /*4090*/  FADD.FTZ R97, R98, R97 ;  /* 0x0000006162617221 */ /* 0x000fc80000010000 */
[----:B------:R-:W-:-:S07]  /*40a0*/  @P1 FADD.FTZ R97, R49, R97 ;  /* 0x0000006131611221 */ /* 0x000fce0000010000 */
.L_x_27929:
[----:B------:R-:W-:Y:S01]  /*40b0*/  HADD2.F32 R98, -RZ, R101.H0_H0 ;  /* 0x20000065ff627230 */ /* 0x000fe20000004100 */
[----:B------:R-:W-:Y:S06]  /*40c0*/  @P2 BRA `(.L_x_27930) ;  /* 0x00000000000c2947 */ /* 0x000fec0003800000 */
[----:B------:R-:W-:Y:S05]  /*40d0*/  @!P1 BRA `(.L_x_27931) ;  /* 0x0000000000149947 */ /* 0x000fea0003800000 */
[----:B-----5:R-:W-:Y:S01]  /*40e0*/  FADD.FTZ R98, R50, R98 ;  /* 0x0000006232627221 */ /* 0x020fe20000010000 */
[----:B------:R-:W-:Y:S06]  /*40f0*/  BRA `(.L_x_27931) ;  /* 0x00000000000c7947 */ /* 0x000fec0003800000 */
.L_x_27930:
[----:B-----5:R-:W-:-:S05]  /*4100*/  HADD2.F32 R99, -RZ, R45.H0_H0 ;  /* 0x2000002dff637230 */ /* 0x020fca0000004100 */
[----:B------:R-:W-:-:S04]  /*4110*/  FADD.FTZ R98, R99, R98 ;  /* 0x0000006263627221 */ /* 0x000fc80000010000 */
[----:B------:R-:W-:-:S07]  /*4120*/  @P1 FADD.FTZ R98, R50, R98 ;  /* 0x0000006232621221 */ /* 0x000fce0000010000 */
.L_x_27931:
[----:B------:R-:W-:Y:S01]  /*4130*/  HADD2.F32 R99, -RZ, R101.H1_H1 ;  /* 0x30000065ff637230 */ /* 0x000fe20000004100 */
[----:B------:R-:W-:Y:S06]  /*4140*/  @P2 BRA `(.L_x_27932) ;  /* 0x00000000000c2947 */ /* 0x000fec0003800000 */
[----:B------:R-:W-:Y:S05]  /*4150*/  @!P1 BRA `(.L_x_27933) ;  /* 0x0000000000149947 */ /* 0x000fea0003800000 */
[----:B-----5:R-:W-:Y:S01]  /*4160*/  FADD.FTZ R99, R51, R99 ;  /* 0x0000006333637221 */ /* 0x020fe20000010000 */
[----:B------:R-:W-:Y:S06]  /*4170*/  BRA `(.L_x_27933) ;  /* 0x00000000000c7947 */ /* 0x000fec0003800000 */
.L_x_27932:
[----:B-----5:R-:W-:-:S05]  /*4180*/  HADD2.F32 R100, -RZ, R45.H1_H1 ;  /* 0x3000002dff647230 */ /* 0x020fca0000004100 */
[----:B------:R-:W-:-:S04]  /*4190*/  FADD.FTZ R99, R100, R99 ;  /* 0x0000006364637221 */ /* 0x000fc80000010000 */
[----:B------:R-:W-:-:S07]  /*41a0*/  @P1 FADD.FTZ R99, R51, R99 ;  /* 0x0000006333631221 */ /* 0x000fce0000010000 */
.L_x_27933:
[----:B------:R-:W-:Y:S01]  /*41b0*/  HADD2.F32 R100, -RZ, R102.H0_H0 ;  /* 0x20000066ff647230 */ /* 0x000fe20000004100 */
[----:B------:R-:W-:Y:S06]  /*41c0*/  @P2 BRA `(.L_x_27934) ;  /* 0x00000000000c2947 */ /* 0x000fec0003800000 */
[----:B------:R-:W-:Y:S05]  /*41d0*/  @!P1 BRA `(.L_x_27935) ;  /* 0x0000000000149947 */ /* 0x000fea0003800000 */
[----:B-----5:R-:W-:Y:S01]  /*41e0*/  FADD.FTZ R100, R52, R100 ;  /* 0x0000006434647221 */ /* 0x020fe20000010000 */
[----:B------:R-:W-:Y:S06]  /*41f0*/  BRA `(.L_x_27935) ;  /* 0x00000000000c7947 */ /* 0x000fec0003800000 */
.L_x_27934:
[----:B-----5:R-:W-:-:S05]  /*4200*/  HADD2.F32 R101, -RZ, R46.H0_H0 ;  /* 0x2000002eff657230 */ /* 0x020fca0000004100 */
[----:B------:R-:W-:-:S04]  /*4210*/  FADD.FTZ R100, R101, R100 ;  /* 0x0000006465647221 */ /* 0x000fc80000010000 */
[----:B------:R-:W-:-:S07]  /*4220*/  @P1 FADD.FTZ R100, R52, R100 ;  /* 0x0000006434641221 */ /* 0x000fce0000010000 */
.L_x_27935:
[----:B------:R-:W-:Y:S01]  /*4230*/  HADD2.F32 R101, -RZ, R102.H1_H1 ;  /* 0x30000066ff657230 */ /* 0x000fe20000004100 */
[----:B------:R-:W-:Y:S06]  /*4240*/  @P2 BRA `(.L_x_27936) ;  /* 0x00000000000c2947 */ /* 0x000fec0003800000 */
[----:B------:R-:W-:Y:S05]  /*4250*/  @!P1 BRA `(.L_x_27937) ;  /* 0x0000000000149947 */ /* 0x000fea0003800000 */
[----:B-----5:R-:W-:Y:S01]  /*4260*/  FADD.FTZ R101, R53, R101 ;  /* 0x0000006535657221 */ /* 0x020fe20000010000 */
[----:B------:R-:W-:Y:S06]  /*4270*/  BRA `(.L_x_27937) ;  /* 0x00000000000c7947 */ /* 0x000fec0003800000 */
.L_x_27936:
[----:B-----5:R-:W-:-:S05]  /*4280*/  HADD2.F32 R102, -RZ, R46.H1_H1 ;  /* 0x3000002eff667230 */ /* 0x020fca0000004100 */
[----:B------:R-:W-:-:S04]  /*4290*/  FADD.FTZ R101, R102, R101 ;  /* 0x0000006566657221 */ /* 0x000fc80000010000 */
[----:B------:R-:W-:-:S07]  /*42a0*/  @P1 FADD.FTZ R101, R53, R101 ;  /* 0x0000006535651221 */ /* 0x000fce0000010000 */
.L_x_27937:
[----:B------:R-:W-:Y:S01]  /*42b0*/  HADD2.F32 R102, -RZ, R103.H0_H0 ;  /* 0x20000067ff667230 */ /* 0x000fe20000004100 */
[----:B------:R-:W-:Y:S06]  /*42c0*/  @P2 BRA `(.L_x_27938) ;  /* 0x00000000000c2947 */ /* 0x000fec0003800000 */
[----:B------:R-:W-:Y:S05]  /*42d0*/  @!P1 BRA `(.L_x_27939) ;  /* 0x0000000000149947 */ /* 0x000fea0003800000 */
[----:B-----5:R-:W-:Y:S01]  /*42e0*/  FADD.FTZ R102, R54, R102 ;  /* 0x0000006636667221 */ /* 0x020fe20000010000 */
[----:B------:R-:W-:Y:S06]  /*42f0*/  BRA `(.L_x_27939) ;  /* 0x00000000000c7947 */ /* 0x000fec0003800000 */
.L_x_27938:
[----:B-1-345:R-:W-:-:S05]  /*4300*/  HADD2.F32 R112, -RZ, R47.H0_H0 ;  /* 0x2000002fff707230 */ /* 0x03afca0000004100 */
[----:B------:R-:W-:-:S04]  /*4310*/  FADD.FTZ R102, R112, R102 ;  /* 0x0000006670667221 */ /* 0x000fc80000010000 */
[----:B------:R-:W-:-:S07]  /*4320*/  @P1 FADD.FTZ R102, R54, R102 ;  /* 0x0000006636661221 */ /* 0x000fce0000010000 */
.L_x_27939:
[----:B------:R-:W-:Y:S01]  /*4330*/  HADD2.F32 R103, -RZ, R103.H1_H1 ;  /* 0x30000067ff677230 */ /* 0x000fe20000004100 */
[----:B------:R-:W-:Y:S06]  /*4340*/  @P2 BRA `(.L_x_27940) ;  /* 0x00000000000c2947 */ /* 0x000fec0003800000 */
[----:B------:R-:W-:Y:S05]  /*4350*/  @!P1 BRA `(.L_x_27941) ;  /* 0x0000000000149947 */ /* 0x000fea0003800000 */
[----:B-----5:R-:W-:Y:S01]  /*4360*/  FADD.FTZ R103, R55, R103 ;  /* 0x0000006737677221 */ /* 0x020fe20000010000 */
[----:B------:R-:W-:Y:S06]  /*4370*/  BRA `(.L_x_27941) ;  /* 0x00000000000c7947 */ /* 0x000fec0003800000 */
.L_x_27940:
[----:B-1-345:R-:W-:-:S05]  /*4380*/  HADD2.F32 R112, -RZ, R47.H1_H1 ;  /* 0x3000002fff707230 */ /* 0x03afca0000004100 */
[----:B------:R-:W-:-:S04]  /*4390*/  FADD.FTZ R103, R112, R103 ;  /* 0x0000006770677221 */ /* 0x000fc80000010000 */
[----:B------:R-:W-:-:S07]  /*43a0*/  @P1 FADD.FTZ R103, R55, R103 ;  /* 0x0000006737671221 */ /* 0x000fce0000010000 */
.L_x_27941:
[----:B-1-34-:R-:W-:-:S04]  /*43b0*/  LEA R112, P1, R115, UR12, 0x5 ;  /* 0x0000000c73707c11 */ /* 0x01afc8000f8228ff */
[C---:B------:R-:W-:Y:S02]  /*43c0*/  LEA.HI.X R113, R115.reuse, UR13, RZ, 0x5, P1 ;  /* 0x0000000d73717c11 */ /* 0x040fe400088f2cff */
[----:B------:R-:W-:-:S03]  /*43d0*/  IADD3 R115, R115, 0x80, RZ ;  /* 0x0000008073737810 */ /* 0x000fc60007ffe0ff */
[----:B------:R0:W-:Y:S04]  /*43e0*/  STG.E.128 desc[UR4][R112.64], R96 ;  /* 0x0000006070007986 */ /* 0x0001e8000c101d04 */
[----:B------:R0:W-:Y:S02]  /*43f0*/  STG.E.128 desc[UR4][R112.64+0x10], R100 ;  /* 0x0000106470007986 */ /* 0x0001e4000c101d04 */
.L_x_27925:
[----:B------:R-:W-:Y:S05]  /*4400*/  BSYNC B0 ;  /* 0x0000000000007941 */ /* 0x000fea0003800000 */
.L_x_27924:
        /* <DEDUP_REMOVED lines=24> */
.L_x_27944:
[----:B-----5:R-:W-:-:S05]  /*4590*/  HADD2.F32 R105, -RZ, R44.H0_H0 ;  /* 0x2000002cff697230 */ /* 0x020fca0000004100 */
[----:B------:R-:W-:-:S04]  /*45a0*/  FADD.FTZ R104, R105, R104 ;  /* 0x0000006869687221 */ /* 0x000fc80000010000 */
[----:B------:R-:W-:-:S07]  /*45b0*/  @P1 FADD.FTZ R104, R48, R104 ;  /* 0x0000006830681221 */ /* 0x000fce0000010000 */
.L_x_27945:
[----:B------:R-:W-:Y:S01]  /*45c0*/  HADD2.F32 R105, -RZ, R108.H1_H1 ;  /* 0x3000006cff697230 */ /* 0x000fe20000004100 */
[----:B------:R-:W-:Y:S06]  /*45d0*/  @P2 BRA `(.L_x_27946) ;  /* 0x00000000000c2947 */ /* 0x000fec0003800000 */
[----:B------:R-:W-:Y:S05]  /*45e0*/  @!P1 BRA `(.L_x_27947) ;  /* 0x0000000000149947 */ /* 0x000fea0003800000 */
[----:B-----5:R-:W-:Y:S01]  /*45f0*/  FADD.FTZ R105, R49, R105 ;  /* 0x0000006931697221 */ /* 0x020fe20000010000 */
[----:B------:R-:W-:Y:S06]  /*4600*/  BRA `(.L_x_27947) ;  /* 0x00000000000c7947 */ /* 0x000fec0003800000 */
.L_x_27946:
[----:B-----5:R-:W-:-:S05]  /*4610*/  HADD2.F32 R106, -RZ, R44.H1_H1 ;  /* 0x3000002cff6a7230 */ /* 0x020fca0000004100 */
[----:B------:R-:W-:-:S04]  /*4620*/  FADD.FTZ R105, R106, R105 ;  /* 0x000000696a697221 */ /* 0x000fc80000010000 */
[----:B------:R-:W-:-:S07]  /*4630*/  @P1 FADD.FTZ R105, R49, R105 ;  /* 0x0000006931691221 */ /* 0x000fce0000010000 */
.L_x_27947:
[----:B------:R-:W-:Y:S01]  /*4640*/  HADD2.F32 R106, -RZ, R109.H0_H0 ;  /* 0x2000006dff6a7230 */ /* 0x000fe20000004100 */
[----:B------:R-:W-:Y:S06]  /*4650*/  @P2 BRA `(.L_x_27948) ;  /* 0x00000000000c2947 */ /* 0x000fec0003800000 */
[----:B------:R-:W-:Y:S05]  /*4660*/  @!P1 BRA `(.L_x_27949) ;  /* 0x0000000000149947 */ /* 0x000fea0003800000 */
[----:B-----5:R-:W-:Y:S01]  /*4670*/  FADD.FTZ R106, R50, R106 ;  /* 0x0000006a326a7221 */ /* 0x020fe20000010000 */
[----:B------:R-:W-:Y:S06]  /*4680*/  BRA `(.L_x_27949) ;  /* 0x00000000000c7947 */ /* 0x000fec0003800000 */
.L_x_27948:
[----:B-----5:R-:W-:-:S05]  /*4690*/  HADD2.F32 R107, -RZ, R45.H0_H0 ;  /* 0x2000002dff6b7230 */ /* 0x020fca0000004100 */
[----:B------:R-:W-:-:S04]  /*46a0*/  FADD.FTZ R106, R107, R106 ;  /* 0x0000006a6b6a7221 */ /* 0x000fc80000010000 */
[----:B------:R-:W-:-:S07]  /*46b0*/  @P1 FADD.FTZ R106, R50, R106 ;  /* 0x0000006a326a1221 */ /* 0x000fce0000010000 */
.L_x_27949:
[----:B------:R-:W-:Y:S01]  /*46c0*/  HADD2.F32 R107, -RZ, R109.H1_H1 ;  /* 0x3000006dff6b7230 */ /* 0x000fe20000004100 */
[----:B------:R-:W-:Y:S06]  /*46d0*/  @P2 BRA `(.L_x_27950) ;  /* 0x00000000000c2947 */ /* 0x000fec0003800000 */
[----:B------:R-:W-:Y:S05]  /*46e0*/  @!P1 BRA `(.L_x_27951) ;  /* 0x0000000000149947 */ /* 0x000fea0003800000 */
[----:B-----5:R-:W-:Y:S01]  /*46f0*/  FADD.FTZ R107, R51, R107 ;  /* 0x0000006b336b7221 */ /* 0x020fe20000010000 */
[----:B------:R-:W-:Y:S06]  /*4700*/  BRA `(.L_x_27951) ;  /* 0x00000000000c7947 */ /* 0x000fec0003800000 */
.L_x_27950:
[----:B-----5:R-:W-:-:S05]  /*4710*/  HADD2.F32 R108, -RZ, R45.H1_H1 ;  /* 0x3000002dff6c7230 */ /* 0x020fca0000004100 */
[----:B------:R-:W-:-:S04]  /*4720*/  FADD.FTZ R107, R108, R107 ;  /* 0x0000006b6c6b7221 */ /* 0x000fc80000010000 */
[----:B------:R-:W-:-:S07]  /*4730*/  @P1 FADD.FTZ R107, R51, R107 ;  /* 0x0000006b336b1221 */ /* 0x000fce0000010000 */
.L_x_27951:
[----:B------:R-:W-:Y:S01]  /*4740*/  HADD2.F32 R108, -RZ, R110.H0_H0 ;  /* 0x2000006eff6c7230 */ /* 0x000fe20000004100 */
[----:B------:R-:W-:Y:S06]  /*4750*/  @P2 BRA `(.L_x_27952) ;  /* 0x00000000000c2947 */ /* 0x000fec0003800000 */
[----:B------:R-:W-:Y:S05]  /*4760*/  @!P1 BRA `(.L_x_27953) ;  /* 0x0000000000149947 */ /* 0x000fea0003800000 */
[----:B-----5:R-:W-:Y:S01]  /*4770*/  FADD.FTZ R108, R52, R108 ;  /* 0x0000006c346c7221 */ /* 0x020fe20000010000 */
[----:B------:R-:W-:Y:S06]  /*4780*/  BRA `(.L_x_27953) ;  /* 0x00000000000c7947 */ /* 0x000fec0003800000 */
.L_x_27952:
[----:B-----5:R-:W-:-:S05]  /*4790*/  HADD2.F32 R109, -RZ, R46.H0_H0 ;  /* 0x2000002eff6d7230 */ /* 0x020fca0000004100 */
[----:B------:R-:W-:-:S04]  /*47a0*/  FADD.FTZ R108, R109, R108 ;  /* 0x0000006c6d6c7221 */ /* 0x000fc80000010000 */
[----:B------:R-:W-:-:S07]  /*47b0*/  @P1 FADD.FTZ R108, R52, R108 ;  /* 0x0000006c346c1221 */ /* 0x000fce0000010000 */
.L_x_27953:
[----:B------:R-:W-:Y:S01]  /*47c0*/  HADD2.F32 R109, -RZ, R110.H1_H1 ;  /* 0x3000006eff6d7230 */ /* 0x000fe20000004100 */
[----:B------:R-:W-:Y:S06]  /*47d0*/  @P2 BRA `(.L_x_27954) ;  /* 0x00000000000c2947 */ /* 0x000fec0003800000 */
[----:B------:R-:W-:Y:S05]  /*47e0*/  @!P1 BRA `(.L_x_27955) ;  /* 0x0000000000149947 */ /* 0x000fea0003800000 */
[----:B-----5:R-:W-:Y:S01]  /*47f0*/  FADD.FTZ R109, R53, R109 ;  /* 0x0000006d356d7221 */ /* 0x020fe20000010000 */
[----:B------:R-:W-:Y:S06]  /*4800*/  BRA `(.L_x_27955) ;  /* 0x00000000000c7947 */ /* 0x000fec0003800000 */
.L_x_27954:
[----:B-----5:R-:W-:-:S05]  /*4810*/  HADD2.F32 R110, -RZ, R46.H1_H1 ;  /* 0x3000002eff6e7230 */ /* 0x020fca0000004100 */
[----:B------:R-:W-:-:S04]  /*4820*/  FADD.FTZ R109, R110, R109 ;  /* 0x0000006d6e6d7221 */ /* 0x000fc80000010000 */
[----:B------:R-:W-:-:S07]  /*4830*/  @P1 FADD.FTZ R109, R53, R109 ;  /* 0x0000006d356d1221 */ /* 0x000fce0000010000 */
.L_x_27955:
[----:B------:R-:W-:Y:S01]  /*4840*/  HADD2.F32 R110, -RZ, R111.H0_H0 ;  /* 0x2000006fff6e7230 */ /* 0x000fe20000004100 */
[----:B------:R-:W-:Y:S06]  /*4850*/  @P2 BRA `(.L_x_27956) ;  /* 0x00000000000c2947 */ /* 0x000fec0003800000 */
[----:B------:R-:W-:Y:S05]  /*4860*/  @!P1 BRA `(.L_x_27957) ;  /* 0x0000000000149947 */ /* 0x000fea0003800000 */
[----:B-----5:R-:W-:Y:S01]  /*4870*/  FADD.FTZ R110, R54, R110 ;  /* 0x0000006e366e7221 */ /* 0x020fe20000010000 */
[----:B------:R-:W-:Y:S06]  /*4880*/  BRA `(.L_x_27957) ;  /* 0x00000000000c7947 */ /* 0x000fec0003800000 */
.L_x_27956:
[----:B-1-345:R-:W-:-:S05]  /*4890*/  HADD2.F32 R112, -RZ, R47.H0_H0 ;  /* 0x2000002fff707230 */ /* 0x03afca0000004100 */
[----:B------:R-:W-:-:S04]  /*48a0*/  FADD.FTZ R110, R112, R110 ;  /* 0x0000006e706e7221 */ /* 0x000fc80000010000 */
[----:B------:R-:W-:-:S07]  /*48b0*/  @P1 FADD.FTZ R110, R54, R110 ;  /* 0x0000006e366e1221 */ /* 0x000fce0000010000 */
.L_x_27957:
[----:B------:R-:W-:Y:S01]  /*48c0*/  HADD2.F32 R111, -RZ, R111.H1_H1 ;  /* 0x3000006fff6f7230 */ /* 0x000fe20000004100 */
[----:B------:R-:W-:Y:S06]  /*48d0*/  @P2 BRA `(.L_x_27958) ;  /* 0x00000000000c2947 */ /* 0x000fec0003800000 */
[----:B------:R-:W-:Y:S05]  /*48e0*/  @!P1 BRA `(.L_x_27959) ;  /* 0x0000000000149947 */ /* 0x000fea0003800000 */
[----:B-----5:R-:W-:Y:S01]  /*48f0*/  FADD.FTZ R111, R55, R111 ;  /* 0x0000006f376f7221 */ /* 0x020fe20000010000 */
[----:B------:R-:W-:Y:S06]  /*4900*/  BRA `(.L_x_27959) ;  /* 0x00000000000c7947 */ /* 0x000fec0003800000 */
.L_x_27958:
[----:B-1-345:R-:W-:-:S05]  /*4910*/  HADD2.F32 R112, -RZ, R47.H1_H1 ;  /* 0x3000002fff707230 */ /* 0x03afca0000004100 */
[----:B------:R-:W-:-:S04]  /*4920*/  FADD.FTZ R111, R112, R111 ;  /* 0x0000006f706f7221 */ /* 0x000fc80000010000 */
[----:B------:R-:W-:-:S07]  /*4930*/  @P1 FADD.FTZ R111, R55, R111 ;  /* 0x0000006f376f1221 */ /* 0x000fce0000010000 */
.L_x_27959:
[----:B-1-34-:R-:W-:-:S04]  /*4940*/  LEA R112, P1, R115, UR12, 0x5 ;  /* 0x0000000c73707c11 */ /* 0x01afc8000f8228ff */
[----:B------:R-:W-:-:S05]  /*4950*/  LEA.HI.X R113, R115, UR13, RZ, 0x5, P1 ;  /* 0x0000000d73717c11 */ /* 0x000fca00088f2cff */
[----:B------:R0:W-:Y:S04]  /*4960*/  STG.E.128 desc[UR4][R112.64], R104 ;  /* 0x0000006870007986 */ /* 0x0001e8000c101d04 */
[----:B------:R0:W-:Y:S02]  /*4970*/  STG.E.128 desc[UR4][R112.64+0x10], R108 ;  /* 0x0000106c70007986 */ /* 0x0001e4000c101d04 */
.L_x_27943:
[----:B------:R-:W-:Y:S05]  /*4980*/  BSYNC B0 ;  /* 0x0000000000007941 */ /* 0x000fea0003800000 */
.L_x_27942:
        /* <DEDUP_REMOVED lines=17> */
[----:B------:R-:W-:Y:S02]  /*4aa0*/  LOP3.LUT R3, R3, 0xfffffffe, RZ, 0xc0, !PT ;  /* 0xfffffffe03037812 */ /* 0x000fe400078ec0ff */
[----:B------:R-:W-:Y:S01]  /*4ab0*/  @!P6 IADD3 R115, R115, 0x4, RZ ;  /* 0x000000047373e810 */ /* 0x000fe20007ffe0ff */
[----:B------:R-:W-:Y:S01]  /*4ac0*/  FADD.FTZ R112, R62, R112 ;  /* 0x000000703e707221 */ /* 0x000fe20000010000 */
[----:B------:R-:W-:-:S02]  /*4ad0*/  @P1 LOP3.LUT R3, R3, 0x1, RZ, 0xfc, !PT ;  /* 0x0000000103031812 */ /* 0x000fc400078efcff */
        /* <DEDUP_REMOVED lines=189> */
.L_x_27986:
        /* <DEDUP_REMOVED lines=164> */
.L_x_27962:
[----:B------:R-:W-:Y:S05]  /*60f0*/  BSYNC B0 ;  /* 0x0000000000007941 */ /* 0x000fea0003800000 */
.L_x_27961:
        /* <DEDUP_REMOVED lines=91> */
.L_x_27964:
[----:B------:R-:W-:Y:S05]  /*66b0*/  BSYNC B0 ;  /* 0x0000000000007941 */ /* 0x000fea0003800000 */
.L_x_27963:
        /* <DEDUP_REMOVED lines=51> */
.L_x_27966:
[----:B------:R-:W-:Y:S05]  /*69f0*/  BSYNC B0 ;  /* 0x0000000000007941 */ /* 0x000fea0003800000 */
.L_x_27965:
        /* <DEDUP_REMOVED lines=51> */
.L_x_27968:
[----:B------:R-:W-:Y:S05]  /*6d30*/  BSYNC B0 ;  /* 0x0000000000007941 */ /* 0x000fea0003800000 */
.L_x_27967:
        /* <DEDUP_REMOVED lines=51> */
.L_x_27970:
[----:B------:R-:W-:Y:S05]  /*7070*/  BSYNC B0 ;  /* 0x0000000000007941 */ /* 0x000fea0003800000 */
.L_x_27969:
        /* <DEDUP_REMOVED lines=51> */
.L_x_27972:
[----:B------:R-:W-:Y:S05]  /*73b0*/  BSYNC B0 ;  /* 0x0000000000007941 */ /* 0x000fea0003800000 */
.L_x_27971:
        /* <DEDUP_REMOVED lines=51> */
.L_x_27974:
[----:B------:R-:W-:Y:S05]  /*76f0*/  BSYNC B0 ;  /* 0x0000000000007941 */ /* 0x000fea0003800000 */
.L_x_27973:
[----:B------:R-:W-:Y:S02]  /*7700*/  LOP3.LUT P1, RZ, R3, 0x2, RZ, 0xc0, !PT ;  /* 0x0000000203ff7812 */ /* 0x000fe4000782c0ff */
[----:B------:R-:W-:Y:S02]  /*7710*/  IADD3 R161, R161, UR14, RZ ;  /* 0x0000000ea1a17c10 */ /* 0x000fe4000fffe0ff */
[----:B0-----:R-:W-:Y:S02]  /*7720*/  SEL R114, RZ, 0x1, P1 ;  /* 0x00000001ff727807 */ /* 0x001fe40000800000 */
[----:B------:R-:W-:-:S13]  /*7730*/  ISETP.GE.AND P1, PT, R161, UR15, PT ;  /* 0x0000000fa1007c0c */ /* 0x000fda000bf26270 */
[----:B------:R-:W-:Y:S05]  /*7740*/  @!P1 BRA `(.L_x_27975) ;  /* 0xffffffa800c49947 */ /* 0x000fea000383ffff */
[----:B------:R-:W-:Y:S05]  /*7750*/  EXIT ;  /* 0x000000000000794d */ /* 0x000fea0003800000 */
.L_x_27960:
[----:B------:R-:W-:Y:S01]  /*7760*/  HFMA2.MMA R113, -RZ, RZ, 0, 5.9604644775390625e-08 ;  /* 0x00000001ff717435 */ /* 0x000fe200000001ff */
[----:B------:R-:W-:Y:S02]  /*7770*/  MOV R119, R112 ;  /* 0x0000007000777202 */ /* 0x000fe40000000f00 */
[----:B------:R-:W-:Y:S02]  /*7780*/  MOV R114, 0x1f ;  /* 0x0000001f00727802 */ /* 0x000fe40000000f00 */
[----:B------:R-:W-:-:S07]  /*7790*/  MOV R116, 0xffffffff ;  /* 0xffffffff00747802 */ /* 0x000fce0000000f00 */
[----:B-----5:R-:W-:Y:S05]  /*77a0*/  WARPSYNC.COLLECTIVE R116, `(.L_x_27976) ;  /* 0x0000000074087348 */ /* 0x020fea0003c00000 */
[----:B------:R0:W1:Y:S02]  /*77b0*/  SHFL.BFLY P6, R118, R119, R113, R114 ;  /* 0x0c00007177767389 */ /* 0x00006400000c0072 */
[----:B01---5:R-:W-:Y:S01]  /*77c0*/  ENDCOLLECTIVE ;  /* 0x000000000000791b */ /* 0x023fe20003800000 */
.L_x_27976:
[----:B------:R-:W-:Y:S01]  /*77d0*/  HFMA2.MMA R113, -RZ, RZ, 0, 1.1920928955078125e-07 ;  /* 0x00000002ff717435 */ /* 0x000fe200000001ff */
[----:B------:R-:W-:-:S05]  /*77e0*/  FADD.FTZ R112, R112, R118 ;  /* 0x0000007670707221 */ /* 0x000fca0000010000 */
[----:B------:R-:W-:-:S07]  /*77f0*/  MOV R119, R112 ;  /* 0x0000007000777202 */ /* 0x000fce0000000f00 */
[----:B------:R-:W-:Y:S05]  /*7800*/  WARPSYNC.COLLECTIVE R116, `(.L_x_27977) ;  /* 0x0000000074087348 */ /* 0x000fea0003c00000 */
[----:B------:R0:W1:Y:S02]  /*7810*/  SHFL.BFLY P6, R118, R119, R113, R114 ;  /* 0x0c00007177767389 */ /* 0x00006400000c0072 */
[----:B01----:R-:W-:Y:S01]  /*7820*/  ENDCOLLECTIVE ;  /* 0x000000000000791b */ /* 0x003fe20003800000 */
.L_x_27977:
[----:B------:R-:W-:Y:S01]  /*7830*/  HFMA2.MMA R113, -RZ, RZ, 0, 2.384185791015625e-07 ;  /* 0x00000004ff717435 */ /* 0x000fe200000001ff */
[----:B------:R-:W-:-:S05]  /*7840*/  FADD.FTZ R112, R112, R118 ;  /* 0x0000007670707221 */ /* 0x000fca0000010000 */
[----:B------:R-:W-:-:S07]  /*7850*/  MOV R119, R112 ;  /* 0x0000007000777202 */ /* 0x000fce0000000f00 */
[----:B------:R-:W-:Y:S05]  /*7860*/  WARPSYNC.COLLECTIVE R116, `(.L_x_27978) ;  /* 0x0000000074087348 */ /* 0x000fea0003c00000 */
[----:B------:R0:W1:Y:S02]  /*7870*/  SHFL.BFLY P6, R118, R119, R113, R114 ;  /* 0x0c00007177767389 */ /* 0x00006400000c0072 */
[----:B01----:R-:W-:Y:S01]  /*7880*/  ENDCOLLECTIVE ;  /* 0x000000000000791b */ /* 0x003fe20003800000 */
.L_x_27978:
[----:B------:R-:W-:Y:S01]  /*7890*/  HFMA2.MMA R113, -RZ, RZ, 0, 4.76837158203125e-07 ;  /* 0x00000008ff717435 */ /* 0x000fe200000001ff */
[----:B------:R-:W-:-:S05]  /*78a0*/  FADD.FTZ R112, R112, R118 ;  /* 0x0000007670707221 */ /* 0x000fca0000010000 */
[----:B------:R-:W-:-:S07]  /*78b0*/  MOV R119, R112 ;  /* 0x0000007000777202 */ /* 0x000fce0000000f00 */
[----:B------:R-:W-:Y:S05]  /*78c0*/  WARPSYNC.COLLECTIVE R116, `(.L_x_27979) ;  /* 0x0000000074087348 */ /* 0x000fea0003c00000 */
[----:B------:R0:W1:Y:S02]  /*78d0*/  SHFL.BFLY P6, R118, R119, R113, R114 ;  /* 0x0c00007177767389 */ /* 0x00006400000c0072 */
[----:B01----:R-:W-:Y:S01]  /*78e0*/  ENDCOLLECTIVE ;  /* 0x000000000000791b */ /* 0x003fe20003800000 */
.L_x_27979:
[----:B------:R-:W-:Y:S01]  /*78f0*/  HFMA2.MMA R113, -RZ, RZ, 0, 9.5367431640625e-07 ;  /* 0x00000010ff717435 */ /* 0x000fe200000001ff */
[----:B------:R-:W-:-:S05]  /*7900*/  FADD.FTZ R112, R112, R118 ;  /* 0x0000007670707221 */ /* 0x000fca0000010000 */
[----:B------:R-:W-:-:S07]  /*7910*/  MOV R119, R112 ;  /* 0x0000007000777202 */ /* 0x000fce0000000f00 */
[----:B------:R-:W-:Y:S05]  /*7920*/  WARPSYNC.COLLECTIVE R116, `(.L_x_27980) ;  /* 0x0000000074087348 */ /* 0x000fea0003c00000 */
[----:B------:R0:W1:Y:S02]  /*7930*/  SHFL.BFLY P6, R118, R119, R113, R114 ;  /* 0x0c00007177767389 */ /* 0x00006400000c0072 */
[----:B01----:R-:W-:Y:S01]  /*7940*/  ENDCOLLECTIVE ;  /* 0x000000000000791b */ /* 0x003fe20003800000 */
.L_x_27980:
        /* <DEDUP_REMOVED lines=122> */
.L_x_27981:
[----:B------:R-:W-:Y:S01]  /*80f0*/  HFMA2.MMA R113, -RZ, RZ, 0, 1.1920928955078125e-07 ;  /* 0x00000002ff717435 */ /* 0x000fe200000001ff */
[----:B------:R-:W-:-:S05]  /*8100*/  FADD.FTZ R117, R117, R118 ;  /* 0x0000007675757221 */ /* 0x000fca0000010000 */
[----:B------:R-:W-:-:S07]  /*8110*/  MOV R119, R117 ;  /* 0x0000007500777202 */ /* 0x000fce0000000f00 */
[----:B------:R-:W-:Y:S05]  /*8120*/  WARPSYNC.COLLECTIVE R116, `(.L_x_27982) ;  /* 0x0000000074087348 */ /* 0x000fea0003c00000 */
[----:B------:R0:W1:Y:S02]  /*8130*/  SHFL.BFLY P6, R118, R119, R113, R114 ;  /* 0x0c00007177767389 */ /* 0x00006400000c0072 */
[----:B01----:R-:W-:Y:S01]  /*8140*/  ENDCOLLECTIVE ;  /* 0x000000000000791b */ /* 0x003fe20003800000 */
.L_x_27982:
[----:B------:R-:W-:Y:S01]  /*8150*/  HFMA2.MMA R113, -RZ, RZ, 0, 2.384185791015625e-07 ;  /* 0x00000004ff717435 */ /* 0x000fe200000001ff */
[----:B------:R-:W-:-:S05]  /*8160*/  FADD.FTZ R117, R117, R118 ;  /* 0x0000007675757221 */ /* 0x000fca0000010000 */
[----:B------:R-:W-:-:S07]  /*8170*/  MOV R119, R117 ;  /* 0x0000007500777202 */ /* 0x000fce0000000f00 */
[----:B------:R-:W-:Y:S05]  /*8180*/  WARPSYNC.COLLECTIVE R116, `(.L_x_27983) ;  /* 0x0000000074087348 */ /* 0x000fea0003c00000 */
[----:B------:R0:W1:Y:S02]  /*8190*/  SHFL.BFLY P6, R118, R119, R113, R114 ;  /* 0x0c00007177767389 */ /* 0x00006400000c0072 */
[----:B01----:R-:W-:Y:S01]  /*81a0*/  ENDCOLLECTIVE ;  /* 0x000000000000791b */ /* 0x003fe20003800000 */
.L_x_27983:
[----:B------:R-:W-:Y:S01]  /*81b0*/  HFMA2.MMA R113, -RZ, RZ, 0, 4.76837158203125e-07 ;  /* 0x00000008ff717435 */ /* 0x000fe200000001ff */
[----:B------:R-:W-:-:S05]  /*81c0*/  FADD.FTZ R117, R117, R118 ;  /* 0x0000007675757221 */ /* 0x000fca0000010000 */
[----:B------:R-:W-:-:S07]  /*81d0*/  MOV R119, R117 ;  /* 0x0000007500777202 */ /* 0x000fce0000000f00 */
[----:B------:R-:W-:Y:S05]  /*81e0*/  WARPSYNC.COLLECTIVE R116, `(.L_x_27984) ;  /* 0x0000000074087348 */ /* 0x000fea0003c00000 */
[----:B------:R0:W1:Y:S02]  /*81f0*/  SHFL.BFLY P6, R118, R119, R113, R114 ;  /* 0x0c00007177767389 */ /* 0x00006400000c0072 */
[----:B01----:R-:W-:Y:S01]  /*8200*/  ENDCOLLECTIVE ;  /* 0x000000000000791b */ /* 0x003fe20003800000 */
.L_x_27984:
[----:B------:R-:W-:Y:S01]  /*8210*/  HFMA2.MMA R113, -RZ, RZ, 0, 9.5367431640625e-07 ;  /* 0x00000010ff717435 */ /* 0x000fe200000001ff */
[----:B------:R-:W-:-:S05]  /*8220*/  FADD.FTZ R117, R117, R118 ;  /* 0x0000007675757221 */ /* 0x000fca0000010000 */
[----:B------:R-:W-:-:S07]  /*8230*/  MOV R119, R117 ;  /* 0x0000007500777202 */ /* 0x000fce0000000f00 */
[----:B------:R-:W-:Y:S05]  /*8240*/  WARPSYNC.COLLECTIVE R116, `(.L_x_27985) ;  /* 0x0000000074087348 */ /* 0x000fea0003c00000 */
[----:B------:R0:W1:Y:S02]  /*8250*/  SHFL.BFLY P6, R118, R119, R113, R114 ;  /* 0x0c00007177767389 */ /* 0x00006400000c0072 */
[----:B01----:R-:W-:Y:S01]  /*8260*/  ENDCOLLECTIVE ;  /* 0x000000000000791b */ /* 0x003fe20003800000 */
.L_x_27985:
[----:B------:R-:W-:Y:S01]  /*8270*/  MOV R113, R118 ;  /* 0x0000007600717202 */ /* 0x000fe20000000f00 */
[----:B------:R-:W-:Y:S06]  /*8280*/  BRA `(.L_x_27986) ;  /* 0xffffffd400087947 */ /* 0x000fec000383ffff */
.L_x_27987:
        /* <DEDUP_REMOVED lines=15> */
.L_x_41636:


//--------------------- .text._ZN10layer_norm31ln_parallel_residual_fwd_kernelINS_13Kernel_traitsI6__halfS2_fS2_fjLj7168ELj1ELj1ELj4ELj16ENS_18Kernel_traits_baseILj7168ES2_S2_fS2_fjLj128EEEEELb0ELb0ELb1EEEvNS_9FwdParamsE --------------------------
	.section	.text._ZN10layer_norm31ln_parallel_residual_fwd_kernelINS_13Kernel_traitsI6__halfS2_fS2_fjLj7168ELj1ELj1ELj4ELj16ENS_18Kernel_traits_baseILj7168ES2_S2_fS2_fjLj128EEEEELb0ELb0ELb1EEEvNS_9FwdParamsE,"ax",@progbits
	.align	128
        .global         _ZN10layer_norm31ln_parallel_residual_fwd_kernelINS_13Kernel_traitsI6__halfS2_fS2_fjLj7168ELj1ELj1ELj4ELj16ENS_18Kernel_traits_baseILj7168ES2_S2_fS2_fjLj128EEEEELb0ELb0ELb1EEEvNS_9FwdParamsE
        .type           _ZN10layer_norm31ln_parallel_residual_fwd_kernelINS_13Kernel_traitsI6__halfS2_fS2_fjLj7168ELj1ELj1ELj4ELj16ENS_18Kernel_traits_baseILj7168ES2_S2_fS2_fjLj128EEEEELb0ELb0ELb1EEEvNS_9FwdParamsE,@function
        .size           _ZN10layer_norm31ln_parallel_residual_fwd_kernelINS_13Kernel_traitsI6__halfS2_fS2_fjLj7168ELj1ELj1ELj4ELj16ENS_18Kernel_traits_baseILj7168ES2_S2_fS2_fjLj128EEEEELb0ELb0ELb1EEEvNS_9FwdParamsE,(.L_x_41637 - _ZN10layer_norm31ln_parallel_residual_fwd_kernelINS_13Kernel_traitsI6__halfS2_fS2_fjLj7168ELj1ELj1ELj4ELj16ENS_18Kernel_traits_baseILj7168ES2_S2_fS2_fjLj128EEEEELb0ELb0ELb1EEEvNS_9FwdParamsE)
        .other          _ZN10layer_norm31ln_parallel_residual_fwd_kernelINS_13Kernel_traitsI6__halfS2_fS2_fjLj7168ELj1ELj1ELj4ELj16ENS_18Kernel_traits_baseILj7168ES2_S2_fS2_fjLj128EEEEELb0ELb0ELb1EEEvNS_9FwdParamsE,@"STO_CUDA_ENTRY STV_DEFAULT"
_ZN10layer_norm31ln_parallel_residual_fwd_kernelINS_13Kernel_traitsI6__halfS2_fS2_fjLj7168ELj1ELj1ELj4ELj16ENS_18Kernel_traits_baseILj7168ES2_S2_fS2_fjLj128EEEEELb0ELb0ELb1EEEvNS_9FwdParamsE:
.text._ZN10layer_norm31ln_parallel_residual_fwd_kernelINS_13Kernel_traitsI6__halfS2_fS2_fjLj7168ELj1ELj1ELj4ELj16ENS_18Kernel_traits_baseILj7168ES2_S2_fS2_fjLj128EEEEELb0ELb0ELb1EEEvNS_9FwdParamsE:
[----:B------:R-:W-:Y:S01]  /*0000*/  LDC R1, c[0x0][0x28] ;  /* 0x00000a00ff017b82 */ /* 0x000fe20000000800 */
[----:B------:R-:W0:Y:S01]  /*0010*/  S2R R242, SR_TID.X ;  /* 0x0000000000f27919 */ /* 0x000e220000002100 */
[----:B------:R-:W-:Y:S01]  /*0020*/  ULDC.64 UR6, c[0x0][0x2c8] ;  /* 0x0000b20000067ab9 */ /* 0x000fe20000000a00 */
[----:B------:R-:W-:Y:S01]  /*0030*/  ULDC.64 UR10, c[0x0][0x2d0] ;  /* 0x0000b400000a7ab9 */ /* 0x000fe20000000a00 */
[----:B------:R-:W-:Y:S01]  /*0040*/  ISETP.NE.U32.AND P0, PT, RZ, UR6, PT ;  /* 0x00000006ff007c0c */ /* 0x000fe2000bf05070 */
[----:B------:R-:W-:Y:S01]  /*0050*/  ULDC.64 UR4, c[0x0][0x208] ;  /* 0x0000820000047ab9 */ /* 0x000fe20000000a00 */
[----:B------:R-:W-:Y:S02]  /*0060*/  ULDC.64 UR8, c[0x0][0x260] ;  /* 0x0000980000087ab9 */ /* 0x000fe40000000a00 */
[----:B------:R-:W1:Y:S01]  /*0070*/  LDC.64 R96, c[0x0][0x260] ;  /* 0x00009800ff607b82 */ /* 0x000e620000000a00 */
[----:B------:R-:W-:Y:S02]  /*0080*/  ISETP.NE.AND.EX P0, PT, RZ, UR7, PT, P0 ;  /* 0x00000007ff007c0c */ /* 0x000fe4000bf05300 */
[----:B0-----:R-:W-:-:S11]  /*0090*/  LOP3.LUT R0, R242, 0x7f, RZ, 0xc0, !PT ;  /* 0x0000007ff2007812 */ /* 0x001fd600078ec0ff */
[C---:B------:R-:W-:Y:S02]  /*00a0*/  @P0 LEA R8, P1, R0.reuse, UR6, 0x4 ;  /* 0x0000000600080c11 */ /* 0x040fe4000f8220ff */
[C---:B------:R-:W-:Y:S02]  /*00b0*/  LOP3.LUT R129, R0.reuse, 0x100, RZ, 0xfc, !PT ;  /* 0x0000010000817812 */ /* 0x040fe400078efcff */
[----:B------:R-:W-:Y:S02]  /*00c0*/  @P0 IADD3.X R9, RZ, UR7, RZ, P1, !PT ;  /* 0x00000007ff090c10 */ /* 0x000fe40008ffe4ff */
[C---:B------:R-:W-:Y:S02]  /*00d0*/  @P0 LEA R24, P1, R129.reuse, UR6, 0x4 ;  /* 0x0000000681180c11 */ /* 0x040fe4000f8220ff */
[C---:B------:R-:W-:Y:S02]  /*00e0*/  LOP3.LUT R113, R0.reuse, 0x200, RZ, 0xfc, !PT ;  /* 0x0000020000717812 */ /* 0x040fe400078efcff */
[----:B------:R-:W-:Y:S01]  /*00f0*/  LOP3.LUT R137, R0, 0x80, RZ, 0xfc, !PT ;  /* 0x0000008000897812 */ /* 0x000fe200078efcff */
[----:B------:R-:W5:Y:S01]  /*0100*/  @P0 LDG.E.128 R8, desc[UR4][R8.64] ;  /* 0x0000000408080981 */ /* 0x000f62000c1e1d00 */
[----:B------:R-:W-:-:S02]  /*0110*/  @P0 LEA.HI.X R25, R129, UR7, RZ, 0x4, P1 ;  /* 0x0000000781190c11 */ /* 0x000fc400088f24ff */
[----:B------:R-:W-:Y:S02]  /*0120*/  @P0 LEA R68, P1, R113, UR6, 0x4 ;  /* 0x0000000671440c11 */ /* 0x000fe4000f8220ff */
[----:B------:R-:W-:Y:S02]  /*0130*/  @P0 LEA R16, P2, R137, UR6, 0x4 ;  /* 0x0000000689100c11 */ /* 0x000fe4000f8420ff */
[----:B------:R-:W-:Y:S01]  /*0140*/  LOP3.LUT R121, R0, 0x180, RZ, 0xfc, !PT ;  /* 0x0000018000797812 */ /* 0x000fe200078efcff */
[----:B------:R-:W5:Y:S01]  /*0150*/  @P0 LDG.E.128 R24, desc[UR4][R24.64] ;  /* 0x0000000418180981 */ /* 0x000f62000c1e1d00 */
[----:B------:R-:W-:Y:S02]  /*0160*/  @P0 LEA.HI.X R69, R113, UR7, RZ, 0x4, P1 ;  /* 0x0000000771450c11 */ /* 0x000fe400088f24ff */
[----:B------:R-:W-:Y:S02]  /*0170*/  ISETP.NE.U32.AND P1, PT, RZ, UR10, PT ;  /* 0x0000000aff007c0c */ /* 0x000fe4000bf25070 */
[----:B------:R-:W-:-:S02]  /*0180*/  @P0 LEA.HI.X R17, R137, UR7, RZ, 0x4, P2 ;  /* 0x0000000789110c11 */ /* 0x000fc400090f24ff */
[C---:B------:R-:W-:Y:S01]  /*0190*/  @P0 LEA R72, P2, R121.reuse, UR6, 0x4 ;  /* 0x0000000679480c11 */ /* 0x040fe2000f8420ff */
[----:B------:R-:W5:Y:S01]  /*01a0*/  @P0 LDG.E.128 R68, desc[UR4][R68.64] ;  /* 0x0000000444440981 */ /* 0x000f62000c1e1d00 */
[C---:B------:R-:W-:Y:S02]  /*01b0*/  LOP3.LUT R105, R0.reuse, 0x280, RZ, 0xfc, !PT ;  /* 0x0000028000697812 */ /* 0x040fe400078efcff */
[----:B------:R-:W-:Y:S01]  /*01c0*/  ISETP.NE.AND.EX P1, PT, RZ, UR11, PT, P1 ;  /* 0x0000000bff007c0c */ /* 0x000fe2000bf25310 */
[----:B------:R-:W5:Y:S01]  /*01d0*/  @P0 LDG.E.128 R16, desc[UR4][R16.64] ;  /* 0x0000000410100981 */ /* 0x000f62000c1e1d00 */
[----:B------:R-:W-:Y:S02]  /*01e0*/  @P0 LEA.HI.X R73, R121, UR7, RZ, 0x4, P2 ;  /* 0x0000000779490c11 */ /* 0x000fe400090f24ff */
[----:B------:R-:W-:Y:S02]  /*01f0*/  @P0 LEA R64, P2, R105, UR6, 0x4 ;  /* 0x0000000669400c11 */ /* 0x000fe4000f8420ff */
[----:B------:R-:W-:-:S02]  /*0200*/  LOP3.LUT R3, R0, 0x300, RZ, 0xfc, !PT ;  /* 0x0000030000037812 */ /* 0x000fc400078efcff */
[----:B------:R-:W-:Y:S01]  /*0210*/  @P0 LEA.HI.X R65, R105, UR7, RZ, 0x4, P2 ;  /* 0x0000000769410c11 */ /* 0x000fe200090f24ff */
[----:B------:R-:W5:Y:S01]  /*0220*/  @P0 LDG.E.128 R72, desc[UR4][R72.64] ;  /* 0x0000000448480981 */ /* 0x000f62000c1e1d00 */
[----:B------:R-:W-:Y:S02]  /*0230*/  @P0 LEA R60, P2, R3, UR6, 0x4 ;  /* 0x00000006033c0c11 */ /* 0x000fe4000f8420ff */
[----:B------:R-:W-:Y:S02]  /*0240*/  SHF.L.U32 R140, R0, 0x4, RZ ;  /* 0x00000004008c7819 */ /* 0x000fe400000006ff */
[----:B------:R-:W-:Y:S01]  /*0250*/  SHF.L.U32 R124, R129, 0x4, RZ ;  /* 0x00000004817c7819 */ /* 0x000fe200000006ff */
[----:B------:R-:W5:Y:S01]  /*0260*/  @P0 LDG.E.128 R64, desc[UR4][R64.64] ;  /* 0x0000000440400981 */ /* 0x000f62000c1e1d00 */
[----:B------:R-:W-:Y:S02]  /*0270*/  @P0 LEA.HI.X R61, R3, UR7, RZ, 0x4, P2 ;  /* 0x00000007033d0c11 */ /* 0x000fe400090f24ff */
[----:B------:R-:W-:-:S02]  /*0280*/  SHF.R.U32.HI R5, RZ, 0x1c, R129 ;  /* 0x0000001cff057819 */ /* 0x000fc40000011681 */
[----:B------:R-:W-:Y:S02]  /*0290*/  SHF.L.U32 R2, R242, 0x4, RZ ;  /* 0x00000004f2027819 */ /* 0x000fe400000006ff */
[----:B------:R-:W-:Y:S01]  /*02a0*/  SHF.L.U32 R132, R137, 0x4, RZ ;  /* 0x0000000489847819 */ /* 0x000fe200000006ff */
[----:B------:R-:W5:Y:S01]  /*02b0*/  @P0 LDG.E.128 R60, desc[UR4][R60.64] ;  /* 0x000000043c3c0981 */ /* 0x000f62000c1e1d00 */
[----:B------:R-:W-:Y:S02]  /*02c0*/  @P1 IADD3 R56, P2, R140, UR10, RZ ;  /* 0x0000000a8c381c10 */ /* 0x000fe4000ff5e0ff */
[----:B------:R-:W-:Y:S02]  /*02d0*/  SHF.L.U32 R108, R113, 0x4, RZ ;  /* 0x00000004716c7819 */ /* 0x000fe400000006ff */
[----:B------:R-:W-:Y:S02]  /*02e0*/  SHF.R.U32.HI R4, RZ, 0x1c, R137 ;  /* 0x0000001cff047819 */ /* 0x000fe40000011689 */
[----:B------:R-:W-:-:S02]  /*02f0*/  SHF.L.U32 R116, R121, 0x4, RZ ;  /* 0x0000000479747819 */ /* 0x000fc400000006ff */
[----:B------:R-:W-:Y:S02]  /*0300*/  SHF.L.U32 R100, R105, 0x4, RZ ;  /* 0x0000000469647819 */ /* 0x000fe400000006ff */
[----:B------:R-:W-:Y:S02]  /*0310*/  SHF.L.U32 R92, R3, 0x4, RZ ;  /* 0x00000004035c7819 */ /* 0x000fe400000006ff */
[----:B------:R-:W-:Y:S02]  /*0320*/  SHF.R.U32.HI R6, RZ, 0x1c, R121 ;  /* 0x0000001cff067819 */ /* 0x000fe40000011679 */
[----:B------:R-:W-:Y:S02]  /*0330*/  SHF.R.U32.HI R12, RZ, 0x1c, R105 ;  /* 0x0000001cff0c7819 */ /* 0x000fe40000011669 */
[----:B------:R-:W-:Y:S01]  /*0340*/  SHF.R.U32.HI R7, RZ, 0x1c, R3 ;  /* 0x0000001cff077819 */ /* 0x000fe20000011603 */
[----:B------:R-:W0:Y:S01]  /*0350*/  S2UR UR6, SR_CTAID.X ;  /* 0x00000000000679c3 */ /* 0x000e220000002500 */
[----:B------:R-:W-:Y:S01]  /*0360*/  @P1 IADD3 R48, P3, R124, UR10, RZ ;  /* 0x0000000a7c301c10 */ /* 0x000fe2000ff7e0ff */
[----:B------:R-:W-:Y:S01]  /*0370*/  ULDC UR7, c[0x0][0x214] ;  /* 0x0000850000077ab9 */ /* 0x000fe20000000800 */
[----:B------:R-:W-:-:S02]  /*0380*/  @P1 IADD3.X R57, RZ, UR11, RZ, P2, !PT ;  /* 0x0000000bff391c10 */ /* 0x000fc400097fe4ff */
[----:B------:R-:W-:Y:S02]  /*0390*/  @P1 IADD3.X R49, R5, UR11, RZ, P3, !PT ;  /* 0x0000000b05311c10 */ /* 0x000fe40009ffe4ff */
[----:B------:R-:W-:Y:S02]  /*03a0*/  LOP3.LUT R144, R2, 0x7f0, RZ, 0xc0, !PT ;  /* 0x000007f002907812 */ /* 0x000fe400078ec0ff */
[----:B------:R-:W-:Y:S01]  /*03b0*/  @P1 IADD3 R52, P2, R132, UR10, RZ ;  /* 0x0000000a84341c10 */ /* 0x000fe2000ff5e0ff */
[----:B------:R-:W5:Y:S01]  /*03c0*/  @P1 LDG.E.128 R56, desc[UR4][R56.64] ;  /* 0x0000000438381981 */ /* 0x000f62000c1e1d00 */
[----:B------:R-:W-:Y:S02]  /*03d0*/  SHF.R.U32.HI R2, RZ, 0x1c, R113 ;  /* 0x0000001cff027819 */ /* 0x000fe40000011671 */
[----:B------:R-:W-:Y:S01]  /*03e0*/  @P1 IADD3 R40, P3, R108, UR10, RZ ;  /* 0x0000000a6c281c10 */ /* 0x000fe2000ff7e0ff */
[----:B------:R-:W5:Y:S01]  /*03f0*/  @P1 LDG.E.128 R48, desc[UR4][R48.64] ;  /* 0x0000000430301981 */ /* 0x000f62000c1e1d00 */
[----:B------:R-:W-:-:S02]  /*0400*/  @P1 IADD3.X R53, R4, UR11, RZ, P2, !PT ;  /* 0x0000000b04351c10 */ /* 0x000fc400097fe4ff */
[----:B------:R-:W-:Y:S02]  /*0410*/  @P1 IADD3.X R41, R2, UR11, RZ, P3, !PT ;  /* 0x0000000b02291c10 */ /* 0x000fe40009ffe4ff */
[----:B------:R-:W-:Y:S02]  /*0420*/  @P1 IADD3 R44, P2, R116, UR10, RZ ;  /* 0x0000000a742c1c10 */ /* 0x000fe4000ff5e0ff */
[----:B------:R-:W-:Y:S01]  /*0430*/  @P1 IADD3 R36, P3, R100, UR10, RZ ;  /* 0x0000000a64241c10 */ /* 0x000fe2000ff7e0ff */
[----:B------:R-:W5:Y:S01]  /*0440*/  @P1 LDG.E.128 R52, desc[UR4][R52.64] ;  /* 0x0000000434341981 */ /* 0x000f62000c1e1d00 */
[----:B------:R-:W-:Y:S02]  /*0450*/  @P1 IADD3 R32, P4, R92, UR10, RZ ;  /* 0x0000000a5c201c10 */ /* 0x000fe4000ff9e0ff */
[----:B------:R-:W-:Y:S01]  /*0460*/  @P1 IADD3.X R45, R6, UR11, RZ, P2, !PT ;  /* 0x0000000b062d1c10 */ /* 0x000fe200097fe4ff */
[----:B------:R-:W5:Y:S01]  /*0470*/  @P1 LDG.E.128 R40, desc[UR4][R40.64] ;  /* 0x0000000428281981 */ /* 0x000f62000c1e1d00 */
[----:B------:R-:W-:-:S02]  /*0480*/  @P1 IADD3.X R37, R12, UR11, RZ, P3, !PT ;  /* 0x0000000b0c251c10 */ /* 0x000fc40009ffe4ff */
[----:B------:R-:W-:Y:S02]  /*0490*/  @P1 IADD3.X R33, R7, UR11, RZ, P4, !PT ;  /* 0x0000000b07211c10 */ /* 0x000fe4000a7fe4ff */
[----:B------:R-:W5:Y:S04]  /*04a0*/  @P1 LDG.E.128 R44, desc[UR4][R44.64] ;  /* 0x000000042c2c1981 */ /* 0x000f68000c1e1d00 */
[----:B------:R-:W5:Y:S04]  /*04b0*/  @P1 LDG.E.128 R36, desc[UR4][R36.64] ;  /* 0x0000000424241981 */ /* 0x000f68000c1e1d00 */
[----:B------:R-:W5:Y:S01]  /*04c0*/  @P1 LDG.E.128 R32, desc[UR4][R32.64] ;  /* 0x0000000420201981 */ /* 0x000f62000c1e1d00 */
[----:B------:R-:W-:-:S04]  /*04d0*/  IADD3 R144, P2, R144, UR8, RZ ;  /* 0x0000000890907c10 */ /* 0x000fc8000ff5e0ff */
[----:B------:R-:W-:Y:S01]  /*04e0*/  IADD3.X R145, RZ, UR9, RZ, P2, !PT ;  /* 0x00000009ff917c10 */ /* 0x000fe200097fe4ff */
[----:B------:R-:W-:Y:S01]  /*04f0*/  ULDC.64 UR8, c[0x0][0x268] ;  /* 0x00009a0000087ab9 */ /* 0x000fe20000000a00 */
[----:B0-----:R-:W-:Y:S02]  /*0500*/  LEA.HI R242, R242, UR6, RZ, 0x19 ;  /* 0x00000006f2f27c11 */ /* 0x001fe4000f8fc8ff */
[----:B------:R-:W-:-:S04]  /*0510*/  IADD3 R116, P2, R116, UR8, RZ ;  /* 0x0000000874747c10 */ /* 0x000fc8000ff5e0ff */
[----:B------:R-:W-:Y:S02]  /*0520*/  IADD3.X R117, R6, UR9, RZ, P2, !PT ;  /* 0x0000000906757c10 */ /* 0x000fe400097fe4ff */
[----:B------:R-:W-:Y:S02]  /*0530*/  ISETP.GE.AND P2, PT, R242, UR7, PT ;  /* 0x00000007f2007c0c */ /* 0x000fe4000bf46270 */
[----:B------:R-:W-:Y:S02]  /*0540*/  IADD3 R140, P3, R140, UR8, RZ ;  /* 0x000000088c8c7c10 */ /* 0x000fe4000ff7e0ff */
[----:B------:R-:W-:Y:S02]  /*0550*/  IADD3 R132, P5, R132, UR8, RZ ;  /* 0x0000000884847c10 */ /* 0x000fe4000ffbe0ff */
[----:B------:R-:W-:Y:S02]  /*0560*/  IADD3 R124, P4, R124, UR8, RZ ;  /* 0x000000087c7c7c10 */ /* 0x000fe4000ff9e0ff */
[----:B------:R-:W-:-:S02]  /*0570*/  IADD3.X R141, RZ, UR9, RZ, P3, !PT ;  /* 0x00000009ff8d7c10 */ /* 0x000fc40009ffe4ff */
[----:B------:R-:W-:Y:S02]  /*0580*/  IADD3.X R133, R4, UR9, RZ, P5, !PT ;  /* 0x0000000904857c10 */ /* 0x000fe4000affe4ff */
[----:B------:R-:W-:Y:S02]  /*0590*/  IADD3.X R125, R5, UR9, RZ, P4, !PT ;  /* 0x00000009057d7c10 */ /* 0x000fe4000a7fe4ff */
[----:B------:R-:W-:Y:S02]  /*05a0*/  IADD3 R108, P3, R108, UR8, RZ ;  /* 0x000000086c6c7c10 */ /* 0x000fe4000ff7e0ff */
[----:B------:R-:W-:Y:S02]  /*05b0*/  IADD3 R100, P5, R100, UR8, RZ ;  /* 0x0000000864647c10 */ /* 0x000fe4000ffbe0ff */
[----:B------:R-:W-:Y:S02]  /*05c0*/  IADD3 R92, P4, R92, UR8, RZ ;  /* 0x000000085c5c7c10 */ /* 0x000fe4000ff9e0ff */
[----:B------:R-:W-:-:S02]  /*05d0*/  IADD3.X R109, R2, UR9, RZ, P3, !PT ;  /* 0x00000009026d7c10 */ /* 0x000fc40009ffe4ff */
[----:B------:R-:W-:Y:S02]  /*05e0*/  IADD3.X R101, R12, UR9, RZ, P5, !PT ;  /* 0x000000090c657c10 */ /* 0x000fe4000affe4ff */
[----:B------:R-:W-:Y:S01]  /*05f0*/  IADD3.X R93, R7, UR9, RZ, P4, !PT ;  /* 0x00000009075d7c10 */ /* 0x000fe2000a7fe4ff */
[----:B-1----:R-:W-:-:S04]  /*0600*/  IMAD.WIDE.U32 R136, R137, 0x10, R96 ;  /* 0x0000001089887825 */ /* 0x002fc800078e0060 */
        /* <DEDUP_REMOVED lines=51> */
[----:B------:R-:W-:Y:S01]  /*0940*/  @!P1 CS2R R34, SRZ ;  /* 0x0000000000229805 */ /* 0x000fe2000001ff00 */
[--C-:B------:R-:W-:Y:S01]  /*0950*/  HADD2.F32 R6, -RZ, R10.reuse.H0_H0 ;  /* 0x2000000aff067230 */ /* 0x100fe20000004100 */
[----:B------:R-:W-:Y:S01]  /*0960*/  ULDC.64 UR6, c[0x0][0x228] ;  /* 0x00008a0000067ab9 */ /* 0x000fe20000000a00 */
[----:B------:R-:W-:Y:S01]  /*0970*/  HADD2.F32 R7, -RZ, R10.H1_H1 ;  /* 0x3000000aff077230 */ /* 0x000fe20000004100 */
[----:B------:R-:W-:Y:S01]  /*0980*/  ISETP.NE.U32.AND P0, PT, RZ, UR6, PT ;  /* 0x00000006ff007c0c */ /* 0x000fe2000bf05070 */
[--C-:B------:R-:W-:Y:S01]  /*0990*/  HADD2.F32 R8, -RZ, R11.reuse.H0_H0 ;  /* 0x2000000bff087230 */ /* 0x100fe20000004100 */
[----:B------:R-:W-:Y:S01]  /*09a0*/  HFMA2.MMA R188, -RZ, RZ, 0, 5.9604644775390625e-08 ;  /* 0x00000001ffbc7435 */ /* 0x000fe200000001ff */
[----:B------:R-:W-:Y:S01]  /*09b0*/  HADD2.F32 R9, -RZ, R11.H1_H1 ;  /* 0x3000000bff097230 */ /* 0x000fe20000004100 */
[----:B------:R-:W-:Y:S01]  /*09c0*/  ULDC.U8 UR6, c[0x0][0x2a0] ;  /* 0x0000a80000067ab9 */ /* 0x000fe20000000000 */
[--C-:B------:R-:W-:Y:S01]  /*09d0*/  HADD2.F32 R10, -RZ, R16.reuse.H0_H0 ;  /* 0x20000010ff0a7230 */ /* 0x100fe20000004100 */
[----:B------:R-:W-:Y:S01]  /*09e0*/  ISETP.NE.AND.EX P0, PT, RZ, UR7, PT, P0 ;  /* 0x00000007ff007c0c */ /* 0x000fe2000bf05300 */
        /* <DEDUP_REMOVED lines=108> */
[----:B------:R-:W-:-:S07]  /*10b0*/  HADD2.F32 R241, -RZ, R35.H1_H1 ;  /* 0x30000023fff17230 */ /* 0x000fce0000004100 */
.L_x_28101:
        /* <DEDUP_REMOVED lines=17> */
[----:B------:R-:W-:Y:S01]  /*11d0*/  ISETP.NE.AND.EX P1, PT, RZ, UR13, PT, P1 ;  /* 0x0000000dff007c0c */ /* 0x000fe2000bf25310 */
[----:B---3--:R-:W-:-:S12]  /*11e0*/  HADD2.F32 R76, -RZ, R72.H0_H0 ;  /* 0x20000048ff4c7230 */ /* 0x008fd80000004100 */
[----:B0-----:R-:W-:Y:S05]  /*11f0*/  @P1 BRA `(.L_x_27988) ;  /* 0x00000000000c1947 */ /* 0x001fea0003800000 */
[----:B------:R-:W-:Y:S05]  /*1200*/  @!P2 BRA `(.L_x_27989) ;  /* 0x000000000014a947 */ /* 0x000fea0003800000 */
[----:B-----5:R-:W-:Y:S01]  /*1210*/  FADD.FTZ R76, R84, R76 ;  /* 0x0000004c544c7221 */ /* 0x020fe20000010000 */
[----:B------:R-:W-:Y:S06]  /*1220*/  BRA `(.L_x_27989) ;  /* 0x00000000000c7947 */ /* 0x000fec0003800000 */
.L_x_27988:
[----:B-----5:R-:W-:-:S05]  /*1230*/  HADD2.F32 R33, -RZ, R88.H0_H0 ;  /* 0x20000058ff217230 */ /* 0x020fca0000004100 */
[----:B------:R-:W-:-:S04]  /*1240*/  FADD.FTZ R76, R76, R33 ;  /* 0x000000214c4c7221 */ /* 0x000fc80000010000 */
[----:B------:R-:W-:-:S07]  /*1250*/  @P2 FADD.FTZ R76, R84, R76 ;  /* 0x0000004c544c2221 */ /* 0x000fce0000010000 */
.L_x_27989:
[----:B------:R-:W-:Y:S01]  /*1260*/  HADD2.F32 R77, -RZ, R72.H1_H1 ;  /* 0x30000048ff4d7230 */ /* 0x000fe20000004100 */
[----:B------:R-:W-:Y:S06]  /*1270*/  @P1 BRA `(.L_x_27990) ;  /* 0x00000000000c1947 */ /* 0x000fec0003800000 */
[----:B------:R-:W-:Y:S05]  /*1280*/  @!P2 BRA `(.L_x_27991) ;  /* 0x000000000014a947 */ /* 0x000fea0003800000 */
[----:B-----5:R-:W-:Y:S01]  /*1290*/  FADD.FTZ R77, R85, R77 ;  /* 0x0000004d554d7221 */ /* 0x020fe20000010000 */
[----:B------:R-:W-:Y:S06]  /*12a0*/  BRA `(.L_x_27991) ;  /* 0x00000000000c7947 */ /* 0x000fec0003800000 */
.L_x_27990:
[----:B-----5:R-:W-:-:S05]  /*12b0*/  HADD2.F32 R0, -RZ, R88.H1_H1 ;  /* 0x30000058ff007230 */ /* 0x020fca0000004100 */
[----:B------:R-:W-:-:S04]  /*12c0*/  FADD.FTZ R77, R77, R0 ;  /* 0x000000004d4d7221 */ /* 0x000fc80000010000 */
[----:B------:R-:W-:-:S07]  /*12d0*/  @P2 FADD.FTZ R77, R85, R77 ;  /* 0x0000004d554d2221 */ /* 0x000fce0000010000 */
.L_x_27991:
[----:B------:R-:W-:Y:S01]  /*12e0*/  HADD2.F32 R78, -RZ, R73.H0_H0 ;  /* 0x20000049ff4e7230 */ /* 0x000fe20000004100 */
[----:B------:R-:W-:Y:S06]  /*12f0*/  @P1 BRA `(.L_x_27992) ;  /* 0x00000000000c1947 */ /* 0x000fec0003800000 */
[----:B------:R-:W-:Y:S05]  /*1300*/  @!P2 BRA `(.L_x_27993) ;  /* 0x000000000014a947 */ /* 0x000fea0003800000 */
[----:B-----5:R-:W-:Y:S01]  /*1310*/  FADD.FTZ R78, R86, R78 ;  /* 0x0000004e564e7221 */ /* 0x020fe20000010000 */
[----:B------:R-:W-:Y:S06]  /*1320*/  BRA `(.L_x_27993) ;  /* 0x00000000000c7947 */ /* 0x000fec0003800000 */
.L_x_27992:
[----:B-----5:R-:W-:-:S05]  /*1330*/  HADD2.F32 R33, -RZ, R89.H0_H0 ;  /* 0x20000059ff217230 */ /* 0x020fca0000004100 */
[----:B------:R-:W-:-:S04]  /*1340*/  FADD.FTZ R78, R78, R33 ;  /* 0x000000214e4e7221 */ /* 0x000fc80000010000 */
[----:B------:R-:W-:-:S07]  /*1350*/  @P2 FADD.FTZ R78, R86, R78 ;  /* 0x0000004e564e2221 */ /* 0x000fce0000010000 */
.L_x_27993:
[----:B------:R-:W-:Y:S01]  /*1360*/  HADD2.F32 R79, -RZ, R73.H1_H1 ;  /* 0x30000049ff4f7230 */ /* 0x000fe20000004100 */
[----:B------:R-:W-:Y:S06]  /*1370*/  @P1 BRA `(.L_x_27994) ;  /* 0x00000000000c1947 */ /* 0x000fec0003800000 */
[----:B------:R-:W-:Y:S05]  /*1380*/  @!P2 BRA `(.L_x_27995) ;  /* 0x000000000014a947 */ /* 0x000fea0003800000 */
[----:B-----5:R-:W-:Y:S01]  /*1390*/  FADD.FTZ R79, R87, R79 ;  /* 0x0000004f574f7221 */ /* 0x020fe20000010000 */
[----:B------:R-:W-:Y:S06]  /*13a0*/  BRA `(.L_x_27995) ;  /* 0x00000000000c7947 */ /* 0x000fec0003800000 */
.L_x_27994:
[----:B-----5:R-:W-:-:S05]  /*13b0*/  HADD2.F32 R0, -RZ, R89.H1_H1 ;  /* 0x30000059ff007230 */ /* 0x020fca0000004100 */
[----:B------:R-:W-:-:S04]  /*13c0*/  FADD.FTZ R79, R79, R0 ;  /* 0x000000004f4f7221 */ /* 0x000fc80000010000 */
[----:B------:R-:W-:-:S07]  /*13d0*/  @P2 FADD.FTZ R79, R87, R79 ;  /* 0x0000004f574f2221 */ /* 0x000fce0000010000 */
.L_x_27995:
[----:B------:R-:W-:Y:S01]  /*13e0*/  HADD2.F32 R72, -RZ, R74.H0_H0 ;  /* 0x2000004aff487230 */ /* 0x000fe20000004100 */
[----:B------:R-:W-:Y:S06]  /*13f0*/  @P1 BRA `(.L_x_27996) ;  /* 0x00000000000c1947 */ /* 0x000fec0003800000 */
[----:B------:R-:W-:Y:S05]  /*1400*/  @!P2 BRA `(.L_x_27997) ;  /* 0x000000000014a947 */ /* 0x000fea0003800000 */
[----:B-----5:R-:W-:Y:S01]  /*1410*/  FADD.FTZ R72, R80, R72 ;  /* 0x0000004850487221 */ /* 0x020fe20000010000 */
[----:B------:R-:W-:Y:S06]  /*1420*/  BRA `(.L_x_27997) ;  /* 0x00000000000c7947 */ /* 0x000fec0003800000 */
.L_x_27996:
[----:B-----5:R-:W-:-:S05]  /*1430*/  HADD2.F32 R33, -RZ, R90.H0_H0 ;  /* 0x2000005aff217230 */ /* 0x020fca0000004100 */
[----:B------:R-:W-:-:S04]  /*1440*/  FADD.FTZ R72, R72, R33 ;  /* 0x0000002148487221 */ /* 0x000fc80000010000 */
[----:B------:R-:W-:-:S07]  /*1450*/  @P2 FADD.FTZ R72, R80, R72 ;  /* 0x0000004850482221 */ /* 0x000fce0000010000 */
.L_x_27997:
[----:B------:R-:W-:Y:S01]  /*1460*/  HADD2.F32 R73, -RZ, R74.H1_H1 ;  /* 0x3000004aff497230 */ /* 0x000fe20000004100 */
[----:B------:R-:W-:Y:S06]  /*1470*/  @P1 BRA `(.L_x_27998) ;  /* 0x00000000000c1947 */ /* 0x000fec0003800000 */
[----:B------:R-:W-:Y:S05]  /*1480*/  @!P2 BRA `(.L_x_27999) ;  /* 0x000000000014a947 */ /* 0x000fea0003800000 */
[----:B-----5:R-:W-:Y:S01]  /*1490*/  FADD.FTZ R73, R81, R73 ;  /* 0x0000004951497221 */ /* 0x020fe20000010000 */
[----:B------:R-:W-:Y:S06]  /*14a0*/  BRA `(.L_x_27999) ;  /* 0x00000000000c7947 */ /* 0x000fec0003800000 */
.L_x_27998:
[----:B-----5:R-:W-:-:S05]  /*14b0*/  HADD2.F32 R0, -RZ, R90.H1_H1 ;  /* 0x3000005aff007230 */ /* 0x020fca0000004100 */
[----:B------:R-:W-:-:S04]  /*14c0*/  FADD.FTZ R73, R73, R0 ;  /* 0x0000000049497221 */ /* 0x000fc80000010000 */
[----:B------:R-:W-:-:S07]  /*14d0*/  @P2 FADD.FTZ R73, R81, R73 ;  /* 0x0000004951492221 */ /* 0x000fce0000010000 */
.L_x_27999:
[----:B------:R-:W-:Y:S01]  /*14e0*/  HADD2.F32 R74, -RZ, R75.H0_H0 ;  /* 0x2000004bff4a7230 */ /* 0x000fe20000004100 */
[----:B------:R-:W-:Y:S06]  /*14f0*/  @P1 BRA `(.L_x_28000) ;  /* 0x00000000000c1947 */ /* 0x000fec0003800000 */
[----:B------:R-:W-:Y:S05]  /*1500*/  @!P2 BRA `(.L_x_28001) ;  /* 0x000000000014a947 */ /* 0x000fea0003800000 */
[----:B-----5:R-:W-:Y:S01]  /*1510*/  FADD.FTZ R74, R82, R74 ;  /* 0x0000004a524a7221 */ /* 0x020fe20000010000 */
[----:B------:R-:W-:Y:S06]  /*1520*/  BRA `(.L_x_28001) ;  /* 0x00000000000c7947 */ /* 0x000fec0003800000 */
.L_x_28000:
[----:B-----5:R-:W-:-:S05]  /*1530*/  HADD2.F32 R33, -RZ, R91.H0_H0 ;  /* 0x2000005bff217230 */ /* 0x020fca0000004100 */
[----:B------:R-:W-:-:S04]  /*1540*/  FADD.FTZ R74, R74, R33 ;  /* 0x000000214a4a7221 */ /* 0x000fc80000010000 */
[----:B------:R-:W-:-:S07]  /*1550*/  @P2 FADD.FTZ R74, R82, R74 ;  /* 0x0000004a524a2221 */ /* 0x000fce0000010000 */
.L_x_28001:
[----:B------:R-:W-:Y:S01]  /*1560*/  HADD2.F32 R75, -RZ, R75.H1_H1 ;  /* 0x3000004bff4b7230 */ /* 0x000fe20000004100 */
[----:B------:R-:W-:Y:S06]  /*1570*/  @P1 BRA `(.L_x_28002) ;  /* 0x00000000000c1947 */ /* 0x000fec0003800000 */
[----:B------:R-:W-:Y:S05]  /*1580*/  @!P2 BRA `(.L_x_28003) ;  /* 0x000000000014a947 */ /* 0x000fea0003800000 */
[----:B-----5:R-:W-:Y:S01]  /*1590*/  FADD.FTZ R75, R83, R75 ;  /* 0x0000004b534b7221 */ /* 0x020fe20000010000 */
[----:B------:R-:W-:Y:S06]  /*15a0*/  BRA `(.L_x_28003) ;  /* 0x00000000000c7947 */ /* 0x000fec0003800000 */
.L_x_28002:
[----:B-----5:R-:W-:-:S05]  /*15b0*/  HADD2.F32 R0, -RZ, R91.H1_H1 ;  /* 0x3000005bff007230 */ /* 0x020fca0000004100 */
[----:B------:R-:W-:-:S04]  /*15c0*/  FADD.FTZ R75, R75, R0 ;  /* 0x000000004b4b7221 */ /* 0x000fc80000010000 */
[----:B------:R-:W-:-:S07]  /*15d0*/  @P2 FADD.FTZ R75, R83, R75 ;  /* 0x0000004b534b2221 */ /* 0x000fce0000010000 */
.L_x_28003:
        /* <DEDUP_REMOVED lines=15> */
[----:B-1----:R-:W-:Y:S01]  /*16d0*/  LOP3.LUT R0, R244, 0x7f, RZ, 0xc0, !PT ;  /* 0x0000007ff4007812 */ /* 0x002fe200078ec0ff */
[----:B---3--:R-:W-:Y:S01]  /*16e0*/  HADD2.F32 R68, -RZ, R64.H0_H0 ;  /* 0x20000040ff447230 */ /* 0x008fe20000004100 */
[----:B0-----:R-:W-:Y:S06]  /*16f0*/  @P1 BRA `(.L_x_28004) ;  /* 0x00000000000c1947 */ /* 0x001fec0003800000 */
[----:B------:R-:W-:Y:S05]  /*1700*/  @!P2 BRA `(.L_x_28005) ;  /* 0x000000000014a947 */ /* 0x000fea0003800000 */
[----:B-----5:R-:W-:Y:S01]  /*1710*/  FADD.FTZ R68, R84, R68 ;  /* 0x0000004454447221 */ /* 0x020fe20000010000 */
[----:B------:R-:W-:Y:S06]  /*1720*/  BRA `(.L_x_28005) ;  /* 0x00000000000c7947 */ /* 0x000fec0003800000 */
.L_x_28004:
[----:B-----5:R-:W-:-:S05]  /*1730*/  HADD2.F32 R33, -RZ, R88.H0_H0 ;  /* 0x20000058ff217230 */ /* 0x020fca0000004100 */
[----:B------:R-:W-:-:S04]  /*1740*/  FADD.FTZ R68, R33, R68 ;  /* 0x0000004421447221 */ /* 0x000fc80000010000 */
[----:B------:R-:W-:-:S07]  /*1750*/  @P2 FADD.FTZ R68, R84, R68 ;  /* 0x0000004454442221 */ /* 0x000fce0000010000 */
.L_x_28005:
[----:B------:R-:W-:Y:S01]  /*1760*/  HADD2.F32 R69, -RZ, R64.H1_H1 ;  /* 0x30000040ff457230 */ /* 0x000fe20000004100 */
[----:B------:R-:W-:Y:S06]  /*1770*/  @P1 BRA `(.L_x_28006) ;  /* 0x00000000000c1947 */ /* 0x000fec0003800000 */
[----:B------:R-:W-:Y:S05]  /*1780*/  @!P2 BRA `(.L_x_28007) ;  /* 0x000000000014a947 */ /* 0x000fea0003800000 */
[----:B-----5:R-:W-:Y:S01]  /*1790*/  FADD.FTZ R69, R85, R69 ;  /* 0x0000004555457221 */ /* 0x020fe20000010000 */
[----:B------:R-:W-:Y:S06]  /*17a0*/  BRA `(.L_x_28007) ;  /* 0x00000000000c7947 */ /* 0x000fec0003800000 */
.L_x_28006:
[----:B-----5:R-:W-:-:S05]  /*17b0*/  HADD2.F32 R32, -RZ, R88.H1_H1 ;  /* 0x30000058ff207230 */ /* 0x020fca0000004100 */
[----:B------:R-:W-:-:S04]  /*17c0*/  FADD.FTZ R69, R32, R69 ;  /* 0x0000004520457221 */ /* 0x000fc80000010000 */
[----:B------:R-:W-:-:S07]  /*17d0*/  @P2 FADD.FTZ R69, R85, R69 ;  /* 0x0000004555452221 */ /* 0x000fce0000010000 */
.L_x_28007:
[----:B------:R-:W-:Y:S01]  /*17e0*/  HADD2.F32 R70, -RZ, R65.H0_H0 ;  /* 0x20000041ff467230 */ /* 0x000fe20000004100 */
[----:B------:R-:W-:Y:S06]  /*17f0*/  @P1 BRA `(.L_x_28008) ;  /* 0x00000000000c1947 */ /* 0x000fec0003800000 */
[----:B------:R-:W-:Y:S05]  /*1800*/  @!P2 BRA `(.L_x_28009) ;  /* 0x000000000014a947 */ /* 0x000fea0003800000 */
[----:B-----5:R-:W-:Y:S01]  /*1810*/  FADD.FTZ R70, R86, R70 ;  /* 0x0000004656467221 */ /* 0x020fe20000010000 */
[----:B------:R-:W-:Y:S06]  /*1820*/  BRA `(.L_x_28009) ;  /* 0x00000000000c7947 */ /* 0x000fec0003800000 */
.L_x_28008:
[----:B-----5:R-:W-:-:S05]  /*1830*/  HADD2.F32 R33, -RZ, R89.H0_H0 ;  /* 0x20000059ff217230 */ /* 0x020fca0000004100 */
[----:B------:R-:W-:-:S04]  /*1840*/  FADD.FTZ R70, R33, R70 ;  /* 0x0000004621467221 */ /* 0x000fc80000010000 */
[----:B------:R-:W-:-:S07]  /*1850*/  @P2 FADD.FTZ R70, R86, R70 ;  /* 0x0000004656462221 */ /* 0x000fce0000010000 */
.L_x_28009:
[----:B------:R-:W-:Y:S01]  /*1860*/  HADD2.F32 R71, -RZ, R65.H1_H1 ;  /* 0x30000041ff477230 */ /* 0x000fe20000004100 */
[----:B------:R-:W-:Y:S06]  /*1870*/  @P1 BRA `(.L_x_28010) ;  /* 0x00000000000c1947 */ /* 0x000fec0003800000 */
[----:B------:R-:W-:Y:S05]  /*1880*/  @!P2 BRA `(.L_x_28011) ;  /* 0x000000000014a947 */ /* 0x000fea0003800000 */
[----:B-----5:R-:W-:Y:S01]  /*1890*/  FADD.FTZ R71, R87, R71 ;  /* 0x0000004757477221 */ /* 0x020fe20000010000 */
[----:B------:R-:W-:Y:S06]  /*18a0*/  BRA `(.L_x_28011) ;  /* 0x00000000000c7947 */ /* 0x000fec0003800000 */
.L_x_28010:
[----:B-----5:R-:W-:-:S05]  /*18b0*/  HADD2.F32 R32, -RZ, R89.H1_H1 ;  /* 0x30000059ff207230 */ /* 0x020fca0000004100 */
[----:B------:R-:W-:-:S04]  /*18c0*/  FADD.FTZ R71, R32, R71 ;  /* 0x0000004720477221 */ /* 0x000fc80000010000 */
[----:B------:R-:W-:-:S07]  /*18d0*/  @P2 FADD.FTZ R71, R87, R71 ;  /* 0x0000004757472221 */ /* 0x000fce0000010000 */
.L_x_28011:
[----:B------:R-:W-:Y:S01]  /*18e0*/  HADD2.F32 R64, -RZ, R66.H0_H0 ;  /* 0x20000042ff407230 */ /* 0x000fe20000004100 */
[----:B------:R-:W-:Y:S06]  /*18f0*/  @P1 BRA `(.L_x_28012) ;  /* 0x00000000000c1947 */ /* 0x000fec0003800000 */
[----:B------:R-:W-:Y:S05]  /*1900*/  @!P2 BRA `(.L_x_28013) ;  /* 0x000000000014a947 */ /* 0x000fea0003800000 */
[----:B-----5:R-:W-:Y:S01]  /*1910*/  FADD.FTZ R64, R80, R64 ;  /* 0x0000004050407221 */ /* 0x020fe20000010000 */
[----:B------:R-:W-:Y:S06]  /*1920*/  BRA `(.L_x_28013) ;  /* 0x00000000000c7947 */ /* 0x000fec0003800000 */
.L_x_28012:
[----:B-----5:R-:W-:-:S05]  /*1930*/  HADD2.F32 R33, -RZ, R90.H0_H0 ;  /* 0x2000005aff217230 */ /* 0x020fca0000004100 */
[----:B------:R-:W-:-:S04]  /*1940*/  FADD.FTZ R64, R33, R64 ;  /* 0x0000004021407221 */ /* 0x000fc80000010000 */
[----:B------:R-:W-:-:S07]  /*1950*/  @P2 FADD.FTZ R64, R80, R64 ;  /* 0x0000004050402221 */ /* 0x000fce0000010000 */
.L_x_28013:
[----:B------:R-:W-:Y:S01]  /*1960*/  HADD2.F32 R65, -RZ, R66.H1_H1 ;  /* 0x30000042ff417230 */ /* 0x000fe20000004100 */
[----:B------:R-:W-:Y:S06]  /*1970*/  @P1 BRA `(.L_x_28014) ;  /* 0x00000000000c1947 */ /* 0x000fec0003800000 */
[----:B------:R-:W-:Y:S05]  /*1980*/  @!P2 BRA `(.L_x_28015) ;  /* 0x000000000014a947 */ /* 0x000fea0003800000 */
[----:B-----5:R-:W-:Y:S01]  /*1990*/  FADD.FTZ R65, R81, R65 ;  /* 0x0000004151417221 */ /* 0x020fe20000010000 */
[----:B------:R-:W-:Y:S06]  /*19a0*/  BRA `(.L_x_28015) ;  /* 0x00000000000c7947 */ /* 0x000fec0003800000 */
.L_x_28014:
[----:B-----5:R-:W-:-:S05]  /*19b0*/  HADD2.F32 R32, -RZ, R90.H1_H1 ;  /* 0x3000005aff207230 */ /* 0x020fca0000004100 */
[----:B------:R-:W-:-:S04]  /*19c0*/  FADD.FTZ R65, R32, R65 ;  /* 0x0000004120417221 */ /* 0x000fc80000010000 */
[----:B------:R-:W-:-:S07]  /*19d0*/  @P2 FADD.FTZ R65, R81, R65 ;  /* 0x0000004151412221 */ /* 0x000fce0000010000 */
.L_x_28015:
[----:B------:R-:W-:Y:S01]  /*19e0*/  HADD2.F32 R66, -RZ, R67.H0_H0 ;  /* 0x20000043ff427230 */ /* 0x000fe20000004100 */
[----:B------:R-:W-:Y:S06]  /*19f0*/  @P1 BRA `(.L_x_28016) ;  /* 0x00000000000c1947 */ /* 0x000fec0003800000 */
[----:B------:R-:W-:Y:S05]  /*1a00*/  @!P2 BRA `(.L_x_28017) ;  /* 0x000000000014a947 */ /* 0x000fea0003800000 */
[----:B-----5:R-:W-:Y:S01]  /*1a10*/  FADD.FTZ R66, R82, R66 ;  /* 0x0000004252427221 */ /* 0x020fe20000010000 */
[----:B------:R-:W-:Y:S06]  /*1a20*/  BRA `(.L_x_28017) ;  /* 0x00000000000c7947 */ /* 0x000fec0003800000 */
.L_x_28016:
[----:B-----5:R-:W-:-:S05]  /*1a30*/  HADD2.F32 R33, -RZ, R91.H0_H0 ;  /* 0x2000005bff217230 */ /* 0x020fca0000004100 */
[----:B------:R-:W-:-:S04]  /*1a40*/  FADD.FTZ R66, R33, R66 ;  /* 0x0000004221427221 */ /* 0x000fc80000010000 */
[----:B------:R-:W-:-:S07]  /*1a50*/  @P2 FADD.FTZ R66, R82, R66 ;  /* 0x0000004252422221 */ /* 0x000fce0000010000 */
.L_x_28017:
[----:B------:R-:W-:Y:S01]  /*1a60*/  HADD2.F32 R67, -RZ, R67.H1_H1 ;  /* 0x30000043ff437230 */ /* 0x000fe20000004100 */
[----:B------:R-:W-:Y:S06]  /*1a70*/  @P1 BRA `(.L_x_28018) ;  /* 0x00000000000c1947 */ /* 0x000fec0003800000 */
[----:B------:R-:W-:Y:S05]  /*1a80*/  @!P2 BRA `(.L_x_28019) ;  /* 0x000000000014a947 */ /* 0x000fea0003800000 */
[----:B-----5:R-:W-:Y:S01]  /*1a90*/  FADD.FTZ R67, R83, R67 ;  /* 0x0000004353437221 */ /* 0x020fe20000010000 */
[----:B------:R-:W-:Y:S06]  /*1aa0*/  BRA `(.L_x_28019) ;  /* 0x00000000000c7947 */ /* 0x000fec0003800000 */
.L_x_28018:
[----:B-----5:R-:W-:-:S05]  /*1ab0*/  HADD2.F32 R32, -RZ, R91.H1_H1 ;  /* 0x3000005bff207230 */ /* 0x020fca0000004100 */
[----:B------:R-:W-:-:S04]  /*1ac0*/  FADD.FTZ R67, R32, R67 ;  /* 0x0000004320437221 */ /* 0x000fc80000010000 */
[----:B------:R-:W-:-:S07]  /*1ad0*/  @P2 FADD.FTZ R67, R83, R67 ;  /* 0x0000004353432221 */ /* 0x000fce0000010000 */
.L_x_28019:
        /* <DEDUP_REMOVED lines=13> */
[----:B---3--:R-:W-:Y:S01]  /*1bb0*/  HADD2.F32 R60, -RZ, R56.H0_H0 ;  /* 0x20000038ff3c7230 */ /* 0x008fe20000004100 */
[----:B-1----:R-:W-:Y:S06]  /*1bc0*/  @P1 BRA `(.L_x_28020) ;  /* 0x00000000000c1947 */ /* 0x002fec0003800000 */
[----:B------:R-:W-:Y:S05]  /*1bd0*/  @!P2 BRA `(.L_x_28021) ;  /* 0x000000000014a947 */ /* 0x000fea0003800000 */
[----:B-----5:R-:W-:Y:S01]  /*1be0*/  FADD.FTZ R60, R84, R60 ;  /* 0x0000003c543c7221 */ /* 0x020fe20000010000 */
[----:B------:R-:W-:Y:S06]  /*1bf0*/  BRA `(.L_x_28021) ;  /* 0x00000000000c7947 */ /* 0x000fec0003800000 */
.L_x_28020:
[----:B-----5:R-:W-:-:S05]  /*1c00*/  HADD2.F32 R33, -RZ, R88.H0_H0 ;  /* 0x20000058ff217230 */ /* 0x020fca0000004100 */
[----:B------:R-:W-:-:S04]  /*1c10*/  FADD.FTZ R60, R33, R60 ;  /* 0x0000003c213c7221 */ /* 0x000fc80000010000 */
[----:B------:R-:W-:-:S07]  /*1c20*/  @P2 FADD.FTZ R60, R84, R60 ;  /* 0x0000003c543c2221 */ /* 0x000fce0000010000 */
.L_x_28021:
[----:B------:R-:W-:Y:S01]  /*1c30*/  HADD2.F32 R61, -RZ, R56.H1_H1 ;  /* 0x30000038ff3d7230 */ /* 0x000fe20000004100 */
[----:B------:R-:W-:Y:S06]  /*1c40*/  @P1 BRA `(.L_x_28022) ;  /* 0x00000000000c1947 */ /* 0x000fec0003800000 */
[----:B------:R-:W-:Y:S05]  /*1c50*/  @!P2 BRA `(.L_x_28023) ;  /* 0x000000000014a947 */ /* 0x000fea0003800000 */
[----:B-----5:R-:W-:Y:S01]  /*1c60*/  FADD.FTZ R61, R85, R61 ;  /* 0x0000003d553d7221 */ /* 0x020fe20000010000 */
[----:B------:R-:W-:Y:S06]  /*1c70*/  BRA `(.L_x_28023) ;  /* 0x00000000000c7947 */ /* 0x000fec0003800000 */
.L_x_28022:
[----:B-----5:R-:W-:-:S05]  /*1c80*/  HADD2.F32 R32, -RZ, R88.H1_H1 ;  /* 0x30000058ff207230 */ /* 0x020fca0000004100 */
[----:B------:R-:W-:-:S04]  /*1c90*/  FADD.FTZ R61, R32, R61 ;  /* 0x0000003d203d7221 */ /* 0x000fc80000010000 */
[----:B------:R-:W-:-:S07]  /*1ca0*/  @P2 FADD.FTZ R61, R85, R61 ;  /* 0x0000003d553d2221 */ /* 0x000fce0000010000 */
.L_x_28023:
[----:B------:R-:W-:Y:S01]  /*1cb0*/  HADD2.F32 R62, -RZ, R57.H0_H0 ;  /* 0x20000039ff3e7230 */ /* 0x000fe20000004100 */
[----:B------:R-:W-:Y:S06]  /*1cc0*/  @P1 BRA `(.L_x_28024) ;  /* 0x00000000000c1947 */ /* 0x000fec0003800000 */
[----:B------:R-:W-:Y:S05]  /*1cd0*/  @!P2 BRA `(.L_x_28025) ;  /* 0x000000000014a947 */ /* 0x000fea0003800000 */
[----:B-----5:R-:W-:Y:S01]  /*1ce0*/  FADD.FTZ R62, R86, R62 ;  /* 0x0000003e563e7221 */ /* 0x020fe20000010000 */
[----:B------:R-:W-:Y:S06]  /*1cf0*/  BRA `(.L_x_28025) ;  /* 0x00000000000c7947 */ /* 0x000fec0003800000 */
.L_x_28024:
[----:B-----5:R-:W-:-:S05]  /*1d00*/  HADD2.F32 R33, -RZ, R89.H0_H0 ;  /* 0x20000059ff217230 */ /* 0x020fca0000004100 */
[----:B------:R-:W-:-:S04]  /*1d10*/  FADD.FTZ R62, R33, R62 ;  /* 0x0000003e213e7221 */ /* 0x000fc80000010000 */
[----:B------:R-:W-:-:S07]  /*1d20*/  @P2 FADD.FTZ R62, R86, R62 ;  /* 0x0000003e563e2221 */ /* 0x000fce0000010000 */
.L_x_28025:
[----:B------:R-:W-:Y:S01]  /*1d30*/  HADD2.F32 R63, -RZ, R57.H1_H1 ;  /* 0x30000039ff3f7230 */ /* 0x000fe20000004100 */
[----:B------:R-:W-:Y:S06]  /*1d40*/  @P1 BRA `(.L_x_28026) ;  /* 0x00000000000c1947 */ /* 0x000fec0003800000 */
[----:B------:R-:W-:Y:S05]  /*1d50*/  @!P2 BRA `(.L_x_28027) ;  /* 0x000000000014a947 */ /* 0x000fea0003800000 */
[----:B-----5:R-:W-:Y:S01]  /*1d60*/  FADD.FTZ R63, R87, R63 ;  /* 0x0000003f573f7221 */ /* 0x020fe20000010000 */
[----:B------:R-:W-:Y:S06]  /*1d70*/  BRA `(.L_x_28027) ;  /* 0x00000000000c7947 */ /* 0x000fec0003800000 */
.L_x_28026:
[----:B-----5:R-:W-:-:S05]  /*1d80*/  HADD2.F32 R32, -RZ, R89.H1_H1 ;  /* 0x30000059ff207230 */ /* 0x020fca0000004100 */
[----:B------:R-:W-:-:S04]  /*1d90*/  FADD.FTZ R63, R32, R63 ;  /* 0x0000003f203f7221 */ /* 0x000fc80000010000 */
[----:B------:R-:W-:-:S07]  /*1da0*/  @P2 FADD.FTZ R63, R87, R63 ;  /* 0x0000003f573f2221 */ /* 0x000fce0000010000 */
.L_x_28027:
[----:B------:R-:W-:Y:S01]  /*1db0*/  HADD2.F32 R56, -RZ, R58.H0_H0 ;  /* 0x2000003aff387230 */ /* 0x000fe20000004100 */
[----:B------:R-:W-:Y:S06]  /*1dc0*/  @P1 BRA `(.L_x_28028) ;  /* 0x00000000000c1947 */ /* 0x000fec0003800000 */
[----:B------:R-:W-:Y:S05]  /*1dd0*/  @!P2 BRA `(.L_x_28029) ;  /* 0x000000000014a947 */ /* 0x000fea0003800000 */
[----:B-----5:R-:W-:Y:S01]  /*1de0*/  FADD.FTZ R56, R80, R56 ;  /* 0x0000003850387221 */ /* 0x020fe20000010000 */
[----:B------:R-:W-:Y:S06]  /*1df0*/  BRA `(.L_x_28029) ;  /* 0x00000000000c7947 */ /* 0x000fec0003800000 */
.L_x_28028:
[----:B-----5:R-:W-:-:S05]  /*1e00*/  HADD2.F32 R33, -RZ, R90.H0_H0 ;  /* 0x2000005aff217230 */ /* 0x020fca0000004100 */
[----:B------:R-:W-:-:S04]  /*1e10*/  FADD.FTZ R56, R33, R56 ;  /* 0x0000003821387221 */ /* 0x000fc80000010000 */
[----:B------:R-:W-:-:S07]  /*1e20*/  @P2 FADD.FTZ R56, R80, R56 ;  /* 0x0000003850382221 */ /* 0x000fce0000010000 */
.L_x_28029:
[----:B------:R-:W-:Y:S01]  /*1e30*/  HADD2.F32 R57, -RZ, R58.H1_H1 ;  /* 0x3000003aff397230 */ /* 0x000fe20000004100 */
[----:B------:R-:W-:Y:S06]  /*1e40*/  @P1 BRA `(.L_x_28030) ;  /* 0x00000000000c1947 */ /* 0x000fec0003800000 */
[----:B------:R-:W-:Y:S05]  /*1e50*/  @!P2 BRA `(.L_x_28031) ;  /* 0x000000000014a947 */ /* 0x000fea0003800000 */
[----:B-----5:R-:W-:Y:S01]  /*1e60*/  FADD.FTZ R57, R81, R57 ;  /* 0x0000003951397221 */ /* 0x020fe20000010000 */
[----:B------:R-:W-:Y:S06]  /*1e70*/  BRA `(.L_x_28031) ;  /* 0x00000000000c7947 */ /* 0x000fec0003800000 */
.L_x_28030:
[----:B-----5:R-:W-:-:S05]  /*1e80*/  HADD2.F32 R32, -RZ, R90.H1_H1 ;  /* 0x3000005aff207230 */ /* 0x020fca0000004100 */
[----:B------:R-:W-:-:S04]  /*1e90*/  FADD.FTZ R57, R32, R57 ;  /* 0x0000003920397221 */ /* 0x000fc80000010000 */
[----:B------:R-:W-:-:S07]  /*1ea0*/  @P2 FADD.FTZ R57, R81, R57 ;  /* 0x0000003951392221 */ /* 0x000fce0000010000 */
.L_x_28031:
[----:B------:R-:W-:Y:S01]  /*1eb0*/  HADD2.F32 R58, -RZ, R59.H0_H0 ;  /* 0x2000003bff3a7230 */ /* 0x000fe20000004100 */
[----:B------:R-:W-:Y:S06]  /*1ec0*/  @P1 BRA `(.L_x_28032) ;  /* 0x00000000000c1947 */ /* 0x000fec0003800000 */
[----:B------:R-:W-:Y:S05]  /*1ed0*/  @!P2 BRA `(.L_x_28033) ;  /* 0x000000000014a947 */ /* 0x000fea0003800000 */
[----:B-----5:R-:W-:Y:S01]  /*1ee0*/  FADD.FTZ R58, R82, R58 ;  /* 0x0000003a523a7221 */ /* 0x020fe20000010000 */
[----:B------:R-:W-:Y:S06]  /*1ef0*/  BRA `(.L_x_28033) ;  /* 0x00000000000c7947 */ /* 0x000fec0003800000 */
.L_x_28032:
[----:B-----5:R-:W-:-:S05]  /*1f00*/  HADD2.F32 R33, -RZ, R91.H0_H0 ;  /* 0x2000005bff217230 */ /* 0x020fca0000004100 */
[----:B------:R-:W-:-:S04]  /*1f10*/  FADD.FTZ R58, R33, R58 ;  /* 0x0000003a213a7221 */ /* 0x000fc80000010000 */
[----:B------:R-:W-:-:S07]  /*1f20*/  @P2 FADD.FTZ R58, R82, R58 ;  /* 0x0000003a523a2221 */ /* 0x000fce0000010000 */
.L_x_28033:
[----:B------:R-:W-:Y:S01]  /*1f30*/  HADD2.F32 R59, -RZ, R59.H1_H1 ;  /* 0x3000003bff3b7230 */ /* 0x000fe20000004100 */
[----:B------:R-:W-:Y:S06]  /*1f40*/  @P1 BRA `(.L_x_28034) ;  /* 0x00000000000c1947 */ /* 0x000fec0003800000 */
[----:B------:R-:W-:Y:S05]  /*1f50*/  @!P2 BRA `(.L_x_28035) ;  /* 0x000000000014a947 */ /* 0x000fea0003800000 */
[----:B-----5:R-:W-:Y:S01]  /*1f60*/  FADD.FTZ R59, R83, R59 ;  /* 0x0000003b533b7221 */ /* 0x020fe20000010000 */
[----:B------:R-:W-:Y:S06]  /*1f70*/  BRA `(.L_x_28035) ;  /* 0x00000000000c7947 */ /* 0x000fec0003800000 */
.L_x_28034:
[----:B-----5:R-:W-:-:S05]  /*1f80*/  HADD2.F32 R32, -RZ, R91.H1_H1 ;  /* 0x3000005bff207230 */ /* 0x020fca0000004100 */
[----:B------:R-:W-:-:S04]  /*1f90*/  FADD.FTZ R59, R32, R59 ;  /* 0x0000003b203b7221 */ /* 0x000fc80000010000 */
[----:B------:R-:W-:-:S07]  /*1fa0*/  @P2 FADD.FTZ R59, R83, R59 ;  /* 0x0000003b533b2221 */ /* 0x000fce0000010000 */
.L_x_28035:
        /* <DEDUP_REMOVED lines=14> */
[----:B---3--:R-:W-:Y:S01]  /*2090*/  HADD2.F32 R52, -RZ, R48.H0_H0 ;  /* 0x20000030ff347230 */ /* 0x008fe20000004100 */
[----:B--2---:R-:W-:Y:S06]  /*20a0*/  @P1 BRA `(.L_x_28036) ;  /* 0x00000000000c1947 */ /* 0x004fec0003800000 */
[----:B------:R-:W-:Y:S05]  /*20b0*/  @!P2 BRA `(.L_x_28037) ;  /* 0x000000000014a947 */ /* 0x000fea0003800000 */
[----:B-----5:R-:W-:Y:S01]  /*20c0*/  FADD.FTZ R52, R84, R52 ;  /* 0x0000003454347221 */ /* 0x020fe20000010000 */
[----:B------:R-:W-:Y:S06]  /*20d0*/  BRA `(.L_x_28037) ;  /* 0x00000000000c7947 */ /* 0x000fec0003800000 */
.L_x_28036:
[----:B-----5:R-:W-:-:S05]  /*20e0*/  HADD2.F32 R33, -RZ, R88.H0_H0 ;  /* 0x20000058ff217230 */ /* 0x020fca0000004100 */
[----:B------:R-:W-:-:S04]  /*20f0*/  FADD.FTZ R52, R33, R52 ;  /* 0x0000003421347221 */ /* 0x000fc80000010000 */
[----:B------:R-:W-:-:S07]  /*2100*/  @P2 FADD.FTZ R52, R84, R52 ;  /* 0x0000003454342221 */ /* 0x000fce0000010000 */
.L_x_28037:
[----:B------:R-:W-:Y:S01]  /*2110*/  HADD2.F32 R53, -RZ, R48.H1_H1 ;  /* 0x30000030ff357230 */ /* 0x000fe20000004100 */
[----:B------:R-:W-:Y:S06]  /*2120*/  @P1 BRA `(.L_x_28038) ;  /* 0x00000000000c1947 */ /* 0x000fec0003800000 */
[----:B------:R-:W-:Y:S05]  /*2130*/  @!P2 BRA `(.L_x_28039) ;  /* 0x000000000014a947 */ /* 0x000fea0003800000 */
[----:B-----5:R-:W-:Y:S01]  /*2140*/  FADD.FTZ R53, R85, R53 ;  /* 0x0000003555357221 */ /* 0x020fe20000010000 */
[----:B------:R-:W-:Y:S06]  /*2150*/  BRA `(.L_x_28039) ;  /* 0x00000000000c7947 */ /* 0x000fec0003800000 */
.L_x_28038:
[----:B-----5:R-:W-:-:S05]  /*2160*/  HADD2.F32 R32, -RZ, R88.H1_H1 ;  /* 0x30000058ff207230 */ /* 0x020fca0000004100 */
[----:B------:R-:W-:-:S04]  /*2170*/  FADD.FTZ R53, R32, R53 ;  /* 0x0000003520357221 */ /* 0x000fc80000010000 */
[----:B------:R-:W-:-:S07]  /*2180*/  @P2 FADD.FTZ R53, R85, R53 ;  /* 0x0000003555352221 */ /* 0x000fce0000010000 */
.L_x_28039:
[----:B------:R-:W-:Y:S01]  /*2190*/  HADD2.F32 R54, -RZ, R49.H0_H0 ;  /* 0x20000031ff367230 */ /* 0x000fe20000004100 */
[----:B------:R-:W-:Y:S06]  /*21a0*/  @P1 BRA `(.L_x_28040) ;  /* 0x00000000000c1947 */ /* 0x000fec0003800000 */
[----:B------:R-:W-:Y:S05]  /*21b0*/  @!P2 BRA `(.L_x_28041) ;  /* 0x000000000014a947 */ /* 0x000fea0003800000 */
[----:B-----5:R-:W-:Y:S01]  /*21c0*/  FADD.FTZ R54, R86, R54 ;  /* 0x0000003656367221 */ /* 0x020fe20000010000 */
[----:B------:R-:W-:Y:S06]  /*21d0*/  BRA `(.L_x_28041) ;  /* 0x00000000000c7947 */ /* 0x000fec0003800000 */
.L_x_28040:
[----:B-----5:R-:W-:-:S05]  /*21e0*/  HADD2.F32 R33, -RZ, R89.H0_H0 ;  /* 0x20000059ff217230 */ /* 0x020fca0000004100 */
[----:B------:R-:W-:-:S04]  /*21f0*/  FADD.FTZ R54, R33, R54 ;  /* 0x0000003621367221 */ /* 0x000fc80000010000 */
[----:B------:R-:W-:-:S07]  /*2200*/  @P2 FADD.FTZ R54, R86, R54 ;  /* 0x0000003656362221 */ /* 0x000fce0000010000 */
.L_x_28041:
[----:B------:R-:W-:Y:S01]  /*2210*/  HADD2.F32 R55, -RZ, R49.H1_H1 ;  /* 0x30000031ff377230 */ /* 0x000fe20000004100 */
[----:B------:R-:W-:Y:S06]  /*2220*/  @P1 BRA `(.L_x_28042) ;  /* 0x00000000000c1947 */ /* 0x000fec0003800000 */
[----:B------:R-:W-:Y:S05]  /*2230*/  @!P2 BRA `(.L_x_28043) ;  /* 0x000000000014a947 */ /* 0x000fea0003800000 */
[----:B-----5:R-:W-:Y:S01]  /*2240*/  FADD.FTZ R55, R87, R55 ;  /* 0x0000003757377221 */ /* 0x020fe20000010000 */
[----:B------:R-:W-:Y:S06]  /*2250*/  BRA `(.L_x_28043) ;  /* 0x00000000000c7947 */ /* 0x000fec0003800000 */
.L_x_28042:
[----:B-----5:R-:W-:-:S05]  /*2260*/  HADD2.F32 R32, -RZ, R89.H1_H1 ;  /* 0x30000059ff207230 */ /* 0x020fca0000004100 */
[----:B------:R-:W-:-:S04]  /*2270*/  FADD.FTZ R55, R32, R55 ;  /* 0x0000003720377221 */ /* 0x000fc80000010000 */
[----:B------:R-:W-:-:S07]  /*2280*/  @P2 FADD.FTZ R55, R87, R55 ;  /* 0x0000003757372221 */ /* 0x000fce0000010000 */
.L_x_28043:
[----:B------:R-:W-:Y:S01]  /*2290*/  HADD2.F32 R48, -RZ, R50.H0_H0 ;  /* 0x20000032ff307230 */ /* 0x000fe20000004100 */
[----:B------:R-:W-:Y:S06]  /*22a0*/  @P1 BRA `(.L_x_28044) ;  /* 0x00000000000c1947 */ /* 0x000fec0003800000 */
[----:B------:R-:W-:Y:S05]  /*22b0*/  @!P2 BRA `(.L_x_28045) ;  /* 0x000000000014a947 */ /* 0x000fea0003800000 */
[----:B-----5:R-:W-:Y:S01]  /*22c0*/  FADD.FTZ R48, R80, R48 ;  /* 0x0000003050307221 */ /* 0x020fe20000010000 */
[----:B------:R-:W-:Y:S06]  /*22d0*/  BRA `(.L_x_28045) ;  /* 0x00000000000c7947 */ /* 0x000fec0003800000 */
.L_x_28044:
[----:B-----5:R-:W-:-:S05]  /*22e0*/  HADD2.F32 R33, -RZ, R90.H0_H0 ;  /* 0x2000005aff217230 */ /* 0x020fca0000004100 */
[----:B------:R-:W-:-:S04]  /*22f0*/  FADD.FTZ R48, R33, R48 ;  /* 0x0000003021307221 */ /* 0x000fc80000010000 */
[----:B------:R-:W-:-:S07]  /*2300*/  @P2 FADD.FTZ R48, R80, R48 ;  /* 0x0000003050302221 */ /* 0x000fce0000010000 */
.L_x_28045:
[----:B------:R-:W-:Y:S01]  /*2310*/  HADD2.F32 R49, -RZ, R50.H1_H1 ;  /* 0x30000032ff317230 */ /* 0x000fe20000004100 */
[----:B------:R-:W-:Y:S06]  /*2320*/  @P1 BRA `(.L_x_28046) ;  /* 0x00000000000c1947 */ /* 0x000fec0003800000 */
[----:B------:R-:W-:Y:S05]  /*2330*/  @!P2 BRA `(.L_x_28047) ;  /* 0x000000000014a947 */ /* 0x000fea0003800000 */
[----:B-----5:R-:W-:Y:S01]  /*2340*/  FADD.FTZ R49, R81, R49 ;  /* 0x0000003151317221 */ /* 0x020fe20000010000 */
[----:B------:R-:W-:Y:S06]  /*2350*/  BRA `(.L_x_28047) ;  /* 0x00000000000c7947 */ /* 0x000fec0003800000 */
.L_x_28046:
[----:B-----5:R-:W-:-:S05]  /*2360*/  HADD2.F32 R32, -RZ, R90.H1_H1 ;  /* 0x3000005aff207230 */ /* 0x020fca0000004100 */
[----:B------:R-:W-:-:S04]  /*2370*/  FADD.FTZ R49, R32, R49 ;  /* 0x0000003120317221 */ /* 0x000fc80000010000 */
[----:B------:R-:W-:-:S07]  /*2380*/  @P2 FADD.FTZ R49, R81, R49 ;  /* 0x0000003151312221 */ /* 0x000fce0000010000 */
.L_x_28047:
[----:B------:R-:W-:Y:S01]  /*2390*/  HADD2.F32 R50, -RZ, R51.H0_H0 ;  /* 0x20000033ff327230 */ /* 0x000fe20000004100 */
[----:B------:R-:W-:Y:S06]  /*23a0*/  @P1 BRA `(.L_x_28048) ;  /* 0x00000000000c1947 */ /* 0x000fec0003800000 */
[----:B------:R-:W-:Y:S05]  /*23b0*/  @!P2 BRA `(.L_x_28049) ;  /* 0x000000000014a947 */ /* 0x000fea0003800000 */
[----:B-----5:R-:W-:Y:S01]  /*23c0*/  FADD.FTZ R50, R82, R50 ;  /* 0x0000003252327221 */ /* 0x020fe20000010000 */
[----:B------:R-:W-:Y:S06]  /*23d0*/  BRA `(.L_x_28049) ;  /* 0x00000000000c7947 */ /* 0x000fec0003800000 */
.L_x_28048:
[----:B-----5:R-:W-:-:S05]  /*23e0*/  HADD2.F32 R33, -RZ, R91.H0_H0 ;  /* 0x2000005bff217230 */ /* 0x020fca0000004100 */
[----:B------:R-:W-:-:S04]  /*23f0*/  FADD.FTZ R50, R33, R50 ;  /* 0x0000003221327221 */ /* 0x000fc80000010000 */
[----:B------:R-:W-:-:S07]  /*2400*/  @P2 FADD.FTZ R50, R82, R50 ;  /* 0x0000003252322221 */ /* 0x000fce0000010000 */
.L_x_28049:
[----:B------:R-:W-:Y:S01]  /*2410*/  HADD2.F32 R51, -RZ, R51.H1_H1 ;  /* 0x30000033ff337230 */ /* 0x000fe20000004100 */
[----:B------:R-:W-:Y:S06]  /*2420*/  @P1 BRA `(.L_x_28050) ;  /* 0x00000000000c1947 */ /* 0x000fec0003800000 */
[----:B------:R-:W-:Y:S05]  /*2430*/  @!P2 BRA `(.L_x_28051) ;  /* 0x000000000014a947 */ /* 0x000fea0003800000 */
[----:B-----5:R-:W-:Y:S01]  /*2440*/  FADD.FTZ R51, R83, R51 ;  /* 0x0000003353337221 */ /* 0x020fe20000010000 */
[----:B------:R-:W-:Y:S06]  /*2450*/  BRA `(.L_x_28051) ;  /* 0x00000000000c7947 */ /* 0x000fec0003800000 */
.L_x_28050:
[----:B-----5:R-:W-:-:S05]  /*2460*/  HADD2.F32 R32, -RZ, R91.H1_H1 ;  /* 0x3000005bff207230 */ /* 0x020fca0000004100 */
[----:B------:R-:W-:-:S04]  /*2470*/  FADD.FTZ R51, R32, R51 ;  /* 0x0000003320337221 */ /* 0x000fc80000010000 */
[----:B------:R-:W-:-:S07]  /*2480*/  @P2 FADD.FTZ R51, R83, R51 ;  /* 0x0000003353332221 */ /* 0x000fce0000010000 */
.L_x_28051:
        /* <DEDUP_REMOVED lines=19> */
.L_x_28052:
[----:B-----5:R-:W-:-:S05]  /*25c0*/  HADD2.F32 R33, -RZ, R88.H0_H0 ;  /* 0x20000058ff217230 */ /* 0x020fca0000004100 */
[----:B------:R-:W-:-:S04]  /*25d0*/  FADD.FTZ R44, R33, R44 ;  /* 0x0000002c212c7221 */ /* 0x000fc80000010000 */
[----:B------:R-:W-:-:S07]  /*25e0*/  @P2 FADD.FTZ R44, R84, R44 ;  /* 0x0000002c542c2221 */ /* 0x000fce0000010000 */
.L_x_28053:
[----:B------:R-:W-:Y:S01]  /*25f0*/  HADD2.F32 R45, -RZ, R40.H1_H1 ;  /* 0x30000028ff2d7230 */ /* 0x000fe20000004100 */
[----:B------:R-:W-:Y:S06]  /*2600*/  @P1 BRA `(.L_x_28054) ;  /* 0x00000000000c1947 */ /* 0x000fec0003800000 */
[----:B------:R-:W-:Y:S05]  /*2610*/  @!P2 BRA `(.L_x_28055) ;  /* 0x000000000014a947 */ /* 0x000fea0003800000 */
[----:B-----5:R-:W-:Y:S01]  /*2620*/  FADD.FTZ R45, R85, R45 ;  /* 0x0000002d552d7221 */ /* 0x020fe20000010000 */
[----:B------:R-:W-:Y:S06]  /*2630*/  BRA `(.L_x_28055) ;  /* 0x00000000000c7947 */ /* 0x000fec0003800000 */
.L_x_28054:
[----:B-----5:R-:W-:-:S05]  /*2640*/  HADD2.F32 R32, -RZ, R88.H1_H1 ;  /* 0x30000058ff207230 */ /* 0x020fca0000004100 */
[----:B------:R-:W-:-:S04]  /*2650*/  FADD.FTZ R45, R32, R45 ;  /* 0x0000002d202d7221 */ /* 0x000fc80000010000 */
[----:B------:R-:W-:-:S07]  /*2660*/  @P2 FADD.FTZ R45, R85, R45 ;  /* 0x0000002d552d2221 */ /* 0x000fce0000010000 */
.L_x_28055:
[----:B------:R-:W-:Y:S01]  /*2670*/  HADD2.F32 R46, -RZ, R41.H0_H0 ;  /* 0x20000029ff2e7230 */ /* 0x000fe20000004100 */
[----:B------:R-:W-:Y:S06]  /*2680*/  @P1 BRA `(.L_x_28056) ;  /* 0x00000000000c1947 */ /* 0x000fec0003800000 */
[----:B------:R-:W-:Y:S05]  /*2690*/  @!P2 BRA `(.L_x_28057) ;  /* 0x000000000014a947 */ /* 0x000fea0003800000 */
[----:B-----5:R-:W-:Y:S01]  /*26a0*/  FADD.FTZ R46, R86, R46 ;  /* 0x0000002e562e7221 */ /* 0x020fe20000010000 */
[----:B------:R-:W-:Y:S06]  /*26b0*/  BRA `(.L_x_28057) ;  /* 0x00000000000c7947 */ /* 0x000fec0003800000 */
.L_x_28056:
[----:B-----5:R-:W-:-:S05]  /*26c0*/  HADD2.F32 R33, -RZ, R89.H0_H0 ;  /* 0x20000059ff217230 */ /* 0x020fca0000004100 */
[----:B------:R-:W-:-:S04]  /*26d0*/  FADD.FTZ R46, R33, R46 ;  /* 0x0000002e212e7221 */ /* 0x000fc80000010000 */
[----:B------:R-:W-:-:S07]  /*26e0*/  @P2 FADD.FTZ R46, R86, R46 ;  /* 0x0000002e562e2221 */ /* 0x000fce0000010000 */
.L_x_28057:
[----:B------:R-:W-:Y:S01]  /*26f0*/  HADD2.F32 R47, -RZ, R41.H1_H1 ;  /* 0x30000029ff2f7230 */ /* 0x000fe20000004100 */
[----:B------:R-:W-:Y:S06]  /*2700*/  @P1 BRA `(.L_x_28058) ;  /* 0x00000000000c1947 */ /* 0x000fec0003800000 */
[----:B------:R-:W-:Y:S05]  /*2710*/  @!P2 BRA `(.L_x_28059) ;  /* 0x000000000014a947 */ /* 0x000fea0003800000 */
[----:B-----5:R-:W-:Y:S01]  /*2720*/  FADD.FTZ R47, R87, R47 ;  /* 0x0000002f572f7221 */ /* 0x020fe20000010000 */
[----:B------:R-:W-:Y:S06]  /*2730*/  BRA `(.L_x_28059) ;  /* 0x00000000000c7947 */ /* 0x000fec0003800000 */
.L_x_28058:
[----:B-----5:R-:W-:-:S05]  /*2740*/  HADD2.F32 R32, -RZ, R89.H1_H1 ;  /* 0x30000059ff207230 */ /* 0x020fca0000004100 */
[----:B------:R-:W-:-:S04]  /*2750*/  FADD.FTZ R47, R32, R47 ;  /* 0x0000002f202f7221 */ /* 0x000fc80000010000 */
[----:B------:R-:W-:-:S07]  /*2760*/  @P2 FADD.FTZ R47, R87, R47 ;  /* 0x0000002f572f2221 */ /* 0x000fce0000010000 */
.L_x_28059:
[----:B------:R-:W-:Y:S01]  /*2770*/  HADD2.F32 R40, -RZ, R42.H0_H0 ;  /* 0x2000002aff287230 */ /* 0x000fe20000004100 */
[----:B------:R-:W-:Y:S06]  /*2780*/  @P1 BRA `(.L_x_28060) ;  /* 0x00000000000c1947 */ /* 0x000fec0003800000 */
[----:B------:R-:W-:Y:S05]  /*2790*/  @!P2 BRA `(.L_x_28061) ;  /* 0x000000000014a947 */ /* 0x000fea0003800000 */
[----:B-----5:R-:W-:Y:S01]  /*27a0*/  FADD.FTZ R40, R80, R40 ;  /* 0x0000002850287221 */ /* 0x020fe20000010000 */
[----:B------:R-:W-:Y:S06]  /*27b0*/  BRA `(.L_x_28061) ;  /* 0x00000000000c7947 */ /* 0x000fec0003800000 */
.L_x_28060:
[----:B-----5:R-:W-:-:S05]  /*27c0*/  HADD2.F32 R33, -RZ, R90.H0_H0 ;  /* 0x2000005aff217230 */ /* 0x020fca0000004100 */
[----:B------:R-:W-:-:S04]  /*27d0*/  FADD.FTZ R40, R33, R40 ;  /* 0x0000002821287221 */ /* 0x000fc80000010000 */
[----:B------:R-:W-:-:S07]  /*27e0*/  @P2 FADD.FTZ R40, R80, R40 ;  /* 0x0000002850282221 */ /* 0x000fce0000010000 */
.L_x_28061:
[----:B------:R-:W-:Y:S01]  /*27f0*/  HADD2.F32 R41, -RZ, R42.H1_H1 ;  /* 0x3000002aff297230 */ /* 0x000fe20000004100 */
[----:B------:R-:W-:Y:S06]  /*2800*/  @P1 BRA `(.L_x_28062) ;  /* 0x00000000000c1947 */ /* 0x000fec0003800000 */
[----:B------:R-:W-:Y:S05]  /*2810*/  @!P2 BRA `(.L_x_28063) ;  /* 0x000000000014a947 */ /* 0x000fea0003800000 */
[----:B-----5:R-:W-:Y:S01]  /*2820*/  FADD.FTZ R41, R81, R41 ;  /* 0x0000002951297221 */ /* 0x020fe20000010000 */
[----:B------:R-:W-:Y:S06]  /*2830*/  BRA `(.L_x_28063) ;  /* 0x00000000000c7947 */ /* 0x000fec0003800000 */
.L_x_28062:
[----:B-----5:R-:W-:-:S05]  /*2840*/  HADD2.F32 R32, -RZ, R90.H1_H1 ;  /* 0x3000005aff207230 */ /* 0x020fca0000004100 */
[----:B------:R-:W-:-:S04]  /*2850*/  FADD.FTZ R41, R32, R41 ;  /* 0x0000002920297221 */ /* 0x000fc80000010000 */
[----:B------:R-:W-:-:S07]  /*2860*/  @P2 FADD.FTZ R41, R81, R41 ;  /* 0x0000002951292221 */ /* 0x000fce0000010000 */
.L_x_28063:
[----:B------:R-:W-:Y:S01]  /*2870*/  HADD2.F32 R42, -RZ, R43.H0_H0 ;  /* 0x2000002bff2a7230 */ /* 0x000fe20000004100 */
[----:B------:R-:W-:Y:S06]  /*2880*/  @P1 BRA `(.L_x_28064) ;  /* 0x00000000000c1947 */ /* 0x000fec0003800000 */
[----:B------:R-:W-:Y:S05]  /*2890*/  @!P2 BRA `(.L_x_28065) ;  /* 0x000000000014a947 */ /* 0x000fea0003800000 */
[----:B-----5:R-:W-:Y:S01]  /*28a0*/  FADD.FTZ R42, R82, R42 ;  /* 0x0000002a522a7221 */ /* 0x020fe20000010000 */
[----:B------:R-:W-:Y:S06]  /*28b0*/  BRA `(.L_x_28065) ;  /* 0x00000000000c7947 */ /* 0x000fec0003800000 */
.L_x_28064:
[----:B-----5:R-:W-:-:S05]  /*28c0*/  HADD2.F32 R33, -RZ, R91.H0_H0 ;  /* 0x2000005bff217230 */ /* 0x020fca0000004100 */
[----:B------:R-:W-:-:S04]  /*28d0*/  FADD.FTZ R42, R33, R42 ;  /* 0x0000002a212a7221 */ /* 0x000fc80000010000 */
[----:B------:R-:W-:-:S07]  /*28e0*/  @P2 FADD.FTZ R42, R82, R42 ;  /* 0x0000002a522a2221 */ /* 0x000fce0000010000 */
.L_x_28065:
[----:B------:R-:W-:Y:S01]  /*28f0*/  HADD2.F32 R43, -RZ, R43.H1_H1 ;  /* 0x3000002bff2b7230 */ /* 0x000fe20000004100 */
[----:B------:R-:W-:Y:S06]  /*2900*/  @P1 BRA `(.L_x_28066) ;  /* 0x00000000000c1947 */ /* 0x000fec0003800000 */
[----:B------:R-:W-:Y:S05]  /*2910*/  @!P2 BRA `(.L_x_28067) ;  /* 0x000000000014a947 */ /* 0x000fea0003800000 */
[----:B-----5:R-:W-:Y:S01]  /*2920*/  FADD.FTZ R43, R83, R43 ;  /* 0x0000002b532b7221 */ /* 0x020fe20000010000 */
[----:B------:R-:W-:Y:S06]  /*2930*/  BRA `(.L_x_28067) ;  /* 0x00000000000c7947 */ /* 0x000fec0003800000 */
.L_x_28066:
[----:B-----5:R-:W-:-:S05]  /*2940*/  HADD2.F32 R32, -RZ, R91.H1_H1 ;  /* 0x3000005bff207230 */ /* 0x020fca0000004100 */
[----:B------:R-:W-:-:S04]  /*2950*/  FADD.FTZ R43, R32, R43 ;  /* 0x0000002b202b7221 */ /* 0x000fc80000010000 */
[----:B------:R-:W-:-:S07]  /*2960*/  @P2 FADD.FTZ R43, R83, R43 ;  /* 0x0000002b532b2221 */ /* 0x000fce0000010000 */
.L_x_28067:
        /* <DEDUP_REMOVED lines=14> */
[----:B---3--:R-:W-:Y:S01]  /*2a50*/  HADD2.F32 R36, -RZ, R32.H0_H0 ;  /* 0x20000020ff247230 */ /* 0x008fe20000004100 */
[----:B--2---:R-:W-:Y:S06]  /*2a60*/  @P1 BRA `(.L_x_28068) ;  /* 0x00000000000c1947 */ /* 0x004fec0003800000 */
[----:B------:R-:W-:Y:S05]  /*2a70*/  @!P2 BRA `(.L_x_28069) ;  /* 0x000000000014a947 */ /* 0x000fea0003800000 */
[----:B-----5:R-:W-:Y:S01]  /*2a80*/  FADD.FTZ R36, R84, R36 ;  /* 0x0000002454247221 */ /* 0x020fe20000010000 */
[----:B------:R-:W-:Y:S06]  /*2a90*/  BRA `(.L_x_28069) ;  /* 0x00000000000c7947 */ /* 0x000fec0003800000 */
.L_x_28068:
[----:B-----5:R-:W-:-:S05]  /*2aa0*/  HADD2.F32 R37, -RZ, R88.H0_H0 ;  /* 0x20000058ff257230 */ /* 0x020fca0000004100 */
[----:B------:R-:W-:-:S04]  /*2ab0*/  FADD.FTZ R36, R37, R36 ;  /* 0x0000002425247221 */ /* 0x000fc80000010000 */
[----:B------:R-:W-:-:S07]  /*2ac0*/  @P2 FADD.FTZ R36, R84, R36 ;  /* 0x0000002454242221 */ /* 0x000fce0000010000 */
.L_x_28069:
[----:B------:R-:W-:Y:S01]  /*2ad0*/  HADD2.F32 R37, -RZ, R32.H1_H1 ;  /* 0x30000020ff257230 */ /* 0x000fe20000004100 */
[----:B------:R-:W-:Y:S06]  /*2ae0*/  @P1 BRA `(.L_x_28070) ;  /* 0x00000000000c1947 */ /* 0x000fec0003800000 */
[----:B------:R-:W-:Y:S05]  /*2af0*/  @!P2 BRA `(.L_x_28071) ;  /* 0x000000000014a947 */ /* 0x000fea0003800000 */
[----:B-----5:R-:W-:Y:S01]  /*2b00*/  FADD.FTZ R37, R85, R37 ;  /* 0x0000002555257221 */ /* 0x020fe20000010000 */
[----:B------:R-:W-:Y:S06]  /*2b10*/  BRA `(.L_x_28071) ;  /* 0x00000000000c7947 */ /* 0x000fec0003800000 */
.L_x_28070:
[----:B-----5:R-:W-:-:S05]  /*2b20*/  HADD2.F32 R32, -RZ, R88.H1_H1 ;  /* 0x30000058ff207230 */ /* 0x020fca0000004100 */
[----:B------:R-:W-:-:S04]  /*2b30*/  FADD.FTZ R37, R32, R37 ;  /* 0x0000002520257221 */ /* 0x000fc80000010000 */
[----:B------:R-:W-:-:S07]  /*2b40*/  @P2 FADD.FTZ R37, R85, R37 ;  /* 0x0000002555252221 */ /* 0x000fce0000010000 */
.L_x_28071:
[----:B------:R-:W-:Y:S01]  /*2b50*/  HADD2.F32 R38, -RZ, R33.H0_H0 ;  /* 0x20000021ff267230 */ /* 0x000fe20000004100 */
[----:B------:R-:W-:Y:S06]  /*2b60*/  @P1 BRA `(.L_x_28072) ;  /* 0x00000000000c1947 */ /* 0x000fec0003800000 */
[----:B------:R-:W-:Y:S05]  /*2b70*/  @!P2 BRA `(.L_x_28073) ;  /* 0x000000000014a947 */ /* 0x000fea0003800000 */
[----:B-----5:R-:W-:Y:S01]  /*2b80*/  FADD.FTZ R38, R86, R38 ;  /* 0x0000002656267221 */ /* 0x020fe20000010000 */
[----:B------:R-:W-:Y:S06]  /*2b90*/  BRA `(.L_x_28073) ;  /* 0x00000000000c7947 */ /* 0x000fec0003800000 */
.L_x_28072:
[----:B-----5:R-:W-:-:S05]  /*2ba0*/  HADD2.F32 R39, -RZ, R89.H0_H0 ;  /* 0x20000059ff277230 */ /* 0x020fca0000004100 */
[----:B------:R-:W-:-:S04]  /*2bb0*/  FADD.FTZ R38, R39, R38 ;  /* 0x0000002627267221 */ /* 0x000fc80000010000 */
[----:B------:R-:W-:-:S07]  /*2bc0*/  @P2 FADD.FTZ R38, R86, R38 ;  /* 0x0000002656262221 */ /* 0x000fce0000010000 */
.L_x_28073:
[----:B------:R-:W-:Y:S01]  /*2bd0*/  HADD2.F32 R39, -RZ, R33.H1_H1 ;  /* 0x30000021ff277230 */ /* 0x000fe20000004100 */
[----:B------:R-:W-:Y:S06]  /*2be0*/  @P1 BRA `(.L_x_28074) ;  /* 0x00000000000c1947 */ /* 0x000fec0003800000 */
[----:B------:R-:W-:Y:S05]  /*2bf0*/  @!P2 BRA `(.L_x_28075) ;  /* 0x000000000014a947 */ /* 0x000fea0003800000 */
[----:B-----5:R-:W-:Y:S01]  /*2c00*/  FADD.FTZ R39, R87, R39 ;  /* 0x0000002757277221 */ /* 0x020fe20000010000 */
[----:B------:R-:W-:Y:S06]  /*2c10*/  BRA `(.L_x_28075) ;  /* 0x00000000000c7947 */ /* 0x000fec0003800000 */
.L_x_28074:
[----:B-----5:R-:W-:-:S05]  /*2c20*/  HADD2.F32 R32, -RZ, R89.H1_H1 ;  /* 0x30000059ff207230 */ /* 0x020fca0000004100 */
[----:B------:R-:W-:-:S04]  /*2c30*/  FADD.FTZ R39, R32, R39 ;  /* 0x0000002720277221 */ /* 0x000fc80000010000 */
[----:B------:R-:W-:-:S07]  /*2c40*/  @P2 FADD.FTZ R39, R87, R39 ;  /* 0x0000002757272221 */ /* 0x000fce0000010000 */
.L_x_28075:
[----:B------:R-:W-:Y:S01]  /*2c50*/  HADD2.F32 R32, -RZ, R34.H0_H0 ;  /* 0x20000022ff207230 */ /* 0x000fe20000004100 */
[----:B------:R-:W-:Y:S06]  /*2c60*/  @P1 BRA `(.L_x_28076) ;  /* 0x00000000000c1947 */ /* 0x000fec0003800000 */
[----:B------:R-:W-:Y:S05]  /*2c70*/  @!P2 BRA `(.L_x_28077) ;  /* 0x000000000014a947 */ /* 0x000fea0003800000 */
[----:B-----5:R-:W-:Y:S01]  /*2c80*/  FADD.FTZ R32, R80, R32 ;  /* 0x0000002050207221 */ /* 0x020fe20000010000 */
[----:B------:R-:W-:Y:S06]  /*2c90*/  BRA `(.L_x_28077) ;  /* 0x00000000000c7947 */ /* 0x000fec0003800000 */
.L_x_28076:
[----:B-----5:R-:W-:-:S05]  /*2ca0*/  HADD2.F32 R33, -RZ, R90.H0_H0 ;  /* 0x2000005aff217230 */ /* 0x020fca0000004100 */
[----:B------:R-:W-:-:S04]  /*2cb0*/  FADD.FTZ R32, R33, R32 ;  /* 0x0000002021207221 */ /* 0x000fc80000010000 */
[----:B------:R-:W-:-:S07]  /*2cc0*/  @P2 FADD.FTZ R32, R80, R32 ;  /* 0x0000002050202221 */ /* 0x000fce0000010000 */
.L_x_28077:
[----:B------:R-:W-:Y:S01]  /*2cd0*/  HADD2.F32 R33, -RZ, R34.H1_H1 ;  /* 0x30000022ff217230 */ /* 0x000fe20000004100 */
[----:B------:R-:W-:Y:S06]  /*2ce0*/  @P1 BRA `(.L_x_28078) ;  /* 0x00000000000c1947 */ /* 0x000fec0003800000 */
[----:B------:R-:W-:Y:S05]  /*2cf0*/  @!P2 BRA `(.L_x_28079) ;  /* 0x000000000014a947 */ /* 0x000fea0003800000 */
[----:B-----5:R-:W-:Y:S01]  /*2d00*/  FADD.FTZ R33, R81, R33 ;  /* 0x0000002151217221 */ /* 0x020fe20000010000 */
[----:B------:R-:W-:Y:S06]  /*2d10*/  BRA `(.L_x_28079) ;  /* 0x00000000000c7947 */ /* 0x000fec0003800000 */
.L_x_28078:
[----:B-----5:R-:W-:-:S05]  /*2d20*/  HADD2.F32 R34, -RZ, R90.H1_H1 ;  /* 0x3000005aff227230 */ /* 0x020fca0000004100 */
[----:B------:R-:W-:-:S04]  /*2d30*/  FADD.FTZ R33, R34, R33 ;  /* 0x0000002122217221 */ /* 0x000fc80000010000 */
[----:B------:R-:W-:-:S07]  /*2d40*/  @P2 FADD.FTZ R33, R81, R33 ;  /* 0x0000002151212221 */ /* 0x000fce0000010000 */
.L_x_28079:
[----:B------:R-:W-:Y:S01]  /*2d50*/  HADD2.F32 R34, -RZ, R35.H0_H0 ;  /* 0x20000023ff227230 */ /* 0x000fe20000004100 */
[----:B------:R-:W-:Y:S06]  /*2d60*/  @P1 BRA `(.L_x_28080) ;  /* 0x00000000000c1947 */ /* 0x000fec0003800000 */
[----:B------:R-:W-:Y:S05]  /*2d70*/  @!P2 BRA `(.L_x_28081) ;  /* 0x000000000014a947 */ /* 0x000fea0003800000 */
[----:B-----5:R-:W-:Y:S01]  /*2d80*/  FADD.FTZ R34, R82, R34 ;  /* 0x0000002252227221 */ /* 0x020fe20000010000 */
[----:B------:R-:W-:Y:S06]  /*2d90*/  BRA `(.L_x_28081) ;  /* 0x00000000000c7947 */ /* 0x000fec0003800000 */
.L_x_28080:
[----:B-----5:R-:W-:-:S05]  /*2da0*/  HADD2.F32 R151, -RZ, R91.H0_H0 ;  /* 0x2000005bff977230 */ /* 0x020fca0000004100 */
[----:B------:R-:W-:-:S04]  /*2db0*/  FADD.FTZ R34, R151, R34 ;  /* 0x0000002297227221 */ /* 0x000fc80000010000 */
[----:B------:R-:W-:-:S07]  /*2dc0*/  @P2 FADD.FTZ R34, R82, R34 ;  /* 0x0000002252222221 */ /* 0x000fce0000010000 */
.L_x_28081:
[----:B------:R-:W-:Y:S01]  /*2dd0*/  HADD2.F32 R35, -RZ, R35.H1_H1 ;  /* 0x30000023ff237230 */ /* 0x000fe20000004100 */
[----:B------:R-:W-:Y:S06]  /*2de0*/  @P1 BRA `(.L_x_28082) ;  /* 0x00000000000c1947 */ /* 0x000fec0003800000 */
[----:B------:R-:W-:Y:S05]  /*2df0*/  @!P2 BRA `(.L_x_28083) ;  /* 0x000000000014a947 */ /* 0x000fea0003800000 */
[----:B-----5:R-:W-:Y:S01]  /*2e00*/  FADD.FTZ R35, R83, R35 ;  /* 0x0000002353237221 */ /* 0x020fe20000010000 */
[----:B------:R-:W-:Y:S06]  /*2e10*/  BRA `(.L_x_28083) ;  /* 0x00000000000c7947 */ /* 0x000fec0003800000 */
.L_x_28082:
[----:B-----5:R-:W-:-:S05]  /*2e20*/  HADD2.F32 R150, -RZ, R91.H1_H1 ;  /* 0x3000005bff967230 */ /* 0x020fca0000004100 */
[----:B------:R-:W-:-:S04]  /*2e30*/  FADD.FTZ R35, R150, R35 ;  /* 0x0000002396237221 */ /* 0x000fc80000010000 */
[----:B------:R-:W-:-:S07]  /*2e40*/  @P2 FADD.FTZ R35, R83, R35 ;  /* 0x0000002353232221 */ /* 0x000fce0000010000 */
.L_x_28083:
        /* <DEDUP_REMOVED lines=19> */
.L_x_28084:
[----:B-----5:R-:W-:-:S05]  /*2f80*/  HADD2.F32 R149, -RZ, R88.H0_H0 ;  /* 0x20000058ff957230 */ /* 0x020fca0000004100 */
[----:B------:R-:W-:-:S04]  /*2f90*/  FADD.FTZ R148, R149, R148 ;  /* 0x0000009495947221 */ /* 0x000fc80000010000 */
[----:B------:R-:W-:-:S07]  /*2fa0*/  @P2 FADD.FTZ R148, R84, R148 ;  /* 0x0000009454942221 */ /* 0x000fce0000010000 */
.L_x_28085:
[----:B------:R-:W-:Y:S01]  /*2fb0*/  HADD2.F32 R149, -RZ, R152.H1_H1 ;  /* 0x30000098ff957230 */ /* 0x000fe20000004100 */
[----:B------:R-:W-:Y:S06]  /*2fc0*/  @P1 BRA `(.L_x_28086) ;  /* 0x00000000000c1947 */ /* 0x000fec0003800000 */
[----:B------:R-:W-:Y:S05]  /*2fd0*/  @!P2 BRA `(.L_x_28087) ;  /* 0x000000000014a947 */ /* 0x000fea0003800000 */
[----:B-----5:R-:W-:Y:S01]  /*2fe0*/  FADD.FTZ R149, R85, R149 ;  /* 0x0000009555957221 */ /* 0x020fe20000010000 */
[----:B------:R-:W-:Y:S06]  /*2ff0*/  BRA `(.L_x_28087) ;  /* 0x00000000000c7947 */ /* 0x000fec0003800000 */
.L_x_28086:
[----:B-----5:R-:W-:-:S05]  /*3000*/  HADD2.F32 R150, -RZ, R88.H1_H1 ;  /* 0x30000058ff967230 */ /* 0x020fca0000004100 */
[----:B------:R-:W-:-:S04]  /*3010*/  FADD.FTZ R149, R150, R149 ;  /* 0x0000009596957221 */ /* 0x000fc80000010000 */
[----:B------:R-:W-:-:S07]  /*3020*/  @P2 FADD.FTZ R149, R85, R149 ;  /* 0x0000009555952221 */ /* 0x000fce0000010000 */
.L_x_28087:
[----:B------:R-:W-:Y:S01]  /*3030*/  HADD2.F32 R150, -RZ, R153.H0_H0 ;  /* 0x20000099ff967230 */ /* 0x000fe20000004100 */
[----:B------:R-:W-:Y:S06]  /*3040*/  @P1 BRA `(.L_x_28088) ;  /* 0x00000000000c1947 */ /* 0x000fec0003800000 */
[----:B------:R-:W-:Y:S05]  /*3050*/  @!P2 BRA `(.L_x_28089) ;  /* 0x000000000014a947 */ /* 0x000fea0003800000 */
[----:B-----5:R-:W-:Y:S01]  /*3060*/  FADD.FTZ R150, R86, R150 ;  /* 0x0000009656967221 */ /* 0x020fe20000010000 */
[----:B------:R-:W-:Y:S06]  /*3070*/  BRA `(.L_x_28089) ;  /* 0x00000000000c7947 */ /* 0x000fec0003800000 */
.L_x_28088:
[----:B-----5:R-:W-:-:S05]  /*3080*/  HADD2.F32 R151, -RZ, R89.H0_H0 ;  /* 0x20000059ff977230 */ /* 0x020fca0000004100 */
[----:B------:R-:W-:-:S04]  /*3090*/  FADD.FTZ R150, R151, R150 ;  /* 0x0000009697967221 */ /* 0x000fc80000010000 */
[----:B------:R-:W-:-:S07]  /*30a0*/  @P2 FADD.FTZ R150, R86, R150 ;  /* 0x0000009656962221 */ /* 0x000fce0000010000 */
.L_x_28089:
[----:B------:R-:W-:Y:S01]  /*30b0*/  HADD2.F32 R151, -RZ, R153.H1_H1 ;  /* 0x30000099ff977230 */ /* 0x000fe20000004100 */
[----:B------:R-:W-:Y:S06]  /*30c0*/  @P1 BRA `(.L_x_28090) ;  /* 0x00000000000c1947 */ /* 0x000fec0003800000 */
[----:B------:R-:W-:Y:S05]  /*30d0*/  @!P2 BRA `(.L_x_28091) ;  /* 0x000000000014a947 */ /* 0x000fea0003800000 */
[----:B-----5:R-:W-:Y:S01]  /*30e0*/  FADD.FTZ R151, R87, R151 ;  /* 0x0000009757977221 */ /* 0x020fe20000010000 */
[----:B------:R-:W-:Y:S06]  /*30f0*/  BRA `(.L_x_28091) ;  /* 0x00000000000c7947 */ /* 0x000fec0003800000 */
.L_x_28090:
[----:B-----5:R-:W-:-:S05]  /*3100*/  HADD2.F32 R152, -RZ, R89.H1_H1 ;  /* 0x30000059ff987230 */ /* 0x020fca0000004100 */
[----:B------:R-:W-:-:S04]  /*3110*/  FADD.FTZ R151, R152, R151 ;  /* 0x0000009798977221 */ /* 0x000fc80000010000 */
[----:B------:R-:W-:-:S07]  /*3120*/  @P2 FADD.FTZ R151, R87, R151 ;  /* 0x0000009757972221 */ /* 0x000fce0000010000 */
.L_x_28091:
[----:B------:R-:W-:Y:S01]  /*3130*/  HADD2.F32 R152, -RZ, R154.H0_H0 ;  /* 0x2000009aff987230 */ /* 0x000fe20000004100 */
[----:B------:R-:W-:Y:S06]  /*3140*/  @P1 BRA `(.L_x_28092) ;  /* 0x00000000000c1947 */ /* 0x000fec0003800000 */
[----:B------:R-:W-:Y:S05]  /*3150*/  @!P2 BRA `(.L_x_28093) ;  /* 0x000000000014a947 */ /* 0x000fea0003800000 */
[----:B-----5:R-:W-:Y:S01]  /*3160*/  FADD.FTZ R152, R80, R152 ;  /* 0x0000009850987221 */ /* 0x020fe20000010000 */
[----:B------:R-:W-:Y:S06]  /*3170*/  BRA `(.L_x_28093) ;  /* 0x00000000000c7947 */ /* 0x000fec0003800000 */
.L_x_28092:
[----:B-----5:R-:W-:-:S05]  /*3180*/  HADD2.F32 R153, -RZ, R90.H0_H0 ;  /* 0x2000005aff997230 */ /* 0x020fca0000004100 */
[----:B------:R-:W-:-:S04]  /*3190*/  FADD.FTZ R152, R153, R152 ;  /* 0x0000009899987221 */ /* 0x000fc80000010000 */
[----:B------:R-:W-:-:S07]  /*31a0*/  @P2 FADD.FTZ R152, R80, R152 ;  /* 0x0000009850982221 */ /* 0x000fce0000010000 */
.L_x_28093:
[----:B------:R-:W-:Y:S01]  /*31b0*/  HADD2.F32 R153, -RZ, R154.H1_H1 ;  /* 0x3000009aff997230 */ /* 0x000fe20000004100 */
[----:B------:R-:W-:Y:S06]  /*31c0*/  @P1 BRA `(.L_x_28094) ;  /* 0x00000000000c1947 */ /* 0x000fec0003800000 */
[----:B------:R-:W-:Y:S05]  /*31d0*/  @!P2 BRA `(.L_x_28095) ;  /* 0x000000000014a947 */ /* 0x000fea0003800000 */
[----:B-----5:R-:W-:Y:S01]  /*31e0*/  FADD.FTZ R153, R81, R153 ;  /* 0x0000009951997221 */ /* 0x020fe20000010000 */
[----:B------:R-:W-:Y:S06]  /*31f0*/  BRA `(.L_x_28095) ;  /* 0x00000000000c7947 */ /* 0x000fec0003800000 */
.L_x_28094:
[----:B-----5:R-:W-:-:S05]  /*3200*/  HADD2.F32 R154, -RZ, R90.H1_H1 ;  /* 0x3000005aff9a7230 */ /* 0x020fca0000004100 */
[----:B------:R-:W-:-:S04]  /*3210*/  FADD.FTZ R153, R154, R153 ;  /* 0x000000999a997221 */ /* 0x000fc80000010000 */
[----:B------:R-:W-:-:S07]  /*3220*/  @P2 FADD.FTZ R153, R81, R153 ;  /* 0x0000009951992221 */ /* 0x000fce0000010000 */
.L_x_28095:
[----:B------:R-:W-:Y:S01]  /*3230*/  HADD2.F32 R154, -RZ, R155.H0_H0 ;  /* 0x2000009bff9a7230 */ /* 0x000fe20000004100 */
[----:B------:R-:W-:Y:S06]  /*3240*/  @P1 BRA `(.L_x_28096) ;  /* 0x00000000000c1947 */ /* 0x000fec0003800000 */
[----:B------:R-:W-:Y:S05]  /*3250*/  @!P2 BRA `(.L_x_28097) ;  /* 0x000000000014a947 */ /* 0x000fea0003800000 */
[----:B-----5:R-:W-:Y:S01]  /*3260*/  FADD.FTZ R154, R82, R154 ;  /* 0x0000009a529a7221 */ /* 0x020fe20000010000 */
[----:B------:R-:W-:Y:S06]  /*3270*/  BRA `(.L_x_28097) ;  /* 0x00000000000c7947 */ /* 0x000fec0003800000 */
.L_x_28096:
[----:B-----5:R-:W-:-:S05]  /*3280*/  HADD2.F32 R189, -RZ, R91.H0_H0 ;  /* 0x2000005bffbd7230 */ /* 0x020fca0000004100 */
[----:B------:R-:W-:-:S04]  /*3290*/  FADD.FTZ R154, R189, R154 ;  /* 0x0000009abd9a7221 */ /* 0x000fc80000010000 */
[----:B------:R-:W-:-:S07]  /*32a0*/  @P2 FADD.FTZ R154, R82, R154 ;  /* 0x0000009a529a2221 */ /* 0x000fce0000010000 */
.L_x_28097:
[----:B------:R-:W-:Y:S01]  /*32b0*/  HADD2.F32 R155, -RZ, R155.H1_H1 ;  /* 0x3000009bff9b7230 */ /* 0x000fe20000004100 */
[----:B------:R-:W-:Y:S06]  /*32c0*/  @P1 BRA `(.L_x_28098) ;  /* 0x00000000000c1947 */ /* 0x000fec0003800000 */
[----:B------:R-:W-:Y:S05]  /*32d0*/  @!P2 BRA `(.L_x_28099) ;  /* 0x000000000014a947 */ /* 0x000fea0003800000 */
[----:B-----5:R-:W-:Y:S01]  /*32e0*/  FADD.FTZ R155, R83, R155 ;  /* 0x0000009b539b7221 */ /* 0x020fe20000010000 */
[----:B------:R-:W-:Y:S06]  /*32f0*/  BRA `(.L_x_28099) ;  /* 0x00000000000c7947 */ /* 0x000fec0003800000 */
.L_x_28098:
[----:B-----5:R-:W-:-:S05]  /*3300*/  HADD2.F32 R246, -RZ, R91.H1_H1 ;  /* 0x3000005bfff67230 */ /* 0x020fca0000004100 */
[----:B------:R-:W-:-:S04]  /*3310*/  FADD.FTZ R155, R246, R155 ;  /* 0x0000009bf69b7221 */ /* 0x000fc80000010000 */
[----:B------:R-:W-:-:S07]  /*3320*/  @P2 FADD.FTZ R155, R83, R155 ;  /* 0x0000009b539b2221 */ /* 0x000fce0000010000 */
.L_x_28099:
        /* <DEDUP_REMOVED lines=199> */
.L_x_28112:
        /* <DEDUP_REMOVED lines=54> */
[----:B--2---:R-:W-:Y:S01]  /*4300*/  FMUL.FTZ R251, R191, R188 ;  /* 0x000000bcbffb7220 */ /* 0x004fe20000410000 */
[----:B------:R-:W-:Y:S02]  /*4310*/  HADD2.F32 R252, -RZ, R141.H0_H0 ;  /* 0x2000008dfffc7230 */ /* 0x000fe40000004100 */
[----:B------:R-:W-:Y:S01]  /*4320*/  FMUL.FTZ R247, R247, R248 ;  /* 0x000000f8f7f77220 */ /* 0x000fe20000410000 */
[----:B------:R-:W0:Y:S03]  /*4330*/  LDC R188, c[0x0][0x2d8] ;  /* 0x0000b600ffbc7b82 */ /* 0x000e260000000800 */
[----:B------:R-:W-:Y:S01]  /*4340*/  FFMA.FTZ R246, R191, R247, R246 ;  /* 0x000000f7bff67223 */ /* 0x000fe200000100f6 */
[----:B------:R-:W1:Y:S04]  /*4350*/  SHFL.IDX PT, R251, R251, RZ, 0x1f ;  /* 0x00001ffffbfb7589 */ /* 0x000e6800000e0000 */
[----:B------:R-:W0:Y:S01]  /*4360*/  SHFL.IDX PT, R189, R246, RZ, 0x1f ;  /* 0x00001ffff6bd7589 */ /* 0x000e2200000e0000 */
[----:B------:R-:W2:Y:S03]  /*4370*/  @!P2 LDC.64 R190, c[0x0][0x258] ;  /* 0x00009600ffbeab82 */ /* 0x000ea60000000a00 */
[----:B-1----:R1:W-:Y:S01]  /*4380*/  @!P2 STG.E desc[UR4][R244.64], R251 ;  /* 0x000000fbf400a986 */ /* 0x0023e2000c101904 */
[----:B0-----:R-:W-:Y:S01]  /*4390*/  FFMA.FTZ R188, R189, UR7, R188 ;  /* 0x00000007bdbc7c23 */ /* 0x001fe200080100bc */
[----:B------:R-:W-:Y:S01]  /*43a0*/  FMUL.FTZ R189, R251, R251 ;  /* 0x000000fbfbbd7220 */ /* 0x000fe20000410000 */
[C---:B--2---:R-:W-:Y:S01]  /*43b0*/  @!P2 IMAD.WIDE R190, R242.reuse, 0x4, R190 ;  /* 0x00000004f2bea825 */ /* 0x044fe200078e02be */
[----:B------:R-:W-:-:S03]  /*43c0*/  IADD3 R242, R242, UR10, RZ ;  /* 0x0000000af2f27c10 */ /* 0x000fc6000fffe0ff */
[----:B------:R-:W-:Y:S01]  /*43d0*/  FSEL R189, R189, RZ, P3 ;  /* 0x000000ffbdbd7208 */ /* 0x000fe20001800000 */
[----:B-1----:R-:W-:-:S04]  /*43e0*/  HADD2.F32 R244, -RZ, R147.H1_H1 ;  /* 0x30000093fff47230 */ /* 0x002fc80000004100 */
[----:B------:R-:W-:Y:S01]  /*43f0*/  FADD.FTZ R188, R188, R189 ;  /* 0x000000bdbcbc7221 */ /* 0x000fe20000010000 */
[----:B------:R-:W-:-:S05]  /*4400*/  FSEL R189, R251, RZ, !P3 ;  /* 0x000000fffbbd7208 */ /* 0x000fca0005800000 */
[----:B------:R-:W0:Y:S01]  /*4410*/  MUFU.RSQ R188, R188 ;  /* 0x000000bc00bc7308 */ /* 0x000e220000001400 */
[C---:B------:R-:W-:Y:S01]  /*4420*/  FADD.FTZ R79, -R189.reuse, R79 ;  /* 0x0000004fbd4f7221 */ /* 0x040fe20000010100 */
[C---:B------:R-:W-:Y:S01]  /*4430*/  FADD.FTZ R249, -R189.reuse, R76 ;  /* 0x0000004cbdf97221 */ /* 0x040fe20000010100 */
[C---:B------:R-:W-:Y:S01]  /*4440*/  FADD.FTZ R247, -R189.reuse, R77 ;  /* 0x0000004dbdf77221 */ /* 0x040fe20000010100 */
[C---:B------:R-:W-:Y:S01]  /*4450*/  FADD.FTZ R77, -R189.reuse, R78 ;  /* 0x0000004ebd4d7221 */ /* 0x040fe20000010100 */
[--C-:B------:R-:W-:Y:S02]  /*4460*/  HADD2.F32 R76, -RZ, R144.reuse.H0_H0 ;  /* 0x20000090ff4c7230 */ /* 0x100fe40000004100 */
[C---:B------:R-:W-:Y:S01]  /*4470*/  FADD.FTZ R251, -R189.reuse, R73 ;  /* 0x00000049bdfb7221 */ /* 0x040fe20000010100 */
        /* <DEDUP_REMOVED lines=10> */
[----:B0-----:R0:W-:Y:S01]  /*4520*/  @!P2 STG.E desc[UR4][R190.64], R188 ;  /* 0x000000bcbe00a986 */ /* 0x0011e2000c101904 */
[C---:B------:R-:W-:Y:S01]  /*4530*/  FMUL.FTZ R246, R188.reuse, R79 ;  /* 0x0000004fbcf67220 */ /* 0x040fe20000410000 */
[C---:B------:R-:W-:Y:S01]  /*4540*/  FMUL.FTZ R249, R188.reuse, R249 ;  /* 0x000000f9bcf97220 */ /* 0x040fe20000410000 */
[----:B------:R-:W-:Y:S01]  /*4550*/  FMUL.FTZ R247, R188, R247 ;  /* 0x000000f7bcf77220 */ /* 0x000fe20000410000 */
[----:B------:R-:W-:-:S02]  /*4560*/  HADD2.F32 R79, -RZ, R145.H0_H0 ;  /* 0x20000091ff4f7230 */ /* 0x000fc40000004100 */
[----:B------:R-:W-:Y:S01]  /*4570*/  FMUL.FTZ R248, R188, R77 ;  /* 0x0000004dbcf87220 */ /* 0x000fe20000410000 */
[----:B------:R-:W-:Y:S01]  /*4580*/  FFMA.FTZ R76, R249, R76, R2 ;  /* 0x0000004cf94c7223 */ /* 0x000fe20000010002 */
[----:B------:R-:W-:Y:S01]  /*4590*/  FFMA.FTZ R77, R247, R78, R3 ;  /* 0x0000004ef74d7223 */ /* 0x000fe20000010003 */
[----:B------:R-:W-:Y:S02]  /*45a0*/  HADD2.F32 R78, -RZ, R147.H0_H0 ;  /* 0x20000093ff4e7230 */ /* 0x000fe40000004100 */
[----:B------:R-:W-:Y:S01]  /*45b0*/  FFMA.FTZ R79, R248, R79, R4 ;  /* 0x0000004ff84f7223 */ /* 0x000fe20000010004 */
[C---:B------:R-:W-:Y:S01]  /*45c0*/  FMUL.FTZ R75, R188.reuse, R73 ;  /* 0x00000049bc4b7220 */ /* 0x040fe20000410000 */
[----:B------:R-:W-:Y:S01]  /*45d0*/  FMUL.FTZ R74, R188, R245 ;  /* 0x000000f5bc4a7220 */ /* 0x000fe20000410000 */
[----:B0-----:R-:W-:Y:S01]  /*45e0*/  HADD2.F32 R190, -RZ, R145.H1_H1 ;  /* 0x30000091ffbe7230 */ /* 0x001fe20000004100 */
[----:B------:R-:W-:Y:S01]  /*45f0*/  F2FP.F16.F32.PACK_AB R76, R77, R76 ;  /* 0x0000004c4d4c723e */ /* 0x000fe200000000ff */
[----:B------:R-:W-:-:S02]  /*4600*/  HADD2.F32 R245, -RZ, R143.H1_H1 ;  /* 0x3000008ffff57230 */ /* 0x000fc40000004100 */
[----:B------:R-:W-:Y:S01]  /*4610*/  FFMA.FTZ R244, R74, R244, R9 ;  /* 0x000000f44af47223 */ /* 0x000fe20000010009 */
[----:B------:R-:W-:Y:S02]  /*4620*/  HADD2.F32 R73, -RZ, R146.H0_H0 ;  /* 0x20000092ff497230 */ /* 0x000fe40000004100 */
[----:B------:R-:W-:Y:S01]  /*4630*/  FFMA.FTZ R190, R246, R190, R5 ;  /* 0x000000bef6be7223 */ /* 0x000fe20000010005 */
[----:B------:R-:W-:Y:S01]  /*4640*/  FMUL.FTZ R251, R188, R251 ;  /* 0x000000fbbcfb7220 */ /* 0x000fe20000410000 */
[----:B------:R-:W-:Y:S01]  /*4650*/  FFMA.FTZ R74, R74, R245, R194 ;  /* 0x000000f54a4a7223 */ /* 0x000fe200000100c2 */
[----:B------:R-:W-:Y:S02]  /*4660*/  HADD2.F32 R245, -RZ, R142.H1_H1 ;  /* 0x3000008efff57230 */ /* 0x000fe40000004100 */
[----:B------:R-:W-:Y:S01]  /*4670*/  FMUL.FTZ R59, R188, R59 ;  /* 0x0000003bbc3b7220 */ /* 0x000fe20000410000 */
[----:B------:R-:W-:Y:S01]  /*4680*/  F2FP.F16.F32.PACK_AB R77, R190, R79 ;  /* 0x0000004fbe4d723e */ /* 0x000fe200000000ff */
[----:B------:R-:W-:Y:S01]  /*4690*/  FADD.FTZ R79, -R189, R72 ;  /* 0x00000048bd4f7221 */ /* 0x000fe20000010100 */
[----:B------:R-:W0:Y:S01]  /*46a0*/  LDC.64 R190, c[0x0][0x2b8] ;  /* 0x0000ae00ffbe7b82 */ /* 0x000e220000000a00 */
[----:B------:R-:W-:-:S02]  /*46b0*/  HADD2.F32 R72, -RZ, R146.H1_H1 ;  /* 0x30000092ff487230 */ /* 0x000fc40000004100 */
[----:B------:R-:W-:Y:S01]  /*46c0*/  FADD.FTZ R47, -R189, R47 ;  /* 0x0000002fbd2f7221 */ /* 0x000fe20000010100 */
[----:B------:R-:W-:Y:S01]  /*46d0*/  FMUL.FTZ R250, R188, R79 ;  /* 0x0000004fbcfa7220 */ /* 0x000fe20000410000 */
[----:B------:R-:W-:Y:S01]  /*46e0*/  FFMA.FTZ R79, R75, R78, R8 ;  /* 0x0000004e4b4f7223 */ /* 0x000fe20000010008 */
[----:B------:R-:W-:Y:S01]  /*46f0*/  FADD.FTZ R49, -R189, R49 ;  /* 0x00000031bd317221 */ /* 0x000fe20000010100 */
[C---:B------:R-:W-:Y:S01]  /*4700*/  FFMA.FTZ R72, R251.reuse, R72, R7 ;  /* 0x00000048fb487223 */ /* 0x040fe20000010007 */
[----:B------:R-:W-:Y:S01]  /*4710*/  FFMA.FTZ R73, R250, R73, R6 ;  /* 0x00000049fa497223 */ /* 0x000fe20000010006 */
[----:B------:R-:W-:Y:S01]  /*4720*/  FFMA.FTZ R251, R251, R245, R192 ;  /* 0x000000f5fbfb7223 */ /* 0x000fe200000100c0 */
[----:B------:R-:W-:Y:S01]  /*4730*/  F2FP.F16.F32.PACK_AB R79, R244, R79 ;  /* 0x0000004ff44f723e */ /* 0x000fe200000000ff */
[----:B------:R-:W-:Y:S02]  /*4740*/  HADD2.F32 R244, -RZ, R143.H0_H0 ;  /* 0x2000008ffff47230 */ /* 0x000fe40000004100 */
[C---:B------:R-:W-:Y:S01]  /*4750*/  FADD.FTZ R45, -R189.reuse, R45 ;  /* 0x0000002dbd2d7221 */ /* 0x040fe20000010100 */
[----:B------:R-:W-:Y:S01]  /*4760*/  F2FP.F16.F32.PACK_AB R78, R72, R73 ;  /* 0x00000049484e723e */ /* 0x000fe200000000ff */
[C---:B------:R-:W-:Y:S01]  /*4770*/  FADD.FTZ R41, -R189.reuse, R41 ;  /* 0x00000029bd297221 */ /* 0x040fe20000010100 */
[----:B------:R-:W-:Y:S01]  /*4780*/  FADD.FTZ R33, -R189, R33 ;  /* 0x00000021bd217221 */ /* 0x000fe20000010100 */
[----:B------:R-:W-:Y:S01]  /*4790*/  FFMA.FTZ R75, R75, R244, R187 ;  /* 0x000000f44b4b7223 */ /* 0x000fe200000100bb */
[----:B------:R-:W-:-:S02]  /*47a0*/  HADD2.F32 R244, -RZ, R142.H0_H0 ;  /* 0x2000008efff47230 */ /* 0x000fc40000004100 */
[C---:B------:R-:W-:Y:S01]  /*47b0*/  FADD.FTZ R34, -R189.reuse, R34 ;  /* 0x00000022bd227221 */ /* 0x040fe20000010100 */
[C---:B------:R-:W-:Y:S01]  /*47c0*/  FADD.FTZ R35, -R189.reuse, R35 ;  /* 0x00000023bd237221 */ /* 0x040fe20000010100 */
[C---:B------:R-:W-:Y:S01]  /*47d0*/  FADD.FTZ R53, -R189.reuse, R53 ;  /* 0x00000035bd357221 */ /* 0x040fe20000010100 */
[----:B------:R-:W-:Y:S01]  /*47e0*/  F2FP.F16.F32.PACK_AB R75, R74, R75 ;  /* 0x0000004b4a4b723e */ /* 0x000fe200000000ff */
[----:B------:R-:W-:Y:S01]  /*47f0*/  FFMA.FTZ R250, R250, R244, R185 ;  /* 0x000000f4fafa7223 */ /* 0x000fe200000100b9 */
[----:B------:R-:W-:Y:S01]  /*4800*/  FADD.FTZ R55, -R189, R55 ;  /* 0x00000037bd377221 */ /* 0x000fe20000010100 */
[----:B------:R-:W1:Y:S01]  /*4810*/  LDC.64 R244, c[0x0][0x2c0] ;  /* 0x0000b000fff47b82 */ /* 0x000e620000000a00 */
[----:B0-----:R-:W-:-:S04]  /*4820*/  IMAD.WIDE.U32 R72, R243, 0x10, R190 ;  /* 0x00000010f3487825 */ /* 0x001fc800078e00be */
[----:B------:R-:W-:Y:S01]  /*4830*/  FADD.FTZ R43, -R189, R43 ;  /* 0x0000002bbd2b7221 */ /* 0x000fe20000010100 */
[----:B------:R-:W-:Y:S01]  /*4840*/  F2FP.F16.F32.PACK_AB R74, R251, R250 ;  /* 0x000000fafb4a723e */ /* 0x000fe200000000ff */
[C---:B------:R-:W-:Y:S01]  /*4850*/  FADD.FTZ R251, -R189.reuse, R32 ;  /* 0x00000020bdfb7221 */ /* 0x040fe20000010100 */
[----:B------:R-:W-:Y:S01]  /*4860*/  HADD2.F32 R32, -RZ, R127.H0_H0 ;  /* 0x2000007fff207230 */ /* 0x000fe20000004100 */
[----:B------:R0:W-:Y:S01]  /*4870*/  STG.E.128 desc[UR4][R72.64], R76 ;  /* 0x0000004c48007986 */ /* 0x0001e2000c101d04 */
        /* <DEDUP_REMOVED lines=16> */
[----:B------:R-:W-:Y:S01]  /*4980*/  FMUL.FTZ R151, R188, R151 ;  /* 0x00000097bc977220 */ /* 0x000fe20000410000 */
[----:B0-----:R-:W-:-:S02]  /*4990*/  HADD2.F32 R77, -RZ, R141.H1_H1 ;  /* 0x3000008dff4d7230 */ /* 0x001fc40000004100 */
[----:B------:R-:W-:Y:S01]  /*49a0*/  FADD.FTZ R79, -R189, R68 ;  /* 0x00000044bd4f7221 */ /* 0x000fe20000010100 */
[--C-:B------:R-:W-:Y:S02]  /*49b0*/  HADD2.F32 R72, -RZ, R140.reuse.H0_H0 ;  /* 0x2000008cff487230 */ /* 0x100fe40000004100 */
[----:B------:R-:W-:Y:S01]  /*49c0*/  FMUL.FTZ R78, R188, R69 ;  /* 0x00000045bc4e7220 */ /* 0x000fe20000410000 */
[----:B------:R-:W-:Y:S02]  /*49d0*/  HADD2.F32 R76, -RZ, R140.H1_H1 ;  /* 0x3000008cff4c7230 */ /* 0x000fe40000004100 */
[----:B------:R-:W-:Y:S01]  /*49e0*/  FFMA.FTZ R73, R248, R252, R183 ;  /* 0x000000fcf8497223 */ /* 0x000fe200000100b7 */
[--C-:B------:R-:W-:Y:S02]  /*49f0*/  HADD2.F32 R68, -RZ, R136.reuse.H0_H0 ;  /* 0x20000088ff447230 */ /* 0x100fe40000004100 */
[----:B------:R-:W-:Y:S01]  /*4a00*/  FFMA.FTZ R246, R246, R77, R186 ;  /* 0x0000004df6f67223 */ /* 0x000fe200000100ba */
[----:B------:R-:W-:-:S02]  /*4a10*/  HADD2.F32 R69, -RZ, R136.H1_H1 ;  /* 0x30000088ff457230 */ /* 0x000fc40000004100 */
[----:B------:R-:W-:Y:S01]  /*4a20*/  FFMA.FTZ R72, R249, R72, R182 ;  /* 0x00000048f9487223 */ /* 0x000fe200000100b6 */
[----:B------:R-:W-:Y:S01]  /*4a30*/  FFMA.FTZ R247, R247, R76, R184 ;  /* 0x0000004cf7f77223 */ /* 0x000fe200000100b8 */
[----:B------:R-:W-:Y:S01]  /*4a40*/  FMUL.FTZ R79, R188, R79 ;  /* 0x0000004fbc4f7220 */ /* 0x000fe20000410000 */
[----:B------:R-:W-:Y:S01]  /*4a50*/  F2FP.F16.F32.PACK_AB R73, R246, R73 ;  /* 0x00000049f649723e */ /* 0x000fe200000000ff */
[----:B------:R-:W-:Y:S01]  /*4a60*/  FFMA.FTZ R69, R78, R69, R11 ;  /* 0x000000454e457223 */ /* 0x000fe2000001000b */
[----:B-1----:R-:W-:-:S04]  /*4a70*/  IMAD.WIDE.U32 R76, R243, 0x10, R244 ;  /* 0x00000010f34c7825 */ /* 0x002fc800078e00f4 */
[----:B------:R-:W-:Y:S01]  /*4a80*/  FFMA.FTZ R68, R79, R68, R10 ;  /* 0x000000444f447223 */ /* 0x000fe2000001000a */
[----:B------:R-:W-:Y:S01]  /*4a90*/  F2FP.F16.F32.PACK_AB R72, R247, R72 ;  /* 0x00000048f748723e */ /* 0x000fe200000000ff */
[----:B------:R-:W-:Y:S01]  /*4aa0*/  FADD.FTZ R249, -R189, R38 ;  /* 0x00000026bdf97221 */ /* 0x000fe20000010100 */
[----:B------:R-:W-:Y:S02]  /*4ab0*/  HADD2.F32 R38, -RZ, R127.H1_H1 ;  /* 0x3000007fff267230 */ /* 0x000fe40000004100 */
[C---:B------:R-:W-:Y:S01]  /*4ac0*/  FMUL.FTZ R152, R188.reuse, R152 ;  /* 0x00000098bc987220 */ /* 0x040fe20000410000 */
[----:B------:R-:W-:Y:S01]  /*4ad0*/  F2FP.F16.F32.PACK_AB R68, R69, R68 ;  /* 0x000000444544723e */ /* 0x000fe200000000ff */
[----:B------:R0:W-:Y:S01]  /*4ae0*/  STG.E.128 desc[UR4][R76.64], R72 ;  /* 0x000000484c007986 */ /* 0x0001e2000c101d04 */
[C---:B------:R-:W-:Y:S01]  /*4af0*/  FADD.FTZ R69, -R189.reuse, R70 ;  /* 0x00000046bd457221 */ /* 0x040fe20000010100 */
[C---:B------:R-:W-:Y:S01]  /*4b00*/  FMUL.FTZ R153, R188.reuse, R153 ;  /* 0x00000099bc997220 */ /* 0x040fe20000410000 */
[----:B------:R-:W-:Y:S01]  /*4b10*/  FMUL.FTZ R154, R188, R154 ;  /* 0x0000009abc9a7220 */ /* 0x000fe20000410000 */
[----:B------:R-:W-:Y:S01]  /*4b20*/  ISETP.GE.AND P2, PT, R242, UR11, PT ;  /* 0x0000000bf2007c0c */ /* 0x000fe2000bf46270 */
[C---:B0-----:R-:W-:Y:S01]  /*4b30*/  FADD.FTZ R73, -R189.reuse, R64 ;  /* 0x00000040bd497221 */ /* 0x041fe20000010100 */
[C---:B------:R-:W-:Y:S01]  /*4b40*/  FADD.FTZ R77, -R189.reuse, R67 ;  /* 0x00000043bd4d7221 */ /* 0x040fe20000010100 */
[----:B------:R-:W-:Y:S01]  /*4b50*/  FADD.FTZ R75, -R189, R66 ;  /* 0x00000042bd4b7221 */ /* 0x000fe20000010100 */
[C---:B------:R-:W-:Y:S01]  /*4b60*/  FMUL.FTZ R67, R188.reuse, R69 ;  /* 0x00000045bc437220 */ /* 0x040fe20000410000 */
[C---:B------:R-:W-:Y:S01]  /*4b70*/  FMUL.FTZ R66, R188.reuse, R71 ;  /* 0x00000047bc427220 */ /* 0x040fe20000410000 */
[C---:B------:R-:W-:Y:S01]  /*4b80*/  FMUL.FTZ R74, R188.reuse, R73 ;  /* 0x00000049bc4a7220 */ /* 0x040fe20000410000 */
[----:B------:R-:W-:Y:S01]  /*4b90*/  FMUL.FTZ R76, R188, R77 ;  /* 0x0000004dbc4c7220 */ /* 0x000fe20000410000 */
[----:B------:R-:W-:-:S02]  /*4ba0*/  HADD2.F32 R69, -RZ, R138.H0_H0 ;  /* 0x2000008aff457230 */ /* 0x000fc40000004100 */
[C---:B------:R-:W-:Y:S01]  /*4bb0*/  FMUL.FTZ R72, R188.reuse, R65 ;  /* 0x00000041bc487220 */ /* 0x040fe20000410000 */
[----:B------:R-:W-:Y:S02]  /*4bc0*/  HADD2.F32 R71, -RZ, R138.H1_H1 ;  /* 0x3000008aff477230 */ /* 0x000fe40000004100 */
[----:B------:R-:W-:Y:S01]  /*4bd0*/  FMUL.FTZ R75, R188, R75 ;  /* 0x0000004bbc4b7220 */ /* 0x000fe20000410000 */
        /* <DEDUP_REMOVED lines=8> */
[----:B------:R-:W-:Y:S01]  /*4c60*/  F2FP.F16.F32.PACK_AB R70, R71, R70 ;  /* 0x000000464746723e */ /* 0x000fe200000000ff */
[----:B------:R-:W-:Y:S01]  /*4c70*/  FFMA.FTZ R64, R67, R64, R12 ;  /* 0x0000004043407223 */ /* 0x000fe2000001000c */
[--C-:B------:R-:W-:Y:S02]  /*4c80*/  HADD2.F32 R77, -RZ, R135.reuse.H1_H1 ;  /* 0x30000087ff4d7230 */ /* 0x100fe40000004100 */
[----:B------:R-:W-:Y:S01]  /*4c90*/  FFMA.FTZ R65, R66, R65, R13 ;  /* 0x0000004142417223 */ /* 0x000fe2000001000d */
[----:B------:R-:W-:Y:S01]  /*4ca0*/  F2FP.F16.F32.PACK_AB R71, R246, R73 ;  /* 0x00000049f647723e */ /* 0x000fe200000000ff */
[----:B------:R-:W-:Y:S01]  /*4cb0*/  HADD2.F32 R246, -RZ, R135.H0_H0 ;  /* 0x20000087fff67230 */ /* 0x000fe20000004100 */
[----:B------:R-:W-:Y:S01]  /*4cc0*/  IADD3 R73, R243, 0x80, RZ ;  /* 0x00000080f3497810 */ /* 0x000fe20007ffe0ff */
[----:B------:R-:W-:Y:S01]  /*4cd0*/  FFMA.FTZ R247, R76, R77, R202 ;  /* 0x0000004d4cf77223 */ /* 0x000fe200000100ca */
[----:B------:R-:W-:Y:S01]  /*4ce0*/  F2FP.F16.F32.PACK_AB R69, R65, R64 ;  /* 0x000000404145723e */ /* 0x000fe200000000ff */
[----:B------:R-:W-:-:S02]  /*4cf0*/  HADD2.F32 R77, -RZ, R134.H1_H1 ;  /* 0x30000086ff4d7230 */ /* 0x000fc40000004100 */
[----:B------:R-:W-:Y:S01]  /*4d00*/  FFMA.FTZ R246, R75, R246, R199 ;  /* 0x000000f64bf67223 */ /* 0x000fe200000100c7 */
[----:B------:R-:W-:-:S04]  /*4d10*/  IMAD.WIDE.U32 R64, R73, 0x10, R190 ;  /* 0x0000001049407825 */ /* 0x000fc800078e00be */
[----:B------:R-:W-:Y:S01]  /*4d20*/  FFMA.FTZ R77, R72, R77, R200 ;  /* 0x0000004d484d7223 */ /* 0x000fe200000100c8 */
[----:B------:R-:W-:Y:S01]  /*4d30*/  HADD2.F32 R75, -RZ, R134.H0_H0 ;  /* 0x20000086ff4b7230 */ /* 0x000fe20000004100 */
[----:B------:R0:W-:Y:S01]  /*4d40*/  STG.E.128 desc[UR4][R64.64], R68 ;  /* 0x0000004440007986 */ /* 0x0001e2000c101d04 */
[----:B------:R-:W-:-:S03]  /*4d50*/  HADD2.F32 R72, -RZ, R133.H0_H0 ;  /* 0x20000085ff487230 */ /* 0x000fc60000004100 */
[----:B------:R-:W-:Y:S01]  /*4d60*/  FFMA.FTZ R74, R74, R75, R197 ;  /* 0x0000004b4a4a7223 */ /* 0x000fe200000100c5 */
[----:B------:R-:W-:Y:S02]  /*4d70*/  HADD2.F32 R75, -RZ, R133.H1_H1 ;  /* 0x30000085ff4b7230 */ /* 0x000fe40000004100 */
[----:B------:R-:W-:Y:S01]  /*4d80*/  FFMA.FTZ R72, R67, R72, R195 ;  /* 0x0000004843487223 */ /* 0x000fe200000100c3 */
[----:B------:R-:W-:Y:S01]  /*4d90*/  F2FP.F16.F32.PACK_AB R67, R247, R246 ;  /* 0x000000f6f743723e */ /* 0x000fe200000000ff */
[----:B------:R-:W-:Y:S01]  /*4da0*/  FADD.FTZ R247, -R189, R36 ;  /* 0x00000024bdf77221 */ /* 0x000fe20000010100 */
[----:B------:R-:W-:Y:S01]  /*4db0*/  FMUL.FTZ R36, R188, R53 ;  /* 0x00000035bc247220 */ /* 0x000fe20000410000 */
[----:B------:R-:W-:Y:S01]  /*4dc0*/  FFMA.FTZ R75, R66, R75, R198 ;  /* 0x0000004b424b7223 */ /* 0x000fe200000100c6 */
[----:B------:R-:W-:Y:S01]  /*4dd0*/  F2FP.F16.F32.PACK_AB R66, R77, R74 ;  /* 0x0000004a4d42723e */ /* 0x000fe200000000ff */
[----:B------:R-:W-:Y:S02]  /*4de0*/  HADD2.F32 R53, -RZ, R123.H1_H1 ;  /* 0x3000007bff357230 */ /* 0x000fe40000004100 */
[----:B------:R-:W-:Y:S01]  /*4df0*/  FADD.FTZ R77, -R189, R44 ;  /* 0x0000002cbd4d7221 */ /* 0x000fe20000010100 */
[----:B------:R-:W-:Y:S01]  /*4e00*/  FMUL.FTZ R44, R188, R247 ;  /* 0x000000f7bc2c7220 */ /* 0x000fe20000410000 */
[----:B------:R-:W-:-:S02]  /*4e10*/  HADD2.F32 R74, -RZ, R111.H0_H0 ;  /* 0x2000006fff4a7230 */ /* 0x000fc40000004100 */
[----:B------:R-:W-:Y:S01]  /*4e20*/  FMUL.FTZ R77, R188, R77 ;  /* 0x0000004dbc4d7220 */ /* 0x000fe20000410000 */
[--C-:B0-----:R-:W-:Y:S02]  /*4e30*/  HADD2.F32 R64, -RZ, R132.reuse.H0_H0 ;  /* 0x20000084ff407230 */ /* 0x101fe40000004100 */
[----:B------:R-:W-:Y:S02]  /*4e40*/  HADD2.F32 R65, -RZ, R132.H1_H1 ;  /* 0x30000084ff417230 */ /* 0x000fe40000004100 */
[----:B------:R-:W-:-:S04]  /*4e50*/  IMAD.WIDE.U32 R70, R73, 0x10, R244 ;  /* 0x0000001049467825 */ /* 0x000fc800078e00f4 */
[----:B------:R-:W-:Y:S01]  /*4e60*/  FFMA.FTZ R64, R79, R64, R193 ;  /* 0x000000404f407223 */ /* 0x000fe200000100c1 */
[----:B------:R-:W-:Y:S01]  /*4e70*/  FADD.FTZ R73, -R189, R61 ;  /* 0x0000003dbd497221 */ /* 0x000fe20000010100 */
[----:B------:R-:W-:Y:S01]  /*4e80*/  FFMA.FTZ R69, R78, R65, R196 ;  /* 0x000000414e457223 */ /* 0x000fe200000100c4 */
[----:B------:R-:W-:Y:S01]  /*4e90*/  F2FP.F16.F32.PACK_AB R65, R75, R72 ;  /* 0x000000484b41723e */ /* 0x000fe200000000ff */
[--C-:B------:R-:W-:Y:S02]  /*4ea0*/  HADD2.F32 R61, -RZ, R128.reuse.H0_H0 ;  /* 0x20000080ff3d7230 */ /* 0x100fe40000004100 */
[----:B------:R-:W-:Y:S01]  /*4eb0*/  FADD.FTZ R75, -R189, R50 ;  /* 0x00000032bd4b7221 */ /* 0x000fe20000010100 */
[----:B------:R-:W-:Y:S01]  /*4ec0*/  HADD2.F32 R72, -RZ, R128.H1_H1 ;  /* 0x30000080ff487230 */ /* 0x000fe20000004100 */
[----:B------:R-:W-:Y:S01]  /*4ed0*/  F2FP.F16.F32.PACK_AB R64, R69, R64 ;  /* 0x000000404540723e */ /* 0x000fe200000000ff */
[----:B------:R-:W-:Y:S01]  /*4ee0*/  FADD.FTZ R69, -R189, R60 ;  /* 0x0000003cbd457221 */ /* 0x000fe20000010100 */
[----:B------:R-:W-:Y:S01]  /*4ef0*/  FMUL.FTZ R50, R188, R47 ;  /* 0x0000002fbc327220 */ /* 0x000fe20000410000 */
[----:B------:R-:W-:-:S02]  /*4f00*/  HADD2.F32 R47, -RZ, R125.H0_H0 ;  /* 0x2000007dff2f7230 */ /* 0x000fc40000004100 */
[C---:B------:R-:W-:Y:S01]  /*4f10*/  FMUL.FTZ R75, R188.reuse, R75 ;  /* 0x0000004bbc4b7220 */ /* 0x040fe20000410000 */
[C---:B------:R-:W-:Y:S01]  /*4f20*/  FMUL.FTZ R68, R188.reuse, R69 ;  /* 0x00000045bc447220 */ /* 0x040fe20000410000 */
[----:B------:R-:W-:Y:S01]  /*4f30*/  FMUL.FTZ R69, R188, R73 ;  /* 0x00000049bc457220 */ /* 0x000fe20000410000 */
[----:B------:R0:W-:Y:S01]  /*4f40*/  STG.E.128 desc[UR4][R70.64], R64 ;  /* 0x0000004046007986 */ /* 0x0001e2000c101d04 */
[----:B------:R-:W-:Y:S01]  /*4f50*/  FADD.FTZ R73, -R189, R62 ;  /* 0x0000003ebd497221 */ /* 0x000fe20000010100 */
[----:B------:R-:W-:Y:S01]  /*4f60*/  FFMA.FTZ R60, R68, R61, R18 ;  /* 0x0000003d443c7223 */ /* 0x000fe20000010012 */
[----:B------:R-:W-:Y:S01]  /*4f70*/  FFMA.FTZ R61, R69, R72, R19 ;  /* 0x00000048453d7223 */ /* 0x000fe20000010013 */
[----:B------:R-:W-:-:S04]  /*4f80*/  HADD2.F32 R62, -RZ, R129.H1_H1 ;  /* 0x30000081ff3e7230 */ /* 0x000fc80000004100 */
[----:B------:R-:W-:Y:S01]  /*4f90*/  F2FP.F16.F32.PACK_AB R60, R61, R60 ;  /* 0x0000003c3d3c723e */ /* 0x000fe200000000ff */
[----:B------:R-:W-:Y:S02]  /*4fa0*/  HADD2.F32 R61, -RZ, R129.H0_H0 ;  /* 0x20000081ff3d7230 */ /* 0x000fe40000004100 */
[----:B0-----:R-:W-:Y:S01]  /*4fb0*/  FADD.FTZ R65, -R189, R56 ;  /* 0x00000038bd417221 */ /* 0x001fe20000010100 */
[C---:B------:R-:W-:Y:S01]  /*4fc0*/  FMUL.FTZ R64, R188.reuse, R57 ;  /* 0x00000039bc407220 */ /* 0x040fe20000410000 */
[--C-:B------:R-:W-:Y:S02]  /*4fd0*/  HADD2.F32 R67, -RZ, R130.reuse.H0_H0 ;  /* 0x20000082ff437230 */ /* 0x100fe40000004100 */
[C---:B------:R-:W-:Y:S01]  /*4fe0*/  FMUL.FTZ R56, R188.reuse, R73 ;  /* 0x00000049bc387220 */ /* 0x040fe20000410000 */
[C---:B------:R-:W-:Y:S01]  /*4ff0*/  FMUL.FTZ R66, R188.reuse, R63 ;  /* 0x0000003fbc427220 */ /* 0x040fe20000410000 */
[----:B------:R-:W-:Y:S02]  /*5000*/  HADD2.F32 R57, -RZ, R130.H1_H1 ;  /* 0x30000082ff397230 */ /* 0x000fe40000004100 */
[----:B------:R-:W-:Y:S01]  /*5010*/  FMUL.FTZ R65, R188, R65 ;  /* 0x00000041bc417220 */ /* 0x000fe20000410000 */
[----:B------:R-:W-:Y:S01]  /*5020*/  FFMA.FTZ R61, R56, R61, R20 ;  /* 0x0000003d383d7223 */ /* 0x000fe20000010014 */
[----:B------:R-:W-:Y:S01]  /*5030*/  FFMA.FTZ R62, R66, R62, R21 ;  /* 0x0000003e423e7223 */ /* 0x000fe20000010015 */
[----:B------:R-:W-:-:S02]  /*5040*/  HADD2.F32 R63, -RZ, R131.H0_H0 ;  /* 0x20000083ff3f7230 */ /* 0x000fc40000004100 */
[----:B------:R-:W-:Y:S01]  /*5050*/  FFMA.FTZ R67, R65, R67, R22 ;  /* 0x0000004341437223 */ /* 0x000fe20000010016 */
[----:B------:R-:W-:Y:S01]  /*5060*/  FFMA.FTZ R70, R64, R57, R23 ;  /* 0x0000003940467223 */ /* 0x000fe20000010017 */
[C---:B------:R-:W-:Y:S01]  /*5070*/  FADD.FTZ R57, -R189.reuse, R58 ;  /* 0x0000003abd397221 */ /* 0x040fe20000010100 */
[----:B------:R-:W-:Y:S01]  /*5080*/  F2FP.F16.F32.PACK_AB R61, R62, R61 ;  /* 0x0000003d3e3d723e */ /* 0x000fe200000000ff */
[----:B------:R-:W-:Y:S01]  /*5090*/  FADD.FTZ R71, -R189, R54 ;  /* 0x00000036bd477221 */ /* 0x000fe20000010100 */
[----:B------:R-:W-:Y:S01]  /*50a0*/  FMUL.FTZ R54, R188, R41 ;  /* 0x00000029bc367220 */ /* 0x000fe20000410000 */
[----:B------:R-:W-:Y:S01]  /*50b0*/  F2FP.F16.F32.PACK_AB R62, R70, R67 ;  /* 0x00000043463e723e */ /* 0x000fe200000000ff */
[----:B------:R-:W-:Y:S02]  /*50c0*/  HADD2.F32 R70, -RZ, R131.H1_H1 ;  /* 0x30000083ff467230 */ /* 0x000fe40000004100 */
[C---:B------:R-:W-:Y:S01]  /*50d0*/  FMUL.FTZ R58, R188.reuse, R57 ;  /* 0x00000039bc3a7220 */ /* 0x040fe20000410000 */
[----:B------:R-:W-:Y:S01]  /*50e0*/  IADD3 R57, R243, 0x100, RZ ;  /* 0x00000100f3397810 */ /* 0x000fe20007ffe0ff */
[----:B------:R-:W-:Y:S01]  /*50f0*/  FADD.FTZ R67, -R189, R52 ;  /* 0x00000034bd437221 */ /* 0x000fe20000010100 */
[----:B------:R-:W-:Y:S01]  /*5100*/  FMUL.FTZ R52, R188, R51 ;  /* 0x00000033bc347220 */ /* 0x000fe20000410000 */
[----:B------:R-:W-:Y:S01]  /*5110*/  FFMA.FTZ R63, R58, R63, R24 ;  /* 0x0000003f3a3f7223 */ /* 0x000fe20000010018 */
[----:B------:R-:W-:Y:S01]  /*5120*/  FFMA.FTZ R70, R59, R70, R25 ;  /* 0x000000463b467223 */ /* 0x000fe20000010019 */
[----:B------:R-:W-:-:S04]  /*5130*/  IMAD.WIDE.U32 R78, R57, 0x10, R190 ;  /* 0x00000010394e7825 */ /* 0x000fc800078e00be */
[----:B------:R-:W-:Y:S01]  /*5140*/  FMUL.FTZ R41, R188, R33 ;  /* 0x00000021bc297220 */ /* 0x000fe20000410000 */
[----:B------:R-:W-:Y:S01]  /*5150*/  FADD.FTZ R73, -R189, R48 ;  /* 0x00000030bd497221 */ /* 0x000fe20000010100 */
[----:B------:R-:W-:Y:S01]  /*5160*/  FFMA.FTZ R32, R58, R32, R207 ;  /* 0x000000203a207223 */ /* 0x000fe200000100cf */
[----:B------:R-:W-:Y:S01]  /*5170*/  F2FP.F16.F32.PACK_AB R63, R70, R63 ;  /* 0x0000003f463f723e */ /* 0x000fe200000000ff */
[----:B------:R-:W-:Y:S02]  /*5180*/  HADD2.F32 R51, -RZ, R125.H1_H1 ;  /* 0x3000007dff337230 */ /* 0x000fe40000004100 */
[C---:B------:R-:W-:Y:S01]  /*5190*/  FMUL.FTZ R73, R188.reuse, R73 ;  /* 0x00000049bc497220 */ /* 0x040fe20000410000 */
[----:B------:R-:W-:Y:S02]  /*51a0*/  HADD2.F32 R33, -RZ, R126.H1_H1 ;  /* 0x3000007eff217230 */ /* 0x000fe40000004100 */
[----:B------:R-:W-:Y:S01]  /*51b0*/  FMUL.FTZ R71, R188, R71 ;  /* 0x00000047bc477220 */ /* 0x000fe20000410000 */
[----:B------:R0:W-:Y:S01]  /*51c0*/  STG.E.128 desc[UR4][R78.64], R60 ;  /* 0x0000003c4e007986 */ /* 0x0001e2000c101d04 */
[----:B------:R-:W-:Y:S01]  /*51d0*/  FFMA.FTZ R70, R66, R51, R206 ;  /* 0x0000003342467223 */ /* 0x000fe200000100ce */
[----:B------:R-:W-:-:S02]  /*51e0*/  HADD2.F32 R51, -RZ, R123.H0_H0 ;  /* 0x2000007bff337230 */ /* 0x000fc40000004100 */
[----:B------:R-:W-:Y:S01]  /*51f0*/  FFMA.FTZ R33, R64, R33, R208 ;  /* 0x0000002140217223 */ /* 0x000fe200000100d0 */
[----:B------:R-:W-:Y:S02]  /*5200*/  HADD2.F32 R58, -RZ, R122.H0_H0 ;  /* 0x2000007aff3a7230 */ /* 0x000fe40000004100 */
[C---:B------:R-:W-:Y:S01]  /*5210*/  FMUL.FTZ R67, R188.reuse, R67 ;  /* 0x00000043bc437220 */ /* 0x040fe20000410000 */
[C---:B------:R-:W-:Y:S01]  /*5220*/  FMUL.FTZ R48, R188.reuse, R249 ;  /* 0x000000f9bc307220 */ /* 0x040fe20000410000 */
[----:B------:R-:W-:Y:S01]  /*5230*/  FFMA.FTZ R51, R75, R51, R156 ;  /* 0x000000334b337223 */ /* 0x000fe2000001009c */
[----:B------:R-:W-:Y:S01]  /*5240*/  FFMA.FTZ R58, R73, R58, R30 ;  /* 0x0000003a493a7223 */ /* 0x000fe2000001001e */
[C---:B0-----:R-:W-:Y:S01]  /*5250*/  FADD.FTZ R61, -R189.reuse, R46 ;  /* 0x0000002ebd3d7221 */ /* 0x041fe20000010100 */
[C---:B------:R-:W-:Y:S01]  /*5260*/  FADD.FTZ R79, -R189.reuse, R42 ;  /* 0x0000002abd4f7221 */ /* 0x040fe20000010100 */
[C---:B------:R-:W-:Y:S01]  /*5270*/  FMUL.FTZ R46, R188.reuse, R49 ;  /* 0x00000031bc2e7220 */ /* 0x040fe20000410000 */
[C---:B------:R-:W-:Y:S01]  /*5280*/  FMUL.FTZ R42, R188.reuse, R45 ;  /* 0x0000002dbc2a7220 */ /* 0x040fe20000410000 */
[----:B------:R-:W-:Y:S01]  /*5290*/  FADD.FTZ R63, -R189, R40 ;  /* 0x00000028bd3f7221 */ /* 0x000fe20000010100 */
[C---:B------:R-:W-:Y:S01]  /*52a0*/  FMUL.FTZ R62, R188.reuse, R34 ;  /* 0x00000022bc3e7220 */ /* 0x040fe20000410000 */
[----:B------:R-:W-:Y:S01]  /*52b0*/  FMUL.FTZ R45, R188, R35 ;  /* 0x00000023bc2d7220 */ /* 0x000fe20000410000 */
[----:B------:R-:W-:Y:S01]  /*52c0*/  FFMA.FTZ R49, R56, R47, R203 ;  /* 0x0000002f38317223 */ /* 0x000fe200000100cb */
[----:B------:R-:W-:Y:S01]  /*52d0*/  FMUL.FTZ R40, R188, R55 ;  /* 0x00000037bc287220 */ /* 0x000fe20000410000 */
[----:B------:R-:W-:Y:S01]  /*52e0*/  FFMA.FTZ R35, R59, R38, R210 ;  /* 0x000000263b237223 */ /* 0x000fe200000100d2 */
[----:B------:R-:W-:-:S02]  /*52f0*/  HADD2.F32 R34, -RZ, R126.H0_H0 ;  /* 0x2000007eff227230 */ /* 0x000fc40000004100 */
[C---:B------:R-:W-:Y:S01]  /*5300*/  FMUL.FTZ R79, R188.reuse, R79 ;  /* 0x0000004fbc4f7220 */ /* 0x040fe20000410000 */
[--C-:B------:R-:W-:Y:S02]  /*5310*/  HADD2.F32 R56, -RZ, R119.reuse.H0_H0 ;  /* 0x20000077ff387230 */ /* 0x100fe40000004100 */
[----:B------:R-:W-:Y:S01]  /*5320*/  FMUL.FTZ R63, R188, R63 ;  /* 0x0000003fbc3f7220 */ /* 0x000fe20000410000 */
[--C-:B------:R-:W-:Y:S02]  /*5330*/  HADD2.F32 R38, -RZ, R124.reuse.H0_H0 ;  /* 0x2000007cff267230 */ /* 0x100fe40000004100 */
[----:B------:R-:W-:Y:S01]  /*5340*/  FFMA.FTZ R34, R65, R34, R205 ;  /* 0x0000002241227223 */ /* 0x000fe200000100cd */
[----:B------:R-:W-:Y:S02]  /*5350*/  HADD2.F32 R47, -RZ, R124.H1_H1 ;  /* 0x3000007cff2f7230 */ /* 0x000fe40000004100 */
[----:B------:R-:W-:Y:S01]  /*5360*/  FFMA.FTZ R75, R75, R56, R215 ;  /* 0x000000384b4b7223 */ /* 0x000fe200000100d7 */
[----:B------:R-:W-:-:S02]  /*5370*/  HADD2.F32 R55, -RZ, R119.H1_H1 ;  /* 0x30000077ff377230 */ /* 0x000fc40000004100 */
[----:B------:R-:W-:Y:S01]  /*5380*/  FFMA.FTZ R38, R68, R38, R201 ;  /* 0x0000002644267223 */ /* 0x000fe200000100c9 */
[C---:B------:R-:W-:Y:S01]  /*5390*/  FFMA.FTZ R56, R52.reuse, R53, R157 ;  /* 0x0000003534387223 */ /* 0x040fe2000001009d */
[----:B------:R-:W-:Y:S01]  /*53a0*/  FFMA.FTZ R47, R69, R47, R204 ;  /* 0x0000002f452f7223 */ /* 0x000fe200000100cc */
[----:B------:R-:W-:Y:S02]  /*53b0*/  HADD2.F32 R59, -RZ, R122.H1_H1 ;  /* 0x3000007aff3b7230 */ /* 0x000fe40000004100 */
[----:B------:R-:W-:Y:S01]  /*53c0*/  FFMA.FTZ R64, R52, R55, R218 ;  /* 0x0000003734407223 */ /* 0x000fe200000100da */
[--C-:B------:R-:W-:Y:S01]  /*53d0*/  HADD2.F32 R52, -RZ, R118.reuse.H0_H0 ;  /* 0x20000076ff347230 */ /* 0x100fe20000004100 */
[----:B------:R-:W-:Y:S01]  /*53e0*/  F2FP.F16.F32.PACK_AB R35, R35, R32 ;  /* 0x000000202323723e */ /* 0x000fe200000000ff */
[----:B------:R-:W-:Y:S01]  /*53f0*/  HADD2.F32 R53, -RZ, R118.H1_H1 ;  /* 0x30000076ff357230 */ /* 0x000fe20000004100 */
[----:B------:R-:W-:Y:S01]  /*5400*/  F2FP.F16.F32.PACK_AB R34, R33, R34 ;  /* 0x000000222122723e */ /* 0x000fe200000000ff */
[--C-:B------:R-:W-:Y:S01]  /*5410*/  HADD2.F32 R68, -RZ, R121.reuse.H1_H1 ;  /* 0x30000079ff447230 */ /* 0x100fe20000004100 */
[----:B------:R-:W-:Y:S01]  /*5420*/  F2FP.F16.F32.PACK_AB R33, R70, R49 ;  /* 0x000000314621723e */ /* 0x000fe200000000ff */
[----:B------:R-:W-:Y:S01]  /*5430*/  FFMA.FTZ R73, R73, R52, R213 ;  /* 0x0000003449497223 */ /* 0x000fe200000100d5 */
[----:B------:R-:W-:Y:S01]  /*5440*/  F2FP.F16.F32.PACK_AB R32, R47, R38 ;  /* 0x000000262f20723e */ /* 0x000fe200000000ff */
[----:B------:R-:W-:-:S02]  /*5450*/  HADD2.F32 R38, -RZ, R121.H0_H0 ;  /* 0x20000079ff267230 */ /* 0x000fc40000004100 */
[C---:B------:R-:W-:Y:S01]  /*5460*/  FFMA.FTZ R59, R46.reuse, R59, R31 ;  /* 0x0000003b2e3b7223 */ /* 0x040fe2000001001f */
[--C-:B------:R-:W-:Y:S02]  /*5470*/  HADD2.F32 R49, -RZ, R117.reuse.H1_H1 ;  /* 0x30000075ff317230 */ /* 0x100fe40000004100 */
[----:B------:R-:W-:Y:S01]  /*5480*/  FFMA.FTZ R66, R46, R53, R216 ;  /* 0x000000352e427223 */ /* 0x000fe200000100d8 */
[----:B------:R-:W-:Y:S02]  /*5490*/  HADD2.F32 R52, -RZ, R117.H0_H0 ;  /* 0x20000075ff347230 */ /* 0x000fe40000004100 */
[----:B------:R-:W-:Y:S01]  /*54a0*/  FFMA.FTZ R68, R40, R68, R29 ;  /* 0x0000004428447223 */ /* 0x000fe2000001001d */
[----:B------:R-:W-:-:S04]  /*54b0*/  IMAD.WIDE.U32 R46, R57, 0x10, R244 ;  /* 0x00000010392e7825 */ /* 0x000fc800078e00f4 */
[C---:B------:R-:W-:Y:S01]  /*54c0*/  FFMA.FTZ R57, R71.reuse, R38, R28 ;  /* 0x0000002647397223 */ /* 0x040fe2000001001c */
[----:B------:R-:W-:Y:S01]  /*54d0*/  FFMA.FTZ R70, R40, R49, R214 ;  /* 0x0000003128467223 */ /* 0x000fe200000100d6 */
[----:B------:R-:W-:Y:S01]  /*54e0*/  FFMA.FTZ R71, R71, R52, R211 ;  /* 0x0000003447477223 */ /* 0x000fe200000100d3 */
[----:B------:R-:W-:Y:S01]  /*54f0*/  HADD2.F32 R40, -RZ, R120.H0_H0 ;  /* 0x20000078ff287230 */ /* 0x000fe20000004100 */
[----:B------:R0:W-:Y:S01]  /*5500*/  STG.E.128 desc[UR4][R46.64], R32 ;  /* 0x000000202e007986 */ /* 0x0001e2000c101d04 */
[--C-:B------:R-:W-:Y:S02]  /*5510*/  HADD2.F32 R38, -RZ, R116.reuse.H0_H0 ;  /* 0x20000074ff267230 */ /* 0x100fe40000004100 */
[----:B------:R-:W-:Y:S01]  /*5520*/  FMUL.FTZ R61, R188, R61 ;  /* 0x0000003dbc3d7220 */ /* 0x000fe20000410000 */
[----:B------:R-:W-:Y:S02]  /*5530*/  HADD2.F32 R52, -RZ, R115.H0_H0 ;  /* 0x20000073ff347230 */ /* 0x000fe40000004100 */
[----:B------:R-:W-:Y:S01]  /*5540*/  FFMA.FTZ R40, R67, R40, R26 ;  /* 0x0000002843287223 */ /* 0x000fe2000001001a */
[----:B------:R-:W-:-:S02]  /*5550*/  HADD2.F32 R49, -RZ, R116.H1_H1 ;  /* 0x30000074ff317230 */ /* 0x000fc40000004100 */
[----:B------:R-:W-:Y:S01]  /*5560*/  FFMA.FTZ R67, R67, R38, R209 ;  /* 0x0000002643437223 */ /* 0x000fe200000100d1 */
[----:B------:R-:W-:Y:S02]  /*5570*/  HADD2.F32 R53, -RZ, R114.H1_H1 ;  /* 0x30000072ff357230 */ /* 0x000fe40000004100 */
[----:B------:R-:W-:Y:S01]  /*5580*/  FMUL.FTZ R60, R188, R251 ;  /* 0x000000fbbc3c7220 */ /* 0x000fe20000410000 */
[----:B------:R-:W-:Y:S02]  /*5590*/  HADD2.F32 R55, -RZ, R113.H1_H1 ;  /* 0x30000071ff377230 */ /* 0x000fe40000004100 */
[----:B------:R-:W-:Y:S01]  /*55a0*/  FFMA.FTZ R72, R36, R49, R212 ;  /* 0x0000003124487223 */ /* 0x000fe200000100d4 */
[----:B------:R-:W-:Y:S02]  /*55b0*/  HADD2.F32 R65, -RZ, R120.H1_H1 ;  /* 0x30000078ff417230 */ /* 0x000fe40000004100 */
[----:B------:R-:W-:Y:S01]  /*55c0*/  FFMA.FTZ R53, R54, R53, R163 ;  /* 0x0000003536357223 */ /* 0x000fe200000100a3 */
[----:B------:R-:W-:-:S02]  /*55d0*/  HADD2.F32 R49, -RZ, R115.H1_H1 ;  /* 0x30000073ff317230 */ /* 0x000fc40000004100 */
[----:B------:R-:W-:Y:S01]  /*55e0*/  FFMA.FTZ R55, R50, R55, R161 ;  /* 0x0000003732377223 */ /* 0x000fe200000100a1 */
[----:B------:R-:W-:Y:S01]  /*55f0*/  FMUL.FTZ R188, R188, R155 ;  /* 0x0000009bbcbc7220 */ /* 0x000fe20000410000 */
[----:B------:R-:W-:Y:S01]  /*5600*/  FFMA.FTZ R65, R36, R65, R27 ;  /* 0x0000004124417223 */ /* 0x000fe2000001001b */
[----:B------:R-:W-:Y:S02]  /*5610*/  HADD2.F32 R155, -RZ, R112.H1_H1 ;  /* 0x30000070ff9b7230 */ /* 0x000fe40000004100 */
[----:B0-----:R-:W-:Y:S01]  /*5620*/  FFMA.FTZ R46, R79, R52, R164 ;  /* 0x000000344f2e7223 */ /* 0x001fe200000100a4 */
[----:B------:R-:W-:Y:S02]  /*5630*/  HADD2.F32 R33, -RZ, R110.H1_H1 ;  /* 0x3000006eff217230 */ /* 0x000fe40000004100 */
[----:B------:R-:W-:Y:S01]  /*5640*/  FFMA.FTZ R49, R43, R49, R166 ;  /* 0x000000312b317223 */ /* 0x000fe200000100a6 */
[----:B------:R-:W-:Y:S01]  /*5650*/  HADD2.F32 R52, -RZ, R114.H0_H0 ;  /* 0x20000072ff347230 */ /* 0x000fe20000004100 */
[----:B------:R-:W-:Y:S01]  /*5660*/  F2FP.F16.F32.PACK_AB R34, R59, R58 ;  /* 0x0000003a3b22723e */ /* 0x000fe200000000ff */
[----:B------:R-:W-:-:S02]  /*5670*/  HADD2.F32 R32, -RZ, R110.H0_H0 ;  /* 0x2000006eff207230 */ /* 0x000fc40000004100 */
[----:B------:R-:W-:Y:S01]  /*5680*/  FFMA.FTZ R38, R54, R33, R224 ;  /* 0x0000002136267223 */ /* 0x000fe200000100e0 */
[----:B------:R-:W-:Y:S02]  /*5690*/  HADD2.F32 R33, -RZ, R109.H1_H1 ;  /* 0x3000006dff217230 */ /* 0x000fe40000004100 */
[C---:B------:R-:W-:Y:S01]  /*56a0*/  FFMA.FTZ R52, R63.reuse, R52, R162 ;  /* 0x000000343f347223 */ /* 0x040fe200000100a2 */
[----:B------:R-:W-:Y:S02]  /*56b0*/  HADD2.F32 R35, -RZ, R111.H1_H1 ;  /* 0x3000006fff237230 */ /* 0x000fe40000004100 */
[----:B------:R-:W-:Y:S01]  /*56c0*/  FFMA.FTZ R63, R63, R32, R221 ;  /* 0x000000203f3f7223 */ /* 0x000fe200000100dd */
[----:B------:R-:W-:Y:S02]  /*56d0*/  HADD2.F32 R54, -RZ, R113.H0_H0 ;  /* 0x20000071ff367230 */ /* 0x000fe40000004100 */
[----:B------:R-:W-:Y:S01]  /*56e0*/  FFMA.FTZ R50, R50, R33, R222 ;  /* 0x0000002132327223 */ /* 0x000fe200000100de */
[----:B------:R-:W-:Y:S01]  /*56f0*/  HADD2.F32 R32, -RZ, R109.H0_H0 ;  /* 0x2000006dff207230 */ /* 0x000fe20000004100 */
[----:B------:R-:W-:Y:S01]  /*5700*/  F2FP.F16.F32.PACK_AB R33, R68, R57 ;  /* 0x000000394421723e */ /* 0x000fe200000000ff */
[----:B------:R-:W-:Y:S01]  /*5710*/  FFMA.FTZ R36, R43, R35, R226 ;  /* 0x000000232b247223 */ /* 0x000fe200000100e2 */
[----:B------:R-:W-:Y:S01]  /*5720*/  IADD3 R57, R243, 0x180, RZ ;  /* 0x00000180f3397810 */ /* 0x000fe20007ffe0ff */
[----:B------:R-:W-:Y:S01]  /*5730*/  FFMA.FTZ R54, R61, R54, R160 ;  /* 0x000000363d367223 */ /* 0x000fe200000100a0 */
[----:B------:R-:W-:Y:S01]  /*5740*/  F2FP.F16.F32.PACK_AB R35, R56, R51 ;  /* 0x000000333823723e */ /* 0x000fe200000000ff */
[----:B------:R-:W-:-:S02]  /*5750*/  HADD2.F32 R43, -RZ, R108.H1_H1 ;  /* 0x3000006cff2b7230 */ /* 0x000fc40000004100 */
[----:B------:R-:W-:Y:S01]  /*5760*/  FFMA.FTZ R61, R61, R32, R219 ;  /* 0x000000203d3d7223 */ /* 0x000fe200000100db */
[----:B------:R-:W-:Y:S01]  /*5770*/  HADD2.F32 R51, -RZ, R103.H1_H1 ;  /* 0x30000067ff337230 */ /* 0x000fe20000004100 */
[----:B------:R-:W-:Y:S01]  /*5780*/  F2FP.F16.F32.PACK_AB R32, R65, R40 ;  /* 0x000000284120723e */ /* 0x000fe200000000ff */
[----:B------:R-:W-:-:S04]  /*5790*/  IMAD.WIDE.U32 R58, R57, 0x10, R190 ;  /* 0x00000010393a7825 */ /* 0x000fc800078e00be */
[C---:B------:R-:W-:Y:S01]  /*57a0*/  FFMA.FTZ R155, R42.reuse, R155, R159 ;  /* 0x0000009b2a9b7223 */ /* 0x040fe2000001009f */
[----:B------:R-:W-:Y:S01]  /*57b0*/  FFMA.FTZ R56, R42, R43, R220 ;  /* 0x0000002b2a387223 */ /* 0x000fe200000100dc */
[----:B------:R-:W-:Y:S01]  /*57c0*/  FFMA.FTZ R42, R45, R51, R234 ;  /* 0x000000332d2a7223 */ /* 0x000fe200000100ea */
[----:B------:R-:W-:Y:S01]  /*57d0*/  HADD2.F32 R51, -RZ, R106.H0_H0 ;  /* 0x2000006aff337230 */ /* 0x000fe20000004100 */
[----:B------:R0:W-:Y:S01]  /*57e0*/  STG.E.128 desc[UR4][R58.64], R32 ;  /* 0x000000203a007986 */ /* 0x0001e2000c101d04 */
[----:B------:R-:W-:Y:S02]  /*57f0*/  HADD2.F32 R68, -RZ, R112.H0_H0 ;  /* 0x20000070ff447230 */ /* 0x000fe40000004100 */
[----:B------:R-:W-:Y:S01]  /*5800*/  FFMA.FTZ R79, R79, R74, R223 ;  /* 0x0000004a4f4f7223 */ /* 0x000fe200000100df */
[----:B------:R-:W-:Y:S02]  /*5810*/  HADD2.F32 R40, -RZ, R108.H0_H0 ;  /* 0x2000006cff287230 */ /* 0x000fe40000004100 */
[----:B------:R-:W-:Y:S01]  /*5820*/  FFMA.FTZ R51, R60, R51, R169 ;  /* 0x000000333c337223 */ /* 0x000fe200000100a9 */
[----:B------:R-:W-:-:S02]  /*5830*/  HADD2.F32 R47, -RZ, R107.H1_H1 ;  /* 0x3000006bff2f7230 */ /* 0x000fc40000004100 */
[C---:B------:R-:W-:Y:S01]  /*5840*/  FFMA.FTZ R68, R77.reuse, R68, R158 ;  /* 0x000000444d447223 */ /* 0x040fe2000001009e */
[----:B------:R-:W-:Y:S02]  /*5850*/  HADD2.F32 R74, -RZ, R103.H0_H0 ;  /* 0x20000067ff4a7230 */ /* 0x000fe40000004100 */
[----:B------:R-:W-:Y:S01]  /*5860*/  FFMA.FTZ R77, R77, R40, R217 ;  /* 0x000000284d4d7223 */ /* 0x000fe200000100d9 */
[----:B------:R-:W-:Y:S02]  /*5870*/  HADD2.F32 R40, -RZ, R107.H0_H0 ;  /* 0x2000006bff287230 */ /* 0x000fe40000004100 */
[----:B------:R-:W-:Y:S01]  /*5880*/  FFMA.FTZ R47, R45, R47, R174 ;  /* 0x0000002f2d2f7223 */ /* 0x000fe200000100ae */
[----:B------:R-:W-:Y:S02]  /*5890*/  HADD2.F32 R65, -RZ, R105.H1_H1 ;  /* 0x30000069ff417230 */ /* 0x000fe40000004100 */
[----:B------:R-:W-:Y:S01]  /*58a0*/  FFMA.FTZ R43, R62, R74, R231 ;  /* 0x0000004a3e2b7223 */ /* 0x000fe200000100e7 */
[----:B------:R-:W-:-:S02]  /*58b0*/  HADD2.F32 R45, -RZ, R101.H1_H1 ;  /* 0x30000065ff2d7230 */ /* 0x000fc40000004100 */
[----:B------:R-:W-:Y:S01]  /*58c0*/  FFMA.FTZ R40, R62, R40, R171 ;  /* 0x000000283e287223 */ /* 0x000fe200000100ab */
[----:B------:R-:W-:Y:S02]  /*58d0*/  HADD2.F32 R69, -RZ, R98.H1_H1 ;  /* 0x30000062ff457230 */ /* 0x000fe40000004100 */
[C---:B------:R-:W-:Y:S01]  /*58e0*/  FFMA.FTZ R65, R39.reuse, R65, R170 ;  /* 0x0000004127417223 */ /* 0x040fe200000100aa */
[----:B------:R-:W-:Y:S01]  /*58f0*/  HADD2.F32 R62, -RZ, R101.H0_H0 ;  /* 0x20000065ff3e7230 */ /* 0x000fe20000004100 */
[----:B0-----:R-:W-:Y:S01]  /*5900*/  F2FP.F16.F32.PACK_AB R34, R66, R73 ;  /* 0x000000494222723e */ /* 0x001fe200000000ff */
[----:B------:R-:W-:Y:S01]  /*5910*/  HADD2.F32 R32, -RZ, R102.H0_H0 ;  /* 0x20000066ff207230 */ /* 0x000fe20000004100 */
[----:B------:R-:W-:Y:S01]  /*5920*/  F2FP.F16.F32.PACK_AB R35, R64, R75 ;  /* 0x0000004b4023723e */ /* 0x000fe200000000ff */
[----:B------:R-:W-:Y:S02]  /*5930*/  HADD2.F32 R58, -RZ, R106.H1_H1 ;  /* 0x3000006aff3a7230 */ /* 0x000fe40000004100 */
[----:B------:R-:W-:Y:S01]  /*5940*/  FFMA.FTZ R45, R39, R45, R230 ;  /* 0x0000002d272d7223 */ /* 0x000fe200000100e6 */
[----:B------:R-:W-:-:S02]  /*5950*/  HADD2.F32 R33, -RZ, R102.H1_H1 ;  /* 0x30000066ff217230 */ /* 0x000fc40000004100 */
[----:B------:R-:W-:Y:S01]  /*5960*/  FFMA.FTZ R60, R60, R32, R229 ;  /* 0x000000203c3c7223 */ /* 0x000fe200000100e5 */
[----:B------:R-:W-:Y:S01]  /*5970*/  F2FP.F16.F32.PACK_AB R32, R72, R67 ;  /* 0x000000434820723e */ /* 0x000fe200000000ff */
[----:B------:R-:W-:Y:S01]  /*5980*/  FFMA.FTZ R58, R41, R58, R172 ;  /* 0x0000003a293a7223 */ /* 0x000fe200000100ac */
[----:B------:R-:W-:-:S04]  /*5990*/  IMAD.WIDE.U32 R72, R57, 0x10, R244 ;  /* 0x0000001039487825 */ /* 0x000fc800078e00f4 */
[----:B------:R-:W-:Y:S01]  /*59a0*/  FFMA.FTZ R41, R41, R33, R232 ;  /* 0x0000002129297223 */ /* 0x000fe200000100e8 */
[----:B------:R-:W-:Y:S01]  /*59b0*/  F2FP.F16.F32.PACK_AB R33, R70, R71 ;  /* 0x000000474621723e */ /* 0x000fe200000000ff */
[----:B------:R-:W-:Y:S01]  /*59c0*/  FFMA.FTZ R69, R153, R69, R180 ;  /* 0x0000004599457223 */ /* 0x000fe200000100b4 */
[----:B------:R-:W-:Y:S01]  /*59d0*/  HADD2.F32 R57, -RZ, R99.H0_H0 ;  /* 0x20000063ff397230 */ /* 0x000fe20000004100 */
[----:B------:R-:W-:Y:S01]  /*59e0*/  F2FP.F16.F32.PACK_AB R43, R42, R43 ;  /* 0x0000002b2a2b723e */ /* 0x000fe200000000ff */
[----:B------:R-:W-:Y:S01]  /*59f0*/  HADD2.F32 R66, -RZ, R95.H0_H0 ;  /* 0x2000005fff427230 */ /* 0x000fe20000004100 */
[----:B------:R0:W-:Y:S01]  /*5a00*/  STG.E.128 desc[UR4][R72.64], R32 ;  /* 0x0000002048007986 */ /* 0x0001e2000c101d04 */
[----:B------:R-:W-:Y:S02]  /*5a10*/  HADD2.F32 R64, -RZ, R105.H0_H0 ;  /* 0x20000069ff407230 */ /* 0x000fe40000004100 */
[----:B------:R-:W-:Y:S01]  /*5a20*/  FFMA.FTZ R57, R154, R57, R179 ;  /* 0x000000399a397223 */ /* 0x000fe200000100b3 */
[----:B------:R-:W-:-:S02]  /*5a30*/  HADD2.F32 R70, -RZ, R104.H1_H1 ;  /* 0x30000068ff467230 */ /* 0x000fc40000004100 */
[----:B------:R-:W-:Y:S01]  /*5a40*/  FFMA.FTZ R154, R154, R66, R239 ;  /* 0x000000429a9a7223 */ /* 0x000fe200000100ef */
[----:B------:R-:W-:Y:S02]  /*5a50*/  HADD2.F32 R67, -RZ, R100.H1_H1 ;  /* 0x30000064ff437230 */ /* 0x000fe40000004100 */
[C---:B------:R-:W-:Y:S01]  /*5a60*/  FFMA.FTZ R64, R48.reuse, R64, R167 ;  /* 0x0000004030407223 */ /* 0x040fe200000100a7 */
[----:B------:R-:W-:Y:S02]  /*5a70*/  HADD2.F32 R66, -RZ, R98.H0_H0 ;  /* 0x20000062ff427230 */ /* 0x000fe40000004100 */
[----:B------:R-:W-:Y:S01]  /*5a80*/  FFMA.FTZ R48, R48, R62, R227 ;  /* 0x0000003e30307223 */ /* 0x000fe200000100e3 */
[----:B------:R-:W-:Y:S02]  /*5a90*/  HADD2.F32 R39, -RZ, R104.H0_H0 ;  /* 0x20000068ff277230 */ /* 0x000fe40000004100 */
[----:B------:R-:W-:Y:S01]  /*5aa0*/  FFMA.FTZ R70, R37, R70, R168 ;  /* 0x0000004625467223 */ /* 0x000fe200000100a8 */
[----:B------:R-:W-:-:S02]  /*5ab0*/  HADD2.F32 R62, -RZ, R100.H0_H0 ;  /* 0x20000064ff3e7230 */ /* 0x000fc40000004100 */
[----:B------:R-:W-:Y:S01]  /*5ac0*/  FFMA.FTZ R67, R37, R67, R228 ;  /* 0x0000004325437223 */ /* 0x000fe200000100e4 */
[----:B------:R-:W-:Y:S02]  /*5ad0*/  HADD2.F32 R37, -RZ, R93.H1_H1 ;  /* 0x3000005dff257230 */ /* 0x000fe40000004100 */
[----:B------:R-:W-:Y:S01]  /*5ae0*/  FFMA.FTZ R66, R152, R66, R177 ;  /* 0x0000004298427223 */ /* 0x000fe200000100b1 */
[C---:B------:R-:W-:Y:S01]  /*5af0*/  FFMA.FTZ R39, R44.reuse, R39, R165 ;  /* 0x000000272c277223 */ /* 0x040fe200000100a5 */
[----:B------:R-:W-:Y:S01]  /*5b00*/  FFMA.FTZ R44, R44, R62, R225 ;  /* 0x0000003e2c2c7223 */ /* 0x000fe200000100e1 */
[----:B------:R-:W-:Y:S01]  /*5b10*/  HADD2.F32 R71, -RZ, R97.H1_H1 ;  /* 0x30000061ff477230 */ /* 0x000fe20000004100 */
[----:B0-----:R-:W-:Y:S01]  /*5b20*/  IADD3 R73, R243, 0x200, RZ ;  /* 0x00000200f3497810 */ /* 0x001fe20007ffe0ff */
[----:B------:R-:W-:Y:S01]  /*5b30*/  HADD2.F32 R33, -RZ, R94.H1_H1 ;  /* 0x3000005eff217230 */ /* 0x000fe20000004100 */
[----:B------:R-:W-:Y:S01]  /*5b40*/  F2FP.F16.F32.PACK_AB R35, R49, R46 ;  /* 0x0000002e3123723e */ /* 0x000fe200000000ff */
[----:B------:R-:W-:-:S02]  /*5b50*/  HADD2.F32 R34, -RZ, R95.H1_H1 ;  /* 0x3000005fff227230 */ /* 0x000fc40000004100 */
[----:B------:R-:W-:Y:S01]  /*5b60*/  FFMA.FTZ R71, R151, R71, R178 ;  /* 0x0000004797477223 */ /* 0x000fe200000100b2 */
[----:B------:R-:W-:Y:S02]  /*5b70*/  HADD2.F32 R32, -RZ, R94.H0_H0 ;  /* 0x2000005eff207230 */ /* 0x000fe40000004100 */
[----:B------:R-:W-:Y:S01]  /*5b80*/  FFMA.FTZ R153, R153, R33, R240 ;  /* 0x0000002199997223 */ /* 0x000fe200000100f0 */
[----:B------:R-:W-:Y:S01]  /*5b90*/  F2FP.F16.F32.PACK_AB R33, R55, R54 ;  /* 0x000000363721723e */ /* 0x000fe200000000ff */
[----:B------:R-:W-:Y:S02]  /*5ba0*/  HADD2.F32 R54, -RZ, R93.H0_H0 ;  /* 0x2000005dff367230 */ /* 0x000fe40000004100 */
[----:B------:R-:W-:Y:S01]  /*5bb0*/  FFMA.FTZ R59, R188, R34, R241 ;  /* 0x00000022bc3b7223 */ /* 0x000fe200000100f1 */
[----:B------:R-:W-:Y:S01]  /*5bc0*/  FFMA.FTZ R152, R152, R32, R237 ;  /* 0x0000002098987223 */ /* 0x000fe200000100ed */
[----:B------:R-:W-:Y:S01]  /*5bd0*/  F2FP.F16.F32.PACK_AB R32, R155, R68 ;  /* 0x000000449b20723e */ /* 0x000fe200000000ff */
[----:B------:R-:W-:Y:S01]  /*5be0*/  HADD2.F32 R46, -RZ, R97.H0_H0 ;  /* 0x20000061ff2e7230 */ /* 0x000fe20000004100 */
[----:B------:R-:W-:Y:S01]  /*5bf0*/  F2FP.F16.F32.PACK_AB R34, R53, R52 ;  /* 0x000000343522723e */ /* 0x000fe200000000ff */
[----:B------:R-:W-:-:S02]  /*5c00*/  HADD2.F32 R62, -RZ, R99.H1_H1 ;  /* 0x30000063ff3e7230 */ /* 0x000fc40000004100 */
[----:B------:R-:W-:Y:S01]  /*5c10*/  FFMA.FTZ R49, R150, R54, R235 ;  /* 0x0000003696317223 */ /* 0x000fe200000100eb */
[----:B------:R-:W-:-:S04]  /*5c20*/  IMAD.WIDE.U32 R52, R73, 0x10, R190 ;  /* 0x0000001049347825 */ /* 0x000fc800078e00be */
[----:B------:R-:W-:Y:S01]  /*5c30*/  FFMA.FTZ R68, R151, R37, R238 ;  /* 0x0000002597447223 */ /* 0x000fe200000100ee */
[C---:B------:R-:W-:Y:S01]  /*5c40*/  IADD3 R55, R243.reuse, 0x280, RZ ;  /* 0x00000280f3377810 */ /* 0x040fe20007ffe0ff */
[----:B------:R-:W-:Y:S01]  /*5c50*/  FFMA.FTZ R46, R150, R46, R175 ;  /* 0x0000002e962e7223 */ /* 0x000fe200000100af */
[--C-:B------:R-:W-:Y:S02]  /*5c60*/  HADD2.F32 R74, -RZ, R96.reuse.H0_H0 ;  /* 0x20000060ff4a7230 */ /* 0x100fe40000004100 */
[----:B------:R-:W-:Y:S01]  /*5c70*/  FFMA.FTZ R62, R188, R62, R181 ;  /* 0x0000003ebc3e7223 */ /* 0x000fe200000100b5 */
[----:B------:R-:W-:Y:S01]  /*5c80*/  HADD2.F32 R75, -RZ, R96.H1_H1 ;  /* 0x30000060ff4b7230 */ /* 0x000fe20000004100 */
[----:B------:R0:W-:Y:S01]  /*5c90*/  STG.E.128 desc[UR4][R52.64], R32 ;  /* 0x0000002034007986 */ /* 0x0001e2000c101d04 */
[--C-:B------:R-:W-:Y:S01]  /*5ca0*/  HADD2.F32 R54, -RZ, R92.reuse.H0_H0 ;  /* 0x2000005cff367230 */ /* 0x100fe20000004100 */
[----:B------:R-:W-:Y:S01]  /*5cb0*/  IADD3 R243, R243, 0x300, RZ ;  /* 0x00000300f3f37810 */ /* 0x000fe20007ffe0ff */
[----:B------:R-:W-:-:S02]  /*5cc0*/  HADD2.F32 R37, -RZ, R92.H1_H1 ;  /* 0x3000005cff257230 */ /* 0x000fc40000004100 */
[C---:B------:R-:W-:Y:S01]  /*5cd0*/  FFMA.FTZ R74, R148.reuse, R74, R173 ;  /* 0x0000004a944a7223 */ /* 0x040fe200000100ad */
[----:B------:R-:W-:Y:S01]  /*5ce0*/  FFMA.FTZ R75, R149, R75, R176 ;  /* 0x0000004b954b7223 */ /* 0x000fe200000100b0 */
[----:B------:R-:W-:Y:S01]  /*5cf0*/  FFMA.FTZ R148, R148, R54, R233 ;  /* 0x0000003694947223 */ /* 0x000fe200000100e9 */
[----:B------:R-:W-:-:S04]  /*5d00*/  IMAD.WIDE.U32 R72, R73, 0x10, R244 ;  /* 0x0000001049487825 */ /* 0x000fc800078e00f4 */
[----:B------:R-:W-:Y:S01]  /*5d10*/  FFMA.FTZ R149, R149, R37, R236 ;  /* 0x0000002595957223 */ /* 0x000fe200000100ec */
[----:B------:R-:W-:Y:S02]  /*5d20*/  F2FP.F16.F32.PACK_AB R42, R41, R60 ;  /* 0x0000003c292a723e */ /* 0x000fe400000000ff */
[----:B------:R-:W-:Y:S02]  /*5d30*/  F2FP.F16.F32.PACK_AB R37, R65, R64 ;  /* 0x000000404125723e */ /* 0x000fe400000000ff */
[----:B------:R-:W-:Y:S02]  /*5d40*/  F2FP.F16.F32.PACK_AB R41, R45, R48 ;  /* 0x000000302d29723e */ /* 0x000fe400000000ff */
[----:B------:R-:W-:Y:S02]  /*5d50*/  F2FP.F16.F32.PACK_AB R45, R71, R46 ;  /* 0x0000002e472d723e */ /* 0x000fe400000000ff */
[----:B------:R-:W-:Y:S01]  /*5d60*/  F2FP.F16.F32.PACK_AB R46, R69, R66 ;  /* 0x00000042452e723e */ /* 0x000fe200000000ff */
[----:B0-----:R-:W-:Y:S01]  /*5d70*/  IMAD.WIDE.U32 R52, R55, 0x10, R190 ;  /* 0x0000001037347825 */ /* 0x001fe200078e00be */
[----:B------:R-:W-:-:S02]  /*5d80*/  F2FP.F16.F32.PACK_AB R35, R36, R79 ;  /* 0x0000004f2423723e */ /* 0x000fc400000000ff */
[----:B------:R-:W-:Y:S01]  /*5d90*/  F2FP.F16.F32.PACK_AB R34, R38, R63 ;  /* 0x0000003f2622723e */ /* 0x000fe200000000ff */
[----:B------:R-:W-:Y:S01]  /*5da0*/  IMAD.WIDE.U32 R54, R55, 0x10, R244 ;  /* 0x0000001037367825 */ /* 0x000fe200078e00f4 */
[----:B------:R-:W-:Y:S02]  /*5db0*/  F2FP.F16.F32.PACK_AB R33, R50, R61 ;  /* 0x0000003d3221723e */ /* 0x000fe400000000ff */
[----:B------:R-:W-:Y:S01]  /*5dc0*/  F2FP.F16.F32.PACK_AB R32, R56, R77 ;  /* 0x0000004d3820723e */ /* 0x000fe200000000ff */
[C---:B------:R-:W-:Y:S01]  /*5dd0*/  IMAD.WIDE.U32 R190, R243.reuse, 0x10, R190 ;  /* 0x00000010f3be7825 */ /* 0x040fe200078e00be */
[----:B------:R-:W-:Y:S02]  /*5de0*/  F2FP.F16.F32.PACK_AB R36, R70, R39 ;  /* 0x000000274624723e */ /* 0x000fe400000000ff */
[----:B------:R-:W-:Y:S01]  /*5df0*/  F2FP.F16.F32.PACK_AB R38, R58, R51 ;  /* 0x000000333a26723e */ /* 0x000fe200000000ff */
[----:B------:R-:W-:Y:S01]  /*5e00*/  IMAD.WIDE.U32 R244, R243, 0x10, R244 ;  /* 0x00000010f3f47825 */ /* 0x000fe200078e00f4 */
[----:B------:R-:W-:Y:S01]  /*5e10*/  F2FP.F16.F32.PACK_AB R39, R47, R40 ;  /* 0x000000282f27723e */ /* 0x000fe200000000ff */
[----:B------:R0:W-:Y:S01]  /*5e20*/  STG.E.128 desc[UR4][R72.64], R32 ;  /* 0x0000002048007986 */ /* 0x0001e2000c101d04 */
[----:B------:R-:W-:-:S02]  /*5e30*/  F2FP.F16.F32.PACK_AB R40, R67, R44 ;  /* 0x0000002c4328723e */ /* 0x000fc400000000ff */
        /* <DEDUP_REMOVED lines=9> */
[----:B------:R-:W-:-:S03]  /*5ed0*/  SEL R188, RZ, 0x1, P1 ;  /* 0x00000001ffbc7807 */ /* 0x000fc60000800000 */
[----:B------:R0:W-:Y:S01]  /*5ee0*/  STG.E.128 desc[UR4][R244.64], R48 ;  /* 0x00000030f4007986 */ /* 0x0001e2000c101d04 */
[----:B------:R-:W-:Y:S05]  /*5ef0*/  @!P2 BRA `(.L_x_28101) ;  /* 0xffffffb00070a947 */ /* 0x000fea000383ffff */
[----:B------:R-:W-:Y:S05]  /*5f00*/  EXIT ;  /* 0x000000000000794d */ /* 0x000fea0003800000 */
.L_x_28100:
[----:B------:R-:W-:Y:S01]  /*5f10*/  HFMA2.MMA R247, -RZ, RZ, 0, 5.9604644775390625e-08 ;  /* 0x00000001fff77435 */ /* 0x000fe200000001ff */
[----:B------:R-:W-:Y:S02]  /*5f20*/  MOV R246, 0x1f ;  /* 0x0000001f00f67802 */ /* 0x000fe40000000f00 */
[----:B------:R-:W-:-:S08]  /*5f30*/  MOV R191, 0xffffffff ;  /* 0xffffffff00bf7802 */ /* 0x000fd00000000f00 */
[----:B-----5:R-:W-:Y:S05]  /*5f40*/  WARPSYNC.COLLECTIVE R191, `(.L_x_28102) ;  /* 0x00000000bf087348 */ /* 0x020fea0003c00000 */
[----:B------:R0:W1:Y:S02]  /*5f50*/  SHFL.BFLY P4, R189, R248, R247, R246 ;  /* 0x0c0000f7f8bd7389 */ /* 0x00006400000800f6 */
[----:B01---5:R-:W-:Y:S01]  /*5f60*/  ENDCOLLECTIVE ;  /* 0x000000000000791b */ /* 0x023fe20003800000 */
.L_x_28102:
[----:B------:R-:W-:Y:S01]  /*5f70*/  HFMA2.MMA R247, -RZ, RZ, 0, 1.1920928955078125e-07 ;  /* 0x00000002fff77435 */ /* 0x000fe200000001ff */
[----:B------:R-:W-:-:S05]  /*5f80*/  FADD.FTZ R249, R248, R189 ;  /* 0x000000bdf8f97221 */ /* 0x000fca0000010000 */
[----:B------:R-:W-:-:S07]  /*5f90*/  MOV R248, R249 ;  /* 0x000000f900f87202 */ /* 0x000fce0000000f00 */
[----:B------:R-:W-:Y:S05]  /*5fa0*/  WARPSYNC.COLLECTIVE R191, `(.L_x_28103) ;  /* 0x00000000bf087348 */ /* 0x000fea0003c00000 */
[----:B------:R0:W1:Y:S02]  /*5fb0*/  SHFL.BFLY P4, R189, R248, R247, R246 ;  /* 0x0c0000f7f8bd7389 */ /* 0x00006400000800f6 */
[----:B01----:R-:W-:Y:S01]  /*5fc0*/  ENDCOLLECTIVE ;  /* 0x000000000000791b */ /* 0x003fe20003800000 */
.L_x_28103:
[----:B------:R-:W-:Y:S01]  /*5fd0*/  HFMA2.MMA R247, -RZ, RZ, 0, 2.384185791015625e-07 ;  /* 0x00000004fff77435 */ /* 0x000fe200000001ff */
[----:B------:R-:W-:-:S05]  /*5fe0*/  FADD.FTZ R250, R249, R189 ;  /* 0x000000bdf9fa7221 */ /* 0x000fca0000010000 */
[----:B------:R-:W-:-:S07]  /*5ff0*/  MOV R248, R250 ;  /* 0x000000fa00f87202 */ /* 0x000fce0000000f00 */
[----:B------:R-:W-:Y:S05]  /*6000*/  WARPSYNC.COLLECTIVE R191, `(.L_x_28104) ;  /* 0x00000000bf087348 */ /* 0x000fea0003c00000 */
[----:B------:R0:W1:Y:S02]  /*6010*/  SHFL.BFLY P4, R189, R248, R247, R246 ;  /* 0x0c0000f7f8bd7389 */ /* 0x00006400000800f6 */
[----:B01----:R-:W-:Y:S01]  /*6020*/  ENDCOLLECTIVE ;  /* 0x000000000000791b */ /* 0x003fe20003800000 */
.L_x_28104:
[----:B------:R-:W-:Y:S01]  /*6030*/  HFMA2.MMA R247, -RZ, RZ, 0, 4.76837158203125e-07 ;  /* 0x00000008fff77435 */ /* 0x000fe200000001ff */
[----:B------:R-:W-:-:S05]  /*6040*/  FADD.FTZ R251, R250, R189 ;  /* 0x000000bdfafb7221 */ /* 0x000fca0000010000 */
[----:B------:R-:W-:-:S07]  /*6050*/  MOV R248, R251 ;  /* 0x000000fb00f87202 */ /* 0x000fce0000000f00 */
[----:B------:R-:W-:Y:S05]  /*6060*/  WARPSYNC.COLLECTIVE R191, `(.L_x_28105) ;  /* 0x00000000bf087348 */ /* 0x000fea0003c00000 */
[----:B------:R0:W1:Y:S02]  /*6070*/  SHFL.BFLY P4, R189, R248, R247, R246 ;  /* 0x0c0000f7f8bd7389 */ /* 0x00006400000800f6 */
[----:B01----:R-:W-:Y:S01]  /*6080*/  ENDCOLLECTIVE ;  /* 0x000000000000791b */ /* 0x003fe20003800000 */
.L_x_28105:
[----:B------:R-:W-:Y:S01]  /*6090*/  HFMA2.MMA R247, -RZ, RZ, 0, 9.5367431640625e-07 ;  /* 0x00000010fff77435 */ /* 0x000fe200000001ff */
[----:B------:R-:W-:-:S05]  /*60a0*/  FADD.FTZ R252, R251, R189 ;  /* 0x000000bdfbfc7221 */ /* 0x000fca0000010000 */
[----:B------:R-:W-:-:S07]  /*60b0*/  MOV R248, R252 ;  /* 0x000000fc00f87202 */ /* 0x000fce0000000f00 */
[----:B------:R-:W-:Y:S05]  /*60c0*/  WARPSYNC.COLLECTIVE R191, `(.L_x_28106) ;  /* 0x00000000bf087348 */ /* 0x000fea0003c00000 */
[----:B------:R0:W1:Y:S02]  /*60d0*/  SHFL.BFLY P4, R189, R248, R247, R246 ;  /* 0x0c0000f7f8bd7389 */ /* 0x00006400000800f6 */
[----:B01----:R-:W-:Y:S01]  /*60e0*/  ENDCOLLECTIVE ;  /* 0x000000000000791b */ /* 0x003fe20003800000 */
.L_x_28106:
        /* <DEDUP_REMOVED lines=119> */
.L_x_28107:
[----:B------:R-:W-:Y:S01]  /*6860*/  HFMA2.MMA R247, -RZ, RZ, 0, 1.1920928955078125e-07 ;  /* 0x00000002fff77435 */ /* 0x000fe200000001ff */
[----:B------:R-:W-:-:S05]  /*6870*/  FADD.FTZ R249, R248, R189 ;  /* 0x000000bdf8f97221 */ /* 0x000fca0000010000 */
[----:B------:R-:W-:-:S07]  /*6880*/  MOV R248, R249 ;  /* 0x000000f900f87202 */ /* 0x000fce0000000f00 */
[----:B------:R-:W-:Y:S05]  /*6890*/  WARPSYNC.COLLECTIVE R191, `(.L_x_28108) ;  /* 0x00000000bf087348 */ /* 0x000fea0003c00000 */
[----:B------:R0:W1:Y:S02]  /*68a0*/  SHFL.BFLY P4, R189, R248, R247, R246 ;  /* 0x0c0000f7f8bd7389 */ /* 0x00006400000800f6 */
[----:B01----:R-:W-:Y:S01]  /*68b0*/  ENDCOLLECTIVE ;  /* 0x000000000000791b */ /* 0x003fe20003800000 */
.L_x_28108:
[----:B------:R-:W-:Y:S01]  /*68c0*/  HFMA2.MMA R247, -RZ, RZ, 0, 2.384185791015625e-07 ;  /* 0x00000004fff77435 */ /* 0x000fe200000001ff */
[----:B------:R-:W-:-:S05]  /*68d0*/  FADD.FTZ R250, R249, R189 ;  /* 0x000000bdf9fa7221 */ /* 0x000fca0000010000 */
[----:B------:R-:W-:-:S07]  /*68e0*/  MOV R248, R250 ;  /* 0x000000fa00f87202 */ /* 0x000fce0000000f00 */
[----:B------:R-:W-:Y:S05]  /*68f0*/  WARPSYNC.COLLECTIVE R191, `(.L_x_28109) ;  /* 0x00000000bf087348 */ /* 0x000fea0003c00000 */
[----:B------:R0:W1:Y:S02]  /*6900*/  SHFL.BFLY P4, R189, R248, R247, R246 ;  /* 0x0c0000f7f8bd7389 */ /* 0x00006400000800f6 */
[----:B01----:R-:W-:Y:S01]  /*6910*/  ENDCOLLECTIVE ;  /* 0x000000000000791b */ /* 0x003fe20003800000 */
.L_x_28109:
[----:B------:R-:W-:Y:S01]  /*6920*/  HFMA2.MMA R247, -RZ, RZ, 0, 4.76837158203125e-07 ;  /* 0x00000008fff77435 */ /* 0x000fe200000001ff */
[----:B------:R-:W-:-:S05]  /*6930*/  FADD.FTZ R251, R250, R189 ;  /* 0x000000bdfafb7221 */ /* 0x000fca0000010000 */
[----:B------:R-:W-:-:S07]  /*6940*/  MOV R248, R251 ;  /* 0x000000fb00f87202 */ /* 0x000fce0000000f00 */
[----:B------:R-:W-:Y:S05]  /*6950*/  WARPSYNC.COLLECTIVE R191, `(.L_x_28110) ;  /* 0x00000000bf087348 */ /* 0x000fea0003c00000 */
[----:B------:R0:W1:Y:S02]  /*6960*/  SHFL.BFLY P4, R189, R248, R247, R246 ;  /* 0x0c0000f7f8bd7389 */ /* 0x00006400000800f6 */
[----:B01----:R-:W-:Y:S01]  /*6970*/  ENDCOLLECTIVE ;  /* 0x000000000000791b */ /* 0x003fe20003800000 */
.L_x_28110:
[----:B------:R-:W-:Y:S01]  /*6980*/  HFMA2.MMA R247, -RZ, RZ, 0, 9.5367431640625e-07 ;  /* 0x00000010fff77435 */ /* 0x000fe200000001ff */
[----:B------:R-:W-:-:S05]  /*6990*/  FADD.FTZ R252, R251, R189 ;  /* 0x000000bdfbfc7221 */ /* 0x000fca0000010000 */
[----:B------:R-:W-:-:S07]  /*69a0*/  MOV R248, R252 ;  /* 0x000000fc00f87202 */ /* 0x000fce0000000f00 */
[----:B------:R-:W-:Y:S05]  /*69b0*/  WARPSYNC.COLLECTIVE R191, `(.L_x_28111) ;  /* 0x00000000bf087348 */ /* 0x000fea0003c00000 */
[----:B------:R0:W1:Y:S02]  /*69c0*/  SHFL.BFLY P4, R189, R248, R247, R246 ;  /* 0x0c0000f7f8bd7389 */ /* 0x00006400000800f6 */
[----:B01----:R-:W-:Y:S01]  /*69d0*/  ENDCOLLECTIVE ;  /* 0x000000000000791b */ /* 0x003fe20003800000 */
.L_x_28111:
[----:B------:R-:W-:Y:S05]  /*69e0*/  BRA `(.L_x_28112) ;  /* 0xffffffd4006c7947 */ /* 0x000fea000383ffff */
.L_x_28113:
        /* <DEDUP_REMOVED lines=9> */
.L_x_41637:


//--------------------- .text._ZN10layer_norm31ln_parallel_residual_fwd_kernelINS_13Kernel_traitsI6__halfS2_fS2_fjLj7168ELj1ELj1ELj4ELj16ENS_18Kernel_traits_baseILj7168ES2_S2_fS2_fjLj128EEEEELb0ELb1ELb0EEEvNS_9FwdParamsE --------------------------
	.section	.text._ZN10layer_norm31ln_parallel_residual_fwd_kernelINS_13Kernel_traitsI6__halfS2_fS2_fjLj7168ELj1ELj1ELj4ELj16ENS_18Kernel_traits_baseILj7168ES2_S2_fS2_fjLj128EEEEELb0ELb1ELb0EEEvNS_9FwdParamsE,"ax",@progbits
	.align	128
        .global         _ZN10layer_norm31ln_parallel_residual_fwd_kernelINS_13Kernel_traitsI6__halfS2_fS2_fjLj7168ELj1ELj1ELj4ELj16ENS_18Kernel_traits_baseILj7168ES2_S2_fS2_fjLj128EEEEELb0ELb1ELb0EEEvNS_9FwdParamsE
        .type           _ZN10layer_norm31ln_parallel_residual_fwd_kernelINS_13Kernel_traitsI6__halfS2_fS2_fjLj7168ELj1ELj1ELj4ELj16ENS_18Kernel_traits_baseILj7168ES2_S2_fS2_fjLj128EEEEELb0ELb1ELb0EEEvNS_9FwdParamsE,@function
        .size           _ZN10layer_norm31ln_parallel_residual_fwd_kernelINS_13Kernel_traitsI6__halfS2_fS2_fjLj7168ELj1ELj1ELj4ELj16ENS_18Kernel_traits_baseILj7168ES2_S2_fS2_fjLj128EEEEELb0ELb1ELb0EEEvNS_9FwdParamsE,(.L_x_41638 - _ZN10layer_norm31ln_parallel_residual_fwd_kernelINS_13Kernel_traitsI6__halfS2_fS2_fjLj7168ELj1ELj1ELj4ELj16ENS_18Kernel_traits_baseILj7168ES2_S2_fS2_fjLj128EEEEELb0ELb1ELb0EEEvNS_9FwdParamsE)
        .other          _ZN10layer_norm31ln_parallel_residual_fwd_kernelINS_13Kernel_traitsI6__halfS2_fS2_fjLj7168ELj1ELj1ELj4ELj16ENS_18Kernel_traits_baseILj7168ES2_S2_fS2_fjLj128EEEEELb0ELb1ELb0EEEvNS_9FwdParamsE,@"STO_CUDA_ENTRY STV_DEFAULT"
_ZN10layer_norm31ln_parallel_residual_fwd_kernelINS_13Kernel_traitsI6__halfS2_fS2_fjLj7168ELj1ELj1ELj4ELj16ENS_18Kernel_traits_baseILj7168ES2_S2_fS2_fjLj128EEEEELb0ELb1ELb0EEEvNS_9FwdParamsE:
.text._ZN10layer_norm31ln_parallel_residual_fwd_kernelINS_13Kernel_traitsI6__halfS2_fS2_fjLj7168ELj1ELj1ELj4ELj16ENS_18Kernel_traits_baseILj7168ES2_S2_fS2_fjLj128EEEEELb0ELb1ELb0EEEvNS_9FwdParamsE:
        /* <DEDUP_REMOVED lines=37> */
.L_x_28115:
[----:B------:R-:W-:Y:S05]  /*0250*/  BSYNC B0 ;  /* 0x0000000000007941 */ /* 0x000fea0003800000 */
.L_x_28114:
        /* <DEDUP_REMOVED lines=14> */
.L_x_28117:
[----:B------:R-:W-:Y:S05]  /*0340*/  BSYNC B0 ;  /* 0x0000000000007941 */ /* 0x000fea0003800000 */
.L_x_28116:
        /* <DEDUP_REMOVED lines=14> */
.L_x_28119:
[----:B------:R-:W-:Y:S05]  /*0430*/  BSYNC B0 ;  /* 0x0000000000007941 */ /* 0x000fea0003800000 */
.L_x_28118:
        /* <DEDUP_REMOVED lines=14> */
.L_x_28121:
[----:B------:R-:W-:Y:S05]  /*0520*/  BSYNC B0 ;  /* 0x0000000000007941 */ /* 0x000fea0003800000 */
.L_x_28120:
        /* <DEDUP_REMOVED lines=14> */
.L_x_28123:
[----:B------:R-:W-:Y:S05]  /*0610*/  BSYNC B0 ;  /* 0x0000000000007941 */ /* 0x000fea0003800000 */
.L_x_28122:
        /* <DEDUP_REMOVED lines=17> */
.L_x_28125:
[----:B------:R-:W-:Y:S05]  /*0730*/  BSYNC B0 ;  /* 0x0000000000007941 */ /* 0x000fea0003800000 */
.L_x_28124:
        /* <DEDUP_REMOVED lines=16> */
.L_x_28127:
[----:B------:R-:W-:Y:S05]  /*0840*/  BSYNC B0 ;  /* 0x0000000000007941 */ /* 0x000fea0003800000 */
.L_x_28126:
[----:B------:R-:W0:Y:S02]  /*0850*/  S2UR UR6, SR_CTAID.X ;  /* 0x00000000000679c3 */ /* 0x000e240000002500 */
[----:B0-----:R-:W-:Y:S01]  /*0860*/  LEA.HI R191, R0, UR6, RZ, 0x19 ;  /* 0x0000000600bf7c11 */ /* 0x001fe2000f8fc8ff */
[----:B------:R-:W-:-:S03]  /*0870*/  ULDC UR6, c[0x0][0x214] ;  /* 0x0000850000067ab9 */ /* 0x000fc60000000800 */
[----:B------:R-:W-:-:S13]  /*0880*/  ISETP.GE.AND P1, PT, R191, UR6, PT ;  /* 0x00000006bf007c0c */ /* 0x000fda000bf26270 */
[----:B------:R-:W-:Y:S05]  /*0890*/  @P1 EXIT ;  /* 0x000000000000194d */ /* 0x000fea0003800000 */
[----:B------:R-:W-:Y:S01]  /*08a0*/  SHF.R.S32.HI R84, RZ, 0x3, R84 ;  /* 0x00000003ff547819 */ /* 0x000fe20000011454 */
[--C-:B-----5:R-:W-:Y:S01]  /*08b0*/  HADD2.F32 R174, -RZ, R48.reuse.H0_H0 ;  /* 0x20000030ffae7230 */ /* 0x120fe20000004100 */
[----:B------:R-:W-:Y:S01]  /*08c0*/  ULDC.U8 UR6, c[0x0][0x2a0] ;  /* 0x0000a80000067ab9 */ /* 0x000fe20000000000 */
[----:B------:R-:W-:Y:S01]  /*08d0*/  HADD2.F32 R177, -RZ, R48.H1_H1 ;  /* 0x30000030ffb17230 */ /* 0x000fe20000004100 */
[----:B------:R-:W-:Y:S01]  /*08e0*/  LOP3.LUT R48, R84, 0x7f, RZ, 0xc0, !PT ;  /* 0x0000007f54307812 */ /* 0x000fe200078ec0ff */
[--C-:B------:R-:W-:Y:S01]  /*08f0*/  HADD2.F32 R175, -RZ, R49.reuse.H0_H0 ;  /* 0x20000031ffaf7230 */ /* 0x100fe20000004100 */
[----:B------:R-:W-:Y:S01]  /*0900*/  SHF.R.U32.HI R84, RZ, 0x2, R84 ;  /* 0x00000002ff547819 */ /* 0x000fe20000011654 */
[----:B------:R-:W-:Y:S01]  /*0910*/  HADD2.F32 R179, -RZ, R49.H1_H1 ;  /* 0x30000031ffb37230 */ /* 0x000fe20000004100 */
[----:B------:R-:W-:Y:S01]  /*0920*/  LOP3.LUT R49, R0, 0x60, RZ, 0xc0, !PT ;  /* 0x0000006000317812 */ /* 0x000fe200078ec0ff */
[--C-:B------:R-:W-:Y:S01]  /*0930*/  HADD2.F32 R155, -RZ, R56.reuse.H0_H0 ;  /* 0x20000038ff9b7230 */ /* 0x100fe20000004100 */
[----:B------:R-:W-:Y:S01]  /*0940*/  LOP3.LUT R84, R84, 0x3fffffe0, RZ, 0xc0, !PT ;  /* 0x3fffffe054547812 */ /* 0x000fe200078ec0ff */
[----:B------:R-:W-:Y:S01]  /*0950*/  HADD2.F32 R159, -RZ, R56.H1_H1 ;  /* 0x30000038ff9f7230 */ /* 0x000fe20000004100 */
[----:B------:R-:W-:Y:S01]  /*0960*/  VIADDMNMX R49, R48, -R49, RZ, !PT ;  /* 0x8000003130317246 */ /* 0x000fe200078001ff */
[--C-:B------:R-:W-:Y:S01]  /*0970*/  HADD2.F32 R158, -RZ, R57.reuse.H0_H0 ;  /* 0x20000039ff9e7230 */ /* 0x100fe20000004100 */
[----:B------:R-:W-:Y:S01]  /*0980*/  SHF.L.U32 R56, R0, 0x5, RZ ;  /* 0x0000000500387819 */ /* 0x000fe200000006ff */
[----:B------:R-:W-:Y:S01]  /*0990*/  HADD2.F32 R161, -RZ, R57.H1_H1 ;  /* 0x30000039ffa17230 */ /* 0x000fe20000004100 */
[----:B------:R-:W-:Y:S01]  /*09a0*/  VIMNMX R49, R49, 0x20, PT ;  /* 0x0000002031317848 */ /* 0x000fe20003fe0100 */
[--C-:B------:R-:W-:Y:S01]  /*09b0*/  HADD2.F32 R5, -RZ, R12.reuse.H0_H0 ;  /* 0x2000000cff057230 */ /* 0x100fe20000004100 */
[----:B------:R-:W-:Y:S01]  /*09c0*/  LOP3.LUT R57, R56, 0x3e0, RZ, 0xc0, !PT ;  /* 0x000003e038397812 */ /* 0x000fe200078ec0ff */
[----:B------:R-:W-:Y:S01]  /*09d0*/  HADD2.F32 R6, -RZ, R12.H1_H1 ;  /* 0x3000000cff067230 */ /* 0x000fe20000004100 */
[----:B------:R-:W-:Y:S01]  /*09e0*/  IADD3 R49, R49, R84, RZ ;  /* 0x0000005431317210 */ /* 0x000fe20007ffe0ff */
[--C-:B------:R-:W-:Y:S01]  /*09f0*/  HADD2.F32 R7, -RZ, R13.reuse.H0_H0 ;  /* 0x2000000dff077230 */ /* 0x100fe20000004100 */
[----:B------:R-:W-:Y:S01]  /*0a00*/  ISETP.NE.AND P1, PT, RZ, UR6, PT ;  /* 0x00000006ff007c0c */ /* 0x000fe2000bf25270 */
[----:B------:R-:W-:Y:S01]  /*0a10*/  HADD2.F32 R8, -RZ, R13.H1_H1 ;  /* 0x3000000dff087230 */ /* 0x000fe20000004100 */
[----:B------:R-:W-:Y:S01]  /*0a20*/  SHF.L.U32 R49, R49, 0x3, RZ ;  /* 0x0000000331317819 */ /* 0x000fe200000006ff */
[--C-:B------:R-:W-:Y:S01]  /*0a30*/  HADD2.F32 R9, -RZ, R14.reuse.H0_H0 ;  /* 0x2000000eff097230 */ /* 0x100fe20000004100 */
[----:B------:R-:W-:Y:S01]  /*0a40*/  VIADDMNMX R57, R48, -R57, RZ, !PT ;  /* 0x8000003930397246 */ /* 0x000fe200078001ff */
[----:B------:R-:W-:Y:S01]  /*0a50*/  HADD2.F32 R10, -RZ, R14.H1_H1 ;  /* 0x3000000eff0a7230 */ /* 0x000fe20000004100 */
[----:B------:R-:W-:Y:S01]  /*0a60*/  I2FP.F32.U32 R49, R49 ;  /* 0x0000003100317245 */ /* 0x000fe20000201000 */
[--C-:B------:R-:W-:Y:S01]  /*0a70*/  HADD2.F32 R11, -RZ, R15.reuse.H0_H0 ;  /* 0x2000000fff0b7230 */ /* 0x100fe20000004100 */
[----:B------:R-:W-:Y:S01]  /*0a80*/  VIMNMX R57, R57, 0x20, PT ;  /* 0x0000002039397848 */ /* 0x000fe20003fe0100 */
[----:B------:R-:W-:Y:S01]  /*0a90*/  HADD2.F32 R12, -RZ, R15.H1_H1 ;  /* 0x3000000fff0c7230 */ /* 0x000fe20000004100 */
[----:B------:R0:W1:Y:S01]  /*0aa0*/  MUFU.RCP R192, R49 ;  /* 0x0000003100c07308 */ /* 0x0000620000001000 */
[--C-:B------:R-:W-:Y:S01]  /*0ab0*/  HADD2.F32 R14, -RZ, R20.reuse.H0_H0 ;  /* 0x20000014ff0e7230 */ /* 0x100fe20000004100 */
[----:B------:R-:W-:Y:S01]  /*0ac0*/  IADD3 R57, R84, R57, RZ ;  /* 0x0000003954397210 */ /* 0x000fe20007ffe0ff */
[----:B------:R-:W-:Y:S01]  /*0ad0*/  HADD2.F32 R13, -RZ, R20.H1_H1 ;  /* 0x30000014ff0d7230 */ /* 0x000fe20000004100 */
[----:B------:R-:W-:Y:S01]  /*0ae0*/  LOP3.LUT R4, R4, 0xfffffdff, RZ, 0xc0, !PT ;  /* 0xfffffdff04047812 */ /* 0x000fe200078ec0ff */
[--C-:B------:R-:W-:Y:S01]  /*0af0*/  HADD2.F32 R16, -RZ, R21.reuse.H0_H0 ;  /* 0x20000015ff107230 */ /* 0x100fe20000004100 */
[----:B------:R-:W-:Y:S01]  /*0b00*/  HFMA2.MMA R118, -RZ, RZ, 0, 5.9604644775390625e-08 ;  /* 0x00000001ff767435 */ /* 0x000fe200000001ff */
[----:B------:R-:W-:Y:S01]  /*0b10*/  HADD2.F32 R15, -RZ, R21.H1_H1 ;  /* 0x30000015ff0f7230 */ /* 0x000fe20000004100 */
[----:B------:R-:W-:Y:S01]  /*0b20*/  SHF.L.U32 R193, R57, 0x3, RZ ;  /* 0x0000000339c17819 */ /* 0x000fe200000006ff */
[--C-:B------:R-:W-:Y:S01]  /*0b30*/  HADD2.F32 R18, -RZ, R22.reuse.H0_H0 ;  /* 0x20000016ff127230 */ /* 0x100fe20000004100 */
[----:B------:R-:W-:Y:S01]  /*0b40*/  @P1 LOP3.LUT R4, R4, 0x200, RZ, 0xfc, !PT ;  /* 0x0000020004041812 */ /* 0x000fe200078efcff */
[----:B------:R-:W-:Y:S01]  /*0b50*/  HADD2.F32 R17, -RZ, R22.H1_H1 ;  /* 0x30000016ff117230 */ /* 0x000fe20000004100 */
[----:B------:R-:W-:Y:S01]  /*0b60*/  ULDC UR16, c[0x0][0x218] ;  /* 0x0000860000107ab9 */ /* 0x000fe20000000800 */
[--C-:B------:R-:W-:Y:S01]  /*0b70*/  HADD2.F32 R20, -RZ, R23.reuse.H0_H0 ;  /* 0x20000017ff147230 */ /* 0x100fe20000004100 */
[----:B------:R-:W-:Y:S01]  /*0b80*/  ULDC UR7, c[0x0][0x290] ;  /* 0x0000a40000077ab9 */ /* 0x000fe20000000800 */
        /* <DEDUP_REMOVED lines=93> */
.L_x_28269:
        /* <DEDUP_REMOVED lines=22> */
[----:B------:R-:W-:Y:S01]  /*12c0*/  ISETP.NE.AND.EX P2, PT, RZ, UR9, PT, P2 ;  /* 0x00000009ff007c0c */ /* 0x000fe2000bf45320 */
[----:B--2---:R-:W-:-:S12]  /*12d0*/  HADD2.F32 R60, -RZ, R64.H0_H0 ;  /* 0x20000040ff3c7230 */ /* 0x004fd80000004100 */
[----:B0-----:R-:W-:Y:S05]  /*12e0*/  @P2 BRA `(.L_x_28130) ;  /* 0x00000000000c2947 */ /* 0x001fea0003800000 */
[----:B------:R-:W-:Y:S05]  /*12f0*/  @!P1 BRA `(.L_x_28131) ;  /* 0x0000000000149947 */ /* 0x000fea0003800000 */
[----:B-----5:R-:W-:Y:S01]  /*1300*/  FADD.FTZ R60, R52, R60 ;  /* 0x0000003c343c7221 */ /* 0x020fe20000010000 */
[----:B------:R-:W-:Y:S06]  /*1310*/  BRA `(.L_x_28131) ;  /* 0x00000000000c7947 */ /* 0x000fec0003800000 */
.L_x_28130:
[----:B-----5:R-:W-:-:S05]  /*1320*/  HADD2.F32 R61, -RZ, R48.H0_H0 ;  /* 0x20000030ff3d7230 */ /* 0x020fca0000004100 */
[----:B------:R-:W-:-:S04]  /*1330*/  FADD.FTZ R60, R61, R60 ;  /* 0x0000003c3d3c7221 */ /* 0x000fc80000010000 */
[----:B------:R-:W-:-:S07]  /*1340*/  @P1 FADD.FTZ R60, R52, R60 ;  /* 0x0000003c343c1221 */ /* 0x000fce0000010000 */
.L_x_28131:
[----:B------:R-:W-:Y:S01]  /*1350*/  HADD2.F32 R61, -RZ, R64.H1_H1 ;  /* 0x30000040ff3d7230 */ /* 0x000fe20000004100 */
[----:B------:R-:W-:Y:S06]  /*1360*/  @P2 BRA `(.L_x_28132) ;  /* 0x00000000000c2947 */ /* 0x000fec0003800000 */
[----:B------:R-:W-:Y:S05]  /*1370*/  @!P1 BRA `(.L_x_28133) ;  /* 0x0000000000149947 */ /* 0x000fea0003800000 */
[----:B-----5:R-:W-:Y:S01]  /*1380*/  FADD.FTZ R61, R53, R61 ;  /* 0x0000003d353d7221 */ /* 0x020fe20000010000 */
[----:B------:R-:W-:Y:S06]  /*1390*/  BRA `(.L_x_28133) ;  /* 0x00000000000c7947 */ /* 0x000fec0003800000 */
.L_x_28132:
[----:B-----5:R-:W-:-:S05]  /*13a0*/  HADD2.F32 R62, -RZ, R48.H1_H1 ;  /* 0x30000030ff3e7230 */ /* 0x020fca0000004100 */
[----:B------:R-:W-:-:S04]  /*13b0*/  FADD.FTZ R61, R62, R61 ;  /* 0x0000003d3e3d7221 */ /* 0x000fc80000010000 */
[----:B------:R-:W-:-:S07]  /*13c0*/  @P1 FADD.FTZ R61, R53, R61 ;  /* 0x0000003d353d1221 */ /* 0x000fce0000010000 */
.L_x_28133:
[----:B------:R-:W-:Y:S01]  /*13d0*/  HADD2.F32 R62, -RZ, R65.H0_H0 ;  /* 0x20000041ff3e7230 */ /* 0x000fe20000004100 */
[----:B------:R-:W-:Y:S06]  /*13e0*/  @P2 BRA `(.L_x_28134) ;  /* 0x00000000000c2947 */ /* 0x000fec0003800000 */
[----:B------:R-:W-:Y:S05]  /*13f0*/  @!P1 BRA `(.L_x_28135) ;  /* 0x0000000000149947 */ /* 0x000fea0003800000 */
[----:B-----5:R-:W-:Y:S01]  /*1400*/  FADD.FTZ R62, R54, R62 ;  /* 0x0000003e363e7221 */ /* 0x020fe20000010000 */
[----:B------:R-:W-:Y:S06]  /*1410*/  BRA `(.L_x_28135) ;  /* 0x00000000000c7947 */ /* 0x000fec0003800000 */
.L_x_28134:
[----:B-----5:R-:W-:-:S05]  /*1420*/  HADD2.F32 R63, -RZ, R49.H0_H0 ;  /* 0x20000031ff3f7230 */ /* 0x020fca0000004100 */
[----:B------:R-:W-:-:S04]  /*1430*/  FADD.FTZ R62, R63, R62 ;  /* 0x0000003e3f3e7221 */ /* 0x000fc80000010000 */
[----:B------:R-:W-:-:S07]  /*1440*/  @P1 FADD.FTZ R62, R54, R62 ;  /* 0x0000003e363e1221 */ /* 0x000fce0000010000 */
.L_x_28135:
[----:B------:R-:W-:Y:S01]  /*1450*/  HADD2.F32 R63, -RZ, R65.H1_H1 ;  /* 0x30000041ff3f7230 */ /* 0x000fe20000004100 */
[----:B------:R-:W-:Y:S06]  /*1460*/  @P2 BRA `(.L_x_28136) ;  /* 0x00000000000c2947 */ /* 0x000fec0003800000 */
[----:B------:R-:W-:Y:S05]  /*1470*/  @!P1 BRA `(.L_x_28137) ;  /* 0x0000000000149947 */ /* 0x000fea0003800000 */
[----:B-----5:R-:W-:Y:S01]  /*1480*/  FADD.FTZ R63, R55, R63 ;  /* 0x0000003f373f7221 */ /* 0x020fe20000010000 */
[----:B------:R-:W-:Y:S06]  /*1490*/  BRA `(.L_x_28137) ;  /* 0x00000000000c7947 */ /* 0x000fec0003800000 */
.L_x_28136:
[----:B-----5:R-:W-:-:S05]  /*14a0*/  HADD2.F32 R64, -RZ, R49.H1_H1 ;  /* 0x30000031ff407230 */ /* 0x020fca0000004100 */
[----:B------:R-:W-:-:S04]  /*14b0*/  FADD.FTZ R63, R64, R63 ;  /* 0x0000003f403f7221 */ /* 0x000fc80000010000 */
[----:B------:R-:W-:-:S07]  /*14c0*/  @P1 FADD.FTZ R63, R55, R63 ;  /* 0x0000003f373f1221 */ /* 0x000fce0000010000 */
.L_x_28137:
[----:B------:R-:W-:Y:S01]  /*14d0*/  HADD2.F32 R64, -RZ, R66.H0_H0 ;  /* 0x20000042ff407230 */ /* 0x000fe20000004100 */
[----:B------:R-:W-:Y:S06]  /*14e0*/  @P2 BRA `(.L_x_28138) ;  /* 0x00000000000c2947 */ /* 0x000fec0003800000 */
[----:B------:R-:W-:Y:S05]  /*14f0*/  @!P1 BRA `(.L_x_28139) ;  /* 0x0000000000149947 */ /* 0x000fea0003800000 */
[----:B-----5:R-:W-:Y:S01]  /*1500*/  FADD.FTZ R64, R56, R64 ;  /* 0x0000004038407221 */ /* 0x020fe20000010000 */
[----:B------:R-:W-:Y:S06]  /*1510*/  BRA `(.L_x_28139) ;  /* 0x00000000000c7947 */ /* 0x000fec0003800000 */
.L_x_28138:
[----:B-----5:R-:W-:-:S05]  /*1520*/  HADD2.F32 R65, -RZ, R50.H0_H0 ;  /* 0x20000032ff417230 */ /* 0x020fca0000004100 */
[----:B------:R-:W-:-:S04]  /*1530*/  FADD.FTZ R64, R65, R64 ;  /* 0x0000004041407221 */ /* 0x000fc80000010000 */
[----:B------:R-:W-:-:S07]  /*1540*/  @P1 FADD.FTZ R64, R56, R64 ;  /* 0x0000004038401221 */ /* 0x000fce0000010000 */
.L_x_28139:
[----:B------:R-:W-:Y:S01]  /*1550*/  HADD2.F32 R65, -RZ, R66.H1_H1 ;  /* 0x30000042ff417230 */ /* 0x000fe20000004100 */
[----:B------:R-:W-:Y:S06]  /*1560*/  @P2 BRA `(.L_x_28140) ;  /* 0x00000000000c2947 */ /* 0x000fec0003800000 */
[----:B------:R-:W-:Y:S05]  /*1570*/  @!P1 BRA `(.L_x_28141) ;  /* 0x0000000000149947 */ /* 0x000fea0003800000 */
[----:B-----5:R-:W-:Y:S01]  /*1580*/  FADD.FTZ R65, R57, R65 ;  /* 0x0000004139417221 */ /* 0x020fe20000010000 */
[----:B------:R-:W-:Y:S06]  /*1590*/  BRA `(.L_x_28141) ;  /* 0x00000000000c7947 */ /* 0x000fec0003800000 */
.L_x_28140:
[----:B-----5:R-:W-:-:S05]  /*15a0*/  HADD2.F32 R66, -RZ, R50.H1_H1 ;  /* 0x30000032ff427230 */ /* 0x020fca0000004100 */
[----:B------:R-:W-:-:S04]  /*15b0*/  FADD.FTZ R65, R66, R65 ;  /* 0x0000004142417221 */ /* 0x000fc80000010000 */
[----:B------:R-:W-:-:S07]  /*15c0*/  @P1 FADD.FTZ R65, R57, R65 ;  /* 0x0000004139411221 */ /* 0x000fce0000010000 */
.L_x_28141:
[----:B------:R-:W-:Y:S01]  /*15d0*/  HADD2.F32 R66, -RZ, R67.H0_H0 ;  /* 0x20000043ff427230 */ /* 0x000fe20000004100 */
[----:B------:R-:W-:Y:S06]  /*15e0*/  @P2 BRA `(.L_x_28142) ;  /* 0x00000000000c2947 */ /* 0x000fec0003800000 */
[----:B------:R-:W-:Y:S05]  /*15f0*/  @!P1 BRA `(.L_x_28143) ;  /* 0x0000000000149947 */ /* 0x000fea0003800000 */
[----:B-----5:R-:W-:Y:S01]  /*1600*/  FADD.FTZ R66, R58, R66 ;  /* 0x000000423a427221 */ /* 0x020fe20000010000 */
[----:B------:R-:W-:Y:S06]  /*1610*/  BRA `(.L_x_28143) ;  /* 0x00000000000c7947 */ /* 0x000fec0003800000 */
.L_x_28142:
[----:B-----5:R-:W-:-:S05]  /*1620*/  HADD2.F32 R117, -RZ, R51.H0_H0 ;  /* 0x20000033ff757230 */ /* 0x020fca0000004100 */
[----:B------:R-:W-:-:S04]  /*1630*/  FADD.FTZ R66, R117, R66 ;  /* 0x0000004275427221 */ /* 0x000fc80000010000 */
[----:B------:R-:W-:-:S07]  /*1640*/  @P1 FADD.FTZ R66, R58, R66 ;  /* 0x000000423a421221 */ /* 0x000fce0000010000 */
.L_x_28143:
[----:B------:R-:W-:Y:S01]  /*1650*/  HADD2.F32 R67, -RZ, R67.H1_H1 ;  /* 0x30000043ff437230 */ /* 0x000fe20000004100 */
[----:B------:R-:W-:Y:S06]  /*1660*/  @P2 BRA `(.L_x_28144) ;  /* 0x00000000000c2947 */ /* 0x000fec0003800000 */
[----:B------:R-:W-:Y:S05]  /*1670*/  @!P1 BRA `(.L_x_28145) ;  /* 0x0000000000149947 */ /* 0x000fea0003800000 */
[----:B-----5:R-:W-:Y:S01]  /*1680*/  FADD.FTZ R67, R59, R67 ;  /* 0x000000433b437221 */ /* 0x020fe20000010000 */
[----:B------:R-:W-:Y:S06]  /*1690*/  BRA `(.L_x_28145) ;  /* 0x00000000000c7947 */ /* 0x000fec0003800000 */
.L_x_28144:
[----:B-----5:R-:W-:-:S05]  /*16a0*/  HADD2.F32 R116, -RZ, R51.H1_H1 ;  /* 0x30000033ff747230 */ /* 0x020fca0000004100 */
[----:B------:R-:W-:-:S04]  /*16b0*/  FADD.FTZ R67, R116, R67 ;  /* 0x0000004374437221 */ /* 0x000fc80000010000 */
[----:B------:R-:W-:-:S07]  /*16c0*/  @P1 FADD.FTZ R67, R59, R67 ;  /* 0x000000433b431221 */ /* 0x000fce0000010000 */
.L_x_28145:
[C---:B------:R-:W-:Y:S02]  /*16d0*/  LEA R116, P1, R195.reuse, UR12, 0x5 ;  /* 0x0000000cc3747c11 */ /* 0x040fe4000f8228ff */
[C---:B------:R-:W-:Y:S02]  /*16e0*/  IADD3 R119, R195.reuse, 0x80, RZ ;  /* 0x00000080c3777810 */ /* 0x040fe40007ffe0ff */
[----:B------:R-:W-:-:S05]  /*16f0*/  LEA.HI.X R117, R195, UR13, RZ, 0x5, P1 ;  /* 0x0000000dc3757c11 */ /* 0x000fca00088f2cff */
[----:B------:R0:W-:Y:S04]  /*1700*/  STG.E.128 desc[UR4][R116.64], R60 ;  /* 0x0000003c74007986 */ /* 0x0001e8000c101d04 */
[----:B------:R0:W-:Y:S02]  /*1710*/  STG.E.128 desc[UR4][R116.64+0x10], R64 ;  /* 0x0000104074007986 */ /* 0x0001e4000c101d04 */
.L_x_28129:
[----:B------:R-:W-:Y:S05]  /*1720*/  BSYNC B0 ;  /* 0x0000000000007941 */ /* 0x000fea0003800000 */
.L_x_28128:
        /* <DEDUP_REMOVED lines=24> */
.L_x_28148:
[----:B-----5:R-:W-:-:S05]  /*18b0*/  HADD2.F32 R69, -RZ, R48.H0_H0 ;  /* 0x20000030ff457230 */ /* 0x020fca0000004100 */
[----:B------:R-:W-:-:S04]  /*18c0*/  FADD.FTZ R68, R69, R68 ;  /* 0x0000004445447221 */ /* 0x000fc80000010000 */
[----:B------:R-:W-:-:S07]  /*18d0*/  @P1 FADD.FTZ R68, R52, R68 ;  /* 0x0000004434441221 */ /* 0x000fce0000010000 */
.L_x_28149:
[----:B------:R-:W-:Y:S01]  /*18e0*/  HADD2.F32 R69, -RZ, R72.H1_H1 ;  /* 0x30000048ff457230 */ /* 0x000fe20000004100 */
[----:B------:R-:W-:Y:S06]  /*18f0*/  @P2 BRA `(.L_x_28150) ;  /* 0x00000000000c2947 */ /* 0x000fec0003800000 */
[----:B------:R-:W-:Y:S05]  /*1900*/  @!P1 BRA `(.L_x_28151) ;  /* 0x0000000000149947 */ /* 0x000fea0003800000 */
[----:B-----5:R-:W-:Y:S01]  /*1910*/  FADD.FTZ R69, R53, R69 ;  /* 0x0000004535457221 */ /* 0x020fe20000010000 */
[----:B------:R-:W-:Y:S06]  /*1920*/  BRA `(.L_x_28151) ;  /* 0x00000000000c7947 */ /* 0x000fec0003800000 */
.L_x_28150:
[----:B-----5:R-:W-:-:S05]  /*1930*/  HADD2.F32 R70, -RZ, R48.H1_H1 ;  /* 0x30000030ff467230 */ /* 0x020fca0000004100 */
[----:B------:R-:W-:-:S04]  /*1940*/  FADD.FTZ R69, R70, R69 ;  /* 0x0000004546457221 */ /* 0x000fc80000010000 */
[----:B------:R-:W-:-:S07]  /*1950*/  @P1 FADD.FTZ R69, R53, R69 ;  /* 0x0000004535451221 */ /* 0x000fce0000010000 */
.L_x_28151:
[----:B------:R-:W-:Y:S01]  /*1960*/  HADD2.F32 R70, -RZ, R73.H0_H0 ;  /* 0x20000049ff467230 */ /* 0x000fe20000004100 */
[----:B------:R-:W-:Y:S06]  /*1970*/  @P2 BRA `(.L_x_28152) ;  /* 0x00000000000c2947 */ /* 0x000fec0003800000 */
[----:B------:R-:W-:Y:S05]  /*1980*/  @!P1 BRA `(.L_x_28153) ;  /* 0x0000000000149947 */ /* 0x000fea0003800000 */
[----:B-----5:R-:W-:Y:S01]  /*1990*/  FADD.FTZ R70, R54, R70 ;  /* 0x0000004636467221 */ /* 0x020fe20000010000 */
[----:B------:R-:W-:Y:S06]  /*19a0*/  BRA `(.L_x_28153) ;  /* 0x00000000000c7947 */ /* 0x000fec0003800000 */
.L_x_28152:
[----:B-----5:R-:W-:-:S05]  /*19b0*/  HADD2.F32 R71, -RZ, R49.H0_H0 ;  /* 0x20000031ff477230 */ /* 0x020fca0000004100 */
[----:B------:R-:W-:-:S04]  /*19c0*/  FADD.FTZ R70, R71, R70 ;  /* 0x0000004647467221 */ /* 0x000fc80000010000 */
[----:B------:R-:W-:-:S07]  /*19d0*/  @P1 FADD.FTZ R70, R54, R70 ;  /* 0x0000004636461221 */ /* 0x000fce0000010000 */
.L_x_28153:
[----:B------:R-:W-:Y:S01]  /*19e0*/  HADD2.F32 R71, -RZ, R73.H1_H1 ;  /* 0x30000049ff477230 */ /* 0x000fe20000004100 */
[----:B------:R-:W-:Y:S06]  /*19f0*/  @P2 BRA `(.L_x_28154) ;  /* 0x00000000000c2947 */ /* 0x000fec0003800000 */
[----:B------:R-:W-:Y:S05]  /*1a00*/  @!P1 BRA `(.L_x_28155) ;  /* 0x0000000000149947 */ /* 0x000fea0003800000 */
[----:B-----5:R-:W-:Y:S01]  /*1a10*/  FADD.FTZ R71, R55, R71 ;  /* 0x0000004737477221 */ /* 0x020fe20000010000 */
[----:B------:R-:W-:Y:S06]  /*1a20*/  BRA `(.L_x_28155) ;  /* 0x00000000000c7947 */ /* 0x000fec0003800000 */
.L_x_28154:
[----:B-----5:R-:W-:-:S05]  /*1a30*/  HADD2.F32 R72, -RZ, R49.H1_H1 ;  /* 0x30000031ff487230 */ /* 0x020fca0000004100 */
[----:B------:R-:W-:-:S04]  /*1a40*/  FADD.FTZ R71, R72, R71 ;  /* 0x0000004748477221 */ /* 0x000fc80000010000 */
[----:B------:R-:W-:-:S07]  /*1a50*/  @P1 FADD.FTZ R71, R55, R71 ;  /* 0x0000004737471221 */ /* 0x000fce0000010000 */
.L_x_28155:
[----:B------:R-:W-:Y:S01]  /*1a60*/  HADD2.F32 R72, -RZ, R74.H0_H0 ;  /* 0x2000004aff487230 */ /* 0x000fe20000004100 */
[----:B------:R-:W-:Y:S06]  /*1a70*/  @P2 BRA `(.L_x_28156) ;  /* 0x00000000000c2947 */ /* 0x000fec0003800000 */
[----:B------:R-:W-:Y:S05]  /*1a80*/  @!P1 BRA `(.L_x_28157) ;  /* 0x0000000000149947 */ /* 0x000fea0003800000 */
[----:B-----5:R-:W-:Y:S01]  /*1a90*/  FADD.FTZ R72, R56, R72 ;  /* 0x0000004838487221 */ /* 0x020fe20000010000 */
[----:B------:R-:W-:Y:S06]  /*1aa0*/  BRA `(.L_x_28157) ;  /* 0x00000000000c7947 */ /* 0x000fec0003800000 */
.L_x_28156:
[----:B-----5:R-:W-:-:S05]  /*1ab0*/  HADD2.F32 R73, -RZ, R50.H0_H0 ;  /* 0x20000032ff497230 */ /* 0x020fca0000004100 */
[----:B------:R-:W-:-:S04]  /*1ac0*/  FADD.FTZ R72, R73, R72 ;  /* 0x0000004849487221 */ /* 0x000fc80000010000 */
[----:B------:R-:W-:-:S07]  /*1ad0*/  @P1 FADD.FTZ R72, R56, R72 ;  /* 0x0000004838481221 */ /* 0x000fce0000010000 */
.L_x_28157:
[----:B------:R-:W-:Y:S01]  /*1ae0*/  HADD2.F32 R73, -RZ, R74.H1_H1 ;  /* 0x3000004aff497230 */ /* 0x000fe20000004100 */
[----:B------:R-:W-:Y:S06]  /*1af0*/  @P2 BRA `(.L_x_28158) ;  /* 0x00000000000c2947 */ /* 0x000fec0003800000 */
[----:B------:R-:W-:Y:S05]  /*1b00*/  @!P1 BRA `(.L_x_28159) ;  /* 0x0000000000149947 */ /* 0x000fea0003800000 */
[----:B-----5:R-:W-:Y:S01]  /*1b10*/  FADD.FTZ R73, R57, R73 ;  /* 0x0000004939497221 */ /* 0x020fe20000010000 */
[----:B------:R-:W-:Y:S06]  /*1b20*/  BRA `(.L_x_28159) ;  /* 0x00000000000c7947 */ /* 0x000fec0003800000 */
.L_x_28158:
[----:B-----5:R-:W-:-:S05]  /*1b30*/  HADD2.F32 R74, -RZ, R50.H1_H1 ;  /* 0x30000032ff4a7230 */ /* 0x020fca0000004100 */
[----:B------:R-:W-:-:S04]  /*1b40*/  FADD.FTZ R73, R74, R73 ;  /* 0x000000494a497221 */ /* 0x000fc80000010000 */
[----:B------:R-:W-:-:S07]  /*1b50*/  @P1 FADD.FTZ R73, R57, R73 ;  /* 0x0000004939491221 */ /* 0x000fce0000010000 */
.L_x_28159:
[----:B------:R-:W-:Y:S01]  /*1b60*/  HADD2.F32 R74, -RZ, R75.H0_H0 ;  /* 0x2000004bff4a7230 */ /* 0x000fe20000004100 */
[----:B------:R-:W-:Y:S06]  /*1b70*/  @P2 BRA `(.L_x_28160) ;  /* 0x00000000000c2947 */ /* 0x000fec0003800000 */
[----:B------:R-:W-:Y:S05]  /*1b80*/  @!P1 BRA `(.L_x_28161) ;  /* 0x0000000000149947 */ /* 0x000fea0003800000 */
[----:B-----5:R-:W-:Y:S01]  /*1b90*/  FADD.FTZ R74, R58, R74 ;  /* 0x0000004a3a4a7221 */ /* 0x020fe20000010000 */
[----:B------:R-:W-:Y:S06]  /*1ba0*/  BRA `(.L_x_28161) ;  /* 0x00000000000c7947 */ /* 0x000fec0003800000 */
.L_x_28160:
[----:B-----5:R-:W-:-:S05]  /*1bb0*/  HADD2.F32 R117, -RZ, R51.H0_H0 ;  /* 0x20000033ff757230 */ /* 0x020fca0000004100 */
[----:B------:R-:W-:-:S04]  /*1bc0*/  FADD.FTZ R74, R117, R74 ;  /* 0x0000004a754a7221 */ /* 0x000fc80000010000 */
[----:B------:R-:W-:-:S07]  /*1bd0*/  @P1 FADD.FTZ R74, R58, R74 ;  /* 0x0000004a3a4a1221 */ /* 0x000fce0000010000 */
.L_x_28161:
[----:B------:R-:W-:Y:S01]  /*1be0*/  HADD2.F32 R75, -RZ, R75.H1_H1 ;  /* 0x3000004bff4b7230 */ /* 0x000fe20000004100 */
[----:B------:R-:W-:Y:S06]  /*1bf0*/  @P2 BRA `(.L_x_28162) ;  /* 0x00000000000c2947 */ /* 0x000fec0003800000 */
[----:B------:R-:W-:Y:S05]  /*1c00*/  @!P1 BRA `(.L_x_28163) ;  /* 0x0000000000149947 */ /* 0x000fea0003800000 */
[----:B-----5:R-:W-:Y:S01]  /*1c10*/  FADD.FTZ R75, R59, R75 ;  /* 0x0000004b3b4b7221 */ /* 0x020fe20000010000 */
[----:B------:R-:W-:Y:S06]  /*1c20*/  BRA `(.L_x_28163) ;  /* 0x00000000000c7947 */ /* 0x000fec0003800000 */
.L_x_28162:
[----:B-----5:R-:W-:-:S05]  /*1c30*/  HADD2.F32 R116, -RZ, R51.H1_H1 ;  /* 0x30000033ff747230 */ /* 0x020fca0000004100 */
[----:B------:R-:W-:-:S04]  /*1c40*/  FADD.FTZ R75, R116, R75 ;  /* 0x0000004b744b7221 */ /* 0x000fc80000010000 */
[----:B------:R-:W-:-:S07]  /*1c50*/  @P1 FADD.FTZ R75, R59, R75 ;  /* 0x0000004b3b4b1221 */ /* 0x000fce0000010000 */
.L_x_28163:
[----:B------:R-:W-:-:S04]  /*1c60*/  LEA R116, P1, R119, UR12, 0x5 ;  /* 0x0000000c77747c11 */ /* 0x000fc8000f8228ff */
[C---:B------:R-:W-:Y:S02]  /*1c70*/  LEA.HI.X R117, R119.reuse, UR13, RZ, 0x5, P1 ;  /* 0x0000000d77757c11 */ /* 0x040fe400088f2cff */
[----:B------:R-:W-:-:S03]  /*1c80*/  IADD3 R119, R119, 0x80, RZ ;  /* 0x0000008077777810 */ /* 0x000fc60007ffe0ff */
[----:B------:R1:W-:Y:S04]  /*1c90*/  STG.E.128 desc[UR4][R116.64], R68 ;  /* 0x0000004474007986 */ /* 0x0003e8000c101d04 */
[----:B------:R1:W-:Y:S02]  /*1ca0*/  STG.E.128 desc[UR4][R116.64+0x10], R72 ;  /* 0x0000104874007986 */ /* 0x0003e4000c101d04 */
.L_x_28147:
[----:B------:R-:W-:Y:S05]  /*1cb0*/  BSYNC B0 ;  /* 0x0000000000007941 */ /* 0x000fea0003800000 */
.L_x_28146:
        /* <DEDUP_REMOVED lines=24> */
.L_x_28166:
[----:B-----5:R-:W-:-:S05]  /*1e40*/  HADD2.F32 R77, -RZ, R48.H0_H0 ;  /* 0x20000030ff4d7230 */ /* 0x020fca0000004100 */
[----:B------:R-:W-:-:S04]  /*1e50*/  FADD.FTZ R76, R77, R76 ;  /* 0x0000004c4d4c7221 */ /* 0x000fc80000010000 */
[----:B------:R-:W-:-:S07]  /*1e60*/  @P1 FADD.FTZ R76, R52, R76 ;  /* 0x0000004c344c1221 */ /* 0x000fce0000010000 */
.L_x_28167:
[----:B------:R-:W-:Y:S01]  /*1e70*/  HADD2.F32 R77, -RZ, R80.H1_H1 ;  /* 0x30000050ff4d7230 */ /* 0x000fe20000004100 */
[----:B------:R-:W-:Y:S06]  /*1e80*/  @P2 BRA `(.L_x_28168) ;  /* 0x00000000000c2947 */ /* 0x000fec0003800000 */
[----:B------:R-:W-:Y:S05]  /*1e90*/  @!P1 BRA `(.L_x_28169) ;  /* 0x0000000000149947 */ /* 0x000fea0003800000 */
[----:B-----5:R-:W-:Y:S01]  /*1ea0*/  FADD.FTZ R77, R53, R77 ;  /* 0x0000004d354d7221 */ /* 0x020fe20000010000 */
[----:B------:R-:W-:Y:S06]  /*1eb0*/  BRA `(.L_x_28169) ;  /* 0x00000000000c7947 */ /* 0x000fec0003800000 */
.L_x_28168:
[----:B-----5:R-:W-:-:S05]  /*1ec0*/  HADD2.F32 R78, -RZ, R48.H1_H1 ;  /* 0x30000030ff4e7230 */ /* 0x020fca0000004100 */
[----:B------:R-:W-:-:S04]  /*1ed0*/  FADD.FTZ R77, R78, R77 ;  /* 0x0000004d4e4d7221 */ /* 0x000fc80000010000 */
[----:B------:R-:W-:-:S07]  /*1ee0*/  @P1 FADD.FTZ R77, R53, R77 ;  /* 0x0000004d354d1221 */ /* 0x000fce0000010000 */
.L_x_28169:
[----:B------:R-:W-:Y:S01]  /*1ef0*/  HADD2.F32 R78, -RZ, R81.H0_H0 ;  /* 0x20000051ff4e7230 */ /* 0x000fe20000004100 */
[----:B------:R-:W-:Y:S06]  /*1f00*/  @P2 BRA `(.L_x_28170) ;  /* 0x00000000000c2947 */ /* 0x000fec0003800000 */
[----:B------:R-:W-:Y:S05]  /*1f10*/  @!P1 BRA `(.L_x_28171) ;  /* 0x0000000000149947 */ /* 0x000fea0003800000 */
[----:B-----5:R-:W-:Y:S01]  /*1f20*/  FADD.FTZ R78, R54, R78 ;  /* 0x0000004e364e7221 */ /* 0x020fe20000010000 */
[----:B------:R-:W-:Y:S06]  /*1f30*/  BRA `(.L_x_28171) ;  /* 0x00000000000c7947 */ /* 0x000fec0003800000 */
.L_x_28170:
[----:B-----5:R-:W-:-:S05]  /*1f40*/  HADD2.F32 R79, -RZ, R49.H0_H0 ;  /* 0x20000031ff4f7230 */ /* 0x020fca0000004100 */
[----:B------:R-:W-:-:S04]  /*1f50*/  FADD.FTZ R78, R79, R78 ;  /* 0x0000004e4f4e7221 */ /* 0x000fc80000010000 */
[----:B------:R-:W-:-:S07]  /*1f60*/  @P1 FADD.FTZ R78, R54, R78 ;  /* 0x0000004e364e1221 */ /* 0x000fce0000010000 */
.L_x_28171:
[----:B------:R-:W-:Y:S01]  /*1f70*/  HADD2.F32 R79, -RZ, R81.H1_H1 ;  /* 0x30000051ff4f7230 */ /* 0x000fe20000004100 */
[----:B------:R-:W-:Y:S06]  /*1f80*/  @P2 BRA `(.L_x_28172) ;  /* 0x00000000000c2947 */ /* 0x000fec0003800000 */
[----:B------:R-:W-:Y:S05]  /*1f90*/  @!P1 BRA `(.L_x_28173) ;  /* 0x0000000000149947 */ /* 0x000fea0003800000 */
[----:B-----5:R-:W-:Y:S01]  /*1fa0*/  FADD.FTZ R79, R55, R79 ;  /* 0x0000004f374f7221 */ /* 0x020fe20000010000 */
[----:B------:R-:W-:Y:S06]  /*1fb0*/  BRA `(.L_x_28173) ;  /* 0x00000000000c7947 */ /* 0x000fec0003800000 */
.L_x_28172:
[----:B-----5:R-:W-:-:S05]  /*1fc0*/  HADD2.F32 R80, -RZ, R49.H1_H1 ;  /* 0x30000031ff507230 */ /* 0x020fca0000004100 */
[----:B------:R-:W-:-:S04]  /*1fd0*/  FADD.FTZ R79, R80, R79 ;  /* 0x0000004f504f7221 */ /* 0x000fc80000010000 */
[----:B------:R-:W-:-:S07]  /*1fe0*/  @P1 FADD.FTZ R79, R55, R79 ;  /* 0x0000004f374f1221 */ /* 0x000fce0000010000 */
.L_x_28173:
[----:B------:R-:W-:Y:S01]  /*1ff0*/  HADD2.F32 R80, -RZ, R82.H0_H0 ;  /* 0x20000052ff507230 */ /* 0x000fe20000004100 */
[----:B------:R-:W-:Y:S06]  /*2000*/  @P2 BRA `(.L_x_28174) ;  /* 0x00000000000c2947 */ /* 0x000fec0003800000 */
[----:B------:R-:W-:Y:S05]  /*2010*/  @!P1 BRA `(.L_x_28175) ;  /* 0x0000000000149947 */ /* 0x000fea0003800000 */
[----:B-----5:R-:W-:Y:S01]  /*2020*/  FADD.FTZ R80, R56, R80 ;  /* 0x0000005038507221 */ /* 0x020fe20000010000 */
[----:B------:R-:W-:Y:S06]  /*2030*/  BRA `(.L_x_28175) ;  /* 0x00000000000c7947 */ /* 0x000fec0003800000 */
.L_x_28174:
[----:B-----5:R-:W-:-:S05]  /*2040*/  HADD2.F32 R81, -RZ, R50.H0_H0 ;  /* 0x20000032ff517230 */ /* 0x020fca0000004100 */
[----:B------:R-:W-:-:S04]  /*2050*/  FADD.FTZ R80, R81, R80 ;  /* 0x0000005051507221 */ /* 0x000fc80000010000 */
[----:B------:R-:W-:-:S07]  /*2060*/  @P1 FADD.FTZ R80, R56, R80 ;  /* 0x0000005038501221 */ /* 0x000fce0000010000 */
.L_x_28175:
[----:B------:R-:W-:Y:S01]  /*2070*/  HADD2.F32 R81, -RZ, R82.H1_H1 ;  /* 0x30000052ff517230 */ /* 0x000fe20000004100 */
[----:B------:R-:W-:Y:S06]  /*2080*/  @P2 BRA `(.L_x_28176) ;  /* 0x00000000000c2947 */ /* 0x000fec0003800000 */
[----:B------:R-:W-:Y:S05]  /*2090*/  @!P1 BRA `(.L_x_28177) ;  /* 0x0000000000149947 */ /* 0x000fea0003800000 */
[----:B-----5:R-:W-:Y:S01]  /*20a0*/  FADD.FTZ R81, R57, R81 ;  /* 0x0000005139517221 */ /* 0x020fe20000010000 */
[----:B------:R-:W-:Y:S06]  /*20b0*/  BRA `(.L_x_28177) ;  /* 0x00000000000c7947 */ /* 0x000fec0003800000 */
.L_x_28176:
[----:B-----5:R-:W-:-:S05]  /*20c0*/  HADD2.F32 R82, -RZ, R50.H1_H1 ;  /* 0x30000032ff527230 */ /* 0x020fca0000004100 */
[----:B------:R-:W-:-:S04]  /*20d0*/  FADD.FTZ R81, R82, R81 ;  /* 0x0000005152517221 */ /* 0x000fc80000010000 */
[----:B------:R-:W-:-:S07]  /*20e0*/  @P1 FADD.FTZ R81, R57, R81 ;  /* 0x0000005139511221 */ /* 0x000fce0000010000 */
.L_x_28177:
[----:B------:R-:W-:Y:S01]  /*20f0*/  HADD2.F32 R82, -RZ, R83.H0_H0 ;  /* 0x20000053ff527230 */ /* 0x000fe20000004100 */
[----:B------:R-:W-:Y:S06]  /*2100*/  @P2 BRA `(.L_x_28178) ;  /* 0x00000000000c2947 */ /* 0x000fec0003800000 */
[----:B------:R-:W-:Y:S05]  /*2110*/  @!P1 BRA `(.L_x_28179) ;  /* 0x0000000000149947 */ /* 0x000fea0003800000 */
[----:B-----5:R-:W-:Y:S01]  /*2120*/  FADD.FTZ R82, R58, R82 ;  /* 0x000000523a527221 */ /* 0x020fe20000010000 */
[----:B------:R-:W-:Y:S06]  /*2130*/  BRA `(.L_x_28179) ;  /* 0x00000000000c7947 */ /* 0x000fec0003800000 */
.L_x_28178:
[----:B-----5:R-:W-:-:S05]  /*2140*/  HADD2.F32 R117, -RZ, R51.H0_H0 ;  /* 0x20000033ff757230 */ /* 0x020fca0000004100 */
[----:B------:R-:W-:-:S04]  /*2150*/  FADD.FTZ R82, R117, R82 ;  /* 0x0000005275527221 */ /* 0x000fc80000010000 */
[----:B------:R-:W-:-:S07]  /*2160*/  @P1 FADD.FTZ R82, R58, R82 ;  /* 0x000000523a521221 */ /* 0x000fce0000010000 */
.L_x_28179:
[----:B------:R-:W-:Y:S01]  /*2170*/  HADD2.F32 R83, -RZ, R83.H1_H1 ;  /* 0x30000053ff537230 */ /* 0x000fe20000004100 */
[----:B------:R-:W-:Y:S06]  /*2180*/  @P2 BRA `(.L_x_28180) ;  /* 0x00000000000c2947 */ /* 0x000fec0003800000 */
[----:B------:R-:W-:Y:S05]  /*2190*/  @!P1 BRA `(.L_x_28181) ;  /* 0x0000000000149947 */ /* 0x000fea0003800000 */
[----:B-----5:R-:W-:Y:S01]  /*21a0*/  FADD.FTZ R83, R59, R83 ;  /* 0x000000533b537221 */ /* 0x020fe20000010000 */
[----:B------:R-:W-:Y:S06]  /*21b0*/  BRA `(.L_x_28181) ;  /* 0x00000000000c7947 */ /* 0x000fec0003800000 */
.L_x_28180:
[----:B-----5:R-:W-:-:S05]  /*21c0*/  HADD2.F32 R116, -RZ, R51.H1_H1 ;  /* 0x30000033ff747230 */ /* 0x020fca0000004100 */
[----:B------:R-:W-:-:S04]  /*21d0*/  FADD.FTZ R83, R116, R83 ;  /* 0x0000005374537221 */ /* 0x000fc80000010000 */
[----:B------:R-:W-:-:S07]  /*21e0*/  @P1 FADD.FTZ R83, R59, R83 ;  /* 0x000000533b531221 */ /* 0x000fce0000010000 */
.L_x_28181:
[----:B------:R-:W-:-:S04]  /*21f0*/  LEA R116, P1, R119, UR12, 0x5 ;  /* 0x0000000c77747c11 */ /* 0x000fc8000f8228ff */
[C---:B------:R-:W-:Y:S02]  /*2200*/  LEA.HI.X R117, R119.reuse, UR13, RZ, 0x5, P1 ;  /* 0x0000000d77757c11 */ /* 0x040fe400088f2cff */
[----:B------:R-:W-:-:S03]  /*2210*/  IADD3 R119, R119, 0x80, RZ ;  /* 0x0000008077777810 */ /* 0x000fc60007ffe0ff */
[----:B------:R2:W-:Y:S04]  /*2220*/  STG.E.128 desc[UR4][R116.64], R76 ;  /* 0x0000004c74007986 */ /* 0x0005e8000c101d04 */
[----:B------:R2:W-:Y:S02]  /*2230*/  STG.E.128 desc[UR4][R116.64+0x10], R80 ;  /* 0x0000105074007986 */ /* 0x0005e4000c101d04 */
.L_x_28165:
[----:B------:R-:W-:Y:S05]  /*2240*/  BSYNC B0 ;  /* 0x0000000000007941 */ /* 0x000fea0003800000 */
.L_x_28164:
        /* <DEDUP_REMOVED lines=24> */
.L_x_28184:
[----:B-----5:R-:W-:-:S05]  /*23d0*/  HADD2.F32 R85, -RZ, R48.H0_H0 ;  /* 0x20000030ff557230 */ /* 0x020fca0000004100 */
[----:B------:R-:W-:-:S04]  /*23e0*/  FADD.FTZ R84, R85, R84 ;  /* 0x0000005455547221 */ /* 0x000fc80000010000 */
[----:B------:R-:W-:-:S07]  /*23f0*/  @P1 FADD.FTZ R84, R52, R84 ;  /* 0x0000005434541221 */ /* 0x000fce0000010000 */
.L_x_28185:
[----:B------:R-:W-:Y:S01]  /*2400*/  HADD2.F32 R85, -RZ, R88.H1_H1 ;  /* 0x30000058ff557230 */ /* 0x000fe20000004100 */
[----:B------:R-:W-:Y:S06]  /*2410*/  @P2 BRA `(.L_x_28186) ;  /* 0x00000000000c2947 */ /* 0x000fec0003800000 */
[----:B------:R-:W-:Y:S05]  /*2420*/  @!P1 BRA `(.L_x_28187) ;  /* 0x0000000000149947 */ /* 0x000fea0003800000 */
[----:B-----5:R-:W-:Y:S01]  /*2430*/  FADD.FTZ R85, R53, R85 ;  /* 0x0000005535557221 */ /* 0x020fe20000010000 */
[----:B------:R-:W-:Y:S06]  /*2440*/  BRA `(.L_x_28187) ;  /* 0x00000000000c7947 */ /* 0x000fec0003800000 */
.L_x_28186:
[----:B-----5:R-:W-:-:S05]  /*2450*/  HADD2.F32 R86, -RZ, R48.H1_H1 ;  /* 0x30000030ff567230 */ /* 0x020fca0000004100 */
[----:B------:R-:W-:-:S04]  /*2460*/  FADD.FTZ R85, R86, R85 ;  /* 0x0000005556557221 */ /* 0x000fc80000010000 */
[----:B------:R-:W-:-:S07]  /*2470*/  @P1 FADD.FTZ R85, R53, R85 ;  /* 0x0000005535551221 */ /* 0x000fce0000010000 */
.L_x_28187:
[----:B------:R-:W-:Y:S01]  /*2480*/  HADD2.F32 R86, -RZ, R89.H0_H0 ;  /* 0x20000059ff567230 */ /* 0x000fe20000004100 */
[----:B------:R-:W-:Y:S06]  /*2490*/  @P2 BRA `(.L_x_28188) ;  /* 0x00000000000c2947 */ /* 0x000fec0003800000 */
[----:B------:R-:W-:Y:S05]  /*24a0*/  @!P1 BRA `(.L_x_28189) ;  /* 0x0000000000149947 */ /* 0x000fea0003800000 */
[----:B-----5:R-:W-:Y:S01]  /*24b0*/  FADD.FTZ R86, R54, R86 ;  /* 0x0000005636567221 */ /* 0x020fe20000010000 */
[----:B------:R-:W-:Y:S06]  /*24c0*/  BRA `(.L_x_28189) ;  /* 0x00000000000c7947 */ /* 0x000fec0003800000 */
.L_x_28188:
[----:B-----5:R-:W-:-:S05]  /*24d0*/  HADD2.F32 R87, -RZ, R49.H0_H0 ;  /* 0x20000031ff577230 */ /* 0x020fca0000004100 */
[----:B------:R-:W-:-:S04]  /*24e0*/  FADD.FTZ R86, R87, R86 ;  /* 0x0000005657567221 */ /* 0x000fc80000010000 */
[----:B------:R-:W-:-:S07]  /*24f0*/  @P1 FADD.FTZ R86, R54, R86 ;  /* 0x0000005636561221 */ /* 0x000fce0000010000 */
.L_x_28189:
[----:B------:R-:W-:Y:S01]  /*2500*/  HADD2.F32 R87, -RZ, R89.H1_H1 ;  /* 0x30000059ff577230 */ /* 0x000fe20000004100 */
[----:B------:R-:W-:Y:S06]  /*2510*/  @P2 BRA `(.L_x_28190) ;  /* 0x00000000000c2947 */ /* 0x000fec0003800000 */
[----:B------:R-:W-:Y:S05]  /*2520*/  @!P1 BRA `(.L_x_28191) ;  /* 0x0000000000149947 */ /* 0x000fea0003800000 */
[----:B-----5:R-:W-:Y:S01]  /*2530*/  FADD.FTZ R87, R55, R87 ;  /* 0x0000005737577221 */ /* 0x020fe20000010000 */
[----:B------:R-:W-:Y:S06]  /*2540*/  BRA `(.L_x_28191) ;  /* 0x00000000000c7947 */ /* 0x000fec0003800000 */
.L_x_28190:
[----:B-----5:R-:W-:-:S05]  /*2550*/  HADD2.F32 R88, -RZ, R49.H1_H1 ;  /* 0x30000031ff587230 */ /* 0x020fca0000004100 */
[----:B------:R-:W-:-:S04]  /*2560*/  FADD.FTZ R87, R88, R87 ;  /* 0x0000005758577221 */ /* 0x000fc80000010000 */
[----:B------:R-:W-:-:S07]  /*2570*/  @P1 FADD.FTZ R87, R55, R87 ;  /* 0x0000005737571221 */ /* 0x000fce0000010000 */
.L_x_28191:
[----:B------:R-:W-:Y:S01]  /*2580*/  HADD2.F32 R88, -RZ, R90.H0_H0 ;  /* 0x2000005aff587230 */ /* 0x000fe20000004100 */
[----:B------:R-:W-:Y:S06]  /*2590*/  @P2 BRA `(.L_x_28192) ;  /* 0x00000000000c2947 */ /* 0x000fec0003800000 */
[----:B------:R-:W-:Y:S05]  /*25a0*/  @!P1 BRA `(.L_x_28193) ;  /* 0x0000000000149947 */ /* 0x000fea0003800000 */
[----:B-----5:R-:W-:Y:S01]  /*25b0*/  FADD.FTZ R88, R56, R88 ;  /* 0x0000005838587221 */ /* 0x020fe20000010000 */
[----:B------:R-:W-:Y:S06]  /*25c0*/  BRA `(.L_x_28193) ;  /* 0x00000000000c7947 */ /* 0x000fec0003800000 */
.L_x_28192:
[----:B-----5:R-:W-:-:S05]  /*25d0*/  HADD2.F32 R89, -RZ, R50.H0_H0 ;  /* 0x20000032ff597230 */ /* 0x020fca0000004100 */
[----:B------:R-:W-:-:S04]  /*25e0*/  FADD.FTZ R88, R89, R88 ;  /* 0x0000005859587221 */ /* 0x000fc80000010000 */
[----:B------:R-:W-:-:S07]  /*25f0*/  @P1 FADD.FTZ R88, R56, R88 ;  /* 0x0000005838581221 */ /* 0x000fce0000010000 */
.L_x_28193:
[----:B------:R-:W-:Y:S01]  /*2600*/  HADD2.F32 R89, -RZ, R90.H1_H1 ;  /* 0x3000005aff597230 */ /* 0x000fe20000004100 */
[----:B------:R-:W-:Y:S06]  /*2610*/  @P2 BRA `(.L_x_28194) ;  /* 0x00000000000c2947 */ /* 0x000fec0003800000 */
[----:B------:R-:W-:Y:S05]  /*2620*/  @!P1 BRA `(.L_x_28195) ;  /* 0x0000000000149947 */ /* 0x000fea0003800000 */
[----:B-----5:R-:W-:Y:S01]  /*2630*/  FADD.FTZ R89, R57, R89 ;  /* 0x0000005939597221 */ /* 0x020fe20000010000 */
[----:B------:R-:W-:Y:S06]  /*2640*/  BRA `(.L_x_28195) ;  /* 0x00000000000c7947 */ /* 0x000fec0003800000 */
.L_x_28194:
[----:B-----5:R-:W-:-:S05]  /*2650*/  HADD2.F32 R90, -RZ, R50.H1_H1 ;  /* 0x30000032ff5a7230 */ /* 0x020fca0000004100 */
[----:B------:R-:W-:-:S04]  /*2660*/  FADD.FTZ R89, R90, R89 ;  /* 0x000000595a597221 */ /* 0x000fc80000010000 */
[----:B------:R-:W-:-:S07]  /*2670*/  @P1 FADD.FTZ R89, R57, R89 ;  /* 0x0000005939591221 */ /* 0x000fce0000010000 */
.L_x_28195:
[----:B------:R-:W-:Y:S01]  /*2680*/  HADD2.F32 R90, -RZ, R91.H0_H0 ;  /* 0x2000005bff5a7230 */ /* 0x000fe20000004100 */
[----:B------:R-:W-:Y:S06]  /*2690*/  @P2 BRA `(.L_x_28196) ;  /* 0x00000000000c2947 */ /* 0x000fec0003800000 */
[----:B------:R-:W-:Y:S05]  /*26a0*/  @!P1 BRA `(.L_x_28197) ;  /* 0x0000000000149947 */ /* 0x000fea0003800000 */
[----:B-----5:R-:W-:Y:S01]  /*26b0*/  FADD.FTZ R90, R58, R90 ;  /* 0x0000005a3a5a7221 */ /* 0x020fe20000010000 */
[----:B------:R-:W-:Y:S06]  /*26c0*/  BRA `(.L_x_28197) ;  /* 0x00000000000c7947 */ /* 0x000fec0003800000 */
.L_x_28196:
[----:B-----5:R-:W-:-:S05]  /*26d0*/  HADD2.F32 R117, -RZ, R51.H0_H0 ;  /* 0x20000033ff757230 */ /* 0x020fca0000004100 */
[----:B------:R-:W-:-:S04]  /*26e0*/  FADD.FTZ R90, R117, R90 ;  /* 0x0000005a755a7221 */ /* 0x000fc80000010000 */
[----:B------:R-:W-:-:S07]  /*26f0*/  @P1 FADD.FTZ R90, R58, R90 ;  /* 0x0000005a3a5a1221 */ /* 0x000fce0000010000 */
.L_x_28197:
[----:B------:R-:W-:Y:S01]  /*2700*/  HADD2.F32 R91, -RZ, R91.H1_H1 ;  /* 0x3000005bff5b7230 */ /* 0x000fe20000004100 */
[----:B------:R-:W-:Y:S06]  /*2710*/  @P2 BRA `(.L_x_28198) ;  /* 0x00000000000c2947 */ /* 0x000fec0003800000 */
[----:B------:R-:W-:Y:S05]  /*2720*/  @!P1 BRA `(.L_x_28199) ;  /* 0x0000000000149947 */ /* 0x000fea0003800000 */
[----:B-----5:R-:W-:Y:S01]  /*2730*/  FADD.FTZ R91, R59, R91 ;  /* 0x0000005b3b5b7221 */ /* 0x020fe20000010000 */
[----:B------:R-:W-:Y:S06]  /*2740*/  BRA `(.L_x_28199) ;  /* 0x00000000000c7947 */ /* 0x000fec0003800000 */
.L_x_28198:
[----:B-----5:R-:W-:-:S05]  /*2750*/  HADD2.F32 R116, -RZ, R51.H1_H1 ;  /* 0x30000033ff747230 */ /* 0x020fca0000004100 */
[----:B------:R-:W-:-:S04]  /*2760*/  FADD.FTZ R91, R116, R91 ;  /* 0x0000005b745b7221 */ /* 0x000fc80000010000 */
[----:B------:R-:W-:-:S07]  /*2770*/  @P1 FADD.FTZ R91, R59, R91 ;  /* 0x0000005b3b5b1221 */ /* 0x000fce0000010000 */
.L_x_28199:
[----:B------:R-:W-:-:S04]  /*2780*/  LEA R116, P1, R119, UR12, 0x5 ;  /* 0x0000000c77747c11 */ /* 0x000fc8000f8228ff */
[C---:B------:R-:W-:Y:S02]  /*2790*/  LEA.HI.X R117, R119.reuse, UR13, RZ, 0x5, P1 ;  /* 0x0000000d77757c11 */ /* 0x040fe400088f2cff */
[----:B------:R-:W-:-:S03]  /*27a0*/  IADD3 R119, R119, 0x80, RZ ;  /* 0x0000008077777810 */ /* 0x000fc60007ffe0ff */
[----:B------:R3:W-:Y:S04]  /*27b0*/  STG.E.128 desc[UR4][R116.64], R84 ;  /* 0x0000005474007986 */ /* 0x0007e8000c101d04 */
[----:B------:R3:W-:Y:S02]  /*27c0*/  STG.E.128 desc[UR4][R116.64+0x10], R88 ;  /* 0x0000105874007986 */ /* 0x0007e4000c101d04 */
.L_x_28183:
[----:B------:R-:W-:Y:S05]  /*27d0*/  BSYNC B0 ;  /* 0x0000000000007941 */ /* 0x000fea0003800000 */
.L_x_28182:
        /* <DEDUP_REMOVED lines=24> */
.L_x_28202:
[----:B-----5:R-:W-:-:S05]  /*2960*/  HADD2.F32 R93, -RZ, R48.H0_H0 ;  /* 0x20000030ff5d7230 */ /* 0x020fca0000004100 */
[----:B------:R-:W-:-:S04]  /*2970*/  FADD.FTZ R92, R93, R92 ;  /* 0x0000005c5d5c7221 */ /* 0x000fc80000010000 */
[----:B------:R-:W-:-:S07]  /*2980*/  @P1 FADD.FTZ R92, R52, R92 ;  /* 0x0000005c345c1221 */ /* 0x000fce0000010000 */
.L_x_28203:
[----:B------:R-:W-:Y:S01]  /*2990*/  HADD2.F32 R93, -RZ, R96.H1_H1 ;  /* 0x30000060ff5d7230 */ /* 0x000fe20000004100 */
[----:B------:R-:W-:Y:S06]  /*29a0*/  @P2 BRA `(.L_x_28204) ;  /* 0x00000000000c2947 */ /* 0x000fec0003800000 */
[----:B------:R-:W-:Y:S05]  /*29b0*/  @!P1 BRA `(.L_x_28205) ;  /* 0x0000000000149947 */ /* 0x000fea0003800000 */
[----:B-----5:R-:W-:Y:S01]  /*29c0*/  FADD.FTZ R93, R53, R93 ;  /* 0x0000005d355d7221 */ /* 0x020fe20000010000 */
[----:B------:R-:W-:Y:S06]  /*29d0*/  BRA `(.L_x_28205) ;  /* 0x00000000000c7947 */ /* 0x000fec0003800000 */
.L_x_28204:
[----:B-----5:R-:W-:-:S05]  /*29e0*/  HADD2.F32 R94, -RZ, R48.H1_H1 ;  /* 0x30000030ff5e7230 */ /* 0x020fca0000004100 */
[----:B------:R-:W-:-:S04]  /*29f0*/  FADD.FTZ R93, R94, R93 ;  /* 0x0000005d5e5d7221 */ /* 0x000fc80000010000 */
[----:B------:R-:W-:-:S07]  /*2a00*/  @P1 FADD.FTZ R93, R53, R93 ;  /* 0x0000005d355d1221 */ /* 0x000fce0000010000 */
.L_x_28205:
[----:B------:R-:W-:Y:S01]  /*2a10*/  HADD2.F32 R94, -RZ, R97.H0_H0 ;  /* 0x20000061ff5e7230 */ /* 0x000fe20000004100 */
[----:B------:R-:W-:Y:S06]  /*2a20*/  @P2 BRA `(.L_x_28206) ;  /* 0x00000000000c2947 */ /* 0x000fec0003800000 */
[----:B------:R-:W-:Y:S05]  /*2a30*/  @!P1 BRA `(.L_x_28207) ;  /* 0x0000000000149947 */ /* 0x000fea0003800000 */
[----:B-----5:R-:W-:Y:S01]  /*2a40*/  FADD.FTZ R94, R54, R94 ;  /* 0x0000005e365e7221 */ /* 0x020fe20000010000 */
[----:B------:R-:W-:Y:S06]  /*2a50*/  BRA `(.L_x_28207) ;  /* 0x00000000000c7947 */ /* 0x000fec0003800000 */
.L_x_28206:
[----:B-----5:R-:W-:-:S05]  /*2a60*/  HADD2.F32 R95, -RZ, R49.H0_H0 ;  /* 0x20000031ff5f7230 */ /* 0x020fca0000004100 */
[----:B------:R-:W-:-:S04]  /*2a70*/  FADD.FTZ R94, R95, R94 ;  /* 0x0000005e5f5e7221 */ /* 0x000fc80000010000 */
[----:B------:R-:W-:-:S07]  /*2a80*/  @P1 FADD.FTZ R94, R54, R94 ;  /* 0x0000005e365e1221 */ /* 0x000fce0000010000 */
.L_x_28207:
[----:B------:R-:W-:Y:S01]  /*2a90*/  HADD2.F32 R95, -RZ, R97.H1_H1 ;  /* 0x30000061ff5f7230 */ /* 0x000fe20000004100 */
[----:B------:R-:W-:Y:S06]  /*2aa0*/  @P2 BRA `(.L_x_28208) ;  /* 0x00000000000c2947 */ /* 0x000fec0003800000 */
[----:B------:R-:W-:Y:S05]  /*2ab0*/  @!P1 BRA `(.L_x_28209) ;  /* 0x0000000000149947 */ /* 0x000fea0003800000 */
[----:B-----5:R-:W-:Y:S01]  /*2ac0*/  FADD.FTZ R95, R55, R95 ;  /* 0x0000005f375f7221 */ /* 0x020fe20000010000 */
[----:B------:R-:W-:Y:S06]  /*2ad0*/  BRA `(.L_x_28209) ;  /* 0x00000000000c7947 */ /* 0x000fec0003800000 */
.L_x_28208:
[----:B-----5:R-:W-:-:S05]  /*2ae0*/  HADD2.F32 R96, -RZ, R49.H1_H1 ;  /* 0x30000031ff607230 */ /* 0x020fca0000004100 */
[----:B------:R-:W-:-:S04]  /*2af0*/  FADD.FTZ R95, R96, R95 ;  /* 0x0000005f605f7221 */ /* 0x000fc80000010000 */
[----:B------:R-:W-:-:S07]  /*2b00*/  @P1 FADD.FTZ R95, R55, R95 ;  /* 0x0000005f375f1221 */ /* 0x000fce0000010000 */
.L_x_28209:
[----:B------:R-:W-:Y:S01]  /*2b10*/  HADD2.F32 R96, -RZ, R98.H0_H0 ;  /* 0x20000062ff607230 */ /* 0x000fe20000004100 */
[----:B------:R-:W-:Y:S06]  /*2b20*/  @P2 BRA `(.L_x_28210) ;  /* 0x00000000000c2947 */ /* 0x000fec0003800000 */
[----:B------:R-:W-:Y:S05]  /*2b30*/  @!P1 BRA `(.L_x_28211) ;  /* 0x0000000000149947 */ /* 0x000fea0003800000 */
[----:B-----5:R-:W-:Y:S01]  /*2b40*/  FADD.FTZ R96, R56, R96 ;  /* 0x0000006038607221 */ /* 0x020fe20000010000 */
[----:B------:R-:W-:Y:S06]  /*2b50*/  BRA `(.L_x_28211) ;  /* 0x00000000000c7947 */ /* 0x000fec0003800000 */
.L_x_28210:
[----:B-----5:R-:W-:-:S05]  /*2b60*/  HADD2.F32 R97, -RZ, R50.H0_H0 ;  /* 0x20000032ff617230 */ /* 0x020fca0000004100 */
[----:B------:R-:W-:-:S04]  /*2b70*/  FADD.FTZ R96, R97, R96 ;  /* 0x0000006061607221 */ /* 0x000fc80000010000 */
[----:B------:R-:W-:-:S07]  /*2b80*/  @P1 FADD.FTZ R96, R56, R96 ;  /* 0x0000006038601221 */ /* 0x000fce0000010000 */
.L_x_28211:
[----:B------:R-:W-:Y:S01]  /*2b90*/  HADD2.F32 R97, -RZ, R98.H1_H1 ;  /* 0x30000062ff617230 */ /* 0x000fe20000004100 */
[----:B------:R-:W-:Y:S06]  /*2ba0*/  @P2 BRA `(.L_x_28212) ;  /* 0x00000000000c2947 */ /* 0x000fec0003800000 */
[----:B------:R-:W-:Y:S05]  /*2bb0*/  @!P1 BRA `(.L_x_28213) ;  /* 0x0000000000149947 */ /* 0x000fea0003800000 */
[----:B-----5:R-:W-:Y:S01]  /*2bc0*/  FADD.FTZ R97, R57, R97 ;  /* 0x0000006139617221 */ /* 0x020fe20000010000 */
[----:B------:R-:W-:Y:S06]  /*2bd0*/  BRA `(.L_x_28213) ;  /* 0x00000000000c7947 */ /* 0x000fec0003800000 */
.L_x_28212:
[----:B-----5:R-:W-:-:S05]  /*2be0*/  HADD2.F32 R98, -RZ, R50.H1_H1 ;  /* 0x30000032ff627230 */ /* 0x020fca0000004100 */
[----:B------:R-:W-:-:S04]  /*2bf0*/  FADD.FTZ R97, R98, R97 ;  /* 0x0000006162617221 */ /* 0x000fc80000010000 */
[----:B------:R-:W-:-:S07]  /*2c00*/  @P1 FADD.FTZ R97, R57, R97 ;  /* 0x0000006139611221 */ /* 0x000fce0000010000 */
.L_x_28213:
[----:B------:R-:W-:Y:S01]  /*2c10*/  HADD2.F32 R98, -RZ, R99.H0_H0 ;  /* 0x20000063ff627230 */ /* 0x000fe20000004100 */
[----:B------:R-:W-:Y:S06]  /*2c20*/  @P2 BRA `(.L_x_28214) ;  /* 0x00000000000c2947 */ /* 0x000fec0003800000 */
[----:B------:R-:W-:Y:S05]  /*2c30*/  @!P1 BRA `(.L_x_28215) ;  /* 0x0000000000149947 */ /* 0x000fea0003800000 */
[----:B-----5:R-:W-:Y:S01]  /*2c40*/  FADD.FTZ R98, R58, R98 ;  /* 0x000000623a627221 */ /* 0x020fe20000010000 */
[----:B------:R-:W-:Y:S06]  /*2c50*/  BRA `(.L_x_28215) ;  /* 0x00000000000c7947 */ /* 0x000fec0003800000 */
.L_x_28214:
[----:B-----5:R-:W-:-:S05]  /*2c60*/  HADD2.F32 R117, -RZ, R51.H0_H0 ;  /* 0x20000033ff757230 */ /* 0x020fca0000004100 */
[----:B------:R-:W-:-:S04]  /*2c70*/  FADD.FTZ R98, R117, R98 ;  /* 0x0000006275627221 */ /* 0x000fc80000010000 */
[----:B------:R-:W-:-:S07]  /*2c80*/  @P1 FADD.FTZ R98, R58, R98 ;  /* 0x000000623a621221 */ /* 0x000fce0000010000 */
.L_x_28215:
[----:B------:R-:W-:Y:S01]  /*2c90*/  HADD2.F32 R99, -RZ, R99.H1_H1 ;  /* 0x30000063ff637230 */ /* 0x000fe20000004100 */
[----:B------:R-:W-:Y:S06]  /*2ca0*/  @P2 BRA `(.L_x_28216) ;  /* 0x00000000000c2947 */ /* 0x000fec0003800000 */
[----:B------:R-:W-:Y:S05]  /*2cb0*/  @!P1 BRA `(.L_x_28217) ;  /* 0x0000000000149947 */ /* 0x000fea0003800000 */
[----:B-----5:R-:W-:Y:S01]  /*2cc0*/  FADD.FTZ R99, R59, R99 ;  /* 0x000000633b637221 */ /* 0x020fe20000010000 */
[----:B------:R-:W-:Y:S06]  /*2cd0*/  BRA `(.L_x_28217) ;  /* 0x00000000000c7947 */ /* 0x000fec0003800000 */
.L_x_28216:
[----:B-----5:R-:W-:-:S05]  /*2ce0*/  HADD2.F32 R116, -RZ, R51.H1_H1 ;  /* 0x30000033ff747230 */ /* 0x020fca0000004100 */
[----:B------:R-:W-:-:S04]  /*2cf0*/  FADD.FTZ R99, R116, R99 ;  /* 0x0000006374637221 */ /* 0x000fc80000010000 */
[----:B------:R-:W-:-:S07]  /*2d00*/  @P1 FADD.FTZ R99, R59, R99 ;  /* 0x000000633b631221 */ /* 0x000fce0000010000 */
.L_x_28217:
[----:B------:R-:W-:-:S04]  /*2d10*/  LEA R116, P1, R119, UR12, 0x5 ;  /* 0x0000000c77747c11 */ /* 0x000fc8000f8228ff */
[C---:B------:R-:W-:Y:S02]  /*2d20*/  LEA.HI.X R117, R119.reuse, UR13, RZ, 0x5, P1 ;  /* 0x0000000d77757c11 */ /* 0x040fe400088f2cff */
[----:B------:R-:W-:-:S03]  /*2d30*/  IADD3 R119, R119, 0x80, RZ ;  /* 0x0000008077777810 */ /* 0x000fc60007ffe0ff */
[----:B------:R4:W-:Y:S04]  /*2d40*/  STG.E.128 desc[UR4][R116.64], R92 ;  /* 0x0000005c74007986 */ /* 0x0009e8000c101d04 */
[----:B------:R4:W-:Y:S02]  /*2d50*/  STG.E.128 desc[UR4][R116.64+0x10], R96 ;  /* 0x0000106074007986 */ /* 0x0009e4000c101d04 */
.L_x_28201:
[----:B------:R-:W-:Y:S05]  /*2d60*/  BSYNC B0 ;  /* 0x0000000000007941 */ /* 0x000fea0003800000 */
.L_x_28200:
        /* <DEDUP_REMOVED lines=24> */
.L_x_28220:
[----:B-----5:R-:W-:-:S05]  /*2ef0*/  HADD2.F32 R101, -RZ, R48.H0_H0 ;  /* 0x20000030ff657230 */ /* 0x020fca0000004100 */
[----:B------:R-:W-:-:S04]  /*2f00*/  FADD.FTZ R100, R101, R100 ;  /* 0x0000006465647221 */ /* 0x000fc80000010000 */
[----:B------:R-:W-:-:S07]  /*2f10*/  @P1 FADD.FTZ R100, R52, R100 ;  /* 0x0000006434641221 */ /* 0x000fce0000010000 */
.L_x_28221:
[----:B------:R-:W-:Y:S01]  /*2f20*/  HADD2.F32 R101, -RZ, R104.H1_H1 ;  /* 0x30000068ff657230 */ /* 0x000fe20000004100 */
[----:B------:R-:W-:Y:S06]  /*2f30*/  @P2 BRA `(.L_x_28222) ;  /* 0x00000000000c2947 */ /* 0x000fec0003800000 */
[----:B------:R-:W-:Y:S05]  /*2f40*/  @!P1 BRA `(.L_x_28223) ;  /* 0x0000000000149947 */ /* 0x000fea0003800000 */
[----:B-----5:R-:W-:Y:S01]  /*2f50*/  FADD.FTZ R101, R53, R101 ;  /* 0x0000006535657221 */ /* 0x020fe20000010000 */
[----:B------:R-:W-:Y:S06]  /*2f60*/  BRA `(.L_x_28223) ;  /* 0x00000000000c7947 */ /* 0x000fec0003800000 */
.L_x_28222:
[----:B-----5:R-:W-:-:S05]  /*2f70*/  HADD2.F32 R102, -RZ, R48.H1_H1 ;  /* 0x30000030ff667230 */ /* 0x020fca0000004100 */
[----:B------:R-:W-:-:S04]  /*2f80*/  FADD.FTZ R101, R102, R101 ;  /* 0x0000006566657221 */ /* 0x000fc80000010000 */
[----:B------:R-:W-:-:S07]  /*2f90*/  @P1 FADD.FTZ R101, R53, R101 ;  /* 0x0000006535651221 */ /* 0x000fce0000010000 */
.L_x_28223:
[----:B------:R-:W-:Y:S01]  /*2fa0*/  HADD2.F32 R102, -RZ, R105.H0_H0 ;  /* 0x20000069ff667230 */ /* 0x000fe20000004100 */
[----:B------:R-:W-:Y:S06]  /*2fb0*/  @P2 BRA `(.L_x_28224) ;  /* 0x00000000000c2947 */ /* 0x000fec0003800000 */
[----:B------:R-:W-:Y:S05]  /*2fc0*/  @!P1 BRA `(.L_x_28225) ;  /* 0x0000000000149947 */ /* 0x000fea0003800000 */
[----:B-----5:R-:W-:Y:S01]  /*2fd0*/  FADD.FTZ R102, R54, R102 ;  /* 0x0000006636667221 */ /* 0x020fe20000010000 */
[----:B------:R-:W-:Y:S06]  /*2fe0*/  BRA `(.L_x_28225) ;  /* 0x00000000000c7947 */ /* 0x000fec0003800000 */
.L_x_28224:
[----:B-----5:R-:W-:-:S05]  /*2ff0*/  HADD2.F32 R103, -RZ, R49.H0_H0 ;  /* 0x20000031ff677230 */ /* 0x020fca0000004100 */
[----:B------:R-:W-:-:S04]  /*3000*/  FADD.FTZ R102, R103, R102 ;  /* 0x0000006667667221 */ /* 0x000fc80000010000 */
[----:B------:R-:W-:-:S07]  /*3010*/  @P1 FADD.FTZ R102, R54, R102 ;  /* 0x0000006636661221 */ /* 0x000fce0000010000 */
.L_x_28225:
[----:B------:R-:W-:Y:S01]  /*3020*/  HADD2.F32 R103, -RZ, R105.H1_H1 ;  /* 0x30000069ff677230 */ /* 0x000fe20000004100 */
[----:B------:R-:W-:Y:S06]  /*3030*/  @P2 BRA `(.L_x_28226) ;  /* 0x00000000000c2947 */ /* 0x000fec0003800000 */
[----:B------:R-:W-:Y:S05]  /*3040*/  @!P1 BRA `(.L_x_28227) ;  /* 0x0000000000149947 */ /* 0x000fea0003800000 */
[----:B-----5:R-:W-:Y:S01]  /*3050*/  FADD.FTZ R103, R55, R103 ;  /* 0x0000006737677221 */ /* 0x020fe20000010000 */
[----:B------:R-:W-:Y:S06]  /*3060*/  BRA `(.L_x_28227) ;  /* 0x00000000000c7947 */ /* 0x000fec0003800000 */
.L_x_28226:
[----:B-----5:R-:W-:-:S05]  /*3070*/  HADD2.F32 R104, -RZ, R49.H1_H1 ;  /* 0x30000031ff687230 */ /* 0x020fca0000004100 */
[----:B------:R-:W-:-:S04]  /*3080*/  FADD.FTZ R103, R104, R103 ;  /* 0x0000006768677221 */ /* 0x000fc80000010000 */
[----:B------:R-:W-:-:S07]  /*3090*/  @P1 FADD.FTZ R103, R55, R103 ;  /* 0x0000006737671221 */ /* 0x000fce0000010000 */
.L_x_28227:
[----:B------:R-:W-:Y:S01]  /*30a0*/  HADD2.F32 R104, -RZ, R106.H0_H0 ;  /* 0x2000006aff687230 */ /* 0x000fe20000004100 */
[----:B------:R-:W-:Y:S06]  /*30b0*/  @P2 BRA `(.L_x_28228) ;  /* 0x00000000000c2947 */ /* 0x000fec0003800000 */
[----:B------:R-:W-:Y:S05]  /*30c0*/  @!P1 BRA `(.L_x_28229) ;  /* 0x0000000000149947 */ /* 0x000fea0003800000 */
[----:B-----5:R-:W-:Y:S01]  /*30d0*/  FADD.FTZ R104, R56, R104 ;  /* 0x0000006838687221 */ /* 0x020fe20000010000 */
[----:B------:R-:W-:Y:S06]  /*30e0*/  BRA `(.L_x_28229) ;  /* 0x00000000000c7947 */ /* 0x000fec0003800000 */
.L_x_28228:
[----:B-----5:R-:W-:-:S05]  /*30f0*/  HADD2.F32 R105, -RZ, R50.H0_H0 ;  /* 0x20000032ff697230 */ /* 0x020fca0000004100 */
[----:B------:R-:W-:-:S04]  /*3100*/  FADD.FTZ R104, R105, R104 ;  /* 0x0000006869687221 */ /* 0x000fc80000010000 */
[----:B------:R-:W-:-:S07]  /*3110*/  @P1 FADD.FTZ R104, R56, R104 ;  /* 0x0000006838681221 */ /* 0x000fce0000010000 */
.L_x_28229:
[----:B------:R-:W-:Y:S01]  /*3120*/  HADD2.F32 R105, -RZ, R106.H1_H1 ;  /* 0x3000006aff697230 */ /* 0x000fe20000004100 */
[----:B------:R-:W-:Y:S06]  /*3130*/  @P2 BRA `(.L_x_28230) ;  /* 0x00000000000c2947 */ /* 0x000fec0003800000 */
[----:B------:R-:W-:Y:S05]  /*3140*/  @!P1 BRA `(.L_x_28231) ;  /* 0x0000000000149947 */ /* 0x000fea0003800000 */
[----:B-----5:R-:W-:Y:S01]  /*3150*/  FADD.FTZ R105, R57, R105 ;  /* 0x0000006939697221 */ /* 0x020fe20000010000 */
[----:B------:R-:W-:Y:S06]  /*3160*/  BRA `(.L_x_28231) ;  /* 0x00000000000c7947 */ /* 0x000fec0003800000 */
.L_x_28230:
[----:B-----5:R-:W-:-:S05]  /*3170*/  HADD2.F32 R106, -RZ, R50.H1_H1 ;  /* 0x30000032ff6a7230 */ /* 0x020fca0000004100 */
[----:B------:R-:W-:-:S04]  /*3180*/  FADD.FTZ R105, R106, R105 ;  /* 0x000000696a697221 */ /* 0x000fc80000010000 */
[----:B------:R-:W-:-:S07]  /*3190*/  @P1 FADD.FTZ R105, R57, R105 ;  /* 0x0000006939691221 */ /* 0x000fce0000010000 */
.L_x_28231:
[----:B------:R-:W-:Y:S01]  /*31a0*/  HADD2.F32 R106, -RZ, R107.H0_H0 ;  /* 0x2000006bff6a7230 */ /* 0x000fe20000004100 */
[----:B------:R-:W-:Y:S06]  /*31b0*/  @P2 BRA `(.L_x_28232) ;  /* 0x00000000000c2947 */ /* 0x000fec0003800000 */
[----:B------:R-:W-:Y:S05]  /*31c0*/  @!P1 BRA `(.L_x_28233) ;  /* 0x0000000000149947 */ /* 0x000fea0003800000 */
[----:B-----5:R-:W-:Y:S01]  /*31d0*/  FADD.FTZ R106, R58, R106 ;  /* 0x0000006a3a6a7221 */ /* 0x020fe20000010000 */
[----:B------:R-:W-:Y:S06]  /*31e0*/  BRA `(.L_x_28233) ;  /* 0x00000000000c7947 */ /* 0x000fec0003800000 */
.L_x_28232:
[----:B-----5:R-:W-:-:S05]  /*31f0*/  HADD2.F32 R117, -RZ, R51.H0_H0 ;  /* 0x20000033ff757230 */ /* 0x020fca0000004100 */
[----:B------:R-:W-:-:S04]  /*3200*/  FADD.FTZ R106, R117, R106 ;  /* 0x0000006a756a7221 */ /* 0x000fc80000010000 */
[----:B------:R-:W-:-:S07]  /*3210*/  @P1 FADD.FTZ R106, R58, R106 ;  /* 0x0000006a3a6a1221 */ /* 0x000fce0000010000 */
.L_x_28233:
[----:B------:R-:W-:Y:S01]  /*3220*/  HADD2.F32 R107, -RZ, R107.H1_H1 ;  /* 0x3000006bff6b7230 */ /* 0x000fe20000004100 */
[----:B------:R-:W-:Y:S06]  /*3230*/  @P2 BRA `(.L_x_28234) ;  /* 0x00000000000c2947 */ /* 0x000fec0003800000 */
[----:B------:R-:W-:Y:S05]  /*3240*/  @!P1 BRA `(.L_x_28235) ;  /* 0x0000000000149947 */ /* 0x000fea0003800000 */
[----:B-----5:R-:W-:Y:S01]  /*3250*/  FADD.FTZ R107, R59, R107 ;  /* 0x0000006b3b6b7221 */ /* 0x020fe20000010000 */
[----:B------:R-:W-:Y:S06]  /*3260*/  BRA `(.L_x_28235) ;  /* 0x00000000000c7947 */ /* 0x000fec0003800000 */
.L_x_28234:
[----:B-----5:R-:W-:-:S05]  /*3270*/  HADD2.F32 R116, -RZ, R51.H1_H1 ;  /* 0x30000033ff747230 */ /* 0x020fca0000004100 */
[----:B------:R-:W-:-:S04]  /*3280*/  FADD.FTZ R107, R116, R107 ;  /* 0x0000006b746b7221 */ /* 0x000fc80000010000 */
[----:B------:R-:W-:-:S07]  /*3290*/  @P1 FADD.FTZ R107, R59, R107 ;  /* 0x0000006b3b6b1221 */ /* 0x000fce0000010000 */
.L_x_28235:
[----:B------:R-:W-:-:S04]  /*32a0*/  LEA R116, P1, R119, UR12, 0x5 ;  /* 0x0000000c77747c11 */ /* 0x000fc8000f8228ff */
[C---:B------:R-:W-:Y:S02]  /*32b0*/  LEA.HI.X R117, R119.reuse, UR13, RZ, 0x5, P1 ;  /* 0x0000000d77757c11 */ /* 0x040fe400088f2cff */
[----:B------:R-:W-:-:S03]  /*32c0*/  IADD3 R119, R119, 0x80, RZ ;  /* 0x0000008077777810 */ /* 0x000fc60007ffe0ff */
[----:B------:R0:W-:Y:S04]  /*32d0*/  STG.E.128 desc[UR4][R116.64], R100 ;  /* 0x0000006474007986 */ /* 0x0001e8000c101d04 */
[----:B------:R0:W-:Y:S02]  /*32e0*/  STG.E.128 desc[UR4][R116.64+0x10], R104 ;  /* 0x0000106874007986 */ /* 0x0001e4000c101d04 */
.L_x_28219:
[----:B------:R-:W-:Y:S05]  /*32f0*/  BSYNC B0 ;  /* 0x0000000000007941 */ /* 0x000fea0003800000 */
.L_x_28218:
        /* <DEDUP_REMOVED lines=24> */
.L_x_28238:
[----:B-----5:R-:W-:-:S05]  /*3480*/  HADD2.F32 R109, -RZ, R48.H0_H0 ;  /* 0x20000030ff6d7230 */ /* 0x020fca0000004100 */
[----:B------:R-:W-:-:S04]  /*3490*/  FADD.FTZ R108, R109, R108 ;  /* 0x0000006c6d6c7221 */ /* 0x000fc80000010000 */
[----:B------:R-:W-:-:S07]  /*34a0*/  @P1 FADD.FTZ R108, R52, R108 ;  /* 0x0000006c346c1221 */ /* 0x000fce0000010000 */
.L_x_28239:
[----:B------:R-:W-:Y:S01]  /*34b0*/  HADD2.F32 R109, -RZ, R112.H1_H1 ;  /* 0x30000070ff6d7230 */ /* 0x000fe20000004100 */
[----:B------:R-:W-:Y:S06]  /*34c0*/  @P2 BRA `(.L_x_28240) ;  /* 0x00000000000c2947 */ /* 0x000fec0003800000 */
[----:B------:R-:W-:Y:S05]  /*34d0*/  @!P1 BRA `(.L_x_28241) ;  /* 0x0000000000149947 */ /* 0x000fea0003800000 */
[----:B-----5:R-:W-:Y:S01]  /*34e0*/  FADD.FTZ R109, R53, R109 ;  /* 0x0000006d356d7221 */ /* 0x020fe20000010000 */
[----:B------:R-:W-:Y:S06]  /*34f0*/  BRA `(.L_x_28241) ;  /* 0x00000000000c7947 */ /* 0x000fec0003800000 */
.L_x_28240:
[----:B-----5:R-:W-:-:S05]  /*3500*/  HADD2.F32 R110, -RZ, R48.H1_H1 ;  /* 0x30000030ff6e7230 */ /* 0x020fca0000004100 */
[----:B------:R-:W-:-:S04]  /*3510*/  FADD.FTZ R109, R110, R109 ;  /* 0x0000006d6e6d7221 */ /* 0x000fc80000010000 */
[----:B------:R-:W-:-:S07]  /*3520*/  @P1 FADD.FTZ R109, R53, R109 ;  /* 0x0000006d356d1221 */ /* 0x000fce0000010000 */
.L_x_28241:
[----:B------:R-:W-:Y:S01]  /*3530*/  HADD2.F32 R110, -RZ, R113.H0_H0 ;  /* 0x20000071ff6e7230 */ /* 0x000fe20000004100 */
[----:B------:R-:W-:Y:S06]  /*3540*/  @P2 BRA `(.L_x_28242) ;  /* 0x00000000000c2947 */ /* 0x000fec0003800000 */
[----:B------:R-:W-:Y:S05]  /*3550*/  @!P1 BRA `(.L_x_28243) ;  /* 0x0000000000149947 */ /* 0x000fea0003800000 */
[----:B-----5:R-:W-:Y:S01]  /*3560*/  FADD.FTZ R110, R54, R110 ;  /* 0x0000006e366e7221 */ /* 0x020fe20000010000 */
[----:B------:R-:W-:Y:S06]  /*3570*/  BRA `(.L_x_28243) ;  /* 0x00000000000c7947 */ /* 0x000fec0003800000 */
.L_x_28242:
[----:B-----5:R-:W-:-:S05]  /*3580*/  HADD2.F32 R111, -RZ, R49.H0_H0 ;  /* 0x20000031ff6f7230 */ /* 0x020fca0000004100 */
[----:B------:R-:W-:-:S04]  /*3590*/  FADD.FTZ R110, R111, R110 ;  /* 0x0000006e6f6e7221 */ /* 0x000fc80000010000 */
[----:B------:R-:W-:-:S07]  /*35a0*/  @P1 FADD.FTZ R110, R54, R110 ;  /* 0x0000006e366e1221 */ /* 0x000fce0000010000 */
.L_x_28243:
[----:B------:R-:W-:Y:S01]  /*35b0*/  HADD2.F32 R111, -RZ, R113.H1_H1 ;  /* 0x30000071ff6f7230 */ /* 0x000fe20000004100 */
[----:B------:R-:W-:Y:S06]  /*35c0*/  @P2 BRA `(.L_x_28244) ;  /* 0x00000000000c2947 */ /* 0x000fec0003800000 */
[----:B------:R-:W-:Y:S05]  /*35d0*/  @!P1 BRA `(.L_x_28245) ;  /* 0x0000000000149947 */ /* 0x000fea0003800000 */
[----:B-----5:R-:W-:Y:S01]  /*35e0*/  FADD.FTZ R111, R55, R111 ;  /* 0x0000006f376f7221 */ /* 0x020fe20000010000 */
[----:B------:R-:W-:Y:S06]  /*35f0*/  BRA `(.L_x_28245) ;  /* 0x00000000000c7947 */ /* 0x000fec0003800000 */
.L_x_28244:
[----:B-----5:R-:W-:-:S05]  /*3600*/  HADD2.F32 R112, -RZ, R49.H1_H1 ;  /* 0x30000031ff707230 */ /* 0x020fca0000004100 */
[----:B------:R-:W-:-:S04]  /*3610*/  FADD.FTZ R111, R112, R111 ;  /* 0x0000006f706f7221 */ /* 0x000fc80000010000 */
[----:B------:R-:W-:-:S07]  /*3620*/  @P1 FADD.FTZ R111, R55, R111 ;  /* 0x0000006f376f1221 */ /* 0x000fce0000010000 */
.L_x_28245:
[----:B------:R-:W-:Y:S01]  /*3630*/  HADD2.F32 R112, -RZ, R114.H0_H0 ;  /* 0x20000072ff707230 */ /* 0x000fe20000004100 */
[----:B------:R-:W-:Y:S06]  /*3640*/  @P2 BRA `(.L_x_28246) ;  /* 0x00000000000c2947 */ /* 0x000fec0003800000 */
[----:B------:R-:W-:Y:S05]  /*3650*/  @!P1 BRA `(.L_x_28247) ;  /* 0x0000000000149947 */ /* 0x000fea0003800000 */
[----:B-----5:R-:W-:Y:S01]  /*3660*/  FADD.FTZ R112, R56, R112 ;  /* 0x0000007038707221 */ /* 0x020fe20000010000 */
[----:B------:R-:W-:Y:S06]  /*3670*/  BRA `(.L_x_28247) ;  /* 0x00000000000c7947 */ /* 0x000fec0003800000 */
.L_x_28246:
[----:B-----5:R-:W-:-:S05]  /*3680*/  HADD2.F32 R113, -RZ, R50.H0_H0 ;  /* 0x20000032ff717230 */ /* 0x020fca0000004100 */
[----:B------:R-:W-:-:S04]  /*3690*/  FADD.FTZ R112, R113, R112 ;  /* 0x0000007071707221 */ /* 0x000fc80000010000 */
[----:B------:R-:W-:-:S07]  /*36a0*/  @P1 FADD.FTZ R112, R56, R112 ;  /* 0x0000007038701221 */ /* 0x000fce0000010000 */
.L_x_28247:
[----:B------:R-:W-:Y:S01]  /*36b0*/  HADD2.F32 R113, -RZ, R114.H1_H1 ;  /* 0x30000072ff717230 */ /* 0x000fe20000004100 */
[----:B------:R-:W-:Y:S06]  /*36c0*/  @P2 BRA `(.L_x_28248) ;  /* 0x00000000000c2947 */ /* 0x000fec0003800000 */
[----:B------:R-:W-:Y:S05]  /*36d0*/  @!P1 BRA `(.L_x_28249) ;  /* 0x0000000000149947 */ /* 0x000fea0003800000 */
[----:B-----5:R-:W-:Y:S01]  /*36e0*/  FADD.FTZ R113, R57, R113 ;  /* 0x0000007139717221 */ /* 0x020fe20000010000 */
[----:B------:R-:W-:Y:S06]  /*36f0*/  BRA `(.L_x_28249) ;  /* 0x00000000000c7947 */ /* 0x000fec0003800000 */
.L_x_28248:
[----:B-----5:R-:W-:-:S05]  /*3700*/  HADD2.F32 R114, -RZ, R50.H1_H1 ;  /* 0x30000032ff727230 */ /* 0x020fca0000004100 */
[----:B------:R-:W-:-:S04]  /*3710*/  FADD.FTZ R113, R114, R113 ;  /* 0x0000007172717221 */ /* 0x000fc80000010000 */
[----:B------:R-:W-:-:S07]  /*3720*/  @P1 FADD.FTZ R113, R57, R113 ;  /* 0x0000007139711221 */ /* 0x000fce0000010000 */
.L_x_28249:
[----:B------:R-:W-:Y:S01]  /*3730*/  HADD2.F32 R114, -RZ, R115.H0_H0 ;  /* 0x20000073ff727230 */ /* 0x000fe20000004100 */
[----:B------:R-:W-:Y:S06]  /*3740*/  @P2 BRA `(.L_x_28250) ;  /* 0x00000000000c2947 */ /* 0x000fec0003800000 */
[----:B------:R-:W-:Y:S05]  /*3750*/  @!P1 BRA `(.L_x_28251) ;  /* 0x0000000000149947 */ /* 0x000fea0003800000 */
[----:B-----5:R-:W-:Y:S01]  /*3760*/  FADD.FTZ R114, R58, R114 ;  /* 0x000000723a727221 */ /* 0x020fe20000010000 */
[----:B------:R-:W-:Y:S06]  /*3770*/  BRA `(.L_x_28251) ;  /* 0x00000000000c7947 */ /* 0x000fec0003800000 */
.L_x_28250:
[----:B-----5:R-:W-:-:S05]  /*3780*/  HADD2.F32 R117, -RZ, R51.H0_H0 ;  /* 0x20000033ff757230 */ /* 0x020fca0000004100 */
[----:B------:R-:W-:-:S04]  /*3790*/  FADD.FTZ R114, R117, R114 ;  /* 0x0000007275727221 */ /* 0x000fc80000010000 */
[----:B------:R-:W-:-:S07]  /*37a0*/  @P1 FADD.FTZ R114, R58, R114 ;  /* 0x000000723a721221 */ /* 0x000fce0000010000 */
.L_x_28251:
[----:B------:R-:W-:Y:S01]  /*37b0*/  HADD2.F32 R115, -RZ, R115.H1_H1 ;  /* 0x30000073ff737230 */ /* 0x000fe20000004100 */
[----:B------:R-:W-:Y:S06]  /*37c0*/  @P2 BRA `(.L_x_28252) ;  /* 0x00000000000c2947 */ /* 0x000fec0003800000 */
[----:B------:R-:W-:Y:S05]  /*37d0*/  @!P1 BRA `(.L_x_28253) ;  /* 0x0000000000149947 */ /* 0x000fea0003800000 */
[----:B-----5:R-:W-:Y:S01]  /*37e0*/  FADD.FTZ R115, R59, R115 ;  /* 0x000000733b737221 */ /* 0x020fe20000010000 */
[----:B------:R-:W-:Y:S06]  /*37f0*/  BRA `(.L_x_28253) ;  /* 0x00000000000c7947 */ /* 0x000fec0003800000 */
.L_x_28252:
[----:B-----5:R-:W-:-:S05]  /*3800*/  HADD2.F32 R116, -RZ, R51.H1_H1 ;  /* 0x30000033ff747230 */ /* 0x020fca0000004100 */
[----:B------:R-:W-:-:S04]  /*3810*/  FADD.FTZ R115, R116, R115 ;  /* 0x0000007374737221 */ /* 0x000fc80000010000 */
[----:B------:R-:W-:-:S07]  /*3820*/  @P1 FADD.FTZ R115, R59, R115 ;  /* 0x000000733b731221 */ /* 0x000fce0000010000 */
.L_x_28253:
[----:B------:R-:W-:-:S04]  /*3830*/  LEA R116, P1, R119, UR12, 0x5 ;  /* 0x0000000c77747c11 */ /* 0x000fc8000f8228ff */
[----:B------:R-:W-:-:S05]  /*3840*/  LEA.HI.X R117, R119, UR13, RZ, 0x5, P1 ;  /* 0x0000000d77757c11 */ /* 0x000fca00088f2cff */
[----:B------:R0:W-:Y:S04]  /*3850*/  STG.E.128 desc[UR4][R116.64], R108 ;  /* 0x0000006c74007986 */ /* 0x0001e8000c101d04 */
[----:B------:R0:W-:Y:S02]  /*3860*/  STG.E.128 desc[UR4][R116.64+0x10], R112 ;  /* 0x0000107074007986 */ /* 0x0001e4000c101d04 */
.L_x_28237:
[----:B------:R-:W-:Y:S05]  /*3870*/  BSYNC B0 ;  /* 0x0000000000007941 */ /* 0x000fea0003800000 */
.L_x_28236:
        /* <DEDUP_REMOVED lines=210> */
.L_x_28280:
        /* <DEDUP_REMOVED lines=106> */
.L_x_28256:
[----:B------:R-:W-:Y:S05]  /*4c40*/  BSYNC B0 ;  /* 0x0000000000007941 */ /* 0x000fea0003800000 */
.L_x_28255:
        /* <DEDUP_REMOVED lines=35> */
.L_x_28258:
[----:B------:R-:W-:Y:S05]  /*4e80*/  BSYNC B0 ;  /* 0x0000000000007941 */ /* 0x000fea0003800000 */
.L_x_28257:
        /* <DEDUP_REMOVED lines=35> */
.L_x_28260:
[----:B------:R-:W-:Y:S05]  /*50c0*/  BSYNC B0 ;  /* 0x0000000000007941 */ /* 0x000fea0003800000 */
.L_x_28259:
        /* <DEDUP_REMOVED lines=35> */
.L_x_28262:
[----:B------:R-:W-:Y:S05]  /*5300*/  BSYNC B0 ;  /* 0x0000000000007941 */ /* 0x000fea0003800000 */
.L_x_28261:
        /* <DEDUP_REMOVED lines=35> */
.L_x_28264:
[----:B------:R-:W-:Y:S05]  /*5540*/  BSYNC B0 ;  /* 0x0000000000007941 */ /* 0x000fea0003800000 */
.L_x_28263:
        /* <DEDUP_REMOVED lines=35> */
.L_x_28266:
[----:B------:R-:W-:Y:S05]  /*5780*/  BSYNC B0 ;  /* 0x0000000000007941 */ /* 0x000fea0003800000 */
.L_x_28265:
        /* <DEDUP_REMOVED lines=34> */
.L_x_28268:
[----:B------:R-:W-:Y:S05]  /*59b0*/  BSYNC B0 ;  /* 0x0000000000007941 */ /* 0x000fea0003800000 */
.L_x_28267:
[----:B------:R-:W-:Y:S02]  /*59c0*/  LOP3.LUT P1, RZ, R4, 0x2, RZ, 0xc0, !PT ;  /* 0x0000000204ff7812 */ /* 0x000fe4000782c0ff */
[----:B------:R-:W-:Y:S02]  /*59d0*/  IADD3 R191, R191, UR14, RZ ;  /* 0x0000000ebfbf7c10 */ /* 0x000fe4000fffe0ff */
[----:B01234-:R-:W-:Y:S02]  /*59e0*/  SEL R118, RZ, 0x1, P1 ;  /* 0x00000001ff767807 */ /* 0x01ffe40000800000 */
[----:B------:R-:W-:-:S13]  /*59f0*/  ISETP.GE.AND P1, PT, R191, UR15, PT ;  /* 0x0000000fbf007c0c */ /* 0x000fda000bf26270 */
[----:B------:R-:W-:Y:S05]  /*5a00*/  @!P1 BRA `(.L_x_28269) ;  /* 0xffffffb400d49947 */ /* 0x000fea000383ffff */
[----:B------:R-:W-:Y:S05]  /*5a10*/  EXIT ;  /* 0x000000000000794d */ /* 0x000fea0003800000 */
.L_x_28254:
[----:B------:R-:W-:Y:S01]  /*5a20*/  HFMA2.MMA R200, -RZ, RZ, 0, 5.9604644775390625e-08 ;  /* 0x00000001ffc87435 */ /* 0x000fe200000001ff */
[----:B------:R-:W-:Y:S02]  /*5a30*/  MOV R199, R117 ;  /* 0x0000007500c77202 */ /* 0x000fe40000000f00 */
[----:B------:R-:W-:Y:S02]  /*5a40*/  MOV R201, 0x1f ;  /* 0x0000001f00c97802 */ /* 0x000fe40000000f00 */
[----:B------:R-:W-:-:S07]  /*5a50*/  MOV R198, 0xffffffff ;  /* 0xffffffff00c67802 */ /* 0x000fce0000000f00 */
[----:B-----5:R-:W-:Y:S05]  /*5a60*/  WARPSYNC.COLLECTIVE R198, `(.L_x_28270) ;  /* 0x00000000c6087348 */ /* 0x020fea0003c00000 */
[----:B------:R0:W1:Y:S02]  /*5a70*/  SHFL.BFLY P6, R196, R199, R200, R201 ;  /* 0x0c0000c8c7c47389 */ /* 0x00006400000c00c9 */
[----:B01---5:R-:W-:Y:S01]  /*5a80*/  ENDCOLLECTIVE ;  /* 0x000000000000791b */ /* 0x023fe20003800000 */
.L_x_28270:
[----:B------:R-:W-:Y:S01]  /*5a90*/  HFMA2.MMA R200, -RZ, RZ, 0, 1.1920928955078125e-07 ;  /* 0x00000002ffc87435 */ /* 0x000fe200000001ff */
[----:B------:R-:W-:-:S05]  /*5aa0*/  MOV R116, R196 ;  /* 0x000000c400747202 */ /* 0x000fca0000000f00 */
[----:B------:R-:W-:-:S05]  /*5ab0*/  FADD.FTZ R118, R117, R116 ;  /* 0x0000007475767221 */ /* 0x000fca0000010000 */
[----:B------:R-:W-:-:S07]  /*5ac0*/  MOV R199, R118 ;  /* 0x0000007600c77202 */ /* 0x000fce0000000f00 */
[----:B------:R-:W-:Y:S05]  /*5ad0*/  WARPSYNC.COLLECTIVE R198, `(.L_x_28271) ;  /* 0x00000000c6087348 */ /* 0x000fea0003c00000 */
[----:B------:R0:W1:Y:S02]  /*5ae0*/  SHFL.BFLY P6, R196, R199, R200, R201 ;  /* 0x0c0000c8c7c47389 */ /* 0x00006400000c00c9 */
[----:B01----:R-:W-:Y:S01]  /*5af0*/  ENDCOLLECTIVE ;  /* 0x000000000000791b */ /* 0x003fe20003800000 */
.L_x_28271:
[----:B------:R-:W-:Y:S01]  /*5b00*/  HFMA2.MMA R200, -RZ, RZ, 0, 2.384185791015625e-07 ;  /* 0x00000004ffc87435 */ /* 0x000fe200000001ff */
[----:B------:R-:W-:-:S05]  /*5b10*/  MOV R163, R196 ;  /* 0x000000c400a37202 */ /* 0x000fca0000000f00 */
[----:B------:R-:W-:-:S05]  /*5b20*/  FADD.FTZ R163, R118, R163 ;  /* 0x000000a376a37221 */ /* 0x000fca0000010000 */
[----:B------:R-:W-:-:S07]  /*5b30*/  MOV R199, R163 ;  /* 0x000000a300c77202 */ /* 0x000fce0000000f00 */
[----:B------:R-:W-:Y:S05]  /*5b40*/  WARPSYNC.COLLECTIVE R198, `(.L_x_28272) ;  /* 0x00000000c6087348 */ /* 0x000fea0003c00000 */
[----:B------:R0:W1:Y:S02]  /*5b50*/  SHFL.BFLY P6, R196, R199, R200, R201 ;  /* 0x0c0000c8c7c47389 */ /* 0x00006400000c00c9 */
[----:B01----:R-:W-:Y:S01]  /*5b60*/  ENDCOLLECTIVE ;  /* 0x000000000000791b */ /* 0x003fe20003800000 */
.L_x_28272:
[----:B------:R-:W-:Y:S01]  /*5b70*/  HFMA2.MMA R200, -RZ, RZ, 0, 4.76837158203125e-07 ;  /* 0x00000008ffc87435 */ /* 0x000fe200000001ff */
[----:B------:R-:W-:-:S05]  /*5b80*/  MOV R116, R196 ;  /* 0x000000c400747202 */ /* 0x000fca0000000f00 */
[----:B------:R-:W-:-:S05]  /*5b90*/  FADD.FTZ R194, R163, R116 ;  /* 0x00000074a3c27221 */ /* 0x000fca0000010000 */
[----:B------:R-:W-:-:S07]  /*5ba0*/  MOV R199, R194 ;  /* 0x000000c200c77202 */ /* 0x000fce0000000f00 */
[----:B------:R-:W-:Y:S05]  /*5bb0*/  WARPSYNC.COLLECTIVE R198, `(.L_x_28273) ;  /* 0x00000000c6087348 */ /* 0x000fea0003c00000 */
[----:B------:R0:W1:Y:S02]  /*5bc0*/  SHFL.BFLY P6, R196, R199, R200, R201 ;  /* 0x0c0000c8c7c47389 */ /* 0x00006400000c00c9 */
[----:B01----:R-:W-:Y:S01]  /*5bd0*/  ENDCOLLECTIVE ;  /* 0x000000000000791b */ /* 0x003fe20003800000 */
.L_x_28273:
[----:B------:R-:W-:Y:S01]  /*5be0*/  HFMA2.MMA R200, -RZ, RZ, 0, 9.5367431640625e-07 ;  /* 0x00000010ffc87435 */ /* 0x000fe200000001ff */
[----:B------:R-:W-:-:S05]  /*5bf0*/  MOV R197, R196 ;  /* 0x000000c400c57202 */ /* 0x000fca0000000f00 */
[----:B------:R-:W-:-:S05]  /*5c00*/  FADD.FTZ R197, R194, R197 ;  /* 0x000000c5c2c57221 */ /* 0x000fca0000010000 */
[----:B------:R-:W-:-:S07]  /*5c10*/  MOV R199, R197 ;  /* 0x000000c500c77202 */ /* 0x000fce0000000f00 */
[----:B------:R-:W-:Y:S05]  /*5c20*/  WARPSYNC.COLLECTIVE R198, `(.L_x_28274) ;  /* 0x00000000c6087348 */ /* 0x000fea0003c00000 */
[----:B------:R0:W1:Y:S02]  /*5c30*/  SHFL.BFLY P6, R196, R199, R200, R201 ;  /* 0x0c0000c8c7c47389 */ /* 0x00006400000c00c9 */
[----:B01----:R-:W-:Y:S01]  /*5c40*/  ENDCOLLECTIVE ;  /* 0x000000000000791b */ /* 0x003fe20003800000 */
.L_x_28274:
        /* <DEDUP_REMOVED lines=122> */
.L_x_28275:
[----:B------:R-:W-:Y:S01]  /*63f0*/  HFMA2.MMA R200, -RZ, RZ, 0, 1.1920928955078125e-07 ;  /* 0x00000002ffc87435 */ /* 0x000fe200000001ff */
[----:B------:R-:W-:-:S05]  /*6400*/  MOV R118, R196 ;  /* 0x000000c400767202 */ /* 0x000fca0000000f00 */
[----:B------:R-:W-:-:S05]  /*6410*/  FADD.FTZ R118, R117, R118 ;  /* 0x0000007675767221 */ /* 0x000fca0000010000 */
[----:B------:R-:W-:-:S07]  /*6420*/  MOV R199, R118 ;  /* 0x0000007600c77202 */ /* 0x000fce0000000f00 */
[----:B------:R-:W-:Y:S05]  /*6430*/  WARPSYNC.COLLECTIVE R198, `(.L_x_28276) ;  /* 0x00000000c6087348 */ /* 0x000fea0003c00000 */
[----:B------:R0:W1:Y:S02]  /*6440*/  SHFL.BFLY P6, R196, R199, R200, R201 ;  /* 0x0c0000c8c7c47389 */ /* 0x00006400000c00c9 */
[----:B01----:R-:W-:Y:S01]  /*6450*/  ENDCOLLECTIVE ;  /* 0x000000000000791b */ /* 0x003fe20003800000 */
.L_x_28276:
[----:B------:R-:W-:Y:S01]  /*6460*/  HFMA2.MMA R200, -RZ, RZ, 0, 2.384185791015625e-07 ;  /* 0x00000004ffc87435 */ /* 0x000fe200000001ff */
[----:B------:R-:W-:-:S05]  /*6470*/  MOV R163, R196 ;  /* 0x000000c400a37202 */ /* 0x000fca0000000f00 */
[----:B------:R-:W-:-:S05]  /*6480*/  FADD.FTZ R163, R118, R163 ;  /* 0x000000a376a37221 */ /* 0x000fca0000010000 */
[----:B------:R-:W-:-:S07]  /*6490*/  MOV R199, R163 ;  /* 0x000000a300c77202 */ /* 0x000fce0000000f00 */
[----:B------:R-:W-:Y:S05]  /*64a0*/  WARPSYNC.COLLECTIVE R198, `(.L_x_28277) ;  /* 0x00000000c6087348 */ /* 0x000fea0003c00000 */
[----:B------:R0:W1:Y:S02]  /*64b0*/  SHFL.BFLY P6, R196, R199, R200, R201 ;  /* 0x0c0000c8c7c47389 */ /* 0x00006400000c00c9 */
[----:B01----:R-:W-:Y:S01]  /*64c0*/  ENDCOLLECTIVE ;  /* 0x000000000000791b */ /* 0x003fe20003800000 */
.L_x_28277:
[----:B------:R-:W-:Y:S01]  /*64d0*/  HFMA2.MMA R200, -RZ, RZ, 0, 4.76837158203125e-07 ;  /* 0x00000008ffc87435 */ /* 0x000fe200000001ff */
[----:B------:R-:W-:-:S05]  /*64e0*/  MOV R194, R196 ;  /* 0x000000c400c27202 */ /* 0x000fca0000000f00 */
[----:B------:R-:W-:-:S05]  /*64f0*/  FADD.FTZ R194, R163, R194 ;  /* 0x000000c2a3c27221 */ /* 0x000fca0000010000 */
[----:B------:R-:W-:-:S07]  /*6500*/  MOV R199, R194 ;  /* 0x000000c200c77202 */ /* 0x000fce0000000f00 */
[----:B------:R-:W-:Y:S05]  /*6510*/  WARPSYNC.COLLECTIVE R198, `(.L_x_28278) ;  /* 0x00000000c6087348 */ /* 0x000fea0003c00000 */
[----:B------:R0:W1:Y:S02]  /*6520*/  SHFL.BFLY P6, R196, R199, R200, R201 ;  /* 0x0c0000c8c7c47389 */ /* 0x00006400000c00c9 */
[----:B01----:R-:W-:Y:S01]  /*6530*/  ENDCOLLECTIVE ;  /* 0x000000000000791b */ /* 0x003fe20003800000 */
.L_x_28278:
[----:B------:R-:W-:Y:S01]  /*6540*/  HFMA2.MMA R200, -RZ, RZ, 0, 9.5367431640625e-07 ;  /* 0x00000010ffc87435 */ /* 0x000fe200000001ff */
[----:B------:R-:W-:-:S05]  /*6550*/  MOV R197, R196 ;  /* 0x000000c400c57202 */ /* 0x000fca0000000f00 */
[----:B------:R-:W-:-:S05]  /*6560*/  FADD.FTZ R197, R194, R197 ;  /* 0x000000c5c2c57221 */ /* 0x000fca0000010000 */
[----:B------:R-:W-:-:S07]  /*6570*/  MOV R199, R197 ;  /* 0x000000c500c77202 */ /* 0x000fce0000000f00 */
[----:B------:R-:W-:Y:S05]  /*6580*/  WARPSYNC.COLLECTIVE R198, `(.L_x_28279) ;  /* 0x00000000c6087348 */ /* 0x000fea0003c00000 */
[----:B------:R0:W1:Y:S02]  /*6590*/  SHFL.BFLY P6, R196, R199, R200, R201 ;  /* 0x0c0000c8c7c47389 */ /* 0x00006400000c00c9 */
[----:B01----:R-:W-:Y:S01]  /*65a0*/  ENDCOLLECTIVE ;  /* 0x000000000000791b */ /* 0x003fe20003800000 */
.L_x_28279:
[----:B------:R-:W-:Y:S05]  /*65b0*/  BRA `(.L_x_28280) ;  /* 0xffffffdc00f87947 */ /* 0x000fea000383ffff */
.L_x_28281:
        /* <DEDUP_REMOVED lines=12> */
.L_x_41638:


//--------------------- .text._ZN10layer_norm31ln_parallel_residual_fwd_kernelINS_13Kernel_traitsI6__halfS2_fS2_fjLj7168ELj1ELj1ELj4ELj16ENS_18Kernel_traits_baseILj7168ES2_S2_fS2_fjLj128EEEEELb0ELb1ELb1EEEvNS_9FwdParamsE --------------------------
	.section	.text._ZN10layer_norm31ln_parallel_residual_fwd_kernelINS_13Kernel_traitsI6__halfS2_fS2_fjLj7168ELj1ELj1ELj4ELj16ENS_18Kernel_traits_baseILj7168ES2_S2_fS2_fjLj128EEEEELb0ELb1ELb1EEEvNS_9FwdParamsE,"ax",@progbits
	.align	128
        .global         _ZN10layer_norm31ln_parallel_residual_fwd_kernelINS_13Kernel_traitsI6__halfS2_fS2_fjLj7168ELj1ELj1ELj4ELj16ENS_18Kernel_traits_baseILj7168ES2_S2_fS2_fjLj128EEEEELb0ELb1ELb1EEEvNS_9FwdParamsE
        .type           _ZN10layer_norm31ln_parallel_residual_fwd_kernelINS_13Kernel_traitsI6__halfS2_fS2_fjLj7168ELj1ELj1ELj4ELj16ENS_18Kernel_traits_baseILj7168ES2_S2_fS2_fjLj128EEEEELb0ELb1ELb1EEEvNS_9FwdParamsE,@function
        .size           _ZN10layer_norm31ln_parallel_residual_fwd_kernelINS_13Kernel_traitsI6__halfS2_fS2_fjLj7168ELj1ELj1ELj4ELj16ENS_18Kernel_traits_baseILj7168ES2_S2_fS2_fjLj128EEEEELb0ELb1ELb1EEEvNS_9FwdParamsE,(.L_x_41639 - _ZN10layer_norm31ln_parallel_residual_fwd_kernelINS_13Kernel_traitsI6__halfS2_fS2_fjLj7168ELj1ELj1ELj4ELj16ENS_18Kernel_traits_baseILj7168ES2_S2_fS2_fjLj128EEEEELb0ELb1ELb1EEEvNS_9FwdParamsE)
        .other          _ZN10layer_norm31ln_parallel_residual_fwd_kernelINS_13Kernel_traitsI6__halfS2_fS2_fjLj7168ELj1ELj1ELj4ELj16ENS_18Kernel_traits_baseILj7168ES2_S2_fS2_fjLj128EEEEELb0ELb1ELb1EEEvNS_9FwdParamsE,@"STO_CUDA_ENTRY STV_DEFAULT"
_ZN10layer_norm31ln_parallel_residual_fwd_kernelINS_13Kernel_traitsI6__halfS2_fS2_fjLj7168ELj1ELj1ELj4ELj16ENS_18Kernel_traits_baseILj7168ES2_S2_fS2_fjLj128EEEEELb0ELb1ELb1EEEvNS_9FwdParamsE:
.text._ZN10layer_norm31ln_parallel_residual_fwd_kernelINS_13Kernel_traitsI6__halfS2_fS2_fjLj7168ELj1ELj1ELj4ELj16ENS_18Kernel_traits_baseILj7168ES2_S2_fS2_fjLj128EEEEELb0ELb1ELb1EEEvNS_9FwdParamsE:
        /* <DEDUP_REMOVED lines=48> */
[----:B------:R-:W-:Y:S01]  /*0300*/  SHF.R.U32.HI R172, RZ, 0x5, R149 ;  /* 0x00000005ffac7819 */ /* 0x000fe20000011695 */
[----:B------:R-:W-:Y:S01]  /*0310*/  HFMA2.MMA R0, -RZ, RZ, 0, 5.9604644775390625e-08 ;  /* 0x00000001ff007435 */ /* 0x000fe200000001ff */
[----:B------:R-:W-:Y:S01]  /*0320*/  ISETP.NE.U32.AND P0, PT, RZ, UR6, PT ;  /* 0x00000006ff007c0c */ /* 0x000fe2000bf05070 */
[----:B------:R-:W-:Y:S01]  /*0330*/  ULDC.U8 UR6, c[0x0][0x2a0] ;  /* 0x0000a80000067ab9 */ /* 0x000fe20000000000 */
[--C-:B------:R-:W-:Y:S01]  /*0340*/  HADD2.F32 R148, -RZ, R36.reuse.H0_H0 ;  /* 0x20000024ff947230 */ /* 0x100fe20000004100 */
[----:B------:R-:W-:Y:S01]  /*0350*/  LEA R158, R158, 0x4, 0x2 ;  /* 0x000000049e9e7811 */ /* 0x000fe200078e10ff */
[----:B------:R-:W-:Y:S01]  /*0360*/  HADD2.F32 R147, -RZ, R36.H1_H1 ;  /* 0x30000024ff937230 */ /* 0x000fe20000004100 */
[C---:B------:R-:W-:Y:S01]  /*0370*/  LOP3.LUT R159, R149.reuse, 0x1f, RZ, 0xc0, !PT ;  /* 0x0000001f959f7812 */ /* 0x040fe200078ec0ff */
[--C-:B------:R-:W-:Y:S01]  /*0380*/  HADD2.F32 R146, -RZ, R37.reuse.H0_H0 ;  /* 0x20000025ff927230 */ /* 0x100fe20000004100 */
[----:B------:R-:W-:Y:S01]  /*0390*/  LOP3.LUT R160, R149, 0x7f, RZ, 0xc0, !PT ;  /* 0x0000007f95a07812 */ /* 0x000fe200078ec0ff */
[----:B------:R-:W-:Y:S01]  /*03a0*/  HADD2.F32 R145, -RZ, R37.H1_H1 ;  /* 0x30000025ff917230 */ /* 0x000fe20000004100 */
[----:B------:R-:W-:Y:S01]  /*03b0*/  ISETP.NE.AND P3, PT, RZ, UR6, PT ;  /* 0x00000006ff007c0c */ /* 0x000fe2000bf65270 */
[--C-:B------:R-:W-:Y:S01]  /*03c0*/  HADD2.F32 R144, -RZ, R38.reuse.H0_H0 ;  /* 0x20000026ff907230 */ /* 0x100fe20000004100 */
[----:B------:R-:W-:Y:S01]  /*03d0*/  LOP3.LUT R172, R172, 0x3, RZ, 0xc0, !PT ;  /* 0x00000003acac7812 */ /* 0x000fe200078ec0ff */
[----:B------:R-:W-:Y:S01]  /*03e0*/  HADD2.F32 R143, -RZ, R38.H1_H1 ;  /* 0x30000026ff8f7230 */ /* 0x000fe20000004100 */
[----:B------:R-:W-:Y:S01]  /*03f0*/  ISETP.NE.AND.EX P0, PT, RZ, UR7, PT, P0 ;  /* 0x00000007ff007c0c */ /* 0x000fe2000bf05300 */
        /* <DEDUP_REMOVED lines=57> */
[--C-:B--2---:R-:W-:Y:S02]  /*0790*/  HADD2.F32 R161, -RZ, R117.reuse.H0_H0 ;  /* 0x20000075ffa17230 */ /* 0x104fe40000004100 */
[----:B------:R-:W-:Y:S02]  /*07a0*/  HADD2.F32 R162, -RZ, R117.H1_H1 ;  /* 0x30000075ffa27230 */ /* 0x000fe40000004100 */
[----:B------:R-:W-:Y:S02]  /*07b0*/  HADD2.F32 R117, -RZ, R118.H0_H0 ;  /* 0x20000076ff757230 */ /* 0x000fe40000004100 */
[----:B---3--:R-:W-:Y:S02]  /*07c0*/  HADD2.F32 R167, -RZ, R22.H0_H0 ;  /* 0x20000016ffa77230 */ /* 0x008fe40000004100 */
[----:B----4-:R-:W-:Y:S02]  /*07d0*/  HADD2.F32 R173, -RZ, R26.H0_H0 ;  /* 0x2000001affad7230 */ /* 0x010fe40000004100 */
[----:B------:R-:W-:-:S02]  /*07e0*/  HADD2.F32 R118, -RZ, R118.H1_H1 ;  /* 0x30000076ff767230 */ /* 0x000fc40000004100 */
[--C-:B------:R-:W-:Y:S02]  /*07f0*/  HADD2.F32 R163, -RZ, R20.reuse.H0_H0 ;  /* 0x20000014ffa37230 */ /* 0x100fe40000004100 */
[----:B------:R-:W-:Y:S02]  /*0800*/  HADD2.F32 R164, -RZ, R20.H1_H1 ;  /* 0x30000014ffa47230 */ /* 0x000fe40000004100 */
[--C-:B------:R-:W-:Y:S02]  /*0810*/  HADD2.F32 R165, -RZ, R21.reuse.H0_H0 ;  /* 0x20000015ffa57230 */ /* 0x100fe40000004100 */
[----:B------:R-:W-:Y:S02]  /*0820*/  HADD2.F32 R166, -RZ, R21.H1_H1 ;  /* 0x30000015ffa67230 */ /* 0x000fe40000004100 */
[----:B------:R-:W-:Y:S02]  /*0830*/  HADD2.F32 R22, -RZ, R22.H1_H1 ;  /* 0x30000016ff167230 */ /* 0x000fe40000004100 */
[----:B------:R-:W-:-:S02]  /*0840*/  HADD2.F32 R169, -RZ, R24.H0_H0 ;  /* 0x20000018ffa97230 */ /* 0x000fc40000004100 */
[----:B------:R-:W-:Y:S02]  /*0850*/  HADD2.F32 R168, -RZ, R24.H1_H1 ;  /* 0x30000018ffa87230 */ /* 0x000fe40000004100 */
[--C-:B------:R-:W-:Y:S02]  /*0860*/  HADD2.F32 R171, -RZ, R25.reuse.H0_H0 ;  /* 0x20000019ffab7230 */ /* 0x100fe40000004100 */
[----:B------:R-:W-:Y:S02]  /*0870*/  HADD2.F32 R170, -RZ, R25.H1_H1 ;  /* 0x30000019ffaa7230 */ /* 0x000fe40000004100 */
[----:B0-----:R-:W-:-:S07]  /*0880*/  HADD2.F32 R26, -RZ, R26.H1_H1 ;  /* 0x3000001aff1a7230 */ /* 0x001fce0000004100 */
.L_x_28395:
        /* <DEDUP_REMOVED lines=23> */
.L_x_28282:
[----:B-----5:R-:W-:-:S05]  /*0a00*/  HADD2.F32 R21, -RZ, R28.H0_H0 ;  /* 0x2000001cff157230 */ /* 0x020fca0000004100 */
[----:B------:R-:W-:-:S04]  /*0a10*/  FADD.FTZ R40, R40, R21 ;  /* 0x0000001528287221 */ /* 0x000fc80000010000 */
[----:B------:R-:W-:-:S07]  /*0a20*/  @P1 FADD.FTZ R40, R32, R40 ;  /* 0x0000002820281221 */ /* 0x000fce0000010000 */
.L_x_28283:
[----:B------:R-:W-:Y:S01]  /*0a30*/  HADD2.F32 R41, -RZ, R44.H1_H1 ;  /* 0x3000002cff297230 */ /* 0x000fe20000004100 */
[----:B------:R-:W-:Y:S06]  /*0a40*/  @P2 BRA `(.L_x_28284) ;  /* 0x00000000000c2947 */ /* 0x000fec0003800000 */
[----:B------:R-:W-:Y:S05]  /*0a50*/  @!P1 BRA `(.L_x_28285) ;  /* 0x0000000000149947 */ /* 0x000fea0003800000 */
[----:B-----5:R-:W-:Y:S01]  /*0a60*/  FADD.FTZ R41, R33, R41 ;  /* 0x0000002921297221 */ /* 0x020fe20000010000 */
[----:B------:R-:W-:Y:S06]  /*0a70*/  BRA `(.L_x_28285) ;  /* 0x00000000000c7947 */ /* 0x000fec0003800000 */
.L_x_28284:
[----:B-----5:R-:W-:-:S05]  /*0a80*/  HADD2.F32 R20, -RZ, R28.H1_H1 ;  /* 0x3000001cff147230 */ /* 0x020fca0000004100 */
[----:B------:R-:W-:-:S04]  /*0a90*/  FADD.FTZ R41, R41, R20 ;  /* 0x0000001429297221 */ /* 0x000fc80000010000 */
[----:B------:R-:W-:-:S07]  /*0aa0*/  @P1 FADD.FTZ R41, R33, R41 ;  /* 0x0000002921291221 */ /* 0x000fce0000010000 */
.L_x_28285:
[----:B------:R-:W-:Y:S01]  /*0ab0*/  HADD2.F32 R42, -RZ, R45.H0_H0 ;  /* 0x2000002dff2a7230 */ /* 0x000fe20000004100 */
[----:B------:R-:W-:Y:S06]  /*0ac0*/  @P2 BRA `(.L_x_28286) ;  /* 0x00000000000c2947 */ /* 0x000fec0003800000 */
[----:B------:R-:W-:Y:S05]  /*0ad0*/  @!P1 BRA `(.L_x_28287) ;  /* 0x0000000000149947 */ /* 0x000fea0003800000 */
[----:B-----5:R-:W-:Y:S01]  /*0ae0*/  FADD.FTZ R42, R34, R42 ;  /* 0x0000002a222a7221 */ /* 0x020fe20000010000 */
[----:B------:R-:W-:Y:S06]  /*0af0*/  BRA `(.L_x_28287) ;  /* 0x00000000000c7947 */ /* 0x000fec0003800000 */
.L_x_28286:
[----:B-----5:R-:W-:-:S05]  /*0b00*/  HADD2.F32 R21, -RZ, R29.H0_H0 ;  /* 0x2000001dff157230 */ /* 0x020fca0000004100 */
[----:B------:R-:W-:-:S04]  /*0b10*/  FADD.FTZ R42, R42, R21 ;  /* 0x000000152a2a7221 */ /* 0x000fc80000010000 */
[----:B------:R-:W-:-:S07]  /*0b20*/  @P1 FADD.FTZ R42, R34, R42 ;  /* 0x0000002a222a1221 */ /* 0x000fce0000010000 */
.L_x_28287:
[----:B------:R-:W-:Y:S01]  /*0b30*/  HADD2.F32 R43, -RZ, R45.H1_H1 ;  /* 0x3000002dff2b7230 */ /* 0x000fe20000004100 */
[----:B------:R-:W-:Y:S06]  /*0b40*/  @P2 BRA `(.L_x_28288) ;  /* 0x00000000000c2947 */ /* 0x000fec0003800000 */
[----:B------:R-:W-:Y:S05]  /*0b50*/  @!P1 BRA `(.L_x_28289) ;  /* 0x0000000000149947 */ /* 0x000fea0003800000 */
[----:B-----5:R-:W-:Y:S01]  /*0b60*/  FADD.FTZ R43, R35, R43 ;  /* 0x0000002b232b7221 */ /* 0x020fe20000010000 */
[----:B------:R-:W-:Y:S06]  /*0b70*/  BRA `(.L_x_28289) ;  /* 0x00000000000c7947 */ /* 0x000fec0003800000 */
.L_x_28288:
[----:B-----5:R-:W-:-:S05]  /*0b80*/  HADD2.F32 R20, -RZ, R29.H1_H1 ;  /* 0x3000001dff147230 */ /* 0x020fca0000004100 */
[----:B------:R-:W-:-:S04]  /*0b90*/  FADD.FTZ R43, R43, R20 ;  /* 0x000000142b2b7221 */ /* 0x000fc80000010000 */
[----:B------:R-:W-:-:S07]  /*0ba0*/  @P1 FADD.FTZ R43, R35, R43 ;  /* 0x0000002b232b1221 */ /* 0x000fce0000010000 */
.L_x_28289:
[----:B------:R-:W-:Y:S01]  /*0bb0*/  HADD2.F32 R44, -RZ, R46.H0_H0 ;  /* 0x2000002eff2c7230 */ /* 0x000fe20000004100 */
[----:B------:R-:W-:Y:S06]  /*0bc0*/  @P2 BRA `(.L_x_28290) ;  /* 0x00000000000c2947 */ /* 0x000fec0003800000 */
[----:B------:R-:W-:Y:S05]  /*0bd0*/  @!P1 BRA `(.L_x_28291) ;  /* 0x0000000000149947 */ /* 0x000fea0003800000 */
[----:B-----5:R-:W-:Y:S01]  /*0be0*/  FADD.FTZ R44, R36, R44 ;  /* 0x0000002c242c7221 */ /* 0x020fe20000010000 */
[----:B------:R-:W-:Y:S06]  /*0bf0*/  BRA `(.L_x_28291) ;  /* 0x00000000000c7947 */ /* 0x000fec0003800000 */
.L_x_28290:
[----:B-----5:R-:W-:-:S05]  /*0c00*/  HADD2.F32 R21, -RZ, R30.H0_H0 ;  /* 0x2000001eff157230 */ /* 0x020fca0000004100 */
[----:B------:R-:W-:-:S04]  /*0c10*/  FADD.FTZ R44, R44, R21 ;  /* 0x000000152c2c7221 */ /* 0x000fc80000010000 */
[----:B------:R-:W-:-:S07]  /*0c20*/  @P1 FADD.FTZ R44, R36, R44 ;  /* 0x0000002c242c1221 */ /* 0x000fce0000010000 */
.L_x_28291:
[----:B------:R-:W-:Y:S01]  /*0c30*/  HADD2.F32 R45, -RZ, R46.H1_H1 ;  /* 0x3000002eff2d7230 */ /* 0x000fe20000004100 */
[----:B------:R-:W-:Y:S06]  /*0c40*/  @P2 BRA `(.L_x_28292) ;  /* 0x00000000000c2947 */ /* 0x000fec0003800000 */
[----:B------:R-:W-:Y:S05]  /*0c50*/  @!P1 BRA `(.L_x_28293) ;  /* 0x0000000000149947 */ /* 0x000fea0003800000 */
[----:B-----5:R-:W-:Y:S01]  /*0c60*/  FADD.FTZ R45, R37, R45 ;  /* 0x0000002d252d7221 */ /* 0x020fe20000010000 */
[----:B------:R-:W-:Y:S06]  /*0c70*/  BRA `(.L_x_28293) ;  /* 0x00000000000c7947 */ /* 0x000fec0003800000 */
.L_x_28292:
[----:B-----5:R-:W-:-:S05]  /*0c80*/  HADD2.F32 R20, -RZ, R30.H1_H1 ;  /* 0x3000001eff147230 */ /* 0x020fca0000004100 */
[----:B------:R-:W-:-:S04]  /*0c90*/  FADD.FTZ R45, R45, R20 ;  /* 0x000000142d2d7221 */ /* 0x000fc80000010000 */
[----:B------:R-:W-:-:S07]  /*0ca0*/  @P1 FADD.FTZ R45, R37, R45 ;  /* 0x0000002d252d1221 */ /* 0x000fce0000010000 */
.L_x_28293:
[----:B------:R-:W-:Y:S01]  /*0cb0*/  HADD2.F32 R46, -RZ, R47.H0_H0 ;  /* 0x2000002fff2e7230 */ /* 0x000fe20000004100 */
[----:B------:R-:W-:Y:S06]  /*0cc0*/  @P2 BRA `(.L_x_28294) ;  /* 0x00000000000c2947 */ /* 0x000fec0003800000 */
[----:B------:R-:W-:Y:S05]  /*0cd0*/  @!P1 BRA `(.L_x_28295) ;  /* 0x0000000000149947 */ /* 0x000fea0003800000 */
[----:B-----5:R-:W-:Y:S01]  /*0ce0*/  FADD.FTZ R46, R38, R46 ;  /* 0x0000002e262e7221 */ /* 0x020fe20000010000 */
[----:B------:R-:W-:Y:S06]  /*0cf0*/  BRA `(.L_x_28295) ;  /* 0x00000000000c7947 */ /* 0x000fec0003800000 */
.L_x_28294:
[----:B-----5:R-:W-:-:S05]  /*0d00*/  HADD2.F32 R21, -RZ, R31.H0_H0 ;  /* 0x2000001fff157230 */ /* 0x020fca0000004100 */
[----:B------:R-:W-:-:S04]  /*0d10*/  FADD.FTZ R46, R46, R21 ;  /* 0x000000152e2e7221 */ /* 0x000fc80000010000 */
[----:B------:R-:W-:-:S07]  /*0d20*/  @P1 FADD.FTZ R46, R38, R46 ;  /* 0x0000002e262e1221 */ /* 0x000fce0000010000 */
.L_x_28295:
[----:B------:R-:W-:Y:S01]  /*0d30*/  HADD2.F32 R47, -RZ, R47.H1_H1 ;  /* 0x3000002fff2f7230 */ /* 0x000fe20000004100 */
[----:B------:R-:W-:Y:S06]  /*0d40*/  @P2 BRA `(.L_x_28296) ;  /* 0x00000000000c2947 */ /* 0x000fec0003800000 */
[----:B------:R-:W-:Y:S05]  /*0d50*/  @!P1 BRA `(.L_x_28297) ;  /* 0x0000000000149947 */ /* 0x000fea0003800000 */
[----:B-----5:R-:W-:Y:S01]  /*0d60*/  FADD.FTZ R47, R39, R47 ;  /* 0x0000002f272f7221 */ /* 0x020fe20000010000 */
[----:B------:R-:W-:Y:S06]  /*0d70*/  BRA `(.L_x_28297) ;  /* 0x00000000000c7947 */ /* 0x000fec0003800000 */
.L_x_28296:
[----:B-----5:R-:W-:-:S05]  /*0d80*/  HADD2.F32 R20, -RZ, R31.H1_H1 ;  /* 0x3000001fff147230 */ /* 0x020fca0000004100 */
[----:B------:R-:W-:-:S04]  /*0d90*/  FADD.FTZ R47, R47, R20 ;  /* 0x000000142f2f7221 */ /* 0x000fc80000010000 */
[----:B------:R-:W-:-:S07]  /*0da0*/  @P1 FADD.FTZ R47, R39, R47 ;  /* 0x0000002f272f1221 */ /* 0x000fce0000010000 */
.L_x_28297:
        /* <DEDUP_REMOVED lines=14> */
[----:B--2---:R-:W-:Y:S01]  /*0e90*/  HADD2.F32 R48, -RZ, R52.H0_H0 ;  /* 0x20000034ff307230 */ /* 0x004fe20000004100 */
[----:B0-----:R-:W-:Y:S06]  /*0ea0*/  @P2 BRA `(.L_x_28298) ;  /* 0x00000000000c2947 */ /* 0x001fec0003800000 */
[----:B------:R-:W-:Y:S05]  /*0eb0*/  @!P1 BRA `(.L_x_28299) ;  /* 0x0000000000149947 */ /* 0x000fea0003800000 */
[----:B-----5:R-:W-:Y:S01]  /*0ec0*/  FADD.FTZ R48, R32, R48 ;  /* 0x0000003020307221 */ /* 0x020fe20000010000 */
[----:B------:R-:W-:Y:S06]  /*0ed0*/  BRA `(.L_x_28299) ;  /* 0x00000000000c7947 */ /* 0x000fec0003800000 */
.L_x_28298:
[----:B-----5:R-:W-:-:S05]  /*0ee0*/  HADD2.F32 R21, -RZ, R28.H0_H0 ;  /* 0x2000001cff157230 */ /* 0x020fca0000004100 */
[----:B------:R-:W-:-:S04]  /*0ef0*/  FADD.FTZ R48, R21, R48 ;  /* 0x0000003015307221 */ /* 0x000fc80000010000 */
[----:B------:R-:W-:-:S07]  /*0f00*/  @P1 FADD.FTZ R48, R32, R48 ;  /* 0x0000003020301221 */ /* 0x000fce0000010000 */
.L_x_28299:
[----:B------:R-:W-:Y:S01]  /*0f10*/  HADD2.F32 R49, -RZ, R52.H1_H1 ;  /* 0x30000034ff317230 */ /* 0x000fe20000004100 */
[----:B------:R-:W-:Y:S06]  /*0f20*/  @P2 BRA `(.L_x_28300) ;  /* 0x00000000000c2947 */ /* 0x000fec0003800000 */
[----:B------:R-:W-:Y:S05]  /*0f30*/  @!P1 BRA `(.L_x_28301) ;  /* 0x0000000000149947 */ /* 0x000fea0003800000 */
[----:B-----5:R-:W-:Y:S01]  /*0f40*/  FADD.FTZ R49, R33, R49 ;  /* 0x0000003121317221 */ /* 0x020fe20000010000 */
[----:B------:R-:W-:Y:S06]  /*0f50*/  BRA `(.L_x_28301) ;  /* 0x00000000000c7947 */ /* 0x000fec0003800000 */
.L_x_28300:
[----:B-----5:R-:W-:-:S05]  /*0f60*/  HADD2.F32 R20, -RZ, R28.H1_H1 ;  /* 0x3000001cff147230 */ /* 0x020fca0000004100 */
[----:B------:R-:W-:-:S04]  /*0f70*/  FADD.FTZ R49, R20, R49 ;  /* 0x0000003114317221 */ /* 0x000fc80000010000 */
[----:B------:R-:W-:-:S07]  /*0f80*/  @P1 FADD.FTZ R49, R33, R49 ;  /* 0x0000003121311221 */ /* 0x000fce0000010000 */
.L_x_28301:
[----:B------:R-:W-:Y:S01]  /*0f90*/  HADD2.F32 R50, -RZ, R53.H0_H0 ;  /* 0x20000035ff327230 */ /* 0x000fe20000004100 */
[----:B------:R-:W-:Y:S06]  /*0fa0*/  @P2 BRA `(.L_x_28302) ;  /* 0x00000000000c2947 */ /* 0x000fec0003800000 */
[----:B------:R-:W-:Y:S05]  /*0fb0*/  @!P1 BRA `(.L_x_28303) ;  /* 0x0000000000149947 */ /* 0x000fea0003800000 */
[----:B-----5:R-:W-:Y:S01]  /*0fc0*/  FADD.FTZ R50, R34, R50 ;  /* 0x0000003222327221 */ /* 0x020fe20000010000 */
[----:B------:R-:W-:Y:S06]  /*0fd0*/  BRA `(.L_x_28303) ;  /* 0x00000000000c7947 */ /* 0x000fec0003800000 */
.L_x_28302:
[----:B-----5:R-:W-:-:S05]  /*0fe0*/  HADD2.F32 R21, -RZ, R29.H0_H0 ;  /* 0x2000001dff157230 */ /* 0x020fca0000004100 */
[----:B------:R-:W-:-:S04]  /*0ff0*/  FADD.FTZ R50, R21, R50 ;  /* 0x0000003215327221 */ /* 0x000fc80000010000 */
[----:B------:R-:W-:-:S07]  /*1000*/  @P1 FADD.FTZ R50, R34, R50 ;  /* 0x0000003222321221 */ /* 0x000fce0000010000 */
.L_x_28303:
[----:B------:R-:W-:Y:S01]  /*1010*/  HADD2.F32 R51, -RZ, R53.H1_H1 ;  /* 0x30000035ff337230 */ /* 0x000fe20000004100 */
[----:B------:R-:W-:Y:S06]  /*1020*/  @P2 BRA `(.L_x_28304) ;  /* 0x00000000000c2947 */ /* 0x000fec0003800000 */
[----:B------:R-:W-:Y:S05]  /*1030*/  @!P1 BRA `(.L_x_28305) ;  /* 0x0000000000149947 */ /* 0x000fea0003800000 */
[----:B-----5:R-:W-:Y:S01]  /*1040*/  FADD.FTZ R51, R35, R51 ;  /* 0x0000003323337221 */ /* 0x020fe20000010000 */
[----:B------:R-:W-:Y:S06]  /*1050*/  BRA `(.L_x_28305) ;  /* 0x00000000000c7947 */ /* 0x000fec0003800000 */
.L_x_28304:
[----:B-----5:R-:W-:-:S05]  /*1060*/  HADD2.F32 R20, -RZ, R29.H1_H1 ;  /* 0x3000001dff147230 */ /* 0x020fca0000004100 */
[----:B------:R-:W-:-:S04]  /*1070*/  FADD.FTZ R51, R20, R51 ;  /* 0x0000003314337221 */ /* 0x000fc80000010000 */
[----:B------:R-:W-:-:S07]  /*1080*/  @P1 FADD.FTZ R51, R35, R51 ;  /* 0x0000003323331221 */ /* 0x000fce0000010000 */
.L_x_28305:
[----:B------:R-:W-:Y:S01]  /*1090*/  HADD2.F32 R52, -RZ, R54.H0_H0 ;  /* 0x20000036ff347230 */ /* 0x000fe20000004100 */
[----:B------:R-:W-:Y:S06]  /*10a0*/  @P2 BRA `(.L_x_28306) ;  /* 0x00000000000c2947 */ /* 0x000fec0003800000 */
[----:B------:R-:W-:Y:S05]  /*10b0*/  @!P1 BRA `(.L_x_28307) ;  /* 0x0000000000149947 */ /* 0x000fea0003800000 */
[----:B-----5:R-:W-:Y:S01]  /*10c0*/  FADD.FTZ R52, R36, R52 ;  /* 0x0000003424347221 */ /* 0x020fe20000010000 */
[----:B------:R-:W-:Y:S06]  /*10d0*/  BRA `(.L_x_28307) ;  /* 0x00000000000c7947 */ /* 0x000fec0003800000 */
.L_x_28306:
[----:B-----5:R-:W-:-:S05]  /*10e0*/  HADD2.F32 R21, -RZ, R30.H0_H0 ;  /* 0x2000001eff157230 */ /* 0x020fca0000004100 */
[----:B------:R-:W-:-:S04]  /*10f0*/  FADD.FTZ R52, R21, R52 ;  /* 0x0000003415347221 */ /* 0x000fc80000010000 */
[----:B------:R-:W-:-:S07]  /*1100*/  @P1 FADD.FTZ R52, R36, R52 ;  /* 0x0000003424341221 */ /* 0x000fce0000010000 */
.L_x_28307:
[----:B------:R-:W-:Y:S01]  /*1110*/  HADD2.F32 R53, -RZ, R54.H1_H1 ;  /* 0x30000036ff357230 */ /* 0x000fe20000004100 */
[----:B------:R-:W-:Y:S06]  /*1120*/  @P2 BRA `(.L_x_28308) ;  /* 0x00000000000c2947 */ /* 0x000fec0003800000 */
[----:B------:R-:W-:Y:S05]  /*1130*/  @!P1 BRA `(.L_x_28309) ;  /* 0x0000000000149947 */ /* 0x000fea0003800000 */
[----:B-----5:R-:W-:Y:S01]  /*1140*/  FADD.FTZ R53, R37, R53 ;  /* 0x0000003525357221 */ /* 0x020fe20000010000 */
[----:B------:R-:W-:Y:S06]  /*1150*/  BRA `(.L_x_28309) ;  /* 0x00000000000c7947 */ /* 0x000fec0003800000 */
.L_x_28308:
[----:B-----5:R-:W-:-:S05]  /*1160*/  HADD2.F32 R20, -RZ, R30.H1_H1 ;  /* 0x3000001eff147230 */ /* 0x020fca0000004100 */
[----:B------:R-:W-:-:S04]  /*1170*/  FADD.FTZ R53, R20, R53 ;  /* 0x0000003514357221 */ /* 0x000fc80000010000 */
[----:B------:R-:W-:-:S07]  /*1180*/  @P1 FADD.FTZ R53, R37, R53 ;  /* 0x0000003525351221 */ /* 0x000fce0000010000 */
.L_x_28309:
[----:B------:R-:W-:Y:S01]  /*1190*/  HADD2.F32 R54, -RZ, R55.H0_H0 ;  /* 0x20000037ff367230 */ /* 0x000fe20000004100 */
[----:B------:R-:W-:Y:S06]  /*11a0*/  @P2 BRA `(.L_x_28310) ;  /* 0x00000000000c2947 */ /* 0x000fec0003800000 */
[----:B------:R-:W-:Y:S05]  /*11b0*/  @!P1 BRA `(.L_x_28311) ;  /* 0x0000000000149947 */ /* 0x000fea0003800000 */
[----:B-----5:R-:W-:Y:S01]  /*11c0*/  FADD.FTZ R54, R38, R54 ;  /* 0x0000003626367221 */ /* 0x020fe20000010000 */
[----:B------:R-:W-:Y:S06]  /*11d0*/  BRA `(.L_x_28311) ;  /* 0x00000000000c7947 */ /* 0x000fec0003800000 */
.L_x_28310:
[----:B-----5:R-:W-:-:S05]  /*11e0*/  HADD2.F32 R21, -RZ, R31.H0_H0 ;  /* 0x2000001fff157230 */ /* 0x020fca0000004100 */
[----:B------:R-:W-:-:S04]  /*11f0*/  FADD.FTZ R54, R21, R54 ;  /* 0x0000003615367221 */ /* 0x000fc80000010000 */
[----:B------:R-:W-:-:S07]  /*1200*/  @P1 FADD.FTZ R54, R38, R54 ;  /* 0x0000003626361221 */ /* 0x000fce0000010000 */
.L_x_28311:
[----:B------:R-:W-:Y:S01]  /*1210*/  HADD2.F32 R55, -RZ, R55.H1_H1 ;  /* 0x30000037ff377230 */ /* 0x000fe20000004100 */
[----:B------:R-:W-:Y:S06]  /*1220*/  @P2 BRA `(.L_x_28312) ;  /* 0x00000000000c2947 */ /* 0x000fec0003800000 */
[----:B------:R-:W-:Y:S05]  /*1230*/  @!P1 BRA `(.L_x_28313) ;  /* 0x0000000000149947 */ /* 0x000fea0003800000 */
[----:B-----5:R-:W-:Y:S01]  /*1240*/  FADD.FTZ R55, R39, R55 ;  /* 0x0000003727377221 */ /* 0x020fe20000010000 */
[----:B------:R-:W-:Y:S06]  /*1250*/  BRA `(.L_x_28313) ;  /* 0x00000000000c7947 */ /* 0x000fec0003800000 */
.L_x_28312:
[----:B-----5:R-:W-:-:S05]  /*1260*/  HADD2.F32 R20, -RZ, R31.H1_H1 ;  /* 0x3000001fff147230 */ /* 0x020fca0000004100 */
[----:B------:R-:W-:-:S04]  /*1270*/  FADD.FTZ R55, R20, R55 ;  /* 0x0000003714377221 */ /* 0x000fc80000010000 */
[----:B------:R-:W-:-:S07]  /*1280*/  @P1 FADD.FTZ R55, R39, R55 ;  /* 0x0000003727371221 */ /* 0x000fce0000010000 */
.L_x_28313:
        /* <DEDUP_REMOVED lines=19> */
.L_x_28314:
[----:B-----5:R-:W-:-:S05]  /*13c0*/  HADD2.F32 R21, -RZ, R28.H0_H0 ;  /* 0x2000001cff157230 */ /* 0x020fca0000004100 */
[----:B------:R-:W-:-:S04]  /*13d0*/  FADD.FTZ R56, R21, R56 ;  /* 0x0000003815387221 */ /* 0x000fc80000010000 */
[----:B------:R-:W-:-:S07]  /*13e0*/  @P1 FADD.FTZ R56, R32, R56 ;  /* 0x0000003820381221 */ /* 0x000fce0000010000 */
.L_x_28315:
[----:B------:R-:W-:Y:S01]  /*13f0*/  HADD2.F32 R57, -RZ, R60.H1_H1 ;  /* 0x3000003cff397230 */ /* 0x000fe20000004100 */
[----:B------:R-:W-:Y:S06]  /*1400*/  @P2 BRA `(.L_x_28316) ;  /* 0x00000000000c2947 */ /* 0x000fec0003800000 */
[----:B------:R-:W-:Y:S05]  /*1410*/  @!P1 BRA `(.L_x_28317) ;  /* 0x0000000000149947 */ /* 0x000fea0003800000 */
[----:B-----5:R-:W-:Y:S01]  /*1420*/  FADD.FTZ R57, R33, R57 ;  /* 0x0000003921397221 */ /* 0x020fe20000010000 */
[----:B------:R-:W-:Y:S06]  /*1430*/  BRA `(.L_x_28317) ;  /* 0x00000000000c7947 */ /* 0x000fec0003800000 */
.L_x_28316:
[----:B-----5:R-:W-:-:S05]  /*1440*/  HADD2.F32 R20, -RZ, R28.H1_H1 ;  /* 0x3000001cff147230 */ /* 0x020fca0000004100 */
[----:B------:R-:W-:-:S04]  /*1450*/  FADD.FTZ R57, R20, R57 ;  /* 0x0000003914397221 */ /* 0x000fc80000010000 */
[----:B------:R-:W-:-:S07]  /*1460*/  @P1 FADD.FTZ R57, R33, R57 ;  /* 0x0000003921391221 */ /* 0x000fce0000010000 */
.L_x_28317:
[----:B------:R-:W-:Y:S01]  /*1470*/  HADD2.F32 R58, -RZ, R61.H0_H0 ;  /* 0x2000003dff3a7230 */ /* 0x000fe20000004100 */
[----:B------:R-:W-:Y:S06]  /*1480*/  @P2 BRA `(.L_x_28318) ;  /* 0x00000000000c2947 */ /* 0x000fec0003800000 */
[----:B------:R-:W-:Y:S05]  /*1490*/  @!P1 BRA `(.L_x_28319) ;  /* 0x0000000000149947 */ /* 0x000fea0003800000 */
[----:B-----5:R-:W-:Y:S01]  /*14a0*/  FADD.FTZ R58, R34, R58 ;  /* 0x0000003a223a7221 */ /* 0x020fe20000010000 */
[----:B------:R-:W-:Y:S06]  /*14b0*/  BRA `(.L_x_28319) ;  /* 0x00000000000c7947 */ /* 0x000fec0003800000 */
.L_x_28318:
[----:B-----5:R-:W-:-:S05]  /*14c0*/  HADD2.F32 R21, -RZ, R29.H0_H0 ;  /* 0x2000001dff157230 */ /* 0x020fca0000004100 */
[----:B------:R-:W-:-:S04]  /*14d0*/  FADD.FTZ R58, R21, R58 ;  /* 0x0000003a153a7221 */ /* 0x000fc80000010000 */
[----:B------:R-:W-:-:S07]  /*14e0*/  @P1 FADD.FTZ R58, R34, R58 ;  /* 0x0000003a223a1221 */ /* 0x000fce0000010000 */
.L_x_28319:
[----:B------:R-:W-:Y:S01]  /*14f0*/  HADD2.F32 R59, -RZ, R61.H1_H1 ;  /* 0x3000003dff3b7230 */ /* 0x000fe20000004100 */
[----:B------:R-:W-:Y:S06]  /*1500*/  @P2 BRA `(.L_x_28320) ;  /* 0x00000000000c2947 */ /* 0x000fec0003800000 */
[----:B------:R-:W-:Y:S05]  /*1510*/  @!P1 BRA `(.L_x_28321) ;  /* 0x0000000000149947 */ /* 0x000fea0003800000 */
[----:B-----5:R-:W-:Y:S01]  /*1520*/  FADD.FTZ R59, R35, R59 ;  /* 0x0000003b233b7221 */ /* 0x020fe20000010000 */
[----:B------:R-:W-:Y:S06]  /*1530*/  BRA `(.L_x_28321) ;  /* 0x00000000000c7947 */ /* 0x000fec0003800000 */
.L_x_28320:
[----:B-----5:R-:W-:-:S05]  /*1540*/  HADD2.F32 R20, -RZ, R29.H1_H1 ;  /* 0x3000001dff147230 */ /* 0x020fca0000004100 */
[----:B------:R-:W-:-:S04]  /*1550*/  FADD.FTZ R59, R20, R59 ;  /* 0x0000003b143b7221 */ /* 0x000fc80000010000 */
[----:B------:R-:W-:-:S07]  /*1560*/  @P1 FADD.FTZ R59, R35, R59 ;  /* 0x0000003b233b1221 */ /* 0x000fce0000010000 */
.L_x_28321:
[----:B------:R-:W-:Y:S01]  /*1570*/  HADD2.F32 R60, -RZ, R62.H0_H0 ;  /* 0x2000003eff3c7230 */ /* 0x000fe20000004100 */
[----:B------:R-:W-:Y:S06]  /*1580*/  @P2 BRA `(.L_x_28322) ;  /* 0x00000000000c2947 */ /* 0x000fec0003800000 */
[----:B------:R-:W-:Y:S05]  /*1590*/  @!P1 BRA `(.L_x_28323) ;  /* 0x0000000000149947 */ /* 0x000fea0003800000 */
[----:B-----5:R-:W-:Y:S01]  /*15a0*/  FADD.FTZ R60, R36, R60 ;  /* 0x0000003c243c7221 */ /* 0x020fe20000010000 */
[----:B------:R-:W-:Y:S06]  /*15b0*/  BRA `(.L_x_28323) ;  /* 0x00000000000c7947 */ /* 0x000fec0003800000 */
.L_x_28322:
[----:B-----5:R-:W-:-:S05]  /*15c0*/  HADD2.F32 R21, -RZ, R30.H0_H0 ;  /* 0x2000001eff157230 */ /* 0x020fca0000004100 */
[----:B------:R-:W-:-:S04]  /*15d0*/  FADD.FTZ R60, R21, R60 ;  /* 0x0000003c153c7221 */ /* 0x000fc80000010000 */
[----:B------:R-:W-:-:S07]  /*15e0*/  @P1 FADD.FTZ R60, R36, R60 ;  /* 0x0000003c243c1221 */ /* 0x000fce0000010000 */
.L_x_28323:
[----:B------:R-:W-:Y:S01]  /*15f0*/  HADD2.F32 R61, -RZ, R62.H1_H1 ;  /* 0x3000003eff3d7230 */ /* 0x000fe20000004100 */
[----:B------:R-:W-:Y:S06]  /*1600*/  @P2 BRA `(.L_x_28324) ;  /* 0x00000000000c2947 */ /* 0x000fec0003800000 */
[----:B------:R-:W-:Y:S05]  /*1610*/  @!P1 BRA `(.L_x_28325) ;  /* 0x0000000000149947 */ /* 0x000fea0003800000 */
[----:B-----5:R-:W-:Y:S01]  /*1620*/  FADD.FTZ R61, R37, R61 ;  /* 0x0000003d253d7221 */ /* 0x020fe20000010000 */
[----:B------:R-:W-:Y:S06]  /*1630*/  BRA `(.L_x_28325) ;  /* 0x00000000000c7947 */ /* 0x000fec0003800000 */
.L_x_28324:
[----:B-----5:R-:W-:-:S05]  /*1640*/  HADD2.F32 R20, -RZ, R30.H1_H1 ;  /* 0x3000001eff147230 */ /* 0x020fca0000004100 */
[----:B------:R-:W-:-:S04]  /*1650*/  FADD.FTZ R61, R20, R61 ;  /* 0x0000003d143d7221 */ /* 0x000fc80000010000 */
[----:B------:R-:W-:-:S07]  /*1660*/  @P1 FADD.FTZ R61, R37, R61 ;  /* 0x0000003d253d1221 */ /* 0x000fce0000010000 */
.L_x_28325:
[----:B------:R-:W-:Y:S01]  /*1670*/  HADD2.F32 R62, -RZ, R63.H0_H0 ;  /* 0x2000003fff3e7230 */ /* 0x000fe20000004100 */
[----:B------:R-:W-:Y:S06]  /*1680*/  @P2 BRA `(.L_x_28326) ;  /* 0x00000000000c2947 */ /* 0x000fec0003800000 */
[----:B------:R-:W-:Y:S05]  /*1690*/  @!P1 BRA `(.L_x_28327) ;  /* 0x0000000000149947 */ /* 0x000fea0003800000 */
[----:B-----5:R-:W-:Y:S01]  /*16a0*/  FADD.FTZ R62, R38, R62 ;  /* 0x0000003e263e7221 */ /* 0x020fe20000010000 */
[----:B------:R-:W-:Y:S06]  /*16b0*/  BRA `(.L_x_28327) ;  /* 0x00000000000c7947 */ /* 0x000fec0003800000 */
.L_x_28326:
[----:B-----5:R-:W-:-:S05]  /*16c0*/  HADD2.F32 R21, -RZ, R31.H0_H0 ;  /* 0x2000001fff157230 */ /* 0x020fca0000004100 */
[----:B------:R-:W-:-:S04]  /*16d0*/  FADD.FTZ R62, R21, R62 ;  /* 0x0000003e153e7221 */ /* 0x000fc80000010000 */
[----:B------:R-:W-:-:S07]  /*16e0*/  @P1 FADD.FTZ R62, R38, R62 ;  /* 0x0000003e263e1221 */ /* 0x000fce0000010000 */
.L_x_28327:
[----:B------:R-:W-:Y:S01]  /*16f0*/  HADD2.F32 R63, -RZ, R63.H1_H1 ;  /* 0x3000003fff3f7230 */ /* 0x000fe20000004100 */
[----:B------:R-:W-:Y:S06]  /*1700*/  @P2 BRA `(.L_x_28328) ;  /* 0x00000000000c2947 */ /* 0x000fec0003800000 */
[----:B------:R-:W-:Y:S05]  /*1710*/  @!P1 BRA `(.L_x_28329) ;  /* 0x0000000000149947 */ /* 0x000fea0003800000 */
[----:B-----5:R-:W-:Y:S01]  /*1720*/  FADD.FTZ R63, R39, R63 ;  /* 0x0000003f273f7221 */ /* 0x020fe20000010000 */
[----:B------:R-:W-:Y:S06]  /*1730*/  BRA `(.L_x_28329) ;  /* 0x00000000000c7947 */ /* 0x000fec0003800000 */
.L_x_28328:
[----:B-----5:R-:W-:-:S05]  /*1740*/  HADD2.F32 R20, -RZ, R31.H1_H1 ;  /* 0x3000001fff147230 */ /* 0x020fca0000004100 */
[----:B------:R-:W-:-:S04]  /*1750*/  FADD.FTZ R63, R20, R63 ;  /* 0x0000003f143f7221 */ /* 0x000fc80000010000 */
[----:B------:R-:W-:-:S07]  /*1760*/  @P1 FADD.FTZ R63, R39, R63 ;  /* 0x0000003f273f1221 */ /* 0x000fce0000010000 */
.L_x_28329:
        /* <DEDUP_REMOVED lines=19> */
.L_x_28330:
[----:B-----5:R-:W-:-:S05]  /*18a0*/  HADD2.F32 R21, -RZ, R28.H0_H0 ;  /* 0x2000001cff157230 */ /* 0x020fca0000004100 */
[----:B------:R-:W-:-:S04]  /*18b0*/  FADD.FTZ R64, R21, R64 ;  /* 0x0000004015407221 */ /* 0x000fc80000010000 */
[----:B------:R-:W-:-:S07]  /*18c0*/  @P1 FADD.FTZ R64, R32, R64 ;  /* 0x0000004020401221 */ /* 0x000fce0000010000 */
.L_x_28331:
[----:B------:R-:W-:Y:S01]  /*18d0*/  HADD2.F32 R65, -RZ, R68.H1_H1 ;  /* 0x30000044ff417230 */ /* 0x000fe20000004100 */
[----:B------:R-:W-:Y:S06]  /*18e0*/  @P2 BRA `(.L_x_28332) ;  /* 0x00000000000c2947 */ /* 0x000fec0003800000 */
[----:B------:R-:W-:Y:S05]  /*18f0*/  @!P1 BRA `(.L_x_28333) ;  /* 0x0000000000149947 */ /* 0x000fea0003800000 */
[----:B-----5:R-:W-:Y:S01]  /*1900*/  FADD.FTZ R65, R33, R65 ;  /* 0x0000004121417221 */ /* 0x020fe20000010000 */
[----:B------:R-:W-:Y:S06]  /*1910*/  BRA `(.L_x_28333) ;  /* 0x00000000000c7947 */ /* 0x000fec0003800000 */
.L_x_28332:
[----:B-----5:R-:W-:-:S05]  /*1920*/  HADD2.F32 R20, -RZ, R28.H1_H1 ;  /* 0x3000001cff147230 */ /* 0x020fca0000004100 */
[----:B------:R-:W-:-:S04]  /*1930*/  FADD.FTZ R65, R20, R65 ;  /* 0x0000004114417221 */ /* 0x000fc80000010000 */
[----:B------:R-:W-:-:S07]  /*1940*/  @P1 FADD.FTZ R65, R33, R65 ;  /* 0x0000004121411221 */ /* 0x000fce0000010000 */
.L_x_28333:
[----:B------:R-:W-:Y:S01]  /*1950*/  HADD2.F32 R66, -RZ, R69.H0_H0 ;  /* 0x20000045ff427230 */ /* 0x000fe20000004100 */
[----:B------:R-:W-:Y:S06]  /*1960*/  @P2 BRA `(.L_x_28334) ;  /* 0x00000000000c2947 */ /* 0x000fec0003800000 */
[----:B------:R-:W-:Y:S05]  /*1970*/  @!P1 BRA `(.L_x_28335) ;  /* 0x0000000000149947 */ /* 0x000fea0003800000 */
[----:B-----5:R-:W-:Y:S01]  /*1980*/  FADD.FTZ R66, R34, R66 ;  /* 0x0000004222427221 */ /* 0x020fe20000010000 */
[----:B------:R-:W-:Y:S06]  /*1990*/  BRA `(.L_x_28335) ;  /* 0x00000000000c7947 */ /* 0x000fec0003800000 */
.L_x_28334:
[----:B-----5:R-:W-:-:S05]  /*19a0*/  HADD2.F32 R21, -RZ, R29.H0_H0 ;  /* 0x2000001dff157230 */ /* 0x020fca0000004100 */
[----:B------:R-:W-:-:S04]  /*19b0*/  FADD.FTZ R66, R21, R66 ;  /* 0x0000004215427221 */ /* 0x000fc80000010000 */
[----:B------:R-:W-:-:S07]  /*19c0*/  @P1 FADD.FTZ R66, R34, R66 ;  /* 0x0000004222421221 */ /* 0x000fce0000010000 */
.L_x_28335:
[----:B------:R-:W-:Y:S01]  /*19d0*/  HADD2.F32 R67, -RZ, R69.H1_H1 ;  /* 0x30000045ff437230 */ /* 0x000fe20000004100 */
[----:B------:R-:W-:Y:S06]  /*19e0*/  @P2 BRA `(.L_x_28336) ;  /* 0x00000000000c2947 */ /* 0x000fec0003800000 */
[----:B------:R-:W-:Y:S05]  /*19f0*/  @!P1 BRA `(.L_x_28337) ;  /* 0x0000000000149947 */ /* 0x000fea0003800000 */
[----:B-----5:R-:W-:Y:S01]  /*1a00*/  FADD.FTZ R67, R35, R67 ;  /* 0x0000004323437221 */ /* 0x020fe20000010000 */
[----:B------:R-:W-:Y:S06]  /*1a10*/  BRA `(.L_x_28337) ;  /* 0x00000000000c7947 */ /* 0x000fec0003800000 */
.L_x_28336:
[----:B-----5:R-:W-:-:S05]  /*1a20*/  HADD2.F32 R20, -RZ, R29.H1_H1 ;  /* 0x3000001dff147230 */ /* 0x020fca0000004100 */
[----:B------:R-:W-:-:S04]  /*1a30*/  FADD.FTZ R67, R20, R67 ;  /* 0x0000004314437221 */ /* 0x000fc80000010000 */
[----:B------:R-:W-:-:S07]  /*1a40*/  @P1 FADD.FTZ R67, R35, R67 ;  /* 0x0000004323431221 */ /* 0x000fce0000010000 */
.L_x_28337:
[----:B------:R-:W-:Y:S01]  /*1a50*/  HADD2.F32 R68, -RZ, R70.H0_H0 ;  /* 0x20000046ff447230 */ /* 0x000fe20000004100 */
[----:B------:R-:W-:Y:S06]  /*1a60*/  @P2 BRA `(.L_x_28338) ;  /* 0x00000000000c2947 */ /* 0x000fec0003800000 */
[----:B------:R-:W-:Y:S05]  /*1a70*/  @!P1 BRA `(.L_x_28339) ;  /* 0x0000000000149947 */ /* 0x000fea0003800000 */
[----:B-----5:R-:W-:Y:S01]  /*1a80*/  FADD.FTZ R68, R36, R68 ;  /* 0x0000004424447221 */ /* 0x020fe20000010000 */
[----:B------:R-:W-:Y:S06]  /*1a90*/  BRA `(.L_x_28339) ;  /* 0x00000000000c7947 */ /* 0x000fec0003800000 */
.L_x_28338:
[----:B-----5:R-:W-:-:S05]  /*1aa0*/  HADD2.F32 R21, -RZ, R30.H0_H0 ;  /* 0x2000001eff157230 */ /* 0x020fca0000004100 */
[----:B------:R-:W-:-:S04]  /*1ab0*/  FADD.FTZ R68, R21, R68 ;  /* 0x0000004415447221 */ /* 0x000fc80000010000 */
[----:B------:R-:W-:-:S07]  /*1ac0*/  @P1 FADD.FTZ R68, R36, R68 ;  /* 0x0000004424441221 */ /* 0x000fce0000010000 */
.L_x_28339:
[----:B------:R-:W-:Y:S01]  /*1ad0*/  HADD2.F32 R69, -RZ, R70.H1_H1 ;  /* 0x30000046ff457230 */ /* 0x000fe20000004100 */
[----:B------:R-:W-:Y:S06]  /*1ae0*/  @P2 BRA `(.L_x_28340) ;  /* 0x00000000000c2947 */ /* 0x000fec0003800000 */
[----:B------:R-:W-:Y:S05]  /*1af0*/  @!P1 BRA `(.L_x_28341) ;  /* 0x0000000000149947 */ /* 0x000fea0003800000 */
[----:B-----5:R-:W-:Y:S01]  /*1b00*/  FADD.FTZ R69, R37, R69 ;  /* 0x0000004525457221 */ /* 0x020fe20000010000 */
[----:B------:R-:W-:Y:S06]  /*1b10*/  BRA `(.L_x_28341) ;  /* 0x00000000000c7947 */ /* 0x000fec0003800000 */
.L_x_28340:
[----:B-----5:R-:W-:-:S05]  /*1b20*/  HADD2.F32 R20, -RZ, R30.H1_H1 ;  /* 0x3000001eff147230 */ /* 0x020fca0000004100 */
[----:B------:R-:W-:-:S04]  /*1b30*/  FADD.FTZ R69, R20, R69 ;  /* 0x0000004514457221 */ /* 0x000fc80000010000 */
[----:B------:R-:W-:-:S07]  /*1b40*/  @P1 FADD.FTZ R69, R37, R69 ;  /* 0x0000004525451221 */ /* 0x000fce0000010000 */
.L_x_28341:
[----:B------:R-:W-:Y:S01]  /*1b50*/  HADD2.F32 R70, -RZ, R71.H0_H0 ;  /* 0x20000047ff467230 */ /* 0x000fe20000004100 */
[----:B------:R-:W-:Y:S06]  /*1b60*/  @P2 BRA `(.L_x_28342) ;  /* 0x00000000000c2947 */ /* 0x000fec0003800000 */
[----:B------:R-:W-:Y:S05]  /*1b70*/  @!P1 BRA `(.L_x_28343) ;  /* 0x0000000000149947 */ /* 0x000fea0003800000 */
[----:B-----5:R-:W-:Y:S01]  /*1b80*/  FADD.FTZ R70, R38, R70 ;  /* 0x0000004626467221 */ /* 0x020fe20000010000 */
[----:B------:R-:W-:Y:S06]  /*1b90*/  BRA `(.L_x_28343) ;  /* 0x00000000000c7947 */ /* 0x000fec0003800000 */
.L_x_28342:
[----:B-----5:R-:W-:-:S05]  /*1ba0*/  HADD2.F32 R21, -RZ, R31.H0_H0 ;  /* 0x2000001fff157230 */ /* 0x020fca0000004100 */
[----:B------:R-:W-:-:S04]  /*1bb0*/  FADD.FTZ R70, R21, R70 ;  /* 0x0000004615467221 */ /* 0x000fc80000010000 */
[----:B------:R-:W-:-:S07]  /*1bc0*/  @P1 FADD.FTZ R70, R38, R70 ;  /* 0x0000004626461221 */ /* 0x000fce0000010000 */
.L_x_28343:
[----:B------:R-:W-:Y:S01]  /*1bd0*/  HADD2.F32 R71, -RZ, R71.H1_H1 ;  /* 0x30000047ff477230 */ /* 0x000fe20000004100 */
[----:B------:R-:W-:Y:S06]  /*1be0*/  @P2 BRA `(.L_x_28344) ;  /* 0x00000000000c2947 */ /* 0x000fec0003800000 */
[----:B------:R-:W-:Y:S05]  /*1bf0*/  @!P1 BRA `(.L_x_28345) ;  /* 0x0000000000149947 */ /* 0x000fea0003800000 */
[----:B-----5:R-:W-:Y:S01]  /*1c00*/  FADD.FTZ R71, R39, R71 ;  /* 0x0000004727477221 */ /* 0x020fe20000010000 */
[----:B------:R-:W-:Y:S06]  /*1c10*/  BRA `(.L_x_28345) ;  /* 0x00000000000c7947 */ /* 0x000fec0003800000 */
.L_x_28344:
[----:B-----5:R-:W-:-:S05]  /*1c20*/  HADD2.F32 R20, -RZ, R31.H1_H1 ;  /* 0x3000001fff147230 */ /* 0x020fca0000004100 */
[----:B------:R-:W-:-:S04]  /*1c30*/  FADD.FTZ R71, R20, R71 ;  /* 0x0000004714477221 */ /* 0x000fc80000010000 */
[----:B------:R-:W-:-:S07]  /*1c40*/  @P1 FADD.FTZ R71, R39, R71 ;  /* 0x0000004727471221 */ /* 0x000fce0000010000 */
.L_x_28345:
        /* <DEDUP_REMOVED lines=19> */
.L_x_28346:
[----:B-----5:R-:W-:-:S05]  /*1d80*/  HADD2.F32 R21, -RZ, R28.H0_H0 ;  /* 0x2000001cff157230 */ /* 0x020fca0000004100 */
[----:B------:R-:W-:-:S04]  /*1d90*/  FADD.FTZ R72, R21, R72 ;  /* 0x0000004815487221 */ /* 0x000fc80000010000 */
[----:B------:R-:W-:-:S07]  /*1da0*/  @P1 FADD.FTZ R72, R32, R72 ;  /* 0x0000004820481221 */ /* 0x000fce0000010000 */
.L_x_28347:
[----:B------:R-:W-:Y:S01]  /*1db0*/  HADD2.F32 R73, -RZ, R76.H1_H1 ;  /* 0x3000004cff497230 */ /* 0x000fe20000004100 */
[----:B------:R-:W-:Y:S06]  /*1dc0*/  @P2 BRA `(.L_x_28348) ;  /* 0x00000000000c2947 */ /* 0x000fec0003800000 */
[----:B------:R-:W-:Y:S05]  /*1dd0*/  @!P1 BRA `(.L_x_28349) ;  /* 0x0000000000149947 */ /* 0x000fea0003800000 */
[----:B-----5:R-:W-:Y:S01]  /*1de0*/  FADD.FTZ R73, R33, R73 ;  /* 0x0000004921497221 */ /* 0x020fe20000010000 */
[----:B------:R-:W-:Y:S06]  /*1df0*/  BRA `(.L_x_28349) ;  /* 0x00000000000c7947 */ /* 0x000fec0003800000 */
.L_x_28348:
[----:B-----5:R-:W-:-:S05]  /*1e00*/  HADD2.F32 R20, -RZ, R28.H1_H1 ;  /* 0x3000001cff147230 */ /* 0x020fca0000004100 */
[----:B------:R-:W-:-:S04]  /*1e10*/  FADD.FTZ R73, R20, R73 ;  /* 0x0000004914497221 */ /* 0x000fc80000010000 */
[----:B------:R-:W-:-:S07]  /*1e20*/  @P1 FADD.FTZ R73, R33, R73 ;  /* 0x0000004921491221 */ /* 0x000fce0000010000 */
.L_x_28349:
[----:B------:R-:W-:Y:S01]  /*1e30*/  HADD2.F32 R74, -RZ, R77.H0_H0 ;  /* 0x2000004dff4a7230 */ /* 0x000fe20000004100 */
[----:B------:R-:W-:Y:S06]  /*1e40*/  @P2 BRA `(.L_x_28350) ;  /* 0x00000000000c2947 */ /* 0x000fec0003800000 */
[----:B------:R-:W-:Y:S05]  /*1e50*/  @!P1 BRA `(.L_x_28351) ;  /* 0x0000000000149947 */ /* 0x000fea0003800000 */
[----:B-----5:R-:W-:Y:S01]  /*1e60*/  FADD.FTZ R74, R34, R74 ;  /* 0x0000004a224a7221 */ /* 0x020fe20000010000 */
[----:B------:R-:W-:Y:S06]  /*1e70*/  BRA `(.L_x_28351) ;  /* 0x00000000000c7947 */ /* 0x000fec0003800000 */
.L_x_28350:
[----:B-----5:R-:W-:-:S05]  /*1e80*/  HADD2.F32 R21, -RZ, R29.H0_H0 ;  /* 0x2000001dff157230 */ /* 0x020fca0000004100 */
[----:B------:R-:W-:-:S04]  /*1e90*/  FADD.FTZ R74, R21, R74 ;  /* 0x0000004a154a7221 */ /* 0x000fc80000010000 */
[----:B------:R-:W-:-:S07]  /*1ea0*/  @P1 FADD.FTZ R74, R34, R74 ;  /* 0x0000004a224a1221 */ /* 0x000fce0000010000 */
.L_x_28351:
[----:B------:R-:W-:Y:S01]  /*1eb0*/  HADD2.F32 R75, -RZ, R77.H1_H1 ;  /* 0x3000004dff4b7230 */ /* 0x000fe20000004100 */
[----:B------:R-:W-:Y:S06]  /*1ec0*/  @P2 BRA `(.L_x_28352) ;  /* 0x00000000000c2947 */ /* 0x000fec0003800000 */
[----:B------:R-:W-:Y:S05]  /*1ed0*/  @!P1 BRA `(.L_x_28353) ;  /* 0x0000000000149947 */ /* 0x000fea0003800000 */
[----:B-----5:R-:W-:Y:S01]  /*1ee0*/  FADD.FTZ R75, R35, R75 ;  /* 0x0000004b234b7221 */ /* 0x020fe20000010000 */
[----:B------:R-:W-:Y:S06]  /*1ef0*/  BRA `(.L_x_28353) ;  /* 0x00000000000c7947 */ /* 0x000fec0003800000 */
.L_x_28352:
[----:B-----5:R-:W-:-:S05]  /*1f00*/  HADD2.F32 R20, -RZ, R29.H1_H1 ;  /* 0x3000001dff147230 */ /* 0x020fca0000004100 */
[----:B------:R-:W-:-:S04]  /*1f10*/  FADD.FTZ R75, R20, R75 ;  /* 0x0000004b144b7221 */ /* 0x000fc80000010000 */
[----:B------:R-:W-:-:S07]  /*1f20*/  @P1 FADD.FTZ R75, R35, R75 ;  /* 0x0000004b234b1221 */ /* 0x000fce0000010000 */
.L_x_28353:
[----:B------:R-:W-:Y:S01]  /*1f30*/  HADD2.F32 R76, -RZ, R78.H0_H0 ;  /* 0x2000004eff4c7230 */ /* 0x000fe20000004100 */
[----:B------:R-:W-:Y:S06]  /*1f40*/  @P2 BRA `(.L_x_28354) ;  /* 0x00000000000c2947 */ /* 0x000fec0003800000 */
[----:B------:R-:W-:Y:S05]  /*1f50*/  @!P1 BRA `(.L_x_28355) ;  /* 0x0000000000149947 */ /* 0x000fea0003800000 */
[----:B-----5:R-:W-:Y:S01]  /*1f60*/  FADD.FTZ R76, R36, R76 ;  /* 0x0000004c244c7221 */ /* 0x020fe20000010000 */
[----:B------:R-:W-:Y:S06]  /*1f70*/  BRA `(.L_x_28355) ;  /* 0x00000000000c7947 */ /* 0x000fec0003800000 */
.L_x_28354:
[----:B-----5:R-:W-:-:S05]  /*1f80*/  HADD2.F32 R21, -RZ, R30.H0_H0 ;  /* 0x2000001eff157230 */ /* 0x020fca0000004100 */
[----:B------:R-:W-:-:S04]  /*1f90*/  FADD.FTZ R76, R21, R76 ;  /* 0x0000004c154c7221 */ /* 0x000fc80000010000 */
[----:B------:R-:W-:-:S07]  /*1fa0*/  @P1 FADD.FTZ R76, R36, R76 ;  /* 0x0000004c244c1221 */ /* 0x000fce0000010000 */
.L_x_28355:
[----:B------:R-:W-:Y:S01]  /*1fb0*/  HADD2.F32 R77, -RZ, R78.H1_H1 ;  /* 0x3000004eff4d7230 */ /* 0x000fe20000004100 */
[----:B------:R-:W-:Y:S06]  /*1fc0*/  @P2 BRA `(.L_x_28356) ;  /* 0x00000000000c2947 */ /* 0x000fec0003800000 */
[----:B------:R-:W-:Y:S05]  /*1fd0*/  @!P1 BRA `(.L_x_28357) ;  /* 0x0000000000149947 */ /* 0x000fea0003800000 */
[----:B-----5:R-:W-:Y:S01]  /*1fe0*/  FADD.FTZ R77, R37, R77 ;  /* 0x0000004d254d7221 */ /* 0x020fe20000010000 */
[----:B------:R-:W-:Y:S06]  /*1ff0*/  BRA `(.L_x_28357) ;  /* 0x00000000000c7947 */ /* 0x000fec0003800000 */
.L_x_28356:
[----:B-----5:R-:W-:-:S05]  /*2000*/  HADD2.F32 R20, -RZ, R30.H1_H1 ;  /* 0x3000001eff147230 */ /* 0x020fca0000004100 */
[----:B------:R-:W-:-:S04]  /*2010*/  FADD.FTZ R77, R20, R77 ;  /* 0x0000004d144d7221 */ /* 0x000fc80000010000 */
[----:B------:R-:W-:-:S07]  /*2020*/  @P1 FADD.FTZ R77, R37, R77 ;  /* 0x0000004d254d1221 */ /* 0x000fce0000010000 */
.L_x_28357:
[----:B------:R-:W-:Y:S01]  /*2030*/  HADD2.F32 R78, -RZ, R79.H0_H0 ;  /* 0x2000004fff4e7230 */ /* 0x000fe20000004100 */
[----:B------:R-:W-:Y:S06]  /*2040*/  @P2 BRA `(.L_x_28358) ;  /* 0x00000000000c2947 */ /* 0x000fec0003800000 */
[----:B------:R-:W-:Y:S05]  /*2050*/  @!P1 BRA `(.L_x_28359) ;  /* 0x0000000000149947 */ /* 0x000fea0003800000 */
[----:B-----5:R-:W-:Y:S01]  /*2060*/  FADD.FTZ R78, R38, R78 ;  /* 0x0000004e264e7221 */ /* 0x020fe20000010000 */
[----:B------:R-:W-:Y:S06]  /*2070*/  BRA `(.L_x_28359) ;  /* 0x00000000000c7947 */ /* 0x000fec0003800000 */
.L_x_28358:
[----:B-----5:R-:W-:-:S05]  /*2080*/  HADD2.F32 R21, -RZ, R31.H0_H0 ;  /* 0x2000001fff157230 */ /* 0x020fca0000004100 */
[----:B------:R-:W-:-:S04]  /*2090*/  FADD.FTZ R78, R21, R78 ;  /* 0x0000004e154e7221 */ /* 0x000fc80000010000 */
[----:B------:R-:W-:-:S07]  /*20a0*/  @P1 FADD.FTZ R78, R38, R78 ;  /* 0x0000004e264e1221 */ /* 0x000fce0000010000 */
.L_x_28359:
[----:B------:R-:W-:Y:S01]  /*20b0*/  HADD2.F32 R79, -RZ, R79.H1_H1 ;  /* 0x3000004fff4f7230 */ /* 0x000fe20000004100 */
[----:B------:R-:W-:Y:S06]  /*20c0*/  @P2 BRA `(.L_x_28360) ;  /* 0x00000000000c2947 */ /* 0x000fec0003800000 */
[----:B------:R-:W-:Y:S05]  /*20d0*/  @!P1 BRA `(.L_x_28361) ;  /* 0x0000000000149947 */ /* 0x000fea0003800000 */
[----:B-----5:R-:W-:Y:S01]  /*20e0*/  FADD.FTZ R79, R39, R79 ;  /* 0x0000004f274f7221 */ /* 0x020fe20000010000 */
[----:B------:R-:W-:Y:S06]  /*20f0*/  BRA `(.L_x_28361) ;  /* 0x00000000000c7947 */ /* 0x000fec0003800000 */
.L_x_28360:
[----:B-----5:R-:W-:-:S05]  /*2100*/  HADD2.F32 R20, -RZ, R31.H1_H1 ;  /* 0x3000001fff147230 */ /* 0x020fca0000004100 */
[----:B------:R-:W-:-:S04]  /*2110*/  FADD.FTZ R79, R20, R79 ;  /* 0x0000004f144f7221 */ /* 0x000fc80000010000 */
[----:B------:R-:W-:-:S07]  /*2120*/  @P1 FADD.FTZ R79, R39, R79 ;  /* 0x0000004f274f1221 */ /* 0x000fce0000010000 */
.L_x_28361:
        /* <DEDUP_REMOVED lines=19> */
.L_x_28362:
[----:B-----5:R-:W-:-:S05]  /*2260*/  HADD2.F32 R21, -RZ, R28.H0_H0 ;  /* 0x2000001cff157230 */ /* 0x020fca0000004100 */
[----:B------:R-:W-:-:S04]  /*2270*/  FADD.FTZ R80, R21, R80 ;  /* 0x0000005015507221 */ /* 0x000fc80000010000 */
[----:B------:R-:W-:-:S07]  /*2280*/  @P1 FADD.FTZ R80, R32, R80 ;  /* 0x0000005020501221 */ /* 0x000fce0000010000 */
.L_x_28363:
[----:B------:R-:W-:Y:S01]  /*2290*/  HADD2.F32 R81, -RZ, R84.H1_H1 ;  /* 0x30000054ff517230 */ /* 0x000fe20000004100 */
[----:B------:R-:W-:Y:S06]  /*22a0*/  @P2 BRA `(.L_x_28364) ;  /* 0x00000000000c2947 */ /* 0x000fec0003800000 */
[----:B------:R-:W-:Y:S05]  /*22b0*/  @!P1 BRA `(.L_x_28365) ;  /* 0x0000000000149947 */ /* 0x000fea0003800000 */
[----:B-----5:R-:W-:Y:S01]  /*22c0*/  FADD.FTZ R81, R33, R81 ;  /* 0x0000005121517221 */ /* 0x020fe20000010000 */
[----:B------:R-:W-:Y:S06]  /*22d0*/  BRA `(.L_x_28365) ;  /* 0x00000000000c7947 */ /* 0x000fec0003800000 */
.L_x_28364:
[----:B-----5:R-:W-:-:S05]  /*22e0*/  HADD2.F32 R20, -RZ, R28.H1_H1 ;  /* 0x3000001cff147230 */ /* 0x020fca0000004100 */
[----:B------:R-:W-:-:S04]  /*22f0*/  FADD.FTZ R81, R20, R81 ;  /* 0x0000005114517221 */ /* 0x000fc80000010000 */
[----:B------:R-:W-:-:S07]  /*2300*/  @P1 FADD.FTZ R81, R33, R81 ;  /* 0x0000005121511221 */ /* 0x000fce0000010000 */
.L_x_28365:
[----:B------:R-:W-:Y:S01]  /*2310*/  HADD2.F32 R82, -RZ, R85.H0_H0 ;  /* 0x20000055ff527230 */ /* 0x000fe20000004100 */
[----:B------:R-:W-:Y:S06]  /*2320*/  @P2 BRA `(.L_x_28366) ;  /* 0x00000000000c2947 */ /* 0x000fec0003800000 */
[----:B------:R-:W-:Y:S05]  /*2330*/  @!P1 BRA `(.L_x_28367) ;  /* 0x0000000000149947 */ /* 0x000fea0003800000 */
[----:B-----5:R-:W-:Y:S01]  /*2340*/  FADD.FTZ R82, R34, R82 ;  /* 0x0000005222527221 */ /* 0x020fe20000010000 */
[----:B------:R-:W-:Y:S06]  /*2350*/  BRA `(.L_x_28367) ;  /* 0x00000000000c7947 */ /* 0x000fec0003800000 */
.L_x_28366:
[----:B-----5:R-:W-:-:S05]  /*2360*/  HADD2.F32 R21, -RZ, R29.H0_H0 ;  /* 0x2000001dff157230 */ /* 0x020fca0000004100 */
[----:B------:R-:W-:-:S04]  /*2370*/  FADD.FTZ R82, R21, R82 ;  /* 0x0000005215527221 */ /* 0x000fc80000010000 */
[----:B------:R-:W-:-:S07]  /*2380*/  @P1 FADD.FTZ R82, R34, R82 ;  /* 0x0000005222521221 */ /* 0x000fce0000010000 */
.L_x_28367:
[----:B------:R-:W-:Y:S01]  /*2390*/  HADD2.F32 R83, -RZ, R85.H1_H1 ;  /* 0x30000055ff537230 */ /* 0x000fe20000004100 */
[----:B------:R-:W-:Y:S06]  /*23a0*/  @P2 BRA `(.L_x_28368) ;  /* 0x00000000000c2947 */ /* 0x000fec0003800000 */
[----:B------:R-:W-:Y:S05]  /*23b0*/  @!P1 BRA `(.L_x_28369) ;  /* 0x0000000000149947 */ /* 0x000fea0003800000 */
[----:B-----5:R-:W-:Y:S01]  /*23c0*/  FADD.FTZ R83, R35, R83 ;  /* 0x0000005323537221 */ /* 0x020fe20000010000 */
[----:B------:R-:W-:Y:S06]  /*23d0*/  BRA `(.L_x_28369) ;  /* 0x00000000000c7947 */ /* 0x000fec0003800000 */
.L_x_28368:
[----:B-----5:R-:W-:-:S05]  /*23e0*/  HADD2.F32 R20, -RZ, R29.H1_H1 ;  /* 0x3000001dff147230 */ /* 0x020fca0000004100 */
[----:B------:R-:W-:-:S04]  /*23f0*/  FADD.FTZ R83, R20, R83 ;  /* 0x0000005314537221 */ /* 0x000fc80000010000 */
[----:B------:R-:W-:-:S07]  /*2400*/  @P1 FADD.FTZ R83, R35, R83 ;  /* 0x0000005323531221 */ /* 0x000fce0000010000 */
.L_x_28369:
[----:B------:R-:W-:Y:S01]  /*2410*/  HADD2.F32 R84, -RZ, R86.H0_H0 ;  /* 0x20000056ff547230 */ /* 0x000fe20000004100 */
[----:B------:R-:W-:Y:S06]  /*2420*/  @P2 BRA `(.L_x_28370) ;  /* 0x00000000000c2947 */ /* 0x000fec0003800000 */
[----:B------:R-:W-:Y:S05]  /*2430*/  @!P1 BRA `(.L_x_28371) ;  /* 0x0000000000149947 */ /* 0x000fea0003800000 */
[----:B-----5:R-:W-:Y:S01]  /*2440*/  FADD.FTZ R84, R36, R84 ;  /* 0x0000005424547221 */ /* 0x020fe20000010000 */
[----:B------:R-:W-:Y:S06]  /*2450*/  BRA `(.L_x_28371) ;  /* 0x00000000000c7947 */ /* 0x000fec0003800000 */
.L_x_28370:
[----:B-----5:R-:W-:-:S05]  /*2460*/  HADD2.F32 R21, -RZ, R30.H0_H0 ;  /* 0x2000001eff157230 */ /* 0x020fca0000004100 */
[----:B------:R-:W-:-:S04]  /*2470*/  FADD.FTZ R84, R21, R84 ;  /* 0x0000005415547221 */ /* 0x000fc80000010000 */
[----:B------:R-:W-:-:S07]  /*2480*/  @P1 FADD.FTZ R84, R36, R84 ;  /* 0x0000005424541221 */ /* 0x000fce0000010000 */
.L_x_28371:
[----:B------:R-:W-:Y:S01]  /*2490*/  HADD2.F32 R85, -RZ, R86.H1_H1 ;  /* 0x30000056ff557230 */ /* 0x000fe20000004100 */
[----:B------:R-:W-:Y:S06]  /*24a0*/  @P2 BRA `(.L_x_28372) ;  /* 0x00000000000c2947 */ /* 0x000fec0003800000 */
[----:B------:R-:W-:Y:S05]  /*24b0*/  @!P1 BRA `(.L_x_28373) ;  /* 0x0000000000149947 */ /* 0x000fea0003800000 */
[----:B-----5:R-:W-:Y:S01]  /*24c0*/  FADD.FTZ R85, R37, R85 ;  /* 0x0000005525557221 */ /* 0x020fe20000010000 */
[----:B------:R-:W-:Y:S06]  /*24d0*/  BRA `(.L_x_28373) ;  /* 0x00000000000c7947 */ /* 0x000fec0003800000 */
.L_x_28372:
[----:B-----5:R-:W-:-:S05]  /*24e0*/  HADD2.F32 R20, -RZ, R30.H1_H1 ;  /* 0x3000001eff147230 */ /* 0x020fca0000004100 */
[----:B------:R-:W-:-:S04]  /*24f0*/  FADD.FTZ R85, R20, R85 ;  /* 0x0000005514557221 */ /* 0x000fc80000010000 */
[----:B------:R-:W-:-:S07]  /*2500*/  @P1 FADD.FTZ R85, R37, R85 ;  /* 0x0000005525551221 */ /* 0x000fce0000010000 */
.L_x_28373:
[----:B------:R-:W-:Y:S01]  /*2510*/  HADD2.F32 R86, -RZ, R87.H0_H0 ;  /* 0x20000057ff567230 */ /* 0x000fe20000004100 */
[----:B------:R-:W-:Y:S06]  /*2520*/  @P2 BRA `(.L_x_28374) ;  /* 0x00000000000c2947 */ /* 0x000fec0003800000 */
[----:B------:R-:W-:Y:S05]  /*2530*/  @!P1 BRA `(.L_x_28375) ;  /* 0x0000000000149947 */ /* 0x000fea0003800000 */
[----:B-----5:R-:W-:Y:S01]  /*2540*/  FADD.FTZ R86, R38, R86 ;  /* 0x0000005626567221 */ /* 0x020fe20000010000 */
[----:B------:R-:W-:Y:S06]  /*2550*/  BRA `(.L_x_28375) ;  /* 0x00000000000c7947 */ /* 0x000fec0003800000 */
.L_x_28374:
[----:B-----5:R-:W-:-:S05]  /*2560*/  HADD2.F32 R21, -RZ, R31.H0_H0 ;  /* 0x2000001fff157230 */ /* 0x020fca0000004100 */
[----:B------:R-:W-:-:S04]  /*2570*/  FADD.FTZ R86, R21, R86 ;  /* 0x0000005615567221 */ /* 0x000fc80000010000 */
[----:B------:R-:W-:-:S07]  /*2580*/  @P1 FADD.FTZ R86, R38, R86 ;  /* 0x0000005626561221 */ /* 0x000fce0000010000 */
.L_x_28375:
[----:B------:R-:W-:Y:S01]  /*2590*/  HADD2.F32 R87, -RZ, R87.H1_H1 ;  /* 0x30000057ff577230 */ /* 0x000fe20000004100 */
[----:B------:R-:W-:Y:S06]  /*25a0*/  @P2 BRA `(.L_x_28376) ;  /* 0x00000000000c2947 */ /* 0x000fec0003800000 */
[----:B------:R-:W-:Y:S05]  /*25b0*/  @!P1 BRA `(.L_x_28377) ;  /* 0x0000000000149947 */ /* 0x000fea0003800000 */
[----:B-----5:R-:W-:Y:S01]  /*25c0*/  FADD.FTZ R87, R39, R87 ;  /* 0x0000005727577221 */ /* 0x020fe20000010000 */
[----:B------:R-:W-:Y:S06]  /*25d0*/  BRA `(.L_x_28377) ;  /* 0x00000000000c7947 */ /* 0x000fec0003800000 */
.L_x_28376:
[----:B-----5:R-:W-:-:S05]  /*25e0*/  HADD2.F32 R20, -RZ, R31.H1_H1 ;  /* 0x3000001fff147230 */ /* 0x020fca0000004100 */
[----:B------:R-:W-:-:S04]  /*25f0*/  FADD.FTZ R87, R20, R87 ;  /* 0x0000005714577221 */ /* 0x000fc80000010000 */
[----:B------:R-:W-:-:S07]  /*2600*/  @P1 FADD.FTZ R87, R39, R87 ;  /* 0x0000005727571221 */ /* 0x000fce0000010000 */
.L_x_28377:
        /* <DEDUP_REMOVED lines=19> */
.L_x_28378:
[----:B-----5:R-:W-:-:S05]  /*2740*/  HADD2.F32 R3, -RZ, R28.H0_H0 ;  /* 0x2000001cff037230 */ /* 0x020fca0000004100 */
[----:B------:R-:W-:-:S04]  /*2750*/  FADD.FTZ R88, R3, R88 ;  /* 0x0000005803587221 */ /* 0x000fc80000010000 */
[----:B------:R-:W-:-:S07]  /*2760*/  @P1 FADD.FTZ R88, R32, R88 ;  /* 0x0000005820581221 */ /* 0x000fce0000010000 */
.L_x_28379:
[----:B------:R-:W-:Y:S01]  /*2770*/  HADD2.F32 R89, -RZ, R92.H1_H1 ;  /* 0x3000005cff597230 */ /* 0x000fe20000004100 */
[----:B------:R-:W-:Y:S06]  /*2780*/  @P2 BRA `(.L_x_28380) ;  /* 0x00000000000c2947 */ /* 0x000fec0003800000 */
[----:B------:R-:W-:Y:S05]  /*2790*/  @!P1 BRA `(.L_x_28381) ;  /* 0x0000000000149947 */ /* 0x000fea0003800000 */
[----:B-----5:R-:W-:Y:S01]  /*27a0*/  FADD.FTZ R89, R33, R89 ;  /* 0x0000005921597221 */ /* 0x020fe20000010000 */
[----:B------:R-:W-:Y:S06]  /*27b0*/  BRA `(.L_x_28381) ;  /* 0x00000000000c7947 */ /* 0x000fec0003800000 */
.L_x_28380:
[----:B-----5:R-:W-:-:S05]  /*27c0*/  HADD2.F32 R2, -RZ, R28.H1_H1 ;  /* 0x3000001cff027230 */ /* 0x020fca0000004100 */
[----:B------:R-:W-:-:S04]  /*27d0*/  FADD.FTZ R89, R2, R89 ;  /* 0x0000005902597221 */ /* 0x000fc80000010000 */
[----:B------:R-:W-:-:S07]  /*27e0*/  @P1 FADD.FTZ R89, R33, R89 ;  /* 0x0000005921591221 */ /* 0x000fce0000010000 */
.L_x_28381:
[----:B------:R-:W-:Y:S01]  /*27f0*/  HADD2.F32 R90, -RZ, R93.H0_H0 ;  /* 0x2000005dff5a7230 */ /* 0x000fe20000004100 */
[----:B------:R-:W-:Y:S06]  /*2800*/  @P2 BRA `(.L_x_28382) ;  /* 0x00000000000c2947 */ /* 0x000fec0003800000 */
[----:B------:R-:W-:Y:S05]  /*2810*/  @!P1 BRA `(.L_x_28383) ;  /* 0x0000000000149947 */ /* 0x000fea0003800000 */
[----:B-----5:R-:W-:Y:S01]  /*2820*/  FADD.FTZ R90, R34, R90 ;  /* 0x0000005a225a7221 */ /* 0x020fe20000010000 */
[----:B------:R-:W-:Y:S06]  /*2830*/  BRA `(.L_x_28383) ;  /* 0x00000000000c7947 */ /* 0x000fec0003800000 */
.L_x_28382:
[----:B-----5:R-:W-:-:S05]  /*2840*/  HADD2.F32 R3, -RZ, R29.H0_H0 ;  /* 0x2000001dff037230 */ /* 0x020fca0000004100 */
[----:B------:R-:W-:-:S04]  /*2850*/  FADD.FTZ R90, R3, R90 ;  /* 0x0000005a035a7221 */ /* 0x000fc80000010000 */
[----:B------:R-:W-:-:S07]  /*2860*/  @P1 FADD.FTZ R90, R34, R90 ;  /* 0x0000005a225a1221 */ /* 0x000fce0000010000 */
.L_x_28383:
[----:B------:R-:W-:Y:S01]  /*2870*/  HADD2.F32 R91, -RZ, R93.H1_H1 ;  /* 0x3000005dff5b7230 */ /* 0x000fe20000004100 */
[----:B------:R-:W-:Y:S06]  /*2880*/  @P2 BRA `(.L_x_28384) ;  /* 0x00000000000c2947 */ /* 0x000fec0003800000 */
[----:B------:R-:W-:Y:S05]  /*2890*/  @!P1 BRA `(.L_x_28385) ;  /* 0x0000000000149947 */ /* 0x000fea0003800000 */
[----:B-----5:R-:W-:Y:S01]  /*28a0*/  FADD.FTZ R91, R35, R91 ;  /* 0x0000005b235b7221 */ /* 0x020fe20000010000 */
[----:B------:R-:W-:Y:S06]  /*28b0*/  BRA `(.L_x_28385) ;  /* 0x00000000000c7947 */ /* 0x000fec0003800000 */
.L_x_28384:
[----:B-----5:R-:W-:-:S05]  /*28c0*/  HADD2.F32 R2, -RZ, R29.H1_H1 ;  /* 0x3000001dff027230 */ /* 0x020fca0000004100 */
[----:B------:R-:W-:-:S04]  /*28d0*/  FADD.FTZ R91, R2, R91 ;  /* 0x0000005b025b7221 */ /* 0x000fc80000010000 */
[----:B------:R-:W-:-:S07]  /*28e0*/  @P1 FADD.FTZ R91, R35, R91 ;  /* 0x0000005b235b1221 */ /* 0x000fce0000010000 */
.L_x_28385:
[----:B------:R-:W-:Y:S01]  /*28f0*/  HADD2.F32 R92, -RZ, R94.H0_H0 ;  /* 0x2000005eff5c7230 */ /* 0x000fe20000004100 */
[----:B------:R-:W-:Y:S06]  /*2900*/  @P2 BRA `(.L_x_28386) ;  /* 0x00000000000c2947 */ /* 0x000fec0003800000 */
[----:B------:R-:W-:Y:S05]  /*2910*/  @!P1 BRA `(.L_x_28387) ;  /* 0x0000000000149947 */ /* 0x000fea0003800000 */
[----:B-----5:R-:W-:Y:S01]  /*2920*/  FADD.FTZ R92, R36, R92 ;  /* 0x0000005c245c7221 */ /* 0x020fe20000010000 */
[----:B------:R-:W-:Y:S06]  /*2930*/  BRA `(.L_x_28387) ;  /* 0x00000000000c7947 */ /* 0x000fec0003800000 */
.L_x_28386:
[----:B-----5:R-:W-:-:S05]  /*2940*/  HADD2.F32 R3, -RZ, R30.H0_H0 ;  /* 0x2000001eff037230 */ /* 0x020fca0000004100 */
[----:B------:R-:W-:-:S04]  /*2950*/  FADD.FTZ R92, R3, R92 ;  /* 0x0000005c035c7221 */ /* 0x000fc80000010000 */
[----:B------:R-:W-:-:S07]  /*2960*/  @P1 FADD.FTZ R92, R36, R92 ;  /* 0x0000005c245c1221 */ /* 0x000fce0000010000 */
.L_x_28387:
[----:B------:R-:W-:Y:S01]  /*2970*/  HADD2.F32 R93, -RZ, R94.H1_H1 ;  /* 0x3000005eff5d7230 */ /* 0x000fe20000004100 */
[----:B------:R-:W-:Y:S06]  /*2980*/  @P2 BRA `(.L_x_28388) ;  /* 0x00000000000c2947 */ /* 0x000fec0003800000 */
[----:B------:R-:W-:Y:S05]  /*2990*/  @!P1 BRA `(.L_x_28389) ;  /* 0x0000000000149947 */ /* 0x000fea0003800000 */
[----:B-----5:R-:W-:Y:S01]  /*29a0*/  FADD.FTZ R93, R37, R93 ;  /* 0x0000005d255d7221 */ /* 0x020fe20000010000 */
[----:B------:R-:W-:Y:S06]  /*29b0*/  BRA `(.L_x_28389) ;  /* 0x00000000000c7947 */ /* 0x000fec0003800000 */
.L_x_28388:
[----:B-----5:R-:W-:-:S05]  /*29c0*/  HADD2.F32 R2, -RZ, R30.H1_H1 ;  /* 0x3000001eff027230 */ /* 0x020fca0000004100 */
[----:B------:R-:W-:-:S04]  /*29d0*/  FADD.FTZ R93, R2, R93 ;  /* 0x0000005d025d7221 */ /* 0x000fc80000010000 */
[----:B------:R-:W-:-:S07]  /*29e0*/  @P1 FADD.FTZ R93, R37, R93 ;  /* 0x0000005d255d1221 */ /* 0x000fce0000010000 */
.L_x_28389:
[----:B------:R-:W-:Y:S01]  /*29f0*/  HADD2.F32 R94, -RZ, R95.H0_H0 ;  /* 0x2000005fff5e7230 */ /* 0x000fe20000004100 */
[----:B------:R-:W-:Y:S06]  /*2a00*/  @P2 BRA `(.L_x_28390) ;  /* 0x00000000000c2947 */ /* 0x000fec0003800000 */
[----:B------:R-:W-:Y:S05]  /*2a10*/  @!P1 BRA `(.L_x_28391) ;  /* 0x0000000000149947 */ /* 0x000fea0003800000 */
[----:B-----5:R-:W-:Y:S01]  /*2a20*/  FADD.FTZ R94, R38, R94 ;  /* 0x0000005e265e7221 */ /* 0x020fe20000010000 */
[----:B------:R-:W-:Y:S06]  /*2a30*/  BRA `(.L_x_28391) ;  /* 0x00000000000c7947 */ /* 0x000fec0003800000 */
.L_x_28390:
[----:B-----5:R-:W-:-:S05]  /*2a40*/  HADD2.F32 R3, -RZ, R31.H0_H0 ;  /* 0x2000001fff037230 */ /* 0x020fca0000004100 */
[----:B------:R-:W-:-:S04]  /*2a50*/  FADD.FTZ R94, R3, R94 ;  /* 0x0000005e035e7221 */ /* 0x000fc80000010000 */
[----:B------:R-:W-:-:S07]  /*2a60*/  @P1 FADD.FTZ R94, R38, R94 ;  /* 0x0000005e265e1221 */ /* 0x000fce0000010000 */
.L_x_28391:
[----:B------:R-:W-:Y:S01]  /*2a70*/  HADD2.F32 R95, -RZ, R95.H1_H1 ;  /* 0x3000005fff5f7230 */ /* 0x000fe20000004100 */
[----:B------:R-:W-:Y:S06]  /*2a80*/  @P2 BRA `(.L_x_28392) ;  /* 0x00000000000c2947 */ /* 0x000fec0003800000 */
[----:B------:R-:W-:Y:S05]  /*2a90*/  @!P1 BRA `(.L_x_28393) ;  /* 0x0000000000149947 */ /* 0x000fea0003800000 */
[----:B-----5:R-:W-:Y:S01]  /*2aa0*/  FADD.FTZ R95, R39, R95 ;  /* 0x0000005f275f7221 */ /* 0x020fe20000010000 */
[----:B------:R-:W-:Y:S06]  /*2ab0*/  BRA `(.L_x_28393) ;  /* 0x00000000000c7947 */ /* 0x000fec0003800000 */
.L_x_28392:
[----:B-----5:R-:W-:-:S05]  /*2ac0*/  HADD2.F32 R2, -RZ, R31.H1_H1 ;  /* 0x3000001fff027230 */ /* 0x020fca0000004100 */
[----:B------:R-:W-:-:S04]  /*2ad0*/  FADD.FTZ R95, R2, R95 ;  /* 0x0000005f025f7221 */ /* 0x000fc80000010000 */
[----:B------:R-:W-:-:S07]  /*2ae0*/  @P1 FADD.FTZ R95, R39, R95 ;  /* 0x0000005f275f1221 */ /* 0x000fce0000010000 */
.L_x_28393:
        /* <DEDUP_REMOVED lines=199> */
.L_x_28406:
        /* <DEDUP_REMOVED lines=60> */
[C---:B------:R-:W-:Y:S01]  /*3b20*/  FADD.FTZ R176, -R174.reuse, R44 ;  /* 0x0000002caeb07221 */ /* 0x040fe20000010100 */
[C---:B------:R-:W-:Y:S01]  /*3b30*/  FADD.FTZ R178, -R174.reuse, R45 ;  /* 0x0000002daeb27221 */ /* 0x040fe20000010100 */
[C---:B------:R-:W-:Y:S01]  /*3b40*/  FADD.FTZ R180, -R174.reuse, R46 ;  /* 0x0000002eaeb47221 */ /* 0x040fe20000010100 */
[C---:B------:R-:W-:Y:S01]  /*3b50*/  FADD.FTZ R182, -R174.reuse, R47 ;  /* 0x0000002faeb67221 */ /* 0x040fe20000010100 */
[C---:B------:R-:W-:Y:S01]  /*3b60*/  FADD.FTZ R24, -R174.reuse, R91 ;  /* 0x0000005bae187221 */ /* 0x040fe20000010100 */
[----:B------:R-:W-:Y:S02]  /*3b70*/  HADD2.F32 R91, -RZ, R19.H0_H0 ;  /* 0x20000013ff5b7230 */ /* 0x000fe40000004100 */
        /* <DEDUP_REMOVED lines=12> */
[----:B------:R-:W-:Y:S01]  /*3c40*/  FADD.FTZ R20, -R174, R87 ;  /* 0x00000057ae147221 */ /* 0x000fe20000010100 */
[----:B--2---:R-:W-:-:S04]  /*3c50*/  @!P2 IMAD.WIDE R2, R157, 0x4, R2 ;  /* 0x000000049d02a825 */ /* 0x004fc800078e0202 */
[C---:B------:R-:W-:Y:S01]  /*3c60*/  FADD.FTZ R48, -R174.reuse, R48 ;  /* 0x00000030ae307221 */ /* 0x040fe20000010100 */
[----:B------:R-:W-:Y:S01]  /*3c70*/  FADD.FTZ R49, -R174, R49 ;  /* 0x00000031ae317221 */ /* 0x000fe20000010100 */
[----:B------:R-:W-:Y:S01]  /*3c80*/  FADD.FTZ R25, R0, R25 ;  /* 0x0000001900197221 */ /* 0x000fe20000010000 */
[C---:B------:R-:W-:Y:S01]  /*3c90*/  FADD.FTZ R0, -R174.reuse, R89 ;  /* 0x00000059ae007221 */ /* 0x040fe20000010100 */
[--C-:B------:R-:W-:Y:S01]  /*3ca0*/  HADD2.F32 R87, -RZ, R18.reuse.H0_H0 ;  /* 0x20000012ff577230 */ /* 0x100fe20000004100 */
[----:B------:R0:W-:Y:S01]  /*3cb0*/  @!P2 STG.E desc[UR4][R2.64], R21 ;  /* 0x000000150200a986 */ /* 0x0001e2000c101904 */
[----:B------:R-:W-:Y:S02]  /*3cc0*/  HADD2.F32 R89, -RZ, R18.H1_H1 ;  /* 0x30000012ff597230 */ /* 0x000fe40000004100 */
        /* <DEDUP_REMOVED lines=10> */
[----:B0-----:R-:W-:-:S02]  /*3d70*/  HADD2.F32 R2, -RZ, R16.H0_H0 ;  /* 0x20000010ff027230 */ /* 0x001fc40000004100 */
[C---:B------:R-:W-:Y:S01]  /*3d80*/  FADD.FTZ R64, -R174.reuse, R64 ;  /* 0x00000040ae407221 */ /* 0x040fe20000010100 */
[----:B------:R-:W-:Y:S02]  /*3d90*/  HADD2.F32 R3, -RZ, R16.H1_H1 ;  /* 0x30000010ff037230 */ /* 0x000fe40000004100 */
        /* <DEDUP_REMOVED lines=10> */
[----:B------:R-:W-:Y:S01]  /*3e40*/  FFMA.FTZ R45, R45, R91, R142 ;  /* 0x0000005b2d2d7223 */ /* 0x000fe2000001008e */
[----:B------:R-:W-:Y:S01]  /*3e50*/  FFMA.FTZ R176, R176, R89, R143 ;  /* 0x00000059b0b07223 */ /* 0x000fe2000001008f */
[----:B------:R-:W-:-:S02]  /*3e60*/  HADD2.F32 R89, -RZ, R17.H0_H0 ;  /* 0x20000011ff597230 */ /* 0x000fc40000004100 */
[C---:B------:R-:W-:Y:S01]  /*3e70*/  FMUL.FTZ R87, R25.reuse, R42 ;  /* 0x0000002a19577220 */ /* 0x040fe20000410000 */
[----:B------:R-:W-:Y:S02]  /*3e80*/  HADD2.F32 R91, -RZ, R17.H1_H1 ;  /* 0x30000011ff5b7230 */ /* 0x000fe40000004100 */
[C---:B------:R-:W-:Y:S01]  /*3e90*/  FMUL.FTZ R42, R25.reuse, R43 ;  /* 0x0000002b192a7220 */ /* 0x040fe20000410000 */
[----:B------:R-:W-:Y:S01]  /*3ea0*/  FMUL.FTZ R47, R25, R40 ;  /* 0x00000028192f7220 */ /* 0x000fe20000410000 */
[----:B------:R-:W-:Y:S01]  /*3eb0*/  FFMA.FTZ R41, R87, R89, R146 ;  /* 0x0000005957297223 */ /* 0x000fe20000010092 */
[--C-:B------:R-:W-:Y:S02]  /*3ec0*/  HADD2.F32 R89, -RZ, R15.reuse.H0_H0 ;  /* 0x2000000fff597230 */ /* 0x100fe40000004100 */
[----:B------:R-:W-:Y:S01]  /*3ed0*/  FFMA.FTZ R40, R42, R91, R145 ;  /* 0x0000005b2a287223 */ /* 0x000fe20000010091 */
[----:B------:R-:W-:Y:S01]  /*3ee0*/  FFMA.FTZ R47, R47, R2, R148 ;  /* 0x000000022f2f7223 */ /* 0x000fe20000010094 */
[----:B------:R-:W-:-:S02]  /*3ef0*/  HADD2.F32 R91, -RZ, R15.H1_H1 ;  /* 0x3000000fff5b7230 */ /* 0x000fc40000004100 */
[C---:B------:R-:W-:Y:S01]  /*3f00*/  FMUL.FTZ R87, R25.reuse, R54 ;  /* 0x0000003619577220 */ /* 0x040fe20000410000 */
[----:B------:R-:W-:Y:S01]  /*3f10*/  FFMA.FTZ R178, R178, R3, R147 ;  /* 0x00000003b2b27223 */ /* 0x000fe20000010093 */
[--C-:B------:R-:W-:Y:S02]  /*3f20*/  HADD2.F32 R2, -RZ, R14.reuse.H0_H0 ;  /* 0x2000000eff027230 */ /* 0x100fe40000004100 */
        /* <DEDUP_REMOVED lines=25> */
[----:B------:R-:W-:Y:S01]  /*40c0*/  FMUL.FTZ R62, R25, R61 ;  /* 0x0000003d193e7220 */ /* 0x000fe20000410000 */
[----:B------:R-:W-:Y:S01]  /*40d0*/  FFMA.FTZ R60, R43, R87, R126 ;  /* 0x000000572b3c7223 */ /* 0x000fe2000001007e */
[----:B------:R-:W-:Y:S01]  /*40e0*/  FFMA.FTZ R61, R3, R2, R128 ;  /* 0x00000002033d7223 */ /* 0x000fe20000010080 */
[----:B------:R-:W-:Y:S02]  /*40f0*/  HADD2.F32 R91, -RZ, R9.H1_H1 ;  /* 0x30000009ff5b7230 */ /* 0x000fe40000004100 */
[----:B------:R-:W-:Y:S01]  /*4100*/  FMUL.FTZ R87, R25, R58 ;  /* 0x0000003a19577220 */ /* 0x000fe20000410000 */
[----:B------:R-:W-:-:S02]  /*4110*/  HADD2.F32 R2, -RZ, R8.H0_H0 ;  /* 0x20000008ff027230 */ /* 0x000fc40000004100 */
[C---:B------:R-:W-:Y:S01]  /*4120*/  FMUL.FTZ R58, R25.reuse, R59 ;  /* 0x0000003b193a7220 */ /* 0x040fe20000410000 */
[C---:B------:R-:W-:Y:S01]  /*4130*/  FMUL.FTZ R3, R25.reuse, R56 ;  /* 0x0000003819037220 */ /* 0x040fe20000410000 */
[----:B------:R-:W-:Y:S01]  /*4140*/  FFMA.FTZ R62, R62, R42, R127 ;  /* 0x0000002a3e3e7223 */ /* 0x000fe2000001007f */
[----:B------:R-:W-:Y:S01]  /*4150*/  FMUL.FTZ R42, R25, R57 ;  /* 0x00000039192a7220 */ /* 0x000fe20000410000 */
[----:B------:R-:W-:Y:S02]  /*4160*/  HADD2.F32 R43, -RZ, R8.H1_H1 ;  /* 0x30000008ff2b7230 */ /* 0x000fe40000004100 */
[----:B------:R-:W-:Y:S01]  /*4170*/  FFMA.FTZ R57, R58, R91, R129 ;  /* 0x0000005b3a397223 */ /* 0x000fe20000010081 */
[----:B------:R-:W-:Y:S01]  /*4180*/  FFMA.FTZ R58, R3, R2, R132 ;  /* 0x00000002033a7223 */ /* 0x000fe20000010084 */
[----:B------:R-:W-:Y:S02]  /*4190*/  HADD2.F32 R2, -RZ, R6.H0_H0 ;  /* 0x20000006ff027230 */ /* 0x000fe40000004100 */
[C---:B------:R-:W-:Y:S01]  /*41a0*/  FMUL.FTZ R3, R25.reuse, R68 ;  /* 0x0000004419037220 */ /* 0x040fe20000410000 */
[----:B------:R-:W-:Y:S01]  /*41b0*/  FFMA.FTZ R59, R42, R43, R131 ;  /* 0x0000002b2a3b7223 */ /* 0x000fe20000010083 */
[----:B------:R-:W-:Y:S01]  /*41c0*/  FMUL.FTZ R42, R25, R69 ;  /* 0x00000045192a7220 */ /* 0x000fe20000410000 */
[----:B------:R-:W-:-:S02]  /*41d0*/  HADD2.F32 R89, -RZ, R11.H1_H1 ;  /* 0x3000000bff597230 */ /* 0x000fc40000004100 */
[----:B------:R-:W-:Y:S01]  /*41e0*/  FFMA.FTZ R69, R3, R2, R120 ;  /* 0x0000000203457223 */ /* 0x000fe20000010078 */
[----:B------:R-:W-:Y:S02]  /*41f0*/  HADD2.F32 R2, -RZ, R4.H0_H0 ;  /* 0x20000004ff027230 */ /* 0x000fe40000004100 */
[C---:B------:R-:W-:Y:S01]  /*4200*/  FMUL.FTZ R3, R25.reuse, R64 ;  /* 0x0000004019037220 */ /* 0x040fe20000410000 */
[----:B------:R-:W-:Y:S01]  /*4210*/  FMUL.FTZ R180, R25, R63 ;  /* 0x0000003f19b47220 */ /* 0x000fe20000410000 */
[----:B------:R-:W-:Y:S02]  /*4220*/  HADD2.F32 R91, -RZ, R7.H1_H1 ;  /* 0x30000007ff5b7230 */ /* 0x000fe40000004100 */
[----:B------:R-:W-:Y:S01]  /*4230*/  FADD.FTZ R65, -R174, R65 ;  /* 0x00000041ae417221 */ /* 0x000fe20000010100 */
[----:B------:R-:W-:Y:S01]  /*4240*/  FFMA.FTZ R64, R3, R2, R124 ;  /* 0x0000000203407223 */ /* 0x000fe2000001007c */
[----:B------:R-:W-:Y:S01]  /*4250*/  FFMA.FTZ R63, R180, R89, R125 ;  /* 0x00000059b43f7223 */ /* 0x000fe2000001007d */
[----:B------:R-:W0:Y:S01]  /*4260*/  @!P2 LDC.64 R2, c[0x0][0x258] ;  /* 0x00009600ff02ab82 */ /* 0x000e220000000a00 */
[----:B------:R-:W-:-:S02]  /*4270*/  HADD2.F32 R89, -RZ, R9.H0_H0 ;  /* 0x20000009ff597230 */ /* 0x000fc40000004100 */
[C---:B------:R-:W-:Y:S01]  /*4280*/  FADD.FTZ R78, -R174.reuse, R78 ;  /* 0x0000004eae4e7221 */ /* 0x040fe20000010100 */
[----:B------:R-:W-:Y:S02]  /*4290*/  HADD2.F32 R43, -RZ, R6.H1_H1 ;  /* 0x30000006ff2b7230 */ /* 0x000fe40000004100 */
[C---:B------:R-:W-:Y:S01]  /*42a0*/  FADD.FTZ R72, -R174.reuse, R72 ;  /* 0x00000048ae487221 */ /* 0x040fe20000010100 */
[----:B------:R-:W-:Y:S01]  /*42b0*/  FADD.FTZ R73, -R174, R73 ;  /* 0x00000049ae497221 */ /* 0x000fe20000010100 */
[----:B------:R-:W-:Y:S01]  /*42c0*/  FFMA.FTZ R56, R87, R89, R130 ;  /* 0x0000005957387223 */ /* 0x000fe20000010082 */
[----:B------:R-:W-:Y:S02]  /*42d0*/  HADD2.F32 R89, -RZ, R7.H0_H0 ;  /* 0x20000007ff597230 */ /* 0x000fe40000004100 */
[C---:B------:R-:W-:Y:S01]  /*42e0*/  FMUL.FTZ R87, R25.reuse, R70 ;  /* 0x0000004619577220 */ /* 0x040fe20000410000 */
[C---:B------:R-:W-:Y:S01]  /*42f0*/  FMUL.FTZ R70, R25.reuse, R71 ;  /* 0x0000004719467220 */ /* 0x040fe20000410000 */
[----:B------:R-:W-:Y:S01]  /*4300*/  FFMA.FTZ R180, R42, R43, R115 ;  /* 0x0000002b2ab47223 */ /* 0x000fe20000010073 */
[----:B------:R-:W-:Y:S01]  /*4310*/  FMUL.FTZ R71, R25, R66 ;  /* 0x0000004219477220 */ /* 0x000fe20000410000 */
[----:B------:R-:W-:Y:S01]  /*4320*/  FFMA.FTZ R68, R87, R89, R114 ;  /* 0x0000005957447223 */ /* 0x000fe20000010072 */
[----:B------:R-:W-:Y:S01]  /*4330*/  FFMA.FTZ R91, R70, R91, R113 ;  /* 0x0000005b465b7223 */ /* 0x000fe20000010071 */
[----:B------:R-:W-:-:S02]  /*4340*/  HADD2.F32 R87, -RZ, R5.H1_H1 ;  /* 0x30000005ff577230 */ /* 0x000fc40000004100 */
[C---:B------:R-:W-:Y:S01]  /*4350*/  FMUL.FTZ R66, R25.reuse, R67 ;  /* 0x0000004319427220 */ /* 0x040fe20000410000 */
[----:B------:R-:W-:Y:S02]  /*4360*/  HADD2.F32 R70, -RZ, R5.H0_H0 ;  /* 0x20000005ff467230 */ /* 0x000fe40000004100 */
[----:B------:R-:W-:Y:S01]  /*4370*/  FMUL.FTZ R42, R25, R65 ;  /* 0x00000041192a7220 */ /* 0x000fe20000410000 */
[----:B------:R-:W-:Y:S02]  /*4380*/  HADD2.F32 R43, -RZ, R4.H1_H1 ;  /* 0x30000004ff2b7230 */ /* 0x000fe40000004100 */
[----:B------:R-:W-:Y:S01]  /*4390*/  FADD.FTZ R79, -R174, R79 ;  /* 0x0000004fae4f7221 */ /* 0x000fe20000010100 */
[----:B------:R-:W-:Y:S01]  /*43a0*/  FFMA.FTZ R87, R66, R87, R121 ;  /* 0x0000005742577223 */ /* 0x000fe20000010079 */
[----:B------:R-:W-:Y:S01]  /*43b0*/  FFMA.FTZ R70, R71, R70, R122 ;  /* 0x0000004647467223 */ /* 0x000fe2000001007a */
[----:B------:R-:W-:Y:S02]  /*43c0*/  HADD2.F32 R66, -RZ, R119.H0_H0 ;  /* 0x20000077ff427230 */ /* 0x000fe40000004100 */
[----:B------:R-:W-:Y:S01]  /*43d0*/  FFMA.FTZ R65, R42, R43, R123 ;  /* 0x0000002b2a417223 */ /* 0x000fe2000001007b */
[----:B------:R-:W-:-:S02]  /*43e0*/  HADD2.F32 R42, -RZ, R116.H0_H0 ;  /* 0x20000074ff2a7230 */ /* 0x000fc40000004100 */
[C---:B------:R-:W-:Y:S01]  /*43f0*/  FMUL.FTZ R71, R25.reuse, R78 ;  /* 0x0000004e19477220 */ /* 0x040fe20000410000 */
[C---:B------:R-:W-:Y:S01]  /*4400*/  FADD.FTZ R44, -R174.reuse, R93 ;  /* 0x0000005dae2c7221 */ /* 0x040fe20000010100 */
[----:B------:R-:W-:Y:S02]  /*4410*/  HADD2.F32 R89, -RZ, R119.H1_H1 ;  /* 0x30000077ff597230 */ /* 0x000fe40000004100 */
        /* <DEDUP_REMOVED lines=18> */
[C---:B------:R-:W-:Y:S01]  /*4540*/  FMUL.FTZ R78, R25.reuse, R79 ;  /* 0x0000004f194e7220 */ /* 0x040fe20000410000 */
[C---:B------:R-:W-:Y:S01]  /*4550*/  FMUL.FTZ R72, R25.reuse, R73 ;  /* 0x0000004919487220 */ /* 0x040fe20000410000 */
[----:B------:R-:W-:Y:S01]  /*4560*/  FMUL.FTZ R174, R25, R182 ;  /* 0x000000b619ae7220 */ /* 0x000fe20000410000 */
[----:B------:R-:W-:Y:S02]  /*4570*/  HADD2.F32 R73, -RZ, R23.H1_H1 ;  /* 0x30000017ff497230 */ /* 0x000fe40000004100 */
[----:B------:R-:W-:Y:S01]  /*4580*/  FFMA.FTZ R71, R71, R66, R106 ;  /* 0x0000004247477223 */ /* 0x000fe2000001006a */
[----:B0-----:R-:W-:-:S04]  /*4590*/  @!P2 IMAD.WIDE R2, R157, 0x4, R2 ;  /* 0x000000049d02a825 */ /* 0x001fc800078e0202 */
[----:B------:R-:W-:Y:S01]  /*45a0*/  FMUL.FTZ R20, R25, R20 ;  /* 0x0000001419147220 */ /* 0x000fe20000410000 */
[----:B------:R-:W-:Y:S01]  /*45b0*/  FFMA.FTZ R66, R43, R42, R112 ;  /* 0x0000002a2b427223 */ /* 0x000fe20000010070 */
[----:B------:R-:W-:Y:S01]  /*45c0*/  FFMA.FTZ R78, R78, R89, R105 ;  /* 0x000000594e4e7223 */ /* 0x000fe20000010069 */
[----:B------:R-:W-:Y:S02]  /*45d0*/  HADD2.F32 R67, -RZ, R116.H1_H1 ;  /* 0x30000074ff437230 */ /* 0x000fe40000004100 */
[----:B------:R-:W-:Y:S01]  /*45e0*/  FFMA.FTZ R174, R174, R93, R141 ;  /* 0x0000005daeae7223 */ /* 0x000fe2000001008d */
[----:B------:R-:W-:Y:S02]  /*45f0*/  HADD2.F32 R42, -RZ, R23.H0_H0 ;  /* 0x20000017ff2a7230 */ /* 0x000fe40000004100 */
[C---:B------:R-:W-:Y:S01]  /*4600*/  FMUL.FTZ R43, R25.reuse, R86 ;  /* 0x00000056192b7220 */ /* 0x040fe20000410000 */
[--C-:B------:R-:W-:Y:S02]  /*4610*/  HADD2.F32 R89, -RZ, R27.reuse.H0_H0 ;  /* 0x2000001bff597230 */ /* 0x100fe40000004100 */
[----:B------:R-:W-:Y:S01]  /*4620*/  FMUL.FTZ R79, R25, R94 ;  /* 0x0000005e194f7220 */ /* 0x000fe20000410000 */
[----:B------:R-:W-:Y:S01]  /*4630*/  FFMA.FTZ R73, R20, R73, R97 ;  /* 0x0000004914497223 */ /* 0x000fe20000010061 */
[----:B------:R0:W-:Y:S01]  /*4640*/  @!P2 STG.E desc[UR4][R2.64], R25 ;  /* 0x000000190200a986 */ /* 0x0001e2000c101904 */
[----:B------:R-:W-:Y:S01]  /*4650*/  LEA R20, P2, R177, UR14, 0x4 ;  /* 0x0000000eb1147c11 */ /* 0x000fe2000f8420ff */
[----:B------:R-:W-:Y:S01]  /*4660*/  FFMA.FTZ R67, R72, R67, R111 ;  /* 0x0000004348437223 */ /* 0x000fe2000001006f */
[----:B------:R-:W-:Y:S01]  /*4670*/  FMUL.FTZ R86, R25, R24 ;  /* 0x0000001819567220 */ /* 0x000fe20000410000 */
[----:B------:R-:W-:Y:S01]  /*4680*/  FFMA.FTZ R72, R43, R42, R98 ;  /* 0x0000002a2b487223 */ /* 0x000fe20000010062 */
[----:B------:R-:W-:Y:S01]  /*4690*/  LEA R24, P5, R185, UR14, 0x4 ;  /* 0x0000000eb9187c11 */ /* 0x000fe2000f8a20ff */
[----:B------:R-:W-:Y:S01]  /*46a0*/  FFMA.FTZ R93, R79, R89, R154 ;  /* 0x000000594f5d7223 */ /* 0x000fe2000001009a */
[----:B------:R-:W-:Y:S01]  /*46b0*/  F2FP.F16.F32.PACK_AB R43, R174, R45 ;  /* 0x0000002dae2b723e */ /* 0x000fe200000000ff */
[C---:B------:R-:W-:Y:S01]  /*46c0*/  FMUL.FTZ R95, R25.reuse, R46 ;  /* 0x0000002e195f7220 */ /* 0x040fe20000410000 */
[----:B------:R-:W-:Y:S01]  /*46d0*/  F2FP.F16.F32.PACK_AB R42, R176, R21 ;  /* 0x00000015b02a723e */ /* 0x000fe200000000ff */
[C---:B------:R-:W-:Y:S01]  /*46e0*/  FMUL.FTZ R89, R25.reuse, R44 ;  /* 0x0000002c19597220 */ /* 0x040fe20000410000 */
[----:B------:R-:W-:Y:S01]  /*46f0*/  F2FP.F16.F32.PACK_AB R41, R40, R41 ;  /* 0x000000292829723e */ /* 0x000fe200000000ff */
[----:B------:R-:W-:Y:S01]  /*4700*/  FMUL.FTZ R74, R25, R74 ;  /* 0x0000004a194a7220 */ /* 0x000fe20000410000 */
[----:B0-----:R-:W-:Y:S01]  /*4710*/  LEA R2, P4, R181, UR14, 0x4 ;  /* 0x0000000eb5027c11 */ /* 0x001fe2000f8820ff */
[C---:B------:R-:W-:Y:S01]  /*4720*/  FMUL.FTZ R75, R25.reuse, R75 ;  /* 0x0000004b194b7220 */ /* 0x040fe20000410000 */
[----:B------:R-:W-:Y:S01]  /*4730*/  F2FP.F16.F32.PACK_AB R40, R178, R47 ;  /* 0x0000002fb228723e */ /* 0x000fe200000000ff */
[----:B------:R-:W-:Y:S01]  /*4740*/  FMUL.FTZ R76, R25, R76 ;  /* 0x0000004c194c7220 */ /* 0x000fe20000410000 */
[----:B------:R-:W-:Y:S01]  /*4750*/  F2FP.F16.F32.PACK_AB R45, R49, R48 ;  /* 0x00000030312d723e */ /* 0x000fe200000000ff */
        /* <DEDUP_REMOVED lines=12> */
[----:B------:R-:W-:Y:S01]  /*4820*/  F2FP.F16.F32.PACK_AB R47, R53, R52 ;  /* 0x00000034352f723e */ /* 0x000fe200000000ff */
[----:B------:R-:W-:Y:S01]  /*4830*/  HADD2.F32 R182, -RZ, R27.H1_H1 ;  /* 0x3000001bffb67230 */ /* 0x000fe20000004100 */
[----:B------:R-:W-:Y:S01]  /*4840*/  F2FP.F16.F32.PACK_AB R46, R55, R54 ;  /* 0x00000036372e723e */ /* 0x000fe200000000ff */
[----:B------:R0:W-:Y:S01]  /*4850*/  STG.E.128 desc[UR4][R20.64], R40 ;  /* 0x0000002814007986 */ /* 0x0001e2000c101d04 */
[----:B------:R-:W-:Y:S01]  /*4860*/  F2FP.F16.F32.PACK_AB R44, R51, R50 ;  /* 0x00000032332c723e */ /* 0x000fe200000000ff */
[----:B------:R-:W-:Y:S01]  /*4870*/  FFMA.FTZ R74, R161, R74, R110 ;  /* 0x0000004aa14a7223 */ /* 0x000fe2000001006e */
[----:B------:R-:W-:Y:S01]  /*4880*/  F2FP.F16.F32.PACK_AB R49, R57, R56 ;  /* 0x000000383931723e */ /* 0x000fe200000000ff */
[----:B------:R-:W-:Y:S01]  /*4890*/  FFMA.FTZ R76, R117, R76, R108 ;  /* 0x0000004c754c7223 */ /* 0x000fe2000001006c */
[----:B------:R-:W-:Y:S01]  /*48a0*/  LEA.HI.X R3, R181, UR15, RZ, 0x4, P4 ;  /* 0x0000000fb5037c11 */ /* 0x000fe2000a0f24ff */
[----:B------:R-:W-:Y:S01]  /*48b0*/  FFMA.FTZ R77, R118, R77, R107 ;  /* 0x0000004d764d7223 */ /* 0x000fe2000001006b */
[----:B------:R-:W-:Y:S01]  /*48c0*/  F2FP.F16.F32.PACK_AB R51, R63, R60 ;  /* 0x0000003c3f33723e */ /* 0x000fe200000000ff */
[----:B------:R-:W-:Y:S01]  /*48d0*/  FFMA.FTZ R85, R22, R85, R99 ;  /* 0x0000005516557223 */ /* 0x000fe20000010063 */
[----:B------:R-:W-:Y:S01]  /*48e0*/  F2FP.F16.F32.PACK_AB R50, R62, R61 ;  /* 0x0000003d3e32723e */ /* 0x000fe200000000ff */
[----:B------:R1:W-:Y:S01]  /*48f0*/  STG.E.128 desc[UR4][R2.64], R44 ;  /* 0x0000002c02007986 */ /* 0x0003e2000c101d04 */
[----:B------:R-:W-:Y:S01]  /*4900*/  F2FP.F16.F32.PACK_AB R48, R59, R58 ;  /* 0x0000003a3b30723e */ /* 0x000fe200000000ff */
[----:B------:R-:W-:Y:S01]  /*4910*/  FFMA.FTZ R0, R166, R83, R101 ;  /* 0x00000053a6007223 */ /* 0x000fe20000010065 */
[----:B------:R-:W-:Y:S01]  /*4920*/  LEA.HI.X R25, R185, UR15, RZ, 0x4, P5 ;  /* 0x0000000fb9197c11 */ /* 0x000fe2000a8f24ff */
[----:B------:R-:W-:Y:S01]  /*4930*/  FFMA.FTZ R81, R164, R81, R103 ;  /* 0x00000051a4517223 */ /* 0x000fe20000010067 */
[----:B------:R-:W-:Y:S01]  /*4940*/  LEA R56, P2, R183, UR14, 0x4 ;  /* 0x0000000eb7387c11 */ /* 0x000fe2000f8420ff */
[----:B------:R-:W-:Y:S01]  /*4950*/  FFMA.FTZ R182, R95, R182, R156 ;  /* 0x000000b65fb67223 */ /* 0x000fe2000001009c */
[----:B------:R-:W-:Y:S01]  /*4960*/  FFMA.FTZ R89, R26, R89, R155 ;  /* 0x000000591a597223 */ /* 0x000fe2000001009b */
[----:B0-----:R-:W-:Y:S01]  /*4970*/  FFMA.FTZ R41, R162, R75, R109 ;  /* 0x0000004ba2297223 */ /* 0x001fe2000001006d */
[----:B------:R-:W-:Y:S01]  /*4980*/  LEA.HI.X R57, R183, UR15, RZ, 0x4, P2 ;  /* 0x0000000fb7397c11 */ /* 0x000fe200090f24ff */
[----:B------:R0:W-:Y:S01]  /*4990*/  STG.E.128 desc[UR4][R24.64], R48 ;  /* 0x0000003018007986 */ /* 0x0001e2000c101d04 */
[----:B------:R-:W-:Y:S01]  /*49a0*/  LEA R20, P4, R179, UR14, 0x4 ;  /* 0x0000000eb3147c11 */ /* 0x000fe2000f8820ff */
[----:B------:R-:W-:Y:S01]  /*49b0*/  FFMA.FTZ R86, R170, R86, R153 ;  /* 0x00000056aa567223 */ /* 0x000fe20000010099 */
[----:B------:R-:W-:Y:S01]  /*49c0*/  FFMA.FTZ R79, R168, R79, R151 ;  /* 0x0000004fa84f7223 */ /* 0x000fe20000010097 */
[----:B------:R-:W-:-:S02]  /*49d0*/  F2FP.F16.F32.PACK_AB R55, R91, R68 ;  /* 0x000000445b37723e */ /* 0x000fc400000000ff */
[----:B------:R-:W-:Y:S01]  /*49e0*/  F2FP.F16.F32.PACK_AB R54, R180, R69 ;  /* 0x00000045b436723e */ /* 0x000fe200000000ff */
[----:B-1----:R-:W-:Y:S01]  /*49f0*/  FFMA.FTZ R44, R163, R80, R104 ;  /* 0x00000050a32c7223 */ /* 0x002fe20000010068 */
[----:B------:R-:W-:Y:S01]  /*4a00*/  FFMA.FTZ R45, R165, R82, R102 ;  /* 0x00000052a52d7223 */ /* 0x000fe20000010066 */
[----:B------:R-:W-:Y:S01]  /*4a10*/  FFMA.FTZ R46, R167, R84, R100 ;  /* 0x00000054a72e7223 */ /* 0x000fe20000010064 */
[----:B------:R-:W-:Y:S02]  /*4a20*/  LEA R2, P2, R175, UR14, 0x4 ;  /* 0x0000000eaf027c11 */ /* 0x000fe4000f8420ff */
[----:B------:R-:W-:Y:S02]  /*4a30*/  F2FP.F16.F32.PACK_AB R53, R87, R70 ;  /* 0x000000465735723e */ /* 0x000fe400000000ff */
[----:B------:R-:W-:Y:S02]  /*4a40*/  F2FP.F16.F32.PACK_AB R52, R65, R64 ;  /* 0x000000404134723e */ /* 0x000fe400000000ff */
[----:B------:R-:W-:Y:S01]  /*4a50*/  F2FP.F16.F32.PACK_AB R43, R78, R71 ;  /* 0x000000474e2b723e */ /* 0x000fe200000000ff */
[----:B0-----:R-:W-:Y:S01]  /*4a60*/  FFMA.FTZ R50, R173, R92, R152 ;  /* 0x0000005cad327223 */ /* 0x001fe20000010098 */
[----:B------:R-:W-:Y:S01]  /*4a70*/  FFMA.FTZ R49, R171, R90, R150 ;  /* 0x0000005aab317223 */ /* 0x000fe20000010096 */
[----:B------:R-:W-:Y:S01]  /*4a80*/  FFMA.FTZ R48, R169, R88, R96 ;  /* 0x00000058a9307223 */ /* 0x000fe20000010060 */
[----:B------:R-:W-:Y:S01]  /*4a90*/  LEA R24, P5, R187, UR14, 0x4 ;  /* 0x0000000ebb187c11 */ /* 0x000fe2000f8a20ff */
[----:B------:R0:W-:Y:S01]  /*4aa0*/  STG.E.128 desc[UR4][R56.64], R52 ;  /* 0x0000003438007986 */ /* 0x0001e2000c101d04 */
[----:B------:R-:W-:-:S02]  /*4ab0*/  F2FP.F16.F32.PACK_AB R42, R77, R76 ;  /* 0x0000004c4d2a723e */ /* 0x000fc400000000ff */
[----:B------:R-:W-:Y:S02]  /*4ac0*/  F2FP.F16.F32.PACK_AB R41, R41, R74 ;  /* 0x0000004a2929723e */ /* 0x000fe400000000ff */
[----:B------:R-:W-:Y:S02]  /*4ad0*/  F2FP.F16.F32.PACK_AB R40, R67, R66 ;  /* 0x000000424328723e */ /* 0x000fe400000000ff */
[----:B------:R-:W-:Y:S02]  /*4ae0*/  LEA.HI.X R3, R175, UR15, RZ, 0x4, P2 ;  /* 0x0000000faf037c11 */ /* 0x000fe400090f24ff */
[----:B------:R-:W-:Y:S02]  /*4af0*/  F2FP.F16.F32.PACK_AB R47, R73, R72 ;  /* 0x00000048492f723e */ /* 0x000fe400000000ff */
[----:B------:R-:W-:Y:S01]  /*4b00*/  F2FP.F16.F32.PACK_AB R46, R85, R46 ;  /* 0x0000002e552e723e */ /* 0x000fe200000000ff */
[----:B------:R0:W-:Y:S01]  /*4b10*/  STG.E.128 desc[UR4][R2.64], R40 ;  /* 0x0000002802007986 */ /* 0x0001e2000c101d04 */
[----:B------:R-:W-:-:S02]  /*4b20*/  F2FP.F16.F32.PACK_AB R45, R0, R45 ;  /* 0x0000002d002d723e */ /* 0x000fc400000000ff */
[----:B------:R-:W-:Y:S02]  /*4b30*/  F2FP.F16.F32.PACK_AB R44, R81, R44 ;  /* 0x0000002c512c723e */ /* 0x000fe400000000ff */
[----:B------:R-:W-:Y:S02]  /*4b40*/  LEA.HI.X R21, R179, UR15, RZ, 0x4, P4 ;  /* 0x0000000fb3157c11 */ /* 0x000fe4000a0f24ff */
[----:B------:R-:W-:Y:S02]  /*4b50*/  F2FP.F16.F32.PACK_AB R51, R182, R93 ;  /* 0x0000005db633723e */ /* 0x000fe400000000ff */
[----:B------:R-:W-:Y:S01]  /*4b60*/  F2FP.F16.F32.PACK_AB R50, R89, R50 ;  /* 0x000000325932723e */ /* 0x000fe200000000ff */
[----:B------:R0:W-:Y:S01]  /*4b70*/  STG.E.128 desc[UR4][R20.64], R44 ;  /* 0x0000002c14007986 */ /* 0x0001e2000c101d04 */
[----:B------:R-:W-:Y:S02]  /*4b80*/  F2FP.F16.F32.PACK_AB R49, R86, R49 ;  /* 0x000000315631723e */ /* 0x000fe400000000ff */
[----:B------:R-:W-:-:S02]  /*4b90*/  F2FP.F16.F32.PACK_AB R48, R79, R48 ;  /* 0x000000304f30723e */ /* 0x000fc400000000ff */
[----:B------:R-:W-:Y:S02]  /*4ba0*/  LEA.HI.X R25, R187, UR15, RZ, 0x4, P5 ;  /* 0x0000000fbb197c11 */ /* 0x000fe4000a8f24ff */
[----:B------:R-:W-:Y:S02]  /*4bb0*/  IADD3 R157, R157, UR16, RZ ;  /* 0x000000109d9d7c10 */ /* 0x000fe4000fffe0ff */
[----:B------:R-:W-:Y:S01]  /*4bc0*/  SEL R0, RZ, 0x1, P1 ;  /* 0x00000001ff007807 */ /* 0x000fe20000800000 */
[----:B------:R0:W-:Y:S01]  /*4bd0*/  STG.E.128 desc[UR4][R24.64], R48 ;  /* 0x0000003018007986 */ /* 0x0001e2000c101d04 */
[----:B------:R-:W-:-:S13]  /*4be0*/  ISETP.GE.AND P2, PT, R157, UR17, PT ;  /* 0x000000119d007c0c */ /* 0x000fda000bf46270 */
[----:B------:R-:W-:Y:S05]  /*4bf0*/  @!P2 BRA `(.L_x_28395) ;  /* 0xffffffbc0024a947 */ /* 0x000fea000383ffff */
[----:B------:R-:W-:Y:S05]  /*4c00*/  EXIT ;  /* 0x000000000000794d */ /* 0x000fea0003800000 */
.L_x_28394:
[----:B------:R-:W-:Y:S01]  /*4c10*/  HFMA2.MMA R180, -RZ, RZ, 0, 5.9604644775390625e-08 ;  /* 0x00000001ffb47435 */ /* 0x000fe200000001ff */
[----:B------:R-:W-:Y:S02]  /*4c20*/  MOV R189, R0 ;  /* 0x0000000000bd7202 */ /* 0x000fe40000000f00 */
[----:B------:R-:W-:Y:S02]  /*4c30*/  MOV R191, 0x1f ;  /* 0x0000001f00bf7802 */ /* 0x000fe40000000f00 */
[----:B------:R-:W-:-:S07]  /*4c40*/  MOV R176, 0xffffffff ;  /* 0xffffffff00b07802 */ /* 0x000fce0000000f00 */
[----:B-----5:R-:W-:Y:S05]  /*4c50*/  WARPSYNC.COLLECTIVE R176, `(.L_x_28396) ;  /* 0x00000000b0087348 */ /* 0x020fea0003c00000 */
[----:B------:R0:W1:Y:S02]  /*4c60*/  SHFL.BFLY P2, R178, R189, R180, R191 ;  /* 0x0c0000b4bdb27389 */ /* 0x00006400000400bf */
[----:B01---5:R-:W-:Y:S01]  /*4c70*/  ENDCOLLECTIVE ;  /* 0x000000000000791b */ /* 0x023fe20003800000 */
.L_x_28396:
[----:B------:R-:W-:Y:S01]  /*4c80*/  HFMA2.MMA R180, -RZ, RZ, 0, 1.1920928955078125e-07 ;  /* 0x00000002ffb47435 */ /* 0x000fe200000001ff */
[----:B------:R-:W-:-:S05]  /*4c90*/  MOV R3, R178 ;  /* 0x000000b200037202 */ /* 0x000fca0000000f00 */
[----:B------:R-:W-:-:S05]  /*4ca0*/  FADD.FTZ R3, R0, R3 ;  /* 0x0000000300037221 */ /* 0x000fca0000010000 */
[----:B------:R-:W-:-:S07]  /*4cb0*/  MOV R189, R3 ;  /* 0x0000000300bd7202 */ /* 0x000fce0000000f00 */
[----:B------:R-:W-:Y:S05]  /*4cc0*/  WARPSYNC.COLLECTIVE R176, `(.L_x_28397) ;  /* 0x00000000b0087348 */ /* 0x000fea0003c00000 */
[----:B------:R0:W1:Y:S02]  /*4cd0*/  SHFL.BFLY P2, R178, R189, R180, R191 ;  /* 0x0c0000b4bdb27389 */ /* 0x00006400000400bf */
[----:B01----:R-:W-:Y:S01]  /*4ce0*/  ENDCOLLECTIVE ;  /* 0x000000000000791b */ /* 0x003fe20003800000 */
.L_x_28397:
[----:B------:R-:W-:Y:S01]  /*4cf0*/  HFMA2.MMA R180, -RZ, RZ, 0, 2.384185791015625e-07 ;  /* 0x00000004ffb47435 */ /* 0x000fe200000001ff */
[----:B------:R-:W-:-:S05]  /*4d00*/  MOV R2, R178 ;  /* 0x000000b200027202 */ /* 0x000fca0000000f00 */
[----:B------:R-:W-:-:S05]  /*4d10*/  FADD.FTZ R21, R3, R2 ;  /* 0x0000000203157221 */ /* 0x000fca0000010000 */
[----:B------:R-:W-:-:S07]  /*4d20*/  MOV R189, R21 ;  /* 0x0000001500bd7202 */ /* 0x000fce0000000f00 */
[----:B------:R-:W-:Y:S05]  /*4d30*/  WARPSYNC.COLLECTIVE R176, `(.L_x_28398) ;  /* 0x00000000b0087348 */ /* 0x000fea0003c00000 */
[----:B------:R0:W1:Y:S02]  /*4d40*/  SHFL.BFLY P2, R178, R189, R180, R191 ;  /* 0x0c0000b4bdb27389 */ /* 0x00006400000400bf */
[----:B01----:R-:W-:Y:S01]  /*4d50*/  ENDCOLLECTIVE ;  /* 0x000000000000791b */ /* 0x003fe20003800000 */
.L_x_28398:
[----:B------:R-:W-:Y:S01]  /*4d60*/  HFMA2.MMA R180, -RZ, RZ, 0, 4.76837158203125e-07 ;  /* 0x00000008ffb47435 */ /* 0x000fe200000001ff */
[----:B------:R-:W-:-:S05]  /*4d70*/  MOV R2, R178 ;  /* 0x000000b200027202 */ /* 0x000fca0000000f00 */
[----:B------:R-:W-:-:S05]  /*4d80*/  FADD.FTZ R24, R21, R2 ;  /* 0x0000000215187221 */ /* 0x000fca0000010000 */
[----:B------:R-:W-:-:S07]  /*4d90*/  MOV R189, R24 ;  /* 0x0000001800bd7202 */ /* 0x000fce0000000f00 */
[----:B------:R-:W-:Y:S05]  /*4da0*/  WARPSYNC.COLLECTIVE R176, `(.L_x_28399) ;  /* 0x00000000b0087348 */ /* 0x000fea0003c00000 */
[----:B------:R0:W1:Y:S02]  /*4db0*/  SHFL.BFLY P2, R178, R189, R180, R191 ;  /* 0x0c0000b4bdb27389 */ /* 0x00006400000400bf */
[----:B01----:R-:W-:Y:S01]  /*4dc0*/  ENDCOLLECTIVE ;  /* 0x000000000000791b */ /* 0x003fe20003800000 */
.L_x_28399:
[----:B------:R-:W-:Y:S01]  /*4dd0*/  HFMA2.MMA R180, -RZ, RZ, 0, 9.5367431640625e-07 ;  /* 0x00000010ffb47435 */ /* 0x000fe200000001ff */
[----:B------:R-:W-:-:S05]  /*4de0*/  MOV R25, R178 ;  /* 0x000000b200197202 */ /* 0x000fca0000000f00 */
[----:B------:R-:W-:-:S05]  /*4df0*/  FADD.FTZ R25, R24, R25 ;  /* 0x0000001918197221 */ /* 0x000fca0000010000 */
[----:B------:R-:W-:-:S07]  /*4e00*/  MOV R189, R25 ;  /* 0x0000001900bd7202 */ /* 0x000fce0000000f00 */
[----:B------:R-:W-:Y:S05]  /*4e10*/  WARPSYNC.COLLECTIVE R176, `(.L_x_28400) ;  /* 0x00000000b0087348 */ /* 0x000fea0003c00000 */
[----:B------:R0:W1:Y:S02]  /*4e20*/  SHFL.BFLY P2, R178, R189, R180, R191 ;  /* 0x0c0000b4bdb27389 */ /* 0x00006400000400bf */
[----:B01----:R-:W-:Y:S01]  /*4e30*/  ENDCOLLECTIVE ;  /* 0x000000000000791b */ /* 0x003fe20003800000 */
.L_x_28400:
        /* <DEDUP_REMOVED lines=120> */
.L_x_28401:
[----:B------:R-:W-:Y:S01]  /*55c0*/  HFMA2.MMA R180, -RZ, RZ, 0, 1.1920928955078125e-07 ;  /* 0x00000002ffb47435 */ /* 0x000fe200000001ff */
[----:B------:R-:W-:-:S05]  /*55d0*/  MOV R3, R178 ;  /* 0x000000b200037202 */ /* 0x000fca0000000f00 */
[----:B------:R-:W-:-:S05]  /*55e0*/  FADD.FTZ R3, R0, R3 ;  /* 0x0000000300037221 */ /* 0x000fca0000010000 */
[----:B------:R-:W-:-:S07]  /*55f0*/  MOV R189, R3 ;  /* 0x0000000300bd7202 */ /* 0x000fce0000000f00 */
[----:B------:R-:W-:Y:S05]  /*5600*/  WARPSYNC.COLLECTIVE R176, `(.L_x_28402) ;  /* 0x00000000b0087348 */ /* 0x000fea0003c00000 */
[----:B------:R0:W1:Y:S02]  /*5610*/  SHFL.BFLY P2, R178, R189, R180, R191 ;  /* 0x0c0000b4bdb27389 */ /* 0x00006400000400bf */
[----:B01----:R-:W-:Y:S01]  /*5620*/  ENDCOLLECTIVE ;  /* 0x000000000000791b */ /* 0x003fe20003800000 */
.L_x_28402:
[----:B------:R-:W-:Y:S01]  /*5630*/  HFMA2.MMA R180, -RZ, RZ, 0, 2.384185791015625e-07 ;  /* 0x00000004ffb47435 */ /* 0x000fe200000001ff */
[----:B------:R-:W-:-:S05]  /*5640*/  MOV R24, R178 ;  /* 0x000000b200187202 */ /* 0x000fca0000000f00 */
[----:B------:R-:W-:-:S05]  /*5650*/  FADD.FTZ R24, R3, R24 ;  /* 0x0000001803187221 */ /* 0x000fca0000010000 */
[----:B------:R-:W-:-:S07]  /*5660*/  MOV R189, R24 ;  /* 0x0000001800bd7202 */ /* 0x000fce0000000f00 */
[----:B------:R-:W-:Y:S05]  /*5670*/  WARPSYNC.COLLECTIVE R176, `(.L_x_28403) ;  /* 0x00000000b0087348 */ /* 0x000fea0003c00000 */
[----:B------:R0:W1:Y:S02]  /*5680*/  SHFL.BFLY P2, R178, R189, R180, R191 ;  /* 0x0c0000b4bdb27389 */ /* 0x00006400000400bf */
[----:B01----:R-:W-:Y:S01]  /*5690*/  ENDCOLLECTIVE ;  /* 0x000000000000791b */ /* 0x003fe20003800000 */
.L_x_28403:
[----:B------:R-:W-:Y:S01]  /*56a0*/  HFMA2.MMA R180, -RZ, RZ, 0, 4.76837158203125e-07 ;  /* 0x00000008ffb47435 */ /* 0x000fe200000001ff */
[----:B------:R-:W-:-:S05]  /*56b0*/  MOV R21, R178 ;  /* 0x000000b200157202 */ /* 0x000fca0000000f00 */
[----:B------:R-:W-:-:S05]  /*56c0*/  FADD.FTZ R21, R24, R21 ;  /* 0x0000001518157221 */ /* 0x000fca0000010000 */
[----:B------:R-:W-:-:S07]  /*56d0*/  MOV R189, R21 ;  /* 0x0000001500bd7202 */ /* 0x000fce0000000f00 */
[----:B------:R-:W-:Y:S05]  /*56e0*/  WARPSYNC.COLLECTIVE R176, `(.L_x_28404) ;  /* 0x00000000b0087348 */ /* 0x000fea0003c00000 */
[----:B------:R0:W1:Y:S02]  /*56f0*/  SHFL.BFLY P2, R178, R189, R180, R191 ;  /* 0x0c0000b4bdb27389 */ /* 0x00006400000400bf */
[----:B01----:R-:W-:Y:S01]  /*5700*/  ENDCOLLECTIVE ;  /* 0x000000000000791b */ /* 0x003fe20003800000 */
.L_x_28404:
[----:B------:R-:W-:Y:S01]  /*5710*/  HFMA2.MMA R180, -RZ, RZ, 0, 9.5367431640625e-07 ;  /* 0x00000010ffb47435 */ /* 0x000fe200000001ff */
[----:B------:R-:W-:-:S05]  /*5720*/  MOV R174, R178 ;  /* 0x000000b200ae7202 */ /* 0x000fca0000000f00 */
[----:B------:R-:W-:-:S05]  /*5730*/  FADD.FTZ R174, R21, R174 ;  /* 0x000000ae15ae7221 */ /* 0x000fca0000010000 */
[----:B------:R-:W-:-:S07]  /*5740*/  MOV R189, R174 ;  /* 0x000000ae00bd7202 */ /* 0x000fce0000000f00 */
[----:B------:R-:W-:Y:S05]  /*5750*/  WARPSYNC.COLLECTIVE R176, `(.L_x_28405) ;  /* 0x00000000b0087348 */ /* 0x000fea0003c00000 */
[----:B------:R0:W1:Y:S02]  /*5760*/  SHFL.BFLY P2, R178, R189, R180, R191 ;  /* 0x0c0000b4bdb27389 */ /* 0x00006400000400bf */
[----:B01----:R-:W-:Y:S01]  /*5770*/  ENDCOLLECTIVE ;  /* 0x000000000000791b */ /* 0x003fe20003800000 */
.L_x_28405:
[----:B------:R-:W-:Y:S01]  /*5780*/  MOV R25, R178 ;  /* 0x000000b200197202 */ /* 0x000fe20000000f00 */
[----:B------:R-:W-:Y:S06]  /*5790*/  BRA `(.L_x_28406) ;  /* 0xffffffdc00f07947 */ /* 0x000fec000383ffff */
.L_x_28407:
        /* <DEDUP_REMOVED lines=14> */
.L_x_41639:


//--------------------- .text._ZN10layer_norm31ln_parallel_residual_fwd_kernelINS_13Kernel_traitsI6__halfS2_fS2_fjLj7168ELj1ELj1ELj4ELj16ENS_18Kernel_traits_baseILj7168ES2_S2_fS2_fjLj128EEEEELb1ELb0ELb0EEEvNS_9FwdParamsE --------------------------
	.section	.text._ZN10layer_norm31ln_parallel_residual_fwd_kernelINS_13Kernel_traitsI6__halfS2_fS2_fjLj7168ELj1ELj1ELj4ELj16ENS_18Kernel_traits_baseILj7168ES2_S2_fS2_fjLj128EEEEELb1ELb0ELb0EEEvNS_9FwdParamsE,"ax",@progbits
	.align	128
        .global         _ZN10layer_norm31ln_parallel_residual_fwd_kernelINS_13Kernel_traitsI6__halfS2_fS2_fjLj7168ELj1ELj1ELj4ELj16ENS_18Kernel_traits_baseILj7168ES2_S2_fS2_fjLj128EEEEELb1ELb0ELb0EEEvNS_9FwdParamsE
        .type           _ZN10layer_norm31ln_parallel_residual_fwd_kernelINS_13Kernel_traitsI6__halfS2_fS2_fjLj7168ELj1ELj1ELj4ELj16ENS_18Kernel_traits_baseILj7168ES2_S2_fS2_fjLj128EEEEELb1ELb0ELb0EEEvNS_9FwdParamsE,@function
        .size           _ZN10layer_norm31ln_parallel_residual_fwd_kernelINS_13Kernel_traitsI6__halfS2_fS2_fjLj7168ELj1ELj1ELj4ELj16ENS_18Kernel_traits_baseILj7168ES2_S2_fS2_fjLj128EEEEELb1ELb0ELb0EEEvNS_9FwdParamsE,(.L_x_41640 - _ZN10layer_norm31ln_parallel_residual_fwd_kernelINS_13Kernel_traitsI6__halfS2_fS2_fjLj7168ELj1ELj1ELj4ELj16ENS_18Kernel_traits_baseILj7168ES2_S2_fS2_fjLj128EEEEELb1ELb0ELb0EEEvNS_9FwdParamsE)
        .other          _ZN10layer_norm31ln_parallel_residual_fwd_kernelINS_13Kernel_traitsI6__halfS2_fS2_fjLj7168ELj1ELj1ELj4ELj16ENS_18Kernel_traits_baseILj7168ES2_S2_fS2_fjLj128EEEEELb1ELb0ELb0EEEvNS_9FwdParamsE,@"STO_CUDA_ENTRY STV_DEFAULT"
_ZN10layer_norm31ln_parallel_residual_fwd_kernelINS_13Kernel_traitsI6__halfS2_fS2_fjLj7168ELj1ELj1ELj4ELj16ENS_18Kernel_traits_baseILj7168ES2_S2_fS2_fjLj128EEEEELb1ELb0ELb0EEEvNS_9FwdParamsE:
.text._ZN10layer_norm31ln_parallel_residual_fwd_kernelINS_13Kernel_traitsI6__halfS2_fS2_fjLj7168ELj1ELj1ELj4ELj16ENS_18Kernel_traits_baseILj7168ES2_S2_fS2_fjLj128EEEEELb1ELb0ELb0EEEvNS_9FwdParamsE:
        /* <DEDUP_REMOVED lines=12> */
[----:B-1----:R-:W-:-:S02]  /*00c0*/  @P0 IMAD.MOV.U32 R4, RZ, RZ, R148 ;  /* 0x000000ffff040224 */ /* 0x002fc400078e0094 */
[----:B0-----:R-:W-:-:S06]  /*00d0*/  @P0 IMAD.MOV.U32 R5, RZ, RZ, R149 ;  /* 0x000000ffff050224 */ /* 0x001fcc00078e0095 */
[----:B------:R-:W3:Y:S01]  /*00e0*/  @P0 LDG.E.64 R4, desc[UR6][R4.64] ;  /* 0x0000000604040981 */ /* 0x000ee2000c1e1b00 */
[----:B------:R-:W0:Y:S01]  /*00f0*/  S2R R0, SR_TID.X ;  /* 0x0000000000007919 */ /* 0x000e220000002100 */
[----:B------:R-:W1:Y:S08]  /*0100*/  S2UR UR25, SR_CTAID.X ;  /* 0x00000000001979c3 */ /* 0x000e700000002500 */
[----:B------:R-:W4:Y:S01]  /*0110*/  LDC R11, c[0x0][RZ] ;  /* 0x00000000ff0b7b82 */ /* 0x000f220000000800 */
[----:B0-----:R-:W-:-:S05]  /*0120*/  LOP3.LUT R6, R0, 0x7f, RZ, 0xc0, !PT ;  /* 0x0000007f00067812 */ /* 0x001fca00078ec0ff */
[----:B------:R-:W-:Y:S01]  /*0130*/  IMAD.MOV.U32 R59, RZ, RZ, R6 ;  /* 0x000000ffff3b7224 */ /* 0x000fe200078e0006 */
[----:B------:R-:W-:Y:S01]  /*0140*/  LOP3.LUT R7, R7, 0xffffffdf, RZ, 0xc0, !PT ;  /* 0xffffffdf07077812 */ /* 0x000fe200078ec0ff */
[----:B------:R-:W-:Y:S01]  /*0150*/  BSSY B0, `(.L_x_28408) ;  /* 0x000005d000007945 */ /* 0x000fe20003800000 */
[----:B-1----:R-:W-:Y:S02]  /*0160*/  LEA.HI R6, R0, UR25, RZ, 0x19 ;  /* 0x0000001900067c11 */ /* 0x002fe4000f8fc8ff */
[----:B--2---:R-:W-:Y:S02]  /*0170*/  @P0 R2UR UR4, R2 ;  /* 0x00000000020402ca */ /* 0x004fe400000e0000 */
[----:B------:R-:W-:Y:S01]  /*0180*/  @P0 R2UR UR5, R3 ;  /* 0x00000000030502ca */ /* 0x000fe200000e0000 */
[----:B----4-:R-:W-:Y:S01]  /*0190*/  IMAD R2, R11, UR25, R0 ;  /* 0x000000190b027c24 */ /* 0x010fe2000f8e0200 */
[----:B---3--:R-:W-:-:S04]  /*01a0*/  @P0 IADD3 R148, P1, R4, R13, RZ ;  /* 0x0000000d04940210 */ /* 0x008fc80007f3e0ff */
[----:B------:R-:W-:Y:S02]  /*01b0*/  @P0 IADD3.X R149, RZ, R5, RZ, P1, !PT ;  /* 0x00000005ff950210 */ /* 0x000fe40000ffe4ff */
[----:B------:R-:W0:Y:S02]  /*01c0*/  LDC R5, c[0x0][0x218] ;  /* 0x00008600ff057b82 */ /* 0x000e240000000800 */
        /* <DEDUP_REMOVED lines=10> */
[----:B0-----:R-:W-:-:S04]  /*0270*/  SHF.R.S32.HI R74, RZ, 0x1f, R5 ;  /* 0x0000001fff4a7819 */ /* 0x001fc80000011405 */
[----:B------:R-:W-:Y:S02]  /*0280*/  LEA.HI R74, R74, R5, RZ, 0x3 ;  /* 0x000000054a4a7211 */ /* 0x000fe400078f18ff */
[----:B------:R-:W-:Y:S02]  /*0290*/  LOP3.LUT R5, R59, 0x7f, RZ, 0x3c, !PT ;  /* 0x0000007f3b057812 */ /* 0x000fe400078e3cff */
        /* <DEDUP_REMOVED lines=35> */
[----:B------:R-:W-:Y:S02]  /*04d0*/  UIADD3 UR18, UR4, -0x4ab325aa, URZ ;  /* 0xb54cda5604127890 */ /* 0x000fe4000fffe03f */
        /* <DEDUP_REMOVED lines=36> */
.L_x_28409:
[----:B------:R-:W-:Y:S05]  /*0720*/  BSYNC B0 ;  /* 0x0000000000007941 */ /* 0x000fea0003800000 */
.L_x_28408:
        /* <DEDUP_REMOVED lines=28> */
.L_x_28411:
[----:B------:R-:W-:Y:S05]  /*08f0*/  BSYNC B0 ;  /* 0x0000000000007941 */ /* 0x000fea0003800000 */
.L_x_28410:
        /* <DEDUP_REMOVED lines=28> */
.L_x_28413:
[----:B------:R-:W-:Y:S05]  /*0ac0*/  BSYNC B0 ;  /* 0x0000000000007941 */ /* 0x000fea0003800000 */
.L_x_28412:
        /* <DEDUP_REMOVED lines=28> */
.L_x_28415:
[----:B------:R-:W-:Y:S05]  /*0c90*/  BSYNC B0 ;  /* 0x0000000000007941 */ /* 0x000fea0003800000 */
.L_x_28414:
        /* <DEDUP_REMOVED lines=17> */
[----:B------:R-:W-:-:S06]  /*0db0*/  ULDC.64 UR26, c[0x0][0x2c8] ;  /* 0x0000b200001a7ab9 */ /* 0x000fcc0000000a00 */
        /* <DEDUP_REMOVED lines=10> */
[----:B------:R-:W5:Y:S04]  /*0e60*/  LDG.E.128 R8, desc[UR6][R8.64] ;  /* 0x0000000608087981 */ /* 0x000f68000c1e1d00 */
[----:B------:R-:W5:Y:S01]  /*0e70*/  LDG.E.128 R176, desc[UR6][R176.64] ;  /* 0x00000006b0b07981 */ /* 0x000f62000c1e1d00 */
[----:B------:R-:W-:Y:S01]  /*0e80*/  VIADD R59, R59, 0x80 ;  /* 0x000000803b3b7836 */ /* 0x000fe20000000000 */
[----:B------:R-:W-:-:S02]  /*0e90*/  @!P0 CS2R R164, SRZ ;  /* 0x0000000000a48805 */ /* 0x000fc4000001ff00 */
[----:B------:R-:W-:Y:S02]  /*0ea0*/  @!P0 CS2R R166, SRZ ;  /* 0x0000000000a68805 */ /* 0x000fe4000001ff00 */
[----:B------:R-:W-:Y:S02]  /*0eb0*/  @!P1 CS2R R16, SRZ ;  /* 0x0000000000109805 */ /* 0x000fe4000001ff00 */
[----:B0-----:R-:W-:-:S07]  /*0ec0*/  @!P1 CS2R R18, SRZ ;  /* 0x0000000000129805 */ /* 0x001fce000001ff00 */
.L_x_28417:
[----:B------:R-:W-:Y:S05]  /*0ed0*/  BSYNC B0 ;  /* 0x0000000000007941 */ /* 0x000fea0003800000 */
.L_x_28416:
        /* <DEDUP_REMOVED lines=35> */
.L_x_28419:
[----:B------:R-:W-:Y:S05]  /*1110*/  BSYNC B0 ;  /* 0x0000000000007941 */ /* 0x000fea0003800000 */
.L_x_28418:
        /* <DEDUP_REMOVED lines=19> */
[C---:B------:R-:W-:Y:S01]  /*1250*/  @P0 LEA.HI.X R45, R59.reuse, UR27, RZ, 0x4, P1 ;  /* 0x0000001b3b2d0c11 */ /* 0x040fe200088f24ff */
[----:B------:R-:W-:Y:S02]  /*1260*/  ULDC.64 UR26, c[0x0][0x2d0] ;  /* 0x0000b400001a7ab9 */ /* 0x000fe40000000a00 */
[----:B------:R-:W-:Y:S01]  /*1270*/  ISETP.NE.U32.AND P1, PT, RZ, UR26, PT ;  /* 0x0000001aff007c0c */ /* 0x000fe2000bf25070 */
[----:B0-----:R-:W-:Y:S01]  /*1280*/  IMAD.WIDE.U32 R56, R59, 0x10, R56 ;  /* 0x000000103b387825 */ /* 0x001fe200078e0038 */
[----:B------:R0:W5:Y:S02]  /*1290*/  @P0 LDG.E.128 R52, desc[UR6][R44.64] ;  /* 0x000000062c340981 */ /* 0x000164000c1e1d00 */
[----:B------:R-:W-:-:S03]  /*12a0*/  ISETP.NE.AND.EX P1, PT, RZ, UR27, PT, P1 ;  /* 0x0000001bff007c0c */ /* 0x000fc6000bf25310 */
[----:B------:R-:W5:Y:S04]  /*12b0*/  LDG.E.128 R56, desc[UR6][R56.64] ;  /* 0x0000000638387981 */ /* 0x000f68000c1e1d00 */
[----:B------:R-:W5:Y:S06]  /*12c0*/  LDG.E.128 R44, desc[UR6][R46.64] ;  /* 0x000000062e2c7981 */ /* 0x000f6c000c1e1d00 */
[----:B------:R-:W-:-:S04]  /*12d0*/  @P1 IADD3 R108, P2, R108, UR26, RZ ;  /* 0x0000001a6c6c1c10 */ /* 0x000fc8000ff5e0ff */
[----:B------:R-:W-:-:S05]  /*12e0*/  @P1 IADD3.X R109, R48, UR27, RZ, P2, !PT ;  /* 0x0000001b306d1c10 */ /* 0x000fca00097fe4ff */
[----:B------:R0:W5:Y:S01]  /*12f0*/  @P1 LDG.E.128 R48, desc[UR6][R108.64] ;  /* 0x000000066c301981 */ /* 0x000162000c1e1d00 */
[----:B------:R-:W-:Y:S02]  /*1300*/  @!P0 CS2R R52, SRZ ;  /* 0x0000000000348805 */ /* 0x000fe4000001ff00 */
[----:B------:R-:W-:Y:S02]  /*1310*/  @!P0 CS2R R54, SRZ ;  /* 0x0000000000368805 */ /* 0x000fe4000001ff00 */
[----:B------:R-:W-:Y:S02]  /*1320*/  @!P1 CS2R R48, SRZ ;  /* 0x0000000000309805 */ /* 0x000fe4000001ff00 */
[----:B0-----:R-:W-:-:S07]  /*1330*/  @!P1 CS2R R50, SRZ ;  /* 0x0000000000329805 */ /* 0x001fce000001ff00 */
.L_x_28421:
[----:B------:R-:W-:Y:S05]  /*1340*/  BSYNC B0 ;  /* 0x0000000000007941 */ /* 0x000fea0003800000 */
.L_x_28420:
[----:B------:R-:W-:Y:S01]  /*1350*/  ULDC UR25, c[0x0][0x214] ;  /* 0x0000850000197ab9 */ /* 0x000fe20000000800 */
[----:B------:R-:W-:Y:S02]  /*1360*/  LOP3.LUT R150, R75, UR23, R150, 0x96, !PT ;  /* 0x000000174b967c12 */ /* 0x000fe4000f8e9696 */
[----:B------:R-:W-:-:S13]  /*1370*/  ISETP.GE.AND P0, PT, R6, UR25, PT ;  /* 0x0000001906007c0c */ /* 0x000fda000bf06270 */
[----:B------:R-:W-:Y:S05]  /*1380*/  @P0 EXIT ;  /* 0x000000000000094d */ /* 0x000fea0003800000 */
[--C-:B-----5:R-:W-:Y:S01]  /*1390*/  HADD2.F32 R75, -RZ, R104.reuse.H0_H0 ;  /* 0x20000068ff4b7230 */ /* 0x120fe20000004100 */
[----:B------:R-:W-:Y:S01]  /*13a0*/  SHF.R.S32.HI R74, RZ, 0x3, R74 ;  /* 0x00000003ff4a7819 */ /* 0x000fe2000001144a */
[----:B------:R-:W-:Y:S01]  /*13b0*/  HADD2.F32 R104, -RZ, R104.H1_H1 ;  /* 0x30000068ff687230 */ /* 0x000fe20000004100 */
[----:B------:R-:W-:Y:S01]  /*13c0*/  HFMA2.MMA R112, -RZ, RZ, 0, 5.9604644775390625e-08 ;  /* 0x00000001ff707435 */ /* 0x000fe200000001ff */
[----:B------:R-:W-:Y:S01]  /*13d0*/  HADD2.F32 R108, -RZ, R105.H0_H0 ;  /* 0x20000069ff6c7230 */ /* 0x000fe20000004100 */
[----:B------:R0:W-:Y:S01]  /*13e0*/  STL [R1+0x12c], R75 ;  /* 0x00012c4b01007387 */ /* 0x0001e20000100800 */
[--C-:B------:R-:W-:Y:S01]  /*13f0*/  HADD2.F32 R122, -RZ, R52.reuse.H0_H0 ;  /* 0x20000034ff7a7230 */ /* 0x100fe20000004100 */
[----:B------:R-:W-:Y:S01]  /*1400*/  LOP3.LUT R148, R148, 0x3, RZ, 0xc0, !PT ;  /* 0x0000000394947812 */ /* 0x000fe200078ec0ff */
[----:B------:R-:W-:Y:S01]  /*1410*/  HADD2.F32 R123, -RZ, R52.H1_H1 ;  /* 0x30000034ff7b7230 */ /* 0x000fe20000004100 */
[----:B------:R1:W-:Y:S01]  /*1420*/  STL [R1+0x11c], R104 ;  /* 0x00011c6801007387 */ /* 0x0003e20000100800 */
[--C-:B------:R-:W-:Y:S01]  /*1430*/  HADD2.F32 R124, -RZ, R53.reuse.H0_H0 ;  /* 0x20000035ff7c7230 */ /* 0x100fe20000004100 */
[----:B------:R-:W-:Y:S01]  /*1440*/  LOP3.LUT R52, R74, 0x7f, RZ, 0xc0, !PT ;  /* 0x0000007f4a347812 */ /* 0x000fe200078ec0ff */
[----:B------:R-:W-:Y:S01]  /*1450*/  HADD2.F32 R125, -RZ, R53.H1_H1 ;  /* 0x30000035ff7d7230 */ /* 0x000fe20000004100 */
[----:B------:R-:W-:Y:S01]  /*1460*/  STL [R1+0x10c], R108 ;  /* 0x00010c6c01007387 */ /* 0x000fe20000100800 */
[----:B------:R-:W-:Y:S01]  /*1470*/  LOP3.LUT R53, R0, 0x60, RZ, 0xc0, !PT ;  /* 0x0000006000357812 */ /* 0x000fe200078ec0ff */
[----:B0-----:R-:W-:Y:S01]  /*1480*/  HADD2.F32 R75, -RZ, R105.H1_H1 ;  /* 0x30000069ff4b7230 */ /* 0x001fe20000004100 */
[----:B------:R-:W-:Y:S01]  /*1490*/  SHF.R.U32.HI R74, RZ, 0x2, R74 ;  /* 0x00000002ff4a7819 */ /* 0x000fe2000001164a */
[--C-:B------:R-:W-:Y:S01]  /*14a0*/  HADD2.F32 R105, -RZ, R106.reuse.H1_H1 ;  /* 0x3000006aff697230 */ /* 0x100fe20000004100 */
[----:B------:R-:W-:Y:S01]  /*14b0*/  VIADDMNMX R53, R52, -R53, RZ, !PT ;  /* 0x8000003534357246 */ /* 0x000fe200078001ff */
[----:B-1----:R-:W-:Y:S01]  /*14c0*/  HADD2.F32 R104, -RZ, R106.H0_H0 ;  /* 0x2000006aff687230 */ /* 0x002fe20000004100 */
[----:B------:R0:W-:Y:S01]  /*14d0*/  STL [R1+0xfc], R75 ;  /* 0x0000fc4b01007387 */ /* 0x0001e20000100800 */
[----:B------:R-:W-:Y:S01]  /*14e0*/  HADD2.F32 R250, -RZ, R69.H1_H1 ;  /* 0x30000045fffa7230 */ /* 0x000fe20000004100 */
[----:B------:R-:W-:Y:S01]  /*14f0*/  LOP3.LUT R74, R74, 0x3fffffe0, RZ, 0xc0, !PT ;  /* 0x3fffffe04a4a7812 */ /* 0x000fe200078ec0ff */
[--C-:B------:R-:W-:Y:S01]  /*1500*/  HADD2.F32 R174, -RZ, R179.reuse.H0_H0 ;  /* 0x200000b3ffae7230 */ /* 0x100fe20000004100 */
[----:B------:R1:W-:Y:S01]  /*1510*/  STL [R1+0xec], R104 ;  /* 0x0000ec6801007387 */ /* 0x0003e20000100800 */
[----:B------:R-:W-:Y:S01]  /*1520*/  HADD2.F32 R170, -RZ, R179.H1_H1 ;  /* 0x300000b3ffaa7230 */ /* 0x000fe20000004100 */
[----:B------:R-:W-:Y:S01]  /*1530*/  VIMNMX R53, R53, 0x20, PT ;  /* 0x0000002035357848 */ /* 0x000fe20003fe0100 */
[--C-:B------:R-:W-:Y:S01]  /*1540*/  HADD2.F32 R199, -RZ, R176.reuse.H0_H0 ;  /* 0x200000b0ffc77230 */ /* 0x100fe20000004100 */
[----:B------:R2:W-:Y:S01]  /*1550*/  STL [R1+0xdc], R105 ;  /* 0x0000dc6901007387 */ /* 0x0005e20000100800 */
[----:B------:R-:W-:Y:S01]  /*1560*/  HADD2.F32 R195, -RZ, R176.H1_H1 ;  /* 0x300000b0ffc37230 */ /* 0x000fe20000004100 */
[----:B------:R-:W-:Y:S01]  /*1570*/  IADD3 R53, R53, R74, RZ ;  /* 0x0000004a35357210 */ /* 0x000fe20007ffe0ff */
[--C-:B0-----:R-:W-:Y:S01]  /*1580*/  HADD2.F32 R75, -RZ, R107.reuse.H0_H0 ;  /* 0x2000006bff4b7230 */ /* 0x101fe20000004100 */
[----:B------:R-:W-:Y:S01]  /*1590*/  ULDC.U8 UR25, c[0x0][0x2a0] ;  /* 0x0000a80000197ab9 */ /* 0x000fe20000000000 */
[--C-:B------:R-:W-:Y:S01]  /*15a0*/  HADD2.F32 R197, -RZ, R8.reuse.H0_H0 ;  /* 0x20000008ffc57230 */ /* 0x100fe20000004100 */
[----:B------:R-:W-:Y:S01]  /*15b0*/  ULDC UR38, c[0x0][0x218] ;  /* 0x0000860000267ab9 */ /* 0x000fe20000000800 */
[----:B-1----:R-:W-:Y:S01]  /*15c0*/  HADD2.F32 R104, -RZ, R107.H1_H1 ;  /* 0x3000006bff687230 */ /* 0x002fe20000004100 */
[----:B------:R0:W-:Y:S01]  /*15d0*/  STL [R1+0xcc], R75 ;  /* 0x0000cc4b01007387 */ /* 0x0001e20000100800 */
[----:B------:R-:W-:Y:S01]  /*15e0*/  HADD2.F32 R193, -RZ, R8.H1_H1 ;  /* 0x30000008ffc17230 */ /* 0x000fe20000004100 */
[----:B------:R-:W-:Y:S01]  /*15f0*/  ULDC UR36, c[0x0][0x290] ;  /* 0x0000a40000247ab9 */ /* 0x000fe20000000800 */
[----:B--2---:R-:W-:Y:S01]  /*1600*/  HADD2.F32 R105, -RZ, R100.H0_H0 ;  /* 0x20000064ff697230 */ /* 0x004fe20000004100 */
[----:B------:R1:W-:Y:S01]  /*1610*/  STL [R1+0xbc], R104 ;  /* 0x0000bc6801007387 */ /* 0x0003e20000100800 */
[--C-:B------:R-:W-:Y:S01]  /*1620*/  HADD2.F32 R179, -RZ, R166.reuse.H0_H0 ;  /* 0x200000a6ffb37230 */ /* 0x100fe20000004100 */
[----:B------:R-:W-:Y:S01]  /*1630*/  ULDC.64 UR26, c[0x0][0x230] ;  /* 0x00008c00001a7ab9 */ /* 0x000fe20000000a00 */
[----:B------:R-:W-:Y:S01]  /*1640*/  HADD2.F32 R175, -RZ, R166.H1_H1 ;  /* 0x300000a6ffaf7230 */ /* 0x000fe20000004100 */
[----:B------:R-:W-:Y:S01]  /*1650*/  STL [R1+0x128], R105 ;  /* 0x0001286901007387 */ /* 0x000fe20000100800 */
[----:B------:R-:W-:Y:S01]  /*1660*/  HADD2.F32 R189, -RZ, R9.H0_H0 ;  /* 0x20000009ffbd7230 */ /* 0x000fe20000004100 */
[----:B------:R-:W-:Y:S01]  /*1670*/  ULDC.64 UR28, c[0x0][0x238] ;  /* 0x00008e00001c7ab9 */ /* 0x000fe20000000a00 */
[----:B0-----:R-:W-:Y:S01]  /*1680*/  HADD2.F32 R75, -RZ, R100.H1_H1 ;  /* 0x30000064ff4b7230 */ /* 0x001fe20000004100 */
[----:B------:R-:W-:Y:S01]  /*1690*/  ULDC.64 UR30, c[0x0][0x240] ;  /* 0x00009000001e7ab9 */ /* 0x000fe20000000a00 */
[--C-:B------:R-:W-:Y:S01]  /*16a0*/  HADD2.F32 R100, -RZ, R101.reuse.H1_H1 ;  /* 0x30000065ff647230 */ /* 0x100fe20000004100 */
[----:B------:R-:W-:Y:S01]  /*16b0*/  UISETP.NE.AND UP0, UPT, UR25, URZ, UPT ;  /* 0x0000003f1900728c */ /* 0x000fe2000bf05270 */
[----:B-1----:R-:W-:Y:S01]  /*16c0*/  HADD2.F32 R104, -RZ, R101.H0_H0 ;  /* 0x20000065ff687230 */ /* 0x002fe20000004100 */
[----:B------:R0:W-:Y:S01]  /*16d0*/  STL [R1+0x118], R75 ;  /* 0x0001184b01007387 */ /* 0x0001e20000100800 */
[----:B------:R-:W-:Y:S01]  /*16e0*/  HADD2.F32 R101, -RZ, R102.H1_H1 ;  /* 0x30000066ff657230 */ /* 0x000fe20000004100 */
[----:B------:R-:W-:Y:S01]  /*16f0*/  ULDC.64 UR32, c[0x0][0x248] ;  /* 0x0000920000207ab9 */ /* 0x000fe20000000a00 */
[----:B------:R-:W-:Y:S01]  /*1700*/  HADD2.F32 R185, -RZ, R9.H1_H1 ;  /* 0x30000009ffb97230 */ /* 0x000fe20000004100 */
[----:B------:R-:W-:Y:S01]  /*1710*/  STL [R1+0x108], R104 ;  /* 0x0001086801007387 */ /* 0x000fe20000100800 */
[--C-:B------:R-:W-:Y:S01]  /*1720*/  HADD2.F32 R180, -RZ, R10.reuse.H0_H0 ;  /* 0x2000000affb47230 */ /* 0x100fe20000004100 */
[----:B------:R-:W-:Y:S01]  /*1730*/  ULDC.64 UR34, c[0x0][0x210] ;  /* 0x0000840000227ab9 */ /* 0x000fe20000000a00 */
        /* <DEDUP_REMOVED lines=20> */
[----:B------:R-:W-:Y:S01]  /*1880*/  STL [R1+0x124], R101 ;  /* 0x0001246501007387 */ /* 0x000fe20000100800 */
[----:B------:R-:W-:Y:S02]  /*1890*/  HADD2.F32 R96, -RZ, R97.H1_H1 ;  /* 0x30000061ff607230 */ /* 0x000fe40000004100 */
[----:B------:R-:W-:Y:S01]  /*18a0*/  HADD2.F32 R187, -RZ, R177.H1_H1 ;  /* 0x300000b1ffbb7230 */ /* 0x000fe20000004100 */
[----:B------:R-:W-:Y:S01]  /*18b0*/  STL [R1+0x114], R100 ;  /* 0x0001146401007387 */ /* 0x000fe20000100800 */
[----:B------:R-:W-:Y:S02]  /*18c0*/  HADD2.F32 R198, -RZ, R16.H0_H0 ;  /* 0x20000010ffc67230 */ /* 0x000fe40000004100 */
[----:B0-----:R-:W-:Y:S02]  /*18d0*/  HADD2.F32 R75, -RZ, R97.H0_H0 ;  /* 0x20000061ff4b7230 */ /* 0x001fe40000004100 */
[----:B------:R-:W-:-:S02]  /*18e0*/  HADD2.F32 R97, -RZ, R98.H0_H0 ;  /* 0x20000062ff617230 */ /* 0x000fc40000004100 */
[----:B------:R-:W-:Y:S01]  /*18f0*/  HADD2.F32 R194, -RZ, R16.H1_H1 ;  /* 0x30000010ffc27230 */ /* 0x000fe20000004100 */
[----:B------:R0:W-:Y:S01]  /*1900*/  STL [R1+0x104], R75 ;  /* 0x0001044b01007387 */ /* 0x0001e20000100800 */
[--C-:B------:R-:W-:Y:S02]  /*1910*/  HADD2.F32 R190, -RZ, R17.reuse.H0_H0 ;  /* 0x20000011ffbe7230 */ /* 0x100fe40000004100 */
[----:B------:R-:W-:Y:S01]  /*1920*/  HADD2.F32 R186, -RZ, R17.H1_H1 ;  /* 0x30000011ffba7230 */ /* 0x000fe20000004100 */
[----:B------:R1:W-:Y:S01]  /*1930*/  STL [R1+0xf4], R96 ;  /* 0x0000f46001007387 */ /* 0x0003e20000100800 */
[--C-:B------:R-:W-:Y:S02]  /*1940*/  HADD2.F32 R13, -RZ, R15.reuse.H0_H0 ;  /* 0x2000000fff0d7230 */ /* 0x100fe40000004100 */
[----:B------:R-:W-:Y:S01]  /*1950*/  HADD2.F32 R14, -RZ, R15.H1_H1 ;  /* 0x3000000fff0e7230 */ /* 0x000fe20000004100 */
[----:B------:R2:W-:Y:S01]  /*1960*/  STL [R1+0xe4], R97 ;  /* 0x0000e46101007387 */ /* 0x0005e20000100800 */
[----:B------:R-:W-:-:S02]  /*1970*/  HADD2.F32 R181, -RZ, R18.H0_H0 ;  /* 0x20000012ffb57230 */ /* 0x000fc40000004100 */
[----:B0-----:R-:W-:Y:S02]  /*1980*/  HADD2.F32 R75, -RZ, R98.H1_H1 ;  /* 0x30000062ff4b7230 */ /* 0x001fe40000004100 */
[----:B------:R-:W-:Y:S02]  /*1990*/  HADD2.F32 R177, -RZ, R18.H1_H1 ;  /* 0x30000012ffb17230 */ /* 0x000fe40000004100 */
[----:B-1----:R-:W-:Y:S01]  /*19a0*/  HADD2.F32 R96, -RZ, R99.H0_H0 ;  /* 0x20000063ff607230 */ /* 0x002fe20000004100 */
[----:B------:R0:W-:Y:S01]  /*19b0*/  STL [R1+0xd4], R75 ;  /* 0x0000d44b01007387 */ /* 0x0001e20000100800 */
[----:B------:R-:W-:Y:S02]  /*19c0*/  HADD2.F32 R173, -RZ, R19.H0_H0 ;  /* 0x20000013ffad7230 */ /* 0x000fe40000004100 */
[----:B--2---:R-:W-:Y:S01]  /*19d0*/  HADD2.F32 R97, -RZ, R99.H1_H1 ;  /* 0x30000063ff617230 */ /* 0x004fe20000004100 */
[----:B------:R1:W-:Y:S01]  /*19e0*/  STL [R1+0xc4], R96 ;  /* 0x0000c46001007387 */ /* 0x0003e20000100800 */
[----:B------:R-:W-:-:S02]  /*19f0*/  HADD2.F32 R169, -RZ, R19.H1_H1 ;  /* 0x30000013ffa97230 */ /* 0x000fc40000004100 */
[--C-:B------:R-:W-:Y:S01]  /*1a00*/  HADD2.F32 R163, -RZ, R20.reuse.H0_H0 ;  /* 0x20000014ffa37230 */ /* 0x100fe20000004100 */
[----:B------:R-:W-:Y:S01]  /*1a10*/  STL [R1+0xb4], R97 ;  /* 0x0000b46101007387 */ /* 0x000fe20000100800 */
[----:B------:R-:W-:Y:S02]  /*1a20*/  HADD2.F32 R15, -RZ, R20.H1_H1 ;  /* 0x30000014ff0f7230 */ /* 0x000fe40000004100 */
[--C-:B0-----:R-:W-:Y:S02]  /*1a30*/  HADD2.F32 R75, -RZ, R92.reuse.H0_H0 ;  /* 0x2000005cff4b7230 */ /* 0x101fe40000004100 */
[----:B------:R-:W-:Y:S02]  /*1a40*/  HADD2.F32 R16, -RZ, R21.H0_H0 ;  /* 0x20000015ff107230 */ /* 0x000fe40000004100 */
[----:B-1----:R-:W-:Y:S01]  /*1a50*/  HADD2.F32 R96, -RZ, R92.H1_H1 ;  /* 0x3000005cff607230 */ /* 0x002fe20000004100 */
[----:B------:R0:W-:Y:S01]  /*1a60*/  STL [R1+0x120], R75 ;  /* 0x0001204b01007387 */ /* 0x0001e20000100800 */
[----:B------:R-:W-:-:S02]  /*1a70*/  HADD2.F32 R92, -RZ, R93.H0_H0 ;  /* 0x2000005dff5c7230 */ /* 0x000fc40000004100 */
[----:B------:R-:W-:Y:S01]  /*1a80*/  HADD2.F32 R17, -RZ, R21.H1_H1 ;  /* 0x30000015ff117230 */ /* 0x000fe20000004100 */
[----:B------:R-:W-:Y:S01]  /*1a90*/  STL [R1+0x110], R96 ;  /* 0x0001106001007387 */ /* 0x000fe20000100800 */
[----:B------:R-:W-:Y:S02]  /*1aa0*/  HADD2.F32 R249, -RZ, R65.H1_H1 ;  /* 0x30000041fff97230 */ /* 0x000fe40000004100 */
[--C-:B------:R-:W-:Y:S01]  /*1ab0*/  HADD2.F32 R231, -RZ, R200.reuse.H0_H0 ;  /* 0x200000c8ffe77230 */ /* 0x100fe20000004100 */
[----:B------:R1:W-:Y:S01]  /*1ac0*/  STL [R1+0x100], R92 ;  /* 0x0001005c01007387 */ /* 0x0003e20000100800 */
[----:B------:R-:W-:Y:S02]  /*1ad0*/  HADD2.F32 R227, -RZ, R200.H1_H1 ;  /* 0x300000c8ffe37230 */ /* 0x000fe40000004100 */
[----:B0-----:R-:W-:Y:S02]  /*1ae0*/  HADD2.F32 R75, -RZ, R93.H1_H1 ;  /* 0x3000005dff4b7230 */ /* 0x001fe40000004100 */
[----:B------:R-:W-:-:S02]  /*1af0*/  HADD2.F32 R93, -RZ, R94.H0_H0 ;  /* 0x2000005eff5d7230 */ /* 0x000fc40000004100 */
[--C-:B------:R-:W-:Y:S01]  /*1b00*/  HADD2.F32 R228, -RZ, R24.reuse.H0_H0 ;  /* 0x20000018ffe47230 */ /* 0x100fe20000004100 */
[----:B------:R0:W-:Y:S01]  /*1b10*/  STL [R1+0xf0], R75 ;  /* 0x0000f04b01007387 */ /* 0x0001e20000100800 */
[----:B------:R-:W-:Y:S02]  /*1b20*/  HADD2.F32 R224, -RZ, R24.H1_H1 ;  /* 0x30000018ffe07230 */ /* 0x000fe40000004100 */
[----:B-1----:R-:W-:Y:S01]  /*1b30*/  HADD2.F32 R92, -RZ, R94.H1_H1 ;  /* 0x3000005eff5c7230 */ /* 0x002fe20000004100 */
[----:B------:R1:W-:Y:S01]  /*1b40*/  STL [R1+0xe0], R93 ;  /* 0x0000e05d01007387 */ /* 0x0003e20000100800 */
[--C-:B------:R-:W-:Y:S02]  /*1b50*/  HADD2.F32 R220, -RZ, R25.reuse.H0_H0 ;  /* 0x20000019ffdc7230 */ /* 0x100fe40000004100 */
[----:B------:R-:W-:Y:S01]  /*1b60*/  HADD2.F32 R216, -RZ, R25.H1_H1 ;  /* 0x30000019ffd87230 */ /* 0x000fe20000004100 */
[----:B------:R2:W-:Y:S01]  /*1b70*/  STL [R1+0xd0], R92 ;  /* 0x0000d05c01007387 */ /* 0x0005e20000100800 */
[----:B------:R-:W-:-:S02]  /*1b80*/  HADD2.F32 R18, -RZ, R22.H0_H0 ;  /* 0x20000016ff127230 */ /* 0x000fc40000004100 */
[--C-:B0-----:R-:W-:Y:S02]  /*1b90*/  HADD2.F32 R75, -RZ, R95.reuse.H0_H0 ;  /* 0x2000005fff4b7230 */ /* 0x101fe40000004100 */
[----:B------:R-:W-:Y:S02]  /*1ba0*/  HADD2.F32 R19, -RZ, R22.H1_H1 ;  /* 0x30000016ff137230 */ /* 0x000fe40000004100 */
[----:B-1----:R-:W-:Y:S01]  /*1bb0*/  HADD2.F32 R93, -RZ, R95.H1_H1 ;  /* 0x3000005fff5d7230 */ /* 0x002fe20000004100 */
[----:B------:R0:W-:Y:S01]  /*1bc0*/  STL [R1+0xc0], R75 ;  /* 0x0000c04b01007387 */ /* 0x0001e20000100800 */
[--C-:B------:R-:W-:Y:S02]  /*1bd0*/  HADD2.F32 R20, -RZ, R23.reuse.H0_H0 ;  /* 0x20000017ff147230 */ /* 0x100fe40000004100 */
[----:B--2---:R-:W-:Y:S01]  /*1be0*/  HADD2.F32 R92, -RZ, R88.H0_H0 ;  /* 0x20000058ff5c7230 */ /* 0x004fe20000004100 */
[----:B------:R-:W-:Y:S01]  /*1bf0*/  STL [R1+0xb0], R93 ;  /* 0x0000b05d01007387 */ /* 0x000fe20000100800 */
[----:B------:R-:W-:-:S02]  /*1c00*/  HADD2.F32 R21, -RZ, R23.H1_H1 ;  /* 0x30000017ff157230 */ /* 0x000fc40000004100 */
[--C-:B------:R-:W-:Y:S01]  /*1c10*/  HADD2.F32 R212, -RZ, R26.reuse.H0_H0 ;  /* 0x2000001affd47230 */ /* 0x100fe20000004100 */
[----:B------:R-:W-:Y:S01]  /*1c20*/  STL [R1+0xac], R92 ;  /* 0x0000ac5c01007387 */ /* 0x000fe20000100800 */
[----:B------:R-:W-:Y:S02]  /*1c30*/  HADD2.F32 R208, -RZ, R26.H1_H1 ;  /* 0x3000001affd07230 */ /* 0x000fe40000004100 */
[----:B0-----:R-:W-:Y:S02]  /*1c40*/  HADD2.F32 R75, -RZ, R88.H1_H1 ;  /* 0x30000058ff4b7230 */ /* 0x001fe40000004100 */
[--C-:B------:R-:W-:Y:S02]  /*1c50*/  HADD2.F32 R88, -RZ, R89.reuse.H0_H0 ;  /* 0x20000059ff587230 */ /* 0x100fe40000004100 */
[----:B------:R-:W-:Y:S01]  /*1c60*/  HADD2.F32 R89, -RZ, R89.H1_H1 ;  /* 0x30000059ff597230 */ /* 0x000fe20000004100 */
[----:B------:R0:W-:Y:S01]  /*1c70*/  STL [R1+0x9c], R75 ;  /* 0x00009c4b01007387 */ /* 0x0001e20000100800 */
[----:B------:R-:W-:-:S02]  /*1c80*/  HADD2.F32 R204, -RZ, R27.H0_H0 ;  /* 0x2000001bffcc7230 */ /* 0x000fc40000004100 */
[----:B------:R-:W-:Y:S01]  /*1c90*/  HADD2.F32 R200, -RZ, R27.H1_H1 ;  /* 0x3000001bffc87230 */ /* 0x000fe20000004100 */
[----:B------:R1:W-:Y:S01]  /*1ca0*/  STL [R1+0x8c], R88 ;  /* 0x00008c5801007387 */ /* 0x0003e20000100800 */
[--C-:B------:R-:W-:Y:S02]  /*1cb0*/  HADD2.F32 R22, -RZ, R28.reuse.H0_H0 ;  /* 0x2000001cff167230 */ /* 0x100fe40000004100 */
[----:B------:R-:W-:Y:S01]  /*1cc0*/  HADD2.F32 R23, -RZ, R28.H1_H1 ;  /* 0x3000001cff177230 */ /* 0x000fe20000004100 */
[----:B------:R2:W-:Y:S01]  /*1cd0*/  STL [R1+0x7c], R89 ;  /* 0x00007c5901007387 */ /* 0x0005e20000100800 */
[--C-:B------:R-:W-:Y:S02]  /*1ce0*/  HADD2.F32 R24, -RZ, R29.reuse.H0_H0 ;  /* 0x2000001dff187230 */ /* 0x100fe40000004100 */
[----:B0-----:R-:W-:Y:S02]  /*1cf0*/  HADD2.F32 R75, -RZ, R90.H0_H0 ;  /* 0x2000005aff4b7230 */ /* 0x001fe40000004100 */
[----:B------:R-:W-:-:S02]  /*1d00*/  HADD2.F32 R25, -RZ, R29.H1_H1 ;  /* 0x3000001dff197230 */ /* 0x000fc40000004100 */
[----:B-1----:R-:W-:Y:S01]  /*1d10*/  HADD2.F32 R88, -RZ, R90.H1_H1 ;  /* 0x3000005aff587230 */ /* 0x002fe20000004100 */
[----:B------:R0:W-:Y:S01]  /*1d20*/  STL [R1+0x6c], R75 ;  /* 0x00006c4b01007387 */ /* 0x0001e20000100800 */
[----:B------:R-:W-:Y:S02]  /*1d30*/  HADD2.F32 R223, -RZ, R201.H0_H0 ;  /* 0x200000c9ffdf7230 */ /* 0x000fe40000004100 */
[----:B--2---:R-:W-:Y:S01]  /*1d40*/  HADD2.F32 R89, -RZ, R91.H0_H0 ;  /* 0x2000005bff597230 */ /* 0x004fe20000004100 */
[----:B------:R1:W-:Y:S01]  /*1d50*/  STL [R1+0x5c], R88 ;  /* 0x00005c5801007387 */ /* 0x0003e20000100800 */
[----:B------:R-:W-:Y:S02]  /*1d60*/  HADD2.F32 R219, -RZ, R201.H1_H1 ;  /* 0x300000c9ffdb7230 */ /* 0x000fe40000004100 */
[--C-:B------:R-:W-:Y:S01]  /*1d70*/  HADD2.F32 R229, -RZ, R32.reuse.H0_H0 ;  /* 0x20000020ffe57230 */ /* 0x100fe20000004100 */
[----:B------:R-:W-:Y:S01]  /*1d80*/  STL [R1+0x4c], R89 ;  /* 0x00004c5901007387 */ /* 0x000fe20000100800 */
[----:B------:R-:W-:-:S02]  /*1d90*/  HADD2.F32 R225, -RZ, R32.H1_H1 ;  /* 0x30000020ffe17230 */ /* 0x000fc40000004100 */
[----:B0-----:R-:W-:Y:S02]  /*1da0*/  HADD2.F32 R75, -RZ, R91.H1_H1 ;  /* 0x3000005bff4b7230 */ /* 0x001fe40000004100 */
[--C-:B------:R-:W-:Y:S02]  /*1db0*/  HADD2.F32 R221, -RZ, R33.reuse.H0_H0 ;  /* 0x20000021ffdd7230 */ /* 0x100fe40000004100 */
[--C-:B-1----:R-:W-:Y:S01]  /*1dc0*/  HADD2.F32 R88, -RZ, R84.reuse.H0_H0 ;  /* 0x20000054ff587230 */ /* 0x102fe20000004100 */
[----:B------:R0:W-:Y:S01]  /*1dd0*/  STL [R1+0x3c], R75 ;  /* 0x00003c4b01007387 */ /* 0x0001e20000100800 */
[----:B------:R-:W-:Y:S02]  /*1de0*/  HADD2.F32 R84, -RZ, R84.H1_H1 ;  /* 0x30000054ff547230 */ /* 0x000fe40000004100 */
[----:B------:R-:W-:Y:S01]  /*1df0*/  HADD2.F32 R217, -RZ, R33.H1_H1 ;  /* 0x30000021ffd97230 */ /* 0x000fe20000004100 */
[----:B------:R-:W-:Y:S01]  /*1e00*/  STL [R1+0xa8], R88 ;  /* 0x0000a85801007387 */ /* 0x000fe20000100800 */
[----:B------:R-:W-:-:S02]  /*1e10*/  HADD2.F32 R26, -RZ, R30.H0_H0 ;  /* 0x2000001eff1a7230 */ /* 0x000fc40000004100 */
[----:B------:R-:W-:Y:S01]  /*1e20*/  HADD2.F32 R27, -RZ, R30.H1_H1 ;  /* 0x3000001eff1b7230 */ /* 0x000fe20000004100 */
[----:B------:R1:W-:Y:S01]  /*1e30*/  STL [R1+0x98], R84 ;  /* 0x0000985401007387 */ /* 0x0003e20000100800 */
[----:B------:R-:W-:Y:S02]  /*1e40*/  HADD2.F32 R28, -RZ, R31.H0_H0 ;  /* 0x2000001fff1c7230 */ /* 0x000fe40000004100 */
[--C-:B0-----:R-:W-:Y:S02]  /*1e50*/  HADD2.F32 R75, -RZ, R85.reuse.H0_H0 ;  /* 0x20000055ff4b7230 */ /* 0x101fe40000004100 */
[----:B------:R-:W-:Y:S02]  /*1e60*/  HADD2.F32 R85, -RZ, R85.H1_H1 ;  /* 0x30000055ff557230 */ /* 0x000fe40000004100 */
[----:B------:R-:W-:Y:S01]  /*1e70*/  HADD2.F32 R29, -RZ, R31.H1_H1 ;  /* 0x3000001fff1d7230 */ /* 0x000fe20000004100 */
[----:B------:R0:W-:Y:S01]  /*1e80*/  STL [R1+0x88], R75 ;  /* 0x0000884b01007387 */ /* 0x0001e20000100800 */
[----:B------:R-:W-:-:S02]  /*1e90*/  HADD2.F32 R213, -RZ, R34.H0_H0 ;  /* 0x20000022ffd57230 */ /* 0x000fc40000004100 */
[----:B-1----:R-:W-:Y:S01]  /*1ea0*/  HADD2.F32 R84, -RZ, R86.H0_H0 ;  /* 0x20000056ff547230 */ /* 0x002fe20000004100 */
[----:B------:R1:W-:Y:S01]  /*1eb0*/  STL [R1+0x78], R85 ;  /* 0x0000785501007387 */ /* 0x0003e20000100800 */
[----:B------:R-:W-:Y:S02]  /*1ec0*/  HADD2.F32 R209, -RZ, R34.H1_H1 ;  /* 0x30000022ffd17230 */ /* 0x000fe40000004100 */
[--C-:B------:R-:W-:Y:S01]  /*1ed0*/  HADD2.F32 R205, -RZ, R35.reuse.H0_H0 ;  /* 0x20000023ffcd7230 */ /* 0x100fe20000004100 */
[----:B------:R2:W-:Y:S01]  /*1ee0*/  STL [R1+0x68], R84 ;  /* 0x0000685401007387 */ /* 0x0005e20000100800 */
[----:B------:R-:W-:Y:S02]  /*1ef0*/  HADD2.F32 R201, -RZ, R35.H1_H1 ;  /* 0x30000023ffc97230 */ /* 0x000fe40000004100 */
[----:B0-----:R-:W-:Y:S02]  /*1f00*/  HADD2.F32 R75, -RZ, R86.H1_H1 ;  /* 0x30000056ff4b7230 */ /* 0x001fe40000004100 */
[----:B------:R-:W-:-:S02]  /*1f10*/  HADD2.F32 R30, -RZ, R36.H0_H0 ;  /* 0x20000024ff1e7230 */ /* 0x000fc40000004100 */
[--C-:B-1----:R-:W-:Y:S01]  /*1f20*/  HADD2.F32 R85, -RZ, R87.reuse.H0_H0 ;  /* 0x20000057ff557230 */ /* 0x102fe20000004100 */
[----:B------:R0:W-:Y:S01]  /*1f30*/  STL [R1+0x58], R75 ;  /* 0x0000584b01007387 */ /* 0x0001e20000100800 */
[----:B------:R-:W-:Y:S02]  /*1f40*/  HADD2.F32 R31, -RZ, R36.H1_H1 ;  /* 0x30000024ff1f7230 */ /* 0x000fe40000004100 */
[----:B--2---:R-:W-:Y:S01]  /*1f50*/  HADD2.F32 R84, -RZ, R87.H1_H1 ;  /* 0x30000057ff547230 */ /* 0x004fe20000004100 */
[----:B------:R-:W-:Y:S01]  /*1f60*/  STL [R1+0x48], R85 ;  /* 0x0000485501007387 */ /* 0x000fe20000100800 */
[--C-:B------:R-:W-:Y:S02]  /*1f70*/  HADD2.F32 R32, -RZ, R37.reuse.H0_H0 ;  /* 0x20000025ff207230 */ /* 0x100fe40000004100 */
[----:B------:R-:W-:Y:S01]  /*1f80*/  HADD2.F32 R33, -RZ, R37.H1_H1 ;  /* 0x30000025ff217230 */ /* 0x000fe20000004100 */
[----:B------:R1:W-:Y:S01]  /*1f90*/  STL [R1+0x38], R84 ;  /* 0x0000385401007387 */ /* 0x0003e20000100800 */
[----:B------:R-:W-:-:S02]  /*1fa0*/  HADD2.F32 R34, -RZ, R38.H0_H0 ;  /* 0x20000026ff227230 */ /* 0x000fc40000004100 */
[--C-:B0-----:R-:W-:Y:S02]  /*1fb0*/  HADD2.F32 R75, -RZ, R80.reuse.H0_H0 ;  /* 0x20000050ff4b7230 */ /* 0x101fe40000004100 */
[----:B------:R-:W-:Y:S02]  /*1fc0*/  HADD2.F32 R80, -RZ, R80.H1_H1 ;  /* 0x30000050ff507230 */ /* 0x000fe40000004100 */
[----:B------:R-:W-:Y:S01]  /*1fd0*/  HADD2.F32 R35, -RZ, R38.H1_H1 ;  /* 0x30000026ff237230 */ /* 0x000fe20000004100 */
[----:B------:R0:W-:Y:S01]  /*1fe0*/  STL [R1+0xa4], R75 ;  /* 0x0000a44b01007387 */ /* 0x0001e20000100800 */
[----:B------:R-:W-:Y:S02]  /*1ff0*/  HADD2.F32 R36, -RZ, R39.H0_H0 ;  /* 0x20000027ff247230 */ /* 0x000fe40000004100 */
[----:B-1----:R-:W-:Y:S01]  /*2000*/  HADD2.F32 R84, -RZ, R81.H0_H0 ;  /* 0x20000051ff547230 */ /* 0x002fe20000004100 */
[----:B------:R1:W-:Y:S01]  /*2010*/  STL [R1+0x94], R80 ;  /* 0x0000945001007387 */ /* 0x0003e20000100800 */
[----:B------:R-:W-:-:S02]  /*2020*/  HADD2.F32 R37, -RZ, R39.H1_H1 ;  /* 0x30000027ff257230 */ /* 0x000fc40000004100 */
[--C-:B------:R-:W-:Y:S01]  /*2030*/  HADD2.F32 R38, -RZ, R56.reuse.H0_H0 ;  /* 0x20000038ff267230 */ /* 0x100fe20000004100 */
[----:B------:R-:W-:Y:S01]  /*2040*/  STL [R1+0x84], R84 ;  /* 0x0000845401007387 */ /* 0x000fe20000100800 */
[----:B------:R-:W-:Y:S02]  /*2050*/  HADD2.F32 R39, -RZ, R56.H1_H1 ;  /* 0x30000038ff277230 */ /* 0x000fe40000004100 */
[----:B0-----:R-:W-:Y:S02]  /*2060*/  HADD2.F32 R75, -RZ, R81.H1_H1 ;  /* 0x30000051ff4b7230 */ /* 0x001fe40000004100 */
[--C-:B------:R-:W-:Y:S02]  /*2070*/  HADD2.F32 R81, -RZ, R82.reuse.H1_H1 ;  /* 0x30000052ff517230 */ /* 0x100fe40000004100 */
[----:B-1----:R-:W-:Y:S01]  /*2080*/  HADD2.F32 R80, -RZ, R82.H0_H0 ;  /* 0x20000052ff507230 */ /* 0x002fe20000004100 */
[----:B------:R0:W-:Y:S01]  /*2090*/  STL [R1+0x74], R75 ;  /* 0x0000744b01007387 */ /* 0x0001e20000100800 */
[----:B------:R-:W-:-:S02]  /*20a0*/  IMAD.SHL.U32 R56, R0, 0x20, RZ ;  /* 0x0000002000387824 */ /* 0x000fc400078e00ff */
[----:B------:R-:W-:Y:S01]  /*20b0*/  IMAD.SHL.U32 R53, R53, 0x8, RZ ;  /* 0x0000000835357824 */ /* 0x000fe200078e00ff */
[----:B------:R1:W-:Y:S01]  /*20c0*/  STL [R1+0x64], R80 ;  /* 0x0000645001007387 */ /* 0x0003e20000100800 */
[--C-:B------:R-:W-:Y:S02]  /*20d0*/  HADD2.F32 R230, -RZ, R40.reuse.H0_H0 ;  /* 0x20000028ffe67230 */ /* 0x100fe40000004100 */
[----:B------:R-:W-:Y:S01]  /*20e0*/  HADD2.F32 R226, -RZ, R40.H1_H1 ;  /* 0x30000028ffe27230 */ /* 0x000fe20000004100 */
[----:B------:R2:W-:Y:S01]  /*20f0*/  STL [R1+0x54], R81 ;  /* 0x0000545101007387 */ /* 0x0005e20000100800 */
[----:B------:R-:W-:Y:S01]  /*2100*/  HADD2.F32 R222, -RZ, R41.H0_H0 ;  /* 0x20000029ffde7230 */ /* 0x000fe20000004100 */
[----:B------:R-:W-:Y:S01]  /*2110*/  I2FP.F32.U32 R53, R53 ;  /* 0x0000003500357245 */ /* 0x000fe20000201000 */
[----:B0-----:R-:W-:Y:S02]  /*2120*/  HADD2.F32 R75, -RZ, R83.H0_H0 ;  /* 0x20000053ff4b7230 */ /* 0x001fe40000004100 */
[----:B------:R-:W-:Y:S01]  /*2130*/  HADD2.F32 R218, -RZ, R41.H1_H1 ;  /* 0x30000029ffda7230 */ /* 0x000fe20000004100 */
[----:B------:R0:W3:Y:S01]  /*2140*/  MUFU.RCP R149, R53 ;  /* 0x0000003500957308 */ /* 0x0000e20000001000 */
[----:B-1----:R-:W-:Y:S01]  /*2150*/  HADD2.F32 R80, -RZ, R83.H1_H1 ;  /* 0x30000053ff507230 */ /* 0x002fe20000004100 */
[----:B------:R1:W-:Y:S01]  /*2160*/  STL [R1+0x44], R75 ;  /* 0x0000444b01007387 */ /* 0x0003e20000100800 */
[----:B------:R-:W-:-:S02]  /*2170*/  HADD2.F32 R40, -RZ, R57.H0_H0 ;  /* 0x20000039ff287230 */ /* 0x000fc40000004100 */
[--C-:B--2---:R-:W-:Y:S01]  /*2180*/  HADD2.F32 R81, -RZ, R76.reuse.H0_H0 ;  /* 0x2000004cff517230 */ /* 0x104fe20000004100 */
[----:B------:R2:W-:Y:S01]  /*2190*/  STL [R1+0x34], R80 ;  /* 0x0000345001007387 */ /* 0x0005e20000100800 */
[----:B------:R-:W-:Y:S01]  /*21a0*/  HADD2.F32 R41, -RZ, R57.H1_H1 ;  /* 0x30000039ff297230 */ /* 0x000fe20000004100 */
[----:B------:R-:W-:Y:S01]  /*21b0*/  LOP3.LUT R57, R56, 0x3e0, RZ, 0xc0, !PT ;  /* 0x000003e038397812 */ /* 0x000fe200078ec0ff */
[----:B------:R-:W-:Y:S01]  /*21c0*/  IMAD R72, R72, -0x2daee0ad, RZ ;  /* 0xd2511f5348487824 */ /* 0x000fe200078e02ff */
[----:B------:R-:W-:Y:S01]  /*21d0*/  STL [R1+0xa0], R81 ;  /* 0x0000a05101007387 */ /* 0x000fe20000100800 */
[----:B------:R-:W-:Y:S01]  /*21e0*/  IMAD R73, R73, -0x326172a9, RZ ;  /* 0xcd9e8d5749497824 */ /* 0x000fe200078e02ff */
[----:B------:R-:W-:Y:S01]  /*21f0*/  VIADDMNMX R57, R52, -R57, RZ, !PT ;  /* 0x8000003934397246 */ /* 0x000fe200078001ff */
[----:B-1----:R-:W-:Y:S02]  /*2200*/  HADD2.F32 R75, -RZ, R76.H1_H1 ;  /* 0x3000004cff4b7230 */ /* 0x002fe40000004100 */
[--C-:B------:R-:W-:Y:S01]  /*2210*/  HADD2.F32 R76, -RZ, R77.reuse.H1_H1 ;  /* 0x3000004dff4c7230 */ /* 0x100fe20000004100 */
[----:B------:R-:W-:Y:S01]  /*2220*/  VIMNMX R57, R57, 0x20, PT ;  /* 0x0000002039397848 */ /* 0x000fe20003fe0100 */
[----:B--2---:R-:W-:Y:S01]  /*2230*/  HADD2.F32 R80, -RZ, R77.H0_H0 ;  /* 0x2000004dff507230 */ /* 0x004fe20000004100 */
[----:B------:R1:W-:Y:S01]  /*2240*/  STL [R1+0x90], R75 ;  /* 0x0000904b01007387 */ /* 0x0003e20000100800 */
[----:B------:R-:W-:-:S02]  /*2250*/  HADD2.F32 R77, -RZ, R78.H1_H1 ;  /* 0x3000004eff4d7230 */ /* 0x000fc40000004100 */
[----:B------:R-:W-:Y:S01]  /*2260*/  IMAD.HI.U32 R130, R150, -0x326172a9, RZ ;  /* 0xcd9e8d5796827827 */ /* 0x000fe200078e00ff */
[----:B------:R-:W-:Y:S03]  /*2270*/  STL [R1+0x80], R80 ;  /* 0x0000805001007387 */ /* 0x000fe60000100800 */
[----:B------:R-:W-:Y:S01]  /*2280*/  IMAD.HI.U32 R131, R152, -0x2daee0ad, RZ ;  /* 0xd2511f5398837827 */ /* 0x000fe200078e00ff */
[----:B------:R2:W-:Y:S01]  /*2290*/  STL [R1+0x70], R76 ;  /* 0x0000704c01007387 */ /* 0x0005e20000100800 */
[----:B------:R-:W-:Y:S02]  /*22a0*/  LOP3.LUT R130, R130, UR24, R73, 0x96, !PT ;  /* 0x0000001882827c12 */ /* 0x000fe4000f8e9649 */
[----:B-1----:R-:W-:Y:S01]  /*22b0*/  HADD2.F32 R75, -RZ, R78.H0_H0 ;  /* 0x2000004eff4b7230 */ /* 0x002fe20000004100 */
[----:B------:R-:W-:Y:S01]  /*22c0*/  LOP3.LUT R131, R131, UR37, R72, 0x96, !PT ;  /* 0x0000002583837c12 */ /* 0x000fe2000f8e9648 */
[----:B------:R-:W-:-:S02]  /*22d0*/  IMAD.IADD R151, R74, 0x1, R57 ;  /* 0x000000014a977824 */ /* 0x000fc400078e0239 */
[--C-:B------:R-:W-:Y:S01]  /*22e0*/  HADD2.F32 R215, -RZ, R202.reuse.H0_H0 ;  /* 0x200000caffd77230 */ /* 0x100fe20000004100 */
[----:B------:R1:W-:Y:S01]  /*22f0*/  STL [R1+0x60], R75 ;  /* 0x0000604b01007387 */ /* 0x0003e20000100800 */
[----:B------:R-:W-:Y:S02]  /*2300*/  HADD2.F32 R211, -RZ, R202.H1_H1 ;  /* 0x300000caffd37230 */ /* 0x000fe40000004100 */
[----:B--2---:R-:W-:Y:S01]  /*2310*/  HADD2.F32 R76, -RZ, R79.H0_H0 ;  /* 0x2000004fff4c7230 */ /* 0x004fe20000004100 */
[----:B------:R2:W-:Y:S01]  /*2320*/  STL [R1+0x50], R77 ;  /* 0x0000504d01007387 */ /* 0x0005e20000100800 */
[----:B------:R-:W-:Y:S02]  /*2330*/  HADD2.F32 R251, -RZ, R233.H1_H1 ;  /* 0x300000e9fffb7230 */ /* 0x000fe40000004100 */
[--C-:B------:R-:W-:Y:S01]  /*2340*/  HADD2.F32 R247, -RZ, R234.reuse.H0_H0 ;  /* 0x200000eafff77230 */ /* 0x100fe20000004100 */
[----:B------:R4:W-:Y:S01]  /*2350*/  STL [R1+0x40], R76 ;  /* 0x0000404c01007387 */ /* 0x0009e20000100800 */
[----:B------:R-:W-:-:S02]  /*2360*/  HADD2.F32 R243, -RZ, R234.H1_H1 ;  /* 0x300000eafff37230 */ /* 0x000fc40000004100 */
[----:B-1----:R-:W-:Y:S02]  /*2370*/  HADD2.F32 R75, -RZ, R79.H1_H1 ;  /* 0x3000004fff4b7230 */ /* 0x002fe40000004100 */
[----:B------:R-:W-:Y:S02]  /*2380*/  HADD2.F32 R239, -RZ, R235.H0_H0 ;  /* 0x200000ebffef7230 */ /* 0x000fe40000004100 */
[--C-:B--2---:R-:W-:Y:S01]  /*2390*/  HADD2.F32 R77, -RZ, R232.reuse.H0_H0 ;  /* 0x200000e8ff4d7230 */ /* 0x104fe20000004100 */
[----:B------:R1:W-:Y:S01]  /*23a0*/  STL [R1+0x30], R75 ;  /* 0x0000304b01007387 */ /* 0x0003e20000100800 */
[----:B------:R-:W-:Y:S02]  /*23b0*/  HADD2.F32 R207, -RZ, R203.H0_H0 ;  /* 0x200000cbffcf7230 */ /* 0x000fe40000004100 */
[----:B----4-:R-:W-:Y:S01]  /*23c0*/  HADD2.F32 R76, -RZ, R232.H1_H1 ;  /* 0x300000e8ff4c7230 */ /* 0x010fe20000004100 */
[----:B------:R-:W-:Y:S01]  /*23d0*/  STL [R1+0x2c], R77 ;  /* 0x00002c4d01007387 */ /* 0x000fe20000100800 */
[----:B------:R-:W-:-:S02]  /*23e0*/  HADD2.F32 R214, -RZ, R42.H0_H0 ;  /* 0x2000002affd67230 */ /* 0x000fc40000004100 */
[----:B------:R-:W-:Y:S01]  /*23f0*/  HADD2.F32 R210, -RZ, R42.H1_H1 ;  /* 0x3000002affd27230 */ /* 0x000fe20000004100 */
[----:B------:R2:W-:Y:S01]  /*2400*/  STL [R1+0x1c], R76 ;  /* 0x00001c4c01007387 */ /* 0x0005e20000100800 */
[----:B------:R-:W-:Y:S02]  /*2410*/  HADD2.F32 R206, -RZ, R43.H0_H0 ;  /* 0x2000002bffce7230 */ /* 0x000fe40000004100 */
[----:B-1----:R-:W-:Y:S02]  /*2420*/  HADD2.F32 R75, -RZ, R233.H0_H0 ;  /* 0x200000e9ff4b7230 */ /* 0x002fe40000004100 */
[----:B------:R-:W-:Y:S02]  /*2430*/  HADD2.F32 R202, -RZ, R43.H1_H1 ;  /* 0x3000002bffca7230 */ /* 0x000fe40000004100 */
[----:B------:R-:W-:Y:S01]  /*2440*/  HADD2.F32 R183, -RZ, R178.H0_H0 ;  /* 0x200000b2ffb77230 */ /* 0x000fe20000004100 */
[----:B------:R1:W-:Y:S01]  /*2450*/  STL [R1+0xc], R75 ;  /* 0x00000c4b01007387 */ /* 0x0003e20000100800 */
[----:B------:R-:W-:-:S02]  /*2460*/  HADD2.F32 R171, -RZ, R167.H0_H0 ;  /* 0x200000a7ffab7230 */ /* 0x000fc40000004100 */
[----:B--2---:R-:W-:Y:S02]  /*2470*/  HADD2.F32 R76, -RZ, R68.H0_H0 ;  /* 0x20000044ff4c7230 */ /* 0x004fe40000004100 */
[----:B------:R-:W-:Y:S02]  /*2480*/  HADD2.F32 R235, -RZ, R235.H1_H1 ;  /* 0x300000ebffeb7230 */ /* 0x000fe40000004100 */
[--C-:B------:R-:W-:Y:S01]  /*2490*/  HADD2.F32 R246, -RZ, R70.reuse.H0_H0 ;  /* 0x20000046fff67230 */ /* 0x100fe20000004100 */
[----:B------:R-:W-:Y:S01]  /*24a0*/  STL [R1+0x28], R76 ;  /* 0x0000284c01007387 */ /* 0x000fe20000100800 */
[----:B------:R-:W-:Y:S02]  /*24b0*/  HADD2.F32 R242, -RZ, R70.H1_H1 ;  /* 0x30000046fff27230 */ /* 0x000fe40000004100 */
[----:B-1----:R-:W-:Y:S02]  /*24c0*/  HADD2.F32 R75, -RZ, R68.H1_H1 ;  /* 0x30000044ff4b7230 */ /* 0x002fe40000004100 */
[----:B------:R-:W-:-:S02]  /*24d0*/  HADD2.F32 R68, -RZ, R69.H0_H0 ;  /* 0x20000045ff447230 */ /* 0x000fc40000004100 */
[----:B------:R-:W-:Y:S01]  /*24e0*/  HADD2.F32 R69, -RZ, R64.H0_H0 ;  /* 0x20000040ff457230 */ /* 0x000fe20000004100 */
[----:B------:R-:W-:Y:S01]  /*24f0*/  STL [R1+0x18], R75 ;  /* 0x0000184b01007387 */ /* 0x000fe20000100800 */
[--C-:B------:R-:W-:Y:S02]  /*2500*/  HADD2.F32 R238, -RZ, R71.reuse.H0_H0 ;  /* 0x20000047ffee7230 */ /* 0x100fe40000004100 */
[----:B------:R-:W-:Y:S01]  /*2510*/  HADD2.F32 R234, -RZ, R71.H1_H1 ;  /* 0x30000047ffea7230 */ /* 0x000fe20000004100 */
[----:B------:R1:W-:Y:S01]  /*2520*/  STL [R1+0x8], R68 ;  /* 0x0000084401007387 */ /* 0x0003e20000100800 */
[--C-:B------:R-:W-:Y:S02]  /*2530*/  HADD2.F32 R245, -RZ, R66.reuse.H0_H0 ;  /* 0x20000042fff57230 */ /* 0x100fe40000004100 */
[----:B------:R-:W-:Y:S01]  /*2540*/  HADD2.F32 R241, -RZ, R66.H1_H1 ;  /* 0x30000042fff17230 */ /* 0x000fe20000004100 */
[----:B------:R-:W-:Y:S01]  /*2550*/  STL [R1+0x24], R69 ;  /* 0x0000244501007387 */ /* 0x000fe20000100800 */
[----:B------:R-:W-:-:S02]  /*2560*/  HADD2.F32 R237, -RZ, R67.H0_H0 ;  /* 0x20000043ffed7230 */ /* 0x000fc40000004100 */
[----:B------:R-:W-:Y:S02]  /*2570*/  HADD2.F32 R233, -RZ, R67.H1_H1 ;  /* 0x30000043ffe97230 */ /* 0x000fe40000004100 */
[----:B------:R-:W-:Y:S02]  /*2580*/  HADD2.F32 R248, -RZ, R61.H1_H1 ;  /* 0x3000003dfff87230 */ /* 0x000fe40000004100 */
[----:B-1----:R-:W-:Y:S02]  /*2590*/  HADD2.F32 R68, -RZ, R64.H1_H1 ;  /* 0x30000040ff447230 */ /* 0x002fe40000004100 */
[----:B------:R-:W-:Y:S02]  /*25a0*/  HADD2.F32 R64, -RZ, R65.H0_H0 ;  /* 0x20000041ff407230 */ /* 0x000fe40000004100 */
[----:B------:R-:W-:Y:S01]  /*25b0*/  HADD2.F32 R65, -RZ, R60.H0_H0 ;  /* 0x2000003cff417230 */ /* 0x000fe20000004100 */
[----:B------:R-:W-:Y:S01]  /*25c0*/  STL [R1+0x14], R68 ;  /* 0x0000144401007387 */ /* 0x000fe20000100800 */
[----:B------:R-:W-:-:S02]  /*25d0*/  HADD2.F32 R244, -RZ, R62.H0_H0 ;  /* 0x2000003efff47230 */ /* 0x000fc40000004100 */
[----:B------:R-:W-:Y:S01]  /*25e0*/  HADD2.F32 R240, -RZ, R62.H1_H1 ;  /* 0x3000003efff07230 */ /* 0x000fe20000004100 */
[----:B------:R1:W-:Y:S01]  /*25f0*/  STL [R1+0x4], R64 ;  /* 0x0000044001007387 */ /* 0x0003e20000100800 */
[--C-:B------:R-:W-:Y:S02]  /*2600*/  HADD2.F32 R236, -RZ, R63.reuse.H0_H0 ;  /* 0x2000003fffec7230 */ /* 0x100fe40000004100 */
[----:B------:R-:W-:Y:S01]  /*2610*/  HADD2.F32 R232, -RZ, R63.H1_H1 ;  /* 0x3000003fffe87230 */ /* 0x000fe20000004100 */
[----:B------:R0:W-:Y:S01]  /*2620*/  STL [R1+0x20], R65 ;  /* 0x0000204101007387 */ /* 0x0001e20000100800 */
[----:B------:R-:W-:Y:S02]  /*2630*/  HADD2.F32 R203, -RZ, R203.H1_H1 ;  /* 0x300000cbffcb7230 */ /* 0x000fe40000004100 */
[----:B------:R-:W-:Y:S02]  /*2640*/  HADD2.F32 R178, -RZ, R178.H1_H1 ;  /* 0x300000b2ffb27230 */ /* 0x000fe40000004100 */
[----:B------:R-:W-:-:S02]  /*2650*/  HADD2.F32 R196, -RZ, R164.H0_H0 ;  /* 0x200000a4ffc47230 */ /* 0x000fc40000004100 */
[----:B-1----:R-:W-:Y:S02]  /*2660*/  HADD2.F32 R64, -RZ, R60.H1_H1 ;  /* 0x3000003cff407230 */ /* 0x002fe40000004100 */
[----:B------:R-:W-:Y:S02]  /*2670*/  HADD2.F32 R60, -RZ, R61.H0_H0 ;  /* 0x2000003dff3c7230 */ /* 0x000fe40000004100 */
[----:B------:R-:W-:Y:S01]  /*2680*/  HADD2.F32 R192, -RZ, R164.H1_H1 ;  /* 0x300000a4ffc07230 */ /* 0x000fe20000004100 */
[----:B------:R0:W-:Y:S01]  /*2690*/  STL [R1+0x10], R64 ;  /* 0x0000104001007387 */ /* 0x0001e20000100800 */
[--C-:B------:R-:W-:Y:S02]  /*26a0*/  HADD2.F32 R188, -RZ, R165.reuse.H0_H0 ;  /* 0x200000a5ffbc7230 */ /* 0x100fe40000004100 */
[----:B------:R-:W-:Y:S01]  /*26b0*/  HADD2.F32 R184, -RZ, R165.H1_H1 ;  /* 0x300000a5ffb87230 */ /* 0x000fe20000004100 */
[----:B------:R0:W-:Y:S01]  /*26c0*/  STL [R1], R60 ;  /* 0x0000003c01007387 */ /* 0x0001e20000100800 */
        /* <DEDUP_REMOVED lines=25> */
[----:B------:R-:W-:Y:S02]  /*2860*/  IMAD R150, R150, -0x326172a9, RZ ;  /* 0xcd9e8d5796967824 */ /* 0x000fe400078e02ff */
[----:B------:R-:W-:Y:S02]  /*2870*/  IMAD R152, R152, -0x2daee0ad, RZ ;  /* 0xd2511f5398987824 */ /* 0x000fe400078e02ff */
[----:B------:R-:W-:Y:S02]  /*2880*/  IMAD.SHL.U32 R151, R151, 0x8, RZ ;  /* 0x0000000897977824 */ /* 0x000fe400078e00ff */
[----:B0--3--:R-:W-:-:S07]  /*2890*/  IMAD.MOV.U32 R153, RZ, RZ, RZ ;  /* 0x000000ffff997224 */ /* 0x009fce00078e00ff */
.L_x_29353:
        /* <DEDUP_REMOVED lines=8> */
[----:B-----5:R-:W-:Y:S06]  /*2920*/  @!P0 BRA `(.L_x_28423) ;  /* 0x0000005800e88947 */ /* 0x020fec0003800000 */
[----:B------:R-:W0:Y:S01]  /*2930*/  LDC.64 R56, c[0x0][0x228] ;  /* 0x00008a00ff387b82 */ /* 0x000e220000000a00 */
[----:B------:R-:W-:-:S04]  /*2940*/  ISETP.NE.U32.AND P0, PT, RZ, UR26, PT ;  /* 0x0000001aff007c0c */ /* 0x000fc8000bf05070 */
[----:B------:R-:W-:-:S03]  /*2950*/  ISETP.NE.AND.EX P0, PT, RZ, UR27, PT, P0 ;  /* 0x0000001bff007c0c */ /* 0x000fc6000bf05300 */
[----:B------:R-:W1:Y:S10]  /*2960*/  LDC.64 R62, c[0x0][0x220] ;  /* 0x00008800ff3e7b82 */ /* 0x000e740000000a00 */
[----:B------:R-:W-:-:S04]  /*2970*/  @P0 LEA R58, P1, R154, UR26, 0x5 ;  /* 0x0000001a9a3a0c11 */ /* 0x000fc8000f8228ff */
[----:B------:R-:W-:Y:S02]  /*2980*/  @P0 LEA.HI.X R59, R154, UR27, RZ, 0x5, P1 ;  /* 0x0000001b9a3b0c11 */ /* 0x000fe400088f2cff */
[----:B0-----:R-:W-:Y:S01]  /*2990*/  ISETP.NE.U32.AND P1, PT, R56, RZ, PT ;  /* 0x000000ff3800720c */ /* 0x001fe20003f25070 */
[----:B------:R-:W-:Y:S02]  /*29a0*/  BSSY B1, `(.L_x_28424) ;  /* 0x0000015000017945 */ /* 0x000fe40003800000 */
[----:B------:R-:W5:Y:S01]  /*29b0*/  @P0 LDG.E.128 R44, desc[UR6][R58.64] ;  /* 0x000000063a2c0981 */ /* 0x000f62000c1e1d00 */
[----:B------:R-:W-:-:S03]  /*29c0*/  ISETP.NE.AND.EX P1, PT, R57, RZ, PT, P1 ;  /* 0x000000ff3900720c */ /* 0x000fc60003f25310 */
[----:B------:R-:W5:Y:S10]  /*29d0*/  @P0 LDG.E.128 R48, desc[UR6][R58.64+0x10] ;  /* 0x000010063a300981 */ /* 0x000f74000c1e1d00 */
[----:B------:R-:W-:-:S04]  /*29e0*/  @P1 LEA R60, P2, R154, R56, 0x4 ;  /* 0x000000389a3c1211 */ /* 0x000fc800078420ff */
[----:B------:R-:W-:-:S05]  /*29f0*/  @P1 LEA.HI.X R61, R154, R57, RZ, 0x4, P2 ;  /* 0x000000399a3d1211 */ /* 0x000fca00010f24ff */
[----:B------:R1:W5:Y:S02]  /*2a00*/  @P1 LDG.E.128 R52, desc[UR6][R60.64] ;  /* 0x000000063c341981 */ /* 0x000364000c1e1d00 */
[----:B-1----:R-:W-:-:S06]  /*2a10*/  IMAD.WIDE.U32 R60, R154, 0x10, R62 ;  /* 0x000000109a3c7825 */ /* 0x002fcc00078e003e */
[----:B------:R-:W5:Y:S01]  /*2a20*/  LDG.E.128 R60, desc[UR6][R60.64] ;  /* 0x000000063c3c7981 */ /* 0x000f62000c1e1d00 */
[C---:B------:R-:W-:Y:S01]  /*2a30*/  ISETP.NE.AND P2, PT, R148.reuse, 0x1, PT ;  /* 0x000000019400780c */ /* 0x040fe20003f45270 */
[----:B------:R-:W-:-:S12]  /*2a40*/  VIADD R58, R148, 0x1 ;  /* 0x00000001943a7836 */ /* 0x000fd80000000000 */
        /* <DEDUP_REMOVED lines=9> */
.L_x_28425:
[----:B------:R-:W-:-:S07]  /*2ae0*/  IMAD.MOV.U32 R118, RZ, RZ, R150 ;  /* 0x000000ffff767224 */ /* 0x000fce00078e0096 */
.L_x_28426:
[----:B------:R-:W-:Y:S05]  /*2af0*/  BSYNC B1 ;  /* 0x0000000000017941 */ /* 0x000fea0003800000 */
.L_x_28424:
        /* <DEDUP_REMOVED lines=16> */
.L_x_28430:
[----:B------:R-:W-:Y:S05]  /*2c00*/  BSYNC B2 ;  /* 0x0000000000027941 */ /* 0x000fea0003800000 */
.L_x_28429:
        /* <DEDUP_REMOVED lines=40> */
[----:B------:R-:W-:-:S04]  /*2e90*/  IMAD.WIDE.U32 R58, R116, -0x326172a9, RZ ;  /* 0xcd9e8d57743a7825 */ /* 0x000fc800078e00ff */
[----:B------:R-:W-:Y:S01]  /*2ea0*/  IMAD.MOV.U32 R150, RZ, RZ, R58 ;  /* 0x000000ffff967224 */ /* 0x000fe200078e003a */
[----:B------:R-:W-:Y:S01]  /*2eb0*/  HFMA2.MMA R58, -RZ, RZ, 0, 0 ;  /* 0x00000000ff3a7435 */ /* 0x000fe200000001ff */
[----:B------:R-:W-:-:S10]  /*2ec0*/  LOP3.LUT R130, R59, UR24, R130, 0x96, !PT ;  /* 0x000000183b827c12 */ /* 0x000fd4000f8e9682 */
.L_x_28428:
[----:B------:R-:W-:Y:S05]  /*2ed0*/  BSYNC B1 ;  /* 0x0000000000017941 */ /* 0x000fea0003800000 */
.L_x_28427:
[----:B------:R-:W0:Y:S01]  /*2ee0*/  LDC R113, c[0x0][0x294] ;  /* 0x0000a500ff717b82 */ /* 0x000e220000000800 */
[----:B------:R-:W-:Y:S01]  /*2ef0*/  ISETP.NE.U32.AND P2, PT, R56, RZ, PT ;  /* 0x000000ff3800720c */ /* 0x000fe20003f45070 */
[----:B------:R-:W-:Y:S01]  /*2f00*/  IMAD.MOV.U32 R116, RZ, RZ, 0x2f800000 ;  /* 0x2f800000ff747424 */ /* 0x000fe200078e00ff */
[----:B------:R-:W-:Y:S02]  /*2f10*/  I2FP.F32.U32 R56, R118 ;  /* 0x0000007600387245 */ /* 0x000fe40000201000 */
[----:B------:R-:W-:Y:S02]  /*2f20*/  ISETP.NE.AND.EX P2, PT, R57, RZ, PT, P2 ;  /* 0x000000ff3900720c */ /* 0x000fe40003f45320 */
[----:B------:R-:W-:Y:S01]  /*2f30*/  LOP3.LUT R7, R7, 0xffffffef, RZ, 0xc0, !PT ;  /* 0xffffffef07077812 */ /* 0x000fe200078ec0ff */
[----:B------:R-:W1:Y:S01]  /*2f40*/  LDC R117, c[0x0][0x298] ;  /* 0x0000a600ff757b82 */ /* 0x000e620000000800 */
        /* <DEDUP_REMOVED lines=12> */
.L_x_28431:
        /* <DEDUP_REMOVED lines=12> */
.L_x_28434:
[----:B------:R-:W-:-:S07]  /*30d0*/  IMAD.MOV.U32 R57, RZ, RZ, R150 ;  /* 0x000000ffff397224 */ /* 0x000fce00078e0096 */
.L_x_28435:
[----:B------:R-:W-:Y:S05]  /*30e0*/  BSYNC B1 ;  /* 0x0000000000017941 */ /* 0x000fea0003800000 */
.L_x_28433:
        /* <DEDUP_REMOVED lines=16> */
.L_x_28439:
[----:B------:R-:W-:Y:S05]  /*31f0*/  BSYNC B2 ;  /* 0x0000000000027941 */ /* 0x000fea0003800000 */
.L_x_28438:
        /* <DEDUP_REMOVED lines=42> */
[----:B------:R-:W-:Y:S01]  /*34a0*/  LOP3.LUT R130, R59, UR24, R130, 0x96, !PT ;  /* 0x000000183b827c12 */ /* 0x000fe2000f8e9682 */
[----:B------:R-:W-:-:S11]  /*34b0*/  HFMA2.MMA R59, -RZ, RZ, 0, 0 ;  /* 0x00000000ff3b7435 */ /* 0x000fd600000001ff */
.L_x_28437:
[----:B------:R-:W-:Y:S05]  /*34c0*/  BSYNC B1 ;  /* 0x0000000000017941 */ /* 0x000fea0003800000 */
.L_x_28436:
[----:B------:R-:W-:-:S05]  /*34d0*/  I2FP.F32.U32 R57, R57 ;  /* 0x0000003900397245 */ /* 0x000fca0000201000 */
[----:B------:R-:W-:-:S05]  /*34e0*/  FFMA.FTZ R57, R57, R116, 1.1641532182693481445e-10 ;  /* 0x2f00000039397423 */ /* 0x000fca0000010074 */
[----:B------:R-:W-:Y:S01]  /*34f0*/  FSETP.GTU.FTZ.AND P3, PT, R57, R113, PT ;  /* 0x000000713900720b */ /* 0x000fe20003f7c000 */
[----:B------:R-:W-:-:S03]  /*3500*/  HADD2.F32 R57, -RZ, R52.H0_H0 ;  /* 0x20000034ff397230 */ /* 0x000fc60000004100 */
[----:B------:R-:W-:Y:S02]  /*3510*/  SEL R155, RZ, 0x1, P3 ;  /* 0x00000001ff9b7807 */ /* 0x000fe40001800000 */
[----:B------:R-:W-:-:S05]  /*3520*/  FMUL.FTZ R57, R57, R117 ;  /* 0x0000007539397220 */ /* 0x000fca0000410000 */
[----:B------:R-:W-:-:S05]  /*3530*/  FSEL R57, R57, RZ, !P3 ;  /* 0x000000ff39397208 */ /* 0x000fca0005800000 */
[----:B------:R-:W-:-:S04]  /*3540*/  FADD.FTZ R56, R57, R56 ;  /* 0x0000003839387221 */ /* 0x000fc80000010000 */
[----:B------:R-:W-:-:S07]  /*3550*/  @P0 FADD.FTZ R56, R44, R56 ;  /* 0x000000382c380221 */ /* 0x000fce0000010000 */
.L_x_28432:
        /* <DEDUP_REMOVED lines=12> */
.L_x_28441:
[----:B------:R-:W-:-:S07]  /*3620*/  IMAD.MOV.U32 R57, RZ, RZ, R150 ;  /* 0x000000ffff397224 */ /* 0x000fce00078e0096 */
.L_x_28442:
[----:B------:R-:W-:Y:S05]  /*3630*/  BSYNC B1 ;  /* 0x0000000000017941 */ /* 0x000fea0003800000 */
.L_x_28440:
        /* <DEDUP_REMOVED lines=16> */
.L_x_28446:
[----:B------:R-:W-:Y:S05]  /*3740*/  BSYNC B2 ;  /* 0x0000000000027941 */ /* 0x000fea0003800000 */
.L_x_28445:
        /* <DEDUP_REMOVED lines=44> */
.L_x_28444:
[----:B------:R-:W-:Y:S05]  /*3a10*/  BSYNC B1 ;  /* 0x0000000000017941 */ /* 0x000fea0003800000 */
.L_x_28443:
        /* <DEDUP_REMOVED lines=14> */
.L_x_28447:
        /* <DEDUP_REMOVED lines=12> */
.L_x_28450:
[----:B------:R-:W-:-:S07]  /*3bc0*/  IMAD.MOV.U32 R60, RZ, RZ, R150 ;  /* 0x000000ffff3c7224 */ /* 0x000fce00078e0096 */
.L_x_28451:
[----:B------:R-:W-:Y:S05]  /*3bd0*/  BSYNC B1 ;  /* 0x0000000000017941 */ /* 0x000fea0003800000 */
.L_x_28449:
        /* <DEDUP_REMOVED lines=16> */
.L_x_28455:
[----:B------:R-:W-:Y:S05]  /*3ce0*/  BSYNC B2 ;  /* 0x0000000000027941 */ /* 0x000fea0003800000 */
.L_x_28454:
        /* <DEDUP_REMOVED lines=39> */
[----:B------:R-:W-:Y:S01]  /*3f60*/  MOV R152, R58 ;  /* 0x0000003a00987202 */ /* 0x000fe20000000f00 */
[----:B------:R-:W-:-:S04]  /*3f70*/  IMAD.WIDE.U32 R58, R118, -0x326172a9, RZ ;  /* 0xcd9e8d57763a7825 */ /* 0x000fc800078e00ff */
[----:B------:R-:W-:Y:S01]  /*3f80*/  IMAD.MOV.U32 R150, RZ, RZ, R58 ;  /* 0x000000ffff967224 */ /* 0x000fe200078e003a */
[----:B------:R-:W-:Y:S01]  /*3f90*/  LOP3.LUT R130, R59, UR24, R130, 0x96, !PT ;  /* 0x000000183b827c12 */ /* 0x000fe2000f8e9682 */
[----:B------:R-:W-:-:S07]  /*3fa0*/  IMAD.MOV.U32 R59, RZ, RZ, RZ ;  /* 0x000000ffff3b7224 */ /* 0x000fce00078e00ff */
.L_x_28453:
[----:B------:R-:W-:Y:S05]  /*3fb0*/  BSYNC B1 ;  /* 0x0000000000017941 */ /* 0x000fea0003800000 */
.L_x_28452:
[----:B------:R-:W-:-:S05]  /*3fc0*/  I2FP.F32.U32 R58, R60 ;  /* 0x0000003c003a7245 */ /* 0x000fca0000201000 */
[----:B------:R-:W-:-:S05]  /*3fd0*/  FFMA.FTZ R58, R58, R116, 1.1641532182693481445e-10 ;  /* 0x2f0000003a3a7423 */ /* 0x000fca0000010074 */
[----:B------:R-:W-:Y:S01]  /*3fe0*/  FSETP.GTU.FTZ.AND P3, PT, R58, R113, PT ;  /* 0x000000713a00720b */ /* 0x000fe20003f7c000 */
[----:B------:R-:W-:-:S03]  /*3ff0*/  HADD2.F32 R58, -RZ, R52.H1_H1 ;  /* 0x30000034ff3a7230 */ /* 0x000fc60000004100 */
[----:B------:R-:W-:Y:S02]  /*4000*/  SEL R156, RZ, 0x1, P3 ;  /* 0x00000001ff9c7807 */ /* 0x000fe40001800000 */
[----:B------:R-:W-:-:S05]  /*4010*/  FMUL.FTZ R58, R58, R117 ;  /* 0x000000753a3a7220 */ /* 0x000fca0000410000 */
[----:B------:R-:W-:-:S05]  /*4020*/  FSEL R58, R58, RZ, !P3 ;  /* 0x000000ff3a3a7208 */ /* 0x000fca0005800000 */
[----:B------:R-:W-:-:S04]  /*4030*/  FADD.FTZ R57, R58, R57 ;  /* 0x000000393a397221 */ /* 0x000fc80000010000 */
[----:B------:R-:W-:-:S07]  /*4040*/  @P0 FADD.FTZ R57, R45, R57 ;  /* 0x000000392d390221 */ /* 0x000fce0000010000 */
.L_x_28448:
        /* <DEDUP_REMOVED lines=12> */
.L_x_28457:
[----:B------:R-:W-:-:S07]  /*4110*/  IMAD.MOV.U32 R60, RZ, RZ, R150 ;  /* 0x000000ffff3c7224 */ /* 0x000fce00078e0096 */
.L_x_28458:
[----:B------:R-:W-:Y:S05]  /*4120*/  BSYNC B1 ;  /* 0x0000000000017941 */ /* 0x000fea0003800000 */
.L_x_28456:
        /* <DEDUP_REMOVED lines=16> */
.L_x_28462:
[----:B------:R-:W-:Y:S05]  /*4230*/  BSYNC B2 ;  /* 0x0000000000027941 */ /* 0x000fea0003800000 */
.L_x_28461:
        /* <DEDUP_REMOVED lines=40> */
[----:B------:R-:W-:Y:S01]  /*44c0*/  MOV R152, R58 ;  /* 0x0000003a00987202 */ /* 0x000fe20000000f00 */
[----:B------:R-:W-:-:S04]  /*44d0*/  IMAD.WIDE.U32 R58, R118, -0x326172a9, RZ ;  /* 0xcd9e8d57763a7825 */ /* 0x000fc800078e00ff */
[----:B------:R-:W-:Y:S01]  /*44e0*/  IMAD.MOV.U32 R150, RZ, RZ, R58 ;  /* 0x000000ffff967224 */ /* 0x000fe200078e003a */
[----:B------:R-:W-:-:S07]  /*44f0*/  LOP3.LUT R130, R59, UR24, R130, 0x96, !PT ;  /* 0x000000183b827c12 */ /* 0x000fce000f8e9682 */
.L_x_28460:
[----:B------:R-:W-:Y:S05]  /*4500*/  BSYNC B1 ;  /* 0x0000000000017941 */ /* 0x000fea0003800000 */
.L_x_28459:
        /* <DEDUP_REMOVED lines=11> */
[----:B------:R-:W-:Y:S02]  /*45c0*/  IMAD.MOV.U32 R114, RZ, RZ, R115 ;  /* 0x000000ffff727224 */ /* 0x000fe400078e0073 */
[----:B------:R-:W-:Y:S01]  /*45d0*/  FADD.FTZ R58, R46, R58 ;  /* 0x0000003a2e3a7221 */ /* 0x000fe20000010000 */
[----:B------:R-:W-:Y:S06]  /*45e0*/  BRA `(.L_x_28464) ;  /* 0x0000000400547947 */ /* 0x000fec0003800000 */
.L_x_28463:
        /* <DEDUP_REMOVED lines=12> */
.L_x_28466:
[----:B------:R-:W-:-:S07]  /*46b0*/  MOV R59, R150 ;  /* 0x00000096003b7202 */ /* 0x000fce0000000f00 */
.L_x_28467:
[----:B------:R-:W-:Y:S05]  /*46c0*/  BSYNC B1 ;  /* 0x0000000000017941 */ /* 0x000fea0003800000 */
.L_x_28465:
        /* <DEDUP_REMOVED lines=16> */
.L_x_28471:
[----:B------:R-:W-:Y:S05]  /*47d0*/  BSYNC B2 ;  /* 0x0000000000027941 */ /* 0x000fea0003800000 */
.L_x_28470:
        /* <DEDUP_REMOVED lines=44> */
.L_x_28469:
[----:B------:R-:W-:Y:S05]  /*4aa0*/  BSYNC B1 ;  /* 0x0000000000017941 */ /* 0x000fea0003800000 */
.L_x_28468:
        /* <DEDUP_REMOVED lines=9> */
.L_x_28464:
        /* <DEDUP_REMOVED lines=12> */
.L_x_28473:
[----:B------:R-:W-:-:S07]  /*4c00*/  MOV R59, R150 ;  /* 0x00000096003b7202 */ /* 0x000fce0000000f00 */
.L_x_28474:
[----:B------:R-:W-:Y:S05]  /*4c10*/  BSYNC B1 ;  /* 0x0000000000017941 */ /* 0x000fea0003800000 */
.L_x_28472:
        /* <DEDUP_REMOVED lines=16> */
.L_x_28478:
[----:B------:R-:W-:Y:S05]  /*4d20*/  BSYNC B2 ;  /* 0x0000000000027941 */ /* 0x000fea0003800000 */
.L_x_28477:
        /* <DEDUP_REMOVED lines=44> */
.L_x_28476:
[----:B------:R-:W-:Y:S05]  /*4ff0*/  BSYNC B1 ;  /* 0x0000000000017941 */ /* 0x000fea0003800000 */
.L_x_28475:
        /* <DEDUP_REMOVED lines=14> */
.L_x_28479:
        /* <DEDUP_REMOVED lines=12> */
.L_x_28482:
[----:B------:R-:W-:-:S07]  /*51a0*/  IMAD.MOV.U32 R148, RZ, RZ, R150 ;  /* 0x000000ffff947224 */ /* 0x000fce00078e0096 */
.L_x_28483:
[----:B------:R-:W-:Y:S05]  /*51b0*/  BSYNC B1 ;  /* 0x0000000000017941 */ /* 0x000fea0003800000 */
.L_x_28481:
        /* <DEDUP_REMOVED lines=16> */
.L_x_28487:
[----:B------:R-:W-:Y:S05]  /*52c0*/  BSYNC B2 ;  /* 0x0000000000027941 */ /* 0x000fea0003800000 */
.L_x_28486:
        /* <DEDUP_REMOVED lines=44> */
.L_x_28485:
[----:B------:R-:W-:Y:S05]  /*5590*/  BSYNC B1 ;  /* 0x0000000000017941 */ /* 0x000fea0003800000 */
.L_x_28484:
        /* <DEDUP_REMOVED lines=9> */
.L_x_28480:
        /* <DEDUP_REMOVED lines=12> */
.L_x_28489:
[----:B------:R-:W-:-:S07]  /*56f0*/  IMAD.MOV.U32 R148, RZ, RZ, R150 ;  /* 0x000000ffff947224 */ /* 0x000fce00078e0096 */
.L_x_28490:
[----:B------:R-:W-:Y:S05]  /*5700*/  BSYNC B1 ;  /* 0x0000000000017941 */ /* 0x000fea0003800000 */
.L_x_28488:
        /* <DEDUP_REMOVED lines=16> */
.L_x_28494:
[----:B------:R-:W-:Y:S05]  /*5810*/  BSYNC B2 ;  /* 0x0000000000027941 */ /* 0x000fea0003800000 */
.L_x_28493:
        /* <DEDUP_REMOVED lines=40> */
[----:B------:R-:W-:Y:S01]  /*5aa0*/  IMAD.WIDE.U32 R60, R118, -0x326172a9, RZ ;  /* 0xcd9e8d57763c7825 */ /* 0x000fe200078e00ff */
[----:B------:R-:W-:-:S03]  /*5ab0*/  HFMA2.MMA R114, -RZ, RZ, 0, 0 ;  /* 0x00000000ff727435 */ /* 0x000fc600000001ff */
[----:B------:R-:W-:Y:S01]  /*5ac0*/  IMAD.MOV.U32 R150, RZ, RZ, R60 ;  /* 0x000000ffff967224 */ /* 0x000fe200078e003c */
[----:B------:R-:W-:-:S07]  /*5ad0*/  LOP3.LUT R130, R61, UR24, R130, 0x96, !PT ;  /* 0x000000183d827c12 */ /* 0x000fce000f8e9682 */
.L_x_28492:
[----:B------:R-:W-:Y:S05]  /*5ae0*/  BSYNC B1 ;  /* 0x0000000000017941 */ /* 0x000fea0003800000 */
.L_x_28491:
        /* <DEDUP_REMOVED lines=14> */
.L_x_28495:
        /* <DEDUP_REMOVED lines=12> */
.L_x_28498:
[----:B------:R-:W-:-:S07]  /*5c90*/  IMAD.MOV.U32 R61, RZ, RZ, R150 ;  /* 0x000000ffff3d7224 */ /* 0x000fce00078e0096 */
.L_x_28499:
[----:B------:R-:W-:Y:S05]  /*5ca0*/  BSYNC B1 ;  /* 0x0000000000017941 */ /* 0x000fea0003800000 */
.L_x_28497:
        /* <DEDUP_REMOVED lines=16> */
.L_x_28503:
[----:B------:R-:W-:Y:S05]  /*5db0*/  BSYNC B2 ;  /* 0x0000000000027941 */ /* 0x000fea0003800000 */
.L_x_28502:
        /* <DEDUP_REMOVED lines=44> */
.L_x_28501:
[----:B------:R-:W-:Y:S05]  /*6080*/  BSYNC B1 ;  /* 0x0000000000017941 */ /* 0x000fea0003800000 */
.L_x_28500:
        /* <DEDUP_REMOVED lines=9> */
.L_x_28496:
        /* <DEDUP_REMOVED lines=12> */
.L_x_28505:
[----:B------:R-:W-:-:S07]  /*61e0*/  IMAD.MOV.U32 R61, RZ, RZ, R150 ;  /* 0x000000ffff3d7224 */ /* 0x000fce00078e0096 */
.L_x_28506:
[----:B------:R-:W-:Y:S05]  /*61f0*/  BSYNC B1 ;  /* 0x0000000000017941 */ /* 0x000fea0003800000 */
.L_x_28504:
        /* <DEDUP_REMOVED lines=16> */
.L_x_28510:
[----:B------:R-:W-:Y:S05]  /*6300*/  BSYNC B2 ;  /* 0x0000000000027941 */ /* 0x000fea0003800000 */
.L_x_28509:
        /* <DEDUP_REMOVED lines=44> */
.L_x_28508:
[----:B------:R-:W-:Y:S05]  /*65d0*/  BSYNC B1 ;  /* 0x0000000000017941 */ /* 0x000fea0003800000 */
.L_x_28507:
        /* <DEDUP_REMOVED lines=12> */
.L_x_28511:
        /* <DEDUP_REMOVED lines=12> */
.L_x_28514:
[----:B------:R-:W-:-:S07]  /*6760*/  MOV R62, R150 ;  /* 0x00000096003e7202 */ /* 0x000fce0000000f00 */
.L_x_28515:
[----:B------:R-:W-:Y:S05]  /*6770*/  BSYNC B1 ;  /* 0x0000000000017941 */ /* 0x000fea0003800000 */
.L_x_28513:
        /* <DEDUP_REMOVED lines=16> */
.L_x_28519:
[----:B------:R-:W-:Y:S05]  /*6880*/  BSYNC B2 ;  /* 0x0000000000027941 */ /* 0x000fea0003800000 */
.L_x_28518:
        /* <DEDUP_REMOVED lines=44> */
.L_x_28517:
[----:B------:R-:W-:Y:S05]  /*6b50*/  BSYNC B1 ;  /* 0x0000000000017941 */ /* 0x000fea0003800000 */
.L_x_28516:
        /* <DEDUP_REMOVED lines=9> */
.L_x_28512:
        /* <DEDUP_REMOVED lines=12> */
.L_x_28521:
[----:B------:R-:W-:-:S07]  /*6cb0*/  MOV R62, R150 ;  /* 0x00000096003e7202 */ /* 0x000fce0000000f00 */
.L_x_28522:
[----:B------:R-:W-:Y:S05]  /*6cc0*/  BSYNC B1 ;  /* 0x0000000000017941 */ /* 0x000fea0003800000 */
.L_x_28520:
        /* <DEDUP_REMOVED lines=16> */
.L_x_28526:
[----:B------:R-:W-:Y:S05]  /*6dd0*/  BSYNC B2 ;  /* 0x0000000000027941 */ /* 0x000fea0003800000 */
.L_x_28525:
        /* <DEDUP_REMOVED lines=44> */
.L_x_28524:
[----:B------:R-:W-:Y:S05]  /*70a0*/  BSYNC B1 ;  /* 0x0000000000017941 */ /* 0x000fea0003800000 */
.L_x_28523:
        /* <DEDUP_REMOVED lines=12> */
.L_x_28527:
        /* <DEDUP_REMOVED lines=12> */
.L_x_28530:
[----:B------:R-:W-:-:S07]  /*7230*/  IMAD.MOV.U32 R148, RZ, RZ, R150 ;  /* 0x000000ffff947224 */ /* 0x000fce00078e0096 */
.L_x_28531:
[----:B------:R-:W-:Y:S05]  /*7240*/  BSYNC B1 ;  /* 0x0000000000017941 */ /* 0x000fea0003800000 */
.L_x_28529:
        /* <DEDUP_REMOVED lines=16> */
.L_x_28535:
[----:B------:R-:W-:Y:S05]  /*7350*/  BSYNC B2 ;  /* 0x0000000000027941 */ /* 0x000fea0003800000 */
.L_x_28534:
        /* <DEDUP_REMOVED lines=44> */
.L_x_28533:
[----:B------:R-:W-:Y:S05]  /*7620*/  BSYNC B1 ;  /* 0x0000000000017941 */ /* 0x000fea0003800000 */
.L_x_28532:
        /* <DEDUP_REMOVED lines=9> */
.L_x_28528:
        /* <DEDUP_REMOVED lines=12> */
.L_x_28537:
[----:B------:R-:W-:-:S07]  /*7780*/  IMAD.MOV.U32 R148, RZ, RZ, R150 ;  /* 0x000000ffff947224 */ /* 0x000fce00078e0096 */
.L_x_28538:
[----:B------:R-:W-:Y:S05]  /*7790*/  BSYNC B1 ;  /* 0x0000000000017941 */ /* 0x000fea0003800000 */
.L_x_28536:
        /* <DEDUP_REMOVED lines=16> */
.L_x_28542:
[----:B------:R-:W-:Y:S05]  /*78a0*/  BSYNC B2 ;  /* 0x0000000000027941 */ /* 0x000fea0003800000 */
.L_x_28541:
        /* <DEDUP_REMOVED lines=44> */
.L_x_28540:
[----:B------:R-:W-:Y:S05]  /*7b70*/  BSYNC B1 ;  /* 0x0000000000017941 */ /* 0x000fea0003800000 */
.L_x_28539:
        /* <DEDUP_REMOVED lines=12> */
.L_x_28543:
        /* <DEDUP_REMOVED lines=12> */
.L_x_28546:
[----:B------:R-:W-:-:S07]  /*7d00*/  IMAD.MOV.U32 R162, RZ, RZ, R150 ;  /* 0x000000ffffa27224 */ /* 0x000fce00078e0096 */
.L_x_28547:
[----:B------:R-:W-:Y:S05]  /*7d10*/  BSYNC B1 ;  /* 0x0000000000017941 */ /* 0x000fea0003800000 */
.L_x_28545:
        /* <DEDUP_REMOVED lines=16> */
.L_x_28551:
[----:B------:R-:W-:Y:S05]  /*7e20*/  BSYNC B2 ;  /* 0x0000000000027941 */ /* 0x000fea0003800000 */
.L_x_28550:
        /* <DEDUP_REMOVED lines=44> */
.L_x_28549:
[----:B------:R-:W-:Y:S05]  /*80f0*/  BSYNC B1 ;  /* 0x0000000000017941 */ /* 0x000fea0003800000 */
.L_x_28548:
        /* <DEDUP_REMOVED lines=9> */
.L_x_28544:
[----:B------:R-:W-:Y:S02]  /*8190*/  SEL R115, RZ, 0x10000, P4 ;  /* 0x00010000ff737807 */ /* 0x000fe40002000000 */
        /* <DEDUP_REMOVED lines=14> */
[----:B------:R-:W-:Y:S02]  /*8280*/  LOP3.LUT P2, RZ, R7, 0x10, RZ, 0xc0, !PT ;  /* 0x0000001007ff7812 */ /* 0x000fe4000784c0ff */
[----:B------:R-:W-:Y:S01]  /*8290*/  SHF.L.U32 R164, R154, 0x3, RZ ;  /* 0x000000039aa47819 */ /* 0x000fe200000006ff */
        /* <DEDUP_REMOVED lines=34> */
.L_x_28552:
[----:B------:R-:W-:-:S07]  /*84c0*/  VIADD R113, R154, 0x80 ;  /* 0x000000809a717836 */ /* 0x000fce0000000000 */
.L_x_28423:
[----:B------:R-:W-:Y:S05]  /*84d0*/  BSYNC B0 ;  /* 0x0000000000007941 */ /* 0x000fea0003800000 */
.L_x_28422:
[----:B------:R-:W-:Y:S01]  /*84e0*/  LOP3.LUT P0, RZ, R7, 0x800, RZ, 0xc0, !PT ;  /* 0x0000080007ff7812 */ /* 0x000fe2000780c0ff */
[----:B------:R-:W-:-:S12]  /*84f0*/  BSSY B0, `(.L_x_28553) ;  /* 0x00005bc000007945 */ /* 0x000fd80003800000 */
[----:B------:R-:W-:Y:S05]  /*8500*/  @!P0 BRA `(.L_x_28554) ;  /* 0x0000005800e88947 */ /* 0x000fea0003800000 */
        /* <DEDUP_REMOVED lines=13> */
[----:B------:R3:W5:Y:S02]  /*85e0*/  @P1 LDG.E.128 R52, desc[UR6][R68.64] ;  /* 0x0000000644341981 */ /* 0x000764000c1e1d00 */
[----:B---3--:R-:W-:-:S06]  /*85f0*/  IMAD.WIDE.U32 R68, R113, 0x10, R70 ;  /* 0x0000001071447825 */ /* 0x008fcc00078e0046 */
[----:B------:R-:W5:Y:S01]  /*8600*/  LDG.E.128 R68, desc[UR6][R68.64] ;  /* 0x0000000644447981 */ /* 0x000f62000c1e1d00 */
[C---:B------:R-:W-:Y:S02]  /*8610*/  ISETP.NE.AND P2, PT, R148.reuse, 0x1, PT ;  /* 0x000000019400780c */ /* 0x040fe40003f45270 */
[----:B------:R-:W-:-:S11]  /*8620*/  IADD3 R66, R148, 0x1, RZ ;  /* 0x0000000194427810 */ /* 0x000fd60007ffe0ff */
[----:B------:R-:W-:Y:S05]  /*8630*/  @!P2 BRA `(.L_x_28556) ;  /* 0x000000000020a947 */ /* 0x000fea0003800000 */
[----:B------:R-:W-:Y:S01]  /*8640*/  ISETP.NE.AND P2, PT, R148, 0x2, PT ;  /* 0x000000029400780c */ /* 0x000fe20003f45270 */
[----:B-1----:R-:W-:-:S12]  /*8650*/  IMAD.MOV.U32 R118, RZ, RZ, R131 ;  /* 0x000000ffff767224 */ /* 0x002fd800078e0083 */
[----:B------:R-:W-:Y:S05]  /*8660*/  @!P2 BRA `(.L_x_28557) ;  /* 0x000000000018a947 */ /* 0x000fea0003800000 */
[----:B------:R-:W-:Y:S01]  /*8670*/  ISETP.NE.AND P2, PT, R148, 0x3, PT ;  /* 0x000000039400780c */ /* 0x000fe20003f45270 */
[----:B------:R-:W-:-:S12]  /*8680*/  IMAD.MOV.U32 R118, RZ, RZ, R130 ;  /* 0x000000ffff767224 */ /* 0x000fd800078e0082 */
[----:B------:R-:W-:Y:S05]  /*8690*/  @P2 BRA `(.L_x_28557) ;  /* 0x00000000000c2947 */ /* 0x000fea0003800000 */
[----:B------:R-:W-:Y:S01]  /*86a0*/  MOV R118, R152 ;  /* 0x0000009800767202 */ /* 0x000fe20000000f00 */
[----:B------:R-:W-:Y:S06]  /*86b0*/  BRA `(.L_x_28557) ;  /* 0x0000000000047947 */ /* 0x000fec0003800000 */
.L_x_28556:
[----:B-1----:R-:W-:-:S07]  /*86c0*/  IMAD.MOV.U32 R118, RZ, RZ, R150 ;  /* 0x000000ffff767224 */ /* 0x002fce00078e0096 */
.L_x_28557:
[----:B------:R-:W-:Y:S05]  /*86d0*/  BSYNC B1 ;  /* 0x0000000000017941 */ /* 0x000fea0003800000 */
.L_x_28555:
        /* <DEDUP_REMOVED lines=16> */
.L_x_28561:
[----:B------:R-:W-:Y:S05]  /*87e0*/  BSYNC B2 ;  /* 0x0000000000027941 */ /* 0x000fea0003800000 */
.L_x_28560:
[----:B------:R-:W-:Y:S01]  /*87f0*/  LOP3.LUT R66, R66, UR5, R153, 0x96, !PT ;  /* 0x0000000542427c12 */ /* 0x000fe2000f8e9699 */
[----:B0-----:R-:W-:-:S04]  /*8800*/  IMAD.HI.U32 R116, R2, -0x326172a9, RZ ;  /* 0xcd9e8d5702747827 */ /* 0x001fc800078e00ff */
        /* <DEDUP_REMOVED lines=42> */
.L_x_28559:
[----:B------:R-:W-:Y:S05]  /*8ab0*/  BSYNC B1 ;  /* 0x0000000000017941 */ /* 0x000fea0003800000 */
.L_x_28558:
[----:B0-----:R-:W0:Y:S01]  /*8ac0*/  LDC R114, c[0x0][0x294] ;  /* 0x0000a500ff727b82 */ /* 0x001e220000000800 */
[----:B------:R-:W-:Y:S01]  /*8ad0*/  HFMA2.MMA R115, -RZ, RZ, 0.1171875, 0 ;  /* 0x2f800000ff737435 */ /* 0x000fe200000001ff */
[----:B------:R-:W-:Y:S02]  /*8ae0*/  ISETP.NE.U32.AND P2, PT, R64, RZ, PT ;  /* 0x000000ff4000720c */ /* 0x000fe40003f45070 */
[----:B------:R-:W-:Y:S02]  /*8af0*/  I2FP.F32.U32 R64, R118 ;  /* 0x0000007600407245 */ /* 0x000fe40000201000 */
[----:B------:R-:W-:Y:S02]  /*8b00*/  ISETP.NE.AND.EX P2, PT, R65, RZ, PT, P2 ;  /* 0x000000ff4100720c */ /* 0x000fe40003f45320 */
[----:B------:R-:W1:Y:S01]  /*8b10*/  LDC R164, c[0x0][0x298] ;  /* 0x0000a600ffa47b82 */ /* 0x000e620000000800 */
[----:B------:R-:W-:Y:S02]  /*8b20*/  LOP3.LUT R7, R7, 0xffffffef, RZ, 0xc0, !PT ;  /* 0xffffffef07077812 */ /* 0x000fe400078ec0ff */
        /* <DEDUP_REMOVED lines=12> */
.L_x_28562:
        /* <DEDUP_REMOVED lines=12> */
.L_x_28565:
[----:B------:R-:W-:-:S07]  /*8cb0*/  IMAD.MOV.U32 R65, RZ, RZ, R150 ;  /* 0x000000ffff417224 */ /* 0x000fce00078e0096 */
.L_x_28566:
[----:B------:R-:W-:Y:S05]  /*8cc0*/  BSYNC B1 ;  /* 0x0000000000017941 */ /* 0x000fea0003800000 */
.L_x_28564:
        /* <DEDUP_REMOVED lines=16> */
.L_x_28570:
[----:B------:R-:W-:Y:S05]  /*8dd0*/  BSYNC B2 ;  /* 0x0000000000027941 */ /* 0x000fea0003800000 */
.L_x_28569:
        /* <DEDUP_REMOVED lines=44> */
.L_x_28568:
[----:B------:R-:W-:Y:S05]  /*90a0*/  BSYNC B1 ;  /* 0x0000000000017941 */ /* 0x000fea0003800000 */
.L_x_28567:
        /* <DEDUP_REMOVED lines=9> */
.L_x_28563:
        /* <DEDUP_REMOVED lines=12> */
.L_x_28572:
[----:B------:R-:W-:-:S07]  /*9200*/  IMAD.MOV.U32 R65, RZ, RZ, R150 ;  /* 0x000000ffff417224 */ /* 0x000fce00078e0096 */
.L_x_28573:
[----:B------:R-:W-:Y:S05]  /*9210*/  BSYNC B1 ;  /* 0x0000000000017941 */ /* 0x000fea0003800000 */
.L_x_28571:
        /* <DEDUP_REMOVED lines=16> */
.L_x_28577:
[----:B------:R-:W-:Y:S05]  /*9320*/  BSYNC B2 ;  /* 0x0000000000027941 */ /* 0x000fea0003800000 */
.L_x_28576:
        /* <DEDUP_REMOVED lines=44> */
.L_x_28575:
[----:B------:R-:W-:Y:S05]  /*95f0*/  BSYNC B1 ;  /* 0x0000000000017941 */ /* 0x000fea0003800000 */
.L_x_28574:
        /* <DEDUP_REMOVED lines=14> */
.L_x_28578:
        /* <DEDUP_REMOVED lines=12> */
.L_x_28581:
[----:B------:R-:W-:-:S07]  /*97a0*/  MOV R68, R150 ;  /* 0x0000009600447202 */ /* 0x000fce0000000f00 */
.L_x_28582:
[----:B------:R-:W-:Y:S05]  /*97b0*/  BSYNC B1 ;  /* 0x0000000000017941 */ /* 0x000fea0003800000 */
.L_x_28580:
        /* <DEDUP_REMOVED lines=16> */
.L_x_28586:
[----:B------:R-:W-:Y:S05]  /*98c0*/  BSYNC B2 ;  /* 0x0000000000027941 */ /* 0x000fea0003800000 */
.L_x_28585:
        /* <DEDUP_REMOVED lines=40> */
[----:B------:R-:W-:-:S05]  /*9b50*/  IMAD.WIDE.U32 R66, R118, -0x326172a9, RZ ;  /* 0xcd9e8d5776427825 */ /* 0x000fca00078e00ff */
[----:B------:R-:W-:Y:S01]  /*9b60*/  LOP3.LUT R130, R67, UR24, R130, 0x96, !PT ;  /* 0x0000001843827c12 */ /* 0x000fe2000f8e9682 */
[----:B------:R-:W-:Y:S01]  /*9b70*/  IMAD.MOV.U32 R67, RZ, RZ, RZ ;  /* 0x000000ffff437224 */ /* 0x000fe200078e00ff */
[----:B------:R-:W-:-:S07]  /*9b80*/  MOV R150, R66 ;  /* 0x0000004200967202 */ /* 0x000fce0000000f00 */
.L_x_28584:
[----:B------:R-:W-:Y:S05]  /*9b90*/  BSYNC B1 ;  /* 0x0000000000017941 */ /* 0x000fea0003800000 */
.L_x_28583:
        /* <DEDUP_REMOVED lines=9> */
.L_x_28579:
        /* <DEDUP_REMOVED lines=12> */
.L_x_28588:
[----:B------:R-:W-:-:S07]  /*9cf0*/  MOV R68, R150 ;  /* 0x0000009600447202 */ /* 0x000fce0000000f00 */
.L_x_28589:
[----:B------:R-:W-:Y:S05]  /*9d00*/  BSYNC B1 ;  /* 0x0000000000017941 */ /* 0x000fea0003800000 */
.L_x_28587:
        /* <DEDUP_REMOVED lines=16> */
.L_x_28593:
[----:B------:R-:W-:Y:S05]  /*9e10*/  BSYNC B2 ;  /* 0x0000000000027941 */ /* 0x000fea0003800000 */
.L_x_28592:
        /* <DEDUP_REMOVED lines=41> */
[----:B------:R-:W-:Y:S01]  /*a0b0*/  IMAD.MOV.U32 R117, RZ, RZ, RZ ;  /* 0x000000ffff757224 */ /* 0x000fe200078e00ff */
[----:B------:R-:W-:Y:S02]  /*a0c0*/  LOP3.LUT R130, R67, UR24, R130, 0x96, !PT ;  /* 0x0000001843827c12 */ /* 0x000fe4000f8e9682 */
[----:B------:R-:W-:-:S07]  /*a0d0*/  MOV R150, R66 ;  /* 0x0000004200967202 */ /* 0x000fce0000000f00 */
.L_x_28591:
[----:B------:R-:W-:Y:S05]  /*a0e0*/  BSYNC B1 ;  /* 0x0000000000017941 */ /* 0x000fea0003800000 */
.L_x_28590:
        /* <DEDUP_REMOVED lines=14> */
.L_x_28594:
        /* <DEDUP_REMOVED lines=12> */
.L_x_28597:
[----:B------:R-:W-:-:S07]  /*a290*/  IMAD.MOV.U32 R67, RZ, RZ, R150 ;  /* 0x000000ffff437224 */ /* 0x000fce00078e0096 */
.L_x_28598:
[----:B------:R-:W-:Y:S05]  /*a2a0*/  BSYNC B1 ;  /* 0x0000000000017941 */ /* 0x000fea0003800000 */
.L_x_28596:
        /* <DEDUP_REMOVED lines=16> */
.L_x_28602:
[----:B------:R-:W-:Y:S05]  /*a3b0*/  BSYNC B2 ;  /* 0x0000000000027941 */ /* 0x000fea0003800000 */
.L_x_28601:
        /* <DEDUP_REMOVED lines=44> */
.L_x_28600:
[----:B------:R-:W-:Y:S05]  /*a680*/  BSYNC B1 ;  /* 0x0000000000017941 */ /* 0x000fea0003800000 */
.L_x_28599:
        /* <DEDUP_REMOVED lines=9> */
.L_x_28595:
        /* <DEDUP_REMOVED lines=12> */
.L_x_28604:
[----:B------:R-:W-:-:S07]  /*a7e0*/  IMAD.MOV.U32 R67, RZ, RZ, R150 ;  /* 0x000000ffff437224 */ /* 0x000fce00078e0096 */
.L_x_28605:
[----:B------:R-:W-:Y:S05]  /*a7f0*/  BSYNC B1 ;  /* 0x0000000000017941 */ /* 0x000fea0003800000 */
.L_x_28603:
        /* <DEDUP_REMOVED lines=16> */
.L_x_28609:
[----:B------:R-:W-:Y:S05]  /*a900*/  BSYNC B2 ;  /* 0x0000000000027941 */ /* 0x000fea0003800000 */
.L_x_28608:
        /* <DEDUP_REMOVED lines=44> */
.L_x_28607:
[----:B------:R-:W-:Y:S05]  /*abd0*/  BSYNC B1 ;  /* 0x0000000000017941 */ /* 0x000fea0003800000 */
.L_x_28606:
        /* <DEDUP_REMOVED lines=14> */
.L_x_28610:
        /* <DEDUP_REMOVED lines=12> */
.L_x_28613:
[----:B------:R-:W-:-:S07]  /*ad80*/  IMAD.MOV.U32 R148, RZ, RZ, R150 ;  /* 0x000000ffff947224 */ /* 0x000fce00078e0096 */
.L_x_28614:
[----:B------:R-:W-:Y:S05]  /*ad90*/  BSYNC B1 ;  /* 0x0000000000017941 */ /* 0x000fea0003800000 */
.L_x_28612:
        /* <DEDUP_REMOVED lines=16> */
.L_x_28618:
[----:B------:R-:W-:Y:S05]  /*aea0*/  BSYNC B2 ;  /* 0x0000000000027941 */ /* 0x000fea0003800000 */
.L_x_28617:
        /* <DEDUP_REMOVED lines=44> */
.L_x_28616:
[----:B------:R-:W-:Y:S05]  /*b170*/  BSYNC B1 ;  /* 0x0000000000017941 */ /* 0x000fea0003800000 */
.L_x_28615:
        /* <DEDUP_REMOVED lines=9> */
.L_x_28611:
        /* <DEDUP_REMOVED lines=12> */
.L_x_28620:
[----:B------:R-:W-:-:S07]  /*b2d0*/  IMAD.MOV.U32 R148, RZ, RZ, R150 ;  /* 0x000000ffff947224 */ /* 0x000fce00078e0096 */
.L_x_28621:
[----:B------:R-:W-:Y:S05]  /*b2e0*/  BSYNC B1 ;  /* 0x0000000000017941 */ /* 0x000fea0003800000 */
.L_x_28619:
        /* <DEDUP_REMOVED lines=16> */
.L_x_28625:
[----:B------:R-:W-:Y:S05]  /*b3f0*/  BSYNC B2 ;  /* 0x0000000000027941 */ /* 0x000fea0003800000 */
.L_x_28624:
        /* <DEDUP_REMOVED lines=40> */
[----:B------:R-:W-:Y:S01]  /*b680*/  MOV R152, R68 ;  /* 0x0000004400987202 */ /* 0x000fe20000000f00 */
[----:B------:R-:W-:-:S04]  /*b690*/  IMAD.WIDE.U32 R68, R118, -0x326172a9, RZ ;  /* 0xcd9e8d5776447825 */ /* 0x000fc800078e00ff */
[----:B------:R-:W-:Y:S01]  /*b6a0*/  IMAD.MOV.U32 R150, RZ, RZ, R68 ;  /* 0x000000ffff967224 */ /* 0x000fe200078e0044 */
[----:B------:R-:W-:-:S07]  /*b6b0*/  LOP3.LUT R130, R69, UR24, R130, 0x96, !PT ;  /* 0x0000001845827c12 */ /* 0x000fce000f8e9682 */
.L_x_28623:
[----:B------:R-:W-:Y:S05]  /*b6c0*/  BSYNC B1 ;  /* 0x0000000000017941 */ /* 0x000fea0003800000 */
.L_x_28622:
        /* <DEDUP_REMOVED lines=14> */
.L_x_28626:
        /* <DEDUP_REMOVED lines=12> */
.L_x_28629:
[----:B------:R-:W-:-:S07]  /*b870*/  MOV R69, R150 ;  /* 0x0000009600457202 */ /* 0x000fce0000000f00 */
.L_x_28630:
[----:B------:R-:W-:Y:S05]  /*b880*/  BSYNC B1 ;  /* 0x0000000000017941 */ /* 0x000fea0003800000 */
.L_x_28628:
        /* <DEDUP_REMOVED lines=16> */
.L_x_28634:
[----:B------:R-:W-:Y:S05]  /*b990*/  BSYNC B2 ;  /* 0x0000000000027941 */ /* 0x000fea0003800000 */
.L_x_28633:
        /* <DEDUP_REMOVED lines=44> */
.L_x_28632:
[----:B------:R-:W-:Y:S05]  /*bc60*/  BSYNC B1 ;  /* 0x0000000000017941 */ /* 0x000fea0003800000 */
.L_x_28631:
        /* <DEDUP_REMOVED lines=9> */
.L_x_28627:
        /* <DEDUP_REMOVED lines=12> */
.L_x_28636:
[----:B------:R-:W-:-:S07]  /*bdc0*/  MOV R69, R150 ;  /* 0x0000009600457202 */ /* 0x000fce0000000f00 */
.L_x_28637:
[----:B------:R-:W-:Y:S05]  /*bdd0*/  BSYNC B1 ;  /* 0x0000000000017941 */ /* 0x000fea0003800000 */
.L_x_28635:
        /* <DEDUP_REMOVED lines=16> */
.L_x_28641:
[----:B------:R-:W-:Y:S05]  /*bee0*/  BSYNC B2 ;  /* 0x0000000000027941 */ /* 0x000fea0003800000 */
.L_x_28640:
        /* <DEDUP_REMOVED lines=44> */
.L_x_28639:
[----:B------:R-:W-:Y:S05]  /*c1b0*/  BSYNC B1 ;  /* 0x0000000000017941 */ /* 0x000fea0003800000 */
.L_x_28638:
        /* <DEDUP_REMOVED lines=12> */
.L_x_28642:
        /* <DEDUP_REMOVED lines=12> */
.L_x_28645:
[----:B------:R-:W-:-:S07]  /*c340*/  IMAD.MOV.U32 R70, RZ, RZ, R150 ;  /* 0x000000ffff467224 */ /* 0x000fce00078e0096 */
.L_x_28646:
[----:B------:R-:W-:Y:S05]  /*c350*/  BSYNC B1 ;  /* 0x0000000000017941 */ /* 0x000fea0003800000 */
.L_x_28644:
        /* <DEDUP_REMOVED lines=16> */
.L_x_28650:
[----:B------:R-:W-:Y:S05]  /*c460*/  BSYNC B2 ;  /* 0x0000000000027941 */ /* 0x000fea0003800000 */
.L_x_28649:
        /* <DEDUP_REMOVED lines=44> */
.L_x_28648:
[----:B------:R-:W-:Y:S05]  /*c730*/  BSYNC B1 ;  /* 0x0000000000017941 */ /* 0x000fea0003800000 */
.L_x_28647:
        /* <DEDUP_REMOVED lines=9> */
.L_x_28643:
        /* <DEDUP_REMOVED lines=12> */
.L_x_28652:
[----:B------:R-:W-:-:S07]  /*c890*/  IMAD.MOV.U32 R70, RZ, RZ, R150 ;  /* 0x000000ffff467224 */ /* 0x000fce00078e0096 */
.L_x_28653:
[----:B------:R-:W-:Y:S05]  /*c8a0*/  BSYNC B1 ;  /* 0x0000000000017941 */ /* 0x000fea0003800000 */
.L_x_28651:
        /* <DEDUP_REMOVED lines=16> */
.L_x_28657:
[----:B------:R-:W-:Y:S05]  /*c9b0*/  BSYNC B2 ;  /* 0x0000000000027941 */ /* 0x000fea0003800000 */
.L_x_28656:
        /* <DEDUP_REMOVED lines=44> */
.L_x_28655:
[----:B------:R-:W-:Y:S05]  /*cc80*/  BSYNC B1 ;  /* 0x0000000000017941 */ /* 0x000fea0003800000 */
.L_x_28654:
        /* <DEDUP_REMOVED lines=12> */
.L_x_28658:
        /* <DEDUP_REMOVED lines=12> */
.L_x_28661:
[----:B------:R-:W-:-:S07]  /*ce10*/  IMAD.MOV.U32 R148, RZ, RZ, R150 ;  /* 0x000000ffff947224 */ /* 0x000fce00078e0096 */
.L_x_28662:
[----:B------:R-:W-:Y:S05]  /*ce20*/  BSYNC B1 ;  /* 0x0000000000017941 */ /* 0x000fea0003800000 */
.L_x_28660:
        /* <DEDUP_REMOVED lines=16> */
.L_x_28666:
[----:B------:R-:W-:Y:S05]  /*cf30*/  BSYNC B2 ;  /* 0x0000000000027941 */ /* 0x000fea0003800000 */
.L_x_28665:
        /* <DEDUP_REMOVED lines=44> */
.L_x_28664:
[----:B------:R-:W-:Y:S05]  /*d200*/  BSYNC B1 ;  /* 0x0000000000017941 */ /* 0x000fea0003800000 */
.L_x_28663:
        /* <DEDUP_REMOVED lines=9> */
.L_x_28659:
        /* <DEDUP_REMOVED lines=12> */
.L_x_28668:
[----:B------:R-:W-:-:S07]  /*d360*/  IMAD.MOV.U32 R148, RZ, RZ, R150 ;  /* 0x000000ffff947224 */ /* 0x000fce00078e0096 */
.L_x_28669:
[----:B------:R-:W-:Y:S05]  /*d370*/  BSYNC B1 ;  /* 0x0000000000017941 */ /* 0x000fea0003800000 */
.L_x_28667:
        /* <DEDUP_REMOVED lines=16> */
.L_x_28673:
[----:B------:R-:W-:Y:S05]  /*d480*/  BSYNC B2 ;  /* 0x0000000000027941 */ /* 0x000fea0003800000 */
.L_x_28672:
        /* <DEDUP_REMOVED lines=44> */
.L_x_28671:
[----:B------:R-:W-:Y:S05]  /*d750*/  BSYNC B1 ;  /* 0x0000000000017941 */ /* 0x000fea0003800000 */
.L_x_28670:
        /* <DEDUP_REMOVED lines=12> */
.L_x_28674:
        /* <DEDUP_REMOVED lines=12> */
.L_x_28677:
[----:B------:R-:W-:-:S07]  /*d8e0*/  MOV R162, R150 ;  /* 0x0000009600a27202 */ /* 0x000fce0000000f00 */
.L_x_28678:
[----:B------:R-:W-:Y:S05]  /*d8f0*/  BSYNC B1 ;  /* 0x0000000000017941 */ /* 0x000fea0003800000 */
.L_x_28676:
        /* <DEDUP_REMOVED lines=16> */
.L_x_28682:
[----:B------:R-:W-:Y:S05]  /*da00*/  BSYNC B2 ;  /* 0x0000000000027941 */ /* 0x000fea0003800000 */
.L_x_28681:
        /* <DEDUP_REMOVED lines=44> */
.L_x_28680:
[----:B------:R-:W-:Y:S05]  /*dcd0*/  BSYNC B1 ;  /* 0x0000000000017941 */ /* 0x000fea0003800000 */
.L_x_28679:
        /* <DEDUP_REMOVED lines=9> */
.L_x_28675:
        /* <DEDUP_REMOVED lines=51> */
.L_x_28683:
[----:B------:R-:W-:-:S07]  /*e0a0*/  VIADD R113, R113, 0x80 ;  /* 0x0000008071717836 */ /* 0x000fce0000000000 */
.L_x_28554:
[----:B------:R-:W-:Y:S05]  /*e0b0*/  BSYNC B0 ;  /* 0x0000000000007941 */ /* 0x000fea0003800000 */
.L_x_28553:
        /* <DEDUP_REMOVED lines=19> */
[C---:B------:R-:W-:Y:S01]  /*e1f0*/  ISETP.NE.AND P2, PT, R148.reuse, 0x1, PT ;  /* 0x000000019400780c */ /* 0x040fe20003f45270 */
[----:B------:R-:W-:-:S12]  /*e200*/  VIADD R74, R148, 0x1 ;  /* 0x00000001944a7836 */ /* 0x000fd80000000000 */
[----:B------:R-:W-:Y:S05]  /*e210*/  @!P2 BRA `(.L_x_28687) ;  /* 0x000000000020a947 */ /* 0x000fea0003800000 */
[----:B------:R-:W-:Y:S02]  /*e220*/  ISETP.NE.AND P2, PT, R148, 0x2, PT ;  /* 0x000000029400780c */ /* 0x000fe40003f45270 */
[----:B-1----:R-:W-:-:S11]  /*e230*/  MOV R118, R131 ;  /* 0x0000008300767202 */ /* 0x002fd60000000f00 */
[----:B------:R-:W-:Y:S05]  /*e240*/  @!P2 BRA `(.L_x_28688) ;  /* 0x000000000018a947 */ /* 0x000fea0003800000 */
[----:B------:R-:W-:Y:S01]  /*e250*/  ISETP.NE.AND P2, PT, R148, 0x3, PT ;  /* 0x000000039400780c */ /* 0x000fe20003f45270 */
[----:B------:R-:W-:-:S12]  /*e260*/  IMAD.MOV.U32 R118, RZ, RZ, R130 ;  /* 0x000000ffff767224 */ /* 0x000fd800078e0082 */
[----:B------:R-:W-:Y:S05]  /*e270*/  @P2 BRA `(.L_x_28688) ;  /* 0x00000000000c2947 */ /* 0x000fea0003800000 */
[----:B------:R-:W-:Y:S01]  /*e280*/  IMAD.MOV.U32 R118, RZ, RZ, R152 ;  /* 0x000000ffff767224 */ /* 0x000fe200078e0098 */
[----:B------:R-:W-:Y:S06]  /*e290*/  BRA `(.L_x_28688) ;  /* 0x0000000000047947 */ /* 0x000fec0003800000 */
.L_x_28687:
[----:B-1----:R-:W-:-:S07]  /*e2a0*/  MOV R118, R150 ;  /* 0x0000009600767202 */ /* 0x002fce0000000f00 */
.L_x_28688:
[----:B------:R-:W-:Y:S05]  /*e2b0*/  BSYNC B1 ;  /* 0x0000000000017941 */ /* 0x000fea0003800000 */
.L_x_28686:
        /* <DEDUP_REMOVED lines=16> */
.L_x_28692:
[----:B------:R-:W-:Y:S05]  /*e3c0*/  BSYNC B2 ;  /* 0x0000000000027941 */ /* 0x000fea0003800000 */
.L_x_28691:
        /* <DEDUP_REMOVED lines=40> */
[----:B------:R-:W-:-:S03]  /*e650*/  IMAD.WIDE.U32 R74, R116, -0x326172a9, RZ ;  /* 0xcd9e8d57744a7825 */ /* 0x000fc600078e00ff */
[----:B------:R-:W-:Y:S01]  /*e660*/  MOV R150, R74 ;  /* 0x0000004a00967202 */ /* 0x000fe20000000f00 */
[----:B------:R-:W-:Y:S01]  /*e670*/  IMAD.MOV.U32 R74, RZ, RZ, RZ ;  /* 0x000000ffff4a7224 */ /* 0x000fe200078e00ff */
[----:B------:R-:W-:-:S07]  /*e680*/  LOP3.LUT R130, R75, UR24, R130, 0x96, !PT ;  /* 0x000000184b827c12 */ /* 0x000fce000f8e9682 */
.L_x_28690:
[----:B------:R-:W-:Y:S05]  /*e690*/  BSYNC B1 ;  /* 0x0000000000017941 */ /* 0x000fea0003800000 */
.L_x_28689:
[----:B0-----:R-:W0:Y:S01]  /*e6a0*/  LDC R114, c[0x0][0x294] ;  /* 0x0000a500ff727b82 */ /* 0x001e220000000800 */
        /* <DEDUP_REMOVED lines=18> */
.L_x_28693:
        /* <DEDUP_REMOVED lines=12> */
.L_x_28696:
[----:B------:R-:W-:-:S07]  /*e890*/  MOV R73, R150 ;  /* 0x0000009600497202 */ /* 0x000fce0000000f00 */
.L_x_28697:
[----:B------:R-:W-:Y:S05]  /*e8a0*/  BSYNC B1 ;  /* 0x0000000000017941 */ /* 0x000fea0003800000 */
.L_x_28695:
        /* <DEDUP_REMOVED lines=16> */
.L_x_28701:
[----:B------:R-:W-:Y:S05]  /*e9b0*/  BSYNC B2 ;  /* 0x0000000000027941 */ /* 0x000fea0003800000 */
.L_x_28700:
        /* <DEDUP_REMOVED lines=44> */
.L_x_28699:
[----:B------:R-:W-:Y:S05]  /*ec80*/  BSYNC B1 ;  /* 0x0000000000017941 */ /* 0x000fea0003800000 */
.L_x_28698:
        /* <DEDUP_REMOVED lines=9> */
.L_x_28694:
        /* <DEDUP_REMOVED lines=12> */
.L_x_28703:
[----:B------:R-:W-:-:S07]  /*ede0*/  MOV R73, R150 ;  /* 0x0000009600497202 */ /* 0x000fce0000000f00 */
.L_x_28704:
[----:B------:R-:W-:Y:S05]  /*edf0*/  BSYNC B1 ;  /* 0x0000000000017941 */ /* 0x000fea0003800000 */
.L_x_28702:
        /* <DEDUP_REMOVED lines=16> */
.L_x_28708:
[----:B------:R-:W-:Y:S05]  /*ef00*/  BSYNC B2 ;  /* 0x0000000000027941 */ /* 0x000fea0003800000 */
.L_x_28707:
        /* <DEDUP_REMOVED lines=44> */
.L_x_28706:
[----:B------:R-:W-:Y:S05]  /*f1d0*/  BSYNC B1 ;  /* 0x0000000000017941 */ /* 0x000fea0003800000 */
.L_x_28705:
        /* <DEDUP_REMOVED lines=14> */
.L_x_28709:
        /* <DEDUP_REMOVED lines=12> */
.L_x_28712:
[----:B------:R-:W-:-:S07]  /*f380*/  IMAD.MOV.U32 R76, RZ, RZ, R150 ;  /* 0x000000ffff4c7224 */ /* 0x000fce00078e0096 */
.L_x_28713:
[----:B------:R-:W-:Y:S05]  /*f390*/  BSYNC B1 ;  /* 0x0000000000017941 */ /* 0x000fea0003800000 */
.L_x_28711:
        /* <DEDUP_REMOVED lines=16> */
.L_x_28717:
[----:B------:R-:W-:Y:S05]  /*f4a0*/  BSYNC B2 ;  /* 0x0000000000027941 */ /* 0x000fea0003800000 */
.L_x_28716:
        /* <DEDUP_REMOVED lines=44> */
.L_x_28715:
[----:B------:R-:W-:Y:S05]  /*f770*/  BSYNC B1 ;  /* 0x0000000000017941 */ /* 0x000fea0003800000 */
.L_x_28714:
        /* <DEDUP_REMOVED lines=9> */
.L_x_28710:
        /* <DEDUP_REMOVED lines=12> */
.L_x_28719:
[----:B------:R-:W-:-:S07]  /*f8d0*/  IMAD.MOV.U32 R76, RZ, RZ, R150 ;  /* 0x000000ffff4c7224 */ /* 0x000fce00078e0096 */
.L_x_28720:
[----:B------:R-:W-:Y:S05]  /*f8e0*/  BSYNC B1 ;  /* 0x0000000000017941 */ /* 0x000fea0003800000 */
.L_x_28718:
        /* <DEDUP_REMOVED lines=16> */
.L_x_28724:
[----:B------:R-:W-:Y:S05]  /*f9f0*/  BSYNC B2 ;  /* 0x0000000000027941 */ /* 0x000fea0003800000 */
.L_x_28723:
        /* <DEDUP_REMOVED lines=40> */
[----:B------:R-:W-:Y:S01]  /*fc80*/  LOP3.LUT R131, R75, UR37, R116, 0x96, !PT ;  /* 0x000000254b837c12 */ /* 0x000fe2000f8e9674 */
[----:B------:R-:W-:-:S04]  /*fc90*/  IMAD.WIDE.U32 R74, R118, -0x326172a9, RZ ;  /* 0xcd9e8d57764a7825 */ /* 0x000fc800078e00ff */
[----:B------:R-:W-:Y:S01]  /*fca0*/  IMAD.MOV.U32 R150, RZ, RZ, R74 ;  /* 0x000000ffff967224 */ /* 0x000fe200078e004a */
[----:B------:R-:W-:-:S07]  /*fcb0*/  LOP3.LUT R130, R75, UR24, R130, 0x96, !PT ;  /* 0x000000184b827c12 */ /* 0x000fce000f8e9682 */
.L_x_28722:
[----:B------:R-:W-:Y:S05]  /*fcc0*/  BSYNC B1 ;  /* 0x0000000000017941 */ /* 0x000fea0003800000 */
.L_x_28721:
        /* <DEDUP_REMOVED lines=14> */
.L_x_28725:
        /* <DEDUP_REMOVED lines=12> */
.L_x_28728:
[----:B------:R-:W-:-:S07]  /*fe70*/  IMAD.MOV.U32 R75, RZ, RZ, R150 ;  /* 0x000000ffff4b7224 */ /* 0x000fce00078e0096 */
.L_x_28729:
[----:B------:R-:W-:Y:S05]  /*fe80*/  BSYNC B1 ;  /* 0x0000000000017941 */ /* 0x000fea0003800000 */
.L_x_28727:
        /* <DEDUP_REMOVED lines=16> */
.L_x_28733:
[----:B------:R-:W-:Y:S05]  /*ff90*/  BSYNC B2 ;  /* 0x0000000000027941 */ /* 0x000fea0003800000 */
.L_x_28732:
        /* <DEDUP_REMOVED lines=44> */
.L_x_28731:
[----:B------:R-:W-:Y:S05]  /*10260*/  BSYNC B1 ;  /* 0x0000000000017941 */ /* 0x000fea0003800000 */
.L_x_28730:
        /* <DEDUP_REMOVED lines=9> */
.L_x_28726:
        /* <DEDUP_REMOVED lines=12> */
.L_x_28735:
[----:B------:R-:W-:-:S07]  /*103c0*/  IMAD.MOV.U32 R75, RZ, RZ, R150 ;  /* 0x000000ffff4b7224 */ /* 0x000fce00078e0096 */
.L_x_28736:
[----:B------:R-:W-:Y:S05]  /*103d0*/  BSYNC B1 ;  /* 0x0000000000017941 */ /* 0x000fea0003800000 */
.L_x_28734:
        /* <DEDUP_REMOVED lines=16> */
.L_x_28740:
[----:B------:R-:W-:Y:S05]  /*104e0*/  BSYNC B2 ;  /* 0x0000000000027941 */ /* 0x000fea0003800000 */
.L_x_28739:
        /* <DEDUP_REMOVED lines=44> */
.L_x_28738:
[----:B------:R-:W-:Y:S05]  /*107b0*/  BSYNC B1 ;  /* 0x0000000000017941 */ /* 0x000fea0003800000 */
.L_x_28737:
        /* <DEDUP_REMOVED lines=14> */
.L_x_28741:
        /* <DEDUP_REMOVED lines=12> */
.L_x_28744:
[----:B------:R-:W-:-:S07]  /*10960*/  MOV R148, R150 ;  /* 0x0000009600947202 */ /* 0x000fce0000000f00 */
.L_x_28745:
[----:B------:R-:W-:Y:S05]  /*10970*/  BSYNC B1 ;  /* 0x0000000000017941 */ /* 0x000fea0003800000 */
.L_x_28743:
        /* <DEDUP_REMOVED lines=16> */
.L_x_28749:
[----:B------:R-:W-:Y:S05]  /*10a80*/  BSYNC B2 ;  /* 0x0000000000027941 */ /* 0x000fea0003800000 */
.L_x_28748:
        /* <DEDUP_REMOVED lines=44> */
.L_x_28747:
[----:B------:R-:W-:Y:S05]  /*10d50*/  BSYNC B1 ;  /* 0x0000000000017941 */ /* 0x000fea0003800000 */
.L_x_28746:
        /* <DEDUP_REMOVED lines=9> */
.L_x_28742:
        /* <DEDUP_REMOVED lines=12> */
.L_x_28751:
[----:B------:R-:W-:-:S07]  /*10eb0*/  MOV R148, R150 ;  /* 0x0000009600947202 */ /* 0x000fce0000000f00 */
.L_x_28752:
[----:B------:R-:W-:Y:S05]  /*10ec0*/  BSYNC B1 ;  /* 0x0000000000017941 */ /* 0x000fea0003800000 */
.L_x_28750:
        /* <DEDUP_REMOVED lines=16> */
.L_x_28756:
[----:B------:R-:W-:Y:S05]  /*10fd0*/  BSYNC B2 ;  /* 0x0000000000027941 */ /* 0x000fea0003800000 */
.L_x_28755:
        /* <DEDUP_REMOVED lines=44> */
.L_x_28754:
[----:B------:R-:W-:Y:S05]  /*112a0*/  BSYNC B1 ;  /* 0x0000000000017941 */ /* 0x000fea0003800000 */
.L_x_28753:
        /* <DEDUP_REMOVED lines=14> */
.L_x_28757:
        /* <DEDUP_REMOVED lines=12> */
.L_x_28760:
[----:B------:R-:W-:-:S07]  /*11450*/  IMAD.MOV.U32 R77, RZ, RZ, R150 ;  /* 0x000000ffff4d7224 */ /* 0x000fce00078e0096 */
.L_x_28761:
[----:B------:R-:W-:Y:S05]  /*11460*/  BSYNC B1 ;  /* 0x0000000000017941 */ /* 0x000fea0003800000 */
.L_x_28759:
        /* <DEDUP_REMOVED lines=16> */
.L_x_28765:
[----:B------:R-:W-:Y:S05]  /*11570*/  BSYNC B2 ;  /* 0x0000000000027941 */ /* 0x000fea0003800000 */
.L_x_28764:
        /* <DEDUP_REMOVED lines=44> */
.L_x_28763:
[----:B------:R-:W-:Y:S05]  /*11840*/  BSYNC B1 ;  /* 0x0000000000017941 */ /* 0x000fea0003800000 */
.L_x_28762:
        /* <DEDUP_REMOVED lines=9> */
.L_x_28758:
        /* <DEDUP_REMOVED lines=12> */
.L_x_28767:
[----:B------:R-:W-:-:S07]  /*119a0*/  IMAD.MOV.U32 R77, RZ, RZ, R150 ;  /* 0x000000ffff4d7224 */ /* 0x000fce00078e0096 */
.L_x_28768:
[----:B------:R-:W-:Y:S05]  /*119b0*/  BSYNC B1 ;  /* 0x0000000000017941 */ /* 0x000fea0003800000 */
.L_x_28766:
        /* <DEDUP_REMOVED lines=16> */
.L_x_28772:
[----:B------:R-:W-:Y:S05]  /*11ac0*/  BSYNC B2 ;  /* 0x0000000000027941 */ /* 0x000fea0003800000 */
.L_x_28771:
        /* <DEDUP_REMOVED lines=44> */
.L_x_28770:
[----:B------:R-:W-:Y:S05]  /*11d90*/  BSYNC B1 ;  /* 0x0000000000017941 */ /* 0x000fea0003800000 */
.L_x_28769:
        /* <DEDUP_REMOVED lines=12> */
.L_x_28773:
        /* <DEDUP_REMOVED lines=12> */
.L_x_28776:
[----:B------:R-:W-:-:S07]  /*11f20*/  IMAD.MOV.U32 R78, RZ, RZ, R150 ;  /* 0x000000ffff4e7224 */ /* 0x000fce00078e0096 */
.L_x_28777:
[----:B------:R-:W-:Y:S05]  /*11f30*/  BSYNC B1 ;  /* 0x0000000000017941 */ /* 0x000fea0003800000 */
.L_x_28775:
        /* <DEDUP_REMOVED lines=16> */
.L_x_28781:
[----:B------:R-:W-:Y:S05]  /*12040*/  BSYNC B2 ;  /* 0x0000000000027941 */ /* 0x000fea0003800000 */
.L_x_28780:
        /* <DEDUP_REMOVED lines=44> */
.L_x_28779:
[----:B------:R-:W-:Y:S05]  /*12310*/  BSYNC B1 ;  /* 0x0000000000017941 */ /* 0x000fea0003800000 */
.L_x_28778:
        /* <DEDUP_REMOVED lines=9> */
.L_x_28774:
        /* <DEDUP_REMOVED lines=12> */
.L_x_28783:
[----:B------:R-:W-:-:S07]  /*12470*/  IMAD.MOV.U32 R78, RZ, RZ, R150 ;  /* 0x000000ffff4e7224 */ /* 0x000fce00078e0096 */
.L_x_28784:
[----:B------:R-:W-:Y:S05]  /*12480*/  BSYNC B1 ;  /* 0x0000000000017941 */ /* 0x000fea0003800000 */
.L_x_28782:
        /* <DEDUP_REMOVED lines=16> */
.L_x_28788:
[----:B------:R-:W-:Y:S05]  /*12590*/  BSYNC B2 ;  /* 0x0000000000027941 */ /* 0x000fea0003800000 */
.L_x_28787:
        /* <DEDUP_REMOVED lines=44> */
.L_x_28786:
[----:B------:R-:W-:Y:S05]  /*12860*/  BSYNC B1 ;  /* 0x0000000000017941 */ /* 0x000fea0003800000 */
.L_x_28785:
        /* <DEDUP_REMOVED lines=12> */
.L_x_28789:
        /* <DEDUP_REMOVED lines=12> */
.L_x_28792:
[----:B------:R-:W-:-:S07]  /*129f0*/  MOV R148, R150 ;  /* 0x0000009600947202 */ /* 0x000fce0000000f00 */
.L_x_28793:
[----:B------:R-:W-:Y:S05]  /*12a00*/  BSYNC B1 ;  /* 0x0000000000017941 */ /* 0x000fea0003800000 */
.L_x_28791:
        /* <DEDUP_REMOVED lines=16> */
.L_x_28797:
[----:B------:R-:W-:Y:S05]  /*12b10*/  BSYNC B2 ;  /* 0x0000000000027941 */ /* 0x000fea0003800000 */
.L_x_28796:
        /* <DEDUP_REMOVED lines=44> */
.L_x_28795:
[----:B------:R-:W-:Y:S05]  /*12de0*/  BSYNC B1 ;  /* 0x0000000000017941 */ /* 0x000fea0003800000 */
.L_x_28794:
        /* <DEDUP_REMOVED lines=9> */
.L_x_28790:
        /* <DEDUP_REMOVED lines=12> */
.L_x_28799:
[----:B------:R-:W-:-:S07]  /*12f40*/  MOV R148, R150 ;  /* 0x0000009600947202 */ /* 0x000fce0000000f00 */
.L_x_28800:
[----:B------:R-:W-:Y:S05]  /*12f50*/  BSYNC B1 ;  /* 0x0000000000017941 */ /* 0x000fea0003800000 */
.L_x_28798:
        /* <DEDUP_REMOVED lines=16> */
.L_x_28804:
[----:B------:R-:W-:Y:S05]  /*13060*/  BSYNC B2 ;  /* 0x0000000000027941 */ /* 0x000fea0003800000 */
.L_x_28803:
        /* <DEDUP_REMOVED lines=44> */
.L_x_28802:
[----:B------:R-:W-:Y:S05]  /*13330*/  BSYNC B1 ;  /* 0x0000000000017941 */ /* 0x000fea0003800000 */
.L_x_28801:
        /* <DEDUP_REMOVED lines=12> */
.L_x_28805:
        /* <DEDUP_REMOVED lines=12> */
.L_x_28808:
[----:B------:R-:W-:-:S07]  /*134c0*/  IMAD.MOV.U32 R162, RZ, RZ, R150 ;  /* 0x000000ffffa27224 */ /* 0x000fce00078e0096 */
.L_x_28809:
[----:B------:R-:W-:Y:S05]  /*134d0*/  BSYNC B1 ;  /* 0x0000000000017941 */ /* 0x000fea0003800000 */
.L_x_28807:
        /* <DEDUP_REMOVED lines=16> */
.L_x_28813:
[----:B------:R-:W-:Y:S05]  /*135e0*/  BSYNC B2 ;  /* 0x0000000000027941 */ /* 0x000fea0003800000 */
.L_x_28812:
        /* <DEDUP_REMOVED lines=44> */
.L_x_28811:
[----:B------:R-:W-:Y:S05]  /*138b0*/  BSYNC B1 ;  /* 0x0000000000017941 */ /* 0x000fea0003800000 */
.L_x_28810:
        /* <DEDUP_REMOVED lines=9> */
.L_x_28806:
        /* <DEDUP_REMOVED lines=51> */
.L_x_28814:
[----:B------:R-:W-:-:S07]  /*13c80*/  IADD3 R113, R113, 0x80, RZ ;  /* 0x0000008071717810 */ /* 0x000fce0007ffe0ff */
.L_x_28685:
[----:B------:R-:W-:Y:S05]  /*13c90*/  BSYNC B0 ;  /* 0x0000000000007941 */ /* 0x000fea0003800000 */
.L_x_28684:
        /* <DEDUP_REMOVED lines=30> */
.L_x_28818:
[----:B-1----:R-:W-:-:S07]  /*13e80*/  IMAD.MOV.U32 R118, RZ, RZ, R150 ;  /* 0x000000ffff767224 */ /* 0x002fce00078e0096 */
.L_x_28819:
[----:B------:R-:W-:Y:S05]  /*13e90*/  BSYNC B1 ;  /* 0x0000000000017941 */ /* 0x000fea0003800000 */
.L_x_28817:
        /* <DEDUP_REMOVED lines=16> */
.L_x_28823:
[----:B------:R-:W-:Y:S05]  /*13fa0*/  BSYNC B2 ;  /* 0x0000000000027941 */ /* 0x000fea0003800000 */
.L_x_28822:
        /* <DEDUP_REMOVED lines=44> */
.L_x_28821:
[----:B------:R-:W-:Y:S05]  /*14270*/  BSYNC B1 ;  /* 0x0000000000017941 */ /* 0x000fea0003800000 */
.L_x_28820:
        /* <DEDUP_REMOVED lines=19> */
.L_x_28824:
        /* <DEDUP_REMOVED lines=12> */
.L_x_28827:
[----:B------:R-:W-:-:S07]  /*14470*/  IMAD.MOV.U32 R81, RZ, RZ, R150 ;  /* 0x000000ffff517224 */ /* 0x000fce00078e0096 */
.L_x_28828:
[----:B------:R-:W-:Y:S05]  /*14480*/  BSYNC B1 ;  /* 0x0000000000017941 */ /* 0x000fea0003800000 */
.L_x_28826:
        /* <DEDUP_REMOVED lines=16> */
.L_x_28832:
[----:B------:R-:W-:Y:S05]  /*14590*/  BSYNC B2 ;  /* 0x0000000000027941 */ /* 0x000fea0003800000 */
.L_x_28831:
        /* <DEDUP_REMOVED lines=44> */
.L_x_28830:
[----:B------:R-:W-:Y:S05]  /*14860*/  BSYNC B1 ;  /* 0x0000000000017941 */ /* 0x000fea0003800000 */
.L_x_28829:
        /* <DEDUP_REMOVED lines=9> */
.L_x_28825:
        /* <DEDUP_REMOVED lines=12> */
.L_x_28834:
[----:B------:R-:W-:-:S07]  /*149c0*/  IMAD.MOV.U32 R81, RZ, RZ, R150 ;  /* 0x000000ffff517224 */ /* 0x000fce00078e0096 */
.L_x_28835:
[----:B------:R-:W-:Y:S05]  /*149d0*/  BSYNC B1 ;  /* 0x0000000000017941 */ /* 0x000fea0003800000 */
.L_x_28833:
        /* <DEDUP_REMOVED lines=16> */
.L_x_28839:
[----:B------:R-:W-:Y:S05]  /*14ae0*/  BSYNC B2 ;  /* 0x0000000000027941 */ /* 0x000fea0003800000 */
.L_x_28838:
        /* <DEDUP_REMOVED lines=44> */
.L_x_28837:
[----:B------:R-:W-:Y:S05]  /*14db0*/  BSYNC B1 ;  /* 0x0000000000017941 */ /* 0x000fea0003800000 */
.L_x_28836:
        /* <DEDUP_REMOVED lines=14> */
.L_x_28840:
        /* <DEDUP_REMOVED lines=12> */
.L_x_28843:
[----:B------:R-:W-:-:S07]  /*14f60*/  IMAD.MOV.U32 R84, RZ, RZ, R150 ;  /* 0x000000ffff547224 */ /* 0x000fce00078e0096 */
.L_x_28844:
[----:B------:R-:W-:Y:S05]  /*14f70*/  BSYNC B1 ;  /* 0x0000000000017941 */ /* 0x000fea0003800000 */
.L_x_28842:
        /* <DEDUP_REMOVED lines=16> */
.L_x_28848:
[----:B------:R-:W-:Y:S05]  /*15080*/  BSYNC B2 ;  /* 0x0000000000027941 */ /* 0x000fea0003800000 */
.L_x_28847:
        /* <DEDUP_REMOVED lines=44> */
.L_x_28846:
[----:B------:R-:W-:Y:S05]  /*15350*/  BSYNC B1 ;  /* 0x0000000000017941 */ /* 0x000fea0003800000 */
.L_x_28845:
        /* <DEDUP_REMOVED lines=9> */
.L_x_28841:
        /* <DEDUP_REMOVED lines=12> */
.L_x_28850:
[----:B------:R-:W-:-:S07]  /*154b0*/  MOV R84, R150 ;  /* 0x0000009600547202 */ /* 0x000fce0000000f00 */
.L_x_28851:
[----:B------:R-:W-:Y:S05]  /*154c0*/  BSYNC B1 ;  /* 0x0000000000017941 */ /* 0x000fea0003800000 */
.L_x_28849:
        /* <DEDUP_REMOVED lines=16> */
.L_x_28855:
[----:B------:R-:W-:Y:S05]  /*155d0*/  BSYNC B2 ;  /* 0x0000000000027941 */ /* 0x000fea0003800000 */
.L_x_28854:
        /* <DEDUP_REMOVED lines=39> */
[----:B------:R-:W-:Y:S02]  /*15850*/  LOP3.LUT R131, R83, UR37, R116, 0x96, !PT ;  /* 0x0000002553837c12 */ /* 0x000fe4000f8e9674 */
[----:B------:R-:W-:Y:S01]  /*15860*/  MOV R152, R82 ;  /* 0x0000005200987202 */ /* 0x000fe20000000f00 */
[----:B------:R-:W-:-:S04]  /*15870*/  IMAD.WIDE.U32 R82, R118, -0x326172a9, RZ ;  /* 0xcd9e8d5776527825 */ /* 0x000fc800078e00ff */
[----:B------:R-:W-:Y:S01]  /*15880*/  IMAD.MOV.U32 R150, RZ, RZ, R82 ;  /* 0x000000ffff967224 */ /* 0x000fe200078e0052 */
[----:B------:R-:W-:-:S07]  /*15890*/  LOP3.LUT R130, R83, UR24, R130, 0x96, !PT ;  /* 0x0000001853827c12 */ /* 0x000fce000f8e9682 */
.L_x_28853:
[----:B------:R-:W-:Y:S05]  /*158a0*/  BSYNC B1 ;  /* 0x0000000000017941 */ /* 0x000fea0003800000 */
.L_x_28852:
        /* <DEDUP_REMOVED lines=14> */
.L_x_28856:
        /* <DEDUP_REMOVED lines=12> */
.L_x_28859:
[----:B------:R-:W-:-:S07]  /*15a50*/  IMAD.MOV.U32 R83, RZ, RZ, R150 ;  /* 0x000000ffff537224 */ /* 0x000fce00078e0096 */
.L_x_28860:
[----:B------:R-:W-:Y:S05]  /*15a60*/  BSYNC B1 ;  /* 0x0000000000017941 */ /* 0x000fea0003800000 */
.L_x_28858:
        /* <DEDUP_REMOVED lines=16> */
.L_x_28864:
[----:B------:R-:W-:Y:S05]  /*15b70*/  BSYNC B2 ;  /* 0x0000000000027941 */ /* 0x000fea0003800000 */
.L_x_28863:
        /* <DEDUP_REMOVED lines=44> */
.L_x_28862:
[----:B------:R-:W-:Y:S05]  /*15e40*/  BSYNC B1 ;  /* 0x0000000000017941 */ /* 0x000fea0003800000 */
.L_x_28861:
        /* <DEDUP_REMOVED lines=9> */
.L_x_28857:
        /* <DEDUP_REMOVED lines=12> */
.L_x_28866:
[----:B------:R-:W-:-:S07]  /*15fa0*/  MOV R83, R150 ;  /* 0x0000009600537202 */ /* 0x000fce0000000f00 */
.L_x_28867:
[----:B------:R-:W-:Y:S05]  /*15fb0*/  BSYNC B1 ;  /* 0x0000000000017941 */ /* 0x000fea0003800000 */
.L_x_28865:
        /* <DEDUP_REMOVED lines=16> */
.L_x_28871:
[----:B------:R-:W-:Y:S05]  /*160c0*/  BSYNC B2 ;  /* 0x0000000000027941 */ /* 0x000fea0003800000 */
.L_x_28870:
        /* <DEDUP_REMOVED lines=40> */
[----:B------:R-:W-:Y:S01]  /*16350*/  IMAD.WIDE.U32 R116, R84, -0x326172a9, RZ ;  /* 0xcd9e8d5754747825 */ /* 0x000fe200078e00ff */
[----:B------:R-:W-:-:S03]  /*16360*/  HFMA2.MMA R84, -RZ, RZ, 0, 0 ;  /* 0x00000000ff547435 */ /* 0x000fc600000001ff */
[----:B------:R-:W-:Y:S01]  /*16370*/  IMAD.MOV.U32 R150, RZ, RZ, R116 ;  /* 0x000000ffff967224 */ /* 0x000fe200078e0074 */
[----:B------:R-:W-:-:S07]  /*16380*/  LOP3.LUT R130, R117, UR24, R130, 0x96, !PT ;  /* 0x0000001875827c12 */ /* 0x000fce000f8e9682 */
.L_x_28869:
[----:B------:R-:W-:Y:S05]  /*16390*/  BSYNC B1 ;  /* 0x0000000000017941 */ /* 0x000fea0003800000 */
.L_x_28868:
        /* <DEDUP_REMOVED lines=14> */
.L_x_28872:
        /* <DEDUP_REMOVED lines=12> */
.L_x_28875:
[----:B------:R-:W-:-:S07]  /*16540*/  IMAD.MOV.U32 R148, RZ, RZ, R150 ;  /* 0x000000ffff947224 */ /* 0x000fce00078e0096 */
.L_x_28876:
[----:B------:R-:W-:Y:S05]  /*16550*/  BSYNC B1 ;  /* 0x0000000000017941 */ /* 0x000fea0003800000 */
.L_x_28874:
        /* <DEDUP_REMOVED lines=16> */
.L_x_28880:
[----:B------:R-:W-:Y:S05]  /*16660*/  BSYNC B2 ;  /* 0x0000000000027941 */ /* 0x000fea0003800000 */
.L_x_28879:
        /* <DEDUP_REMOVED lines=44> */
.L_x_28878:
[----:B------:R-:W-:Y:S05]  /*16930*/  BSYNC B1 ;  /* 0x0000000000017941 */ /* 0x000fea0003800000 */
.L_x_28877:
        /* <DEDUP_REMOVED lines=9> */
.L_x_28873:
        /* <DEDUP_REMOVED lines=12> */
.L_x_28882:
[----:B------:R-:W-:-:S07]  /*16a90*/  MOV R148, R150 ;  /* 0x0000009600947202 */ /* 0x000fce0000000f00 */
.L_x_28883:
[----:B------:R-:W-:Y:S05]  /*16aa0*/  BSYNC B1 ;  /* 0x0000000000017941 */ /* 0x000fea0003800000 */
.L_x_28881:
        /* <DEDUP_REMOVED lines=16> */
.L_x_28887:
[----:B------:R-:W-:Y:S05]  /*16bb0*/  BSYNC B2 ;  /* 0x0000000000027941 */ /* 0x000fea0003800000 */
.L_x_28886:
        /* <DEDUP_REMOVED lines=39> */
[----:B------:R-:W-:Y:S01]  /*16e30*/  HFMA2.MMA R116, -RZ, RZ, 0, 0 ;  /* 0x00000000ff747435 */ /* 0x000fe200000001ff */
[----:B------:R-:W-:Y:S01]  /*16e40*/  MOV R152, R84 ;  /* 0x0000005400987202 */ /* 0x000fe20000000f00 */
[----:B------:R-:W-:-:S04]  /*16e50*/  IMAD.WIDE.U32 R84, R118, -0x326172a9, RZ ;  /* 0xcd9e8d5776547825 */ /* 0x000fc800078e00ff */
[----:B------:R-:W-:Y:S01]  /*16e60*/  IMAD.MOV.U32 R150, RZ, RZ, R84 ;  /* 0x000000ffff967224 */ /* 0x000fe200078e0054 */
[----:B------:R-:W-:-:S07]  /*16e70*/  LOP3.LUT R130, R85, UR24, R130, 0x96, !PT ;  /* 0x0000001855827c12 */ /* 0x000fce000f8e9682 */
.L_x_28885:
[----:B------:R-:W-:Y:S05]  /*16e80*/  BSYNC B1 ;  /* 0x0000000000017941 */ /* 0x000fea0003800000 */
.L_x_28884:
        /* <DEDUP_REMOVED lines=14> */
.L_x_28888:
        /* <DEDUP_REMOVED lines=12> */
.L_x_28891:
[----:B------:R-:W-:-:S07]  /*17030*/  IMAD.MOV.U32 R85, RZ, RZ, R150 ;  /* 0x000000ffff557224 */ /* 0x000fce00078e0096 */
.L_x_28892:
[----:B------:R-:W-:Y:S05]  /*17040*/  BSYNC B1 ;  /* 0x0000000000017941 */ /* 0x000fea0003800000 */
.L_x_28890:
        /* <DEDUP_REMOVED lines=16> */
.L_x_28896:
[----:B------:R-:W-:Y:S05]  /*17150*/  BSYNC B2 ;  /* 0x0000000000027941 */ /* 0x000fea0003800000 */
.L_x_28895:
        /* <DEDUP_REMOVED lines=44> */
.L_x_28894:
[----:B------:R-:W-:Y:S05]  /*17420*/  BSYNC B1 ;  /* 0x0000000000017941 */ /* 0x000fea0003800000 */
.L_x_28893:
        /* <DEDUP_REMOVED lines=9> */
.L_x_28889:
        /* <DEDUP_REMOVED lines=12> */
.L_x_28898:
[----:B------:R-:W-:-:S07]  /*17580*/  MOV R85, R150 ;  /* 0x0000009600557202 */ /* 0x000fce0000000f00 */
.L_x_28899:
[----:B------:R-:W-:Y:S05]  /*17590*/  BSYNC B1 ;  /* 0x0000000000017941 */ /* 0x000fea0003800000 */
.L_x_28897:
        /* <DEDUP_REMOVED lines=16> */
.L_x_28903:
[----:B------:R-:W-:Y:S05]  /*176a0*/  BSYNC B2 ;  /* 0x0000000000027941 */ /* 0x000fea0003800000 */
.L_x_28902:
        /* <DEDUP_REMOVED lines=44> */
.L_x_28901:
[----:B------:R-:W-:Y:S05]  /*17970*/  BSYNC B1 ;  /* 0x0000000000017941 */ /* 0x000fea0003800000 */
.L_x_28900:
        /* <DEDUP_REMOVED lines=12> */
.L_x_28904:
        /* <DEDUP_REMOVED lines=12> */
.L_x_28907:
[----:B------:R-:W-:-:S07]  /*17b00*/  IMAD.MOV.U32 R86, RZ, RZ, R150 ;  /* 0x000000ffff567224 */ /* 0x000fce00078e0096 */
.L_x_28908:
[----:B------:R-:W-:Y:S05]  /*17b10*/  BSYNC B1 ;  /* 0x0000000000017941 */ /* 0x000fea0003800000 */
.L_x_28906:
        /* <DEDUP_REMOVED lines=16> */
.L_x_28912:
[----:B------:R-:W-:Y:S05]  /*17c20*/  BSYNC B2 ;  /* 0x0000000000027941 */ /* 0x000fea0003800000 */
.L_x_28911:
        /* <DEDUP_REMOVED lines=44> */
.L_x_28910:
[----:B------:R-:W-:Y:S05]  /*17ef0*/  BSYNC B1 ;  /* 0x0000000000017941 */ /* 0x000fea0003800000 */
.L_x_28909:
        /* <DEDUP_REMOVED lines=9> */
.L_x_28905:
        /* <DEDUP_REMOVED lines=12> */
.L_x_28914:
[----:B------:R-:W-:-:S07]  /*18050*/  MOV R86, R150 ;  /* 0x0000009600567202 */ /* 0x000fce0000000f00 */
.L_x_28915:
[----:B------:R-:W-:Y:S05]  /*18060*/  BSYNC B1 ;  /* 0x0000000000017941 */ /* 0x000fea0003800000 */
.L_x_28913:
        /* <DEDUP_REMOVED lines=16> */
.L_x_28919:
[----:B------:R-:W-:Y:S05]  /*18170*/  BSYNC B2 ;  /* 0x0000000000027941 */ /* 0x000fea0003800000 */
.L_x_28918:
        /* <DEDUP_REMOVED lines=44> */
.L_x_28917:
[----:B------:R-:W-:Y:S05]  /*18440*/  BSYNC B1 ;  /* 0x0000000000017941 */ /* 0x000fea0003800000 */
.L_x_28916:
        /* <DEDUP_REMOVED lines=12> */
.L_x_28920:
        /* <DEDUP_REMOVED lines=12> */
.L_x_28923:
[----:B------:R-:W-:-:S07]  /*185d0*/  IMAD.MOV.U32 R148, RZ, RZ, R150 ;  /* 0x000000ffff947224 */ /* 0x000fce00078e0096 */
.L_x_28924:
[----:B------:R-:W-:Y:S05]  /*185e0*/  BSYNC B1 ;  /* 0x0000000000017941 */ /* 0x000fea0003800000 */
.L_x_28922:
        /* <DEDUP_REMOVED lines=16> */
.L_x_28928:
[----:B------:R-:W-:Y:S05]  /*186f0*/  BSYNC B2 ;  /* 0x0000000000027941 */ /* 0x000fea0003800000 */
.L_x_28927:
        /* <DEDUP_REMOVED lines=44> */
.L_x_28926:
[----:B------:R-:W-:Y:S05]  /*189c0*/  BSYNC B1 ;  /* 0x0000000000017941 */ /* 0x000fea0003800000 */
.L_x_28925:
        /* <DEDUP_REMOVED lines=9> */
.L_x_28921:
        /* <DEDUP_REMOVED lines=12> */
.L_x_28930:
[----:B------:R-:W-:-:S07]  /*18b20*/  MOV R148, R150 ;  /* 0x0000009600947202 */ /* 0x000fce0000000f00 */
.L_x_28931:
[----:B------:R-:W-:Y:S05]  /*18b30*/  BSYNC B1 ;  /* 0x0000000000017941 */ /* 0x000fea0003800000 */
.L_x_28929:
        /* <DEDUP_REMOVED lines=16> */
.L_x_28935:
[----:B------:R-:W-:Y:S05]  /*18c40*/  BSYNC B2 ;  /* 0x0000000000027941 */ /* 0x000fea0003800000 */
.L_x_28934:
        /* <DEDUP_REMOVED lines=44> */
.L_x_28933:
[----:B------:R-:W-:Y:S05]  /*18f10*/  BSYNC B1 ;  /* 0x0000000000017941 */ /* 0x000fea0003800000 */
.L_x_28932:
        /* <DEDUP_REMOVED lines=12> */
.L_x_28936:
        /* <DEDUP_REMOVED lines=12> */
.L_x_28939:
[----:B------:R-:W-:-:S07]  /*190a0*/  IMAD.MOV.U32 R162, RZ, RZ, R150 ;  /* 0x000000ffffa27224 */ /* 0x000fce00078e0096 */
.L_x_28940:
[----:B------:R-:W-:Y:S05]  /*190b0*/  BSYNC B1 ;  /* 0x0000000000017941 */ /* 0x000fea0003800000 */
.L_x_28938:
        /* <DEDUP_REMOVED lines=16> */
.L_x_28944:
[----:B------:R-:W-:Y:S05]  /*191c0*/  BSYNC B2 ;  /* 0x0000000000027941 */ /* 0x000fea0003800000 */
.L_x_28943:
        /* <DEDUP_REMOVED lines=44> */
.L_x_28942:
[----:B------:R-:W-:Y:S05]  /*19490*/  BSYNC B1 ;  /* 0x0000000000017941 */ /* 0x000fea0003800000 */
.L_x_28941:
        /* <DEDUP_REMOVED lines=9> */
.L_x_28937:
[----:B------:R-:W-:Y:S02]  /*19530*/  SEL R115, RZ, 0x10000, P4 ;  /* 0x00010000ff737807 */ /* 0x000fe40002000000 */
        /* <DEDUP_REMOVED lines=15> */
[C---:B------:R-:W-:Y:S02]  /*19630*/  SHF.L.U32 R165, R113.reuse, 0x3, RZ ;  /* 0x0000000371a57819 */ /* 0x040fe400000006ff */
[----:B------:R-:W-:Y:S01]  /*19640*/  SHF.L.U64.HI R164, R113, 0x3, RZ ;  /* 0x0000000371a47819 */ /* 0x000fe200000102ff */
        /* <DEDUP_REMOVED lines=33> */
.L_x_28945:
[----:B------:R-:W-:-:S07]  /*19860*/  IADD3 R113, R113, 0x80, RZ ;  /* 0x0000008071717810 */ /* 0x000fce0007ffe0ff */
.L_x_28816:
[----:B------:R-:W-:Y:S05]  /*19870*/  BSYNC B0 ;  /* 0x0000000000007941 */ /* 0x000fea0003800000 */
.L_x_28815:
        /* <DEDUP_REMOVED lines=28> */
[----:B------:R-:W-:Y:S01]  /*19a40*/  MOV R118, R152 ;  /* 0x0000009800767202 */ /* 0x000fe20000000f00 */
[----:B------:R-:W-:Y:S06]  /*19a50*/  BRA `(.L_x_28950) ;  /* 0x0000000000047947 */ /* 0x000fec0003800000 */
.L_x_28949:
[----:B-1----:R-:W-:-:S07]  /*19a60*/  IMAD.MOV.U32 R118, RZ, RZ, R150 ;  /* 0x000000ffff767224 */ /* 0x002fce00078e0096 */
.L_x_28950:
[----:B------:R-:W-:Y:S05]  /*19a70*/  BSYNC B1 ;  /* 0x0000000000017941 */ /* 0x000fea0003800000 */
.L_x_28948:
        /* <DEDUP_REMOVED lines=16> */
.L_x_28954:
[----:B------:R-:W-:Y:S05]  /*19b80*/  BSYNC B2 ;  /* 0x0000000000027941 */ /* 0x000fea0003800000 */
.L_x_28953:
        /* <DEDUP_REMOVED lines=44> */
.L_x_28952:
[----:B------:R-:W-:Y:S05]  /*19e50*/  BSYNC B1 ;  /* 0x0000000000017941 */ /* 0x000fea0003800000 */
.L_x_28951:
        /* <DEDUP_REMOVED lines=19> */
.L_x_28955:
        /* <DEDUP_REMOVED lines=12> */
.L_x_28958:
[----:B------:R-:W-:-:S07]  /*1a050*/  IMAD.MOV.U32 R89, RZ, RZ, R150 ;  /* 0x000000ffff597224 */ /* 0x000fce00078e0096 */
.L_x_28959:
[----:B------:R-:W-:Y:S05]  /*1a060*/  BSYNC B1 ;  /* 0x0000000000017941 */ /* 0x000fea0003800000 */
.L_x_28957:
        /* <DEDUP_REMOVED lines=16> */
.L_x_28963:
[----:B------:R-:W-:Y:S05]  /*1a170*/  BSYNC B2 ;  /* 0x0000000000027941 */ /* 0x000fea0003800000 */
.L_x_28962:
        /* <DEDUP_REMOVED lines=44> */
.L_x_28961:
[----:B------:R-:W-:Y:S05]  /*1a440*/  BSYNC B1 ;  /* 0x0000000000017941 */ /* 0x000fea0003800000 */
.L_x_28960:
        /* <DEDUP_REMOVED lines=9> */
.L_x_28956:
        /* <DEDUP_REMOVED lines=12> */
.L_x_28965:
[----:B------:R-:W-:-:S07]  /*1a5a0*/  MOV R89, R150 ;  /* 0x0000009600597202 */ /* 0x000fce0000000f00 */
.L_x_28966:
[----:B------:R-:W-:Y:S05]  /*1a5b0*/  BSYNC B1 ;  /* 0x0000000000017941 */ /* 0x000fea0003800000 */
.L_x_28964:
        /* <DEDUP_REMOVED lines=16> */
.L_x_28970:
[----:B------:R-:W-:Y:S05]  /*1a6c0*/  BSYNC B2 ;  /* 0x0000000000027941 */ /* 0x000fea0003800000 */
.L_x_28969:
        /* <DEDUP_REMOVED lines=42> */
[----:B------:R-:W-:Y:S01]  /*1a970*/  HFMA2.MMA R90, -RZ, RZ, 0, 0 ;  /* 0x00000000ff5a7435 */ /* 0x000fe200000001ff */
[----:B------:R-:W-:-:S10]  /*1a980*/  LOP3.LUT R130, R91, UR24, R130, 0x96, !PT ;  /* 0x000000185b827c12 */ /* 0x000fd4000f8e9682 */
.L_x_28968:
[----:B------:R-:W-:Y:S05]  /*1a990*/  BSYNC B1 ;  /* 0x0000000000017941 */ /* 0x000fea0003800000 */
.L_x_28967:
        /* <DEDUP_REMOVED lines=14> */
.L_x_28971:
        /* <DEDUP_REMOVED lines=12> */
.L_x_28974:
[----:B------:R-:W-:-:S07]  /*1ab40*/  IMAD.MOV.U32 R92, RZ, RZ, R150 ;  /* 0x000000ffff5c7224 */ /* 0x000fce00078e0096 */
.L_x_28975:
[----:B------:R-:W-:Y:S05]  /*1ab50*/  BSYNC B1 ;  /* 0x0000000000017941 */ /* 0x000fea0003800000 */
.L_x_28973:
        /* <DEDUP_REMOVED lines=16> */
.L_x_28979:
[----:B------:R-:W-:Y:S05]  /*1ac60*/  BSYNC B2 ;  /* 0x0000000000027941 */ /* 0x000fea0003800000 */
.L_x_28978:
        /* <DEDUP_REMOVED lines=44> */
.L_x_28977:
[----:B------:R-:W-:Y:S05]  /*1af30*/  BSYNC B1 ;  /* 0x0000000000017941 */ /* 0x000fea0003800000 */
.L_x_28976:
        /* <DEDUP_REMOVED lines=9> */
.L_x_28972:
        /* <DEDUP_REMOVED lines=12> */
.L_x_28981:
[----:B------:R-:W-:-:S07]  /*1b090*/  MOV R92, R150 ;  /* 0x00000096005c7202 */ /* 0x000fce0000000f00 */
.L_x_28982:
[----:B------:R-:W-:Y:S05]  /*1b0a0*/  BSYNC B1 ;  /* 0x0000000000017941 */ /* 0x000fea0003800000 */
.L_x_28980:
        /* <DEDUP_REMOVED lines=16> */
.L_x_28986:
[----:B------:R-:W-:Y:S05]  /*1b1b0*/  BSYNC B2 ;  /* 0x0000000000027941 */ /* 0x000fea0003800000 */
.L_x_28985:
        /* <DEDUP_REMOVED lines=44> */
.L_x_28984:
[----:B------:R-:W-:Y:S05]  /*1b480*/  BSYNC B1 ;  /* 0x0000000000017941 */ /* 0x000fea0003800000 */
.L_x_28983:
        /* <DEDUP_REMOVED lines=14> */
.L_x_28987:
        /* <DEDUP_REMOVED lines=12> */
.L_x_28990:
[----:B------:R-:W-:-:S07]  /*1b630*/  IMAD.MOV.U32 R91, RZ, RZ, R150 ;  /* 0x000000ffff5b7224 */ /* 0x000fce00078e0096 */
.L_x_28991:
[----:B------:R-:W-:Y:S05]  /*1b640*/  BSYNC B1 ;  /* 0x0000000000017941 */ /* 0x000fea0003800000 */
.L_x_28989:
        /* <DEDUP_REMOVED lines=16> */
.L_x_28995:
[----:B------:R-:W-:Y:S05]  /*1b750*/  BSYNC B2 ;  /* 0x0000000000027941 */ /* 0x000fea0003800000 */
.L_x_28994:
        /* <DEDUP_REMOVED lines=44> */
.L_x_28993:
[----:B------:R-:W-:Y:S05]  /*1ba20*/  BSYNC B1 ;  /* 0x0000000000017941 */ /* 0x000fea0003800000 */
.L_x_28992:
        /* <DEDUP_REMOVED lines=9> */
.L_x_28988:
        /* <DEDUP_REMOVED lines=12> */
.L_x_28997:
[----:B------:R-:W-:-:S07]  /*1bb80*/  MOV R91, R150 ;  /* 0x00000096005b7202 */ /* 0x000fce0000000f00 */
.L_x_28998:
[----:B------:R-:W-:Y:S05]  /*1bb90*/  BSYNC B1 ;  /* 0x0000000000017941 */ /* 0x000fea0003800000 */
.L_x_28996:
        /* <DEDUP_REMOVED lines=16> */
.L_x_29002:
[----:B------:R-:W-:Y:S05]  /*1bca0*/  BSYNC B2 ;  /* 0x0000000000027941 */ /* 0x000fea0003800000 */
.L_x_29001:
        /* <DEDUP_REMOVED lines=44> */
.L_x_29000:
[----:B------:R-:W-:Y:S05]  /*1bf70*/  BSYNC B1 ;  /* 0x0000000000017941 */ /* 0x000fea0003800000 */
.L_x_28999:
        /* <DEDUP_REMOVED lines=14> */
.L_x_29003:
        /* <DEDUP_REMOVED lines=12> */
.L_x_29006:
[----:B------:R-:W-:-:S07]  /*1c120*/  IMAD.MOV.U32 R148, RZ, RZ, R150 ;  /* 0x000000ffff947224 */ /* 0x000fce00078e0096 */
.L_x_29007:
[----:B------:R-:W-:Y:S05]  /*1c130*/  BSYNC B1 ;  /* 0x0000000000017941 */ /* 0x000fea0003800000 */
.L_x_29005:
        /* <DEDUP_REMOVED lines=16> */
.L_x_29011:
[----:B------:R-:W-:Y:S05]  /*1c240*/  BSYNC B2 ;  /* 0x0000000000027941 */ /* 0x000fea0003800000 */
.L_x_29010:
        /* <DEDUP_REMOVED lines=44> */
.L_x_29009:
[----:B------:R-:W-:Y:S05]  /*1c510*/  BSYNC B1 ;  /* 0x0000000000017941 */ /* 0x000fea0003800000 */
.L_x_29008:
        /* <DEDUP_REMOVED lines=9> */
.L_x_29004:
        /* <DEDUP_REMOVED lines=12> */
.L_x_29013:
[----:B------:R-:W-:-:S07]  /*1c670*/  MOV R148, R150 ;  /* 0x0000009600947202 */ /* 0x000fce0000000f00 */
.L_x_29014:
[----:B------:R-:W-:Y:S05]  /*1c680*/  BSYNC B1 ;  /* 0x0000000000017941 */ /* 0x000fea0003800000 */
.L_x_29012:
        /* <DEDUP_REMOVED lines=16> */
.L_x_29018:
[----:B------:R-:W-:Y:S05]  /*1c790*/  BSYNC B2 ;  /* 0x0000000000027941 */ /* 0x000fea0003800000 */
.L_x_29017:
        /* <DEDUP_REMOVED lines=44> */
.L_x_29016:
[----:B------:R-:W-:Y:S05]  /*1ca60*/  BSYNC B1 ;  /* 0x0000000000017941 */ /* 0x000fea0003800000 */
.L_x_29015:
        /* <DEDUP_REMOVED lines=14> */
.L_x_29019:
        /* <DEDUP_REMOVED lines=12> */
.L_x_29022:
[----:B------:R-:W-:-:S07]  /*1cc10*/  IMAD.MOV.U32 R93, RZ, RZ, R150 ;  /* 0x000000ffff5d7224 */ /* 0x000fce00078e0096 */
.L_x_29023:
[----:B------:R-:W-:Y:S05]  /*1cc20*/  BSYNC B1 ;  /* 0x0000000000017941 */ /* 0x000fea0003800000 */
.L_x_29021:
        /* <DEDUP_REMOVED lines=16> */
.L_x_29027:
[----:B------:R-:W-:Y:S05]  /*1cd30*/  BSYNC B2 ;  /* 0x0000000000027941 */ /* 0x000fea0003800000 */
.L_x_29026:
        /* <DEDUP_REMOVED lines=44> */
.L_x_29025:
[----:B------:R-:W-:Y:S05]  /*1d000*/  BSYNC B1 ;  /* 0x0000000000017941 */ /* 0x000fea0003800000 */
.L_x_29024:
        /* <DEDUP_REMOVED lines=9> */
.L_x_29020:
        /* <DEDUP_REMOVED lines=12> */
.L_x_29029:
[----:B------:R-:W-:-:S07]  /*1d160*/  MOV R93, R150 ;  /* 0x00000096005d7202 */ /* 0x000fce0000000f00 */
.L_x_29030:
[----:B------:R-:W-:Y:S05]  /*1d170*/  BSYNC B1 ;  /* 0x0000000000017941 */ /* 0x000fea0003800000 */
.L_x_29028:
        /* <DEDUP_REMOVED lines=16> */
.L_x_29034:
[----:B------:R-:W-:Y:S05]  /*1d280*/  BSYNC B2 ;  /* 0x0000000000027941 */ /* 0x000fea0003800000 */
.L_x_29033:
        /* <DEDUP_REMOVED lines=44> */
.L_x_29032:
[----:B------:R-:W-:Y:S05]  /*1d550*/  BSYNC B1 ;  /* 0x0000000000017941 */ /* 0x000fea0003800000 */
.L_x_29031:
        /* <DEDUP_REMOVED lines=12> */
.L_x_29035:
        /* <DEDUP_REMOVED lines=12> */
.L_x_29038:
[----:B------:R-:W-:-:S07]  /*1d6e0*/  IMAD.MOV.U32 R94, RZ, RZ, R150 ;  /* 0x000000ffff5e7224 */ /* 0x000fce00078e0096 */
.L_x_29039:
[----:B------:R-:W-:Y:S05]  /*1d6f0*/  BSYNC B1 ;  /* 0x0000000000017941 */ /* 0x000fea0003800000 */
.L_x_29037:
        /* <DEDUP_REMOVED lines=16> */
.L_x_29043:
[----:B------:R-:W-:Y:S05]  /*1d800*/  BSYNC B2 ;  /* 0x0000000000027941 */ /* 0x000fea0003800000 */
.L_x_29042:
        /* <DEDUP_REMOVED lines=44> */
.L_x_29041:
[----:B------:R-:W-:Y:S05]  /*1dad0*/  BSYNC B1 ;  /* 0x0000000000017941 */ /* 0x000fea0003800000 */
.L_x_29040:
        /* <DEDUP_REMOVED lines=9> */
.L_x_29036:
        /* <DEDUP_REMOVED lines=12> */
.L_x_29045:
[----:B------:R-:W-:-:S07]  /*1dc30*/  MOV R94, R150 ;  /* 0x00000096005e7202 */ /* 0x000fce0000000f00 */
.L_x_29046:
[----:B------:R-:W-:Y:S05]  /*1dc40*/  BSYNC B1 ;  /* 0x0000000000017941 */ /* 0x000fea0003800000 */
.L_x_29044:
        /* <DEDUP_REMOVED lines=16> */
.L_x_29050:
[----:B------:R-:W-:Y:S05]  /*1dd50*/  BSYNC B2 ;  /* 0x0000000000027941 */ /* 0x000fea0003800000 */
.L_x_29049:
        /* <DEDUP_REMOVED lines=44> */
.L_x_29048:
[----:B------:R-:W-:Y:S05]  /*1e020*/  BSYNC B1 ;  /* 0x0000000000017941 */ /* 0x000fea0003800000 */
.L_x_29047:
        /* <DEDUP_REMOVED lines=12> */
.L_x_29051:
        /* <DEDUP_REMOVED lines=12> */
.L_x_29054:
[----:B------:R-:W-:-:S07]  /*1e1b0*/  IMAD.MOV.U32 R148, RZ, RZ, R150 ;  /* 0x000000ffff947224 */ /* 0x000fce00078e0096 */
.L_x_29055:
[----:B------:R-:W-:Y:S05]  /*1e1c0*/  BSYNC B1 ;  /* 0x0000000000017941 */ /* 0x000fea0003800000 */
.L_x_29053:
        /* <DEDUP_REMOVED lines=16> */
.L_x_29059:
[----:B------:R-:W-:Y:S05]  /*1e2d0*/  BSYNC B2 ;  /* 0x0000000000027941 */ /* 0x000fea0003800000 */
.L_x_29058:
        /* <DEDUP_REMOVED lines=44> */
.L_x_29057:
[----:B------:R-:W-:Y:S05]  /*1e5a0*/  BSYNC B1 ;  /* 0x0000000000017941 */ /* 0x000fea0003800000 */
.L_x_29056:
        /* <DEDUP_REMOVED lines=9> */
.L_x_29052:
        /* <DEDUP_REMOVED lines=12> */
.L_x_29061:
[----:B------:R-:W-:-:S07]  /*1e700*/  MOV R148, R150 ;  /* 0x0000009600947202 */ /* 0x000fce0000000f00 */
.L_x_29062:
[----:B------:R-:W-:Y:S05]  /*1e710*/  BSYNC B1 ;  /* 0x0000000000017941 */ /* 0x000fea0003800000 */
.L_x_29060:
        /* <DEDUP_REMOVED lines=16> */
.L_x_29066:
[----:B------:R-:W-:Y:S05]  /*1e820*/  BSYNC B2 ;  /* 0x0000000000027941 */ /* 0x000fea0003800000 */
.L_x_29065:
        /* <DEDUP_REMOVED lines=44> */
.L_x_29064:
[----:B------:R-:W-:Y:S05]  /*1eaf0*/  BSYNC B1 ;  /* 0x0000000000017941 */ /* 0x000fea0003800000 */
.L_x_29063:
        /* <DEDUP_REMOVED lines=12> */
.L_x_29067:
        /* <DEDUP_REMOVED lines=12> */
.L_x_29070:
[----:B------:R-:W-:-:S07]  /*1ec80*/  IMAD.MOV.U32 R162, RZ, RZ, R150 ;  /* 0x000000ffffa27224 */ /* 0x000fce00078e0096 */
.L_x_29071:
[----:B------:R-:W-:Y:S05]  /*1ec90*/  BSYNC B1 ;  /* 0x0000000000017941 */ /* 0x000fea0003800000 */
.L_x_29069:
        /* <DEDUP_REMOVED lines=16> */
.L_x_29075:
[----:B------:R-:W-:Y:S05]  /*1eda0*/  BSYNC B2 ;  /* 0x0000000000027941 */ /* 0x000fea0003800000 */
.L_x_29074:
        /* <DEDUP_REMOVED lines=44> */
.L_x_29073:
[----:B------:R-:W-:Y:S05]  /*1f070*/  BSYNC B1 ;  /* 0x0000000000017941 */ /* 0x000fea0003800000 */
.L_x_29072:
        /* <DEDUP_REMOVED lines=9> */
.L_x_29068:
        /* <DEDUP_REMOVED lines=51> */
.L_x_29076:
[----:B------:R-:W-:-:S07]  /*1f440*/  IADD3 R113, R113, 0x80, RZ ;  /* 0x0000008071717810 */ /* 0x000fce0007ffe0ff */
.L_x_28947:
[----:B------:R-:W-:Y:S05]  /*1f450*/  BSYNC B0 ;  /* 0x0000000000007941 */ /* 0x000fea0003800000 */
.L_x_28946:
        /* <DEDUP_REMOVED lines=30> */
.L_x_29080:
[----:B-1----:R-:W-:-:S07]  /*1f640*/  IMAD.MOV.U32 R118, RZ, RZ, R150 ;  /* 0x000000ffff767224 */ /* 0x002fce00078e0096 */
.L_x_29081:
[----:B------:R-:W-:Y:S05]  /*1f650*/  BSYNC B1 ;  /* 0x0000000000017941 */ /* 0x000fea0003800000 */
.L_x_29079:
        /* <DEDUP_REMOVED lines=16> */
.L_x_29085:
[----:B------:R-:W-:Y:S05]  /*1f760*/  BSYNC B2 ;  /* 0x0000000000027941 */ /* 0x000fea0003800000 */
.L_x_29084:
        /* <DEDUP_REMOVED lines=44> */
.L_x_29083:
[----:B------:R-:W-:Y:S05]  /*1fa30*/  BSYNC B1 ;  /* 0x0000000000017941 */ /* 0x000fea0003800000 */
.L_x_29082:
        /* <DEDUP_REMOVED lines=19> */
.L_x_29086:
        /* <DEDUP_REMOVED lines=12> */
.L_x_29089:
[----:B------:R-:W-:-:S07]  /*1fc30*/  IMAD.MOV.U32 R97, RZ, RZ, R150 ;  /* 0x000000ffff617224 */ /* 0x000fce00078e0096 */
.L_x_29090:
[----:B------:R-:W-:Y:S05]  /*1fc40*/  BSYNC B1 ;  /* 0x0000000000017941 */ /* 0x000fea0003800000 */
.L_x_29088:
        /* <DEDUP_REMOVED lines=16> */
.L_x_29094:
[----:B------:R-:W-:Y:S05]  /*1fd50*/  BSYNC B2 ;  /* 0x0000000000027941 */ /* 0x000fea0003800000 */
.L_x_29093:
        /* <DEDUP_REMOVED lines=44> */
.L_x_29092:
[----:B------:R-:W-:Y:S05]  /*20020*/  BSYNC B1 ;  /* 0x0000000000017941 */ /* 0x000fea0003800000 */
.L_x_29091:
        /* <DEDUP_REMOVED lines=9> */
.L_x_29087:
        /* <DEDUP_REMOVED lines=12> */
.L_x_29096:
[----:B------:R-:W-:-:S07]  /*20180*/  MOV R97, R150 ;  /* 0x0000009600617202 */ /* 0x000fce0000000f00 */
.L_x_29097:
[----:B------:R-:W-:Y:S05]  /*20190*/  BSYNC B1 ;  /* 0x0000000000017941 */ /* 0x000fea0003800000 */
.L_x_29095:
        /* <DEDUP_REMOVED lines=16> */
.L_x_29101:
[----:B------:R-:W-:Y:S05]  /*202a0*/  BSYNC B2 ;  /* 0x0000000000027941 */ /* 0x000fea0003800000 */
.L_x_29100:
        /* <DEDUP_REMOVED lines=44> */
.L_x_29099:
[----:B------:R-:W-:Y:S05]  /*20570*/  BSYNC B1 ;  /* 0x0000000000017941 */ /* 0x000fea0003800000 */
.L_x_29098:
        /* <DEDUP_REMOVED lines=14> */
.L_x_29102:
        /* <DEDUP_REMOVED lines=12> */
.L_x_29105:
[----:B------:R-:W-:-:S07]  /*20720*/  IMAD.MOV.U32 R100, RZ, RZ, R150 ;  /* 0x000000ffff647224 */ /* 0x000fce00078e0096 */
.L_x_29106:
[----:B------:R-:W-:Y:S05]  /*20730*/  BSYNC B1 ;  /* 0x0000000000017941 */ /* 0x000fea0003800000 */
.L_x_29104:
        /* <DEDUP_REMOVED lines=16> */
.L_x_29110:
[----:B------:R-:W-:Y:S05]  /*20840*/  BSYNC B2 ;  /* 0x0000000000027941 */ /* 0x000fea0003800000 */
.L_x_29109:
        /* <DEDUP_REMOVED lines=44> */
.L_x_29108:
[----:B------:R-:W-:Y:S05]  /*20b10*/  BSYNC B1 ;  /* 0x0000000000017941 */ /* 0x000fea0003800000 */
.L_x_29107:
        /* <DEDUP_REMOVED lines=9> */
.L_x_29103:
        /* <DEDUP_REMOVED lines=12> */
.L_x_29112:
[----:B------:R-:W-:-:S07]  /*20c70*/  MOV R100, R150 ;  /* 0x0000009600647202 */ /* 0x000fce0000000f00 */
.L_x_29113:
[----:B------:R-:W-:Y:S05]  /*20c80*/  BSYNC B1 ;  /* 0x0000000000017941 */ /* 0x000fea0003800000 */
.L_x_29111:
        /* <DEDUP_REMOVED lines=16> */
.L_x_29117:
[----:B------:R-:W-:Y:S05]  /*20d90*/  BSYNC B2 ;  /* 0x0000000000027941 */ /* 0x000fea0003800000 */
.L_x_29116:
        /* <DEDUP_REMOVED lines=44> */
.L_x_29115:
[----:B------:R-:W-:Y:S05]  /*21060*/  BSYNC B1 ;  /* 0x0000000000017941 */ /* 0x000fea0003800000 */
.L_x_29114:
        /* <DEDUP_REMOVED lines=14> */
.L_x_29118:
        /* <DEDUP_REMOVED lines=12> */
.L_x_29121:
[----:B------:R-:W-:-:S07]  /*21210*/  IMAD.MOV.U32 R99, RZ, RZ, R150 ;  /* 0x000000ffff637224 */ /* 0x000fce00078e0096 */
.L_x_29122:
[----:B------:R-:W-:Y:S05]  /*21220*/  BSYNC B1 ;  /* 0x0000000000017941 */ /* 0x000fea0003800000 */
.L_x_29120:
        /* <DEDUP_REMOVED lines=16> */
.L_x_29126:
[----:B------:R-:W-:Y:S05]  /*21330*/  BSYNC B2 ;  /* 0x0000000000027941 */ /* 0x000fea0003800000 */
.L_x_29125:
        /* <DEDUP_REMOVED lines=44> */
.L_x_29124:
[----:B------:R-:W-:Y:S05]  /*21600*/  BSYNC B1 ;  /* 0x0000000000017941 */ /* 0x000fea0003800000 */
.L_x_29123:
        /* <DEDUP_REMOVED lines=9> */
.L_x_29119:
        /* <DEDUP_REMOVED lines=12> */
.L_x_29128:
[----:B------:R-:W-:-:S07]  /*21760*/  MOV R99, R150 ;  /* 0x0000009600637202 */ /* 0x000fce0000000f00 */
.L_x_29129:
[----:B------:R-:W-:Y:S05]  /*21770*/  BSYNC B1 ;  /* 0x0000000000017941 */ /* 0x000fea0003800000 */
.L_x_29127:
        /* <DEDUP_REMOVED lines=16> */
.L_x_29133:
[----:B------:R-:W-:Y:S05]  /*21880*/  BSYNC B2 ;  /* 0x0000000000027941 */ /* 0x000fea0003800000 */
.L_x_29132:
        /* <DEDUP_REMOVED lines=44> */
.L_x_29131:
[----:B------:R-:W-:Y:S05]  /*21b50*/  BSYNC B1 ;  /* 0x0000000000017941 */ /* 0x000fea0003800000 */
.L_x_29130:
        /* <DEDUP_REMOVED lines=14> */
.L_x_29134:
        /* <DEDUP_REMOVED lines=12> */
.L_x_29137:
[----:B------:R-:W-:-:S07]  /*21d00*/  IMAD.MOV.U32 R148, RZ, RZ, R150 ;  /* 0x000000ffff947224 */ /* 0x000fce00078e0096 */
.L_x_29138:
[----:B------:R-:W-:Y:S05]  /*21d10*/  BSYNC B1 ;  /* 0x0000000000017941 */ /* 0x000fea0003800000 */
.L_x_29136:
        /* <DEDUP_REMOVED lines=16> */
.L_x_29142:
[----:B------:R-:W-:Y:S05]  /*21e20*/  BSYNC B2 ;  /* 0x0000000000027941 */ /* 0x000fea0003800000 */
.L_x_29141:
        /* <DEDUP_REMOVED lines=44> */
.L_x_29140:
[----:B------:R-:W-:Y:S05]  /*220f0*/  BSYNC B1 ;  /* 0x0000000000017941 */ /* 0x000fea0003800000 */
.L_x_29139:
        /* <DEDUP_REMOVED lines=9> */
.L_x_29135:
        /* <DEDUP_REMOVED lines=12> */
.L_x_29144:
[----:B------:R-:W-:-:S07]  /*22250*/  MOV R148, R150 ;  /* 0x0000009600947202 */ /* 0x000fce0000000f00 */
.L_x_29145:
[----:B------:R-:W-:Y:S05]  /*22260*/  BSYNC B1 ;  /* 0x0000000000017941 */ /* 0x000fea0003800000 */
.L_x_29143:
        /* <DEDUP_REMOVED lines=16> */
.L_x_29149:
[----:B------:R-:W-:Y:S05]  /*22370*/  BSYNC B2 ;  /* 0x0000000000027941 */ /* 0x000fea0003800000 */
.L_x_29148:
        /* <DEDUP_REMOVED lines=44> */
.L_x_29147:
[----:B------:R-:W-:Y:S05]  /*22640*/  BSYNC B1 ;  /* 0x0000000000017941 */ /* 0x000fea0003800000 */
.L_x_29146:
        /* <DEDUP_REMOVED lines=14> */
.L_x_29150:
        /* <DEDUP_REMOVED lines=12> */
.L_x_29153:
[----:B------:R-:W-:-:S07]  /*227f0*/  IMAD.MOV.U32 R101, RZ, RZ, R150 ;  /* 0x000000ffff657224 */ /* 0x000fce00078e0096 */
.L_x_29154:
[----:B------:R-:W-:Y:S05]  /*22800*/  BSYNC B1 ;  /* 0x0000000000017941 */ /* 0x000fea0003800000 */
.L_x_29152:
        /* <DEDUP_REMOVED lines=16> */
.L_x_29158:
[----:B------:R-:W-:Y:S05]  /*22910*/  BSYNC B2 ;  /* 0x0000000000027941 */ /* 0x000fea0003800000 */
.L_x_29157:
        /* <DEDUP_REMOVED lines=44> */
.L_x_29156:
[----:B------:R-:W-:Y:S05]  /*22be0*/  BSYNC B1 ;  /* 0x0000000000017941 */ /* 0x000fea0003800000 */
.L_x_29155:
        /* <DEDUP_REMOVED lines=9> */
.L_x_29151:
        /* <DEDUP_REMOVED lines=12> */
.L_x_29160:
[----:B------:R-:W-:-:S07]  /*22d40*/  MOV R101, R150 ;  /* 0x0000009600657202 */ /* 0x000fce0000000f00 */
.L_x_29161:
[----:B------:R-:W-:Y:S05]  /*22d50*/  BSYNC B1 ;  /* 0x0000000000017941 */ /* 0x000fea0003800000 */
.L_x_29159:
        /* <DEDUP_REMOVED lines=16> */
.L_x_29165:
[----:B------:R-:W-:Y:S05]  /*22e60*/  BSYNC B2 ;  /* 0x0000000000027941 */ /* 0x000fea0003800000 */
.L_x_29164:
        /* <DEDUP_REMOVED lines=44> */
.L_x_29163:
[----:B------:R-:W-:Y:S05]  /*23130*/  BSYNC B1 ;  /* 0x0000000000017941 */ /* 0x000fea0003800000 */
.L_x_29162:
        /* <DEDUP_REMOVED lines=12> */
.L_x_29166:
        /* <DEDUP_REMOVED lines=12> */
.L_x_29169:
[----:B------:R-:W-:-:S07]  /*232c0*/  IMAD.MOV.U32 R102, RZ, RZ, R150 ;  /* 0x000000ffff667224 */ /* 0x000fce00078e0096 */
.L_x_29170:
[----:B------:R-:W-:Y:S05]  /*232d0*/  BSYNC B1 ;  /* 0x0000000000017941 */ /* 0x000fea0003800000 */
.L_x_29168:
        /* <DEDUP_REMOVED lines=16> */
.L_x_29174:
[----:B------:R-:W-:Y:S05]  /*233e0*/  BSYNC B2 ;  /* 0x0000000000027941 */ /* 0x000fea0003800000 */
.L_x_29173:
        /* <DEDUP_REMOVED lines=44> */
.L_x_29172:
[----:B------:R-:W-:Y:S05]  /*236b0*/  BSYNC B1 ;  /* 0x0000000000017941 */ /* 0x000fea0003800000 */
.L_x_29171:
        /* <DEDUP_REMOVED lines=9> */
.L_x_29167:
        /* <DEDUP_REMOVED lines=12> */
.L_x_29176:
[----:B------:R-:W-:-:S07]  /*23810*/  MOV R102, R150 ;  /* 0x0000009600667202 */ /* 0x000fce0000000f00 */
.L_x_29177:
[----:B------:R-:W-:Y:S05]  /*23820*/  BSYNC B1 ;  /* 0x0000000000017941 */ /* 0x000fea0003800000 */
.L_x_29175:
        /* <DEDUP_REMOVED lines=16> */
.L_x_29181:
[----:B------:R-:W-:Y:S05]  /*23930*/  BSYNC B2 ;  /* 0x0000000000027941 */ /* 0x000fea0003800000 */
.L_x_29180:
        /* <DEDUP_REMOVED lines=44> */
.L_x_29179:
[----:B------:R-:W-:Y:S05]  /*23c00*/  BSYNC B1 ;  /* 0x0000000000017941 */ /* 0x000fea0003800000 */
.L_x_29178:
        /* <DEDUP_REMOVED lines=12> */
.L_x_29182:
        /* <DEDUP_REMOVED lines=12> */
.L_x_29185:
[----:B------:R-:W-:-:S07]  /*23d90*/  IMAD.MOV.U32 R148, RZ, RZ, R150 ;  /* 0x000000ffff947224 */ /* 0x000fce00078e0096 */
.L_x_29186:
[----:B------:R-:W-:Y:S05]  /*23da0*/  BSYNC B1 ;  /* 0x0000000000017941 */ /* 0x000fea0003800000 */
.L_x_29184:
        /* <DEDUP_REMOVED lines=16> */
.L_x_29190:
[----:B------:R-:W-:Y:S05]  /*23eb0*/  BSYNC B2 ;  /* 0x0000000000027941 */ /* 0x000fea0003800000 */
.L_x_29189:
        /* <DEDUP_REMOVED lines=44> */
.L_x_29188:
[----:B------:R-:W-:Y:S05]  /*24180*/  BSYNC B1 ;  /* 0x0000000000017941 */ /* 0x000fea0003800000 */
.L_x_29187:
        /* <DEDUP_REMOVED lines=9> */
.L_x_29183:
        /* <DEDUP_REMOVED lines=12> */
.L_x_29192:
[----:B------:R-:W-:-:S07]  /*242e0*/  MOV R148, R150 ;  /* 0x0000009600947202 */ /* 0x000fce0000000f00 */
.L_x_29193:
[----:B------:R-:W-:Y:S05]  /*242f0*/  BSYNC B1 ;  /* 0x0000000000017941 */ /* 0x000fea0003800000 */
.L_x_29191:
        /* <DEDUP_REMOVED lines=16> */
.L_x_29197:
[----:B------:R-:W-:Y:S05]  /*24400*/  BSYNC B2 ;  /* 0x0000000000027941 */ /* 0x000fea0003800000 */
.L_x_29196:
        /* <DEDUP_REMOVED lines=44> */
.L_x_29195:
[----:B------:R-:W-:Y:S05]  /*246d0*/  BSYNC B1 ;  /* 0x0000000000017941 */ /* 0x000fea0003800000 */
.L_x_29194:
        /* <DEDUP_REMOVED lines=12> */
.L_x_29198:
        /* <DEDUP_REMOVED lines=12> */
.L_x_29201:
[----:B------:R-:W-:-:S07]  /*24860*/  IMAD.MOV.U32 R162, RZ, RZ, R150 ;  /* 0x000000ffffa27224 */ /* 0x000fce00078e0096 */
.L_x_29202:
[----:B------:R-:W-:Y:S05]  /*24870*/  BSYNC B1 ;  /* 0x0000000000017941 */ /* 0x000fea0003800000 */
.L_x_29200:
        /* <DEDUP_REMOVED lines=16> */
.L_x_29206:
[----:B------:R-:W-:Y:S05]  /*24980*/  BSYNC B2 ;  /* 0x0000000000027941 */ /* 0x000fea0003800000 */
.L_x_29205:
        /* <DEDUP_REMOVED lines=44> */
.L_x_29204:
[----:B------:R-:W-:Y:S05]  /*24c50*/  BSYNC B1 ;  /* 0x0000000000017941 */ /* 0x000fea0003800000 */
.L_x_29203:
        /* <DEDUP_REMOVED lines=9> */
.L_x_29199:
        /* <DEDUP_REMOVED lines=51> */
.L_x_29207:
[----:B------:R-:W-:-:S07]  /*25020*/  IADD3 R113, R113, 0x80, RZ ;  /* 0x0000008071717810 */ /* 0x000fce0007ffe0ff */
.L_x_29078:
[----:B------:R-:W-:Y:S05]  /*25030*/  BSYNC B0 ;  /* 0x0000000000007941 */ /* 0x000fea0003800000 */
.L_x_29077:
        /* <DEDUP_REMOVED lines=30> */
.L_x_29211:
[----:B-1----:R-:W-:-:S07]  /*25220*/  IMAD.MOV.U32 R118, RZ, RZ, R150 ;  /* 0x000000ffff767224 */ /* 0x002fce00078e0096 */
.L_x_29212:
[----:B------:R-:W-:Y:S05]  /*25230*/  BSYNC B1 ;  /* 0x0000000000017941 */ /* 0x000fea0003800000 */
.L_x_29210:
        /* <DEDUP_REMOVED lines=16> */
.L_x_29216:
[----:B------:R-:W-:Y:S05]  /*25340*/  BSYNC B2 ;  /* 0x0000000000027941 */ /* 0x000fea0003800000 */
.L_x_29215:
        /* <DEDUP_REMOVED lines=44> */
.L_x_29214:
[----:B------:R-:W-:Y:S05]  /*25610*/  BSYNC B1 ;  /* 0x0000000000017941 */ /* 0x000fea0003800000 */
.L_x_29213:
        /* <DEDUP_REMOVED lines=19> */
.L_x_29217:
        /* <DEDUP_REMOVED lines=12> */
.L_x_29220:
[----:B------:R-:W-:-:S07]  /*25810*/  IMAD.MOV.U32 R105, RZ, RZ, R150 ;  /* 0x000000ffff697224 */ /* 0x000fce00078e0096 */
.L_x_29221:
[----:B------:R-:W-:Y:S05]  /*25820*/  BSYNC B1 ;  /* 0x0000000000017941 */ /* 0x000fea0003800000 */
.L_x_29219:
        /* <DEDUP_REMOVED lines=16> */
.L_x_29225:
[----:B------:R-:W-:Y:S05]  /*25930*/  BSYNC B2 ;  /* 0x0000000000027941 */ /* 0x000fea0003800000 */
.L_x_29224:
        /* <DEDUP_REMOVED lines=44> */
.L_x_29223:
[----:B------:R-:W-:Y:S05]  /*25c00*/  BSYNC B1 ;  /* 0x0000000000017941 */ /* 0x000fea0003800000 */
.L_x_29222:
        /* <DEDUP_REMOVED lines=9> */
.L_x_29218:
        /* <DEDUP_REMOVED lines=12> */
.L_x_29227:
[----:B------:R-:W-:-:S07]  /*25d60*/  MOV R105, R150 ;  /* 0x0000009600697202 */ /* 0x000fce0000000f00 */
.L_x_29228:
[----:B------:R-:W-:Y:S05]  /*25d70*/  BSYNC B1 ;  /* 0x0000000000017941 */ /* 0x000fea0003800000 */
.L_x_29226:
        /* <DEDUP_REMOVED lines=16> */
.L_x_29232:
[----:B------:R-:W-:Y:S05]  /*25e80*/  BSYNC B2 ;  /* 0x0000000000027941 */ /* 0x000fea0003800000 */
.L_x_29231:
        /* <DEDUP_REMOVED lines=44> */
.L_x_29230:
[----:B------:R-:W-:Y:S05]  /*26150*/  BSYNC B1 ;  /* 0x0000000000017941 */ /* 0x000fea0003800000 */
.L_x_29229:
        /* <DEDUP_REMOVED lines=14> */
.L_x_29233:
        /* <DEDUP_REMOVED lines=12> */
.L_x_29236:
[----:B------:R-:W-:-:S07]  /*26300*/  IMAD.MOV.U32 R108, RZ, RZ, R150 ;  /* 0x000000ffff6c7224 */ /* 0x000fce00078e0096 */
.L_x_29237:
[----:B------:R-:W-:Y:S05]  /*26310*/  BSYNC B1 ;  /* 0x0000000000017941 */ /* 0x000fea0003800000 */
.L_x_29235:
        /* <DEDUP_REMOVED lines=16> */
.L_x_29241:
[----:B------:R-:W-:Y:S05]  /*26420*/  BSYNC B2 ;  /* 0x0000000000027941 */ /* 0x000fea0003800000 */
.L_x_29240:
        /* <DEDUP_REMOVED lines=44> */
.L_x_29239:
[----:B------:R-:W-:Y:S05]  /*266f0*/  BSYNC B1 ;  /* 0x0000000000017941 */ /* 0x000fea0003800000 */
.L_x_29238:
        /* <DEDUP_REMOVED lines=9> */
.L_x_29234:
        /* <DEDUP_REMOVED lines=12> */
.L_x_29243:
[----:B------:R-:W-:-:S07]  /*26850*/  MOV R108, R150 ;  /* 0x00000096006c7202 */ /* 0x000fce0000000f00 */
.L_x_29244:
[----:B------:R-:W-:Y:S05]  /*26860*/  BSYNC B1 ;  /* 0x0000000000017941 */ /* 0x000fea0003800000 */
.L_x_29242:
        /* <DEDUP_REMOVED lines=16> */
.L_x_29248:
[----:B------:R-:W-:Y:S05]  /*26970*/  BSYNC B2 ;  /* 0x0000000000027941 */ /* 0x000fea0003800000 */
.L_x_29247:
        /* <DEDUP_REMOVED lines=44> */
.L_x_29246:
[----:B------:R-:W-:Y:S05]  /*26c40*/  BSYNC B1 ;  /* 0x0000000000017941 */ /* 0x000fea0003800000 */
.L_x_29245:
        /* <DEDUP_REMOVED lines=14> */
.L_x_29249:
        /* <DEDUP_REMOVED lines=12> */
.L_x_29252:
[----:B------:R-:W-:-:S07]  /*26df0*/  IMAD.MOV.U32 R107, RZ, RZ, R150 ;  /* 0x000000ffff6b7224 */ /* 0x000fce00078e0096 */
.L_x_29253:
[----:B------:R-:W-:Y:S05]  /*26e00*/  BSYNC B1 ;  /* 0x0000000000017941 */ /* 0x000fea0003800000 */
.L_x_29251:
        /* <DEDUP_REMOVED lines=16> */
.L_x_29257:
[----:B------:R-:W-:Y:S05]  /*26f10*/  BSYNC B2 ;  /* 0x0000000000027941 */ /* 0x000fea0003800000 */
.L_x_29256:
        /* <DEDUP_REMOVED lines=44> */
.L_x_29255:
[----:B------:R-:W-:Y:S05]  /*271e0*/  BSYNC B1 ;  /* 0x0000000000017941 */ /* 0x000fea0003800000 */
.L_x_29254:
        /* <DEDUP_REMOVED lines=9> */
.L_x_29250:
        /* <DEDUP_REMOVED lines=12> */
.L_x_29259:
[----:B------:R-:W-:-:S07]  /*27340*/  MOV R107, R150 ;  /* 0x00000096006b7202 */ /* 0x000fce0000000f00 */
.L_x_29260:
[----:B------:R-:W-:Y:S05]  /*27350*/  BSYNC B1 ;  /* 0x0000000000017941 */ /* 0x000fea0003800000 */
.L_x_29258:
        /* <DEDUP_REMOVED lines=16> */
.L_x_29264:
[----:B------:R-:W-:Y:S05]  /*27460*/  BSYNC B2 ;  /* 0x0000000000027941 */ /* 0x000fea0003800000 */
.L_x_29263:
        /* <DEDUP_REMOVED lines=44> */
.L_x_29262:
[----:B------:R-:W-:Y:S05]  /*27730*/  BSYNC B1 ;  /* 0x0000000000017941 */ /* 0x000fea0003800000 */
.L_x_29261:
        /* <DEDUP_REMOVED lines=14> */
.L_x_29265:
        /* <DEDUP_REMOVED lines=12> */
.L_x_29268:
[----:B------:R-:W-:-:S07]  /*278e0*/  IMAD.MOV.U32 R148, RZ, RZ, R150 ;  /* 0x000000ffff947224 */ /* 0x000fce00078e0096 */
.L_x_29269:
[----:B------:R-:W-:Y:S05]  /*278f0*/  BSYNC B1 ;  /* 0x0000000000017941 */ /* 0x000fea0003800000 */
.L_x_29267:
        /* <DEDUP_REMOVED lines=16> */
.L_x_29273:
[----:B------:R-:W-:Y:S05]  /*27a00*/  BSYNC B2 ;  /* 0x0000000000027941 */ /* 0x000fea0003800000 */
.L_x_29272:
        /* <DEDUP_REMOVED lines=44> */
.L_x_29271:
[----:B------:R-:W-:Y:S05]  /*27cd0*/  BSYNC B1 ;  /* 0x0000000000017941 */ /* 0x000fea0003800000 */
.L_x_29270:
        /* <DEDUP_REMOVED lines=9> */
.L_x_29266:
        /* <DEDUP_REMOVED lines=12> */
.L_x_29275:
[----:B------:R-:W-:-:S07]  /*27e30*/  MOV R148, R150 ;  /* 0x0000009600947202 */ /* 0x000fce0000000f00 */
.L_x_29276:
[----:B------:R-:W-:Y:S05]  /*27e40*/  BSYNC B1 ;  /* 0x0000000000017941 */ /* 0x000fea0003800000 */
.L_x_29274:
        /* <DEDUP_REMOVED lines=16> */
.L_x_29280:
[----:B------:R-:W-:Y:S05]  /*27f50*/  BSYNC B2 ;  /* 0x0000000000027941 */ /* 0x000fea0003800000 */
.L_x_29279:
        /* <DEDUP_REMOVED lines=44> */
.L_x_29278:
[----:B------:R-:W-:Y:S05]  /*28220*/  BSYNC B1 ;  /* 0x0000000000017941 */ /* 0x000fea0003800000 */
.L_x_29277:
        /* <DEDUP_REMOVED lines=14> */
.L_x_29281:
        /* <DEDUP_REMOVED lines=12> */
.L_x_29284:
[----:B------:R-:W-:-:S07]  /*283d0*/  IMAD.MOV.U32 R109, RZ, RZ, R150 ;  /* 0x000000ffff6d7224 */ /* 0x000fce00078e0096 */
.L_x_29285:
[----:B------:R-:W-:Y:S05]  /*283e0*/  BSYNC B1 ;  /* 0x0000000000017941 */ /* 0x000fea0003800000 */
.L_x_29283:
        /* <DEDUP_REMOVED lines=16> */
.L_x_29289:
[----:B------:R-:W-:Y:S05]  /*284f0*/  BSYNC B2 ;  /* 0x0000000000027941 */ /* 0x000fea0003800000 */
.L_x_29288:
        /* <DEDUP_REMOVED lines=44> */
.L_x_29287:
[----:B------:R-:W-:Y:S05]  /*287c0*/  BSYNC B1 ;  /* 0x0000000000017941 */ /* 0x000fea0003800000 */
.L_x_29286:
        /* <DEDUP_REMOVED lines=9> */
.L_x_29282:
        /* <DEDUP_REMOVED lines=12> */
.L_x_29291:
[----:B------:R-:W-:-:S07]  /*28920*/  MOV R109, R150 ;  /* 0x00000096006d7202 */ /* 0x000fce0000000f00 */
.L_x_29292:
[----:B------:R-:W-:Y:S05]  /*28930*/  BSYNC B1 ;  /* 0x0000000000017941 */ /* 0x000fea0003800000 */
.L_x_29290:
        /* <DEDUP_REMOVED lines=16> */
.L_x_29296:
[----:B------:R-:W-:Y:S05]  /*28a40*/  BSYNC B2 ;  /* 0x0000000000027941 */ /* 0x000fea0003800000 */
.L_x_29295:
        /* <DEDUP_REMOVED lines=44> */
.L_x_29294:
[----:B------:R-:W-:Y:S05]  /*28d10*/  BSYNC B1 ;  /* 0x0000000000017941 */ /* 0x000fea0003800000 */
.L_x_29293:
        /* <DEDUP_REMOVED lines=12> */
.L_x_29297:
        /* <DEDUP_REMOVED lines=12> */
.L_x_29300:
[----:B------:R-:W-:-:S07]  /*28ea0*/  IMAD.MOV.U32 R110, RZ, RZ, R150 ;  /* 0x000000ffff6e7224 */ /* 0x000fce00078e0096 */
.L_x_29301:
[----:B------:R-:W-:Y:S05]  /*28eb0*/  BSYNC B1 ;  /* 0x0000000000017941 */ /* 0x000fea0003800000 */
.L_x_29299:
        /* <DEDUP_REMOVED lines=16> */
.L_x_29305:
[----:B------:R-:W-:Y:S05]  /*28fc0*/  BSYNC B2 ;  /* 0x0000000000027941 */ /* 0x000fea0003800000 */
.L_x_29304:
        /* <DEDUP_REMOVED lines=44> */
.L_x_29303:
[----:B------:R-:W-:Y:S05]  /*29290*/  BSYNC B1 ;  /* 0x0000000000017941 */ /* 0x000fea0003800000 */
.L_x_29302:
        /* <DEDUP_REMOVED lines=9> */
.L_x_29298:
        /* <DEDUP_REMOVED lines=12> */
.L_x_29307:
[----:B------:R-:W-:-:S07]  /*293f0*/  MOV R110, R150 ;  /* 0x00000096006e7202 */ /* 0x000fce0000000f00 */
.L_x_29308:
[----:B------:R-:W-:Y:S05]  /*29400*/  BSYNC B1 ;  /* 0x0000000000017941 */ /* 0x000fea0003800000 */
.L_x_29306:
        /* <DEDUP_REMOVED lines=16> */
.L_x_29312:
[----:B------:R-:W-:Y:S05]  /*29510*/  BSYNC B2 ;  /* 0x0000000000027941 */ /* 0x000fea0003800000 */
.L_x_29311:
        /* <DEDUP_REMOVED lines=44> */
.L_x_29310:
[----:B------:R-:W-:Y:S05]  /*297e0*/  BSYNC B1 ;  /* 0x0000000000017941 */ /* 0x000fea0003800000 */
.L_x_29309:
        /* <DEDUP_REMOVED lines=12> */
.L_x_29313:
        /* <DEDUP_REMOVED lines=12> */
.L_x_29316:
[----:B------:R-:W-:-:S07]  /*29970*/  IMAD.MOV.U32 R148, RZ, RZ, R150 ;  /* 0x000000ffff947224 */ /* 0x000fce00078e0096 */
.L_x_29317:
[----:B------:R-:W-:Y:S05]  /*29980*/  BSYNC B1 ;  /* 0x0000000000017941 */ /* 0x000fea0003800000 */
.L_x_29315:
        /* <DEDUP_REMOVED lines=16> */
.L_x_29321:
[----:B------:R-:W-:Y:S05]  /*29a90*/  BSYNC B2 ;  /* 0x0000000000027941 */ /* 0x000fea0003800000 */
.L_x_29320:
        /* <DEDUP_REMOVED lines=44> */
.L_x_29319:
[----:B------:R-:W-:Y:S05]  /*29d60*/  BSYNC B1 ;  /* 0x0000000000017941 */ /* 0x000fea0003800000 */
.L_x_29318:
        /* <DEDUP_REMOVED lines=9> */
.L_x_29314:
        /* <DEDUP_REMOVED lines=12> */
.L_x_29323:
[----:B------:R-:W-:-:S07]  /*29ec0*/  MOV R148, R150 ;  /* 0x0000009600947202 */ /* 0x000fce0000000f00 */
.L_x_29324:
[----:B------:R-:W-:Y:S05]  /*29ed0*/  BSYNC B1 ;  /* 0x0000000000017941 */ /* 0x000fea0003800000 */
.L_x_29322:
        /* <DEDUP_REMOVED lines=16> */
.L_x_29328:
[----:B------:R-:W-:Y:S05]  /*29fe0*/  BSYNC B2 ;  /* 0x0000000000027941 */ /* 0x000fea0003800000 */
.L_x_29327:
        /* <DEDUP_REMOVED lines=44> */
.L_x_29326:
[----:B------:R-:W-:Y:S05]  /*2a2b0*/  BSYNC B1 ;  /* 0x0000000000017941 */ /* 0x000fea0003800000 */
.L_x_29325:
        /* <DEDUP_REMOVED lines=12> */
.L_x_29329:
        /* <DEDUP_REMOVED lines=12> */
.L_x_29332:
[----:B------:R-:W-:-:S07]  /*2a440*/  IMAD.MOV.U32 R162, RZ, RZ, R150 ;  /* 0x000000ffffa27224 */ /* 0x000fce00078e0096 */
.L_x_29333:
[----:B------:R-:W-:Y:S05]  /*2a450*/  BSYNC B1 ;  /* 0x0000000000017941 */ /* 0x000fea0003800000 */
.L_x_29331:
        /* <DEDUP_REMOVED lines=16> */
.L_x_29337:
[----:B------:R-:W-:Y:S05]  /*2a560*/  BSYNC B2 ;  /* 0x0000000000027941 */ /* 0x000fea0003800000 */
.L_x_29336:
        /* <DEDUP_REMOVED lines=44> */
.L_x_29335:
[----:B------:R-:W-:Y:S05]  /*2a830*/  BSYNC B1 ;  /* 0x0000000000017941 */ /* 0x000fea0003800000 */
.L_x_29334:
        /* <DEDUP_REMOVED lines=9> */
.L_x_29330:
        /* <DEDUP_REMOVED lines=16> */
[----:B------:R-:W-:-:S03]  /*2a9d0*/  SHF.L.U32 R164, R113, 0x3, RZ ;  /* 0x0000000371a47819 */ /* 0x000fc600000006ff */
        /* <DEDUP_REMOVED lines=34> */
.L_x_29209:
[----:B------:R-:W-:Y:S05]  /*2ac00*/  BSYNC B0 ;  /* 0x0000000000007941 */ /* 0x000fea0003800000 */
.L_x_29208:
[----:B------:R-:W-:Y:S01]  /*2ac10*/  LOP3.LUT P6, RZ, R112, 0xff, RZ, 0xc0, !PT ;  /* 0x000000ff70ff7812 */ /* 0x000fe200078cc0ff */
[----:B------:R-:W-:Y:S01]  /*2ac20*/  FADD.FTZ R112, RZ, R56 ;  /* 0x00000038ff707221 */ /* 0x000fe20000010000 */
        /* <DEDUP_REMOVED lines=8> */
[----:B0123--:R-:W-:Y:S01]  /*2acb0*/  SHF.R.U32.HI R114, RZ, 0x5, R0 ;  /* 0x00000005ff727819 */ /* 0x00ffe20000011600 */
        /* <DEDUP_REMOVED lines=198> */
.L_x_29364:
        /* <DEDUP_REMOVED lines=84> */
[--C-:B------:R-:W-:Y:S01]  /*2be60*/  FADD.FTZ R116, R56, -R115.reuse ;  /* 0x8000007338747221 */ /* 0x100fe20000010000 */
[--C-:B------:R-:W-:Y:S01]  /*2be70*/  FADD.FTZ R119, R57, -R115.reuse ;  /* 0x8000007339777221 */ /* 0x100fe20000010000 */
[----:B------:R-:W-:Y:S02]  /*2be80*/  STL [R1+0x150], R10 ;  /* 0x0001500a01007387 */ /* 0x000fe40000100800 */
[----:B------:R-:W-:Y:S01]  /*2be90*/  FMUL.FTZ R116, R116, UR25 ;  /* 0x0000001974747c20 */ /* 0x000fe20008410000 */
[----:B------:R-:W-:Y:S01]  /*2bea0*/  FMUL.FTZ R119, R119, UR25 ;  /* 0x0000001977777c20 */ /* 0x000fe20008410000 */
        /* <DEDUP_REMOVED lines=8> */
[----:B------:R1:W-:Y:S04]  /*2bf30*/  STL [R1+0x134], R3 ;  /* 0x0001340301007387 */ /* 0x0003e80000100800 */
[----:B------:R3:W-:Y:S04]  /*2bf40*/  STL [R1+0x130], R2 ;  /* 0x0001300201007387 */ /* 0x0007e80000100800 */
[----:B------:R-:W4:Y:S04]  /*2bf50*/  LDL R10, [R1+0x108] ;  /* 0x00010800010a7983 */ /* 0x000f280000100800 */
[----:B------:R-:W4:Y:S04]  /*2bf60*/  LDL R7, [R1+0xf8] ;  /* 0x0000f80001077983 */ /* 0x000f280000100800 */
[----:B------:R-:W4:Y:S04]  /*2bf70*/  LDL R9, [R1+0x100] ;  /* 0x0001000001097983 */ /* 0x000f280000100800 */
[----:B------:R-:W4:Y:S04]  /*2bf80*/  LDL R8, [R1+0x104] ;  /* 0x0001040001087983 */ /* 0x000f280000100800 */
[----:B------:R-:W4:Y:S01]  /*2bf90*/  LDL R0, [R1+0xf4] ;  /* 0x0000f40001007983 */ /* 0x000f220000100800 */
[----:B------:R-:W-:-:S03]  /*2bfa0*/  FADD.FTZ R114, R59, -R115 ;  /* 0x800000733b727221 */ /* 0x000fc60000010000 */
[----:B0-----:R-:W4:Y:S01]  /*2bfb0*/  LDL R4, [R1+0xe4] ;  /* 0x0000e40001047983 */ /* 0x001f220000100800 */
[----:B--2---:R-:W-:-:S03]  /*2bfc0*/  FFMA.FTZ R112, R118, R116, R113 ;  /* 0x0000007476707223 */ /* 0x004fc60000010071 */
[----:B-1----:R-:W2:Y:S04]  /*2bfd0*/  LDL R3, [R1+0xd8] ;  /* 0x0000d80001037983 */ /* 0x002ea80000100800 */
[----:B------:R-:W2:Y:S01]  /*2bfe0*/  LDL R118, [R1+0xfc] ;  /* 0x0000fc0001767983 */ /* 0x000ea20000100800 */
[----:B---3--:R-:W-:-:S03]  /*2bff0*/  FFMA.FTZ R113, R165, R119, R117 ;  /* 0x00000077a5717223 */ /* 0x008fc60000010075 */
[----:B------:R-:W3:Y:S02]  /*2c000*/  LDL R2, [R1+0xd0] ;  /* 0x0000d00001027983 */ /* 0x000ee40000100800 */
[----:B------:R-:W-:Y:S02]  /*2c010*/  F2FP.F16.F32.PACK_AB R112, R113, R112 ;  /* 0x000000707170723e */ /* 0x000fe400000000ff */
[----:B------:R-:W3:Y:S04]  /*2c020*/  LDL R165, [R1+0xf0] ;  /* 0x0000f00001a57983 */ /* 0x000ee80000100800 */
[----:B------:R-:W3:Y:S01]  /*2c030*/  LDL R113, [R1+0x10c] ;  /* 0x00010c0001717983 */ /* 0x000ee20000100800 */
[----:B------:R-:W-:Y:S01]  /*2c040*/  FADD.FTZ R117, R58, -R115 ;  /* 0x800000733a757221 */ /* 0x000fe20000010000 */
[----:B------:R-:W-:-:S03]  /*2c050*/  FMUL.FTZ R114, R114, UR25 ;  /* 0x0000001972727c20 */ /* 0x000fc60008410000 */
[----:B------:R-:W-:Y:S01]  /*2c060*/  FMUL.FTZ R117, R117, UR25 ;  /* 0x0000001975757c20 */ /* 0x000fe20008410000 */
[----:B----4-:R-:W-:Y:S02]  /*2c070*/  FFMA.FTZ R119, R164, R119, R252 ;  /* 0x00000077a4777223 */ /* 0x010fe400000100fc */
[----:B------:R-:W4:Y:S04]  /*2c080*/  LDL R164, [R1+0xdc] ;  /* 0x0000dc0001a47983 */ /* 0x000f280000100800 */
[----:B------:R-:W4:Y:S01]  /*2c090*/  LDL R252, [R1+0xd4] ;  /* 0x0000d40001fc7983 */ /* 0x000f220000100800 */
[----:B------:R-:W-:-:S03]  /*2c0a0*/  FFMA.FTZ R116, R6, R116, R5 ;  /* 0x0000007406747223 */ /* 0x000fc60000010005 */
[----:B------:R-:W4:Y:S04]  /*2c0b0*/  LDL R6, [R1+0xe8] ;  /* 0x0000e80001067983 */ /* 0x000f280000100800 */
[----:B------:R-:W4:Y:S01]  /*2c0c0*/  LDL R5, [R1+0xe0] ;  /* 0x0000e00001057983 */ /* 0x000f220000100800 */
[-C--:B--2---:R-:W-:Y:S01]  /*2c0d0*/  FFMA.FTZ R118, R118, R114.reuse, R7 ;  /* 0x0000007276767223 */ /* 0x084fe20000010007 */
[----:B---3--:R-:W-:Y:S01]  /*2c0e0*/  FFMA.FTZ R114, R0, R114, R165 ;  /* 0x0000007200727223 */ /* 0x008fe200000100a5 */
[-C--:B------:R-:W-:Y:S01]  /*2c0f0*/  FFMA.FTZ R113, R113, R117.reuse, R10 ;  /* 0x0000007571717223 */ /* 0x080fe2000001000a */
[----:B------:R-:W-:Y:S01]  /*2c100*/  FFMA.FTZ R117, R8, R117, R9 ;  /* 0x0000007508757223 */ /* 0x000fe20000010009 */
[----:B------:R1:W5:Y:S04]  /*2c110*/  LDL.LU R10, [R1+0x150] ;  /* 0x00015000010a7983 */ /* 0x0003680000300800 */
[----:B------:R1:W5:Y:S01]  /*2c120*/  LDL.LU R9, [R1+0x14c] ;  /* 0x00014c0001097983 */ /* 0x0003620000300800 */
[----:B------:R-:W-:-:S03]  /*2c130*/  F2FP.F16.F32.PACK_AB R117, R114, R117 ;  /* 0x000000757275723e */ /* 0x000fc600000000ff */
[----:B------:R1:W5:Y:S04]  /*2c140*/  LDL.LU R8, [R1+0x148] ;  /* 0x0001480001087983 */ /* 0x0003680000300800 */
[----:B------:R1:W5:Y:S04]  /*2c150*/  LDL.LU R7, [R1+0x144] ;  /* 0x0001440001077983 */ /* 0x0003680000300800 */
[----:B------:R-:W2:Y:S01]  /*2c160*/  LDL R114, [R1+0xec] ;  /* 0x0000ec0001727983 */ /* 0x000ea20000100800 */
[----:B------:R-:W-:Y:S01]  /*2c170*/  F2FP.F16.F32.PACK_AB R116, R119, R116 ;  /* 0x000000747774723e */ /* 0x000fe200000000ff */
[--C-:B------:R-:W-:Y:S01]  /*2c180*/  FADD.FTZ R119, R61, -R115.reuse ;  /* 0x800000733d777221 */ /* 0x100fe20000010000 */
[----:B------:R-:W-:Y:S01]  /*2c190*/  F2FP.F16.F32.PACK_AB R113, R118, R113 ;  /* 0x000000717671723e */ /* 0x000fe200000000ff */
[----:B------:R-:W-:Y:S01]  /*2c1a0*/  FADD.FTZ R118, R60, -R115 ;  /* 0x800000733c767221 */ /* 0x000fe20000010000 */
[----:B------:R-:W3:Y:S01]  /*2c1b0*/  LDL R0, [R1+0xc8] ;  /* 0x0000c80001007983 */ /* 0x000ee20000100800 */
[----:B------:R-:W-:-:S02]  /*2c1c0*/  FMUL.FTZ R119, R119, UR25 ;  /* 0x0000001977777c20 */ /* 0x000fc40008410000 */
[----:B------:R-:W-:Y:S01]  /*2c1d0*/  FMUL.FTZ R118, R118, UR25 ;  /* 0x0000001976767c20 */ /* 0x000fe20008410000 */
[----:B------:R-:W3:Y:S01]  /*2c1e0*/  LDL R165, [R1+0xbc] ;  /* 0x0000bc0001a57983 */ /* 0x000ee20000100800 */
        /* <DEDUP_REMOVED lines=9> */
[----:B------:R1:W5:Y:S01]  /*2c280*/  LDL.LU R4, [R1+0x138] ;  /* 0x0001380001047983 */ /* 0x0003620000300800 */
[----:B------:R-:W-:-:S03]  /*2c290*/  F2FP.F16.F32.PACK_AB R114, R164, R114 ;  /* 0x00000072a472723e */ /* 0x000fc600000000ff */
[----:B------:R1:W5:Y:S04]  /*2c2a0*/  LDL.LU R3, [R1+0x134] ;  /* 0x0001340001037983 */ /* 0x0003680000300800 */
[----:B------:R1:W5:Y:S04]  /*2c2b0*/  LDL.LU R2, [R1+0x130] ;  /* 0x0001300001027983 */ /* 0x0003680000300800 */
[----:B------:R-:W3:Y:S04]  /*2c2c0*/  LDL R164, [R1+0xb8] ;  /* 0x0000b80001a47983 */ /* 0x000ee80000100800 */
[----:B------:R-:W2:Y:S01]  /*2c2d0*/  LDL R115, [R1+0xcc] ;  /* 0x0000cc0001737983 */ /* 0x000ea20000100800 */
[----:B------:R-:W-:Y:S01]  /*2c2e0*/  FMUL.FTZ R119, R119, UR25 ;  /* 0x0000001977777c20 */ /* 0x000fe20008410000 */
[----:B------:R-:W-:-:S04]  /*2c2f0*/  FMUL.FTZ R252, R252, UR25 ;  /* 0x00000019fcfc7c20 */ /* 0x000fc80008410000 */
[----:B---3--:R-:W-:Y:S01]  /*2c300*/  FFMA.FTZ R164, R165, R252, R164 ;  /* 0x000000fca5a47223 */ /* 0x008fe200000100a4 */
[----:B--2---:R-:W-:-:S05]  /*2c310*/  FFMA.FTZ R115, R115, R119, R0 ;  /* 0x0000007773737223 */ /* 0x004fca0000010000 */
[----:B------:R-:W-:Y:S02]  /*2c320*/  F2FP.F16.F32.PACK_AB R115, R164, R115 ;  /* 0x00000073a473723e */ /* 0x000fe400000000ff */
[----:B------:R-:W0:Y:S02]  /*2c330*/  LDC.64 R164, c[0x0][0x2b8] ;  /* 0x0000ae00ffa47b82 */ /* 0x000e240000000a00 */
[----:B0-----:R-:W-:-:S05]  /*2c340*/  IMAD.WIDE.U32 R164, R154, 0x10, R164 ;  /* 0x000000109aa47825 */ /* 0x001fca00078e00a4 */
[----:B------:R0:W-:Y:S04]  /*2c350*/  STG.E.128 desc[UR6][R164.64], R112 ;  /* 0x00000070a4007986 */ /* 0x0001e8000c101d06 */
[----:B0-----:R-:W2:Y:S01]  /*2c360*/  LDL R114, [R1+0xc0] ;  /* 0x0000c00001727983 */ /* 0x001ea20000100800 */
[----:B------:R-:W0:Y:S03]  /*2c370*/  LDC.64 R112, c[0x0][0x2c0] ;  /* 0x0000b000ff707b82 */ /* 0x000e260000000a00 */
[----:B------:R-:W2:Y:S04]  /*2c380*/  LDL R115, [R1+0xc4] ;  /* 0x0000c40001737983 */ /* 0x000ea80000100800 */
[----:B------:R-:W3:Y:S04]  /*2c390*/  LDL R164, [R1+0xb0] ;  /* 0x0000b00001a47983 */ /* 0x000ee80000100800 */
[----:B------:R-:W3:Y:S01]  /*2c3a0*/  LDL R165, [R1+0xb4] ;  /* 0x0000b40001a57983 */ /* 0x000ee20000100800 */
[----:B------:R-:W4:Y:S01]  /*2c3b0*/  S2R R0, SR_TID.X ;  /* 0x0000000000007919 */ /* 0x000f220000002100 */
[C---:B0-----:R-:W-:Y:S01]  /*2c3c0*/  IMAD.WIDE.U32 R112, R154.reuse, 0x10, R112 ;  /* 0x000000109a707825 */ /* 0x041fe200078e0070 */
[----:B------:R-:W-:-:S03]  /*2c3d0*/  IADD3 R154, R154, 0x80, RZ ;  /* 0x000000809a9a7810 */ /* 0x000fc60007ffe0ff */
[----:B--2---:R-:W-:Y:S01]  /*2c3e0*/  FFMA.FTZ R119, R115, R119, R114 ;  /* 0x0000007773777223 */ /* 0x004fe20000010072 */
[----:B---3--:R-:W-:-:S05]  /*2c3f0*/  FFMA.FTZ R252, R165, R252, R164 ;  /* 0x000000fca5fc7223 */ /* 0x008fca00000100a4 */
[----:B------:R-:W-:-:S05]  /*2c400*/  F2FP.F16.F32.PACK_AB R119, R252, R119 ;  /* 0x00000077fc77723e */ /* 0x000fca00000000ff */
[----:B----4-:R1:W-:Y:S02]  /*2c410*/  STG.E.128 desc[UR6][R112.64], R116 ;  /* 0x0000007470007986 */ /* 0x0103e4000c101d06 */
.L_x_29340:
[----:B------:R-:W-:Y:S05]  /*2c420*/  BSYNC B0 ;  /* 0x0000000000007941 */ /* 0x000fea0003800000 */
.L_x_29339:
[----:B-----5:R-:W-:Y:S01]  /*2c430*/  LOP3.LUT P0, RZ, R7, 0x800, RZ, 0xc0, !PT ;  /* 0x0000080007ff7812 */ /* 0x020fe2000780c0ff */
[----:B------:R-:W-:-:S12]  /*2c440*/  BSSY B0, `(.L_x_29341) ;  /* 0x0000066000007945 */ /* 0x000fd80003800000 */
[----:B------:R-:W-:Y:S05]  /*2c450*/  @!P0 BRA `(.L_x_29342) ;  /* 0x0000000400908947 */ /* 0x000fea0003800000 */
[----:B-1----:R-:W2:Y:S04]  /*2c460*/  LDL R117, [R1+0xa8] ;  /* 0x0000a80001757983 */ /* 0x002ea80000100800 */
[----:B0-----:R-:W2:Y:S04]  /*2c470*/  LDL R112, [R1+0xac] ;  /* 0x0000ac0001707983 */ /* 0x001ea80000100800 */
[----:B------:R-:W3:Y:S04]  /*2c480*/  LDL R114, [R1+0x98] ;  /* 0x0000980001727983 */ /* 0x000ee80000100800 */
[----:B------:R-:W3:Y:S01]  /*2c490*/  LDL R113, [R1+0x9c] ;  /* 0x00009c0001717983 */ /* 0x000ee20000100800 */
[----:B------:R-:W-:-:S03]  /*2c4a0*/  PLOP3.LUT P0, PT, PT, PT, UP0, 0x40, 0x0 ;  /* 0x000000000000781c */ /* 0x000fc60003f0e808 */
[----:B------:R-:W4:Y:S01]  /*2c4b0*/  LDL R252, [R1+0x90] ;  /* 0x0000900001fc7983 */ /* 0x000f220000100800 */
[----:B------:R-:W-:-:S03]  /*2c4c0*/  FSEL R115, R182, RZ, P0 ;  /* 0x000000ffb6737208 */ /* 0x000fc60000000000 */
[----:B------:R-:W4:Y:S02]  /*2c4d0*/  LDL R164, [R1+0x94] ;  /* 0x0000940001a47983 */ /* 0x000f240000100800 */
[--C-:B------:R-:W-:Y:S01]  /*2c4e0*/  FADD.FTZ R116, R64, -R115.reuse ;  /* 0x8000007340747221 */ /* 0x100fe20000010000 */
[----:B------:R-:W-:Y:S01]  /*2c4f0*/  FADD.FTZ R119, R65, -R115 ;  /* 0x8000007341777221 */ /* 0x000fe20000010000 */
        /* <DEDUP_REMOVED lines=17> */
[----:B------:R-:W4:Y:S04]  /*2c610*/  LDL R8, [R1+0x84] ;  /* 0x0000840001087983 */ /* 0x000f280000100800 */
[----:B------:R-:W4:Y:S04]  /*2c620*/  LDL R165, [R1+0x70] ;  /* 0x0000700001a57983 */ /* 0x000f280000100800 */
[----:B------:R-:W4:Y:S04]  /*2c630*/  LDL R0, [R1+0x74] ;  /* 0x0000740001007983 */ /* 0x000f280000100800 */
[----:B0-----:R-:W4:Y:S04]  /*2c640*/  LDL R4, [R1+0x64] ;  /* 0x0000640001047983 */ /* 0x001f280000100800 */
[----:B-1----:R-:W4:Y:S04]  /*2c650*/  LDL R3, [R1+0x58] ;  /* 0x0000580001037983 */ /* 0x002f280000100800 */
[----:B------:R-:W4:Y:S01]  /*2c660*/  LDL R2, [R1+0x50] ;  /* 0x0000500001027983 */ /* 0x000f220000100800 */
[----:B--2---:R-:W-:Y:S01]  /*2c670*/  FFMA.FTZ R112, R112, R116, R117 ;  /* 0x0000007470707223 */ /* 0x004fe20000010075 */
[----:B---3--:R-:W-:-:S05]  /*2c680*/  FFMA.FTZ R113, R113, R119, R114 ;  /* 0x0000007771717223 */ /* 0x008fca0000010072 */
[----:B------:R-:W-:Y:S02]  /*2c690*/  F2FP.F16.F32.PACK_AB R112, R113, R112 ;  /* 0x000000707170723e */ /* 0x000fe400000000ff */
[----:B------:R-:W2:Y:S01]  /*2c6a0*/  LDL R113, [R1+0x8c] ;  /* 0x00008c0001717983 */ /* 0x000ea20000100800 */
[--C-:B------:R-:W-:Y:S01]  /*2c6b0*/  FADD.FTZ R117, R66, -R115.reuse ;  /* 0x8000007342757221 */ /* 0x100fe20000010000 */
[----:B------:R-:W-:-:S03]  /*2c6c0*/  FADD.FTZ R114, R67, -R115 ;  /* 0x8000007343727221 */ /* 0x000fc60000010000 */
[----:B------:R-:W-:Y:S01]  /*2c6d0*/  FMUL.FTZ R117, R117, UR25 ;  /* 0x0000001975757c20 */ /* 0x000fe20008410000 */
[----:B------:R-:W-:Y:S01]  /*2c6e0*/  FMUL.FTZ R114, R114, UR25 ;  /* 0x0000001972727c20 */ /* 0x000fe20008410000 */
[----:B----4-:R-:W-:Y:S02]  /*2c6f0*/  FFMA.FTZ R119, R164, R119, R252 ;  /* 0x00000077a4777223 */ /* 0x010fe400000100fc */
[----:B------:R-:W3:Y:S04]  /*2c700*/  LDL R164, [R1+0x5c] ;  /* 0x00005c0001a47983 */ /* 0x000ee80000100800 */
[----:B------:R-:W4:Y:S01]  /*2c710*/  LDL R252, [R1+0x54] ;  /* 0x0000540001fc7983 */ /* 0x000f220000100800 */
[----:B------:R-:W-:-:S03]  /*2c720*/  FFMA.FTZ R116, R6, R116, R5 ;  /* 0x0000007406747223 */ /* 0x000fc60000010005 */
[----:B------:R-:W4:Y:S04]  /*2c730*/  LDL R6, [R1+0x68] ;  /* 0x0000680001067983 */ /* 0x000f280000100800 */
[----:B------:R-:W4:Y:S01]  /*2c740*/  LDL R5, [R1+0x60] ;  /* 0x0000600001057983 */ /* 0x000f220000100800 */
[-C--:B------:R-:W-:Y:S01]  /*2c750*/  FFMA.FTZ R118, R118, R114.reuse, R7 ;  /* 0x0000007276767223 */ /* 0x080fe20000010007 */
[----:B------:R-:W-:Y:S01]  /*2c760*/  FFMA.FTZ R114, R0, R114, R165 ;  /* 0x0000007200727223 */ /* 0x000fe200000100a5 */
[-C--:B--2---:R-:W-:Y:S01]  /*2c770*/  FFMA.FTZ R113, R113, R117.reuse, R10 ;  /* 0x0000007571717223 */ /* 0x084fe2000001000a */
        /* <DEDUP_REMOVED lines=11> */
[----:B------:R-:W2:Y:S01]  /*2c830*/  LDL R0, [R1+0x48] ;  /* 0x0000480001007983 */ /* 0x000ea20000100800 */
[----:B------:R-:W-:-:S02]  /*2c840*/  FMUL.FTZ R119, R119, UR25 ;  /* 0x0000001977777c20 */ /* 0x000fc40008410000 */
[----:B------:R-:W-:Y:S01]  /*2c850*/  FMUL.FTZ R118, R118, UR25 ;  /* 0x0000001976767c20 */ /* 0x000fe20008410000 */
[----:B------:R-:W2:Y:S01]  /*2c860*/  LDL R165, [R1+0x3c] ;  /* 0x00003c0001a57983 */ /* 0x000ea20000100800 */
[-C--:B---3--:R-:W-:Y:S01]  /*2c870*/  FFMA.FTZ R164, R164, R119.reuse, R3 ;  /* 0x00000077a4a47223 */ /* 0x088fe20000010003 */
[----:B----4-:R-:W-:Y:S01]  /*2c880*/  FFMA.FTZ R119, R252, R119, R2 ;  /* 0x00000077fc777223 */ /* 0x010fe20000010002 */
        /* <DEDUP_REMOVED lines=24> */
[----:B------:R-:W4:Y:S04]  /*2ca10*/  LDL R164, [R1+0x30] ;  /* 0x0000300001a47983 */ /* 0x000f280000100800 */
[----:B------:R-:W4:Y:S01]  /*2ca20*/  LDL R165, [R1+0x34] ;  /* 0x0000340001a57983 */ /* 0x000f220000100800 */
[----:B------:R-:W1:Y:S01]  /*2ca30*/  S2R R0, SR_TID.X ;  /* 0x0000000000007919 */ /* 0x000e620000002100 */
[----:B0-----:R-:W-:-:S04]  /*2ca40*/  IMAD.WIDE.U32 R112, R154, 0x10, R112 ;  /* 0x000000109a707825 */ /* 0x001fc800078e0070 */
[----:B------:R-:W-:Y:S02]  /*2ca50*/  VIADD R154, R154, 0x80 ;  /* 0x000000809a9a7836 */ /* 0x000fe40000000000 */
[----:B---3--:R-:W-:Y:S01]  /*2ca60*/  FFMA.FTZ R119, R115, R119, R114 ;  /* 0x0000007773777223 */ /* 0x008fe20000010072 */
[----:B----4-:R-:W-:-:S05]  /*2ca70*/  FFMA.FTZ R252, R165, R252, R164 ;  /* 0x000000fca5fc7223 */ /* 0x010fca00000100a4 */
[----:B------:R-:W-:-:S05]  /*2ca80*/  F2FP.F16.F32.PACK_AB R119, R252, R119 ;  /* 0x00000077fc77723e */ /* 0x000fca00000000ff */
[----:B-1----:R2:W-:Y:S02]  /*2ca90*/  STG.E.128 desc[UR6][R112.64], R116 ;  /* 0x0000007470007986 */ /* 0x0025e4000c101d06 */
.L_x_29342:
[----:B------:R-:W-:Y:S05]  /*2caa0*/  BSYNC B0 ;  /* 0x0000000000007941 */ /* 0x000fea0003800000 */
.L_x_29341:
[----:B-----5:R-:W-:Y:S01]  /*2cab0*/  LOP3.LUT P0, RZ, R7, 0x400, RZ, 0xc0, !PT ;  /* 0x0000040007ff7812 */ /* 0x020fe2000780c0ff */
[----:B------:R-:W-:-:S12]  /*2cac0*/  BSSY B0, `(.L_x_29343) ;  /* 0x0000044000007945 */ /* 0x000fd80003800000 */
[----:B------:R-:W-:Y:S05]  /*2cad0*/  @!P0 BRA `(.L_x_29344) ;  /* 0x0000000400088947 */ /* 0x000fea0003800000 */
[----:B-12---:R-:W2:Y:S04]  /*2cae0*/  LDL R117, [R1+0x28] ;  /* 0x0000280001757983 */ /* 0x006ea80000100800 */
[----:B0-----:R-:W2:Y:S04]  /*2caf0*/  LDL R112, [R1+0x2c] ;  /* 0x00002c0001707983 */ /* 0x001ea80000100800 */
[----:B------:R-:W3:Y:S04]  /*2cb00*/  LDL R114, [R1+0x18] ;  /* 0x0000180001727983 */ /* 0x000ee80000100800 */
[----:B------:R-:W3:Y:S04]  /*2cb10*/  LDL R113, [R1+0x1c] ;  /* 0x00001c0001717983 */ /* 0x000ee80000100800 */
[----:B------:R0:W-:Y:S04]  /*2cb20*/  STL [R1+0x134], R3 ;  /* 0x0001340301007387 */ /* 0x0001e80000100800 */
[----:B0-----:R-:W4:Y:S04]  /*2cb30*/  LDL R3, [R1+0x20] ;  /* 0x0000200001037983 */ /* 0x001f280000100800 */
[----:B------:R0:W-:Y:S01]  /*2cb40*/  STL [R1+0x130], R2 ;  /* 0x0001300201007387 */ /* 0x0001e20000100800 */
[----:B------:R-:W-:-:S03]  /*2cb50*/  PLOP3.LUT P0, PT, PT, PT, UP0, 0x40, 0x0 ;  /* 0x000000000000781c */ /* 0x000fc60003f0e808 */
[----:B------:R-:W4:Y:S04]  /*2cb60*/  LDL R0, [R1+0x10] ;  /* 0x0000100001007983 */ /* 0x000f280000100800 */
[----:B------:R-:W4:Y:S04]  /*2cb70*/  LDL R252, [R1+0x8] ;  /* 0x0000080001fc7983 */ /* 0x000f280000100800 */
[----:B0-----:R-:W4:Y:S01]  /*2cb80*/  LDL R2, [R1+0x24] ;  /* 0x0000240001027983 */ /* 0x001f220000100800 */
[----:B------:R-:W-:-:S03]  /*2cb90*/  FSEL R115, R182, RZ, P0 ;  /* 0x000000ffb6737208 */ /* 0x000fc60000000000 */
[----:B------:R-:W4:Y:S02]  /*2cba0*/  LDL R165, [R1+0xc] ;  /* 0x00000c0001a57983 */ /* 0x000f240000100800 */
[--C-:B------:R-:W-:Y:S01]  /*2cbb0*/  FADD.FTZ R116, R72, -R115.reuse ;  /* 0x8000007348747221 */ /* 0x100fe20000010000 */
[----:B------:R-:W-:Y:S01]  /*2cbc0*/  FADD.FTZ R119, R73, -R115 ;  /* 0x8000007349777221 */ /* 0x000fe20000010000 */
[----:B------:R-:W4:Y:S02]  /*2cbd0*/  LDL R164, [R1] ;  /* 0x0000000001a47983 */ /* 0x000f240000100800 */
[----:B------:R-:W-:Y:S01]  /*2cbe0*/  FMUL.FTZ R116, R116, UR25 ;  /* 0x0000001974747c20 */ /* 0x000fe20008410000 */
[----:B------:R-:W-:Y:S01]  /*2cbf0*/  FMUL.FTZ R119, R119, UR25 ;  /* 0x0000001977777c20 */ /* 0x000fe20008410000 */
[----:B------:R-:W4:Y:S02]  /*2cc00*/  LDL R118, [R1+0x4] ;  /* 0x0000040001767983 */ /* 0x000f240000100800 */
[----:B--2---:R-:W-:Y:S01]  /*2cc10*/  FFMA.FTZ R112, R112, R116, R117 ;  /* 0x0000007470707223 */ /* 0x004fe20000010075 */
[----:B---3--:R-:W-:-:S05]  /*2cc20*/  FFMA.FTZ R113, R113, R119, R114 ;  /* 0x0000007771717223 */ /* 0x008fca0000010072 */
[----:B------:R-:W-:Y:S02]  /*2cc30*/  F2FP.F16.F32.PACK_AB R112, R113, R112 ;  /* 0x000000707170723e */ /* 0x000fe400000000ff */
[----:B------:R-:W2:Y:S01]  /*2cc40*/  LDL R113, [R1+0x14] ;  /* 0x0000140001717983 */ /* 0x000ea20000100800 */
[----:B----4-:R-:W-:-:S03]  /*2cc50*/  FFMA.FTZ R116, R2, R116, R3 ;  /* 0x0000007402747223 */ /* 0x010fc60000010003 */
[----:B------:R3:W5:Y:S04]  /*2cc60*/  LDL.LU R3, [R1+0x134] ;  /* 0x0001340001037983 */ /* 0x0007680000300800 */
[----:B------:R3:W5:Y:S01]  /*2cc70*/  LDL.LU R2, [R1+0x130] ;  /* 0x0001300001027983 */ /* 0x0007620000300800 */
[--C-:B------:R-:W-:Y:S01]  /*2cc80*/  FADD.FTZ R117, R74, -R115.reuse ;  /* 0x800000734a757221 */ /* 0x100fe20000010000 */
[----:B------:R-:W-:-:S03]  /*2cc90*/  FADD.FTZ R114, R75, -R115 ;  /* 0x800000734b727221 */ /* 0x000fc60000010000 */
[----:B------:R-:W-:Y:S01]  /*2cca0*/  FMUL.FTZ R117, R117, UR25 ;  /* 0x0000001975757c20 */ /* 0x000fe20008410000 */
[----:B------:R-:W-:Y:S01]  /*2ccb0*/  FMUL.FTZ R114, R114, UR25 ;  /* 0x0000001972727c20 */ /* 0x000fe20008410000 */
[----:B--2---:R-:W-:Y:S02]  /*2ccc0*/  FFMA.FTZ R119, R113, R119, R0 ;  /* 0x0000007771777223 */ /* 0x004fe40000010000 */
[-C--:B------:R-:W-:Y:S01]  /*2ccd0*/  FFMA.FTZ R113, R165, R117.reuse, R252 ;  /* 0x00000075a5717223 */ /* 0x080fe200000100fc */
[----:B------:R-:W-:Y:S01]  /*2cce0*/  FFMA.FTZ R117, R118, R117, R164 ;  /* 0x0000007576757223 */ /* 0x000fe200000100a4 */
[----:B------:R-:W-:Y:S01]  /*2ccf0*/  FFMA.FTZ R118, R251, R114, R250 ;  /* 0x00000072fb767223 */ /* 0x000fe200000100fa */
[----:B------:R-:W-:Y:S01]  /*2cd00*/  F2FP.F16.F32.PACK_AB R116, R119, R116 ;  /* 0x000000747774723e */ /* 0x000fe200000000ff */
[----:B------:R-:W-:-:S03]  /*2cd10*/  FADD.FTZ R119, R77, -R115 ;  /* 0x800000734d777221 */ /* 0x000fc60000010000 */
        /* <DEDUP_REMOVED lines=26> */
[----:B------:R-:W4:Y:S01]  /*2cec0*/  S2R R0, SR_TID.X ;  /* 0x0000000000007919 */ /* 0x000f220000002100 */
[----:B0-----:R-:W-:-:S05]  /*2ced0*/  IMAD.WIDE.U32 R112, R154, 0x10, R112 ;  /* 0x000000109a707825 */ /* 0x001fca00078e0070 */
[----:B------:R3:W-:Y:S01]  /*2cee0*/  STG.E.128 desc[UR6][R112.64], R116 ;  /* 0x0000007470007986 */ /* 0x0007e2000c101d06 */
[----:B----4-:R-:W-:-:S07]  /*2cef0*/  IADD3 R154, R154, 0x80, RZ ;  /* 0x000000809a9a7810 */ /* 0x010fce0007ffe0ff */
.L_x_29344:
[----:B------:R-:W-:Y:S05]  /*2cf00*/  BSYNC B0 ;  /* 0x0000000000007941 */ /* 0x000fea0003800000 */
.L_x_29343:
[----:B------:R-:W-:Y:S01]  /*2cf10*/  LOP3.LUT P0, RZ, R7, 0x200, RZ, 0xc0, !PT ;  /* 0x0000020007ff7812 */ /* 0x000fe2000780c0ff */
[----:B------:R-:W-:-:S12]  /*2cf20*/  BSSY B0, `(.L_x_29345) ;  /* 0x0000033000007945 */ /* 0x000fd80003800000 */
[----:B------:R-:W-:Y:S05]  /*2cf30*/  @!P0 BRA `(.L_x_29346) ;  /* 0x0000000000c48947 */ /* 0x000fea0003800000 */
[----:B------:R-:W-:-:S04]  /*2cf40*/  PLOP3.LUT P0, PT, PT, PT, UP0, 0x40, 0x0 ;  /* 0x000000000000781c */ /* 0x000fc80003f0e808 */
[----:B------:R-:W-:-:S05]  /*2cf50*/  FSEL R115, R182, RZ, P0 ;  /* 0x000000ffb6737208 */ /* 0x000fca0000000000 */
[--C-:B-123--:R-:W-:Y:S01]  /*2cf60*/  FADD.FTZ R116, R80, -R115.reuse ;  /* 0x8000007350747221 */ /* 0x10efe20000010000 */
[--C-:B------:R-:W-:Y:S01]  /*2cf70*/  FADD.FTZ R119, R81, -R115.reuse ;  /* 0x8000007351777221 */ /* 0x100fe20000010000 */
[--C-:B------:R-:W-:Y:S01]  /*2cf80*/  FADD.FTZ R117, R82, -R115.reuse ;  /* 0x8000007352757221 */ /* 0x100fe20000010000 */
[--C-:B0-----:R-:W-:Y:S01]  /*2cf90*/  FADD.FTZ R114, R83, -R115.reuse ;  /* 0x8000007353727221 */ /* 0x101fe20000010000 */
        /* <DEDUP_REMOVED lines=27> */
[----:B------:R-:W-:Y:S01]  /*2d150*/  FFMA.FTZ R164, R203, R252, R202 ;  /* 0x000000fccba47223 */ /* 0x000fe200000100ca */
        /* <DEDUP_REMOVED lines=15> */
.L_x_29346:
[----:B------:R-:W-:Y:S05]  /*2d250*/  BSYNC B0 ;  /* 0x0000000000007941 */ /* 0x000fea0003800000 */
.L_x_29345:
[----:B------:R-:W-:Y:S01]  /*2d260*/  LOP3.LUT P0, RZ, R7, 0x100, RZ, 0xc0, !PT ;  /* 0x0000010007ff7812 */ /* 0x000fe2000780c0ff */
[----:B------:R-:W-:-:S12]  /*2d270*/  BSSY B0, `(.L_x_29347) ;  /* 0x0000033000007945 */ /* 0x000fd80003800000 */
[----:B------:R-:W-:Y:S05]  /*2d280*/  @!P0 BRA `(.L_x_29348) ;  /* 0x0000000000c48947 */ /* 0x000fea0003800000 */
[----:B------:R-:W-:-:S04]  /*2d290*/  PLOP3.LUT P0, PT, PT, PT, UP0, 0x40, 0x0 ;  /* 0x000000000000781c */ /* 0x000fc80003f0e808 */
[----:B------:R-:W-:-:S05]  /*2d2a0*/  FSEL R115, R182, RZ, P0 ;  /* 0x000000ffb6737208 */ /* 0x000fca0000000000 */
[--C-:B-1234-:R-:W-:Y:S01]  /*2d2b0*/  FADD.FTZ R116, R88, -R115.reuse ;  /* 0x8000007358747221 */ /* 0x11efe20000010000 */
        /* <DEDUP_REMOVED lines=46> */
.L_x_29348:
[----:B------:R-:W-:Y:S05]  /*2d5a0*/  BSYNC B0 ;  /* 0x0000000000007941 */ /* 0x000fea0003800000 */
.L_x_29347:
        /* <DEDUP_REMOVED lines=52> */
.L_x_29350:
[----:B------:R-:W-:Y:S05]  /*2d8f0*/  BSYNC B0 ;  /* 0x0000000000007941 */ /* 0x000fea0003800000 */
.L_x_29349:
        /* <DEDUP_REMOVED lines=51> */
.L_x_29352:
[----:B------:R-:W-:Y:S05]  /*2dc30*/  BSYNC B0 ;  /* 0x0000000000007941 */ /* 0x000fea0003800000 */
.L_x_29351:
[----:B------:R-:W-:Y:S02]  /*2dc40*/  LOP3.LUT P0, RZ, R7, 0x1, RZ, 0xc0, !PT ;  /* 0x0000000107ff7812 */ /* 0x000fe4000780c0ff */
[----:B------:R-:W-:Y:S02]  /*2dc50*/  IADD3 R6, R6, UR34, RZ ;  /* 0x0000002206067c10 */ /* 0x000fe4000fffe0ff */
[----:B01234-:R-:W-:Y:S02]  /*2dc60*/  SEL R112, RZ, 0x1, P0 ;  /* 0x00000001ff707807 */ /* 0x01ffe40000000000 */
[----:B------:R-:W-:-:S13]  /*2dc70*/  ISETP.GE.AND P0, PT, R6, UR35, PT ;  /* 0x0000002306007c0c */ /* 0x000fda000bf06270 */
[----:B------:R-:W-:Y:S05]  /*2dc80*/  @!P0 BRA `(.L_x_29353) ;  /* 0xfffffd4c00048947 */ /* 0x000fea000383ffff */
[----:B------:R-:W-:Y:S05]  /*2dc90*/  EXIT ;  /* 0x000000000000794d */ /* 0x000fea0003800000 */
.L_x_29338:
[----:B------:R-:W-:Y:S01]  /*2dca0*/  HFMA2.MMA R113, -RZ, RZ, 0, 5.9604644775390625e-08 ;  /* 0x00000001ff717435 */ /* 0x000fe200000001ff */
[----:B------:R-:W-:Y:S01]  /*2dcb0*/  IMAD.MOV.U32 R164, RZ, RZ, R112 ;  /* 0x000000ffffa47224 */ /* 0x000fe200078e0070 */
[----:B------:R-:W-:Y:S01]  /*2dcc0*/  MOV R117, 0xffffffff ;  /* 0xffffffff00757802 */ /* 0x000fe20000000f00 */
[----:B------:R-:W-:-:S08]  /*2dcd0*/  IMAD.MOV.U32 R116, RZ, RZ, 0x1f ;  /* 0x0000001fff747424 */ /* 0x000fd000078e00ff */
[----:B------:R-:W-:Y:S05]  /*2dce0*/  WARPSYNC.COLLECTIVE R117, `(.L_x_29354) ;  /* 0x0000000075087348 */ /* 0x000fea0003c00000 */
[----:B------:R0:W1:Y:S02]  /*2dcf0*/  SHFL.BFLY P6, R119, R164, R113, R116 ;  /* 0x0c000071a4777389 */ /* 0x00006400000c0074 */
[----:B01----:R-:W-:Y:S01]  /*2dd00*/  ENDCOLLECTIVE ;  /* 0x000000000000791b */ /* 0x003fe20003800000 */
.L_x_29354:
[----:B------:R-:W-:Y:S01]  /*2dd10*/  HFMA2.MMA R113, -RZ, RZ, 0, 1.1920928955078125e-07 ;  /* 0x00000002ff717435 */ /* 0x000fe200000001ff */
[----:B------:R-:W-:-:S04]  /*2dd20*/  FADD.FTZ R112, R112, R119 ;  /* 0x0000007770707221 */ /* 0x000fc80000010000 */
[----:B------:R-:W-:-:S07]  /*2dd30*/  IMAD.MOV.U32 R164, RZ, RZ, R112 ;  /* 0x000000ffffa47224 */ /* 0x000fce00078e0070 */
[----:B------:R-:W-:Y:S05]  /*2dd40*/  WARPSYNC.COLLECTIVE R117, `(.L_x_29355) ;  /* 0x0000000075087348 */ /* 0x000fea0003c00000 */
[----:B------:R0:W1:Y:S02]  /*2dd50*/  SHFL.BFLY P6, R119, R164, R113, R116 ;  /* 0x0c000071a4777389 */ /* 0x00006400000c0074 */
[----:B01----:R-:W-:Y:S01]  /*2dd60*/  ENDCOLLECTIVE ;  /* 0x000000000000791b */ /* 0x003fe20003800000 */
.L_x_29355:
[----:B------:R-:W-:Y:S01]  /*2dd70*/  MOV R113, 0x4 ;  /* 0x0000000400717802 */ /* 0x000fe20000000f00 */
[----:B------:R-:W-:-:S04]  /*2dd80*/  FADD.FTZ R112, R112, R119 ;  /* 0x0000007770707221 */ /* 0x000fc80000010000 */
[----:B------:R-:W-:-:S07]  /*2dd90*/  IMAD.MOV.U32 R164, RZ, RZ, R112 ;  /* 0x000000ffffa47224 */ /* 0x000fce00078e0070 */
[----:B------:R-:W-:Y:S05]  /*2dda0*/  WARPSYNC.COLLECTIVE R117, `(.L_x_29356) ;  /* 0x0000000075087348 */ /* 0x000fea0003c00000 */
[----:B------:R0:W1:Y:S02]  /*2ddb0*/  SHFL.BFLY P6, R119, R164, R113, R116 ;  /* 0x0c000071a4777389 */ /* 0x00006400000c0074 */
[----:B01----:R-:W-:Y:S01]  /*2ddc0*/  ENDCOLLECTIVE ;  /* 0x000000000000791b */ /* 0x003fe20003800000 */
.L_x_29356:
[----:B------:R-:W-:Y:S01]  /*2ddd0*/  HFMA2.MMA R113, -RZ, RZ, 0, 4.76837158203125e-07 ;  /* 0x00000008ff717435 */ /* 0x000fe200000001ff */
[----:B------:R-:W-:-:S04]  /*2dde0*/  FADD.FTZ R112, R112, R119 ;  /* 0x0000007770707221 */ /* 0x000fc80000010000 */
[----:B------:R-:W-:-:S07]  /*2ddf0*/  IMAD.MOV.U32 R164, RZ, RZ, R112 ;  /* 0x000000ffffa47224 */ /* 0x000fce00078e0070 */
[----:B------:R-:W-:Y:S05]  /*2de00*/  WARPSYNC.COLLECTIVE R117, `(.L_x_29357) ;  /* 0x0000000075087348 */ /* 0x000fea0003c00000 */
[----:B------:R0:W1:Y:S02]  /*2de10*/  SHFL.BFLY P6, R119, R164, R113, R116 ;  /* 0x0c000071a4777389 */ /* 0x00006400000c0074 */
[----:B01----:R-:W-:Y:S01]  /*2de20*/  ENDCOLLECTIVE ;  /* 0x000000000000791b */ /* 0x003fe20003800000 */
.L_x_29357:
[----:B------:R-:W-:Y:S01]  /*2de30*/  MOV R113, 0x10 ;  /* 0x0000001000717802 */ /* 0x000fe20000000f00 */
[----:B------:R-:W-:-:S04]  /*2de40*/  FADD.FTZ R112, R112, R119 ;  /* 0x0000007770707221 */ /* 0x000fc80000010000 */
[----:B------:R-:W-:-:S07]  /*2de50*/  IMAD.MOV.U32 R164, RZ, RZ, R112 ;  /* 0x000000ffffa47224 */ /* 0x000fce00078e0070 */
[----:B------:R-:W-:Y:S05]  /*2de60*/  WARPSYNC.COLLECTIVE R117, `(.L_x_29358) ;  /* 0x0000000075087348 */ /* 0x000fea0003c00000 */
[----:B------:R0:W1:Y:S02]  /*2de70*/  SHFL.BFLY P6, R119, R164, R113, R116 ;  /* 0x0c000071a4777389 */ /* 0x00006400000c0074 */
[----:B01----:R-:W-:Y:S01]  /*2de80*/  ENDCOLLECTIVE ;  /* 0x000000000000791b */ /* 0x003fe20003800000 */
.L_x_29358:
        /* <DEDUP_REMOVED lines=122> */
.L_x_29359:
[----:B------:R-:W-:Y:S02]  /*2e630*/  IMAD.MOV.U32 R113, RZ, RZ, 0x2 ;  /* 0x00000002ff717424 */ /* 0x000fe400078e00ff */
[----:B------:R-:W-:-:S05]  /*2e640*/  FADD.FTZ R118, R118, R119 ;  /* 0x0000007776767221 */ /* 0x000fca0000010000 */
[----:B------:R-:W-:-:S07]  /*2e650*/  MOV R164, R118 ;  /* 0x0000007600a47202 */ /* 0x000fce0000000f00 */
[----:B------:R-:W-:Y:S05]  /*2e660*/  WARPSYNC.COLLECTIVE R117, `(.L_x_29360) ;  /* 0x0000000075087348 */ /* 0x000fea0003c00000 */
[----:B------:R0:W1:Y:S02]  /*2e670*/  SHFL.BFLY P6, R119, R164, R113, R116 ;  /* 0x0c000071a4777389 */ /* 0x00006400000c0074 */
[----:B01----:R-:W-:Y:S01]  /*2e680*/  ENDCOLLECTIVE ;  /* 0x000000000000791b */ /* 0x003fe20003800000 */
.L_x_29360:
[----:B------:R-:W-:Y:S02]  /*2e690*/  IMAD.MOV.U32 R113, RZ, RZ, 0x4 ;  /* 0x00000004ff717424 */ /* 0x000fe400078e00ff */
[----:B------:R-:W-:-:S05]  /*2e6a0*/  FADD.FTZ R118, R118, R119 ;  /* 0x0000007776767221 */ /* 0x000fca0000010000 */
[----:B------:R-:W-:-:S07]  /*2e6b0*/  MOV R164, R118 ;  /* 0x0000007600a47202 */ /* 0x000fce0000000f00 */
[----:B------:R-:W-:Y:S05]  /*2e6c0*/  WARPSYNC.COLLECTIVE R117, `(.L_x_29361) ;  /* 0x0000000075087348 */ /* 0x000fea0003c00000 */
[----:B------:R0:W1:Y:S02]  /*2e6d0*/  SHFL.BFLY P6, R119, R164, R113, R116 ;  /* 0x0c000071a4777389 */ /* 0x00006400000c0074 */
[----:B01----:R-:W-:Y:S01]  /*2e6e0*/  ENDCOLLECTIVE ;  /* 0x000000000000791b */ /* 0x003fe20003800000 */
.L_x_29361:
[----:B------:R-:W-:Y:S02]  /*2e6f0*/  IMAD.MOV.U32 R113, RZ, RZ, 0x8 ;  /* 0x00000008ff717424 */ /* 0x000fe400078e00ff */
[----:B------:R-:W-:-:S05]  /*2e700*/  FADD.FTZ R118, R118, R119 ;  /* 0x0000007776767221 */ /* 0x000fca0000010000 */
[----:B------:R-:W-:-:S07]  /*2e710*/  MOV R164, R118 ;  /* 0x0000007600a47202 */ /* 0x000fce0000000f00 */
[----:B------:R-:W-:Y:S05]  /*2e720*/  WARPSYNC.COLLECTIVE R117, `(.L_x_29362) ;  /* 0x0000000075087348 */ /* 0x000fea0003c00000 */
[----:B------:R0:W1:Y:S02]  /*2e730*/  SHFL.BFLY P6, R119, R164, R113, R116 ;  /* 0x0c000071a4777389 */ /* 0x00006400000c0074 */
[----:B01----:R-:W-:Y:S01]  /*2e740*/  ENDCOLLECTIVE ;  /* 0x000000000000791b */ /* 0x003fe20003800000 */
.L_x_29362:
[----:B------:R-:W-:Y:S02]  /*2e750*/  IMAD.MOV.U32 R113, RZ, RZ, 0x10 ;  /* 0x00000010ff717424 */ /* 0x000fe400078e00ff */
[----:B------:R-:W-:-:S05]  /*2e760*/  FADD.FTZ R118, R118, R119 ;  /* 0x0000007776767221 */ /* 0x000fca0000010000 */
[----:B------:R-:W-:-:S07]  /*2e770*/  MOV R164, R118 ;  /* 0x0000007600a47202 */ /* 0x000fce0000000f00 */
[----:B------:R-:W-:Y:S05]  /*2e780*/  WARPSYNC.COLLECTIVE R117, `(.L_x_29363) ;  /* 0x0000000075087348 */ /* 0x000fea0003c00000 */
[----:B------:R0:W1:Y:S02]  /*2e790*/  SHFL.BFLY P6, R119, R164, R113, R116 ;  /* 0x0c000071a4777389 */ /* 0x00006400000c0074 */
[----:B01----:R-:W-:Y:S01]  /*2e7a0*/  ENDCOLLECTIVE ;  /* 0x000000000000791b */ /* 0x003fe20003800000 */
.L_x_29363:
[----:B------:R-:W-:Y:S01]  /*2e7b0*/  MOV R113, R119 ;  /* 0x0000007700717202 */ /* 0x000fe20000000f00 */
[----:B------:R-:W-:Y:S06]  /*2e7c0*/  BRA `(.L_x_29364) ;  /* 0xffffffd000547947 */ /* 0x000fec000383ffff */
.L_x_29365:
        /* <DEDUP_REMOVED lines=11> */
.L_x_41640:


//--------------------- .text._ZN10layer_norm31ln_parallel_residual_fwd_kernelINS_13Kernel_traitsI6__halfS2_fS2_fjLj7168ELj1ELj1ELj4ELj16ENS_18Kernel_traits_baseILj7168ES2_S2_fS2_fjLj128EEEEELb1ELb0ELb1EEEvNS_9FwdParamsE --------------------------
	.section	.text._ZN10layer_norm31ln_parallel_residual_fwd_kernelINS_13Kernel_traitsI6__halfS2_fS2_fjLj7168ELj1ELj1ELj4ELj16ENS_18Kernel_traits_baseILj7168ES2_S2_fS2_fjLj128EEEEELb1ELb0ELb1EEEvNS_9FwdParamsE,"ax",@progbits
	.align	128
        .global         _ZN10layer_norm31ln_parallel_residual_fwd_kernelINS_13Kernel_traitsI6__halfS2_fS2_fjLj7168ELj1ELj1ELj4ELj16ENS_18Kernel_traits_baseILj7168ES2_S2_fS2_fjLj128EEEEELb1ELb0ELb1EEEvNS_9FwdParamsE
        .type           _ZN10layer_norm31ln_parallel_residual_fwd_kernelINS_13Kernel_traitsI6__halfS2_fS2_fjLj7168ELj1ELj1ELj4ELj16ENS_18Kernel_traits_baseILj7168ES2_S2_fS2_fjLj128EEEEELb1ELb0ELb1EEEvNS_9FwdParamsE,@function
        .size           _ZN10layer_norm31ln_parallel_residual_fwd_kernelINS_13Kernel_traitsI6__halfS2_fS2_fjLj7168ELj1ELj1ELj4ELj16ENS_18Kernel_traits_baseILj7168ES2_S2_fS2_fjLj128EEEEELb1ELb0ELb1EEEvNS_9FwdParamsE,(.L_x_41641 - _ZN10layer_norm31ln_parallel_residual_fwd_kernelINS_13Kernel_traitsI6__halfS2_fS2_fjLj7168ELj1ELj1ELj4ELj16ENS_18Kernel_traits_baseILj7168ES2_S2_fS2_fjLj128EEEEELb1ELb0ELb1EEEvNS_9FwdParamsE)
        .other          _ZN10layer_norm31ln_parallel_residual_fwd_kernelINS_13Kernel_traitsI6__halfS2_fS2_fjLj7168ELj1ELj1ELj4ELj16ENS_18Kernel_traits_baseILj7168ES2_S2_fS2_fjLj128EEEEELb1ELb0ELb1EEEvNS_9FwdParamsE,@"STO_CUDA_ENTRY STV_DEFAULT"
_ZN10layer_norm31ln_parallel_residual_fwd_kernelINS_13Kernel_traitsI6__halfS2_fS2_fjLj7168ELj1ELj1ELj4ELj16ENS_18Kernel_traits_baseILj7168ES2_S2_fS2_fjLj128EEEEELb1ELb0ELb1EEEvNS_9FwdParamsE:
.text._ZN10layer_norm31ln_parallel_residual_fwd_kernelINS_13Kernel_traitsI6__halfS2_fS2_fjLj7168ELj1ELj1ELj4ELj16ENS_18Kernel_traits_baseILj7168ES2_S2_fS2_fjLj128EEEEELb1ELb0ELb1EEEvNS_9FwdParamsE:
[----:B------:R-:W0:Y:S08]  /*0000*/  LDC R1, c[0x0][0x28] ;  /* 0x00000a00ff017b82 */ /* 0x000e300000000800 */
[----:B------:R-:W1:Y:S01]  /*0010*/  LDC R15, c[0x0][0x2ec] ;  /* 0x0000bb00ff0f7b82 */ /* 0x000e620000000800 */
[----:B------:R-:W-:Y:S01]  /*0020*/  ULDC.U8 UR4, c[0x0][0x2f4] ;  /* 0x0000bd0000047ab9 */ /* 0x000fe20000000000 */
[----:B------:R-:W-:Y:S01]  /*0030*/  ULDC.64 UR6, c[0x0][0x208] ;  /* 0x0000820000067ab9 */ /* 0x000fe20000000a00 */
[----:B------:R-:W-:Y:S01]  /*0040*/  ISETP.NE.AND P1, PT, RZ, UR4, PT ;  /* 0x00000004ff007c0c */ /* 0x000fe2000bf25270 */
[----:B------:R-:W-:Y:S01]  /*0050*/  ULDC.64 UR4, c[0x0][0x2e0] ;  /* 0x0000b80000047ab9 */ /* 0x000fe20000000a00 */
[----:B0-----:R-:W-:-:S03]  /*0060*/  VIADD R1, R1, 0xffffffb0 ;  /* 0xffffffb001017836 */ /* 0x001fc60000000000 */
[----:B------:R-:W0:Y:S01]  /*0070*/  LDC R48, c[0x0][0x2e8] ;  /* 0x0000ba00ff307b82 */ /* 0x000e220000000800 */
[----:B------:R-:W-:Y:S01]  /*0080*/  MOV R2, UR4 ;  /* 0x0000000400027c02 */ /* 0x000fe20008000f00 */
[----:B------:R-:W-:Y:S01]  /*0090*/  IMAD.U32 R3, RZ, RZ, UR5 ;  /* 0x00000005ff037e24 */ /* 0x000fe2000f8e00ff */
[----:B------:R-:W2:Y:S01]  /*00a0*/  S2R R156, SR_TID.X ;  /* 0x00000000009c7919 */ /* 0x000ea20000002100 */
[----:B------:R-:W-:Y:S01]  /*00b0*/  ULDC.64 UR10, c[0x0][0x2c8] ;  /* 0x0000b200000a7ab9 */ /* 0x000fe20000000a00 */
[----:B------:R-:W3:Y:S03]  /*00c0*/  S2R R57, SR_CTAID.X ;  /* 0x0000000000397919 */ /* 0x000ee60000002500 */
[----:B------:R-:W4:Y:S01]  /*00d0*/  @P1 LDC R17, c[0x0][0x2f0] ;  /* 0x0000bc00ff111b82 */ /* 0x000f220000000800 */
[----:B------:R-:W-:Y:S01]  /*00e0*/  ULDC UR8, c[0x0][0x0] ;  /* 0x0000000000087ab9 */ /* 0x000fe20000000800 */
[----:B------:R-:W-:Y:S01]  /*00f0*/  ULDC.64 UR12, c[0x0][0x2d0] ;  /* 0x0000b400000c7ab9 */ /* 0x000fe20000000a00 */
[----:B------:R-:W4:Y:S01]  /*0100*/  @P1 LDG.E.64 R2, desc[UR6][R2.64] ;  /* 0x0000000602021981 */ /* 0x000f22000c1e1b00 */
[----:B-1----:R-:W-:-:S04]  /*0110*/  @P1 IMAD.MOV.U32 R49, RZ, RZ, R15 ;  /* 0x000000ffff311224 */ /* 0x002fc800078e000f */
[----:B------:R-:W1:Y:S01]  /*0120*/  LDC.64 R92, c[0x0][0x260] ;  /* 0x00009800ff5c7b82 */ /* 0x000e620000000a00 */
[----:B0-----:R-:W4:Y:S01]  /*0130*/  @P1 LDG.E.64 R12, desc[UR6][R48.64] ;  /* 0x00000006300c1981 */ /* 0x001f22000c1e1b00 */
[----:B------:R-:W-:-:S04]  /*0140*/  ISETP.NE.U32.AND P0, PT, RZ, UR10, PT ;  /* 0x0000000aff007c0c */ /* 0x000fc8000bf05070 */
[----:B------:R-:W-:Y:S02]  /*0150*/  ISETP.NE.AND.EX P0, PT, RZ, UR11, PT, P0 ;  /* 0x0000000bff007c0c */ /* 0x000fe4000bf05300 */
[----:B--2---:R-:W-:-:S04]  /*0160*/  LOP3.LUT R0, R156, 0x7f, RZ, 0xc0, !PT ;  /* 0x0000007f9c007812 */ /* 0x004fc800078ec0ff */
[----:B------:R-:W-:-:S07]  /*0170*/  LOP3.LUT R113, R0, 0x100, RZ, 0xfc, !PT ;  /* 0x0000010000717812 */ /* 0x000fce00078efcff */
[----:B------:R-:W-:-:S05]  /*0180*/  @P0 LEA R8, P2, R0, UR10, 0x4 ;  /* 0x0000000a00080c11 */ /* 0x000fca000f8420ff */
[----:B------:R-:W-:Y:S01]  /*0190*/  @P0 IMAD.X R9, RZ, RZ, UR11, P2 ;  /* 0x0000000bff090e24 */ /* 0x000fe200090e06ff */
[----:B------:R-:W-:Y:S01]  /*01a0*/  @P0 LEA R228, P2, R113, UR10, 0x4 ;  /* 0x0000000a71e40c11 */ /* 0x000fe2000f8420ff */
[----:B---3--:R-:W-:Y:S01]  /*01b0*/  IMAD R51, R57, UR8, R156 ;  /* 0x0000000839337c24 */ /* 0x008fe2000f8e029c */
[C---:B------:R-:W-:Y:S02]  /*01c0*/  LOP3.LUT R105, R0.reuse, 0x200, RZ, 0xfc, !PT ;  /* 0x0000020000697812 */ /* 0x040fe400078efcff */
[C---:B------:R-:W-:Y:S01]  /*01d0*/  LOP3.LUT R117, R0.reuse, 0x80, RZ, 0xfc, !PT ;  /* 0x0000008000757812 */ /* 0x040fe200078efcff */
[----:B------:R-:W-:Y:S01]  /*01e0*/  @P0 IMAD.X R229, RZ, RZ, UR11, P2 ;  /* 0x0000000bffe50e24 */ /* 0x000fe200090e06ff */
[C---:B------:R-:W-:Y:S02]  /*01f0*/  LOP3.LUT R97, R0.reuse, 0x300, RZ, 0xfc, !PT ;  /* 0x0000030000617812 */ /* 0x040fe400078efcff */
[C---:B------:R-:W-:Y:S02]  /*0200*/  LOP3.LUT R109, R0.reuse, 0x180, RZ, 0xfc, !PT ;  /* 0x00000180006d7812 */ /* 0x040fe400078efcff */
[----:B------:R-:W-:-:S02]  /*0210*/  SHF.L.U32 R144, R0, 0x4, RZ ;  /* 0x0000000400907819 */ /* 0x000fc400000006ff */
[----:B------:R-:W-:Y:S01]  /*0220*/  LOP3.LUT R101, R0, 0x280, RZ, 0xfc, !PT ;  /* 0x0000028000657812 */ /* 0x000fe200078efcff */
[----:B------:R-:W-:Y:S01]  /*0230*/  IMAD.SHL.U32 R136, R113, 0x10, RZ ;  /* 0x0000001071887824 */ /* 0x000fe200078e00ff */
[----:B------:R-:W-:Y:S01]  /*0240*/  @P0 LEA R4, P3, R117, UR10, 0x4 ;  /* 0x0000000a75040c11 */ /* 0x000fe2000f8620ff */
[----:B------:R-:W-:Y:S01]  /*0250*/  IMAD.SHL.U32 R128, R105, 0x10, RZ ;  /* 0x0000001069807824 */ /* 0x000fe200078e00ff */
[----:B------:R-:W-:Y:S01]  /*0260*/  SHF.L.U32 R140, R117, 0x4, RZ ;  /* 0x00000004758c7819 */ /* 0x000fe200000006ff */
[----:B------:R-:W5:Y:S01]  /*0270*/  @P0 LDG.E.128 R8, desc[UR6][R8.64] ;  /* 0x0000000608080981 */ /* 0x000f62000c1e1d00 */
[----:B------:R-:W-:Y:S01]  /*0280*/  @P0 IADD3.X R5, RZ, UR11, RZ, P3, !PT ;  /* 0x0000000bff050c10 */ /* 0x000fe20009ffe4ff */
[----:B------:R-:W-:Y:S01]  /*0290*/  ULDC.64 UR8, c[0x0][0x268] ;  /* 0x00009a0000087ab9 */ /* 0x000fe20000000a00 */
[C---:B------:R-:W-:Y:S01]  /*02a0*/  @P0 LEA R212, P3, R109.reuse, UR10, 0x4 ;  /* 0x0000000a6dd40c11 */ /* 0x040fe2000f8620ff */
[----:B------:R-:W-:Y:S01]  /*02b0*/  IMAD.SHL.U32 R132, R109, 0x10, RZ ;  /* 0x000000106d847824 */ /* 0x000fe200078e00ff */
[----:B------:R-:W5:Y:S03]  /*02c0*/  @P0 LDG.E.128 R228, desc[UR6][R228.64] ;  /* 0x00000006e4e40981 */ /* 0x000f66000c1e1d00 */
[----:B------:R-:W-:Y:S01]  /*02d0*/  @P0 IMAD.X R213, RZ, RZ, UR11, P3 ;  /* 0x0000000bffd50e24 */ /* 0x000fe200098e06ff */
[----:B------:R-:W5:Y:S01]  /*02e0*/  @P0 LDG.E.128 R4, desc[UR6][R4.64] ;  /* 0x0000000604040981 */ /* 0x000f62000c1e1d00 */
[----:B------:R-:W-:-:S04]  /*02f0*/  IMAD.SHL.U32 R124, R101, 0x10, RZ ;  /* 0x00000010657c7824 */ /* 0x000fc800078e00ff */
[----:B------:R-:W5:Y:S01]  /*0300*/  @P0 LDG.E.128 R212, desc[UR6][R212.64] ;  /* 0x00000006d4d40981 */ /* 0x000f62000c1e1d00 */
[----:B----4-:R-:W-:Y:S02]  /*0310*/  @P1 R2UR UR4, R2 ;  /* 0x00000000020412ca */ /* 0x010fe400000e0000 */
[----:B------:R-:W-:Y:S02]  /*0320*/  @P1 R2UR UR5, R3 ;  /* 0x00000000030512ca */ /* 0x000fe400000e0000 */
[----:B------:R-:W-:Y:S01]  /*0330*/  @P1 IADD3 R48, P2, R12, R17, RZ ;  /* 0x000000110c301210 */ /* 0x000fe20007f5e0ff */
[----:B------:R-:W-:-:S03]  /*0340*/  IMAD.WIDE.U32 R16, R51, -0x326172a9, RZ ;  /* 0xcd9e8d5733107825 */ /* 0x000fc600078e00ff */
[----:B------:R-:W-:-:S04]  /*0350*/  @P1 IADD3.X R15, RZ, R13, RZ, P2, !PT ;  /* 0x0000000dff0f1210 */ /* 0x000fc800017fe4ff */
[--C-:B------:R-:W-:Y:S02]  /*0360*/  SHF.R.U32.HI R49, RZ, 0x2, R15.reuse ;  /* 0x00000002ff317819 */ /* 0x100fe4000001160f */
[----:B------:R-:W-:Y:S02]  /*0370*/  SHF.R.U64 R50, R48, 0x2, R15 ;  /* 0x0000000230327819 */ /* 0x000fe4000000120f */
[----:B------:R-:W-:-:S03]  /*0380*/  LOP3.LUT R18, R17, UR4, R49, 0x96, !PT ;  /* 0x0000000411127c12 */ /* 0x000fc6000f8e9631 */
[----:B------:R-:W-:Y:S01]  /*0390*/  IMAD.WIDE.U32 R2, R50, -0x2daee0ad, RZ ;  /* 0xd2511f5332027825 */ /* 0x000fe200078e00ff */
[----:B------:R-:W-:-:S03]  /*03a0*/  UIADD3 UR29, UR5, -0x4498517b, URZ ;  /* 0xbb67ae85051d7890 */ /* 0x000fc6000fffe03f */
        /* <DEDUP_REMOVED lines=14> */
[----:B------:R-:W-:Y:S01]  /*0490*/  UIADD3 UR32, UR4, -0x255992d5, URZ ;  /* 0xdaa66d2b04207890 */ /* 0x000fe2000fffe03f */
[----:B------:R-:W-:Y:S02]  /*04a0*/  ISETP.NE.U32.AND P1, PT, RZ, UR12, PT ;  /* 0x0000000cff007c0c */ /* 0x000fe4000bf25070 */
[----:B------:R-:W-:Y:S01]  /*04b0*/  LOP3.LUT R18, R17, UR33, R2, 0x96, !PT ;  /* 0x0000002111127c12 */ /* 0x000fe2000f8e9602 */
[----:B------:R-:W-:Y:S01]  /*04c0*/  IMAD.WIDE.U32 R2, R3, -0x326172a9, RZ ;  /* 0xcd9e8d5703027825 */ /* 0x000fe200078e00ff */
[----:B------:R-:W-:Y:S01]  /*04d0*/  ISETP.NE.AND.EX P1, PT, RZ, UR13, PT, P1 ;  /* 0x0000000dff007c0c */ /* 0x000fe2000bf25310 */
[----:B------:R-:W-:Y:S02]  /*04e0*/  UIADD3 UR34, UR4, 0x78dde6e4, URZ ;  /* 0x78dde6e404227890 */ /* 0x000fe4000fffe03f */
[----:B------:R-:W-:Y:S01]  /*04f0*/  IMAD.WIDE.U32 R18, R18, -0x326172a9, RZ ;  /* 0xcd9e8d5712127825 */ /* 0x000fe200078e00ff */
[----:B------:R-:W-:-:S02]  /*0500*/  LOP3.LUT R3, R3, UR32, R20, 0x96, !PT ;  /* 0x0000002003037c12 */ /* 0x000fc4000f8e9614 */
[----:B------:R-:W-:Y:S01]  /*0510*/  @P0 LEA R196, P2, R105, UR10, 0x4 ;  /* 0x0000000a69c40c11 */ /* 0x000fe2000f8420ff */
[----:B------:R-:W-:Y:S01]  /*0520*/  UIADD3 UR35, UR5, -0x126145ec, URZ ;  /* 0xed9eba1405237890 */ /* 0x000fe2000fffe03f */
[----:B------:R-:W-:Y:S01]  /*0530*/  LOP3.LUT R24, R19, UR34, R2, 0x96, !PT ;  /* 0x0000002213187c12 */ /* 0x000fe2000f8e9602 */
[----:B------:R-:W-:Y:S01]  /*0540*/  IMAD.WIDE.U32 R2, R3, -0x2daee0ad, RZ ;  /* 0xd2511f5303027825 */ /* 0x000fe200078e00ff */
[----:B------:R-:W-:-:S03]  /*0550*/  UIADD3 UR37, UR5, -0x56f99767, URZ ;  /* 0xa906689905257890 */ /* 0x000fc6000fffe03f */
[----:B------:R-:W-:Y:S01]  /*0560*/  @P0 IMAD.X R197, RZ, RZ, UR11, P2 ;  /* 0x0000000bffc50e24 */ /* 0x000fe200090e06ff */
[----:B------:R-:W-:Y:S01]  /*0570*/  @P0 LEA R44, P2, R97, UR10, 0x4 ;  /* 0x0000000a612c0c11 */ /* 0x000fe2000f8420ff */
[----:B------:R-:W-:Y:S01]  /*0580*/  IMAD.WIDE.U32 R24, R24, -0x2daee0ad, RZ ;  /* 0xd2511f5318187825 */ /* 0x000fe200078e00ff */
[----:B------:R-:W-:Y:S01]  /*0590*/  LOP3.LUT R3, R3, UR35, R16, 0x96, !PT ;  /* 0x0000002303037c12 */ /* 0x000fe2000f8e9610 */
[----:B------:R-:W0:Y:S01]  /*05a0*/  @P1 LDC.64 R26, c[0x0][0x2d0] ;  /* 0x0000b400ff1a1b82 */ /* 0x000e220000000a00 */
[----:B------:R-:W-:Y:S01]  /*05b0*/  UIADD3 UR36, UR4, 0x1715609d, URZ ;  /* 0x1715609d04247890 */ /* 0x000fe2000fffe03f */
[----:B------:R-:W-:Y:S01]  /*05c0*/  @P0 IMAD.X R45, RZ, RZ, UR11, P2 ;  /* 0x0000000bff2d0e24 */ /* 0x000fe200090e06ff */
[----:B------:R-:W-:Y:S01]  /*05d0*/  @P1 IADD3 R40, P2, R144, UR12, RZ ;  /* 0x0000000c90281c10 */ /* 0x000fe2000ff5e0ff */
[----:B------:R-:W-:Y:S01]  /*05e0*/  UIADD3 UR39, UR5, 0x646e171e, URZ ;  /* 0x646e171e05277890 */ /* 0x000fe2000fffe03f */
[----:B------:R-:W-:Y:S01]  /*05f0*/  LOP3.LUT R16, R25, UR37, R2, 0x96, !PT ;  /* 0x0000002519107c12 */ /* 0x000fe2000f8e9602 */
[----:B------:R-:W-:Y:S01]  /*0600*/  IMAD.WIDE.U32 R2, R3, -0x326172a9, RZ ;  /* 0xcd9e8d5703027825 */ /* 0x000fe200078e00ff */
[----:B------:R-:W-:Y:S01]  /*0610*/  @P0 LEA R12, P3, R101, UR10, 0x4 ;  /* 0x0000000a650c0c11 */ /* 0x000fe2000f8620ff */
[----:B------:R-:W-:Y:S01]  /*0620*/  UIADD3 UR38, UR4, -0x4ab325aa, URZ ;  /* 0xb54cda5604267890 */ /* 0x000fe2000fffe03f */
[----:B------:R-:W5:Y:S01]  /*0630*/  @P0 LDG.E.128 R196, desc[UR6][R196.64] ;  /* 0x00000006c4c40981 */ /* 0x000f62000c1e1d00 */
[----:B------:R-:W-:Y:S01]  /*0640*/  @P1 IMAD.X R41, RZ, RZ, UR13, P2 ;  /* 0x0000000dff291e24 */ /* 0x000fe200090e06ff */
[----:B------:R-:W-:-:S02]  /*0650*/  @P1 IADD3 R36, P2, R140, UR12, RZ ;  /* 0x0000000c8c241c10 */ /* 0x000fc4000ff5e0ff */
[----:B------:R-:W-:Y:S01]  /*0660*/  LOP3.LUT R52, R3, UR36, R18, 0x96, !PT ;  /* 0x0000002403347c12 */ /* 0x000fe2000f8e9612 */
[----:B------:R-:W-:Y:S01]  /*0670*/  @P0 IMAD.X R13, RZ, RZ, UR11, P3 ;  /* 0x0000000bff0d0e24 */ /* 0x000fe200098e06ff */
[----:B------:R-:W-:Y:S01]  /*0680*/  @P1 IADD3 R32, P3, R136, UR12, RZ ;  /* 0x0000000c88201c10 */ /* 0x000fe2000ff7e0ff */
[----:B------:R-:W-:Y:S01]  /*0690*/  @P1 IMAD.X R37, RZ, RZ, UR13, P2 ;  /* 0x0000000dff251e24 */ /* 0x000fe200090e06ff */
[----:B------:R-:W-:Y:S01]  /*06a0*/  @P1 IADD3 R28, P2, R132, UR12, RZ ;  /* 0x0000000c841c1c10 */ /* 0x000fe2000ff5e0ff */
[----:B------:R-:W-:Y:S01]  /*06b0*/  IMAD.WIDE.U32 R52, R52, -0x2daee0ad, RZ ;  /* 0xd2511f5334347825 */ /* 0x000fe200078e00ff */
[----:B------:R-:W-:Y:S01]  /*06c0*/  @P1 IADD3.X R33, RZ, UR13, RZ, P3, !PT ;  /* 0x0000000dff211c10 */ /* 0x000fe20009ffe4ff */
[----:B------:R-:W-:Y:S01]  /*06d0*/  UIADD3 UR40, UR4, 0x5384540f, URZ ;  /* 0x5384540f04287890 */ /* 0x000fe2000fffe03f */
[----:B------:R-:W-:Y:S01]  /*06e0*/  @P1 IADD3 R20, P3, R128, UR12, RZ ;  /* 0x0000000c80141c10 */ /* 0x000fe2000ff7e0ff */
[----:B------:R-:W-:Y:S01]  /*06f0*/  IMAD.WIDE.U32 R16, R16, -0x326172a9, RZ ;  /* 0xcd9e8d5710107825 */ /* 0x000fe200078e00ff */
[----:B------:R-:W-:Y:S01]  /*0700*/  @P1 IADD3.X R29, RZ, UR13, RZ, P2, !PT ;  /* 0x0000000dff1d1c10 */ /* 0x000fe200097fe4ff */
[----:B------:R-:W5:Y:S01]  /*0710*/  @P0 LDG.E.128 R12, desc[UR6][R12.64] ;  /* 0x000000060c0c0981 */ /* 0x000f62000c1e1d00 */
[----:B------:R-:W-:Y:S01]  /*0720*/  LOP3.LUT R160, R53, UR39, R24, 0x96, !PT ;  /* 0x0000002735a07c12 */ /* 0x000fe2000f8e9618 */
[----:B------:R-:W-:Y:S01]  /*0730*/  ULDC UR10, c[0x0][0x214] ;  /* 0x00008500000a7ab9 */ /* 0x000fe20000000800 */
[----:B------:R-:W-:Y:S01]  /*0740*/  @P1 IADD3 R18, P2, R124, UR12, RZ ;  /* 0x0000000c7c121c10 */ /* 0x000fe2000ff5e0ff */
[----:B------:R-:W-:Y:S01]  /*0750*/  @P1 IMAD.X R21, RZ, RZ, UR13, P3 ;  /* 0x0000000dff151e24 */ /* 0x000fe200098e06ff */
[----:B------:R-:W-:Y:S01]  /*0760*/  LOP3.LUT R158, R17, UR38, R2, 0x96, !PT ;  /* 0x00000026119e7c12 */ /* 0x000fe2000f8e9602 */
[----:B------:R-:W-:Y:S01]  /*0770*/  IMAD.WIDE.U32 R160, R160, -0x326172a9, RZ ;  /* 0xcd9e8d57a0a07825 */ /* 0x000fe200078e00ff */
[----:B------:R-:W-:Y:S01]  /*0780*/  @P1 IADD3.X R19, RZ, UR13, RZ, P2, !PT ;  /* 0x0000000dff131c10 */ /* 0x000fe200097fe4ff */
[----:B------:R-:W5:Y:S02]  /*0790*/  @P0 LDG.E.128 R44, desc[UR6][R44.64] ;  /* 0x000000062c2c0981 */ /* 0x000f64000c1e1d00 */
[----:B0-----:R-:W-:Y:S01]  /*07a0*/  @P1 IMAD.WIDE.U32 R24, R97, 0x10, R26 ;  /* 0x0000001061181825 */ /* 0x001fe200078e001a */
[----:B------:R-:W-:Y:S01]  /*07b0*/  LOP3.LUT R53, R161, UR40, R16, 0x96, !PT ;  /* 0x00000028a1357c12 */ /* 0x000fe2000f8e9610 */
[----:B------:R-:W5:Y:S04]  /*07c0*/  @P1 LDG.E.128 R40, desc[UR6][R40.64] ;  /* 0x0000000628281981 */ /* 0x000f68000c1e1d00 */
[----:B------:R-:W5:Y:S04]  /*07d0*/  @P1 LDG.E.128 R36, desc[UR6][R36.64] ;  /* 0x0000000624241981 */ /* 0x000f68000c1e1d00 */
[----:B------:R-:W5:Y:S04]  /*07e0*/  @P1 LDG.E.128 R32, desc[UR6][R32.64] ;  /* 0x0000000620201981 */ /* 0x000f68000c1e1d00 */
        /* <DEDUP_REMOVED lines=12> */
[----:B------:R-:W-:Y:S01]  /*08b0*/  LOP3.LUT R52, R159, UR41, R52, 0x96, !PT ;  /* 0x000000299f347c12 */ /* 0x000fe2000f8e9634 */
[----:B------:R-:W-:Y:S01]  /*08c0*/  IMAD.X R141, RZ, RZ, UR9, P3 ;  /* 0x00000009ff8d7e24 */ /* 0x000fe200098e06ff */
[----:B------:R-:W-:Y:S01]  /*08d0*/  IADD3 R136, P4, R136, UR8, RZ ;  /* 0x0000000888887c10 */ /* 0x000fe2000ff9e0ff */
[----:B------:R-:W-:Y:S01]  /*08e0*/  IMAD.X R145, RZ, RZ, UR9, P6 ;  /* 0x00000009ff917e24 */ /* 0x000fe2000b0e06ff */
[----:B------:R-:W-:-:S02]  /*08f0*/  IADD3 R132, P5, R132, UR8, RZ ;  /* 0x0000000884847c10 */ /* 0x000fc4000ffbe0ff */
[----:B------:R-:W-:Y:S01]  /*0900*/  IADD3 R124, P3, R124, UR8, RZ ;  /* 0x000000087c7c7c10 */ /* 0x000fe2000ff7e0ff */
[----:B------:R-:W-:Y:S01]  /*0910*/  UIADD3 UR42, UR4, -0xe443238, URZ ;  /* 0xf1bbcdc8042a7890 */ /* 0x000fe2000fffe03f */
[----:B------:R-:W-:Y:S01]  /*0920*/  IADD3 R128, P6, R128, UR8, RZ ;  /* 0x0000000880807c10 */ /* 0x000fe2000ffde0ff */
[----:B------:R-:W-:Y:S01]  /*0930*/  UIADD3 UR43, UR5, -0x24c28bd8, URZ ;  /* 0xdb3d7428052b7890 */ /* 0x000fe2000fffe03f */
[----:B------:R-:W-:Y:S02]  /*0940*/  IMAD.HI.U32 R55, R52, -0x326172a9, RZ ;  /* 0xcd9e8d5734377827 */ /* 0x000fe400078e00ff */
[----:B------:R-:W-:Y:S02]  /*0950*/  IADD3.X R129, RZ, UR9, RZ, P6, !PT ;  /* 0x00000009ff817c10 */ /* 0x000fe4000b7fe4ff */
[----:B------:R-:W-:Y:S01]  /*0960*/  IMAD.HI.U32 R3, R53, -0x2daee0ad, RZ ;  /* 0xd2511f5335037827 */ /* 0x000fe200078e00ff */
[----:B------:R-:W-:-:S03]  /*0970*/  LOP3.LUT R160, R55, UR42, R160, 0x96, !PT ;  /* 0x0000002a37a07c12 */ /* 0x000fc6000f8e96a0 */
[----:B------:R-:W-:Y:S02]  /*0980*/  IMAD.X R137, RZ, RZ, UR9, P4 ;  /* 0x00000009ff897e24 */ /* 0x000fe4000a0e06ff */
[----:B------:R-:W-:Y:S02]  /*0990*/  IMAD.X R133, RZ, RZ, UR9, P5 ;  /* 0x00000009ff857e24 */ /* 0x000fe4000a8e06ff */
[----:B------:R-:W-:Y:S01]  /*09a0*/  IMAD.X R125, RZ, RZ, UR9, P3 ;  /* 0x00000009ff7d7e24 */ /* 0x000fe200098e06ff */
[----:B------:R-:W-:Y:S01]  /*09b0*/  LOP3.LUT R158, R3, UR43, R158, 0x96, !PT ;  /* 0x0000002b039e7c12 */ /* 0x000fe2000f8e969e */
[----:B-1----:R-:W-:-:S04]  /*09c0*/  IMAD.WIDE.U32 R116, R117, 0x10, R92 ;  /* 0x0000001075747825 */ /* 0x002fc800078e005c */
        /* <DEDUP_REMOVED lines=30> */
[--C-:B------:R-:W-:Y:S01]  /*0bb0*/  HADD2.F32 R3, -RZ, R9.reuse.H0_H0 ;  /* 0x20000009ff037230 */ /* 0x100fe20000004100 */
[----:B------:R0:W-:Y:S01]  /*0bc0*/  STL [R1+0x4c], R2 ;  /* 0x00004c0201007387 */ /* 0x0001e20000100800 */
[----:B------:R-:W-:Y:S01]  /*0bd0*/  @!P1 CS2R R40, SRZ ;  /* 0x0000000000289805 */ /* 0x000fe2000001ff00 */
[--C-:B------:R-:W-:Y:S01]  /*0be0*/  HADD2.F32 R174, -RZ, R12.reuse.H0_H0 ;  /* 0x2000000cffae7230 */ /* 0x100fe20000004100 */
[----:B------:R-:W-:Y:S01]  /*0bf0*/  @!P1 CS2R R28, SRZ ;  /* 0x00000000001c9805 */ /* 0x000fe2000001ff00 */
[----:B------:R1:W-:Y:S01]  /*0c00*/  STL [R1+0x48], R0 ;  /* 0x0000480001007387 */ /* 0x0003e20000100800 */
[----:B------:R-:W-:Y:S01]  /*0c10*/  HADD2.F32 R172, -RZ, R12.H1_H1 ;  /* 0x3000000cffac7230 */ /* 0x000fe20000004100 */
[----:B------:R-:W-:Y:S01]  /*0c20*/  @!P1 CS2R R30, SRZ ;  /* 0x00000000001e9805 */ /* 0x000fe2000001ff00 */
[----:B------:R-:W-:Y:S01]  /*0c30*/  HADD2.F32 R12, -RZ, R14.H0_H0 ;  /* 0x2000000eff0c7230 */ /* 0x000fe20000004100 */
        /* <DEDUP_REMOVED lines=13> */
[----:B------:R-:W-:Y:S02]  /*0d10*/  @!P0 CS2R R212, SRZ ;  /* 0x0000000000d48805 */ /* 0x000fe4000001ff00 */
[----:B------:R-:W-:Y:S01]  /*0d20*/  @!P1 CS2R R26, SRZ ;  /* 0x00000000001a9805 */ /* 0x000fe2000001ff00 */
[----:B------:R2:W-:Y:S01]  /*0d30*/  STL [R1+0x38], R3 ;  /* 0x0000380301007387 */ /* 0x0005e20000100800 */
[----:B------:R-:W-:Y:S01]  /*0d40*/  @!P0 CS2R R214, SRZ ;  /* 0x0000000000d68805 */ /* 0x000fe2000001ff00 */
[----:B0-----:R-:W-:Y:S01]  /*0d50*/  HADD2.F32 R2, -RZ, R11.H0_H0 ;  /* 0x2000000bff027230 */ /* 0x001fe20000004100 */
[----:B------:R-:W-:Y:S01]  /*0d60*/  @!P0 CS2R R230, SRZ ;  /* 0x0000000000e68805 */ /* 0x000fe2000001ff00 */
[----:B------:R-:W-:Y:S01]  /*0d70*/  HADD2.F32 R10, -RZ, R15.H0_H0 ;  /* 0x2000000fff0a7230 */ /* 0x000fe20000004100 */
[----:B------:R-:W-:Y:S01]  /*0d80*/  UIADD3 UR44, UR4, -0x700cb87f, URZ ;  /* 0x8ff34781042c7890 */ /* 0x000fe2000fffe03f */
[----:B-1----:R-:W-:Y:S01]  /*0d90*/  HADD2.F32 R0, -RZ, R11.H1_H1 ;  /* 0x3000000bff007230 */ /* 0x002fe20000004100 */
[----:B------:R0:W-:Y:S01]  /*0da0*/  STL [R1+0x34], R2 ;  /* 0x0000340201007387 */ /* 0x0001e20000100800 */
[----:B------:R-:W-:Y:S01]  /*0db0*/  HADD2.F32 R11, -RZ, R14.H1_H1 ;  /* 0x3000000eff0b7230 */ /* 0x000fe20000004100 */
[----:B------:R-:W-:Y:S01]  /*0dc0*/  UIADD3 UR45, UR5, -0x695add53, URZ ;  /* 0x96a522ad052d7890 */ /* 0x000fe2000fffe03f */
[----:B--2---:R-:W-:Y:S01]  /*0dd0*/  HADD2.F32 R3, -RZ, R5.H0_H0 ;  /* 0x20000005ff037230 */ /* 0x004fe20000004100 */
[----:B------:R1:W-:Y:S01]  /*0de0*/  STL [R1+0x30], R0 ;  /* 0x0000300001007387 */ /* 0x0003e20000100800 */
[----:B------:R-:W-:Y:S01]  /*0df0*/  HADD2.F32 R14, -RZ, R40.H0_H0 ;  /* 0x20000028ff0e7230 */ /* 0x000fe20000004100 */
[----:B------:R-:W-:Y:S01]  /*0e00*/  @!P0 CS2R R44, SRZ ;  /* 0x00000000002c8805 */ /* 0x000fe2000001ff00 */
[----:B------:R-:W-:Y:S01]  /*0e10*/  HADD2.F32 R9, -RZ, R15.H1_H1 ;  /* 0x3000000fff097230 */ /* 0x000fe20000004100 */
[----:B------:R-:W-:Y:S01]  /*0e20*/  @!P0 CS2R R46, SRZ ;  /* 0x00000000002e8805 */ /* 0x000fe2000001ff00 */
[----:B------:R-:W-:Y:S01]  /*0e30*/  HADD2.F32 R223, -RZ, R28.H0_H0 ;  /* 0x2000001cffdf7230 */ /* 0x000fe20000004100 */
[----:B------:R-:W-:Y:S01]  /*0e40*/  @!P1 CS2R R42, SRZ ;  /* 0x00000000002a9805 */ /* 0x000fe2000001ff00 */
[----:B0-----:R-:W-:Y:S01]  /*0e50*/  HADD2.F32 R2, -RZ, R4.H0_H0 ;  /* 0x20000004ff027230 */ /* 0x001fe20000004100 */
[----:B------:R-:W-:Y:S01]  /*0e60*/  @!P1 CS2R R36, SRZ ;  /* 0x0000000000249805 */ /* 0x000fe2000001ff00 */
[----:B------:R-:W-:Y:S01]  /*0e70*/  HADD2.F32 R221, -RZ, R28.H1_H1 ;  /* 0x3000001cffdd7230 */ /* 0x000fe20000004100 */
[----:B------:R-:W-:Y:S01]  /*0e80*/  @!P1 CS2R R38, SRZ ;  /* 0x0000000000269805 */ /* 0x000fe2000001ff00 */
[----:B-1----:R-:W-:Y:S01]  /*0e90*/  HADD2.F32 R0, -RZ, R4.H1_H1 ;  /* 0x30000004ff007230 */ /* 0x002fe20000004100 */
[----:B------:R0:W-:Y:S01]  /*0ea0*/  STL [R1+0x2c], R2 ;  /* 0x00002c0201007387 */ /* 0x0001e20000100800 */
[--C-:B------:R-:W-:Y:S01]  /*0eb0*/  HADD2.F32 R219, -RZ, R29.reuse.H0_H0 ;  /* 0x2000001dffdb7230 */ /* 0x100fe20000004100 */
[----:B------:R-:W-:Y:S01]  /*0ec0*/  @!P1 CS2R R32, SRZ ;  /* 0x0000000000209805 */ /* 0x000fe2000001ff00 */
[----:B------:R-:W-:Y:S01]  /*0ed0*/  HADD2.F32 R217, -RZ, R29.H1_H1 ;  /* 0x3000001dffd97230 */ /* 0x000fe20000004100 */
[----:B------:R1:W-:Y:S01]  /*0ee0*/  STL [R1+0x28], R0 ;  /* 0x0000280001007387 */ /* 0x0003e20000100800 */
[--C-:B------:R-:W-:Y:S01]  /*0ef0*/  HADD2.F32 R211, -RZ, R31.reuse.H0_H0 ;  /* 0x2000001fffd37230 */ /* 0x100fe20000004100 */
[----:B------:R-:W-:Y:S01]  /*0f00*/  @!P1 CS2R R34, SRZ ;  /* 0x0000000000229805 */ /* 0x000fe2000001ff00 */
[----:B------:R-:W-:Y:S01]  /*0f10*/  HADD2.F32 R209, -RZ, R31.H1_H1 ;  /* 0x3000001fffd17230 */ /* 0x000fe20000004100 */
[----:B------:R2:W-:Y:S01]  /*0f20*/  STL [R1+0x24], R3 ;  /* 0x0000240301007387 */ /* 0x0005e20000100800 */
[--C-:B------:R-:W-:Y:S01]  /*0f30*/  HADD2.F32 R173, -RZ, R16.reuse.H0_H0 ;  /* 0x20000010ffad7230 */ /* 0x100fe20000004100 */
[----:B------:R-:W-:Y:S01]  /*0f40*/  ULDC.64 UR8, c[0x0][0x228] ;  /* 0x00008a0000087ab9 */ /* 0x000fe20000000a00 */
[----:B0-----:R-:W-:Y:S01]  /*0f50*/  HADD2.F32 R2, -RZ, R5.H1_H1 ;  /* 0x30000005ff027230 */ /* 0x001fe20000004100 */
[----:B------:R-:W-:Y:S01]  /*0f60*/  ISETP.NE.U32.AND P0, PT, RZ, UR8, PT ;  /* 0x00000008ff007c0c */ /* 0x000fe2000bf05070 */
[----:B------:R-:W-:Y:S01]  /*0f70*/  HADD2.F32 R171, -RZ, R16.H1_H1 ;  /* 0x30000010ffab7230 */ /* 0x000fe20000004100 */
[----:B------:R-:W-:Y:S01]  /*0f80*/  HFMA2.MMA R157, -RZ, RZ, 0, 0 ;  /* 0x00000000ff9d7435 */ /* 0x000fe200000001ff */
[----:B-1----:R-:W-:Y:S01]  /*0f90*/  HADD2.F32 R0, -RZ, R6.H0_H0 ;  /* 0x20000006ff007230 */ /* 0x002fe20000004100 */
[----:B------:R0:W-:Y:S01]  /*0fa0*/  STL [R1+0x20], R2 ;  /* 0x0000200201007387 */ /* 0x0001e20000100800 */
[----:B------:R-:W-:Y:S01]  /*0fb0*/  HADD2.F32 R208, -RZ, R196.H0_H0 ;  /* 0x200000c4ffd07230 */ /* 0x000fe20000004100 */
[----:B------:R-:W-:Y:S01]  /*0fc0*/  LOP3.LUT R177, R48, 0x3, RZ, 0xc0, !PT ;  /* 0x0000000330b17812 */ /* 0x000fe200078ec0ff */
[----:B--2---:R-:W-:Y:S01]  /*0fd0*/  HADD2.F32 R3, -RZ, R6.H1_H1 ;  /* 0x30000006ff037230 */ /* 0x004fe20000004100 */
[----:B------:R1:W-:Y:S01]  /*0fe0*/  STL [R1+0x1c], R0 ;  /* 0x00001c0001007387 */ /* 0x0003e20000100800 */
[----:B------:R-:W-:Y:S01]  /*0ff0*/  HADD2.F32 R206, -RZ, R196.H1_H1 ;  /* 0x300000c4ffce7230 */ /* 0x000fe20000004100 */
[----:B------:R-:W-:Y:S01]  /*1000*/  ISETP.NE.AND.EX P0, PT, RZ, UR9, PT, P0 ;  /* 0x00000009ff007c0c */ /* 0x000fe2000bf05300 */
[----:B------:R-:W-:Y:S01]  /*1010*/  HADD2.F32 R169, -RZ, R17.H0_H0 ;  /* 0x20000011ffa97230 */ /* 0x000fe20000004100 */
[----:B------:R2:W-:Y:S01]  /*1020*/  STL [R1+0x18], R3 ;  /* 0x0000180301007387 */ /* 0x0005e20000100800 */
[--C-:B------:R-:W-:Y:S01]  /*1030*/  HADD2.F32 R15, -RZ, R18.reuse.H0_H0 ;  /* 0x20000012ff0f7230 */ /* 0x100fe20000004100 */
[----:B------:R-:W-:Y:S01]  /*1040*/  ULDC UR25, c[0x0][0x218] ;  /* 0x0000860000197ab9 */ /* 0x000fe20000000800 */
[--C-:B0-----:R-:W-:Y:S01]  /*1050*/  HADD2.F32 R2, -RZ, R7.reuse.H0_H0 ;  /* 0x20000007ff027230 */ /* 0x101fe20000004100 */
[----:B------:R-:W-:Y:S01]  /*1060*/  ULDC.U8 UR26, c[0x0][0x2a0] ;  /* 0x0000a800001a7ab9 */ /* 0x000fe20000000000 */
[----:B------:R-:W-:Y:S01]  /*1070*/  HADD2.F32 R16, -RZ, R18.H1_H1 ;  /* 0x30000012ff107230 */ /* 0x000fe20000004100 */
[----:B------:R-:W-:Y:S01]  /*1080*/  ULDC UR27, c[0x0][0x290] ;  /* 0x0000a400001b7ab9 */ /* 0x000fe20000000800 */
[----:B-1----:R-:W-:Y:S01]  /*1090*/  HADD2.F32 R0, -RZ, R7.H1_H1 ;  /* 0x30000007ff007230 */ /* 0x002fe20000004100 */
[----:B------:R0:W-:Y:S01]  /*10a0*/  STL [R1+0x14], R2 ;  /* 0x0000140201007387 */ /* 0x0001e20000100800 */
[----:B------:R-:W-:Y:S01]  /*10b0*/  IMAD R28, R53, -0x2daee0ad, RZ ;  /* 0xd2511f53351c7824 */ /* 0x000fe200078e02ff */
[----:B------:R-:W-:Y:S01]  /*10c0*/  ULDC.64 UR8, c[0x0][0x228] ;  /* 0x00008a0000087ab9 */ /* 0x000fe20000000a00 */
[--C-:B--2---:R-:W-:Y:S01]  /*10d0*/  HADD2.F32 R3, -RZ, R228.reuse.H0_H0 ;  /* 0x200000e4ff037230 */ /* 0x104fe20000004100 */
[----:B------:R1:W-:Y:S01]  /*10e0*/  STL [R1+0xc], R0 ;  /* 0x00000c0001007387 */ /* 0x0003e20000100800 */
[----:B------:R-:W-:Y:S01]  /*10f0*/  IMAD R52, R52, -0x326172a9, RZ ;  /* 0xcd9e8d5734347824 */ /* 0x000fe200078e02ff */
[----:B------:R-:W-:Y:S01]  /*1100*/  ULDC.64 UR10, c[0x0][0x230] ;  /* 0x00008c00000a7ab9 */ /* 0x000fe20000000a00 */
[----:B------:R-:W-:Y:S01]  /*1110*/  IMAD.HI.U32 R31, R158, -0x326172a9, RZ ;  /* 0xcd9e8d579e1f7827 */ /* 0x000fe200078e00ff */
[----:B------:R-:W-:Y:S01]  /*1120*/  STL [R1+0x8], R3 ;  /* 0x0000080301007387 */ /* 0x000fe20000100800 */
[----:B------:R-:W-:Y:S01]  /*1130*/  ULDC.64 UR12, c[0x0][0x238] ;  /* 0x00008e00000c7ab9 */ /* 0x000fe20000000a00 */
[----:B------:R-:W-:Y:S01]  /*1140*/  ULDC.64 UR14, c[0x0][0x240] ;  /* 0x00009000000e7ab9 */ /* 0x000fe20000000a00 */
[----:B0-----:R-:W-:Y:S01]  /*1150*/  HADD2.F32 R2, -RZ, R228.H1_H1 ;  /* 0x300000e4ff027230 */ /* 0x001fe20000004100 */
[----:B------:R-:W-:Y:S01]  /*1160*/  ULDC.64 UR16, c[0x0][0x248] ;  /* 0x0000920000107ab9 */ /* 0x000fe20000000a00 */
[----:B------:R-:W-:Y:S01]  /*1170*/  IMAD.HI.U32 R29, R160, -0x2daee0ad, RZ ;  /* 0xd2511f53a01d7827 */ /* 0x000fe200078e00ff */
[----:B------:R-:W-:Y:S01]  /*1180*/  ULDC.64 UR18, c[0x0][0x2b8] ;  /* 0x0000ae0000127ab9 */ /* 0x000fe20000000a00 */
[----:B------:R-:W-:Y:S01]  /*1190*/  ULDC.64 UR20, c[0x0][0x2c0] ;  /* 0x0000b00000147ab9 */ /* 0x000fe20000000a00 */
[----:B------:R-:W-:Y:S01]  /*11a0*/  STL [R1+0x4], R2 ;  /* 0x0000040201007387 */ /* 0x000fe20000100800 */
[----:B-1----:R-:W-:Y:S01]  /*11b0*/  HADD2.F32 R0, -RZ, R229.H0_H0 ;  /* 0x200000e5ff007230 */ /* 0x002fe20000004100 */
[----:B------:R-:W-:Y:S01]  /*11c0*/  LOP3.LUT R28, R29, UR45, R28, 0x96, !PT ;  /* 0x0000002d1d1c7c12 */ /* 0x000fe2000f8e961c */
[--C-:B------:R-:W-:Y:S01]  /*11d0*/  HADD2.F32 R204, -RZ, R197.reuse.H0_H0 ;  /* 0x200000c5ffcc7230 */ /* 0x100fe20000004100 */
[----:B------:R-:W-:Y:S01]  /*11e0*/  ULDC.64 UR22, c[0x0][0x210] ;  /* 0x0000840000167ab9 */ /* 0x000fe20000000a00 */
[----:B------:R-:W-:Y:S01]  /*11f0*/  HADD2.F32 R202, -RZ, R197.H1_H1 ;  /* 0x300000c5ffca7230 */ /* 0x000fe20000004100 */
[----:B------:R-:W-:Y:S01]  /*1200*/  STL [R1], R0 ;  /* 0x0000000001007387 */ /* 0x000fe20000100800 */
[----:B------:R-:W-:-:S02]  /*1210*/  HADD2.F32 R196, -RZ, R199.H0_H0 ;  /* 0x200000c7ffc47230 */ /* 0x000fc40000004100 */
[----:B------:R-:W-:Y:S01]  /*1220*/  HADD2.F32 R176, -RZ, R199.H1_H1 ;  /* 0x300000c7ffb07230 */ /* 0x000fe20000004100 */
[----:B------:R0:W-:Y:S01]  /*1230*/  STL [R1+0x10], R14 ;  /* 0x0000100e01007387 */ /* 0x0001e20000100800 */
[--C-:B------:R-:W-:Y:S02]  /*1240*/  HADD2.F32 R207, -RZ, R20.reuse.H0_H0 ;  /* 0x20000014ffcf7230 */ /* 0x100fe40000004100 */
[----:B------:R-:W-:Y:S02]  /*1250*/  HADD2.F32 R205, -RZ, R20.H1_H1 ;  /* 0x30000014ffcd7230 */ /* 0x000fe40000004100 */
[----:B------:R-:W-:Y:S02]  /*1260*/  HADD2.F32 R18, -RZ, R19.H1_H1 ;  /* 0x30000013ff127230 */ /* 0x000fe40000004100 */
[--C-:B------:R-:W-:Y:S02]  /*1270*/  HADD2.F32 R203, -RZ, R21.reuse.H0_H0 ;  /* 0x20000015ffcb7230 */ /* 0x100fe40000004100 */
[----:B------:R-:W-:-:S02]  /*1280*/  HADD2.F32 R201, -RZ, R21.H1_H1 ;  /* 0x30000015ffc97230 */ /* 0x000fc40000004100 */
[----:B0-----:R-:W-:Y:S02]  /*1290*/  HADD2.F32 R14, -RZ, R17.H1_H1 ;  /* 0x30000011ff0e7230 */ /* 0x001fe40000004100 */
[----:B------:R-:W-:Y:S02]  /*12a0*/  HADD2.F32 R17, -RZ, R19.H0_H0 ;  /* 0x20000013ff117230 */ /* 0x000fe40000004100 */
        /* <DEDUP_REMOVED lines=17> */
[----:B------:R-:W-:Y:S01]  /*13c0*/  HADD2.F32 R26, -RZ, R27.H1_H1 ;  /* 0x3000001bff1a7230 */ /* 0x000fe20000004100 */
[----:B------:R-:W-:Y:S01]  /*13d0*/  LOP3.LUT R27, R31, UR44, R52, 0x96, !PT ;  /* 0x0000002c1f1b7c12 */ /* 0x000fe2000f8e9634 */
[----:B------:R-:W-:Y:S02]  /*13e0*/  HADD2.F32 R252, -RZ, R229.H1_H1 ;  /* 0x300000e5fffc7230 */ /* 0x000fe40000004100 */
[----:B------:R-:W-:Y:S02]  /*13f0*/  HADD2.F32 R251, -RZ, R230.H0_H0 ;  /* 0x200000e6fffb7230 */ /* 0x000fe40000004100 */
[--C-:B------:R-:W-:Y:S02]  /*1400*/  HADD2.F32 R228, -RZ, R231.reuse.H0_H0 ;  /* 0x200000e7ffe47230 */ /* 0x100fe40000004100 */
[----:B------:R-:W-:-:S02]  /*1410*/  HADD2.F32 R226, -RZ, R231.H1_H1 ;  /* 0x300000e7ffe27230 */ /* 0x000fc40000004100 */
[----:B------:R-:W-:Y:S02]  /*1420*/  HADD2.F32 R216, -RZ, R214.H0_H0 ;  /* 0x200000d6ffd87230 */ /* 0x000fe40000004100 */
[----:B------:R-:W-:Y:S02]  /*1430*/  HADD2.F32 R200, -RZ, R198.H0_H0 ;  /* 0x200000c6ffc87230 */ /* 0x000fe40000004100 */
[----:B------:R-:W-:Y:S02]  /*1440*/  HADD2.F32 R170, -RZ, R13.H0_H0 ;  /* 0x2000000dffaa7230 */ /* 0x000fe40000004100 */
[--C-:B------:R-:W-:Y:S02]  /*1450*/  HADD2.F32 R215, -RZ, R30.reuse.H0_H0 ;  /* 0x2000001effd77230 */ /* 0x100fe40000004100 */
[----:B------:R-:W-:Y:S01]  /*1460*/  HADD2.F32 R213, -RZ, R30.H1_H1 ;  /* 0x3000001effd57230 */ /* 0x000fe20000004100 */
[----:B------:R-:W-:Y:S01]  /*1470*/  MOV R30, R50 ;  /* 0x00000032001e7202 */ /* 0x000fe20000000f00 */
        /* <DEDUP_REMOVED lines=35> */
[----:B------:R-:W-:Y:S02]  /*16b0*/  IMAD.MOV.U32 R29, RZ, RZ, R51 ;  /* 0x000000ffff1d7224 */ /* 0x000fe400078e0033 */
[----:B------:R-:W-:-:S02]  /*16c0*/  IMAD.MOV.U32 R31, RZ, RZ, R49 ;  /* 0x000000ffff1f7224 */ /* 0x000fc400078e0031 */
[----:B------:R-:W-:Y:S02]  /*16d0*/  IMAD R158, R158, -0x326172a9, RZ ;  /* 0xcd9e8d579e9e7824 */ /* 0x000fe400078e02ff */
[----:B------:R-:W-:Y:S02]  /*16e0*/  IMAD R160, R160, -0x2daee0ad, RZ ;  /* 0xd2511f53a0a07824 */ /* 0x000fe400078e02ff */
[----:B------:R-:W-:-:S07]  /*16f0*/  IMAD.MOV.U32 R185, RZ, RZ, 0x1 ;  /* 0x00000001ffb97424 */ /* 0x000fce00078e00ff */
.L_x_30270:
        /* <DEDUP_REMOVED lines=31> */
.L_x_29367:
[----:B------:R-:W-:-:S07]  /*18f0*/  IMAD.MOV.U32 R44, RZ, RZ, R158 ;  /* 0x000000ffff2c7224 */ /* 0x000fce00078e009e */
.L_x_29368:
[----:B------:R-:W-:Y:S05]  /*1900*/  BSYNC B0 ;  /* 0x0000000000007941 */ /* 0x000fea0003800000 */
.L_x_29366:
        /* <DEDUP_REMOVED lines=16> */
.L_x_29372:
[----:B------:R-:W-:Y:S05]  /*1a10*/  BSYNC B1 ;  /* 0x0000000000017941 */ /* 0x000fea0003800000 */
.L_x_29371:
        /* <DEDUP_REMOVED lines=44> */
.L_x_29370:
[----:B------:R-:W-:Y:S05]  /*1ce0*/  BSYNC B0 ;  /* 0x0000000000007941 */ /* 0x000fea0003800000 */
.L_x_29369:
[----:B------:R-:W0:Y:S01]  /*1cf0*/  LDC R187, c[0x0][0x298] ;  /* 0x0000a600ffbb7b82 */ /* 0x000e220000000800 */
[----:B------:R-:W-:Y:S01]  /*1d00*/  ISETP.NE.U32.AND P2, PT, RZ, UR8, PT ;  /* 0x00000008ff007c0c */ /* 0x000fe2000bf45070 */
[----:B------:R-:W-:Y:S01]  /*1d10*/  IMAD.MOV.U32 R192, RZ, RZ, 0x2f800000 ;  /* 0x2f800000ffc07424 */ /* 0x000fe200078e00ff */
[----:B------:R-:W-:Y:S01]  /*1d20*/  I2FP.F32.U32 R37, R44 ;  /* 0x0000002c00257245 */ /* 0x000fe20000201000 */
[----:B-----5:R-:W-:Y:S01]  /*1d30*/  HADD2.F32 R36, -RZ, R32.H0_H0 ;  /* 0x20000020ff247230 */ /* 0x020fe20000004100 */
[----:B------:R-:W-:-:S03]  /*1d40*/  ISETP.NE.AND.EX P2, PT, RZ, UR9, PT, P2 ;  /* 0x00000009ff007c0c */ /* 0x000fc6000bf45320 */
[----:B------:R-:W1:Y:S01]  /*1d50*/  LDC R186, c[0x0][0x294] ;  /* 0x0000a500ffba7b82 */ /* 0x000e620000000800 */
        /* <DEDUP_REMOVED lines=11> */
.L_x_29373:
        /* <DEDUP_REMOVED lines=12> */
.L_x_29376:
[----:B------:R-:W-:-:S07]  /*1ed0*/  IMAD.MOV.U32 R37, RZ, RZ, R158 ;  /* 0x000000ffff257224 */ /* 0x000fce00078e009e */
.L_x_29377:
[----:B------:R-:W-:Y:S05]  /*1ee0*/  BSYNC B0 ;  /* 0x0000000000007941 */ /* 0x000fea0003800000 */
.L_x_29375:
        /* <DEDUP_REMOVED lines=16> */
.L_x_29381:
[----:B------:R-:W-:Y:S05]  /*1ff0*/  BSYNC B1 ;  /* 0x0000000000017941 */ /* 0x000fea0003800000 */
.L_x_29380:
        /* <DEDUP_REMOVED lines=43> */
.L_x_29379:
[----:B------:R-:W-:Y:S05]  /*22b0*/  BSYNC B0 ;  /* 0x0000000000007941 */ /* 0x000fea0003800000 */
.L_x_29378:
[----:B------:R-:W-:Y:S01]  /*22c0*/  I2FP.F32.U32 R37, R37 ;  /* 0x0000002500257245 */ /* 0x000fe20000201000 */
[----:B------:R-:W-:-:S04]  /*22d0*/  HADD2.F32 R38, -RZ, R80.H0_H0 ;  /* 0x20000050ff267230 */ /* 0x000fc80000004100 */
[----:B------:R-:W-:Y:S01]  /*22e0*/  FFMA.FTZ R37, R37, R192, 1.1641532182693481445e-10 ;  /* 0x2f00000025257423 */ /* 0x000fe200000100c0 */
[----:B------:R-:W-:-:S04]  /*22f0*/  FMUL.FTZ R38, R38, R187 ;  /* 0x000000bb26267220 */ /* 0x000fc80000410000 */
[----:B------:R-:W-:-:S04]  /*2300*/  FSETP.GTU.FTZ.AND P3, PT, R37, R186, PT ;  /* 0x000000ba2500720b */ /* 0x000fc80003f7c000 */
[----:B------:R-:W-:Y:S02]  /*2310*/  FSEL R37, R38, RZ, !P3 ;  /* 0x000000ff26257208 */ /* 0x000fe40005800000 */
[----:B------:R-:W-:-:S03]  /*2320*/  SEL R159, RZ, 0x1, P3 ;  /* 0x00000001ff9f7807 */ /* 0x000fc60001800000 */
[----:B------:R-:W-:-:S04]  /*2330*/  FADD.FTZ R76, R76, R37 ;  /* 0x000000254c4c7221 */ /* 0x000fc80000010000 */
[----:B------:R-:W-:-:S07]  /*2340*/  @P1 FADD.FTZ R76, R88, R76 ;  /* 0x0000004c584c1221 */ /* 0x000fce0000010000 */
.L_x_29374:
        /* <DEDUP_REMOVED lines=12> */
.L_x_29383:
[----:B------:R-:W-:-:S07]  /*2410*/  IMAD.MOV.U32 R37, RZ, RZ, R158 ;  /* 0x000000ffff257224 */ /* 0x000fce00078e009e */
.L_x_29384:
[----:B------:R-:W-:Y:S05]  /*2420*/  BSYNC B0 ;  /* 0x0000000000007941 */ /* 0x000fea0003800000 */
.L_x_29382:
        /* <DEDUP_REMOVED lines=16> */
.L_x_29388:
[----:B------:R-:W-:Y:S05]  /*2530*/  BSYNC B1 ;  /* 0x0000000000017941 */ /* 0x000fea0003800000 */
.L_x_29387:
        /* <DEDUP_REMOVED lines=44> */
.L_x_29386:
[----:B------:R-:W-:Y:S05]  /*2800*/  BSYNC B0 ;  /* 0x0000000000007941 */ /* 0x000fea0003800000 */
.L_x_29385:
        /* <DEDUP_REMOVED lines=13> */
.L_x_29389:
        /* <DEDUP_REMOVED lines=12> */
.L_x_29392:
[----:B------:R-:W-:-:S07]  /*29a0*/  MOV R32, R158 ;  /* 0x0000009e00207202 */ /* 0x000fce0000000f00 */
.L_x_29393:
[----:B------:R-:W-:Y:S05]  /*29b0*/  BSYNC B0 ;  /* 0x0000000000007941 */ /* 0x000fea0003800000 */
.L_x_29391:
        /* <DEDUP_REMOVED lines=16> */
.L_x_29397:
[----:B------:R-:W-:Y:S05]  /*2ac0*/  BSYNC B1 ;  /* 0x0000000000017941 */ /* 0x000fea0003800000 */
.L_x_29396:
        /* <DEDUP_REMOVED lines=43> */
.L_x_29395:
[----:B------:R-:W-:Y:S05]  /*2d80*/  BSYNC B0 ;  /* 0x0000000000007941 */ /* 0x000fea0003800000 */
.L_x_29394:
[----:B------:R-:W-:Y:S01]  /*2d90*/  I2FP.F32.U32 R41, R32 ;  /* 0x0000002000297245 */ /* 0x000fe20000201000 */
[----:B------:R-:W-:-:S04]  /*2da0*/  HADD2.F32 R32, -RZ, R80.H1_H1 ;  /* 0x30000050ff207230 */ /* 0x000fc80000004100 */
[----:B------:R-:W-:Y:S01]  /*2db0*/  FFMA.FTZ R41, R41, R192, 1.1641532182693481445e-10 ;  /* 0x2f00000029297423 */ /* 0x000fe200000100c0 */
[----:B------:R-:W-:-:S04]  /*2dc0*/  FMUL.FTZ R32, R32, R187 ;  /* 0x000000bb20207220 */ /* 0x000fc80000410000 */
[----:B------:R-:W-:-:S04]  /*2dd0*/  FSETP.GTU.FTZ.AND P3, PT, R41, R186, PT ;  /* 0x000000ba2900720b */ /* 0x000fc80003f7c000 */
[----:B------:R-:W-:Y:S02]  /*2de0*/  FSEL R32, R32, RZ, !P3 ;  /* 0x000000ff20207208 */ /* 0x000fe40005800000 */
[----:B------:R-:W-:-:S03]  /*2df0*/  SEL R161, RZ, 0x1, P3 ;  /* 0x00000001ffa17807 */ /* 0x000fc60001800000 */
[----:B------:R-:W-:-:S04]  /*2e00*/  FADD.FTZ R77, R77, R32 ;  /* 0x000000204d4d7221 */ /* 0x000fc80000010000 */
[----:B------:R-:W-:-:S07]  /*2e10*/  @P1 FADD.FTZ R77, R89, R77 ;  /* 0x0000004d594d1221 */ /* 0x000fce0000010000 */
.L_x_29390:
        /* <DEDUP_REMOVED lines=12> */
.L_x_29399:
[----:B------:R-:W-:-:S07]  /*2ee0*/  IMAD.MOV.U32 R32, RZ, RZ, R158 ;  /* 0x000000ffff207224 */ /* 0x000fce00078e009e */
.L_x_29400:
[----:B------:R-:W-:Y:S05]  /*2ef0*/  BSYNC B0 ;  /* 0x0000000000007941 */ /* 0x000fea0003800000 */
.L_x_29398:
        /* <DEDUP_REMOVED lines=16> */
.L_x_29404:
[----:B------:R-:W-:Y:S05]  /*3000*/  BSYNC B1 ;  /* 0x0000000000017941 */ /* 0x000fea0003800000 */
.L_x_29403:
        /* <DEDUP_REMOVED lines=44> */
.L_x_29402:
[----:B------:R-:W-:Y:S05]  /*32d0*/  BSYNC B0 ;  /* 0x0000000000007941 */ /* 0x000fea0003800000 */
.L_x_29401:
        /* <DEDUP_REMOVED lines=13> */
.L_x_29405:
        /* <DEDUP_REMOVED lines=12> */
.L_x_29408:
[----:B------:R-:W-:-:S07]  /*3470*/  IMAD.MOV.U32 R46, RZ, RZ, R158 ;  /* 0x000000ffff2e7224 */ /* 0x000fce00078e009e */
.L_x_29409:
[----:B------:R-:W-:Y:S05]  /*3480*/  BSYNC B0 ;  /* 0x0000000000007941 */ /* 0x000fea0003800000 */
.L_x_29407:
        /* <DEDUP_REMOVED lines=16> */
.L_x_29413:
[----:B------:R-:W-:Y:S05]  /*3590*/  BSYNC B1 ;  /* 0x0000000000017941 */ /* 0x000fea0003800000 */
.L_x_29412:
        /* <DEDUP_REMOVED lines=44> */
.L_x_29411:
[----:B------:R-:W-:Y:S05]  /*3860*/  BSYNC B0 ;  /* 0x0000000000007941 */ /* 0x000fea0003800000 */
.L_x_29410:
        /* <DEDUP_REMOVED lines=9> */
.L_x_29406:
        /* <DEDUP_REMOVED lines=12> */
.L_x_29415:
[----:B------:R-:W-:-:S07]  /*39c0*/  IMAD.MOV.U32 R46, RZ, RZ, R158 ;  /* 0x000000ffff2e7224 */ /* 0x000fce00078e009e */
.L_x_29416:
[----:B------:R-:W-:Y:S05]  /*39d0*/  BSYNC B0 ;  /* 0x0000000000007941 */ /* 0x000fea0003800000 */
.L_x_29414:
        /* <DEDUP_REMOVED lines=16> */
.L_x_29420:
[----:B------:R-:W-:Y:S05]  /*3ae0*/  BSYNC B1 ;  /* 0x0000000000017941 */ /* 0x000fea0003800000 */
.L_x_29419:
        /* <DEDUP_REMOVED lines=44> */
.L_x_29418:
[----:B------:R-:W-:Y:S05]  /*3db0*/  BSYNC B0 ;  /* 0x0000000000007941 */ /* 0x000fea0003800000 */
.L_x_29417:
        /* <DEDUP_REMOVED lines=13> */
.L_x_29421:
        /* <DEDUP_REMOVED lines=12> */
.L_x_29424:
[----:B------:R-:W-:-:S07]  /*3f50*/  MOV R46, R158 ;  /* 0x0000009e002e7202 */ /* 0x000fce0000000f00 */
.L_x_29425:
[----:B------:R-:W-:Y:S05]  /*3f60*/  BSYNC B0 ;  /* 0x0000000000007941 */ /* 0x000fea0003800000 */
.L_x_29423:
        /* <DEDUP_REMOVED lines=16> */
.L_x_29429:
[----:B------:R-:W-:Y:S05]  /*4070*/  BSYNC B1 ;  /* 0x0000000000017941 */ /* 0x000fea0003800000 */
.L_x_29428:
        /* <DEDUP_REMOVED lines=44> */
.L_x_29427:
[----:B------:R-:W-:Y:S05]  /*4340*/  BSYNC B0 ;  /* 0x0000000000007941 */ /* 0x000fea0003800000 */
.L_x_29426:
        /* <DEDUP_REMOVED lines=9> */
.L_x_29422:
        /* <DEDUP_REMOVED lines=12> */
.L_x_29431:
[----:B------:R-:W-:-:S07]  /*44a0*/  IMAD.MOV.U32 R46, RZ, RZ, R158 ;  /* 0x000000ffff2e7224 */ /* 0x000fce00078e009e */
.L_x_29432:
[----:B------:R-:W-:Y:S05]  /*44b0*/  BSYNC B0 ;  /* 0x0000000000007941 */ /* 0x000fea0003800000 */
.L_x_29430:
        /* <DEDUP_REMOVED lines=16> */
.L_x_29436:
[----:B------:R-:W-:Y:S05]  /*45c0*/  BSYNC B1 ;  /* 0x0000000000017941 */ /* 0x000fea0003800000 */
.L_x_29435:
        /* <DEDUP_REMOVED lines=44> */
.L_x_29434:
[----:B------:R-:W-:Y:S05]  /*4890*/  BSYNC B0 ;  /* 0x0000000000007941 */ /* 0x000fea0003800000 */
.L_x_29433:
        /* <DEDUP_REMOVED lines=13> */
.L_x_29437:
        /* <DEDUP_REMOVED lines=12> */
.L_x_29440:
[----:B------:R-:W-:-:S07]  /*4a30*/  MOV R47, R158 ;  /* 0x0000009e002f7202 */ /* 0x000fce0000000f00 */
.L_x_29441:
[----:B------:R-:W-:Y:S05]  /*4a40*/  BSYNC B0 ;  /* 0x0000000000007941 */ /* 0x000fea0003800000 */
.L_x_29439:
        /* <DEDUP_REMOVED lines=16> */
.L_x_29445:
[----:B------:R-:W-:Y:S05]  /*4b50*/  BSYNC B1 ;  /* 0x0000000000017941 */ /* 0x000fea0003800000 */
.L_x_29444:
        /* <DEDUP_REMOVED lines=44> */
.L_x_29443:
[----:B------:R-:W-:Y:S05]  /*4e20*/  BSYNC B0 ;  /* 0x0000000000007941 */ /* 0x000fea0003800000 */
.L_x_29442:
        /* <DEDUP_REMOVED lines=9> */
.L_x_29438:
        /* <DEDUP_REMOVED lines=12> */
.L_x_29447:
[----:B------:R-:W-:-:S07]  /*4f80*/  IMAD.MOV.U32 R47, RZ, RZ, R158 ;  /* 0x000000ffff2f7224 */ /* 0x000fce00078e009e */
.L_x_29448:
[----:B------:R-:W-:Y:S05]  /*4f90*/  BSYNC B0 ;  /* 0x0000000000007941 */ /* 0x000fea0003800000 */
.L_x_29446:
        /* <DEDUP_REMOVED lines=16> */
.L_x_29452:
[----:B------:R-:W-:Y:S05]  /*50a0*/  BSYNC B1 ;  /* 0x0000000000017941 */ /* 0x000fea0003800000 */
.L_x_29451:
        /* <DEDUP_REMOVED lines=44> */
.L_x_29450:
[----:B------:R-:W-:Y:S05]  /*5370*/  BSYNC B0 ;  /* 0x0000000000007941 */ /* 0x000fea0003800000 */
.L_x_29449:
        /* <DEDUP_REMOVED lines=12> */
.L_x_29453:
        /* <DEDUP_REMOVED lines=12> */
.L_x_29456:
[----:B------:R-:W-:-:S07]  /*5500*/  MOV R34, R158 ;  /* 0x0000009e00227202 */ /* 0x000fce0000000f00 */
.L_x_29457:
[----:B------:R-:W-:Y:S05]  /*5510*/  BSYNC B0 ;  /* 0x0000000000007941 */ /* 0x000fea0003800000 */
.L_x_29455:
        /* <DEDUP_REMOVED lines=16> */
.L_x_29461:
[----:B------:R-:W-:Y:S05]  /*5620*/  BSYNC B1 ;  /* 0x0000000000017941 */ /* 0x000fea0003800000 */
.L_x_29460:
        /* <DEDUP_REMOVED lines=44> */
.L_x_29459:
[----:B------:R-:W-:Y:S05]  /*58f0*/  BSYNC B0 ;  /* 0x0000000000007941 */ /* 0x000fea0003800000 */
.L_x_29458:
        /* <DEDUP_REMOVED lines=9> */
.L_x_29454:
        /* <DEDUP_REMOVED lines=12> */
.L_x_29463:
[----:B------:R-:W-:-:S07]  /*5a50*/  IMAD.MOV.U32 R34, RZ, RZ, R158 ;  /* 0x000000ffff227224 */ /* 0x000fce00078e009e */
.L_x_29464:
[----:B------:R-:W-:Y:S05]  /*5a60*/  BSYNC B0 ;  /* 0x0000000000007941 */ /* 0x000fea0003800000 */
.L_x_29462:
        /* <DEDUP_REMOVED lines=16> */
.L_x_29468:
[----:B------:R-:W-:Y:S05]  /*5b70*/  BSYNC B1 ;  /* 0x0000000000017941 */ /* 0x000fea0003800000 */
.L_x_29467:
        /* <DEDUP_REMOVED lines=44> */
.L_x_29466:
[----:B------:R-:W-:Y:S05]  /*5e40*/  BSYNC B0 ;  /* 0x0000000000007941 */ /* 0x000fea0003800000 */
.L_x_29465:
        /* <DEDUP_REMOVED lines=12> */
.L_x_29469:
        /* <DEDUP_REMOVED lines=12> */
.L_x_29472:
[----:B------:R-:W-:-:S07]  /*5fd0*/  MOV R34, R158 ;  /* 0x0000009e00227202 */ /* 0x000fce0000000f00 */
.L_x_29473:
[----:B------:R-:W-:Y:S05]  /*5fe0*/  BSYNC B0 ;  /* 0x0000000000007941 */ /* 0x000fea0003800000 */
.L_x_29471:
        /* <DEDUP_REMOVED lines=16> */
.L_x_29477:
[----:B------:R-:W-:Y:S05]  /*60f0*/  BSYNC B1 ;  /* 0x0000000000017941 */ /* 0x000fea0003800000 */
.L_x_29476:
        /* <DEDUP_REMOVED lines=44> */
.L_x_29475:
[----:B------:R-:W-:Y:S05]  /*63c0*/  BSYNC B0 ;  /* 0x0000000000007941 */ /* 0x000fea0003800000 */
.L_x_29474:
        /* <DEDUP_REMOVED lines=9> */
.L_x_29470:
        /* <DEDUP_REMOVED lines=12> */
.L_x_29479:
[----:B------:R-:W-:-:S07]  /*6520*/  IMAD.MOV.U32 R34, RZ, RZ, R158 ;  /* 0x000000ffff227224 */ /* 0x000fce00078e009e */
.L_x_29480:
[----:B------:R-:W-:Y:S05]  /*6530*/  BSYNC B0 ;  /* 0x0000000000007941 */ /* 0x000fea0003800000 */
.L_x_29478:
        /* <DEDUP_REMOVED lines=16> */
.L_x_29484:
[----:B------:R-:W-:Y:S05]  /*6640*/  BSYNC B1 ;  /* 0x0000000000017941 */ /* 0x000fea0003800000 */
.L_x_29483:
        /* <DEDUP_REMOVED lines=44> */
.L_x_29482:
[----:B------:R-:W-:Y:S05]  /*6910*/  BSYNC B0 ;  /* 0x0000000000007941 */ /* 0x000fea0003800000 */
.L_x_29481:
        /* <DEDUP_REMOVED lines=12> */
.L_x_29485:
        /* <DEDUP_REMOVED lines=12> */
.L_x_29488:
[----:B------:R-:W-:-:S07]  /*6aa0*/  MOV R44, R158 ;  /* 0x0000009e002c7202 */ /* 0x000fce0000000f00 */
.L_x_29489:
[----:B------:R-:W-:Y:S05]  /*6ab0*/  BSYNC B0 ;  /* 0x0000000000007941 */ /* 0x000fea0003800000 */
.L_x_29487:
        /* <DEDUP_REMOVED lines=18> */
.L_x_29493:
[----:B------:R-:W-:Y:S05]  /*6be0*/  BSYNC B1 ;  /* 0x0000000000017941 */ /* 0x000fea0003800000 */
.L_x_29492:
        /* <DEDUP_REMOVED lines=44> */
.L_x_29491:
[----:B------:R-:W-:Y:S05]  /*6eb0*/  BSYNC B0 ;  /* 0x0000000000007941 */ /* 0x000fea0003800000 */
.L_x_29490:
        /* <DEDUP_REMOVED lines=9> */
.L_x_29486:
[----:B------:R-:W-:Y:S01]  /*6f50*/  P2R R39, PR, RZ, 0x4 ;  /* 0x00000004ff277803 */ /* 0x000fe20000000000 */
[----:B------:R-:W-:Y:S01]  /*6f60*/  IMAD.SHL.U32 R48, R184, 0x8, RZ ;  /* 0x00000008b8307824 */ /* 0x000fe200078e00ff */
[----:B------:R-:W-:Y:S02]  /*6f70*/  ISETP.NE.AND P2, PT, R33, RZ, PT ;  /* 0x000000ff2100720c */ /* 0x000fe40003f45270 */
[----:B------:R-:W-:Y:S02]  /*6f80*/  SEL R34, RZ, 0x10000, P4 ;  /* 0x00010000ff227807 */ /* 0x000fe40002000000 */
[----:B------:R-:W-:Y:S02]  /*6f90*/  SEL R33, RZ, 0x100, P3 ;  /* 0x00000100ff217807 */ /* 0x000fe40001800000 */
[----:B------:R-:W-:Y:S02]  /*6fa0*/  SEL R38, RZ, 0x1, P2 ;  /* 0x00000001ff267807 */ /* 0x000fe40001000000 */
[----:B------:R-:W-:-:S02]  /*6fb0*/  SEL R35, RZ, 0x1000000, P5 ;  /* 0x01000000ff237807 */ /* 0x000fc40002800000 */
[----:B------:R-:W-:Y:S02]  /*6fc0*/  ISETP.NE.AND P4, PT, R37, RZ, PT ;  /* 0x000000ff2500720c */ /* 0x000fe40003f85270 */
[----:B------:R-:W-:Y:S02]  /*6fd0*/  ISETP.NE.AND P3, PT, R32, RZ, PT ;  /* 0x000000ff2000720c */ /* 0x000fe40003f65270 */
[----:B------:R-:W-:Y:S02]  /*6fe0*/  ISETP.NE.AND P5, PT, R46, RZ, PT ;  /* 0x000000ff2e00720c */ /* 0x000fe40003fa5270 */
[----:B------:R-:W-:Y:S01]  /*6ff0*/  ISETP.NE.AND P2, PT, R39, RZ, PT ;  /* 0x000000ff2700720c */ /* 0x000fe20003f45270 */
[----:B------:R-:W-:Y:S01]  /*7000*/  IMAD.WIDE.U32 R38, R38, 0x1000000, RZ ;  /* 0x0100000026267825 */ /* 0x000fe200078e00ff */
[----:B------:R-:W-:Y:S02]  /*7010*/  SEL R40, RZ, 0x1, P3 ;  /* 0x00000001ff287807 */ /* 0x000fe40001800000 */
[----:B------:R-:W-:-:S02]  /*7020*/  LOP3.LUT R32, R33, R35, R34, 0xfe, !PT ;  /* 0x0000002321207212 */ /* 0x000fc400078efe22 */
[----:B------:R-:W-:Y:S01]  /*7030*/  SEL R42, RZ, 0x1, P4 ;  /* 0x00000001ff2a7807 */ /* 0x000fe20002000000 */
[----:B------:R-:W-:Y:S01]  /*7040*/  IMAD.WIDE.U32 R40, R40, 0x10000, RZ ;  /* 0x0001000028287825 */ /* 0x000fe200078e00ff */
[----:B------:R-:W-:Y:S01]  /*7050*/  SEL R33, RZ, 0x1, P5 ;  /* 0x00000001ff217807 */ /* 0x000fe20002800000 */
[----:B------:R-:W0:Y:S01]  /*7060*/  @P0 LDC.64 R34, c[0x0][0x228] ;  /* 0x00008a00ff220b82 */ /* 0x000e220000000a00 */
[----:B------:R-:W-:Y:S01]  /*7070*/  ISETP.NE.AND P6, PT, R36, RZ, PT ;  /* 0x000000ff2400720c */ /* 0x000fe20003fc5270 */
[----:B------:R-:W-:Y:S01]  /*7080*/  IMAD.WIDE.U32 R42, R42, 0x100, RZ ;  /* 0x000001002a2a7825 */ /* 0x000fe200078e00ff */
[----:B------:R-:W-:Y:S02]  /*7090*/  LOP3.LUT R39, R39, R32, R33, 0xfe, !PT ;  /* 0x0000002027277212 */ /* 0x000fe400078efe21 */
[----:B------:R-:W-:Y:S02]  /*70a0*/  LEA R32, P3, R184, UR12, 0x5 ;  /* 0x0000000cb8207c11 */ /* 0x000fe4000f8628ff */
[----:B------:R-:W-:Y:S01]  /*70b0*/  LOP3.LUT R38, R42, R38, R40, 0xfe, !PT ;  /* 0x000000262a267212 */ /* 0x000fe200078efe28 */
[----:B------:R-:W1:Y:S01]  /*70c0*/  @P1 LDC.64 R36, c[0x0][0x230] ;  /* 0x00008c00ff241b82 */ /* 0x000e620000000a00 */
[----:B------:R-:W-:-:S02]  /*70d0*/  LOP3.LUT R39, R43, R39, R41, 0xfe, !PT ;  /* 0x000000272b277212 */ /* 0x000fc400078efe29 */
[----:B------:R-:W-:Y:S02]  /*70e0*/  LEA.HI.X R33, R184, UR13, RZ, 0x5, P3 ;  /* 0x0000000db8217c11 */ /* 0x000fe400098f2cff */
[----:B------:R-:W-:Y:S02]  /*70f0*/  SEL R43, RZ, 0x1, P6 ;  /* 0x00000001ff2b7807 */ /* 0x000fe40003000000 */
[----:B------:R-:W-:Y:S01]  /*7100*/  SHF.R.U32.HI R46, RZ, 0x1d, R184 ;  /* 0x0000001dff2e7819 */ /* 0x000fe200000116b8 */
[----:B------:R-:W-:Y:S01]  /*7110*/  STG.E.128 desc[UR6][R32.64], R76 ;  /* 0x0000004c20007986 */ /* 0x000fe2000c101d06 */
[----:B------:R-:W-:Y:S02]  /*7120*/  IADD3 R40, P3, R48, UR14, RZ ;  /* 0x0000000e30287c10 */ /* 0x000fe4000ff7e0ff */
[----:B------:R-:W-:Y:S01]  /*7130*/  LOP3.LUT R38, R38, R43, RZ, 0xfc, !PT ;  /* 0x0000002b26267212 */ /* 0x000fe200078efcff */
[----:B------:R2:W-:Y:S01]  /*7140*/  STG.E.128 desc[UR6][R32.64+0x10], R72 ;  /* 0x0000104820007986 */ /* 0x0005e2000c101d06 */
[----:B------:R-:W-:-:S02]  /*7150*/  IADD3.X R41, R46, UR15, RZ, P3, !PT ;  /* 0x0000000f2e297c10 */ /* 0x000fc40009ffe4ff */
        /* <DEDUP_REMOVED lines=26> */
.L_x_29494:
[----:B------:R1:W5:Y:S04]  /*7300*/  @P0 LDG.E.128 R80, desc[UR6][R34.64] ;  /* 0x0000000622500981 */ /* 0x000368000c1e1d00 */
[----:B------:R1:W5:Y:S04]  /*7310*/  @P1 LDG.E.128 R88, desc[UR6][R36.64] ;  /* 0x0000000624581981 */ /* 0x000368000c1e1d00 */
[----:B------:R1:W5:Y:S04]  /*7320*/  @P1 LDG.E.128 R84, desc[UR6][R36.64+0x10] ;  /* 0x0000100624541981 */ /* 0x000368000c1e1d00 */
[----:B------:R-:W5:Y:S01]  /*7330*/  LDG.E.128 R32, desc[UR6][R32.64] ;  /* 0x0000000620207981 */ /* 0x000f62000c1e1d00 */
        /* <DEDUP_REMOVED lines=12> */
.L_x_29496:
[----:B------:R-:W-:-:S07]  /*7400*/  MOV R44, R158 ;  /* 0x0000009e002c7202 */ /* 0x000fce0000000f00 */
.L_x_29497:
[----:B------:R-:W-:Y:S05]  /*7410*/  BSYNC B0 ;  /* 0x0000000000007941 */ /* 0x000fea0003800000 */
.L_x_29495:
        /* <DEDUP_REMOVED lines=16> */
.L_x_29501:
[----:B------:R-:W-:Y:S05]  /*7520*/  BSYNC B1 ;  /* 0x0000000000017941 */ /* 0x000fea0003800000 */
.L_x_29500:
        /* <DEDUP_REMOVED lines=44> */
.L_x_29499:
[----:B------:R-:W-:Y:S05]  /*77f0*/  BSYNC B0 ;  /* 0x0000000000007941 */ /* 0x000fea0003800000 */
.L_x_29498:
        /* <DEDUP_REMOVED lines=13> */
.L_x_29502:
        /* <DEDUP_REMOVED lines=12> */
.L_x_29505:
[----:B------:R-:W-:-:S07]  /*7990*/  IMAD.MOV.U32 R37, RZ, RZ, R158 ;  /* 0x000000ffff257224 */ /* 0x000fce00078e009e */
.L_x_29506:
[----:B------:R-:W-:Y:S05]  /*79a0*/  BSYNC B0 ;  /* 0x0000000000007941 */ /* 0x000fea0003800000 */
.L_x_29504:
        /* <DEDUP_REMOVED lines=16> */
.L_x_29510:
[----:B------:R-:W-:Y:S05]  /*7ab0*/  BSYNC B1 ;  /* 0x0000000000017941 */ /* 0x000fea0003800000 */
.L_x_29509:
        /* <DEDUP_REMOVED lines=43> */
.L_x_29508:
[----:B------:R-:W-:Y:S05]  /*7d70*/  BSYNC B0 ;  /* 0x0000000000007941 */ /* 0x000fea0003800000 */
.L_x_29507:
        /* <DEDUP_REMOVED lines=9> */
.L_x_29503:
        /* <DEDUP_REMOVED lines=12> */
.L_x_29512:
[----:B------:R-:W-:-:S07]  /*7ed0*/  IMAD.MOV.U32 R37, RZ, RZ, R158 ;  /* 0x000000ffff257224 */ /* 0x000fce00078e009e */
.L_x_29513:
[----:B------:R-:W-:Y:S05]  /*7ee0*/  BSYNC B0 ;  /* 0x0000000000007941 */ /* 0x000fea0003800000 */
.L_x_29511:
        /* <DEDUP_REMOVED lines=16> */
.L_x_29517:
[----:B------:R-:W-:Y:S05]  /*7ff0*/  BSYNC B1 ;  /* 0x0000000000017941 */ /* 0x000fea0003800000 */
.L_x_29516:
        /* <DEDUP_REMOVED lines=44> */
.L_x_29515:
[----:B------:R-:W-:Y:S05]  /*82c0*/  BSYNC B0 ;  /* 0x0000000000007941 */ /* 0x000fea0003800000 */
.L_x_29514:
        /* <DEDUP_REMOVED lines=13> */
.L_x_29518:
        /* <DEDUP_REMOVED lines=12> */
.L_x_29521:
[----:B------:R-:W-:-:S07]  /*8460*/  MOV R37, R158 ;  /* 0x0000009e00257202 */ /* 0x000fce0000000f00 */
.L_x_29522:
[----:B------:R-:W-:Y:S05]  /*8470*/  BSYNC B0 ;  /* 0x0000000000007941 */ /* 0x000fea0003800000 */
.L_x_29520:
        /* <DEDUP_REMOVED lines=16> */
.L_x_29526:
[----:B------:R-:W-:Y:S05]  /*8580*/  BSYNC B1 ;  /* 0x0000000000017941 */ /* 0x000fea0003800000 */
.L_x_29525:
        /* <DEDUP_REMOVED lines=43> */
.L_x_29524:
[----:B------:R-:W-:Y:S05]  /*8840*/  BSYNC B0 ;  /* 0x0000000000007941 */ /* 0x000fea0003800000 */
.L_x_29523:
        /* <DEDUP_REMOVED lines=9> */
.L_x_29519:
        /* <DEDUP_REMOVED lines=12> */
.L_x_29528:
[----:B------:R-:W-:-:S07]  /*89a0*/  MOV R37, R158 ;  /* 0x0000009e00257202 */ /* 0x000fce0000000f00 */
.L_x_29529:
[----:B------:R-:W-:Y:S05]  /*89b0*/  BSYNC B0 ;  /* 0x0000000000007941 */ /* 0x000fea0003800000 */
.L_x_29527:
        /* <DEDUP_REMOVED lines=16> */
.L_x_29533:
[----:B------:R-:W-:Y:S05]  /*8ac0*/  BSYNC B1 ;  /* 0x0000000000017941 */ /* 0x000fea0003800000 */
.L_x_29532:
        /* <DEDUP_REMOVED lines=44> */
.L_x_29531:
[----:B------:R-:W-:Y:S05]  /*8d90*/  BSYNC B0 ;  /* 0x0000000000007941 */ /* 0x000fea0003800000 */
.L_x_29530:
        /* <DEDUP_REMOVED lines=13> */
.L_x_29534:
        /* <DEDUP_REMOVED lines=12> */
.L_x_29537:
[----:B------:R-:W-:-:S07]  /*8f30*/  IMAD.MOV.U32 R46, RZ, RZ, R158 ;  /* 0x000000ffff2e7224 */ /* 0x000fce00078e009e */
.L_x_29538:
[----:B------:R-:W-:Y:S05]  /*8f40*/  BSYNC B0 ;  /* 0x0000000000007941 */ /* 0x000fea0003800000 */
.L_x_29536:
        /* <DEDUP_REMOVED lines=16> */
.L_x_29542:
[----:B------:R-:W-:Y:S05]  /*9050*/  BSYNC B1 ;  /* 0x0000000000017941 */ /* 0x000fea0003800000 */
.L_x_29541:
        /* <DEDUP_REMOVED lines=44> */
.L_x_29540:
[----:B------:R-:W-:Y:S05]  /*9320*/  BSYNC B0 ;  /* 0x0000000000007941 */ /* 0x000fea0003800000 */
.L_x_29539:
        /* <DEDUP_REMOVED lines=9> */
.L_x_29535:
        /* <DEDUP_REMOVED lines=12> */
.L_x_29544:
[----:B------:R-:W-:-:S07]  /*9480*/  MOV R46, R158 ;  /* 0x0000009e002e7202 */ /* 0x000fce0000000f00 */
.L_x_29545:
[----:B------:R-:W-:Y:S05]  /*9490*/  BSYNC B0 ;  /* 0x0000000000007941 */ /* 0x000fea0003800000 */
.L_x_29543:
        /* <DEDUP_REMOVED lines=16> */
.L_x_29549:
[----:B------:R-:W-:Y:S05]  /*95a0*/  BSYNC B1 ;  /* 0x0000000000017941 */ /* 0x000fea0003800000 */
.L_x_29548:
        /* <DEDUP_REMOVED lines=44> */
.L_x_29547:
[----:B------:R-:W-:Y:S05]  /*9870*/  BSYNC B0 ;  /* 0x0000000000007941 */ /* 0x000fea0003800000 */
.L_x_29546:
        /* <DEDUP_REMOVED lines=13> */
.L_x_29550:
        /* <DEDUP_REMOVED lines=12> */
.L_x_29553:
[----:B------:R-:W-:-:S07]  /*9a10*/  IMAD.MOV.U32 R46, RZ, RZ, R158 ;  /* 0x000000ffff2e7224 */ /* 0x000fce00078e009e */
.L_x_29554:
[----:B------:R-:W-:Y:S05]  /*9a20*/  BSYNC B0 ;  /* 0x0000000000007941 */ /* 0x000fea0003800000 */
.L_x_29552:
        /* <DEDUP_REMOVED lines=16> */
.L_x_29558:
[----:B------:R-:W-:Y:S05]  /*9b30*/  BSYNC B1 ;  /* 0x0000000000017941 */ /* 0x000fea0003800000 */
.L_x_29557:
        /* <DEDUP_REMOVED lines=44> */
.L_x_29556:
[----:B------:R-:W-:Y:S05]  /*9e00*/  BSYNC B0 ;  /* 0x0000000000007941 */ /* 0x000fea0003800000 */
.L_x_29555:
        /* <DEDUP_REMOVED lines=9> */
.L_x_29551:
        /* <DEDUP_REMOVED lines=12> */
.L_x_29560:
[----:B------:R-:W-:-:S07]  /*9f60*/  MOV R46, R158 ;  /* 0x0000009e002e7202 */ /* 0x000fce0000000f00 */
.L_x_29561:
[----:B------:R-:W-:Y:S05]  /*9f70*/  BSYNC B0 ;  /* 0x0000000000007941 */ /* 0x000fea0003800000 */
.L_x_29559:
        /* <DEDUP_REMOVED lines=16> */
.L_x_29565:
[----:B------:R-:W-:Y:S05]  /*a080*/  BSYNC B1 ;  /* 0x0000000000017941 */ /* 0x000fea0003800000 */
.L_x_29564:
        /* <DEDUP_REMOVED lines=44> */
.L_x_29563:
[----:B------:R-:W-:Y:S05]  /*a350*/  BSYNC B0 ;  /* 0x0000000000007941 */ /* 0x000fea0003800000 */
.L_x_29562:
        /* <DEDUP_REMOVED lines=13> */
.L_x_29566:
        /* <DEDUP_REMOVED lines=12> */
.L_x_29569:
[----:B------:R-:W-:-:S07]  /*a4f0*/  IMAD.MOV.U32 R47, RZ, RZ, R158 ;  /* 0x000000ffff2f7224 */ /* 0x000fce00078e009e */
.L_x_29570:
[----:B------:R-:W-:Y:S05]  /*a500*/  BSYNC B0 ;  /* 0x0000000000007941 */ /* 0x000fea0003800000 */
.L_x_29568:
        /* <DEDUP_REMOVED lines=16> */
.L_x_29574:
[----:B------:R-:W-:Y:S05]  /*a610*/  BSYNC B1 ;  /* 0x0000000000017941 */ /* 0x000fea0003800000 */
.L_x_29573:
        /* <DEDUP_REMOVED lines=44> */
.L_x_29572:
[----:B------:R-:W-:Y:S05]  /*a8e0*/  BSYNC B0 ;  /* 0x0000000000007941 */ /* 0x000fea0003800000 */
.L_x_29571:
        /* <DEDUP_REMOVED lines=9> */
.L_x_29567:
        /* <DEDUP_REMOVED lines=12> */
.L_x_29576:
[----:B------:R-:W-:-:S07]  /*aa40*/  MOV R47, R158 ;  /* 0x0000009e002f7202 */ /* 0x000fce0000000f00 */
.L_x_29577:
[----:B------:R-:W-:Y:S05]  /*aa50*/  BSYNC B0 ;  /* 0x0000000000007941 */ /* 0x000fea0003800000 */
.L_x_29575:
        /* <DEDUP_REMOVED lines=16> */
.L_x_29581:
[----:B------:R-:W-:Y:S05]  /*ab60*/  BSYNC B1 ;  /* 0x0000000000017941 */ /* 0x000fea0003800000 */
.L_x_29580:
        /* <DEDUP_REMOVED lines=44> */
.L_x_29579:
[----:B------:R-:W-:Y:S05]  /*ae30*/  BSYNC B0 ;  /* 0x0000000000007941 */ /* 0x000fea0003800000 */
.L_x_29578:
        /* <DEDUP_REMOVED lines=12> */
.L_x_29582:
        /* <DEDUP_REMOVED lines=12> */
.L_x_29585:
[----:B------:R-:W-:-:S07]  /*afc0*/  IMAD.MOV.U32 R34, RZ, RZ, R158 ;  /* 0x000000ffff227224 */ /* 0x000fce00078e009e */
.L_x_29586:
[----:B------:R-:W-:Y:S05]  /*afd0*/  BSYNC B0 ;  /* 0x0000000000007941 */ /* 0x000fea0003800000 */
.L_x_29584:
        /* <DEDUP_REMOVED lines=16> */
.L_x_29590:
[----:B------:R-:W-:Y:S05]  /*b0e0*/  BSYNC B1 ;  /* 0x0000000000017941 */ /* 0x000fea0003800000 */
.L_x_29589:
        /* <DEDUP_REMOVED lines=44> */
.L_x_29588:
[----:B------:R-:W-:Y:S05]  /*b3b0*/  BSYNC B0 ;  /* 0x0000000000007941 */ /* 0x000fea0003800000 */
.L_x_29587:
        /* <DEDUP_REMOVED lines=9> */
.L_x_29583:
        /* <DEDUP_REMOVED lines=12> */
.L_x_29592:
[----:B------:R-:W-:-:S07]  /*b510*/  MOV R34, R158 ;  /* 0x0000009e00227202 */ /* 0x000fce0000000f00 */
.L_x_29593:
[----:B------:R-:W-:Y:S05]  /*b520*/  BSYNC B0 ;  /* 0x0000000000007941 */ /* 0x000fea0003800000 */
.L_x_29591:
        /* <DEDUP_REMOVED lines=16> */
.L_x_29597:
[----:B------:R-:W-:Y:S05]  /*b630*/  BSYNC B1 ;  /* 0x0000000000017941 */ /* 0x000fea0003800000 */
.L_x_29596:
        /* <DEDUP_REMOVED lines=44> */
.L_x_29595:
[----:B------:R-:W-:Y:S05]  /*b900*/  BSYNC B0 ;  /* 0x0000000000007941 */ /* 0x000fea0003800000 */
.L_x_29594:
        /* <DEDUP_REMOVED lines=12> */
.L_x_29598:
        /* <DEDUP_REMOVED lines=12> */
.L_x_29601:
[----:B------:R-:W-:-:S07]  /*ba90*/  IMAD.MOV.U32 R34, RZ, RZ, R158 ;  /* 0x000000ffff227224 */ /* 0x000fce00078e009e */
.L_x_29602:
[----:B------:R-:W-:Y:S05]  /*baa0*/  BSYNC B0 ;  /* 0x0000000000007941 */ /* 0x000fea0003800000 */
.L_x_29600:
        /* <DEDUP_REMOVED lines=16> */
.L_x_29606:
[----:B------:R-:W-:Y:S05]  /*bbb0*/  BSYNC B1 ;  /* 0x0000000000017941 */ /* 0x000fea0003800000 */
.L_x_29605:
        /* <DEDUP_REMOVED lines=44> */
.L_x_29604:
[----:B------:R-:W-:Y:S05]  /*be80*/  BSYNC B0 ;  /* 0x0000000000007941 */ /* 0x000fea0003800000 */
.L_x_29603:
        /* <DEDUP_REMOVED lines=9> */
.L_x_29599:
        /* <DEDUP_REMOVED lines=12> */
.L_x_29608:
[----:B------:R-:W-:-:S07]  /*bfe0*/  MOV R34, R158 ;  /* 0x0000009e00227202 */ /* 0x000fce0000000f00 */
.L_x_29609:
[----:B------:R-:W-:Y:S05]  /*bff0*/  BSYNC B0 ;  /* 0x0000000000007941 */ /* 0x000fea0003800000 */
.L_x_29607:
        /* <DEDUP_REMOVED lines=16> */
.L_x_29613:
[----:B------:R-:W-:Y:S05]  /*c100*/  BSYNC B1 ;  /* 0x0000000000017941 */ /* 0x000fea0003800000 */
.L_x_29612:
        /* <DEDUP_REMOVED lines=44> */
.L_x_29611:
[----:B------:R-:W-:Y:S05]  /*c3d0*/  BSYNC B0 ;  /* 0x0000000000007941 */ /* 0x000fea0003800000 */
.L_x_29610:
        /* <DEDUP_REMOVED lines=12> */
.L_x_29614:
        /* <DEDUP_REMOVED lines=12> */
.L_x_29617:
[----:B------:R-:W-:-:S07]  /*c560*/  IMAD.MOV.U32 R45, RZ, RZ, R158 ;  /* 0x000000ffff2d7224 */ /* 0x000fce00078e009e */
.L_x_29618:
[----:B------:R-:W-:Y:S05]  /*c570*/  BSYNC B0 ;  /* 0x0000000000007941 */ /* 0x000fea0003800000 */
.L_x_29616:
        /* <DEDUP_REMOVED lines=18> */
.L_x_29622:
[----:B------:R-:W-:Y:S05]  /*c6a0*/  BSYNC B1 ;  /* 0x0000000000017941 */ /* 0x000fea0003800000 */
.L_x_29621:
        /* <DEDUP_REMOVED lines=44> */
.L_x_29620:
[----:B------:R-:W-:Y:S05]  /*c970*/  BSYNC B0 ;  /* 0x0000000000007941 */ /* 0x000fea0003800000 */
.L_x_29619:
        /* <DEDUP_REMOVED lines=9> */
.L_x_29615:
[----:B------:R-:W-:Y:S01]  /*ca10*/  SEL R34, RZ, 0x10000, P4 ;  /* 0x00010000ff227807 */ /* 0x000fe20002000000 */
[----:B------:R-:W0:Y:S01]  /*ca20*/  LDC.64 R148, c[0x0][0x238] ;  /* 0x00008e00ff947b82 */ /* 0x000e220000000a00 */
[----:B------:R-:W-:Y:S02]  /*ca30*/  ISETP.NE.AND P4, PT, R37, RZ, PT ;  /* 0x000000ff2500720c */ /* 0x000fe40003f85270 */
[----:B------:R-:W-:Y:S02]  /*ca40*/  SEL R37, RZ, 0x100, P3 ;  /* 0x00000100ff257807 */ /* 0x000fe40001800000 */
[----:B------:R-:W-:Y:S02]  /*ca50*/  ISETP.NE.AND P3, PT, R33, RZ, PT ;  /* 0x000000ff2100720c */ /* 0x000fe40003f65270 */
[----:B------:R-:W-:Y:S01]  /*ca60*/  ISETP.NE.AND P6, PT, R36, RZ, PT ;  /* 0x000000ff2400720c */ /* 0x000fe20003fc5270 */
[----:B------:R-:W1:Y:S01]  /*ca70*/  LDC.64 R194, c[0x0][0x240] ;  /* 0x00009000ffc27b82 */ /* 0x000e620000000a00 */
[----:B------:R-:W-:-:S02]  /*ca80*/  SEL R36, RZ, 0x1000000, P5 ;  /* 0x01000000ff247807 */ /* 0x000fc40002800000 */
[----:B------:R-:W-:Y:S02]  /*ca90*/  ISETP.NE.AND P5, PT, R32, RZ, PT ;  /* 0x000000ff2000720c */ /* 0x000fe40003fa5270 */
[----:B------:R-:W-:Y:S02]  /*caa0*/  SEL R32, RZ, 0x1, P3 ;  /* 0x00000001ff207807 */ /* 0x000fe40001800000 */
[----:B------:R-:W-:Y:S02]  /*cab0*/  P2R R38, PR, RZ, 0x4 ;  /* 0x00000004ff267803 */ /* 0x000fe40000000000 */
        /* <DEDUP_REMOVED lines=10> */
[----:B------:R-:W-:Y:S01]  /*cb60*/  IMAD.WIDE.U32 R34, R34, 0x100, RZ ;  /* 0x0000010022227825 */ /* 0x000fe200078e00ff */
[----:B------:R-:W-:-:S03]  /*cb70*/  IADD3 R182, R184, 0x100, RZ ;  /* 0x00000100b8b67810 */ /* 0x000fc60007ffe0ff */
        /* <DEDUP_REMOVED lines=34> */
.L_x_29623:
        /* <DEDUP_REMOVED lines=16> */
.L_x_29625:
[----:B------:R-:W-:-:S07]  /*cea0*/  MOV R42, R158 ;  /* 0x0000009e002a7202 */ /* 0x000fce0000000f00 */
.L_x_29626:
[----:B------:R-:W-:Y:S05]  /*ceb0*/  BSYNC B0 ;  /* 0x0000000000007941 */ /* 0x000fea0003800000 */
.L_x_29624:
        /* <DEDUP_REMOVED lines=16> */
.L_x_29630:
[----:B------:R-:W-:Y:S05]  /*cfc0*/  BSYNC B1 ;  /* 0x0000000000017941 */ /* 0x000fea0003800000 */
.L_x_29629:
        /* <DEDUP_REMOVED lines=43> */
[----:B------:R-:W-:-:S11]  /*d280*/  HFMA2.MMA R38, -RZ, RZ, 0, 0 ;  /* 0x00000000ff267435 */ /* 0x000fd600000001ff */
.L_x_29628:
[----:B------:R-:W-:Y:S05]  /*d290*/  BSYNC B0 ;  /* 0x0000000000007941 */ /* 0x000fea0003800000 */
.L_x_29627:
        /* <DEDUP_REMOVED lines=14> */
.L_x_29631:
        /* <DEDUP_REMOVED lines=12> */
.L_x_29634:
[----:B------:R-:W-:-:S07]  /*d440*/  IMAD.MOV.U32 R42, RZ, RZ, R158 ;  /* 0x000000ffff2a7224 */ /* 0x000fce00078e009e */
.L_x_29635:
[----:B------:R-:W-:Y:S05]  /*d450*/  BSYNC B0 ;  /* 0x0000000000007941 */ /* 0x000fea0003800000 */
.L_x_29633:
        /* <DEDUP_REMOVED lines=16> */
.L_x_29639:
[----:B------:R-:W-:Y:S05]  /*d560*/  BSYNC B1 ;  /* 0x0000000000017941 */ /* 0x000fea0003800000 */
.L_x_29638:
        /* <DEDUP_REMOVED lines=43> */
.L_x_29637:
[----:B------:R-:W-:Y:S05]  /*d820*/  BSYNC B0 ;  /* 0x0000000000007941 */ /* 0x000fea0003800000 */
.L_x_29636:
[----:B------:R-:W-:Y:S01]  /*d830*/  I2FP.F32.U32 R37, R42 ;  /* 0x0000002a00257245 */ /* 0x000fe20000201000 */
[----:B------:R-:W-:-:S04]  /*d840*/  HADD2.F32 R38, -RZ, R80.H0_H0 ;  /* 0x20000050ff267230 */ /* 0x000fc80000004100 */
[----:B------:R-:W-:-:S05]  /*d850*/  FFMA.FTZ R37, R37, R192, 1.1641532182693481445e-10 ;  /* 0x2f00000025257423 */ /* 0x000fca00000100c0 */
[----:B------:R-:W-:Y:S01]  /*d860*/  FSETP.GTU.FTZ.AND P3, PT, R37, R186, PT ;  /* 0x000000ba2500720b */ /* 0x000fe20003f7c000 */
[----:B------:R-:W-:-:S03]  /*d870*/  FMUL.FTZ R37, R38, R187 ;  /* 0x000000bb26257220 */ /* 0x000fc60000410000 */
[----:B------:R-:W-:Y:S02]  /*d880*/  SEL R159, RZ, 0x1, P3 ;  /* 0x00000001ff9f7807 */ /* 0x000fe40001800000 */
[----:B------:R-:W-:-:S05]  /*d890*/  FSEL R37, R37, RZ, !P3 ;  /* 0x000000ff25257208 */ /* 0x000fca0005800000 */
[----:B------:R-:W-:-:S04]  /*d8a0*/  FADD.FTZ R60, R60, R37 ;  /* 0x000000253c3c7221 */ /* 0x000fc80000010000 */
[----:B------:R-:W-:-:S07]  /*d8b0*/  @P1 FADD.FTZ R60, R88, R60 ;  /* 0x0000003c583c1221 */ /* 0x000fce0000010000 */
.L_x_29632:
        /* <DEDUP_REMOVED lines=12> */
.L_x_29641:
[----:B------:R-:W-:-:S07]  /*d980*/  IMAD.MOV.U32 R42, RZ, RZ, R158 ;  /* 0x000000ffff2a7224 */ /* 0x000fce00078e009e */
.L_x_29642:
[----:B------:R-:W-:Y:S05]  /*d990*/  BSYNC B0 ;  /* 0x0000000000007941 */ /* 0x000fea0003800000 */
.L_x_29640:
        /* <DEDUP_REMOVED lines=16> */
.L_x_29646:
[----:B------:R-:W-:Y:S05]  /*daa0*/  BSYNC B1 ;  /* 0x0000000000017941 */ /* 0x000fea0003800000 */
.L_x_29645:
        /* <DEDUP_REMOVED lines=44> */
.L_x_29644:
[----:B------:R-:W-:Y:S05]  /*dd70*/  BSYNC B0 ;  /* 0x0000000000007941 */ /* 0x000fea0003800000 */
.L_x_29643:
        /* <DEDUP_REMOVED lines=13> */
.L_x_29647:
        /* <DEDUP_REMOVED lines=12> */
.L_x_29650:
[----:B------:R-:W-:-:S07]  /*df10*/  MOV R32, R158 ;  /* 0x0000009e00207202 */ /* 0x000fce0000000f00 */
.L_x_29651:
[----:B------:R-:W-:Y:S05]  /*df20*/  BSYNC B0 ;  /* 0x0000000000007941 */ /* 0x000fea0003800000 */
.L_x_29649:
        /* <DEDUP_REMOVED lines=16> */
.L_x_29655:
[----:B------:R-:W-:Y:S05]  /*e030*/  BSYNC B1 ;  /* 0x0000000000017941 */ /* 0x000fea0003800000 */
.L_x_29654:
        /* <DEDUP_REMOVED lines=39> */
[----:B------:R-:W-:Y:S02]  /*e2b0*/  LOP3.LUT R27, R41, UR44, R42, 0x96, !PT ;  /* 0x0000002c291b7c12 */ /* 0x000fe4000f8e962a */
[----:B------:R-:W-:Y:S02]  /*e2c0*/  MOV R158, R40 ;  /* 0x00000028009e7202 */ /* 0x000fe40000000f00 */
[----:B------:R-:W-:Y:S01]  /*e2d0*/  LOP3.LUT R28, R161, UR45, R38, 0x96, !PT ;  /* 0x0000002da11c7c12 */ /* 0x000fe2000f8e9626 */
[----:B------:R-:W-:-:S07]  /*e2e0*/  IMAD.MOV.U32 R38, RZ, RZ, RZ ;  /* 0x000000ffff267224 */ /* 0x000fce00078e00ff */
.L_x_29653:
[----:B------:R-:W-:Y:S05]  /*e2f0*/  BSYNC B0 ;  /* 0x0000000000007941 */ /* 0x000fea0003800000 */
.L_x_29652:
        /* <DEDUP_REMOVED lines=9> */
.L_x_29648:
        /* <DEDUP_REMOVED lines=12> */
.L_x_29657:
[----:B------:R-:W-:-:S07]  /*e450*/  MOV R32, R158 ;  /* 0x0000009e00207202 */ /* 0x000fce0000000f00 */
.L_x_29658:
[----:B------:R-:W-:Y:S05]  /*e460*/  BSYNC B0 ;  /* 0x0000000000007941 */ /* 0x000fea0003800000 */
.L_x_29656:
        /* <DEDUP_REMOVED lines=16> */
.L_x_29662:
[----:B------:R-:W-:Y:S05]  /*e570*/  BSYNC B1 ;  /* 0x0000000000017941 */ /* 0x000fea0003800000 */
.L_x_29661:
        /* <DEDUP_REMOVED lines=43> */
[----:B------:R-:W-:-:S11]  /*e830*/  HFMA2.MMA R39, -RZ, RZ, 0, 0 ;  /* 0x00000000ff277435 */ /* 0x000fd600000001ff */
.L_x_29660:
[----:B------:R-:W-:Y:S05]  /*e840*/  BSYNC B0 ;  /* 0x0000000000007941 */ /* 0x000fea0003800000 */
.L_x_29659:
        /* <DEDUP_REMOVED lines=13> */
.L_x_29663:
        /* <DEDUP_REMOVED lines=12> */
.L_x_29666:
[----:B------:R-:W-:-:S07]  /*e9e0*/  IMAD.MOV.U32 R37, RZ, RZ, R158 ;  /* 0x000000ffff257224 */ /* 0x000fce00078e009e */
.L_x_29667:
[----:B------:R-:W-:Y:S05]  /*e9f0*/  BSYNC B0 ;  /* 0x0000000000007941 */ /* 0x000fea0003800000 */
.L_x_29665:
        /* <DEDUP_REMOVED lines=16> */
.L_x_29671:
[----:B------:R-:W-:Y:S05]  /*eb00*/  BSYNC B1 ;  /* 0x0000000000017941 */ /* 0x000fea0003800000 */
.L_x_29670:
        /* <DEDUP_REMOVED lines=44> */
.L_x_29669:
[----:B------:R-:W-:Y:S05]  /*edd0*/  BSYNC B0 ;  /* 0x0000000000007941 */ /* 0x000fea0003800000 */
.L_x_29668:
        /* <DEDUP_REMOVED lines=9> */
.L_x_29664:
        /* <DEDUP_REMOVED lines=12> */
.L_x_29673:
[----:B------:R-:W-:-:S07]  /*ef30*/  MOV R37, R158 ;  /* 0x0000009e00257202 */ /* 0x000fce0000000f00 */
.L_x_29674:
[----:B------:R-:W-:Y:S05]  /*ef40*/  BSYNC B0 ;  /* 0x0000000000007941 */ /* 0x000fea0003800000 */
.L_x_29672:
        /* <DEDUP_REMOVED lines=16> */
.L_x_29678:
[----:B------:R-:W-:Y:S05]  /*f050*/  BSYNC B1 ;  /* 0x0000000000017941 */ /* 0x000fea0003800000 */
.L_x_29677:
        /* <DEDUP_REMOVED lines=44> */
.L_x_29676:
[----:B------:R-:W-:Y:S05]  /*f320*/  BSYNC B0 ;  /* 0x0000000000007941 */ /* 0x000fea0003800000 */
.L_x_29675:
        /* <DEDUP_REMOVED lines=13> */
.L_x_29679:
        /* <DEDUP_REMOVED lines=12> */
.L_x_29682:
[----:B------:R-:W-:-:S07]  /*f4c0*/  IMAD.MOV.U32 R33, RZ, RZ, R158 ;  /* 0x000000ffff217224 */ /* 0x000fce00078e009e */
.L_x_29683:
[----:B------:R-:W-:Y:S05]  /*f4d0*/  BSYNC B0 ;  /* 0x0000000000007941 */ /* 0x000fea0003800000 */
.L_x_29681:
        /* <DEDUP_REMOVED lines=16> */
.L_x_29687:
[----:B------:R-:W-:Y:S05]  /*f5e0*/  BSYNC B1 ;  /* 0x0000000000017941 */ /* 0x000fea0003800000 */
.L_x_29686:
        /* <DEDUP_REMOVED lines=44> */
.L_x_29685:
[----:B------:R-:W-:Y:S05]  /*f8b0*/  BSYNC B0 ;  /* 0x0000000000007941 */ /* 0x000fea0003800000 */
.L_x_29684:
        /* <DEDUP_REMOVED lines=9> */
.L_x_29680:
        /* <DEDUP_REMOVED lines=12> */
.L_x_29689:
[----:B------:R-:W-:-:S07]  /*fa10*/  MOV R33, R158 ;  /* 0x0000009e00217202 */ /* 0x000fce0000000f00 */
.L_x_29690:
[----:B------:R-:W-:Y:S05]  /*fa20*/  BSYNC B0 ;  /* 0x0000000000007941 */ /* 0x000fea0003800000 */
.L_x_29688:
        /* <DEDUP_REMOVED lines=16> */
.L_x_29694:
[----:B------:R-:W-:Y:S05]  /*fb30*/  BSYNC B1 ;  /* 0x0000000000017941 */ /* 0x000fea0003800000 */
.L_x_29693:
        /* <DEDUP_REMOVED lines=44> */
.L_x_29692:
[----:B------:R-:W-:Y:S05]  /*fe00*/  BSYNC B0 ;  /* 0x0000000000007941 */ /* 0x000fea0003800000 */
.L_x_29691:
        /* <DEDUP_REMOVED lines=13> */
.L_x_29695:
        /* <DEDUP_REMOVED lines=12> */
.L_x_29698:
[----:B------:R-:W-:-:S07]  /*ffa0*/  IMAD.MOV.U32 R44, RZ, RZ, R158 ;  /* 0x000000ffff2c7224 */ /* 0x000fce00078e009e */
.L_x_29699:
[----:B------:R-:W-:Y:S05]  /*ffb0*/  BSYNC B0 ;  /* 0x0000000000007941 */ /* 0x000fea0003800000 */
.L_x_29697:
        /* <DEDUP_REMOVED lines=16> */
.L_x_29703:
[----:B------:R-:W-:Y:S05]  /*100c0*/  BSYNC B1 ;  /* 0x0000000000017941 */ /* 0x000fea0003800000 */
.L_x_29702:
        /* <DEDUP_REMOVED lines=44> */
.L_x_29701:
[----:B------:R-:W-:Y:S05]  /*10390*/  BSYNC B0 ;  /* 0x0000000000007941 */ /* 0x000fea0003800000 */
.L_x_29700:
        /* <DEDUP_REMOVED lines=9> */
.L_x_29696:
        /* <DEDUP_REMOVED lines=12> */
.L_x_29705:
[----:B------:R-:W-:-:S07]  /*104f0*/  MOV R44, R158 ;  /* 0x0000009e002c7202 */ /* 0x000fce0000000f00 */
.L_x_29706:
[----:B------:R-:W-:Y:S05]  /*10500*/  BSYNC B0 ;  /* 0x0000000000007941 */ /* 0x000fea0003800000 */
.L_x_29704:
        /* <DEDUP_REMOVED lines=16> */
.L_x_29710:
[----:B------:R-:W-:Y:S05]  /*10610*/  BSYNC B1 ;  /* 0x0000000000017941 */ /* 0x000fea0003800000 */
.L_x_29709:
        /* <DEDUP_REMOVED lines=44> */
.L_x_29708:
[----:B------:R-:W-:Y:S05]  /*108e0*/  BSYNC B0 ;  /* 0x0000000000007941 */ /* 0x000fea0003800000 */
.L_x_29707:
        /* <DEDUP_REMOVED lines=12> */
.L_x_29711:
        /* <DEDUP_REMOVED lines=12> */
.L_x_29714:
[----:B------:R-:W-:-:S07]  /*10a70*/  IMAD.MOV.U32 R34, RZ, RZ, R158 ;  /* 0x000000ffff227224 */ /* 0x000fce00078e009e */
.L_x_29715:
[----:B------:R-:W-:Y:S05]  /*10a80*/  BSYNC B0 ;  /* 0x0000000000007941 */ /* 0x000fea0003800000 */
.L_x_29713:
        /* <DEDUP_REMOVED lines=16> */
.L_x_29719:
[----:B------:R-:W-:Y:S05]  /*10b90*/  BSYNC B1 ;  /* 0x0000000000017941 */ /* 0x000fea0003800000 */
.L_x_29718:
        /* <DEDUP_REMOVED lines=44> */
.L_x_29717:
[----:B------:R-:W-:Y:S05]  /*10e60*/  BSYNC B0 ;  /* 0x0000000000007941 */ /* 0x000fea0003800000 */
.L_x_29716:
        /* <DEDUP_REMOVED lines=9> */
.L_x_29712:
        /* <DEDUP_REMOVED lines=12> */
.L_x_29721:
[----:B------:R-:W-:-:S07]  /*10fc0*/  MOV R34, R158 ;  /* 0x0000009e00227202 */ /* 0x000fce0000000f00 */
.L_x_29722:
[----:B------:R-:W-:Y:S05]  /*10fd0*/  BSYNC B0 ;  /* 0x0000000000007941 */ /* 0x000fea0003800000 */
.L_x_29720:
        /* <DEDUP_REMOVED lines=16> */
.L_x_29726:
[----:B------:R-:W-:Y:S05]  /*110e0*/  BSYNC B1 ;  /* 0x0000000000017941 */ /* 0x000fea0003800000 */
.L_x_29725:
        /* <DEDUP_REMOVED lines=44> */
.L_x_29724:
[----:B------:R-:W-:Y:S05]  /*113b0*/  BSYNC B0 ;  /* 0x0000000000007941 */ /* 0x000fea0003800000 */
.L_x_29723:
        /* <DEDUP_REMOVED lines=12> */
.L_x_29727:
        /* <DEDUP_REMOVED lines=12> */
.L_x_29730:
[----:B------:R-:W-:-:S07]  /*11540*/  IMAD.MOV.U32 R34, RZ, RZ, R158 ;  /* 0x000000ffff227224 */ /* 0x000fce00078e009e */
.L_x_29731:
[----:B------:R-:W-:Y:S05]  /*11550*/  BSYNC B0 ;  /* 0x0000000000007941 */ /* 0x000fea0003800000 */
.L_x_29729:
        /* <DEDUP_REMOVED lines=16> */
.L_x_29735:
[----:B------:R-:W-:Y:S05]  /*11660*/  BSYNC B1 ;  /* 0x0000000000017941 */ /* 0x000fea0003800000 */
.L_x_29734:
        /* <DEDUP_REMOVED lines=44> */
.L_x_29733:
[----:B------:R-:W-:Y:S05]  /*11930*/  BSYNC B0 ;  /* 0x0000000000007941 */ /* 0x000fea0003800000 */
.L_x_29732:
        /* <DEDUP_REMOVED lines=9> */
.L_x_29728:
        /* <DEDUP_REMOVED lines=12> */
.L_x_29737:
[----:B------:R-:W-:-:S07]  /*11a90*/  MOV R34, R158 ;  /* 0x0000009e00227202 */ /* 0x000fce0000000f00 */
.L_x_29738:
[----:B------:R-:W-:Y:S05]  /*11aa0*/  BSYNC B0 ;  /* 0x0000000000007941 */ /* 0x000fea0003800000 */
.L_x_29736:
        /* <DEDUP_REMOVED lines=16> */
.L_x_29742:
[----:B------:R-:W-:Y:S05]  /*11bb0*/  BSYNC B1 ;  /* 0x0000000000017941 */ /* 0x000fea0003800000 */
.L_x_29741:
        /* <DEDUP_REMOVED lines=44> */
.L_x_29740:
[----:B------:R-:W-:Y:S05]  /*11e80*/  BSYNC B0 ;  /* 0x0000000000007941 */ /* 0x000fea0003800000 */
.L_x_29739:
        /* <DEDUP_REMOVED lines=12> */
.L_x_29743:
        /* <DEDUP_REMOVED lines=12> */
.L_x_29746:
[----:B------:R-:W-:-:S07]  /*12010*/  IMAD.MOV.U32 R43, RZ, RZ, R158 ;  /* 0x000000ffff2b7224 */ /* 0x000fce00078e009e */
.L_x_29747:
[----:B------:R-:W-:Y:S05]  /*12020*/  BSYNC B0 ;  /* 0x0000000000007941 */ /* 0x000fea0003800000 */
.L_x_29745:
        /* <DEDUP_REMOVED lines=18> */
.L_x_29751:
[----:B------:R-:W-:Y:S05]  /*12150*/  BSYNC B1 ;  /* 0x0000000000017941 */ /* 0x000fea0003800000 */
.L_x_29750:
        /* <DEDUP_REMOVED lines=44> */
.L_x_29749:
[----:B------:R-:W-:Y:S05]  /*12420*/  BSYNC B0 ;  /* 0x0000000000007941 */ /* 0x000fea0003800000 */
.L_x_29748:
        /* <DEDUP_REMOVED lines=9> */
.L_x_29744:
[----:B------:R-:W-:Y:S02]  /*124c0*/  P2R R38, PR, RZ, 0x4 ;  /* 0x00000004ff267803 */ /* 0x000fe40000000000 */
[----:B------:R-:W-:Y:S02]  /*124d0*/  ISETP.NE.AND P2, PT, R37, RZ, PT ;  /* 0x000000ff2500720c */ /* 0x000fe40003f45270 */
[----:B------:R-:W-:Y:S02]  /*124e0*/  SEL R35, RZ, 0x10000, P4 ;  /* 0x00010000ff237807 */ /* 0x000fe40002000000 */
[----:B------:R-:W-:Y:S02]  /*124f0*/  ISETP.NE.AND P4, PT, R32, RZ, PT ;  /* 0x000000ff2000720c */ /* 0x000fe40003f85270 */
[----:B------:R-:W-:Y:S02]  /*12500*/  SEL R32, RZ, 0x1, P2 ;  /* 0x00000001ff207807 */ /* 0x000fe40001000000 */
[----:B------:R-:W-:-:S02]  /*12510*/  SEL R37, RZ, 0x1000000, P5 ;  /* 0x01000000ff257807 */ /* 0x000fc40002800000 */
[----:B------:R-:W-:Y:S02]  /*12520*/  SEL R34, RZ, 0x100, P3 ;  /* 0x00000100ff227807 */ /* 0x000fe40001800000 */
[----:B------:R-:W-:Y:S01]  /*12530*/  ISETP.NE.AND P3, PT, R33, RZ, PT ;  /* 0x000000ff2100720c */ /* 0x000fe20003f65270 */
[----:B------:R-:W-:Y:S01]  /*12540*/  IMAD.WIDE.U32 R32, R32, 0x1000000, RZ ;  /* 0x0100000020207825 */ /* 0x000fe200078e00ff */
[----:B------:R-:W-:Y:S02]  /*12550*/  LOP3.LUT R34, R34, R37, R35, 0xfe, !PT ;  /* 0x0000002522227212 */ /* 0x000fe400078efe23 */
[----:B------:R-:W-:Y:S02]  /*12560*/  SEL R35, RZ, 0x1, P3 ;  /* 0x00000001ff237807 */ /* 0x000fe40001800000 */
[----:B------:R-:W-:Y:S02]  /*12570*/  ISETP.NE.AND P5, PT, R36, RZ, PT ;  /* 0x000000ff2400720c */ /* 0x000fe40003fa5270 */
[----:B------:R-:W-:-:S02]  /*12580*/  LOP3.LUT R33, R33, R34, R35, 0xfe, !PT ;  /* 0x0000002221217212 */ /* 0x000fc400078efe23 */
[----:B------:R-:W-:Y:S02]  /*12590*/  SEL R36, RZ, 0x1, P4 ;  /* 0x00000001ff247807 */ /* 0x000fe40002000000 */
[----:B------:R-:W-:Y:S02]  /*125a0*/  SEL R34, RZ, 0x1, P5 ;  /* 0x00000001ff227807 */ /* 0x000fe40002800000 */
[----:B------:R-:W-:Y:S01]  /*125b0*/  LOP3.LUT P6, RZ, R168, 0x20, RZ, 0xc0, !PT ;  /* 0x00000020a8ff7812 */ /* 0x000fe200078cc0ff */
[----:B------:R-:W-:Y:S01]  /*125c0*/  IMAD.WIDE.U32 R36, R36, 0x10000, RZ ;  /* 0x0001000024247825 */ /* 0x000fe200078e00ff */
[----:B------:R-:W-:Y:S02]  /*125d0*/  ISETP.NE.AND P2, PT, R38, RZ, PT ;  /* 0x000000ff2600720c */ /* 0x000fe40003f45270 */
[----:B------:R-:W-:Y:S01]  /*125e0*/  SEL R39, RZ, 0x1, P6 ;  /* 0x00000001ff277807 */ /* 0x000fe20003000000 */
[----:B------:R-:W-:-:S03]  /*125f0*/  IMAD.WIDE.U32 R34, R34, 0x100, RZ ;  /* 0x0000010022227825 */ /* 0x000fc600078e00ff */
[----:B------:R-:W-:Y:S02]  /*12600*/  LOP3.LUT R36, R34, R32, R36, 0xfe, !PT ;  /* 0x0000002022247212 */ /* 0x000fe400078efe24 */
[----:B------:R-:W-:Y:S01]  /*12610*/  LOP3.LUT R37, R35, R33, R37, 0xfe, !PT ;  /* 0x0000002123257212 */ /* 0x000fe200078efe25 */
[----:B------:R-:W-:Y:S01]  /*12620*/  IMAD.WIDE.U32 R32, R182, 0x20, R148 ;  /* 0x00000020b6207825 */ /* 0x000fe200078e0094 */
        /* <DEDUP_REMOVED lines=8> */
[----:B------:R-:W-:Y:S01]  /*126b0*/  SHF.L.U32 R36, R166, 0x10, RZ ;  /* 0x00000010a6247819 */ /* 0x000fe200000006ff */
[----:B------:R-:W2:Y:S01]  /*126c0*/  LDC.64 R44, c[0x0][0x248] ;  /* 0x00009200ff2c7b82 */ /* 0x000ea20000000a00 */
        /* <DEDUP_REMOVED lines=15> */
[----:B--2---:R-:W-:Y:S01]  /*127c0*/  IMAD.WIDE.U32 R36, R182, 0x8, R44 ;  /* 0x00000008b6247825 */ /* 0x004fe200078e002c */
[----:B------:R-:W-:-:S05]  /*127d0*/  LOP3.LUT R41, R43, R41, RZ, 0xfc, !PT ;  /* 0x000000292b297212 */ /* 0x000fca00078efcff */
[----:B------:R2:W-:Y:S02]  /*127e0*/  STG.E.64 desc[UR6][R36.64], R40 ;  /* 0x0000002824007986 */ /* 0x0005e4000c101b06 */
.L_x_29752:
[----:B------:R-:W-:-:S04]  /*127f0*/  VIADD R178, R184, 0x180 ;  /* 0x00000180b8b27836 */ /* 0x000fc80000000000 */
        /* <DEDUP_REMOVED lines=9> */
[----:B--2---:R-:W-:-:S11]  /*12890*/  IADD3 R37, R42, 0x1, RZ ;  /* 0x000000012a257810 */ /* 0x004fd60007ffe0ff */
        /* <DEDUP_REMOVED lines=9> */
.L_x_29754:
[----:B------:R-:W-:-:S07]  /*12930*/  MOV R43, R158 ;  /* 0x0000009e002b7202 */ /* 0x000fce0000000f00 */
.L_x_29755:
[----:B------:R-:W-:Y:S05]  /*12940*/  BSYNC B0 ;  /* 0x0000000000007941 */ /* 0x000fea0003800000 */
.L_x_29753:
        /* <DEDUP_REMOVED lines=16> */
.L_x_29759:
[----:B------:R-:W-:Y:S05]  /*12a50*/  BSYNC B1 ;  /* 0x0000000000017941 */ /* 0x000fea0003800000 */
.L_x_29758:
        /* <DEDUP_REMOVED lines=44> */
.L_x_29757:
[----:B------:R-:W-:Y:S05]  /*12d20*/  BSYNC B0 ;  /* 0x0000000000007941 */ /* 0x000fea0003800000 */
.L_x_29756:
        /* <DEDUP_REMOVED lines=14> */
.L_x_29760:
        /* <DEDUP_REMOVED lines=12> */
.L_x_29763:
[----:B------:R-:W-:-:S07]  /*12ed0*/  IMAD.MOV.U32 R42, RZ, RZ, R158 ;  /* 0x000000ffff2a7224 */ /* 0x000fce00078e009e */
.L_x_29764:
[----:B------:R-:W-:Y:S05]  /*12ee0*/  BSYNC B0 ;  /* 0x0000000000007941 */ /* 0x000fea0003800000 */
.L_x_29762:
        /* <DEDUP_REMOVED lines=16> */
.L_x_29768:
[----:B------:R-:W-:Y:S05]  /*12ff0*/  BSYNC B1 ;  /* 0x0000000000017941 */ /* 0x000fea0003800000 */
.L_x_29767:
        /* <DEDUP_REMOVED lines=43> */
.L_x_29766:
[----:B------:R-:W-:Y:S05]  /*132b0*/  BSYNC B0 ;  /* 0x0000000000007941 */ /* 0x000fea0003800000 */
.L_x_29765:
        /* <DEDUP_REMOVED lines=9> */
.L_x_29761:
        /* <DEDUP_REMOVED lines=12> */
.L_x_29770:
[----:B------:R-:W-:-:S07]  /*13410*/  IMAD.MOV.U32 R42, RZ, RZ, R158 ;  /* 0x000000ffff2a7224 */ /* 0x000fce00078e009e */
.L_x_29771:
[----:B------:R-:W-:Y:S05]  /*13420*/  BSYNC B0 ;  /* 0x0000000000007941 */ /* 0x000fea0003800000 */
.L_x_29769:
        /* <DEDUP_REMOVED lines=16> */
.L_x_29775:
[----:B------:R-:W-:Y:S05]  /*13530*/  BSYNC B1 ;  /* 0x0000000000017941 */ /* 0x000fea0003800000 */
.L_x_29774:
        /* <DEDUP_REMOVED lines=44> */
.L_x_29773:
[----:B------:R-:W-:Y:S05]  /*13800*/  BSYNC B0 ;  /* 0x0000000000007941 */ /* 0x000fea0003800000 */
.L_x_29772:
        /* <DEDUP_REMOVED lines=14> */
.L_x_29776:
        /* <DEDUP_REMOVED lines=12> */
.L_x_29779:
[----:B------:R-:W-:-:S07]  /*139b0*/  MOV R32, R158 ;  /* 0x0000009e00207202 */ /* 0x000fce0000000f00 */
.L_x_29780:
[----:B------:R-:W-:Y:S05]  /*139c0*/  BSYNC B0 ;  /* 0x0000000000007941 */ /* 0x000fea0003800000 */
.L_x_29778:
        /* <DEDUP_REMOVED lines=16> */
.L_x_29784:
[----:B------:R-:W-:Y:S05]  /*13ad0*/  BSYNC B1 ;  /* 0x0000000000017941 */ /* 0x000fea0003800000 */
.L_x_29783:
        /* <DEDUP_REMOVED lines=43> */
.L_x_29782:
[----:B------:R-:W-:Y:S05]  /*13d90*/  BSYNC B0 ;  /* 0x0000000000007941 */ /* 0x000fea0003800000 */
.L_x_29781:
        /* <DEDUP_REMOVED lines=9> */
.L_x_29777:
        /* <DEDUP_REMOVED lines=12> */
.L_x_29786:
[----:B------:R-:W-:-:S07]  /*13ef0*/  MOV R32, R158 ;  /* 0x0000009e00207202 */ /* 0x000fce0000000f00 */
.L_x_29787:
[----:B------:R-:W-:Y:S05]  /*13f00*/  BSYNC B0 ;  /* 0x0000000000007941 */ /* 0x000fea0003800000 */
.L_x_29785:
        /* <DEDUP_REMOVED lines=16> */
.L_x_29791:
[----:B------:R-:W-:Y:S05]  /*14010*/  BSYNC B1 ;  /* 0x0000000000017941 */ /* 0x000fea0003800000 */
.L_x_29790:
        /* <DEDUP_REMOVED lines=44> */
.L_x_29789:
[----:B------:R-:W-:Y:S05]  /*142e0*/  BSYNC B0 ;  /* 0x0000000000007941 */ /* 0x000fea0003800000 */
.L_x_29788:
        /* <DEDUP_REMOVED lines=14> */
.L_x_29792:
        /* <DEDUP_REMOVED lines=12> */
.L_x_29795:
[----:B------:R-:W-:-:S07]  /*14490*/  IMAD.MOV.U32 R32, RZ, RZ, R158 ;  /* 0x000000ffff207224 */ /* 0x000fce00078e009e */
.L_x_29796:
[----:B------:R-:W-:Y:S05]  /*144a0*/  BSYNC B0 ;  /* 0x0000000000007941 */ /* 0x000fea0003800000 */
.L_x_29794:
        /* <DEDUP_REMOVED lines=16> */
.L_x_29800:
[----:B------:R-:W-:Y:S05]  /*145b0*/  BSYNC B1 ;  /* 0x0000000000017941 */ /* 0x000fea0003800000 */
.L_x_29799:
        /* <DEDUP_REMOVED lines=44> */
.L_x_29798:
[----:B------:R-:W-:Y:S05]  /*14880*/  BSYNC B0 ;  /* 0x0000000000007941 */ /* 0x000fea0003800000 */
.L_x_29797:
        /* <DEDUP_REMOVED lines=9> */
.L_x_29793:
        /* <DEDUP_REMOVED lines=12> */
.L_x_29802:
[----:B------:R-:W-:-:S07]  /*149e0*/  MOV R32, R158 ;  /* 0x0000009e00207202 */ /* 0x000fce0000000f00 */
.L_x_29803:
[----:B------:R-:W-:Y:S05]  /*149f0*/  BSYNC B0 ;  /* 0x0000000000007941 */ /* 0x000fea0003800000 */
.L_x_29801:
        /* <DEDUP_REMOVED lines=16> */
.L_x_29807:
[----:B------:R-:W-:Y:S05]  /*14b00*/  BSYNC B1 ;  /* 0x0000000000017941 */ /* 0x000fea0003800000 */
.L_x_29806:
        /* <DEDUP_REMOVED lines=42> */
[----:B------:R-:W-:Y:S01]  /*14db0*/  HFMA2.MMA R36, -RZ, RZ, 0, 0 ;  /* 0x00000000ff247435 */ /* 0x000fe200000001ff */
[----:B------:R-:W-:-:S10]  /*14dc0*/  LOP3.LUT R28, R37, UR45, R38, 0x96, !PT ;  /* 0x0000002d251c7c12 */ /* 0x000fd4000f8e9626 */
.L_x_29805:
[----:B------:R-:W-:Y:S05]  /*14dd0*/  BSYNC B0 ;  /* 0x0000000000007941 */ /* 0x000fea0003800000 */
.L_x_29804:
        /* <DEDUP_REMOVED lines=14> */
.L_x_29808:
        /* <DEDUP_REMOVED lines=12> */
.L_x_29811:
[----:B------:R-:W-:-:S07]  /*14f80*/  IMAD.MOV.U32 R40, RZ, RZ, R158 ;  /* 0x000000ffff287224 */ /* 0x000fce00078e009e */
.L_x_29812:
[----:B------:R-:W-:Y:S05]  /*14f90*/  BSYNC B0 ;  /* 0x0000000000007941 */ /* 0x000fea0003800000 */
.L_x_29810:
        /* <DEDUP_REMOVED lines=16> */
.L_x_29816:
[----:B------:R-:W-:Y:S05]  /*150a0*/  BSYNC B1 ;  /* 0x0000000000017941 */ /* 0x000fea0003800000 */
.L_x_29815:
        /* <DEDUP_REMOVED lines=44> */
.L_x_29814:
[----:B------:R-:W-:Y:S05]  /*15370*/  BSYNC B0 ;  /* 0x0000000000007941 */ /* 0x000fea0003800000 */
.L_x_29813:
        /* <DEDUP_REMOVED lines=9> */
.L_x_29809:
        /* <DEDUP_REMOVED lines=12> */
.L_x_29818:
[----:B------:R-:W-:-:S07]  /*154d0*/  MOV R40, R158 ;  /* 0x0000009e00287202 */ /* 0x000fce0000000f00 */
.L_x_29819:
[----:B------:R-:W-:Y:S05]  /*154e0*/  BSYNC B0 ;  /* 0x0000000000007941 */ /* 0x000fea0003800000 */
.L_x_29817:
        /* <DEDUP_REMOVED lines=16> */
.L_x_29823:
[----:B------:R-:W-:Y:S05]  /*155f0*/  BSYNC B1 ;  /* 0x0000000000017941 */ /* 0x000fea0003800000 */
.L_x_29822:
        /* <DEDUP_REMOVED lines=44> */
.L_x_29821:
[----:B------:R-:W-:Y:S05]  /*158c0*/  BSYNC B0 ;  /* 0x0000000000007941 */ /* 0x000fea0003800000 */
.L_x_29820:
        /* <DEDUP_REMOVED lines=14> */
.L_x_29824:
        /* <DEDUP_REMOVED lines=12> */
.L_x_29827:
[----:B------:R-:W-:-:S07]  /*15a70*/  IMAD.MOV.U32 R40, RZ, RZ, R158 ;  /* 0x000000ffff287224 */ /* 0x000fce00078e009e */
.L_x_29828:
[----:B------:R-:W-:Y:S05]  /*15a80*/  BSYNC B0 ;  /* 0x0000000000007941 */ /* 0x000fea0003800000 */
.L_x_29826:
        /* <DEDUP_REMOVED lines=16> */
.L_x_29832:
[----:B------:R-:W-:Y:S05]  /*15b90*/  BSYNC B1 ;  /* 0x0000000000017941 */ /* 0x000fea0003800000 */
.L_x_29831:
        /* <DEDUP_REMOVED lines=44> */
.L_x_29830:
[----:B------:R-:W-:Y:S05]  /*15e60*/  BSYNC B0 ;  /* 0x0000000000007941 */ /* 0x000fea0003800000 */
.L_x_29829:
        /* <DEDUP_REMOVED lines=9> */
.L_x_29825:
        /* <DEDUP_REMOVED lines=12> */
.L_x_29834:
[----:B------:R-:W-:-:S07]  /*15fc0*/  MOV R40, R158 ;  /* 0x0000009e00287202 */ /* 0x000fce0000000f00 */
.L_x_29835:
[----:B------:R-:W-:Y:S05]  /*15fd0*/  BSYNC B0 ;  /* 0x0000000000007941 */ /* 0x000fea0003800000 */
.L_x_29833:
        /* <DEDUP_REMOVED lines=16> */
.L_x_29839:
[----:B------:R-:W-:Y:S05]  /*160e0*/  BSYNC B1 ;  /* 0x0000000000017941 */ /* 0x000fea0003800000 */
.L_x_29838:
        /* <DEDUP_REMOVED lines=44> */
.L_x_29837:
[----:B------:R-:W-:Y:S05]  /*163b0*/  BSYNC B0 ;  /* 0x0000000000007941 */ /* 0x000fea0003800000 */
.L_x_29836:
[----:B------:R-:W-:Y:S01]  /*163c0*/  I2FP.F32.U32 R33, R40 ;  /* 0x0000002800217245 */ /* 0x000fe20000201000 */
[----:B-1----:R-:W-:-:S04]  /*163d0*/  HADD2.F32 R34, -RZ, R34.H1_H1 ;  /* 0x30000022ff227230 */ /* 0x002fc80000004100 */
        /* <DEDUP_REMOVED lines=10> */
.L_x_29840:
        /* <DEDUP_REMOVED lines=12> */
.L_x_29843:
[----:B------:R-:W-:-:S07]  /*16540*/  IMAD.MOV.U32 R34, RZ, RZ, R158 ;  /* 0x000000ffff227224 */ /* 0x000fce00078e009e */
.L_x_29844:
[----:B------:R-:W-:Y:S05]  /*16550*/  BSYNC B0 ;  /* 0x0000000000007941 */ /* 0x000fea0003800000 */
.L_x_29842:
        /* <DEDUP_REMOVED lines=16> */
.L_x_29848:
[----:B------:R-:W-:Y:S05]  /*16660*/  BSYNC B1 ;  /* 0x0000000000017941 */ /* 0x000fea0003800000 */
.L_x_29847:
        /* <DEDUP_REMOVED lines=44> */
.L_x_29846:
[----:B------:R-:W-:Y:S05]  /*16930*/  BSYNC B0 ;  /* 0x0000000000007941 */ /* 0x000fea0003800000 */
.L_x_29845:
        /* <DEDUP_REMOVED lines=9> */
.L_x_29841:
        /* <DEDUP_REMOVED lines=12> */
.L_x_29850:
[----:B------:R-:W-:-:S07]  /*16a90*/  MOV R34, R158 ;  /* 0x0000009e00227202 */ /* 0x000fce0000000f00 */
.L_x_29851:
[----:B------:R-:W-:Y:S05]  /*16aa0*/  BSYNC B0 ;  /* 0x0000000000007941 */ /* 0x000fea0003800000 */
.L_x_29849:
        /* <DEDUP_REMOVED lines=16> */
.L_x_29855:
[----:B------:R-:W-:Y:S05]  /*16bb0*/  BSYNC B1 ;  /* 0x0000000000017941 */ /* 0x000fea0003800000 */
.L_x_29854:
        /* <DEDUP_REMOVED lines=44> */
.L_x_29853:
[----:B------:R-:W-:Y:S05]  /*16e80*/  BSYNC B0 ;  /* 0x0000000000007941 */ /* 0x000fea0003800000 */
.L_x_29852:
        /* <DEDUP_REMOVED lines=12> */
.L_x_29856:
        /* <DEDUP_REMOVED lines=12> */
.L_x_29859:
[----:B------:R-:W-:-:S07]  /*17010*/  IMAD.MOV.U32 R34, RZ, RZ, R158 ;  /* 0x000000ffff227224 */ /* 0x000fce00078e009e */
.L_x_29860:
[----:B------:R-:W-:Y:S05]  /*17020*/  BSYNC B0 ;  /* 0x0000000000007941 */ /* 0x000fea0003800000 */
.L_x_29858:
        /* <DEDUP_REMOVED lines=16> */
.L_x_29864:
[----:B------:R-:W-:Y:S05]  /*17130*/  BSYNC B1 ;  /* 0x0000000000017941 */ /* 0x000fea0003800000 */
.L_x_29863:
        /* <DEDUP_REMOVED lines=44> */
.L_x_29862:
[----:B------:R-:W-:Y:S05]  /*17400*/  BSYNC B0 ;  /* 0x0000000000007941 */ /* 0x000fea0003800000 */
.L_x_29861:
        /* <DEDUP_REMOVED lines=9> */
.L_x_29857:
        /* <DEDUP_REMOVED lines=12> */
.L_x_29866:
[----:B------:R-:W-:-:S07]  /*17560*/  MOV R34, R158 ;  /* 0x0000009e00227202 */ /* 0x000fce0000000f00 */
.L_x_29867:
[----:B------:R-:W-:Y:S05]  /*17570*/  BSYNC B0 ;  /* 0x0000000000007941 */ /* 0x000fea0003800000 */
.L_x_29865:
        /* <DEDUP_REMOVED lines=16> */
.L_x_29871:
[----:B------:R-:W-:Y:S05]  /*17680*/  BSYNC B1 ;  /* 0x0000000000017941 */ /* 0x000fea0003800000 */
.L_x_29870:
        /* <DEDUP_REMOVED lines=44> */
.L_x_29869:
[----:B------:R-:W-:Y:S05]  /*17950*/  BSYNC B0 ;  /* 0x0000000000007941 */ /* 0x000fea0003800000 */
.L_x_29868:
        /* <DEDUP_REMOVED lines=12> */
.L_x_29872:
        /* <DEDUP_REMOVED lines=12> */
.L_x_29875:
[----:B------:R-:W-:-:S07]  /*17ae0*/  IMAD.MOV.U32 R39, RZ, RZ, R158 ;  /* 0x000000ffff277224 */ /* 0x000fce00078e009e */
.L_x_29876:
[----:B------:R-:W-:Y:S05]  /*17af0*/  BSYNC B0 ;  /* 0x0000000000007941 */ /* 0x000fea0003800000 */
.L_x_29874:
        /* <DEDUP_REMOVED lines=15> */
[----:B------:R-:W-:Y:S02]  /*17bf0*/  @P0 IADD3 R32, R157, RZ, RZ ;  /* 0x000000ff9d200210 */ /* 0x000fe40007ffe0ff */
[----:B------:R-:W-:-:S03]  /*17c00*/  ISETP.NE.AND P0, PT, R27, RZ, PT ;  /* 0x000000ff1b00720c */ /* 0x000fc60003f05270 */
[----:B------:R-:W-:-:S10]  /*17c10*/  @!P6 IMAD.MOV.U32 R157, RZ, RZ, R32 ;  /* 0x000000ffff9de224 */ /* 0x000fd400078e0020 */
.L_x_29880:
[----:B------:R-:W-:Y:S05]  /*17c20*/  BSYNC B1 ;  /* 0x0000000000017941 */ /* 0x000fea0003800000 */
.L_x_29879:
        /* <DEDUP_REMOVED lines=44> */
.L_x_29878:
[----:B------:R-:W-:Y:S05]  /*17ef0*/  BSYNC B0 ;  /* 0x0000000000007941 */ /* 0x000fea0003800000 */
.L_x_29877:
        /* <DEDUP_REMOVED lines=9> */
.L_x_29873:
        /* <DEDUP_REMOVED lines=50> */
.L_x_29881:
        /* <DEDUP_REMOVED lines=22> */
.L_x_29883:
[----:B------:R-:W-:-:S07]  /*18410*/  MOV R42, R158 ;  /* 0x0000009e002a7202 */ /* 0x000fce0000000f00 */
.L_x_29884:
[----:B------:R-:W-:Y:S05]  /*18420*/  BSYNC B0 ;  /* 0x0000000000007941 */ /* 0x000fea0003800000 */
.L_x_29882:
        /* <DEDUP_REMOVED lines=16> */
.L_x_29888:
[----:B------:R-:W-:Y:S05]  /*18530*/  BSYNC B1 ;  /* 0x0000000000017941 */ /* 0x000fea0003800000 */
.L_x_29887:
        /* <DEDUP_REMOVED lines=44> */
.L_x_29886:
[----:B------:R-:W-:Y:S05]  /*18800*/  BSYNC B0 ;  /* 0x0000000000007941 */ /* 0x000fea0003800000 */
.L_x_29885:
        /* <DEDUP_REMOVED lines=14> */
.L_x_29889:
        /* <DEDUP_REMOVED lines=12> */
.L_x_29892:
[----:B------:R-:W-:-:S07]  /*189b0*/  IMAD.MOV.U32 R42, RZ, RZ, R158 ;  /* 0x000000ffff2a7224 */ /* 0x000fce00078e009e */
.L_x_29893:
[----:B------:R-:W-:Y:S05]  /*189c0*/  BSYNC B0 ;  /* 0x0000000000007941 */ /* 0x000fea0003800000 */
.L_x_29891:
        /* <DEDUP_REMOVED lines=16> */
.L_x_29897:
[----:B------:R-:W-:Y:S05]  /*18ad0*/  BSYNC B1 ;  /* 0x0000000000017941 */ /* 0x000fea0003800000 */
.L_x_29896:
        /* <DEDUP_REMOVED lines=43> */
.L_x_29895:
[----:B------:R-:W-:Y:S05]  /*18d90*/  BSYNC B0 ;  /* 0x0000000000007941 */ /* 0x000fea0003800000 */
.L_x_29894:
        /* <DEDUP_REMOVED lines=9> */
.L_x_29890:
        /* <DEDUP_REMOVED lines=12> */
.L_x_29899:
[----:B------:R-:W-:-:S07]  /*18ef0*/  IMAD.MOV.U32 R42, RZ, RZ, R158 ;  /* 0x000000ffff2a7224 */ /* 0x000fce00078e009e */
.L_x_29900:
[----:B------:R-:W-:Y:S05]  /*18f00*/  BSYNC B0 ;  /* 0x0000000000007941 */ /* 0x000fea0003800000 */
.L_x_29898:
        /* <DEDUP_REMOVED lines=16> */
.L_x_29904:
[----:B------:R-:W-:Y:S05]  /*19010*/  BSYNC B1 ;  /* 0x0000000000017941 */ /* 0x000fea0003800000 */
.L_x_29903:
        /* <DEDUP_REMOVED lines=44> */
.L_x_29902:
[----:B------:R-:W-:Y:S05]  /*192e0*/  BSYNC B0 ;  /* 0x0000000000007941 */ /* 0x000fea0003800000 */
.L_x_29901:
        /* <DEDUP_REMOVED lines=14> */
.L_x_29905:
        /* <DEDUP_REMOVED lines=12> */
.L_x_29908:
[----:B------:R-:W-:-:S07]  /*19490*/  MOV R32, R158 ;  /* 0x0000009e00207202 */ /* 0x000fce0000000f00 */
.L_x_29909:
[----:B------:R-:W-:Y:S05]  /*194a0*/  BSYNC B0 ;  /* 0x0000000000007941 */ /* 0x000fea0003800000 */
.L_x_29907:
        /* <DEDUP_REMOVED lines=16> */
.L_x_29913:
[----:B------:R-:W-:Y:S05]  /*195b0*/  BSYNC B1 ;  /* 0x0000000000017941 */ /* 0x000fea0003800000 */
.L_x_29912:
        /* <DEDUP_REMOVED lines=43> */
.L_x_29911:
[----:B------:R-:W-:Y:S05]  /*19870*/  BSYNC B0 ;  /* 0x0000000000007941 */ /* 0x000fea0003800000 */
.L_x_29910:
        /* <DEDUP_REMOVED lines=9> */
.L_x_29906:
        /* <DEDUP_REMOVED lines=12> */
.L_x_29915:
[----:B------:R-:W-:-:S07]  /*199d0*/  MOV R32, R158 ;  /* 0x0000009e00207202 */ /* 0x000fce0000000f00 */
.L_x_29916:
[----:B------:R-:W-:Y:S05]  /*199e0*/  BSYNC B0 ;  /* 0x0000000000007941 */ /* 0x000fea0003800000 */
.L_x_29914:
        /* <DEDUP_REMOVED lines=16> */
.L_x_29920:
[----:B------:R-:W-:Y:S05]  /*19af0*/  BSYNC B1 ;  /* 0x0000000000017941 */ /* 0x000fea0003800000 */
.L_x_29919:
        /* <DEDUP_REMOVED lines=44> */
.L_x_29918:
[----:B------:R-:W-:Y:S05]  /*19dc0*/  BSYNC B0 ;  /* 0x0000000000007941 */ /* 0x000fea0003800000 */
.L_x_29917:
        /* <DEDUP_REMOVED lines=14> */
.L_x_29921:
        /* <DEDUP_REMOVED lines=12> */
.L_x_29924:
[----:B------:R-:W-:-:S07]  /*19f70*/  IMAD.MOV.U32 R32, RZ, RZ, R158 ;  /* 0x000000ffff207224 */ /* 0x000fce00078e009e */
.L_x_29925:
[----:B------:R-:W-:Y:S05]  /*19f80*/  BSYNC B0 ;  /* 0x0000000000007941 */ /* 0x000fea0003800000 */
.L_x_29923:
        /* <DEDUP_REMOVED lines=16> */
.L_x_29929:
[----:B------:R-:W-:Y:S05]  /*1a090*/  BSYNC B1 ;  /* 0x0000000000017941 */ /* 0x000fea0003800000 */
.L_x_29928:
        /* <DEDUP_REMOVED lines=44> */
.L_x_29927:
[----:B------:R-:W-:Y:S05]  /*1a360*/  BSYNC B0 ;  /* 0x0000000000007941 */ /* 0x000fea0003800000 */
.L_x_29926:
        /* <DEDUP_REMOVED lines=9> */
.L_x_29922:
        /* <DEDUP_REMOVED lines=12> */
.L_x_29931:
[----:B------:R-:W-:-:S07]  /*1a4c0*/  MOV R32, R158 ;  /* 0x0000009e00207202 */ /* 0x000fce0000000f00 */
.L_x_29932:
[----:B------:R-:W-:Y:S05]  /*1a4d0*/  BSYNC B0 ;  /* 0x0000000000007941 */ /* 0x000fea0003800000 */
.L_x_29930:
        /* <DEDUP_REMOVED lines=16> */
.L_x_29936:
[----:B------:R-:W-:Y:S05]  /*1a5e0*/  BSYNC B1 ;  /* 0x0000000000017941 */ /* 0x000fea0003800000 */
.L_x_29935:
        /* <DEDUP_REMOVED lines=44> */
.L_x_29934:
[----:B------:R-:W-:Y:S05]  /*1a8b0*/  BSYNC B0 ;  /* 0x0000000000007941 */ /* 0x000fea0003800000 */
.L_x_29933:
        /* <DEDUP_REMOVED lines=14> */
.L_x_29937:
        /* <DEDUP_REMOVED lines=12> */
.L_x_29940:
[----:B------:R-:W-:-:S07]  /*1aa60*/  IMAD.MOV.U32 R40, RZ, RZ, R158 ;  /* 0x000000ffff287224 */ /* 0x000fce00078e009e */
.L_x_29941:
[----:B------:R-:W-:Y:S05]  /*1aa70*/  BSYNC B0 ;  /* 0x0000000000007941 */ /* 0x000fea0003800000 */
.L_x_29939:
        /* <DEDUP_REMOVED lines=16> */
.L_x_29945:
[----:B------:R-:W-:Y:S05]  /*1ab80*/  BSYNC B1 ;  /* 0x0000000000017941 */ /* 0x000fea0003800000 */
.L_x_29944:
        /* <DEDUP_REMOVED lines=44> */
.L_x_29943:
[----:B------:R-:W-:Y:S05]  /*1ae50*/  BSYNC B0 ;  /* 0x0000000000007941 */ /* 0x000fea0003800000 */
.L_x_29942:
        /* <DEDUP_REMOVED lines=9> */
.L_x_29938:
        /* <DEDUP_REMOVED lines=12> */
.L_x_29947:
[----:B------:R-:W-:-:S07]  /*1afb0*/  MOV R40, R158 ;  /* 0x0000009e00287202 */ /* 0x000fce0000000f00 */
.L_x_29948:
[----:B------:R-:W-:Y:S05]  /*1afc0*/  BSYNC B0 ;  /* 0x0000000000007941 */ /* 0x000fea0003800000 */
.L_x_29946:
        /* <DEDUP_REMOVED lines=16> */
.L_x_29952:
[----:B------:R-:W-:Y:S05]  /*1b0d0*/  BSYNC B1 ;  /* 0x0000000000017941 */ /* 0x000fea0003800000 */
.L_x_29951:
        /* <DEDUP_REMOVED lines=44> */
.L_x_29950:
[----:B------:R-:W-:Y:S05]  /*1b3a0*/  BSYNC B0 ;  /* 0x0000000000007941 */ /* 0x000fea0003800000 */
.L_x_29949:
        /* <DEDUP_REMOVED lines=14> */
.L_x_29953:
        /* <DEDUP_REMOVED lines=12> */
.L_x_29956:
[----:B------:R-:W-:-:S07]  /*1b550*/  IMAD.MOV.U32 R41, RZ, RZ, R158 ;  /* 0x000000ffff297224 */ /* 0x000fce00078e009e */
.L_x_29957:
[----:B------:R-:W-:Y:S05]  /*1b560*/  BSYNC B0 ;  /* 0x0000000000007941 */ /* 0x000fea0003800000 */
.L_x_29955:
        /* <DEDUP_REMOVED lines=16> */
.L_x_29961:
[----:B------:R-:W-:Y:S05]  /*1b670*/  BSYNC B1 ;  /* 0x0000000000017941 */ /* 0x000fea0003800000 */
.L_x_29960:
        /* <DEDUP_REMOVED lines=44> */
.L_x_29959:
[----:B------:R-:W-:Y:S05]  /*1b940*/  BSYNC B0 ;  /* 0x0000000000007941 */ /* 0x000fea0003800000 */
.L_x_29958:
        /* <DEDUP_REMOVED lines=9> */
.L_x_29954:
        /* <DEDUP_REMOVED lines=12> */
.L_x_29963:
[----:B------:R-:W-:-:S07]  /*1baa0*/  MOV R41, R158 ;  /* 0x0000009e00297202 */ /* 0x000fce0000000f00 */
.L_x_29964:
[----:B------:R-:W-:Y:S05]  /*1bab0*/  BSYNC B0 ;  /* 0x0000000000007941 */ /* 0x000fea0003800000 */
.L_x_29962:
        /* <DEDUP_REMOVED lines=16> */
.L_x_29968:
[----:B------:R-:W-:Y:S05]  /*1bbc0*/  BSYNC B1 ;  /* 0x0000000000017941 */ /* 0x000fea0003800000 */
.L_x_29967:
        /* <DEDUP_REMOVED lines=44> */
.L_x_29966:
[----:B------:R-:W-:Y:S05]  /*1be90*/  BSYNC B0 ;  /* 0x0000000000007941 */ /* 0x000fea0003800000 */
.L_x_29965:
        /* <DEDUP_REMOVED lines=12> */
.L_x_29969:
        /* <DEDUP_REMOVED lines=12> */
.L_x_29972:
[----:B------:R-:W-:-:S07]  /*1c020*/  IMAD.MOV.U32 R34, RZ, RZ, R158 ;  /* 0x000000ffff227224 */ /* 0x000fce00078e009e */
.L_x_29973:
[----:B------:R-:W-:Y:S05]  /*1c030*/  BSYNC B0 ;  /* 0x0000000000007941 */ /* 0x000fea0003800000 */
.L_x_29971:
        /* <DEDUP_REMOVED lines=16> */
.L_x_29977:
[----:B------:R-:W-:Y:S05]  /*1c140*/  BSYNC B1 ;  /* 0x0000000000017941 */ /* 0x000fea0003800000 */
.L_x_29976:
        /* <DEDUP_REMOVED lines=44> */
.L_x_29975:
[----:B------:R-:W-:Y:S05]  /*1c410*/  BSYNC B0 ;  /* 0x0000000000007941 */ /* 0x000fea0003800000 */
.L_x_29974:
        /* <DEDUP_REMOVED lines=9> */
.L_x_29970:
        /* <DEDUP_REMOVED lines=12> */
.L_x_29979:
[----:B------:R-:W-:-:S07]  /*1c570*/  MOV R34, R158 ;  /* 0x0000009e00227202 */ /* 0x000fce0000000f00 */
.L_x_29980:
[----:B------:R-:W-:Y:S05]  /*1c580*/  BSYNC B0 ;  /* 0x0000000000007941 */ /* 0x000fea0003800000 */
.L_x_29978:
        /* <DEDUP_REMOVED lines=16> */
.L_x_29984:
[----:B------:R-:W-:Y:S05]  /*1c690*/  BSYNC B1 ;  /* 0x0000000000017941 */ /* 0x000fea0003800000 */
.L_x_29983:
        /* <DEDUP_REMOVED lines=44> */
.L_x_29982:
[----:B------:R-:W-:Y:S05]  /*1c960*/  BSYNC B0 ;  /* 0x0000000000007941 */ /* 0x000fea0003800000 */
.L_x_29981:
        /* <DEDUP_REMOVED lines=12> */
.L_x_29985:
        /* <DEDUP_REMOVED lines=12> */
.L_x_29988:
[----:B------:R-:W-:-:S07]  /*1caf0*/  IMAD.MOV.U32 R34, RZ, RZ, R158 ;  /* 0x000000ffff227224 */ /* 0x000fce00078e009e */
.L_x_29989:
[----:B------:R-:W-:Y:S05]  /*1cb00*/  BSYNC B0 ;  /* 0x0000000000007941 */ /* 0x000fea0003800000 */
.L_x_29987:
        /* <DEDUP_REMOVED lines=16> */
.L_x_29993:
[----:B------:R-:W-:Y:S05]  /*1cc10*/  BSYNC B1 ;  /* 0x0000000000017941 */ /* 0x000fea0003800000 */
.L_x_29992:
        /* <DEDUP_REMOVED lines=44> */
.L_x_29991:
[----:B------:R-:W-:Y:S05]  /*1cee0*/  BSYNC B0 ;  /* 0x0000000000007941 */ /* 0x000fea0003800000 */
.L_x_29990:
        /* <DEDUP_REMOVED lines=9> */
.L_x_29986:
        /* <DEDUP_REMOVED lines=12> */
.L_x_29995:
[----:B------:R-:W-:-:S07]  /*1d040*/  MOV R34, R158 ;  /* 0x0000009e00227202 */ /* 0x000fce0000000f00 */
.L_x_29996:
[----:B------:R-:W-:Y:S05]  /*1d050*/  BSYNC B0 ;  /* 0x0000000000007941 */ /* 0x000fea0003800000 */
.L_x_29994:
        /* <DEDUP_REMOVED lines=16> */
.L_x_30000:
[----:B------:R-:W-:Y:S05]  /*1d160*/  BSYNC B1 ;  /* 0x0000000000017941 */ /* 0x000fea0003800000 */
.L_x_29999:
        /* <DEDUP_REMOVED lines=44> */
.L_x_29998:
[----:B------:R-:W-:Y:S05]  /*1d430*/  BSYNC B0 ;  /* 0x0000000000007941 */ /* 0x000fea0003800000 */
.L_x_29997:
        /* <DEDUP_REMOVED lines=12> */
.L_x_30001:
        /* <DEDUP_REMOVED lines=12> */
.L_x_30004:
[----:B------:R-:W-:-:S07]  /*1d5c0*/  IMAD.MOV.U32 R39, RZ, RZ, R158 ;  /* 0x000000ffff277224 */ /* 0x000fce00078e009e */
.L_x_30005:
[----:B------:R-:W-:Y:S05]  /*1d5d0*/  BSYNC B0 ;  /* 0x0000000000007941 */ /* 0x000fea0003800000 */
.L_x_30003:
        /* <DEDUP_REMOVED lines=19> */
.L_x_30009:
[----:B------:R-:W-:Y:S05]  /*1d710*/  BSYNC B1 ;  /* 0x0000000000017941 */ /* 0x000fea0003800000 */
.L_x_30008:
        /* <DEDUP_REMOVED lines=44> */
.L_x_30007:
[----:B------:R-:W-:Y:S05]  /*1d9e0*/  BSYNC B0 ;  /* 0x0000000000007941 */ /* 0x000fea0003800000 */
.L_x_30006:
        /* <DEDUP_REMOVED lines=9> */
.L_x_30002:
        /* <DEDUP_REMOVED lines=50> */
.L_x_30010:
        /* <DEDUP_REMOVED lines=22> */
.L_x_30012:
[----:B------:R-:W-:-:S07]  /*1df00*/  MOV R150, R158 ;  /* 0x0000009e00967202 */ /* 0x000fce0000000f00 */
.L_x_30013:
[----:B------:R-:W-:Y:S05]  /*1df10*/  BSYNC B0 ;  /* 0x0000000000007941 */ /* 0x000fea0003800000 */
.L_x_30011:
        /* <DEDUP_REMOVED lines=16> */
.L_x_30017:
[----:B------:R-:W-:Y:S05]  /*1e020*/  BSYNC B1 ;  /* 0x0000000000017941 */ /* 0x000fea0003800000 */
.L_x_30016:
        /* <DEDUP_REMOVED lines=44> */
.L_x_30015:
[----:B------:R-:W-:Y:S05]  /*1e2f0*/  BSYNC B0 ;  /* 0x0000000000007941 */ /* 0x000fea0003800000 */
.L_x_30014:
        /* <DEDUP_REMOVED lines=14> */
.L_x_30018:
        /* <DEDUP_REMOVED lines=12> */
.L_x_30021:
[----:B------:R-:W-:-:S07]  /*1e4a0*/  IMAD.MOV.U32 R37, RZ, RZ, R158 ;  /* 0x000000ffff257224 */ /* 0x000fce00078e009e */
.L_x_30022:
[----:B------:R-:W-:Y:S05]  /*1e4b0*/  BSYNC B0 ;  /* 0x0000000000007941 */ /* 0x000fea0003800000 */
.L_x_30020:
        /* <DEDUP_REMOVED lines=16> */
.L_x_30026:
[----:B------:R-:W-:Y:S05]  /*1e5c0*/  BSYNC B1 ;  /* 0x0000000000017941 */ /* 0x000fea0003800000 */
.L_x_30025:
        /* <DEDUP_REMOVED lines=43> */
.L_x_30024:
[----:B------:R-:W-:Y:S05]  /*1e880*/  BSYNC B0 ;  /* 0x0000000000007941 */ /* 0x000fea0003800000 */
.L_x_30023:
        /* <DEDUP_REMOVED lines=9> */
.L_x_30019:
        /* <DEDUP_REMOVED lines=12> */
.L_x_30028:
[----:B------:R-:W-:-:S07]  /*1e9e0*/  IMAD.MOV.U32 R37, RZ, RZ, R158 ;  /* 0x000000ffff257224 */ /* 0x000fce00078e009e */
.L_x_30029:
[----:B------:R-:W-:Y:S05]  /*1e9f0*/  BSYNC B0 ;  /* 0x0000000000007941 */ /* 0x000fea0003800000 */
.L_x_30027:
        /* <DEDUP_REMOVED lines=16> */
.L_x_30033:
[----:B------:R-:W-:Y:S05]  /*1eb00*/  BSYNC B1 ;  /* 0x0000000000017941 */ /* 0x000fea0003800000 */
.L_x_30032:
        /* <DEDUP_REMOVED lines=44> */
.L_x_30031:
[----:B------:R-:W-:Y:S05]  /*1edd0*/  BSYNC B0 ;  /* 0x0000000000007941 */ /* 0x000fea0003800000 */
.L_x_30030:
        /* <DEDUP_REMOVED lines=14> */
.L_x_30034:
        /* <DEDUP_REMOVED lines=12> */
.L_x_30037:
[----:B------:R-:W-:-:S07]  /*1ef80*/  MOV R32, R158 ;  /* 0x0000009e00207202 */ /* 0x000fce0000000f00 */
.L_x_30038:
[----:B------:R-:W-:Y:S05]  /*1ef90*/  BSYNC B0 ;  /* 0x0000000000007941 */ /* 0x000fea0003800000 */
.L_x_30036:
        /* <DEDUP_REMOVED lines=16> */
.L_x_30042:
[----:B------:R-:W-:Y:S05]  /*1f0a0*/  BSYNC B1 ;  /* 0x0000000000017941 */ /* 0x000fea0003800000 */
.L_x_30041:
        /* <DEDUP_REMOVED lines=43> */
.L_x_30040:
[----:B------:R-:W-:Y:S05]  /*1f360*/  BSYNC B0 ;  /* 0x0000000000007941 */ /* 0x000fea0003800000 */
.L_x_30039:
        /* <DEDUP_REMOVED lines=9> */
.L_x_30035:
        /* <DEDUP_REMOVED lines=12> */
.L_x_30044:
[----:B------:R-:W-:-:S07]  /*1f4c0*/  MOV R32, R158 ;  /* 0x0000009e00207202 */ /* 0x000fce0000000f00 */
.L_x_30045:
[----:B------:R-:W-:Y:S05]  /*1f4d0*/  BSYNC B0 ;  /* 0x0000000000007941 */ /* 0x000fea0003800000 */
.L_x_30043:
        /* <DEDUP_REMOVED lines=16> */
.L_x_30049:
[----:B------:R-:W-:Y:S05]  /*1f5e0*/  BSYNC B1 ;  /* 0x0000000000017941 */ /* 0x000fea0003800000 */
.L_x_30048:
        /* <DEDUP_REMOVED lines=44> */
.L_x_30047:
[----:B------:R-:W-:Y:S05]  /*1f8b0*/  BSYNC B0 ;  /* 0x0000000000007941 */ /* 0x000fea0003800000 */
.L_x_30046:
        /* <DEDUP_REMOVED lines=14> */
.L_x_30050:
        /* <DEDUP_REMOVED lines=12> */
.L_x_30053:
[----:B------:R-:W-:-:S07]  /*1fa60*/  IMAD.MOV.U32 R32, RZ, RZ, R158 ;  /* 0x000000ffff207224 */ /* 0x000fce00078e009e */
.L_x_30054:
[----:B------:R-:W-:Y:S05]  /*1fa70*/  BSYNC B0 ;  /* 0x0000000000007941 */ /* 0x000fea0003800000 */
.L_x_30052:
        /* <DEDUP_REMOVED lines=16> */
.L_x_30058:
[----:B------:R-:W-:Y:S05]  /*1fb80*/  BSYNC B1 ;  /* 0x0000000000017941 */ /* 0x000fea0003800000 */
.L_x_30057:
        /* <DEDUP_REMOVED lines=44> */
.L_x_30056:
[----:B------:R-:W-:Y:S05]  /*1fe50*/  BSYNC B0 ;  /* 0x0000000000007941 */ /* 0x000fea0003800000 */
.L_x_30055:
        /* <DEDUP_REMOVED lines=9> */
.L_x_30051:
        /* <DEDUP_REMOVED lines=12> */
.L_x_30060:
[----:B------:R-:W-:-:S07]  /*1ffb0*/  MOV R32, R158 ;  /* 0x0000009e00207202 */ /* 0x000fce0000000f00 */
.L_x_30061:
[----:B------:R-:W-:Y:S05]  /*1ffc0*/  BSYNC B0 ;  /* 0x0000000000007941 */ /* 0x000fea0003800000 */
.L_x_30059:
        /* <DEDUP_REMOVED lines=16> */
.L_x_30065:
[----:B------:R-:W-:Y:S05]  /*200d0*/  BSYNC B1 ;  /* 0x0000000000017941 */ /* 0x000fea0003800000 */
.L_x_30064:
        /* <DEDUP_REMOVED lines=44> */
.L_x_30063:
[----:B------:R-:W-:Y:S05]  /*203a0*/  BSYNC B0 ;  /* 0x0000000000007941 */ /* 0x000fea0003800000 */
.L_x_30062:
        /* <DEDUP_REMOVED lines=14> */
.L_x_30066:
        /* <DEDUP_REMOVED lines=12> */
.L_x_30069:
[----:B------:R-:W-:-:S07]  /*20550*/  IMAD.MOV.U32 R152, RZ, RZ, R158 ;  /* 0x000000ffff987224 */ /* 0x000fce00078e009e */
.L_x_30070:
[----:B------:R-:W-:Y:S05]  /*20560*/  BSYNC B0 ;  /* 0x0000000000007941 */ /* 0x000fea0003800000 */
.L_x_30068:
        /* <DEDUP_REMOVED lines=16> */
.L_x_30074:
[----:B------:R-:W-:Y:S05]  /*20670*/  BSYNC B1 ;  /* 0x0000000000017941 */ /* 0x000fea0003800000 */
.L_x_30073:
        /* <DEDUP_REMOVED lines=44> */
.L_x_30072:
[----:B------:R-:W-:Y:S05]  /*20940*/  BSYNC B0 ;  /* 0x0000000000007941 */ /* 0x000fea0003800000 */
.L_x_30071:
        /* <DEDUP_REMOVED lines=9> */
.L_x_30067:
        /* <DEDUP_REMOVED lines=12> */
.L_x_30076:
[----:B------:R-:W-:-:S07]  /*20aa0*/  MOV R152, R158 ;  /* 0x0000009e00987202 */ /* 0x000fce0000000f00 */
.L_x_30077:
[----:B------:R-:W-:Y:S05]  /*20ab0*/  BSYNC B0 ;  /* 0x0000000000007941 */ /* 0x000fea0003800000 */
.L_x_30075:
        /* <DEDUP_REMOVED lines=16> */
.L_x_30081:
[----:B------:R-:W-:Y:S05]  /*20bc0*/  BSYNC B1 ;  /* 0x0000000000017941 */ /* 0x000fea0003800000 */
.L_x_30080:
        /* <DEDUP_REMOVED lines=44> */
.L_x_30079:
[----:B------:R-:W-:Y:S05]  /*20e90*/  BSYNC B0 ;  /* 0x0000000000007941 */ /* 0x000fea0003800000 */
.L_x_30078:
        /* <DEDUP_REMOVED lines=14> */
.L_x_30082:
        /* <DEDUP_REMOVED lines=12> */
.L_x_30085:
[----:B------:R-:W-:-:S07]  /*21040*/  IMAD.MOV.U32 R33, RZ, RZ, R158 ;  /* 0x000000ffff217224 */ /* 0x000fce00078e009e */
.L_x_30086:
[----:B------:R-:W-:Y:S05]  /*21050*/  BSYNC B0 ;  /* 0x0000000000007941 */ /* 0x000fea0003800000 */
.L_x_30084:
        /* <DEDUP_REMOVED lines=16> */
.L_x_30090:
[----:B------:R-:W-:Y:S05]  /*21160*/  BSYNC B1 ;  /* 0x0000000000017941 */ /* 0x000fea0003800000 */
.L_x_30089:
        /* <DEDUP_REMOVED lines=44> */
.L_x_30088:
[----:B------:R-:W-:Y:S05]  /*21430*/  BSYNC B0 ;  /* 0x0000000000007941 */ /* 0x000fea0003800000 */
.L_x_30087:
        /* <DEDUP_REMOVED lines=9> */
.L_x_30083:
        /* <DEDUP_REMOVED lines=12> */
.L_x_30092:
[----:B------:R-:W-:-:S07]  /*21590*/  MOV R33, R158 ;  /* 0x0000009e00217202 */ /* 0x000fce0000000f00 */
.L_x_30093:
[----:B------:R-:W-:Y:S05]  /*215a0*/  BSYNC B0 ;  /* 0x0000000000007941 */ /* 0x000fea0003800000 */
.L_x_30091:
        /* <DEDUP_REMOVED lines=16> */
.L_x_30097:
[----:B------:R-:W-:Y:S05]  /*216b0*/  BSYNC B1 ;  /* 0x0000000000017941 */ /* 0x000fea0003800000 */
.L_x_30096:
        /* <DEDUP_REMOVED lines=44> */
.L_x_30095:
[----:B------:R-:W-:Y:S05]  /*21980*/  BSYNC B0 ;  /* 0x0000000000007941 */ /* 0x000fea0003800000 */
.L_x_30094:
        /* <DEDUP_REMOVED lines=12> */
.L_x_30098:
        /* <DEDUP_REMOVED lines=12> */
.L_x_30101:
[----:B------:R-:W-:-:S07]  /*21b10*/  IMAD.MOV.U32 R34, RZ, RZ, R158 ;  /* 0x000000ffff227224 */ /* 0x000fce00078e009e */
.L_x_30102:
[----:B------:R-:W-:Y:S05]  /*21b20*/  BSYNC B0 ;  /* 0x0000000000007941 */ /* 0x000fea0003800000 */
.L_x_30100:
        /* <DEDUP_REMOVED lines=16> */
.L_x_30106:
[----:B------:R-:W-:Y:S05]  /*21c30*/  BSYNC B1 ;  /* 0x0000000000017941 */ /* 0x000fea0003800000 */
.L_x_30105:
        /* <DEDUP_REMOVED lines=44> */
.L_x_30104:
[----:B------:R-:W-:Y:S05]  /*21f00*/  BSYNC B0 ;  /* 0x0000000000007941 */ /* 0x000fea0003800000 */
.L_x_30103:
        /* <DEDUP_REMOVED lines=9> */
.L_x_30099:
        /* <DEDUP_REMOVED lines=12> */
.L_x_30108:
[----:B------:R-:W-:-:S07]  /*22060*/  MOV R34, R158 ;  /* 0x0000009e00227202 */ /* 0x000fce0000000f00 */
.L_x_30109:
[----:B------:R-:W-:Y:S05]  /*22070*/  BSYNC B0 ;  /* 0x0000000000007941 */ /* 0x000fea0003800000 */
.L_x_30107:
        /* <DEDUP_REMOVED lines=16> */
.L_x_30113:
[----:B------:R-:W-:Y:S05]  /*22180*/  BSYNC B1 ;  /* 0x0000000000017941 */ /* 0x000fea0003800000 */
.L_x_30112:
        /* <DEDUP_REMOVED lines=44> */
.L_x_30111:
[----:B------:R-:W-:Y:S05]  /*22450*/  BSYNC B0 ;  /* 0x0000000000007941 */ /* 0x000fea0003800000 */
.L_x_30110:
        /* <DEDUP_REMOVED lines=12> */
.L_x_30114:
        /* <DEDUP_REMOVED lines=12> */
.L_x_30117:
[----:B------:R-:W-:-:S07]  /*225e0*/  IMAD.MOV.U32 R154, RZ, RZ, R158 ;  /* 0x000000ffff9a7224 */ /* 0x000fce00078e009e */
.L_x_30118:
[----:B------:R-:W-:Y:S05]  /*225f0*/  BSYNC B0 ;  /* 0x0000000000007941 */ /* 0x000fea0003800000 */
.L_x_30116:
        /* <DEDUP_REMOVED lines=16> */
.L_x_30122:
[----:B------:R-:W-:Y:S05]  /*22700*/  BSYNC B1 ;  /* 0x0000000000017941 */ /* 0x000fea0003800000 */
.L_x_30121:
        /* <DEDUP_REMOVED lines=44> */
.L_x_30120:
[----:B------:R-:W-:Y:S05]  /*229d0*/  BSYNC B0 ;  /* 0x0000000000007941 */ /* 0x000fea0003800000 */
.L_x_30119:
        /* <DEDUP_REMOVED lines=9> */
.L_x_30115:
        /* <DEDUP_REMOVED lines=12> */
.L_x_30124:
[----:B------:R-:W-:-:S07]  /*22b30*/  MOV R154, R158 ;  /* 0x0000009e009a7202 */ /* 0x000fce0000000f00 */
.L_x_30125:
[----:B------:R-:W-:Y:S05]  /*22b40*/  BSYNC B0 ;  /* 0x0000000000007941 */ /* 0x000fea0003800000 */
.L_x_30123:
        /* <DEDUP_REMOVED lines=16> */
.L_x_30129:
[----:B------:R-:W-:Y:S05]  /*22c50*/  BSYNC B1 ;  /* 0x0000000000017941 */ /* 0x000fea0003800000 */
.L_x_30128:
        /* <DEDUP_REMOVED lines=44> */
.L_x_30127:
[----:B------:R-:W-:Y:S05]  /*22f20*/  BSYNC B0 ;  /* 0x0000000000007941 */ /* 0x000fea0003800000 */
.L_x_30126:
        /* <DEDUP_REMOVED lines=12> */
.L_x_30130:
        /* <DEDUP_REMOVED lines=12> */
.L_x_30133:
[----:B------:R-:W-:-:S07]  /*230b0*/  IMAD.MOV.U32 R154, RZ, RZ, R158 ;  /* 0x000000ffff9a7224 */ /* 0x000fce00078e009e */
.L_x_30134:
[----:B------:R-:W-:Y:S05]  /*230c0*/  BSYNC B0 ;  /* 0x0000000000007941 */ /* 0x000fea0003800000 */
.L_x_30132:
        /* <DEDUP_REMOVED lines=19> */
.L_x_30138:
[----:B------:R-:W-:Y:S05]  /*23200*/  BSYNC B1 ;  /* 0x0000000000017941 */ /* 0x000fea0003800000 */
.L_x_30137:
        /* <DEDUP_REMOVED lines=44> */
.L_x_30136:
[----:B------:R-:W-:Y:S05]  /*234d0*/  BSYNC B0 ;  /* 0x0000000000007941 */ /* 0x000fea0003800000 */
.L_x_30135:
        /* <DEDUP_REMOVED lines=9> */
.L_x_30131:
        /* <DEDUP_REMOVED lines=51> */
.L_x_30139:
[----:B01----:R-:W0:Y:S01]  /*238a0*/  @P1 LDC.64 R148, c[0x0][0x230] ;  /* 0x00008c00ff941b82 */ /* 0x003e220000000a00 */
[----:B------:R-:W-:-:S04]  /*238b0*/  VIADD R180, R184, 0x300 ;  /* 0x00000300b8b47836 */ /* 0x000fc80000000000 */
[----:B------:R-:W-:-:S03]  /*238c0*/  IMAD.WIDE.U32 R152, R180, 0x10, R190 ;  /* 0x00000010b4987825 */ /* 0x000fc600078e00be */
[----:B------:R-:W1:Y:S03]  /*238d0*/  @P0 LDC.64 R150, c[0x0][0x228] ;  /* 0x00008a00ff960b82 */ /* 0x000e660000000a00 */
[----:B------:R-:W5:Y:S01]  /*238e0*/  LDG.E.128 R152, desc[UR6][R152.64] ;  /* 0x0000000698987981 */ /* 0x000f62000c1e1d00 */
[----:B0-----:R-:W-:-:S05]  /*238f0*/  @P1 IMAD.WIDE.U32 R148, R180, 0x20, R148 ;  /* 0x00000020b4941825 */ /* 0x001fca00078e0094 */
[----:B------:R-:W5:Y:S01]  /*23900*/  @P1 LDG.E.128 R88, desc[UR6][R148.64] ;  /* 0x0000000694581981 */ /* 0x000f62000c1e1d00 */
[----:B------:R-:W-:Y:S01]  /*23910*/  ISETP.NE.AND P3, PT, R188, 0x1, PT ;  /* 0x00000001bc00780c */ /* 0x000fe20003f65270 */
        /* <DEDUP_REMOVED lines=14> */
.L_x_30141:
[----:B------:R-:W-:-:S07]  /*23a00*/  MOV R177, R158 ;  /* 0x0000009e00b17202 */ /* 0x000fce0000000f00 */
.L_x_30142:
[----:B------:R-:W-:Y:S05]  /*23a10*/  BSYNC B0 ;  /* 0x0000000000007941 */ /* 0x000fea0003800000 */
.L_x_30140:
        /* <DEDUP_REMOVED lines=16> */
.L_x_30146:
[----:B------:R-:W-:Y:S05]  /*23b20*/  BSYNC B1 ;  /* 0x0000000000017941 */ /* 0x000fea0003800000 */
.L_x_30145:
        /* <DEDUP_REMOVED lines=44> */
.L_x_30144:
[----:B------:R-:W-:Y:S05]  /*23df0*/  BSYNC B0 ;  /* 0x0000000000007941 */ /* 0x000fea0003800000 */
.L_x_30143:
        /* <DEDUP_REMOVED lines=14> */
.L_x_30147:
        /* <DEDUP_REMOVED lines=12> */
.L_x_30150:
[----:B------:R-:W-:-:S07]  /*23fa0*/  IMAD.MOV.U32 R149, RZ, RZ, R158 ;  /* 0x000000ffff957224 */ /* 0x000fce00078e009e */
.L_x_30151:
[----:B------:R-:W-:Y:S05]  /*23fb0*/  BSYNC B0 ;  /* 0x0000000000007941 */ /* 0x000fea0003800000 */
.L_x_30149:
        /* <DEDUP_REMOVED lines=16> */
.L_x_30155:
[----:B------:R-:W-:Y:S05]  /*240c0*/  BSYNC B1 ;  /* 0x0000000000017941 */ /* 0x000fea0003800000 */
.L_x_30154:
        /* <DEDUP_REMOVED lines=43> */
.L_x_30153:
[----:B------:R-:W-:Y:S05]  /*24380*/  BSYNC B0 ;  /* 0x0000000000007941 */ /* 0x000fea0003800000 */
.L_x_30152:
        /* <DEDUP_REMOVED lines=9> */
.L_x_30148:
        /* <DEDUP_REMOVED lines=12> */
.L_x_30157:
[----:B------:R-:W-:-:S07]  /*244e0*/  IMAD.MOV.U32 R149, RZ, RZ, R158 ;  /* 0x000000ffff957224 */ /* 0x000fce00078e009e */
.L_x_30158:
[----:B------:R-:W-:Y:S05]  /*244f0*/  BSYNC B0 ;  /* 0x0000000000007941 */ /* 0x000fea0003800000 */
.L_x_30156:
        /* <DEDUP_REMOVED lines=16> */
.L_x_30162:
[----:B------:R-:W-:Y:S05]  /*24600*/  BSYNC B1 ;  /* 0x0000000000017941 */ /* 0x000fea0003800000 */
.L_x_30161:
        /* <DEDUP_REMOVED lines=44> */
.L_x_30160:
[----:B------:R-:W-:Y:S05]  /*248d0*/  BSYNC B0 ;  /* 0x0000000000007941 */ /* 0x000fea0003800000 */
.L_x_30159:
        /* <DEDUP_REMOVED lines=14> */
.L_x_30163:
        /* <DEDUP_REMOVED lines=12> */
.L_x_30166:
[----:B------:R-:W-:-:S07]  /*24a80*/  MOV R152, R158 ;  /* 0x0000009e00987202 */ /* 0x000fce0000000f00 */
.L_x_30167:
[----:B------:R-:W-:Y:S05]  /*24a90*/  BSYNC B0 ;  /* 0x0000000000007941 */ /* 0x000fea0003800000 */
.L_x_30165:
        /* <DEDUP_REMOVED lines=16> */
.L_x_30171:
[----:B------:R-:W-:Y:S05]  /*24ba0*/  BSYNC B1 ;  /* 0x0000000000017941 */ /* 0x000fea0003800000 */
.L_x_30170:
        /* <DEDUP_REMOVED lines=43> */
.L_x_30169:
[----:B------:R-:W-:Y:S05]  /*24e60*/  BSYNC B0 ;  /* 0x0000000000007941 */ /* 0x000fea0003800000 */
.L_x_30168:
        /* <DEDUP_REMOVED lines=9> */
.L_x_30164:
        /* <DEDUP_REMOVED lines=12> */
.L_x_30173:
[----:B------:R-:W-:-:S07]  /*24fc0*/  MOV R152, R158 ;  /* 0x0000009e00987202 */ /* 0x000fce0000000f00 */
.L_x_30174:
[----:B------:R-:W-:Y:S05]  /*24fd0*/  BSYNC B0 ;  /* 0x0000000000007941 */ /* 0x000fea0003800000 */
.L_x_30172:
        /* <DEDUP_REMOVED lines=16> */
.L_x_30178:
[----:B------:R-:W-:Y:S05]  /*250e0*/  BSYNC B1 ;  /* 0x0000000000017941 */ /* 0x000fea0003800000 */
.L_x_30177:
        /* <DEDUP_REMOVED lines=44> */
.L_x_30176:
[----:B------:R-:W-:Y:S05]  /*253b0*/  BSYNC B0 ;  /* 0x0000000000007941 */ /* 0x000fea0003800000 */
.L_x_30175:
        /* <DEDUP_REMOVED lines=14> */
.L_x_30179:
        /* <DEDUP_REMOVED lines=12> */
.L_x_30182:
[----:B------:R-:W-:-:S07]  /*25560*/  IMAD.MOV.U32 R151, RZ, RZ, R158 ;  /* 0x000000ffff977224 */ /* 0x000fce00078e009e */
.L_x_30183:
[----:B------:R-:W-:Y:S05]  /*25570*/  BSYNC B0 ;  /* 0x0000000000007941 */ /* 0x000fea0003800000 */
.L_x_30181:
        /* <DEDUP_REMOVED lines=16> */
.L_x_30187:
[----:B------:R-:W-:Y:S05]  /*25680*/  BSYNC B1 ;  /* 0x0000000000017941 */ /* 0x000fea0003800000 */
.L_x_30186:
        /* <DEDUP_REMOVED lines=44> */
.L_x_30185:
[----:B------:R-:W-:Y:S05]  /*25950*/  BSYNC B0 ;  /* 0x0000000000007941 */ /* 0x000fea0003800000 */
.L_x_30184:
        /* <DEDUP_REMOVED lines=9> */
.L_x_30180:
        /* <DEDUP_REMOVED lines=12> */
.L_x_30189:
[----:B------:R-:W-:-:S07]  /*25ab0*/  MOV R151, R158 ;  /* 0x0000009e00977202 */ /* 0x000fce0000000f00 */
.L_x_30190:
[----:B------:R-:W-:Y:S05]  /*25ac0*/  BSYNC B0 ;  /* 0x0000000000007941 */ /* 0x000fea0003800000 */
.L_x_30188:
        /* <DEDUP_REMOVED lines=16> */
.L_x_30194:
[----:B------:R-:W-:Y:S05]  /*25bd0*/  BSYNC B1 ;  /* 0x0000000000017941 */ /* 0x000fea0003800000 */
.L_x_30193:
        /* <DEDUP_REMOVED lines=44> */
.L_x_30192:
[----:B------:R-:W-:Y:S05]  /*25ea0*/  BSYNC B0 ;  /* 0x0000000000007941 */ /* 0x000fea0003800000 */
.L_x_30191:
        /* <DEDUP_REMOVED lines=14> */
.L_x_30195:
        /* <DEDUP_REMOVED lines=12> */
.L_x_30198:
[----:B------:R-:W-:-:S07]  /*26050*/  IMAD.MOV.U32 R163, RZ, RZ, R158 ;  /* 0x000000ffffa37224 */ /* 0x000fce00078e009e */
.L_x_30199:
[----:B------:R-:W-:Y:S05]  /*26060*/  BSYNC B0 ;  /* 0x0000000000007941 */ /* 0x000fea0003800000 */
.L_x_30197:
        /* <DEDUP_REMOVED lines=16> */
.L_x_30203:
[----:B------:R-:W-:Y:S05]  /*26170*/  BSYNC B1 ;  /* 0x0000000000017941 */ /* 0x000fea0003800000 */
.L_x_30202:
        /* <DEDUP_REMOVED lines=44> */
.L_x_30201:
[----:B------:R-:W-:Y:S05]  /*26440*/  BSYNC B0 ;  /* 0x0000000000007941 */ /* 0x000fea0003800000 */
.L_x_30200:
        /* <DEDUP_REMOVED lines=9> */
.L_x_30196:
        /* <DEDUP_REMOVED lines=12> */
.L_x_30205:
[----:B------:R-:W-:-:S07]  /*265a0*/  MOV R177, R158 ;  /* 0x0000009e00b17202 */ /* 0x000fce0000000f00 */
.L_x_30206:
[----:B------:R-:W-:Y:S05]  /*265b0*/  BSYNC B0 ;  /* 0x0000000000007941 */ /* 0x000fea0003800000 */
.L_x_30204:
        /* <DEDUP_REMOVED lines=16> */
.L_x_30210:
[----:B------:R-:W-:Y:S05]  /*266c0*/  BSYNC B1 ;  /* 0x0000000000017941 */ /* 0x000fea0003800000 */
.L_x_30209:
        /* <DEDUP_REMOVED lines=44> */
.L_x_30208:
[----:B------:R-:W-:Y:S05]  /*26990*/  BSYNC B0 ;  /* 0x0000000000007941 */ /* 0x000fea0003800000 */
.L_x_30207:
        /* <DEDUP_REMOVED lines=14> */
.L_x_30211:
        /* <DEDUP_REMOVED lines=12> */
.L_x_30214:
[----:B------:R-:W-:-:S07]  /*26b40*/  IMAD.MOV.U32 R153, RZ, RZ, R158 ;  /* 0x000000ffff997224 */ /* 0x000fce00078e009e */
.L_x_30215:
[----:B------:R-:W-:Y:S05]  /*26b50*/  BSYNC B0 ;  /* 0x0000000000007941 */ /* 0x000fea0003800000 */
.L_x_30213:
        /* <DEDUP_REMOVED lines=16> */
.L_x_30219:
[----:B------:R-:W-:Y:S05]  /*26c60*/  BSYNC B1 ;  /* 0x0000000000017941 */ /* 0x000fea0003800000 */
.L_x_30218:
        /* <DEDUP_REMOVED lines=44> */
.L_x_30217:
[----:B------:R-:W-:Y:S05]  /*26f30*/  BSYNC B0 ;  /* 0x0000000000007941 */ /* 0x000fea0003800000 */
.L_x_30216:
        /* <DEDUP_REMOVED lines=9> */
.L_x_30212:
        /* <DEDUP_REMOVED lines=12> */
.L_x_30221:
[----:B------:R-:W-:-:S07]  /*27090*/  MOV R153, R158 ;  /* 0x0000009e00997202 */ /* 0x000fce0000000f00 */
.L_x_30222:
[----:B------:R-:W-:Y:S05]  /*270a0*/  BSYNC B0 ;  /* 0x0000000000007941 */ /* 0x000fea0003800000 */
.L_x_30220:
        /* <DEDUP_REMOVED lines=16> */
.L_x_30226:
[----:B------:R-:W-:Y:S05]  /*271b0*/  BSYNC B1 ;  /* 0x0000000000017941 */ /* 0x000fea0003800000 */
.L_x_30225:
        /* <DEDUP_REMOVED lines=44> */
.L_x_30224:
[----:B------:R-:W-:Y:S05]  /*27480*/  BSYNC B0 ;  /* 0x0000000000007941 */ /* 0x000fea0003800000 */
.L_x_30223:
        /* <DEDUP_REMOVED lines=12> */
.L_x_30227:
        /* <DEDUP_REMOVED lines=12> */
.L_x_30230:
[----:B------:R-:W-:-:S07]  /*27610*/  IMAD.MOV.U32 R154, RZ, RZ, R158 ;  /* 0x000000ffff9a7224 */ /* 0x000fce00078e009e */
.L_x_30231:
[----:B------:R-:W-:Y:S05]  /*27620*/  BSYNC B0 ;  /* 0x0000000000007941 */ /* 0x000fea0003800000 */
.L_x_30229:
        /* <DEDUP_REMOVED lines=16> */
.L_x_30235:
[----:B------:R-:W-:Y:S05]  /*27730*/  BSYNC B1 ;  /* 0x0000000000017941 */ /* 0x000fea0003800000 */
.L_x_30234:
        /* <DEDUP_REMOVED lines=44> */
.L_x_30233:
[----:B------:R-:W-:Y:S05]  /*27a00*/  BSYNC B0 ;  /* 0x0000000000007941 */ /* 0x000fea0003800000 */
.L_x_30232:
        /* <DEDUP_REMOVED lines=9> */
.L_x_30228:
        /* <DEDUP_REMOVED lines=12> */
.L_x_30237:
[----:B------:R-:W-:-:S07]  /*27b60*/  MOV R154, R158 ;  /* 0x0000009e009a7202 */ /* 0x000fce0000000f00 */
.L_x_30238:
[----:B------:R-:W-:Y:S05]  /*27b70*/  BSYNC B0 ;  /* 0x0000000000007941 */ /* 0x000fea0003800000 */
.L_x_30236:
        /* <DEDUP_REMOVED lines=16> */
.L_x_30242:
[----:B------:R-:W-:Y:S05]  /*27c80*/  BSYNC B1 ;  /* 0x0000000000017941 */ /* 0x000fea0003800000 */
.L_x_30241:
        /* <DEDUP_REMOVED lines=44> */
.L_x_30240:
[----:B------:R-:W-:Y:S05]  /*27f50*/  BSYNC B0 ;  /* 0x0000000000007941 */ /* 0x000fea0003800000 */
.L_x_30239:
        /* <DEDUP_REMOVED lines=12> */
.L_x_30243:
        /* <DEDUP_REMOVED lines=12> */
.L_x_30246:
[----:B------:R-:W-:-:S07]  /*280e0*/  IMAD.MOV.U32 R166, RZ, RZ, R158 ;  /* 0x000000ffffa67224 */ /* 0x000fce00078e009e */
.L_x_30247:
[----:B------:R-:W-:Y:S05]  /*280f0*/  BSYNC B0 ;  /* 0x0000000000007941 */ /* 0x000fea0003800000 */
.L_x_30245:
        /* <DEDUP_REMOVED lines=16> */
.L_x_30251:
[----:B------:R-:W-:Y:S05]  /*28200*/  BSYNC B1 ;  /* 0x0000000000017941 */ /* 0x000fea0003800000 */
.L_x_30250:
        /* <DEDUP_REMOVED lines=44> */
.L_x_30249:
[----:B------:R-:W-:Y:S05]  /*284d0*/  BSYNC B0 ;  /* 0x0000000000007941 */ /* 0x000fea0003800000 */
.L_x_30248:
[----:B------:R-:W-:-:S05]  /*284e0*/  I2FP.F32.U32 R166, R166 ;  /* 0x000000a600a67245 */ /* 0x000fca0000201000 */
[----:B------:R-:W-:-:S05]  /*284f0*/  FFMA.FTZ R166, R166, R192, 1.1641532182693481445e-10 ;  /* 0x2f000000a6a67423 */ /* 0x000fca00000100c0 */
[----:B------:R-:W-:Y:S01]  /*28500*/  FSETP.GTU.FTZ.AND P5, PT, R166, R186, PT ;  /* 0x000000baa600720b */ /* 0x000fe20003fbc000 */
[----:B------:R-:W-:-:S05]  /*28510*/  HADD2.F32 R166, -RZ, R83.H0_H0 ;  /* 0x20000053ffa67230 */ /* 0x000fca0000004100 */
[----:B------:R-:W-:-:S05]  /*28520*/  FMUL.FTZ R166, R166, R187 ;  /* 0x000000bba6a67220 */ /* 0x000fca0000410000 */
[----:B------:R-:W-:-:S05]  /*28530*/  FSEL R166, R166, RZ, !P5 ;  /* 0x000000ffa6a67208 */ /* 0x000fca0006800000 */
[----:B------:R-:W-:Y:S01]  /*28540*/  FADD.FTZ R154, R154, R166 ;  /* 0x000000a69a9a7221 */ /* 0x000fe20000010000 */
[----:B------:R-:W-:-:S03]  /*28550*/  SEL R166, RZ, 0x1, P5 ;  /* 0x00000001ffa67807 */ /* 0x000fc60002800000 */
[----:B------:R-:W-:-:S07]  /*28560*/  @P1 FADD.FTZ R154, R86, R154 ;  /* 0x0000009a569a1221 */ /* 0x000fce0000010000 */
.L_x_30244:
        /* <DEDUP_REMOVED lines=12> */
.L_x_30253:
[----:B------:R-:W-:-:S07]  /*28630*/  MOV R177, R158 ;  /* 0x0000009e00b17202 */ /* 0x000fce0000000f00 */
.L_x_30254:
[----:B------:R-:W-:Y:S05]  /*28640*/  BSYNC B0 ;  /* 0x0000000000007941 */ /* 0x000fea0003800000 */
.L_x_30252:
        /* <DEDUP_REMOVED lines=16> */
.L_x_30258:
[----:B------:R-:W-:Y:S05]  /*28750*/  BSYNC B1 ;  /* 0x0000000000017941 */ /* 0x000fea0003800000 */
.L_x_30257:
        /* <DEDUP_REMOVED lines=44> */
.L_x_30256:
[----:B------:R-:W-:Y:S05]  /*28a20*/  BSYNC B0 ;  /* 0x0000000000007941 */ /* 0x000fea0003800000 */
.L_x_30255:
        /* <DEDUP_REMOVED lines=12> */
.L_x_30259:
        /* <DEDUP_REMOVED lines=12> */
.L_x_30262:
[----:B------:R-:W-:-:S07]  /*28bb0*/  IMAD.MOV.U32 R167, RZ, RZ, R158 ;  /* 0x000000ffffa77224 */ /* 0x000fce00078e009e */
.L_x_30263:
[----:B------:R-:W-:Y:S05]  /*28bc0*/  BSYNC B0 ;  /* 0x0000000000007941 */ /* 0x000fea0003800000 */
.L_x_30261:
        /* <DEDUP_REMOVED lines=16> */
.L_x_30267:
[----:B------:R-:W-:Y:S05]  /*28cd0*/  BSYNC B1 ;  /* 0x0000000000017941 */ /* 0x000fea0003800000 */
.L_x_30266:
        /* <DEDUP_REMOVED lines=44> */
.L_x_30265:
[----:B------:R-:W-:Y:S05]  /*28fa0*/  BSYNC B0 ;  /* 0x0000000000007941 */ /* 0x000fea0003800000 */
.L_x_30264:
[----:B------:R-:W-:-:S05]  /*28fb0*/  I2FP.F32.U32 R167, R167 ;  /* 0x000000a700a77245 */ /* 0x000fca0000201000 */
[----:B------:R-:W-:-:S05]  /*28fc0*/  FFMA.FTZ R167, R167, R192, 1.1641532182693481445e-10 ;  /* 0x2f000000a7a77423 */ /* 0x000fca00000100c0 */
[----:B------:R-:W-:Y:S01]  /*28fd0*/  FSETP.GTU.FTZ.AND P2, PT, R167, R186, PT ;  /* 0x000000baa700720b */ /* 0x000fe20003f5c000 */
[----:B------:R-:W-:-:S05]  /*28fe0*/  HADD2.F32 R167, -RZ, R83.H1_H1 ;  /* 0x30000053ffa77230 */ /* 0x000fca0000004100 */
[----:B------:R-:W-:-:S05]  /*28ff0*/  FMUL.FTZ R167, R167, R187 ;  /* 0x000000bba7a77220 */ /* 0x000fca0000410000 */
[----:B------:R-:W-:-:S05]  /*29000*/  FSEL R167, R167, RZ, !P2 ;  /* 0x000000ffa7a77208 */ /* 0x000fca0005000000 */
[----:B------:R-:W-:Y:S01]  /*29010*/  FADD.FTZ R155, R155, R167 ;  /* 0x000000a79b9b7221 */ /* 0x000fe20000010000 */
[----:B------:R-:W-:-:S03]  /*29020*/  SEL R167, RZ, 0x1, P2 ;  /* 0x00000001ffa77807 */ /* 0x000fc60001000000 */
[----:B------:R-:W-:-:S07]  /*29030*/  @P1 FADD.FTZ R155, R87, R155 ;  /* 0x0000009b579b1221 */ /* 0x000fce0000010000 */
.L_x_30260:
        /* <DEDUP_REMOVED lines=49> */
.L_x_30268:
        /* <DEDUP_REMOVED lines=196> */
.L_x_30281:
[----:B------:R-:W2:Y:S01]  /*29f90*/  @!P2 S2R R190, SR_CgaCtaId ;  /* 0x0000000000bea919 */ /* 0x000ea20000008800 */
[----:B------:R-:W-:Y:S02]  /*29fa0*/  @!P2 MOV R191, 0x400 ;  /* 0x0000040000bfa802 */ /* 0x000fe40000000f00 */
[----:B------:R-:W-:Y:S01]  /*29fb0*/  LOP3.LUT R189, R189, 0x3, RZ, 0xc0, !PT ;  /* 0x00000003bdbd7812 */ /* 0x000fe200078ec0ff */
[----:B-1----:R-:W-:Y:S01]  /*29fc0*/  FADD.FTZ R187, R192, R187 ;  /* 0x000000bbc0bb7221 */ /* 0x002fe20000010000 */
[----:B------:R-:W-:Y:S05]  /*29fd0*/  WARPSYNC.ALL ;  /* 0x0000000000007948 */ /* 0x000fea0003800000 */
[----:B0-----:R-:W3:Y:S04]  /*29fe0*/  LDL R192, [R1+0x48] ;  /* 0x0000480001c07983 */ /* 0x001ee80000100800 */
[----:B------:R-:W4:Y:S04]  /*29ff0*/  LDL R195, [R1+0x44] ;  /* 0x0000440001c37983 */ /* 0x000f280000100800 */
[----:B------:R-:W5:Y:S01]  /*2a000*/  LDL R194, [R1+0x40] ;  /* 0x0000400001c27983 */ /* 0x000f620000100800 */
[----:B--2---:R-:W-:-:S02]  /*2a010*/  @!P2 LEA R190, R190, R191, 0x18 ;  /* 0x000000bfbebea211 */ /* 0x004fc400078ec0ff */
[----:B------:R-:W-:-:S05]  /*2a020*/  @!P2 IADD3 R191, R185, R189, RZ ;  /* 0x000000bdb9bfa210 */ /* 0x000fca0007ffe0ff */
[----:B------:R-:W-:-:S05]  /*2a030*/  @!P2 IMAD R190, R191, 0x8, R190 ;  /* 0x00000008bfbea824 */ /* 0x000fca00078e02be */
[----:B------:R0:W-:Y:S02]  /*2a040*/  @!P2 STS.64 [R190], R186 ;  /* 0x000000babe00a388 */ /* 0x0001e40000000a00 */
[----:B0-----:R-:W-:Y:S01]  /*2a050*/  LOP3.LUT R187, R188, 0x1f, RZ, 0xc0, !PT ;  /* 0x0000001fbcbb7812 */ /* 0x001fe200078ec0ff */
[----:B------:R-:W-:Y:S03]  /*2a060*/  BAR.SYNC.DEFER_BLOCKING 0x0 ;  /* 0x0000000000007b1d */ /* 0x000fe60000010000 */
        /* <DEDUP_REMOVED lines=9> */
[----:B------:R-:W-:Y:S01]  /*2a100*/  @!P3 IMAD.MOV.U32 R185, RZ, RZ, 0x700 ;  /* 0x00000700ffb9b424 */ /* 0x000fe200078e00ff */
[----:B------:R-:W-:-:S04]  /*2a110*/  LOP3.LUT P2, RZ, R189, 0x1f, R188, 0xf8, !PT ;  /* 0x0000001fbdff7812 */ /* 0x000fc8000784f8bc */
        /* <DEDUP_REMOVED lines=27> */
[----:B------:R-:W-:Y:S01]  /*2a2d0*/  FFMA.FTZ R190, R186, R187, R190 ;  /* 0x000000bbbabe7223 */ /* 0x000fe200000100be */
[----:B------:R-:W-:Y:S01]  /*2a2e0*/  I2FP.F32.S32 R185, R185 ;  /* 0x000000b900b97245 */ /* 0x000fe20000201400 */
[----:B------:R-:W0:Y:S01]  /*2a2f0*/  LDC R187, c[0x0][0x2d8] ;  /* 0x0000b600ffbb7b82 */ /* 0x000e220000000800 */
[----:B------:R-:W1:Y:S04]  /*2a300*/  SHFL.DOWN PT, R186, R188, 0x1, 0x1f ;  /* 0x08201f00bcba7f89 */ /* 0x000e6800000e0000 */
[----:B------:R-:W1:Y:S02]  /*2a310*/  MUFU.RCP R185, R185 ;  /* 0x000000b900b97308 */ /* 0x000e640000001000 */
[----:B-1----:R-:W-:Y:S01]  /*2a320*/  FMUL.FTZ R190, R185, R190 ;  /* 0x000000beb9be7220 */ /* 0x002fe20000410000 */
[----:B------:R-:W-:-:S05]  /*2a330*/  FADD.FTZ R186, R188, R186 ;  /* 0x000000babcba7221 */ /* 0x000fca0000010000 */
[----:B------:R-:W1:Y:S01]  /*2a340*/  SHFL.IDX PT, R190, R190, RZ, 0x1f ;  /* 0x00001fffbebe7589 */ /* 0x000e6200000e0000 */
[----:B------:R-:W-:Y:S01]  /*2a350*/  FFMA.FTZ R186, R185, R189, R186 ;  /* 0x000000bdb9ba7223 */ /* 0x000fe200000100ba */
[----:B------:R-:W-:Y:S01]  /*2a360*/  ISETP.NE.AND P3, PT, RZ, UR26, PT ;  /* 0x0000001aff007c0c */ /* 0x000fe2000bf65270 */
[----:B------:R-:W3:Y:S04]  /*2a370*/  @!P2 LDC.64 R188, c[0x0][0x250] ;  /* 0x00009400ffbcab82 */ /* 0x000ee80000000a00 */
[----:B------:R-:W0:Y:S01]  /*2a380*/  SHFL.IDX PT, R186, R186, RZ, 0x1f ;  /* 0x00001fffbaba7589 */ /* 0x000e2200000e0000 */
[----:B-1----:R-:W-:-:S05]  /*2a390*/  FMUL.FTZ R185, R190, R190 ;  /* 0x000000bebeb97220 */ /* 0x002fca0000410000 */
[----:B------:R-:W-:Y:S01]  /*2a3a0*/  FSEL R185, R185, RZ, P3 ;  /* 0x000000ffb9b97208 */ /* 0x000fe20001800000 */
[----:B0-----:R-:W-:-:S04]  /*2a3b0*/  FFMA.FTZ R186, R186, UR27, R187 ;  /* 0x0000001bbaba7c23 */ /* 0x001fc800080100bb */
[----:B------:R-:W-:Y:S02]  /*2a3c0*/  FADD.FTZ R185, R186, R185 ;  /* 0x000000b9bab97221 */ /* 0x000fe40000010000 */
[----:B------:R-:W0:Y:S04]  /*2a3d0*/  @!P2 LDC.64 R186, c[0x0][0x258] ;  /* 0x00009600ffbaab82 */ /* 0x000e280000000a00 */
[----:B------:R-:W1:Y:S01]  /*2a3e0*/  MUFU.RSQ R185, R185 ;  /* 0x000000b900b97308 */ /* 0x000e620000001400 */
[----:B---3--:R-:W-:-:S05]  /*2a3f0*/  @!P2 IMAD.WIDE R188, R156, 0x4, R188 ;  /* 0x000000049cbca825 */ /* 0x008fca00078e02bc */
[----:B------:R-:W-:Y:S01]  /*2a400*/  @!P2 STG.E desc[UR6][R188.64], R190 ;  /* 0x000000bebc00a986 */ /* 0x000fe2000c101906 */
[----:B0-----:R-:W-:-:S05]  /*2a410*/  @!P2 IMAD.WIDE R186, R156, 0x4, R186 ;  /* 0x000000049cbaa825 */ /* 0x001fca00078e02ba */
[----:B-1----:R0:W-:Y:S02]  /*2a420*/  @!P2 STG.E desc[UR6][R186.64], R185 ;  /* 0x000000b9ba00a986 */ /* 0x0021e4000c101906 */
[----:B0-----:R-:W-:-:S05]  /*2a430*/  FSEL R186, R190, RZ, !P3 ;  /* 0x000000ffbeba7208 */ /* 0x001fca0005800000 */
[C---:B------:R-:W-:Y:S01]  /*2a440*/  FADD.FTZ R189, -R186.reuse, R76 ;  /* 0x0000004cbabd7221 */ /* 0x040fe20000010100 */
[C---:B------:R-:W-:Y:S01]  /*2a450*/  FADD.FTZ R188, -R186.reuse, R77 ;  /* 0x0000004dbabc7221 */ /* 0x040fe20000010100 */
[C---:B------:R-:W-:Y:S01]  /*2a460*/  FADD.FTZ R187, -R186.reuse, R79 ;  /* 0x0000004fbabb7221 */ /* 0x040fe20000010100 */
[--C-:B------:R-:W-:Y:S02]  /*2a470*/  HADD2.F32 R76, -RZ, R92.reuse.H0_H0 ;  /* 0x2000005cff4c7230 */ /* 0x100fe40000004100 */
[C---:B------:R-:W-:Y:S01]  /*2a480*/  FMUL.FTZ R189, R185.reuse, R189 ;  /* 0x000000bdb9bd7220 */ /* 0x040fe20000410000 */
[----:B------:R-:W-:Y:S02]  /*2a490*/  HADD2.F32 R79, -RZ, R92.H1_H1 ;  /* 0x3000005cff4f7230 */ /* 0x000fe40000004100 */
[----:B------:R-:W-:Y:S01]  /*2a4a0*/  FMUL.FTZ R188, R185, R188 ;  /* 0x000000bcb9bc7220 */ /* 0x000fe20000410000 */
[----:B------:R-:W-:-:S03]  /*2a4b0*/  FADD.FTZ R190, -R186, R78 ;  /* 0x0000004ebabe7221 */ /* 0x000fc60000010100 */
[----:B------:R-:W-:Y:S01]  /*2a4c0*/  FFMA.FTZ R79, R188, R79, R192 ;  /* 0x0000004fbc4f7223 */ /* 0x000fe200000100c0 */
[----:B------:R-:W-:Y:S02]  /*2a4d0*/  HADD2.F32 R77, -RZ, R93.H0_H0 ;  /* 0x2000005dff4d7230 */ /* 0x000fe40000004100 */
[----:B------:R-:W-:-:S04]  /*2a4e0*/  FMUL.FTZ R190, R185, R190 ;  /* 0x000000beb9be7220 */ /* 0x000fc80000410000 */
[----:B----4-:R-:W-:Y:S02]  /*2a4f0*/  FFMA.FTZ R77, R190, R77, R195 ;  /* 0x0000004dbe4d7223 */ /* 0x010fe400000100c3 */
[----:B------:R-:W3:Y:S01]  /*2a500*/  LDL R195, [R1+0x34] ;  /* 0x0000340001c37983 */ /* 0x000ee20000100800 */
[----:B--2---:R-:W-:Y:S01]  /*2a510*/  FFMA.FTZ R76, R189, R76, R191 ;  /* 0x0000004cbd4c7223 */ /* 0x004fe200000100bf */
[----:B------:R-:W-:Y:S02]  /*2a520*/  FADD.FTZ R192, -R186, R73 ;  /* 0x00000049bac07221 */ /* 0x000fe40000010100 */
[----:B------:R-:W2:Y:S02]  /*2a530*/  LDL R191, [R1+0x30] ;  /* 0x0000300001bf7983 */ /* 0x000ea40000100800 */
[----:B------:R-:W-:Y:S02]  /*2a540*/  F2FP.F16.F32.PACK_AB R76, R79, R76 ;  /* 0x0000004c4f4c723e */ /* 0x000fe400000000ff */
[----:B------:R-:W4:Y:S04]  /*2a550*/  LDL R73, [R1+0x3c] ;  /* 0x00003c0001497983 */ /* 0x000f280000100800 */
[----:B------:R-:W3:Y:S01]  /*2a560*/  LDL R79, [R1+0x38] ;  /* 0x00003800014f7983 */ /* 0x000ee20000100800 */
[----:B------:R-:W-:-:S02]  /*2a570*/  HADD2.F32 R78, -RZ, R93.H1_H1 ;  /* 0x3000005dff4e7230 */ /* 0x000fc40000004100 */
[C---:B------:R-:W-:Y:S01]  /*2a580*/  FMUL.FTZ R187, R185.reuse, R187 ;  /* 0x000000bbb9bb7220 */ /* 0x040fe20000410000 */
[----:B------:R-:W-:-:S03]  /*2a590*/  FMUL.FTZ R192, R185, R192 ;  /* 0x000000c0b9c07220 */ /* 0x000fc60000410000 */
[----:B-----5:R-:W-:Y:S01]  /*2a5a0*/  FFMA.FTZ R78, R187, R78, R194 ;  /* 0x0000004ebb4e7223 */ /* 0x020fe200000100c2 */
[C---:B------:R-:W-:Y:S01]  /*2a5b0*/  FADD.FTZ R194, -R186.reuse, R72 ;  /* 0x00000048bac27221 */ /* 0x040fe20000010100 */
[----:B------:R-:W-:Y:S02]  /*2a5c0*/  HADD2.F32 R72, -RZ, R94.H1_H1 ;  /* 0x3000005eff487230 */ /* 0x000fe40000004100 */
[----:B------:R-:W-:-:S04]  /*2a5d0*/  FADD.FTZ R74, -R186, R74 ;  /* 0x0000004aba4a7221 */ /* 0x000fc80000010100 */
[C---:B------:R-:W-:Y:S01]  /*2a5e0*/  FMUL.FTZ R74, R185.reuse, R74 ;  /* 0x0000004ab94a7220 */ /* 0x040fe20000410000 */
[----:B------:R-:W-:Y:S01]  /*2a5f0*/  F2FP.F16.F32.PACK_AB R77, R78, R77 ;  /* 0x0000004d4e4d723e */ /* 0x000fe200000000ff */
[----:B------:R-:W-:Y:S02]  /*2a600*/  HADD2.F32 R78, -RZ, R94.H0_H0 ;  /* 0x2000005eff4e7230 */ /* 0x000fe40000004100 */
[----:B------:R-:W-:Y:S01]  /*2a610*/  FMUL.FTZ R194, R185, R194 ;  /* 0x000000c2b9c27220 */ /* 0x000fe20000410000 */
[----:B------:R-:W-:-:S04]  /*2a620*/  FADD.FTZ R75, -R186, R75 ;  /* 0x0000004bba4b7221 */ /* 0x000fc80000010100 */
[----:B------:R-:W-:Y:S01]  /*2a630*/  FMUL.FTZ R75, R185, R75 ;  /* 0x0000004bb94b7220 */ /* 0x000fe20000410000 */
[----:B---3--:R-:W-:Y:S01]  /*2a640*/  FFMA.FTZ R72, R192, R72, R79 ;  /* 0x00000048c0487223 */ /* 0x008fe2000001004f */
[----:B------:R-:W-:-:S05]  /*2a650*/  HADD2.F32 R79, -RZ, R95.H0_H0 ;  /* 0x2000005fff4f7230 */ /* 0x000fca0000004100 */
[----:B------:R-:W-:Y:S02]  /*2a660*/  FFMA.FTZ R79, R74, R79, R195 ;  /* 0x0000004f4a4f7223 */ /* 0x000fe400000100c3 */
[----:B------:R-:W3:Y:S01]  /*2a670*/  LDL R195, [R1+0x10] ;  /* 0x0000100001c37983 */ /* 0x000ee20000100800 */
[----:B----4-:R-:W-:-:S05]  /*2a680*/  FFMA.FTZ R78, R194, R78, R73 ;  /* 0x0000004ec24e7223 */ /* 0x010fca0000010049 */
[----:B------:R-:W-:Y:S01]  /*2a690*/  F2FP.F16.F32.PACK_AB R78, R72, R78 ;  /* 0x0000004e484e723e */ /* 0x000fe200000000ff */
[----:B------:R-:W-:-:S05]  /*2a6a0*/  HADD2.F32 R72, -RZ, R95.H1_H1 ;  /* 0x3000005fff487230 */ /* 0x000fca0000004100 */
[----:B--2---:R-:W-:Y:S01]  /*2a6b0*/  FFMA.FTZ R72, R75, R72, R191 ;  /* 0x000000484b487223 */ /* 0x004fe200000100bf */
[----:B------:R-:W-:Y:S02]  /*2a6c0*/  SHF.L.U32 R191, R184, 0x4, RZ ;  /* 0x00000004b8bf7819 */ /* 0x000fe400000006ff */
[----:B------:R-:W-:Y:S02]  /*2a6d0*/  SHF.R.U32.HI R184, RZ, 0x1c, R184 ;  /* 0x0000001cffb87819 */ /* 0x000fe400000116b8 */
[----:B------:R-:W-:Y:S02]  /*2a6e0*/  F2FP.F16.F32.PACK_AB R79, R72, R79 ;  /* 0x0000004f484f723e */ /* 0x000fe400000000ff */
[----:B------:R-:W-:-:S04]  /*2a6f0*/  IADD3 R72, P2, R191, UR18, RZ ;  /* 0x00000012bf487c10 */ /* 0x000fc8000ff5e0ff */
[----:B------:R-:W-:-:S05]  /*2a700*/  IADD3.X R73, R184, UR19, RZ, P2, !PT ;  /* 0x00000013b8497c10 */ /* 0x000fca00097fe4ff */
[----:B------:R0:W-:Y:S02]  /*2a710*/  STG.E.128 desc[UR6][R72.64], R76 ;  /* 0x0000004c48007986 */ /* 0x0001e4000c101d06 */
[--C-:B0-----:R-:W-:Y:S02]  /*2a720*/  HADD2.F32 R73, -RZ, R147.reuse.H0_H0 ;  /* 0x20000093ff497230 */ /* 0x101fe40000004100 */
[----:B------:R-:W2:Y:S01]  /*2a730*/  LDL R79, [R1+0x2c] ;  /* 0x00002c00014f7983 */ /* 0x000ea20000100800 */
[----:B------:R-:W-:Y:S02]  /*2a740*/  HADD2.F32 R72, -RZ, R147.H1_H1 ;  /* 0x30000093ff487230 */ /* 0x000fe40000004100 */
[----:B------:R-:W-:Y:S01]  /*2a750*/  FFMA.FTZ R73, R74, R73, R245 ;  /* 0x000000494a497223 */ /* 0x000fe200000100f5 */
[--C-:B------:R-:W-:Y:S02]  /*2a760*/  HADD2.F32 R74, -RZ, R146.reuse.H0_H0 ;  /* 0x20000092ff4a7230 */ /* 0x100fe40000004100 */
[----:B------:R-:W-:Y:S01]  /*2a770*/  FFMA.FTZ R75, R75, R72, R244 ;  /* 0x000000484b4b7223 */ /* 0x000fe200000100f4 */
[----:B------:R-:W-:Y:S01]  /*2a780*/  HADD2.F32 R72, -RZ, R146.H1_H1 ;  /* 0x30000092ff487230 */ /* 0x000fe20000004100 */
[----:B------:R-:W4:Y:S01]  /*2a790*/  LDL R78, [R1+0x28] ;  /* 0x00002800014e7983 */ /* 0x000f220000100800 */
[----:B------:R-:W-:-:S03]  /*2a7a0*/  FFMA.FTZ R74, R194, R74, R247 ;  /* 0x0000004ac24a7223 */ /* 0x000fc600000100f7 */
[----:B------:R-:W-:Y:S01]  /*2a7b0*/  FFMA.FTZ R72, R192, R72, R246 ;  /* 0x00000048c0487223 */ /* 0x000fe200000100f6 */
[----:B------:R-:W-:Y:S01]  /*2a7c0*/  F2FP.F16.F32.PACK_AB R75, R75, R73 ;  /* 0x000000494b4b723e */ /* 0x000fe200000000ff */
[----:B------:R-:W5:Y:S03]  /*2a7d0*/  LDL R194, [R1+0x18] ;  /* 0x0000180001c27983 */ /* 0x000f660000100800 */
[----:B------:R-:W-:Y:S01]  /*2a7e0*/  F2FP.F16.F32.PACK_AB R74, R72, R74 ;  /* 0x0000004a484a723e */ /* 0x000fe200000000ff */
[----:B------:R-:W-:Y:S01]  /*2a7f0*/  HADD2.F32 R72, -RZ, R145.H1_H1 ;  /* 0x30000091ff487230 */ /* 0x000fe20000004100 */
[----:B------:R-:W5:Y:S04]  /*2a800*/  LDL R192, [R1+0x14] ;  /* 0x0000140001c07983 */ /* 0x000f680000100800 */
[----:B------:R-:W-:Y:S01]  /*2a810*/  FFMA.FTZ R187, R187, R72, R248 ;  /* 0x00000048bbbb7223 */ /* 0x000fe200000100f8 */
[----:B------:R-:W-:-:S02]  /*2a820*/  HADD2.F32 R72, -RZ, R144.H0_H0 ;  /* 0x20000090ff487230 */ /* 0x000fc40000004100 */
[----:B------:R-:W-:-:S05]  /*2a830*/  HADD2.F32 R73, -RZ, R145.H0_H0 ;  /* 0x20000091ff497230 */ /* 0x000fca0000004100 */
[----:B------:R-:W-:Y:S02]  /*2a840*/  FFMA.FTZ R73, R190, R73, R249 ;  /* 0x00000049be497223 */ /* 0x000fe400000100f9 */
[----:B------:R-:W5:Y:S03]  /*2a850*/  LDL R190, [R1+0xc] ;  /* 0x00000c0001be7983 */ /* 0x000f660000100800 */
[----:B------:R-:W-:Y:S02]  /*2a860*/  F2FP.F16.F32.PACK_AB R73, R187, R73 ;  /* 0x00000049bb49723e */ /* 0x000fe400000000ff */
[----:B------:R-:W5:Y:S01]  /*2a870*/  LDL R187, [R1+0x24] ;  /* 0x0000240001bb7983 */ /* 0x000f620000100800 */
[----:B---3--:R-:W-:-:S03]  /*2a880*/  FFMA.FTZ R72, R189, R72, R195 ;  /* 0x00000048bd487223 */ /* 0x008fc600000100c3 */
[----:B------:R-:W3:Y:S04]  /*2a890*/  LDL R189, [R1+0x20] ;  /* 0x0000200001bd7983 */ /* 0x000ee80000100800 */
[----:B------:R-:W3:Y:S01]  /*2a8a0*/  LDL R195, [R1+0x1c] ;  /* 0x00001c0001c37983 */ /* 0x000ee20000100800 */
[----:B------:R-:W-:-:S05]  /*2a8b0*/  HADD2.F32 R76, -RZ, R144.H1_H1 ;  /* 0x30000090ff4c7230 */ /* 0x000fca0000004100 */
[----:B------:R-:W-:Y:S01]  /*2a8c0*/  FFMA.FTZ R188, R188, R76, R250 ;  /* 0x0000004cbcbc7223 */ /* 0x000fe200000100fa */
[----:B------:R-:W-:-:S04]  /*2a8d0*/  IADD3 R76, P2, R191, UR20, RZ ;  /* 0x00000014bf4c7c10 */ /* 0x000fc8000ff5e0ff */
[----:B------:R-:W-:Y:S02]  /*2a8e0*/  F2FP.F16.F32.PACK_AB R72, R188, R72 ;  /* 0x00000048bc48723e */ /* 0x000fe400000000ff */
[----:B------:R-:W-:Y:S01]  /*2a8f0*/  IADD3.X R77, R184, UR21, RZ, P2, !PT ;  /* 0x00000015b84d7c10 */ /* 0x000fe200097fe4ff */
[C---:B------:R-:W-:Y:S01]  /*2a900*/  FADD.FTZ R71, -R186.reuse, R71 ;  /* 0x00000047ba477221 */ /* 0x040fe20000010100 */
[----:B------:R-:W3:Y:S04]  /*2a910*/  LDL R188, [R1+0x4] ;  /* 0x0000040001bc7983 */ /* 0x000ee80000100800 */
[----:B------:R0:W-:Y:S02]  /*2a920*/  STG.E.128 desc[UR6][R76.64], R72 ;  /* 0x000000484c007986 */ /* 0x0001e4000c101d06 */
[C---:B0-----:R-:W-:Y:S01]  /*2a930*/  FADD.FTZ R74, -R186.reuse, R68 ;  /* 0x00000044ba4a7221 */ /* 0x041fe20000010100 */
[----:B------:R-:W-:Y:S01]  /*2a940*/  FADD.FTZ R75, -R186, R69 ;  /* 0x00000045ba4b7221 */ /* 0x000fe20000010100 */
[----:B------:R-:W-:-:S02]  /*2a950*/  HADD2.F32 R69, -RZ, R116.H0_H0 ;  /* 0x20000074ff457230 */ /* 0x000fc40000004100 */
[----:B------:R-:W-:Y:S01]  /*2a960*/  FADD.FTZ R70, -R186, R70 ;  /* 0x00000046ba467221 */ /* 0x000fe20000010100 */
[----:B------:R-:W-:Y:S02]  /*2a970*/  HADD2.F32 R68, -RZ, R116.H1_H1 ;  /* 0x30000074ff447230 */ /* 0x000fe40000004100 */
[C---:B------:R-:W-:Y:S01]  /*2a980*/  FMUL.FTZ R74, R185.reuse, R74 ;  /* 0x0000004ab94a7220 */ /* 0x040fe20000410000 */
[----:B------:R-:W-:Y:S01]  /*2a990*/  FMUL.FTZ R75, R185, R75 ;  /* 0x0000004bb94b7220 */ /* 0x000fe20000410000 */
[----:B------:R-:W-:Y:S01]  /*2a9a0*/  HADD2.F32 R184, -RZ, R117.H0_H0 ;  /* 0x20000075ffb87230 */ /* 0x000fe20000004100 */
[----:B------:R-:W0:Y:S01]  /*2a9b0*/  LDC.64 R72, c[0x0][0x2b8] ;  /* 0x0000ae00ff487b82 */ /* 0x000e220000000a00 */
[----:B--2---:R-:W-:Y:S01]  /*2a9c0*/  FFMA.FTZ R69, R74, R69, R79 ;  /* 0x000000454a457223 */ /* 0x004fe2000001004f */
[----:B----4-:R-:W-:Y:S01]  /*2a9d0*/  FFMA.FTZ R68, R75, R68, R78 ;  /* 0x000000444b447223 */ /* 0x010fe2000001004e */
[----:B------:R-:W-:Y:S01]  /*2a9e0*/  FADD.FTZ R77, -R186, R66 ;  /* 0x00000042ba4d7221 */ /* 0x000fe20000010100 */
[----:B------:R-:W-:-:S03]  /*2a9f0*/  FMUL.FTZ R66, R185, R71 ;  /* 0x00000047b9427220 */ /* 0x000fc60000410000 */
[----:B------:R-:W-:Y:S01]  /*2aa00*/  F2FP.F16.F32.PACK_AB R68, R68, R69 ;  /* 0x000000454444723e */ /* 0x000fe200000000ff */
[----:B------:R-:W-:Y:S02]  /*2aa10*/  HADD2.F32 R69, -RZ, R117.H1_H1 ;  /* 0x30000075ff457230 */ /* 0x000fe40000004100 */
[----:B------:R-:W-:Y:S01]  /*2aa20*/  FADD.FTZ R79, -R186, R67 ;  /* 0x00000043ba4f7221 */ /* 0x000fe20000010100 */
[----:B------:R-:W-:-:S04]  /*2aa30*/  FMUL.FTZ R67, R185, R70 ;  /* 0x00000046b9437220 */ /* 0x000fc80000410000 */
[----:B-----5:R-:W-:Y:S02]  /*2aa40*/  FFMA.FTZ R184, R67, R184, R187 ;  /* 0x000000b843b87223 */ /* 0x020fe400000100bb */
[----:B------:R-:W2:Y:S01]  /*2aa50*/  LDL R187, [R1] ;  /* 0x0000000001bb7983 */ /* 0x000ea20000100800 */
[----:B---3--:R-:W-:-:S03]  /*2aa60*/  FFMA.FTZ R69, R66, R69, R189 ;  /* 0x0000004542457223 */ /* 0x008fc600000100bd */
[----:B------:R-:W3:Y:S01]  /*2aa70*/  LDL R189, [R1+0x8] ;  /* 0x0000080001bd7983 */ /* 0x000ee20000100800 */
[C---:B------:R-:W-:Y:S01]  /*2aa80*/  FADD.FTZ R78, -R186.reuse, R64 ;  /* 0x00000040ba4e7221 */ /* 0x040fe20000010100 */
[----:B------:R-:W-:Y:S01]  /*2aa90*/  FADD.FTZ R76, -R186, R65 ;  /* 0x00000041ba4c7221 */ /* 0x000fe20000010100 */
[--C-:B------:R-:W-:Y:S02]  /*2aaa0*/  HADD2.F32 R70, -RZ, R118.reuse.H0_H0 ;  /* 0x20000076ff467230 */ /* 0x100fe40000004100 */
[C---:B------:R-:W-:Y:S01]  /*2aab0*/  FMUL.FTZ R77, R185.reuse, R77 ;  /* 0x0000004db94d7220 */ /* 0x040fe20000410000 */
[----:B------:R-:W-:Y:S02]  /*2aac0*/  HADD2.F32 R65, -RZ, R118.H1_H1 ;  /* 0x30000076ff417230 */ /* 0x000fe40000004100 */
[C---:B------:R-:W-:Y:S01]  /*2aad0*/  FMUL.FTZ R78, R185.reuse, R78 ;  /* 0x0000004eb94e7220 */ /* 0x040fe20000410000 */
[--C-:B------:R-:W-:Y:S02]  /*2aae0*/  HADD2.F32 R71, -RZ, R119.reuse.H0_H0 ;  /* 0x20000077ff477230 */ /* 0x100fe40000004100 */
[----:B------:R-:W-:Y:S01]  /*2aaf0*/  FMUL.FTZ R76, R185, R76 ;  /* 0x0000004cb94c7220 */ /* 0x000fe20000410000 */
[----:B------:R-:W-:-:S02]  /*2ab00*/  HADD2.F32 R64, -RZ, R119.H1_H1 ;  /* 0x30000077ff407230 */ /* 0x000fc40000004100 */
[----:B------:R-:W-:Y:S01]  /*2ab10*/  FMUL.FTZ R79, R185, R79 ;  /* 0x0000004fb94f7220 */ /* 0x000fe20000410000 */
[----:B------:R-:W-:Y:S01]  /*2ab20*/  FFMA.FTZ R70, R78, R70, R195 ;  /* 0x000000464e467223 */ /* 0x000fe200000100c3 */
[----:B------:R-:W-:Y:S01]  /*2ab30*/  FFMA.FTZ R65, R76, R65, R194 ;  /* 0x000000414c417223 */ /* 0x000fe200000100c2 */
[----:B------:R-:W-:Y:S01]  /*2ab40*/  FFMA.FTZ R71, R77, R71, R192 ;  /* 0x000000474d477223 */ /* 0x000fe200000100c0 */
[----:B------:R-:W-:Y:S01]  /*2ab50*/  FFMA.FTZ R64, R79, R64, R190 ;  /* 0x000000404f407223 */ /* 0x000fe200000100be */
[----:B------:R-:W-:Y:S02]  /*2ab60*/  F2FP.F16.F32.PACK_AB R69, R69, R184 ;  /* 0x000000b84545723e */ /* 0x000fe400000000ff */
[----:B------:R-:W-:Y:S02]  /*2ab70*/  F2FP.F16.F32.PACK_AB R70, R65, R70 ;  /* 0x000000464146723e */ /* 0x000fe400000000ff */
[----:B------:R-:W-:Y:S01]  /*2ab80*/  F2FP.F16.F32.PACK_AB R71, R64, R71 ;  /* 0x000000474047723e */ /* 0x000fe200000000ff */
[----:B0-----:R-:W-:-:S05]  /*2ab90*/  IMAD.WIDE.U32 R64, R183, 0x10, R72 ;  /* 0x00000010b7407825 */ /* 0x001fca00078e0048 */
[----:B------:R0:W-:Y:S02]  /*2aba0*/  STG.E.128 desc[UR6][R64.64], R68 ;  /* 0x0000004440007986 */ /* 0x0001e4000c101d06 */
[--C-:B0-----:R-:W-:Y:S01]  /*2abb0*/  HADD2.F32 R65, -RZ, R143.reuse.H0_H0 ;  /* 0x2000008fff417230 */ /* 0x101fe20000004100 */
[----:B------:R-:W0:Y:S01]  /*2abc0*/  LDC.64 R68, c[0x0][0x2c0] ;  /* 0x0000b000ff447b82 */ /* 0x000e220000000a00 */
[----:B------:R-:W-:-:S03]  /*2abd0*/  HADD2.F32 R64, -RZ, R143.H1_H1 ;  /* 0x3000008fff407230 */ /* 0x000fc60000004100 */
[----:B------:R-:W-:Y:S01]  /*2abe0*/  FFMA.FTZ R77, R77, R65, R237 ;  /* 0x000000414d4d7223 */ /* 0x000fe200000100ed */
[--C-:B------:R-:W-:Y:S02]  /*2abf0*/  HADD2.F32 R65, -RZ, R142.reuse.H0_H0 ;  /* 0x2000008eff417230 */ /* 0x100fe40000004100 */
[----:B------:R-:W-:Y:S01]  /*2ac00*/  FFMA.FTZ R79, R79, R64, R236 ;  /* 0x000000404f4f7223 */ /* 0x000fe200000100ec */
[----:B------:R-:W-:Y:S02]  /*2ac10*/  HADD2.F32 R64, -RZ, R142.H1_H1 ;  /* 0x3000008eff407230 */ /* 0x000fe40000004100 */
[----:B------:R-:W-:Y:S01]  /*2ac20*/  FFMA.FTZ R78, R78, R65, R239 ;  /* 0x000000414e4e7223 */ /* 0x000fe200000100ef */
[--C-:B------:R-:W-:Y:S02]  /*2ac30*/  HADD2.F32 R65, -RZ, R141.reuse.H0_H0 ;  /* 0x2000008dff417230 */ /* 0x100fe40000004100 */
[----:B------:R-:W-:Y:S01]  /*2ac40*/  FFMA.FTZ R76, R76, R64, R238 ;  /* 0x000000404c4c7223 */ /* 0x000fe200000100ee */
[----:B------:R-:W-:-:S02]  /*2ac50*/  HADD2.F32 R64, -RZ, R141.H1_H1 ;  /* 0x3000008dff407230 */ /* 0x000fc40000004100 */
[----:B------:R-:W-:Y:S01]  /*2ac60*/  FFMA.FTZ R65, R67, R65, R241 ;  /* 0x0000004143417223 */ /* 0x000fe200000100f1 */
[--C-:B------:R-:W-:Y:S02]  /*2ac70*/  HADD2.F32 R67, -RZ, R140.reuse.H0_H0 ;  /* 0x2000008cff437230 */ /* 0x100fe40000004100 */
[----:B------:R-:W-:Y:S01]  /*2ac80*/  FFMA.FTZ R64, R66, R64, R240 ;  /* 0x0000004042407223 */ /* 0x000fe200000100f0 */
[----:B------:R-:W-:Y:S02]  /*2ac90*/  HADD2.F32 R66, -RZ, R140.H1_H1 ;  /* 0x3000008cff427230 */ /* 0x000fe40000004100 */
[----:B------:R-:W-:-:S03]  /*2aca0*/  FFMA.FTZ R74, R74, R67, R243 ;  /* 0x000000434a4a7223 */ /* 0x000fc600000100f3 */
[----:B------:R-:W-:Y:S01]  /*2acb0*/  FFMA.FTZ R75, R75, R66, R242 ;  /* 0x000000424b4b7223 */ /* 0x000fe200000100f2 */
[----:B------:R-:W-:Y:S01]  /*2acc0*/  F2FP.F16.F32.PACK_AB R65, R64, R65 ;  /* 0x000000414041723e */ /* 0x000fe200000000ff */
[----:B0-----:R-:W-:Y:S01]  /*2acd0*/  IMAD.WIDE.U32 R70, R183, 0x10, R68 ;  /* 0x00000010b7467825 */ /* 0x001fe200078e0044 */
[----:B------:R-:W-:Y:S02]  /*2ace0*/  F2FP.F16.F32.PACK_AB R67, R79, R77 ;  /* 0x0000004d4f43723e */ /* 0x000fe400000000ff */
[----:B------:R-:W-:Y:S02]  /*2acf0*/  F2FP.F16.F32.PACK_AB R66, R76, R78 ;  /* 0x0000004e4c42723e */ /* 0x000fe400000000ff */
[----:B------:R-:W-:-:S05]  /*2ad00*/  F2FP.F16.F32.PACK_AB R64, R75, R74 ;  /* 0x0000004a4b40723e */ /* 0x000fca00000000ff */
[----:B------:R0:W-:Y:S01]  /*2ad10*/  STG.E.128 desc[UR6][R70.64], R64 ;  /* 0x0000004046007986 */ /* 0x0001e2000c101d06 */
[C---:B------:R-:W-:Y:S01]  /*2ad20*/  FADD.FTZ R57, -R186.reuse, R57 ;  /* 0x00000039ba397221 */ /* 0x040fe20000010100 */
[C---:B------:R-:W-:Y:S01]  /*2ad30*/  FADD.FTZ R58, -R186.reuse, R58 ;  /* 0x0000003aba3a7221 */ /* 0x040fe20000010100 */
[----:B------:R-:W-:Y:S02]  /*2ad40*/  HADD2.F32 R74, -RZ, R113.H0_H0 ;  /* 0x20000071ff4a7230 */ /* 0x000fe40000004100 */
[C---:B0-----:R-:W-:Y:S01]  /*2ad50*/  FADD.FTZ R65, -R186.reuse, R60 ;  /* 0x0000003cba417221 */ /* 0x041fe20000010100 */
[C---:B------:R-:W-:Y:S01]  /*2ad60*/  FADD.FTZ R64, -R186.reuse, R61 ;  /* 0x0000003dba407221 */ /* 0x040fe20000010100 */
[--C-:B------:R-:W-:Y:S02]  /*2ad70*/  HADD2.F32 R60, -RZ, R112.reuse.H0_H0 ;  /* 0x20000070ff3c7230 */ /* 0x100fe40000004100 */
[----:B------:R-:W-:Y:S02]  /*2ad80*/  HADD2.F32 R61, -RZ, R112.H1_H1 ;  /* 0x30000070ff3d7230 */ /* 0x000fe40000004100 */
[C---:B------:R-:W-:Y:S01]  /*2ad90*/  FMUL.FTZ R65, R185.reuse, R65 ;  /* 0x00000041b9417220 */ /* 0x040fe20000410000 */
[----:B------:R-:W-:Y:S01]  /*2ada0*/  FMUL.FTZ R64, R185, R64 ;  /* 0x00000040b9407220 */ /* 0x000fe20000410000 */
[C---:B------:R-:W-:Y:S01]  /*2adb0*/  FADD.FTZ R70, -R186.reuse, R56 ;  /* 0x00000038ba467221 */ /* 0x040fe20000010100 */
[----:B------:R-:W-:-:S02]  /*2adc0*/  FADD.FTZ R66, -R186, R59 ;  /* 0x0000003bba427221 */ /* 0x000fc40000010100 */
[----:B------:R-:W-:Y:S01]  /*2add0*/  FFMA.FTZ R61, R64, R61, R188 ;  /* 0x0000003d403d7223 */ /* 0x000fe200000100bc */
[C---:B------:R-:W-:Y:S01]  /*2ade0*/  FADD.FTZ R67, -R186.reuse, R62 ;  /* 0x0000003eba437221 */ /* 0x040fe20000010100 */
[----:B------:R-:W-:Y:S01]  /*2adf0*/  FADD.FTZ R71, -R186, R63 ;  /* 0x0000003fba477221 */ /* 0x000fe20000010100 */
[C---:B------:R-:W-:Y:S01]  /*2ae00*/  FMUL.FTZ R59, R185.reuse, R57 ;  /* 0x00000039b93b7220 */ /* 0x040fe20000410000 */
[--C-:B------:R-:W-:Y:S02]  /*2ae10*/  HADD2.F32 R62, -RZ, R114.reuse.H0_H0 ;  /* 0x20000072ff3e7230 */ /* 0x100fe40000004100 */
[C---:B------:R-:W-:Y:S01]  /*2ae20*/  FMUL.FTZ R70, R185.reuse, R70 ;  /* 0x00000046b9467220 */ /* 0x040fe20000410000 */
[----:B------:R-:W-:Y:S02]  /*2ae30*/  HADD2.F32 R57, -RZ, R114.H1_H1 ;  /* 0x30000072ff397230 */ /* 0x000fe40000004100 */
[----:B------:R-:W-:Y:S01]  /*2ae40*/  FMUL.FTZ R58, R185, R58 ;  /* 0x0000003ab93a7220 */ /* 0x000fe20000410000 */
[----:B------:R-:W-:-:S02]  /*2ae50*/  HADD2.F32 R63, -RZ, R115.H0_H0 ;  /* 0x20000073ff3f7230 */ /* 0x000fc40000004100 */
        /* <DEDUP_REMOVED lines=8> */
[----:B--2---:R-:W-:Y:S02]  /*2aee0*/  FFMA.FTZ R74, R67, R74, R187 ;  /* 0x0000004a434a7223 */ /* 0x004fe400000100bb */
[----:B------:R-:W-:-:S02]  /*2aef0*/  F2FP.F16.F32.PACK_AB R62, R57, R62 ;  /* 0x0000003e393e723e */ /* 0x000fc400000000ff */
[----:B------:R-:W-:Y:S01]  /*2af00*/  F2FP.F16.F32.PACK_AB R63, R56, R63 ;  /* 0x0000003f383f723e */ /* 0x000fe200000000ff */
[----:B------:R-:W-:-:S04]  /*2af10*/  IMAD.WIDE.U32 R56, R182, 0x10, R72 ;  /* 0x00000010b6387825 */ /* 0x000fc800078e0048 */
        /* <DEDUP_REMOVED lines=12> */
[----:B------:R-:W-:-:S04]  /*2afe0*/  IMAD.WIDE.U32 R182, R182, 0x10, R68 ;  /* 0x00000010b6b67825 */ /* 0x000fc800078e0044 */
[C---:B------:R-:W-:Y:S01]  /*2aff0*/  FMUL.FTZ R49, R185.reuse, R49 ;  /* 0x00000031b9317220 */ /* 0x040fe20000410000 */
[C---:B------:R-:W-:Y:S01]  /*2b000*/  FMUL.FTZ R51, R185.reuse, R51 ;  /* 0x00000033b9337220 */ /* 0x040fe20000410000 */
[C---:B------:R-:W-:Y:S01]  /*2b010*/  FADD.FTZ R52, -R186.reuse, R52 ;  /* 0x00000034ba347221 */ /* 0x040fe20000010100 */
[C---:B------:R-:W-:Y:S01]  /*2b020*/  FADD.FTZ R53, -R186.reuse, R53 ;  /* 0x00000035ba357221 */ /* 0x040fe20000010100 */
[C---:B------:R-:W-:Y:S01]  /*2b030*/  FADD.FTZ R54, -R186.reuse, R54 ;  /* 0x00000036ba367221 */ /* 0x040fe20000010100 */
[C---:B------:R-:W-:Y:S01]  /*2b040*/  FADD.FTZ R55, -R186.reuse, R55 ;  /* 0x00000037ba377221 */ /* 0x040fe20000010100 */
[C---:B------:R-:W-:Y:S01]  /*2b050*/  FADD.FTZ R48, -R186.reuse, R48 ;  /* 0x00000030ba307221 */ /* 0x040fe20000010100 */
[C---:B------:R-:W-:Y:S01]  /*2b060*/  FMUL.FTZ R52, R185.reuse, R52 ;  /* 0x00000034b9347220 */ /* 0x040fe20000410000 */
[C---:B------:R-:W-:Y:S01]  /*2b070*/  FMUL.FTZ R53, R185.reuse, R53 ;  /* 0x00000035b9357220 */ /* 0x040fe20000410000 */
[C---:B------:R-:W-:Y:S01]  /*2b080*/  FMUL.FTZ R54, R185.reuse, R54 ;  /* 0x00000036b9367220 */ /* 0x040fe20000410000 */
[C---:B------:R-:W-:Y:S01]  /*2b090*/  FMUL.FTZ R55, R185.reuse, R55 ;  /* 0x00000037b9377220 */ /* 0x040fe20000410000 */
[----:B------:R-:W-:Y:S01]  /*2b0a0*/  FMUL.FTZ R48, R185, R48 ;  /* 0x00000030b9307220 */ /* 0x000fe20000410000 */
[C---:B------:R-:W-:Y:S01]  /*2b0b0*/  FADD.FTZ R44, -R186.reuse, R44 ;  /* 0x0000002cba2c7221 */ /* 0x040fe20000010100 */
[----:B------:R-:W-:-:S03]  /*2b0c0*/  FADD.FTZ R46, -R186, R46 ;  /* 0x0000002eba2e7221 */ /* 0x000fc60000010100 */
[C---:B------:R-:W-:Y:S01]  /*2b0d0*/  FMUL.FTZ R44, R185.reuse, R44 ;  /* 0x0000002cb92c7220 */ /* 0x040fe20000410000 */
[----:B------:R-:W-:Y:S02]  /*2b0e0*/  HADD2.F32 R77, -RZ, R132.H1_H1 ;  /* 0x30000084ff4d7230 */ /* 0x000fe40000004100 */
[----:B------:R-:W-:Y:S01]  /*2b0f0*/  FMUL.FTZ R46, R185, R46 ;  /* 0x0000002eb92e7220 */ /* 0x000fe20000410000 */
[C---:B------:R-:W-:Y:S01]  /*2b100*/  FADD.FTZ R45, -R186.reuse, R45 ;  /* 0x0000002dba2d7221 */ /* 0x040fe20000010100 */
[C---:B------:R-:W-:Y:S01]  /*2b110*/  FADD.FTZ R38, -R186.reuse, R38 ;  /* 0x00000026ba267221 */ /* 0x040fe20000010100 */
[C---:B------:R-:W-:Y:S01]  /*2b120*/  FADD.FTZ R40, -R186.reuse, R40 ;  /* 0x00000028ba287221 */ /* 0x040fe20000010100 */
[----:B------:R-:W-:Y:S01]  /*2b130*/  FFMA.FTZ R77, R53, R77, R221 ;  /* 0x0000004d354d7223 */ /* 0x000fe200000100dd */
[----:B------:R-:W-:Y:S02]  /*2b140*/  HADD2.F32 R75, -RZ, R101.H0_H0 ;  /* 0x20000065ff4b7230 */ /* 0x000fe40000004100 */
[C---:B------:R-:W-:Y:S01]  /*2b150*/  FMUL.FTZ R45, R185.reuse, R45 ;  /* 0x0000002db92d7220 */ /* 0x040fe20000410000 */
[C---:B------:R-:W-:Y:S01]  /*2b160*/  FMUL.FTZ R38, R185.reuse, R38 ;  /* 0x00000026b9267220 */ /* 0x040fe20000410000 */
[C---:B------:R-:W-:Y:S01]  /*2b170*/  FADD.FTZ R47, -R186.reuse, R47 ;  /* 0x0000002fba2f7221 */ /* 0x040fe20000010100 */
[----:B------:R-:W-:Y:S01]  /*2b180*/  FADD.FTZ R155, -R186, R155 ;  /* 0x0000009bba9b7221 */ /* 0x000fe20000010100 */
[----:B------:R-:W-:Y:S01]  /*2b190*/  FMUL.FTZ R40, R185, R40 ;  /* 0x00000028b9287220 */ /* 0x000fe20000410000 */
[----:B------:R-:W-:-:S02]  /*2b1a0*/  HADD2.F32 R79, -RZ, R105.H1_H1 ;  /* 0x30000069ff4f7230 */ /* 0x000fc40000004100 */
[----:B------:R-:W-:Y:S01]  /*2b1b0*/  FFMA.FTZ R75, R38, R75, R170 ;  /* 0x0000004b264b7223 */ /* 0x000fe200000100aa */
[C---:B------:R-:W-:Y:S01]  /*2b1c0*/  FMUL.FTZ R47, R185.reuse, R47 ;  /* 0x0000002fb92f7220 */ /* 0x040fe20000410000 */
[----:B------:R-:W-:Y:S01]  /*2b1d0*/  FMUL.FTZ R155, R185, R155 ;  /* 0x0000009bb99b7220 */ /* 0x000fe20000410000 */
[----:B------:R-:W-:Y:S02]  /*2b1e0*/  HADD2.F32 R78, -RZ, R100.H1_H1 ;  /* 0x30000064ff4e7230 */ /* 0x000fe40000004100 */
[C---:B------:R-:W-:Y:S01]  /*2b1f0*/  FADD.FTZ R152, -R186.reuse, R152 ;  /* 0x00000098ba987221 */ /* 0x040fe20000010100 */
[C---:B------:R-:W-:Y:S01]  /*2b200*/  FADD.FTZ R153, -R186.reuse, R153 ;  /* 0x00000099ba997221 */ /* 0x040fe20000010100 */
[----:B------:R-:W-:Y:S01]  /*2b210*/  FFMA.FTZ R79, R47, R79, R202 ;  /* 0x0000004f2f4f7223 */ /* 0x000fe200000100ca */
[----:B------:R-:W-:Y:S01]  /*2b220*/  FADD.FTZ R39, -R186, R39 ;  /* 0x00000027ba277221 */ /* 0x000fe20000010100 */
[C---:B------:R-:W-:Y:S01]  /*2b230*/  FMUL.FTZ R152, R185.reuse, R152 ;  /* 0x00000098b9987220 */ /* 0x040fe20000410000 */
[----:B------:R-:W-:Y:S01]  /*2b240*/  FMUL.FTZ R153, R185, R153 ;  /* 0x00000099b9997220 */ /* 0x000fe20000410000 */
[----:B------:R-:W-:-:S02]  /*2b250*/  HADD2.F32 R76, -RZ, R101.H1_H1 ;  /* 0x30000065ff4c7230 */ /* 0x000fc40000004100 */
[C---:B------:R-:W-:Y:S01]  /*2b260*/  FADD.FTZ R150, -R186.reuse, R150 ;  /* 0x00000096ba967221 */ /* 0x040fe20000010100 */
[C---:B------:R-:W-:Y:S01]  /*2b270*/  FMUL.FTZ R39, R185.reuse, R39 ;  /* 0x00000027b9277220 */ /* 0x040fe20000410000 */
[C---:B------:R-:W-:Y:S01]  /*2b280*/  FADD.FTZ R151, -R186.reuse, R151 ;  /* 0x00000097ba977221 */ /* 0x040fe20000010100 */
[C---:B------:R-:W-:Y:S01]  /*2b290*/  FADD.FTZ R154, -R186.reuse, R154 ;  /* 0x0000009aba9a7221 */ /* 0x040fe20000010100 */
[----:B------:R-:W-:Y:S01]  /*2b2a0*/  FMUL.FTZ R150, R185, R150 ;  /* 0x00000096b9967220 */ /* 0x000fe20000410000 */
[----:B------:R-:W-:Y:S01]  /*2b2b0*/  FFMA.FTZ R76, R39, R76, R13 ;  /* 0x0000004c274c7223 */ /* 0x000fe2000001000d */
[C---:B------:R-:W-:Y:S01]  /*2b2c0*/  FMUL.FTZ R151, R185.reuse, R151 ;  /* 0x00000097b9977220 */ /* 0x040fe20000410000 */
[----:B------:R-:W-:Y:S01]  /*2b2d0*/  FMUL.FTZ R154, R185, R154 ;  /* 0x0000009ab99a7220 */ /* 0x000fe20000410000 */
[C---:B------:R-:W-:Y:S01]  /*2b2e0*/  FADD.FTZ R148, -R186.reuse, R148 ;  /* 0x00000094ba947221 */ /* 0x040fe20000010100 */
[----:B------:R-:W-:-:S03]  /*2b2f0*/  FADD.FTZ R149, -R186, R149 ;  /* 0x00000095ba957221 */ /* 0x000fc60000010100 */
[C---:B------:R-:W-:Y:S01]  /*2b300*/  FMUL.FTZ R148, R185.reuse, R148 ;  /* 0x00000094b9947220 */ /* 0x040fe20000410000 */
[----:B------:R-:W-:Y:S01]  /*2b310*/  FMUL.FTZ R149, R185, R149 ;  /* 0x00000095b9957220 */ /* 0x000fe20000410000 */
[----:B---3--:R-:W-:-:S05]  /*2b320*/  FFMA.FTZ R60, R65, R60, R189 ;  /* 0x0000003c413c7223 */ /* 0x008fca00000100bd */
[----:B------:R-:W-:Y:S01]  /*2b330*/  F2FP.F16.F32.PACK_AB R60, R61, R60 ;  /* 0x0000003c3d3c723e */ /* 0x000fe200000000ff */
[----:B------:R-:W-:-:S05]  /*2b340*/  HADD2.F32 R61, -RZ, R113.H1_H1 ;  /* 0x30000071ff3d7230 */ /* 0x000fca0000004100 */
[----:B------:R-:W-:-:S05]  /*2b350*/  FFMA.FTZ R61, R71, R61, R252 ;  /* 0x0000003d473d7223 */ /* 0x000fca00000100fc */
[----:B------:R-:W-:-:S05]  /*2b360*/  F2FP.F16.F32.PACK_AB R61, R61, R74 ;  /* 0x0000004a3d3d723e */ /* 0x000fca00000000ff */
[----:B------:R0:W-:Y:S02]  /*2b370*/  STG.E.128 desc[UR6][R56.64], R60 ;  /* 0x0000003c38007986 */ /* 0x0001e4000c101d06 */
[C---:B0-----:R-:W-:Y:S01]  /*2b380*/  FMUL.FTZ R61, R185.reuse, R43 ;  /* 0x0000002bb93d7220 */ /* 0x041fe20000410000 */
[C---:B------:R-:W-:Y:S01]  /*2b390*/  FMUL.FTZ R43, R185.reuse, R32 ;  /* 0x00000020b92b7220 */ /* 0x040fe20000410000 */
[----:B------:R-:W-:Y:S02]  /*2b3a0*/  HADD2.F32 R32, -RZ, R138.H1_H1 ;  /* 0x3000008aff207230 */ /* 0x000fe40000004100 */
[C---:B------:R-:W-:Y:S01]  /*2b3b0*/  FMUL.FTZ R60, R185.reuse, R33 ;  /* 0x00000021b93c7220 */ /* 0x040fe20000410000 */
[C---:B------:R-:W-:Y:S01]  /*2b3c0*/  FMUL.FTZ R56, R185.reuse, R50 ;  /* 0x00000032b9387220 */ /* 0x040fe20000410000 */
[----:B------:R-:W-:Y:S02]  /*2b3d0*/  HADD2.F32 R33, -RZ, R139.H1_H1 ;  /* 0x3000008bff217230 */ /* 0x000fe40000004100 */
[C---:B------:R-:W-:Y:S01]  /*2b3e0*/  FMUL.FTZ R50, R185.reuse, R41 ;  /* 0x00000029b9327220 */ /* 0x040fe20000410000 */
[----:B------:R-:W-:Y:S01]  /*2b3f0*/  FMUL.FTZ R41, R185, R36 ;  /* 0x00000024b9297220 */ /* 0x000fe20000410000 */
[----:B------:R-:W-:Y:S01]  /*2b400*/  FFMA.FTZ R59, R59, R32, R229 ;  /* 0x000000203b3b7223 */ /* 0x000fe200000100e5 */
[----:B------:R-:W-:-:S02]  /*2b410*/  HADD2.F32 R36, -RZ, R136.H1_H1 ;  /* 0x30000088ff247230 */ /* 0x000fc40000004100 */
[C---:B------:R-:W-:Y:S01]  /*2b420*/  FMUL.FTZ R57, R185.reuse, R42 ;  /* 0x0000002ab9397220 */ /* 0x040fe20000410000 */
[----:B------:R-:W-:Y:S02]  /*2b430*/  HADD2.F32 R32, -RZ, R136.H0_H0 ;  /* 0x20000088ff207230 */ /* 0x000fe40000004100 */
[C---:B------:R-:W-:Y:S01]  /*2b440*/  FMUL.FTZ R42, R185.reuse, R37 ;  /* 0x00000025b92a7220 */ /* 0x040fe20000410000 */
[C---:B------:R-:W-:Y:S01]  /*2b450*/  FMUL.FTZ R62, R185.reuse, R34 ;  /* 0x00000022b93e7220 */ /* 0x040fe20000410000 */
[----:B------:R-:W-:Y:S01]  /*2b460*/  FMUL.FTZ R63, R185, R35 ;  /* 0x00000023b93f7220 */ /* 0x000fe20000410000 */
[----:B------:R-:W-:Y:S01]  /*2b470*/  FFMA.FTZ R66, R66, R33, R225 ;  /* 0x0000002142427223 */ /* 0x000fe200000100e1 */
[----:B------:R-:W-:Y:S02]  /*2b480*/  HADD2.F32 R35, -RZ, R139.H0_H0 ;  /* 0x2000008bff237230 */ /* 0x000fe40000004100 */
[----:B------:R-:W-:Y:S02]  /*2b490*/  HADD2.F32 R34, -RZ, R138.H0_H0 ;  /* 0x2000008aff227230 */ /* 0x000fe40000004100 */
[----:B------:R-:W-:-:S02]  /*2b4a0*/  HADD2.F32 R33, -RZ, R137.H0_H0 ;  /* 0x20000089ff217230 */ /* 0x000fc40000004100 */
[----:B------:R-:W-:Y:S02]  /*2b4b0*/  HADD2.F32 R37, -RZ, R137.H1_H1 ;  /* 0x30000089ff257230 */ /* 0x000fe40000004100 */
[----:B------:R-:W-:Y:S01]  /*2b4c0*/  FFMA.FTZ R64, R64, R36, R234 ;  /* 0x0000002440407223 */ /* 0x000fe200000100ea */
[----:B------:R-:W-:Y:S01]  /*2b4d0*/  FFMA.FTZ R32, R65, R32, R235 ;  /* 0x0000002041207223 */ /* 0x000fe200000100eb */
[----:B------:R-:W-:Y:S02]  /*2b4e0*/  HADD2.F32 R36, -RZ, R111.H0_H0 ;  /* 0x2000006fff247230 */ /* 0x000fe40000004100 */
[----:B------:R-:W-:Y:S01]  /*2b4f0*/  FFMA.FTZ R35, R58, R35, R227 ;  /* 0x000000233a237223 */ /* 0x000fe200000100e3 */
[----:B------:R-:W-:Y:S02]  /*2b500*/  HADD2.F32 R65, -RZ, R135.H0_H0 ;  /* 0x20000087ff417230 */ /* 0x000fe40000004100 */
[----:B------:R-:W-:Y:S01]  /*2b510*/  FFMA.FTZ R34, R70, R34, R231 ;  /* 0x0000002246227223 */ /* 0x000fe200000100e7 */
[----:B------:R-:W-:Y:S01]  /*2b520*/  FFMA.FTZ R33, R67, R33, R233 ;  /* 0x0000002143217223 */ /* 0x000fe200000100e9 */
[----:B------:R-:W-:Y:S01]  /*2b530*/  FFMA.FTZ R71, R71, R37, R232 ;  /* 0x0000002547477223 */ /* 0x000fe200000100e8 */
[C---:B------:R-:W-:Y:S01]  /*2b540*/  FFMA.FTZ R36, R56.reuse, R36, R212 ;  /* 0x0000002438247223 */ /* 0x040fe200000100d4 */
[----:B------:R-:W-:Y:S01]  /*2b550*/  FFMA.FTZ R56, R56, R65, R211 ;  /* 0x0000004138387223 */ /* 0x000fe200000100d3 */
[----:B------:R-:W-:Y:S01]  /*2b560*/  F2FP.F16.F32.PACK_AB R32, R64, R32 ;  /* 0x000000204020723e */ /* 0x000fe200000000ff */
[----:B------:R-:W-:Y:S01]  /*2b570*/  HADD2.F32 R65, -RZ, R110.H1_H1 ;  /* 0x3000006eff417230 */ /* 0x000fe20000004100 */
[----:B------:R-:W-:Y:S01]  /*2b580*/  F2FP.F16.F32.PACK_AB R35, R66, R35 ;  /* 0x000000234223723e */ /* 0x000fe200000000ff */
[----:B------:R-:W-:Y:S01]  /*2b590*/  HADD2.F32 R64, -RZ, R134.H1_H1 ;  /* 0x30000086ff407230 */ /* 0x000fe20000004100 */
[----:B------:R-:W-:Y:S01]  /*2b5a0*/  F2FP.F16.F32.PACK_AB R34, R59, R34 ;  /* 0x000000223b22723e */ /* 0x000fe200000000ff */
[----:B------:R-:W-:Y:S01]  /*2b5b0*/  HADD2.F32 R37, -RZ, R111.H1_H1 ;  /* 0x3000006fff257230 */ /* 0x000fe20000004100 */
[----:B------:R-:W-:Y:S01]  /*2b5c0*/  F2FP.F16.F32.PACK_AB R33, R71, R33 ;  /* 0x000000214721723e */ /* 0x000fe200000000ff */
[----:B------:R-:W-:-:S02]  /*2b5d0*/  HADD2.F32 R58, -RZ, R135.H1_H1 ;  /* 0x30000087ff3a7230 */ /* 0x000fc40000004100 */
[C---:B------:R-:W-:Y:S01]  /*2b5e0*/  FFMA.FTZ R65, R49.reuse, R65, R214 ;  /* 0x0000004131417223 */ /* 0x040fe200000100d6 */
[----:B------:R-:W-:Y:S01]  /*2b5f0*/  FFMA.FTZ R64, R49, R64, R213 ;  /* 0x0000004031407223 */ /* 0x000fe200000100d5 */
[C---:B------:R-:W-:Y:S01]  /*2b600*/  FFMA.FTZ R37, R51.reuse, R37, R210 ;  /* 0x0000002533257223 */ /* 0x040fe200000100d2 */
[----:B------:R0:W-:Y:S01]  /*2b610*/  STG.E.128 desc[UR6][R182.64], R32 ;  /* 0x00000020b6007986 */ /* 0x0001e2000c101d06 */
[----:B------:R-:W-:Y:S01]  /*2b620*/  FFMA.FTZ R58, R51, R58, R209 ;  /* 0x0000003a333a7223 */ /* 0x000fe200000100d1 */
[----:B------:R-:W-:Y:S02]  /*2b630*/  HADD2.F32 R49, -RZ, R108.H0_H0 ;  /* 0x2000006cff317230 */ /* 0x000fe40000004100 */
[----:B------:R-:W-:Y:S02]  /*2b640*/  HADD2.F32 R51, -RZ, R110.H0_H0 ;  /* 0x2000006eff337230 */ /* 0x000fe40000004100 */
[----:B------:R-:W-:Y:S02]  /*2b650*/  HADD2.F32 R59, -RZ, R134.H0_H0 ;  /* 0x20000086ff3b7230 */ /* 0x000fe40000004100 */
[----:B------:R-:W-:-:S02]  /*2b660*/  HADD2.F32 R67, -RZ, R109.H0_H0 ;  /* 0x2000006dff437230 */ /* 0x000fc40000004100 */
[----:B------:R-:W-:Y:S02]  /*2b670*/  HADD2.F32 R70, -RZ, R109.H1_H1 ;  /* 0x3000006dff467230 */ /* 0x000fe40000004100 */
[C---:B------:R-:W-:Y:S01]  /*2b680*/  FFMA.FTZ R51, R48.reuse, R51, R216 ;  /* 0x0000003330337223 */ /* 0x040fe200000100d8 */
[----:B------:R-:W-:Y:S01]  /*2b690*/  FFMA.FTZ R59, R48, R59, R215 ;  /* 0x0000003b303b7223 */ /* 0x000fe200000100d7 */
[----:B0-----:R-:W-:Y:S02]  /*2b6a0*/  HADD2.F32 R35, -RZ, R108.H1_H1 ;  /* 0x3000006cff237230 */ /* 0x001fe40000004100 */
[----:B------:R-:W-:Y:S01]  /*2b6b0*/  FFMA.FTZ R32, R52, R49, R224 ;  /* 0x0000003134207223 */ /* 0x000fe200000100e0 */
[----:B------:R-:W-:Y:S01]  /*2b6c0*/  FFMA.FTZ R33, R54, R67, R220 ;  /* 0x0000004336217223 */ /* 0x000fe200000100dc */
[----:B------:R-:W-:Y:S01]  /*2b6d0*/  FFMA.FTZ R34, R55, R70, R218 ;  /* 0x0000004637227223 */ /* 0x000fe200000100da */
[----:B------:R-:W-:Y:S01]  /*2b6e0*/  FFMA.FTZ R35, R53, R35, R222 ;  /* 0x0000002335237223 */ /* 0x000fe200000100de */
[----:B------:R-:W-:-:S02]  /*2b6f0*/  HADD2.F32 R48, -RZ, R133.H1_H1 ;  /* 0x30000085ff307230 */ /* 0x000fc40000004100 */
[----:B------:R-:W-:Y:S01]  /*2b700*/  HADD2.F32 R74, -RZ, R132.H0_H0 ;  /* 0x20000084ff4a7230 */ /* 0x000fe20000004100 */
[----:B------:R-:W-:Y:S02]  /*2b710*/  F2FP.F16.F32.PACK_AB R33, R34, R33 ;  /* 0x000000212221723e */ /* 0x000fe400000000ff */
[----:B------:R-:W-:Y:S01]  /*2b720*/  F2FP.F16.F32.PACK_AB R32, R35, R32 ;  /* 0x000000202320723e */ /* 0x000fe200000000ff */
[----:B------:R-:W-:Y:S01]  /*2b730*/  FFMA.FTZ R55, R55, R48, R217 ;  /* 0x0000003037377223 */ /* 0x000fe200000100d9 */
[----:B------:R-:W-:Y:S01]  /*2b740*/  F2FP.F16.F32.PACK_AB R35, R37, R36 ;  /* 0x000000242523723e */ /* 0x000fe200000000ff */
[----:B------:R-:W-:Y:S01]  /*2b750*/  FFMA.FTZ R74, R52, R74, R223 ;  /* 0x0000004a344a7223 */ /* 0x000fe200000100df */
[----:B------:R-:W-:Y:S01]  /*2b760*/  F2FP.F16.F32.PACK_AB R34, R65, R51 ;  /* 0x000000334122723e */ /* 0x000fe200000000ff */
[----:B------:R-:W-:-:S04]  /*2b770*/  IMAD.WIDE.U32 R36, R178, 0x10, R72 ;  /* 0x00000010b2247825 */ /* 0x000fc800078e0048 */
[----:B------:R-:W-:Y:S02]  /*2b780*/  HADD2.F32 R52, -RZ, R107.H0_H0 ;  /* 0x2000006bff347230 */ /* 0x000fe40000004100 */
[----:B------:R-:W-:Y:S02]  /*2b790*/  HADD2.F32 R48, -RZ, R131.H0_H0 ;  /* 0x20000083ff307230 */ /* 0x000fe40000004100 */
[----:B------:R-:W-:Y:S02]  /*2b7a0*/  HADD2.F32 R51, -RZ, R104.H0_H0 ;  /* 0x20000068ff337230 */ /* 0x000fe40000004100 */
[----:B------:R-:W-:Y:S01]  /*2b7b0*/  HADD2.F32 R66, -RZ, R133.H0_H0 ;  /* 0x20000085ff427230 */ /* 0x000fe20000004100 */
[----:B------:R0:W-:Y:S01]  /*2b7c0*/  STG.E.128 desc[UR6][R36.64], R32 ;  /* 0x0000002024007986 */ /* 0x0001e2000c101d06 */
[C---:B------:R-:W-:Y:S01]  /*2b7d0*/  FFMA.FTZ R52, R57.reuse, R52, R196 ;  /* 0x0000003439347223 */ /* 0x040fe200000100c4 */
[----:B------:R-:W-:Y:S01]  /*2b7e0*/  FFMA.FTZ R48, R57, R48, R193 ;  /* 0x0000003039307223 */ /* 0x000fe200000100c1 */
[----:B------:R-:W-:-:S02]  /*2b7f0*/  HADD2.F32 R57, -RZ, R105.H0_H0 ;  /* 0x20000069ff397230 */ /* 0x000fc40000004100 */
[----:B------:R-:W-:Y:S01]  /*2b800*/  FFMA.FTZ R71, R54, R66, R219 ;  /* 0x0000004236477223 */ /* 0x000fe200000100db */
[----:B------:R-:W-:Y:S02]  /*2b810*/  HADD2.F32 R54, -RZ, R107.H1_H1 ;  /* 0x3000006bff367230 */ /* 0x000fe40000004100 */
[----:B------:R-:W-:Y:S02]  /*2b820*/  HADD2.F32 R49, -RZ, R131.H1_H1 ;  /* 0x30000083ff317230 */ /* 0x000fe40000004100 */
[----:B------:R-:W-:Y:S02]  /*2b830*/  HADD2.F32 R182, -RZ, R104.H1_H1 ;  /* 0x30000068ffb67230 */ /* 0x000fe40000004100 */
[----:B------:R-:W-:Y:S01]  /*2b840*/  FFMA.FTZ R53, R61, R54, R176 ;  /* 0x000000363d357223 */ /* 0x000fe200000100b0 */
[----:B------:R-:W-:Y:S02]  /*2b850*/  HADD2.F32 R67, -RZ, R102.H1_H1 ;  /* 0x30000066ff437230 */ /* 0x000fe40000004100 */
[----:B0-----:R-:W-:Y:S01]  /*2b860*/  FFMA.FTZ R36, R44, R51, R208 ;  /* 0x000000332c247223 */ /* 0x001fe200000100d0 */
[----:B------:R-:W-:-:S02]  /*2b870*/  HADD2.F32 R51, -RZ, R103.H1_H1 ;  /* 0x30000067ff337230 */ /* 0x000fc40000004100 */
[----:B------:R-:W-:Y:S02]  /*2b880*/  HADD2.F32 R32, -RZ, R127.H1_H1 ;  /* 0x3000007fff207230 */ /* 0x000fe40000004100 */
[----:B------:R-:W-:Y:S01]  /*2b890*/  FFMA.FTZ R37, R46, R57, R204 ;  /* 0x000000392e257223 */ /* 0x000fe200000100cc */
[----:B------:R-:W-:Y:S01]  /*2b8a0*/  FFMA.FTZ R49, R61, R49, R175 ;  /* 0x000000313d317223 */ /* 0x000fe200000100af */
[C---:B------:R-:W-:Y:S01]  /*2b8b0*/  FFMA.FTZ R51, R63.reuse, R51, R9 ;  /* 0x000000333f337223 */ /* 0x040fe20000010009 */
[----:B------:R-:W-:Y:S02]  /*2b8c0*/  HADD2.F32 R57, -RZ, R125.H0_H0 ;  /* 0x2000007dff397230 */ /* 0x000fe40000004100 */
[----:B------:R-:W-:Y:S01]  /*2b8d0*/  FFMA.FTZ R63, R63, R32, R18 ;  /* 0x000000203f3f7223 */ /* 0x000fe20000010012 */
[--C-:B------:R-:W-:Y:S02]  /*2b8e0*/  HADD2.F32 R61, -RZ, R106.reuse.H0_H0 ;  /* 0x2000006aff3d7230 */ /* 0x100fe40000004100 */
[----:B------:R-:W-:-:S02]  /*2b8f0*/  HADD2.F32 R65, -RZ, R106.H1_H1 ;  /* 0x3000006aff417230 */ /* 0x000fc40000004100 */
[----:B------:R-:W-:Y:S02]  /*2b900*/  HADD2.F32 R34, -RZ, R128.H1_H1 ;  /* 0x30000080ff227230 */ /* 0x000fe40000004100 */
[----:B------:R-:W-:Y:S02]  /*2b910*/  HADD2.F32 R32, -RZ, R126.H1_H1 ;  /* 0x3000007eff207230 */ /* 0x000fe40000004100 */
[--C-:B------:R-:W-:Y:S02]  /*2b920*/  HADD2.F32 R66, -RZ, R130.reuse.H0_H0 ;  /* 0x20000082ff427230 */ /* 0x100fe40000004100 */
[----:B------:R-:W-:Y:S01]  /*2b930*/  HADD2.F32 R54, -RZ, R130.H1_H1 ;  /* 0x30000082ff367230 */ /* 0x000fe20000004100 */
[----:B------:R-:W-:Y:S01]  /*2b940*/  F2FP.F16.F32.PACK_AB R35, R58, R56 ;  /* 0x000000383a23723e */ /* 0x000fe200000000ff */
[----:B------:R-:W-:Y:S02]  /*2b950*/  HADD2.F32 R70, -RZ, R129.H1_H1 ;  /* 0x30000081ff467230 */ /* 0x000fe40000004100 */
[----:B------:R-:W-:Y:S01]  /*2b960*/  FFMA.FTZ R182, R45, R182, R206 ;  /* 0x000000b62db67223 */ /* 0x000fe200000100ce */
[----:B------:R-:W-:Y:S01]  /*2b970*/  FFMA.FTZ R67, R60, R67, R11 ;  /* 0x000000433c437223 */ /* 0x000fe2000001000b */
[----:B------:R-:W-:Y:S01]  /*2b980*/  FFMA.FTZ R57, R38, R57, R169 ;  /* 0x0000003926397223 */ /* 0x000fe200000100a9 */
[----:B------:R-:W-:-:S02]  /*2b990*/  HADD2.F32 R56, -RZ, R99.H1_H1 ;  /* 0x30000063ff387230 */ /* 0x000fc40000004100 */
[----:B------:R-:W-:Y:S01]  /*2b9a0*/  FFMA.FTZ R61, R40, R61, R200 ;  /* 0x0000003d283d7223 */ /* 0x000fe200000100c8 */
[----:B------:R-:W-:Y:S01]  /*2b9b0*/  FFMA.FTZ R65, R50, R65, R198 ;  /* 0x0000004132417223 */ /* 0x000fe200000100c6 */
[----:B------:R-:W-:Y:S01]  /*2b9c0*/  FFMA.FTZ R45, R45, R34, R205 ;  /* 0x000000222d2d7223 */ /* 0x000fe200000100cd */
[----:B------:R-:W-:Y:S01]  /*2b9d0*/  FFMA.FTZ R60, R60, R32, R16 ;  /* 0x000000203c3c7223 */ /* 0x000fe20000010010 */
[----:B------:R-:W-:Y:S02]  /*2b9e0*/  HADD2.F32 R38, -RZ, R123.H1_H1 ;  /* 0x3000007bff267230 */ /* 0x000fe40000004100 */
[----:B------:R-:W-:Y:S01]  /*2b9f0*/  FFMA.FTZ R40, R40, R66, R199 ;  /* 0x0000004228287223 */ /* 0x000fe200000100c7 */
[----:B------:R-:W-:Y:S01]  /*2ba00*/  FFMA.FTZ R50, R50, R54, R197 ;  /* 0x0000003632327223 */ /* 0x000fe200000100c5 */
[----:B------:R-:W-:Y:S01]  /*2ba10*/  F2FP.F16.F32.PACK_AB R34, R64, R59 ;  /* 0x0000003b4022723e */ /* 0x000fe200000000ff */
[----:B------:R-:W-:Y:S01]  /*2ba20*/  HADD2.F32 R66, -RZ, R129.H0_H0 ;  /* 0x20000081ff427230 */ /* 0x000fe20000004100 */
[----:B------:R-:W-:Y:S01]  /*2ba30*/  F2FP.F16.F32.PACK_AB R32, R77, R74 ;  /* 0x0000004a4d20723e */ /* 0x000fe200000000ff */
[----:B------:R-:W-:-:S02]  /*2ba40*/  HADD2.F32 R54, -RZ, R128.H0_H0 ;  /* 0x20000080ff367230 */ /* 0x000fc40000004100 */
[----:B------:R-:W-:Y:S02]  /*2ba50*/  HADD2.F32 R77, -RZ, R100.H0_H0 ;  /* 0x20000064ff4d7230 */ /* 0x000fe40000004100 */
[--C-:B------:R-:W-:Y:S02]  /*2ba60*/  HADD2.F32 R59, -RZ, R124.reuse.H0_H0 ;  /* 0x2000007cff3b7230 */ /* 0x100fe40000004100 */
[----:B------:R-:W-:Y:S02]  /*2ba70*/  HADD2.F32 R64, -RZ, R124.H1_H1 ;  /* 0x3000007cff407230 */ /* 0x000fe40000004100 */
[----:B------:R-:W-:Y:S01]  /*2ba80*/  FFMA.FTZ R70, R47, R70, R201 ;  /* 0x000000462f467223 */ /* 0x000fe200000100c9 */
[C---:B------:R-:W-:Y:S01]  /*2ba90*/  FFMA.FTZ R56, R155.reuse, R56, R0 ;  /* 0x000000389b387223 */ /* 0x040fe20000010000 */
[----:B------:R-:W-:Y:S02]  /*2baa0*/  HADD2.F32 R47, -RZ, R103.H0_H0 ;  /* 0x20000067ff2f7230 */ /* 0x000fe40000004100 */
[----:B------:R-:W-:Y:S01]  /*2bab0*/  FFMA.FTZ R155, R155, R38, R26 ;  /* 0x000000269b9b7223 */ /* 0x000fe2000001001a */
[----:B------:R-:W-:Y:S01]  /*2bac0*/  HADD2.F32 R33, -RZ, R127.H0_H0 ;  /* 0x2000007fff217230 */ /* 0x000fe20000004100 */
[----:B------:R-:W-:Y:S01]  /*2bad0*/  F2FP.F16.F32.PACK_AB R38, R65, R61 ;  /* 0x0000003d4126723e */ /* 0x000fe200000000ff */
[----:B------:R-:W-:Y:S01]  /*2bae0*/  FFMA.FTZ R66, R46, R66, R203 ;  /* 0x000000422e427223 */ /* 0x000fe200000100cb */
[----:B------:R-:W-:Y:S01]  /*2baf0*/  FFMA.FTZ R44, R44, R54, R207 ;  /* 0x000000362c2c7223 */ /* 0x000fe200000100cf */
[C---:B------:R-:W-:Y:S01]  /*2bb00*/  FFMA.FTZ R77, R41.reuse, R77, R174 ;  /* 0x0000004d294d7223 */ /* 0x040fe200000100ae */
[----:B------:R-:W-:Y:S01]  /*2bb10*/  FFMA.FTZ R59, R41, R59, R173 ;  /* 0x0000003b293b7223 */ /* 0x000fe200000100ad */
[C---:B------:R-:W-:Y:S01]  /*2bb20*/  FFMA.FTZ R78, R42.reuse, R78, R172 ;  /* 0x0000004e2a4e7223 */ /* 0x040fe200000100ac */
[----:B------:R-:W-:Y:S01]  /*2bb30*/  FFMA.FTZ R64, R42, R64, R171 ;  /* 0x000000402a407223 */ /* 0x000fe200000100ab */
[----:B------:R-:W-:-:S02]  /*2bb40*/  HADD2.F32 R61, -RZ, R98.H0_H0 ;  /* 0x20000062ff3d7230 */ /* 0x000fc40000004100 */
[----:B------:R-:W-:Y:S02]  /*2bb50*/  HADD2.F32 R65, -RZ, R98.H1_H1 ;  /* 0x30000062ff417230 */ /* 0x000fe40000004100 */
[----:B------:R-:W-:Y:S02]  /*2bb60*/  HADD2.F32 R46, -RZ, R102.H0_H0 ;  /* 0x20000066ff2e7230 */ /* 0x000fe40000004100 */
[----:B------:R-:W-:Y:S02]  /*2bb70*/  HADD2.F32 R54, -RZ, R126.H0_H0 ;  /* 0x2000007eff367230 */ /* 0x000fe40000004100 */
[--C-:B------:R-:W-:Y:S02]  /*2bb80*/  HADD2.F32 R42, -RZ, R122.reuse.H0_H0 ;  /* 0x2000007aff2a7230 */ /* 0x100fe40000004100 */
[----:B------:R-:W-:Y:S02]  /*2bb90*/  HADD2.F32 R41, -RZ, R122.H1_H1 ;  /* 0x3000007aff297230 */ /* 0x000fe40000004100 */
[----:B------:R-:W-:Y:S01]  /*2bba0*/  FFMA.FTZ R47, R62, R47, R10 ;  /* 0x0000002f3e2f7223 */ /* 0x000fe2000001000a */
[----:B------:R-:W-:-:S02]  /*2bbb0*/  HADD2.F32 R58, -RZ, R125.H1_H1 ;  /* 0x3000007dff3a7230 */ /* 0x000fc40000004100 */
[----:B------:R-:W-:Y:S01]  /*2bbc0*/  FFMA.FTZ R62, R62, R33, R17 ;  /* 0x000000213e3e7223 */ /* 0x000fe20000010011 */
[----:B------:R-:W-:Y:S01]  /*2bbd0*/  F2FP.F16.F32.PACK_AB R33, R55, R71 ;  /* 0x000000473721723e */ /* 0x000fe200000000ff */
[C---:B------:R-:W-:Y:S01]  /*2bbe0*/  FFMA.FTZ R61, R152.reuse, R61, R4 ;  /* 0x0000003d983d7223 */ /* 0x040fe20000010004 */
[----:B------:R-:W-:Y:S01]  /*2bbf0*/  FFMA.FTZ R65, R153, R65, R3 ;  /* 0x0000004199417223 */ /* 0x000fe20000010003 */
[C---:B------:R-:W-:Y:S01]  /*2bc00*/  FFMA.FTZ R46, R43.reuse, R46, R12 ;  /* 0x0000002e2b2e7223 */ /* 0x040fe2000001000c */
[----:B------:R-:W-:Y:S01]  /*2bc10*/  FFMA.FTZ R54, R43, R54, R15 ;  /* 0x000000362b367223 */ /* 0x000fe2000001000f */
[----:B------:R-:W-:Y:S01]  /*2bc20*/  FFMA.FTZ R152, R152, R42, R23 ;  /* 0x0000002a98987223 */ /* 0x000fe20000010017 */
[----:B------:R-:W-:Y:S01]  /*2bc30*/  FFMA.FTZ R153, R153, R41, R24 ;  /* 0x0000002999997223 */ /* 0x000fe20000010018 */
[----:B------:R-:W-:Y:S02]  /*2bc40*/  HADD2.F32 R71, -RZ, R97.H0_H0 ;  /* 0x20000061ff477230 */ /* 0x000fe40000004100 */
[----:B------:R-:W-:Y:S01]  /*2bc50*/  FFMA.FTZ R58, R39, R58, R14 ;  /* 0x0000003a273a7223 */ /* 0x000fe2000001000e */
[----:B------:R-:W-:Y:S01]  /*2bc60*/  HADD2.F32 R55, -RZ, R99.H0_H0 ;  /* 0x20000063ff377230 */ /* 0x000fe20000004100 */
[----:B------:R-:W-:Y:S01]  /*2bc70*/  F2FP.F16.F32.PACK_AB R43, R49, R48 ;  /* 0x00000030312b723e */ /* 0x000fe200000000ff */
[----:B------:R-:W-:Y:S01]  /*2bc80*/  HADD2.F32 R41, -RZ, R121.H0_H0 ;  /* 0x20000079ff297230 */ /* 0x000fe20000004100 */
[----:B------:R-:W-:Y:S01]  /*2bc90*/  F2FP.F16.F32.PACK_AB R42, R50, R40 ;  /* 0x00000028322a723e */ /* 0x000fe200000000ff */
[----:B------:R-:W-:-:S02]  /*2bca0*/  HADD2.F32 R74, -RZ, R97.H1_H1 ;  /* 0x30000061ff4a7230 */ /* 0x000fc40000004100 */
[----:B------:R-:W-:Y:S02]  /*2bcb0*/  HADD2.F32 R39, -RZ, R123.H0_H0 ;  /* 0x2000007bff277230 */ /* 0x000fe40000004100 */
[----:B------:R-:W-:Y:S02]  /*2bcc0*/  HADD2.F32 R40, -RZ, R121.H1_H1 ;  /* 0x30000079ff287230 */ /* 0x000fe40000004100 */
[----:B------:R-:W-:-:S04]  /*2bcd0*/  IMAD.WIDE.U32 R48, R178, 0x10, R68 ;  /* 0x00000010b2307825 */ /* 0x000fc800078e0044 */
[----:B------:R-:W-:Y:S01]  /*2bce0*/  FFMA.FTZ R71, R150, R71, R6 ;  /* 0x0000004796477223 */ /* 0x000fe20000010006 */
[----:B------:R-:W-:Y:S01]  /*2bcf0*/  FFMA.FTZ R55, R154, R55, R2 ;  /* 0x000000379a377223 */ /* 0x000fe20000010002 */
[----:B------:R-:W-:Y:S01]  /*2bd00*/  FFMA.FTZ R150, R150, R41, R21 ;  /* 0x0000002996967223 */ /* 0x000fe20000010015 */
[C---:B------:R-:W-:Y:S01]  /*2bd10*/  FFMA.FTZ R74, R151.reuse, R74, R5 ;  /* 0x0000004a974a7223 */ /* 0x040fe20000010005 */
[----:B------:R-:W-:Y:S01]  /*2bd20*/  FFMA.FTZ R154, R154, R39, R25 ;  /* 0x000000279a9a7223 */ /* 0x000fe20000010019 */
[----:B------:R-:W-:Y:S01]  /*2bd30*/  FFMA.FTZ R151, R151, R40, R22 ;  /* 0x0000002897977223 */ /* 0x000fe20000010016 */
[----:B------:R-:W-:Y:S01]  /*2bd40*/  F2FP.F16.F32.PACK_AB R41, R70, R66 ;  /* 0x000000424629723e */ /* 0x000fe200000000ff */
[----:B------:R0:W-:Y:S01]  /*2bd50*/  STG.E.128 desc[UR6][R48.64], R32 ;  /* 0x0000002030007986 */ /* 0x0001e2000c101d06 */
[----:B------:R-:W-:Y:S01]  /*2bd60*/  F2FP.F16.F32.PACK_AB R47, R51, R47 ;  /* 0x0000002f332f723e */ /* 0x000fe200000000ff */
[--C-:B------:R-:W-:Y:S01]  /*2bd70*/  HADD2.F32 R66, -RZ, R96.reuse.H0_H0 ;  /* 0x20000060ff427230 */ /* 0x100fe20000004100 */
[----:B------:R-:W-:Y:S01]  /*2bd80*/  F2FP.F16.F32.PACK_AB R36, R182, R36 ;  /* 0x00000024b624723e */ /* 0x000fe200000000ff */
[----:B------:R-:W-:Y:S01]  /*2bd90*/  HADD2.F32 R70, -RZ, R96.H1_H1 ;  /* 0x30000060ff467230 */ /* 0x000fe20000004100 */
[----:B------:R-:W-:Y:S01]  /*2bda0*/  F2FP.F16.F32.PACK_AB R37, R79, R37 ;  /* 0x000000254f25723e */ /* 0x000fe200000000ff */
[----:B------:R-:W-:Y:S01]  /*2bdb0*/  IMAD.WIDE.U32 R50, R179, 0x10, R72 ;  /* 0x00000010b3327825 */ /* 0x000fe200078e0048 */
[----:B------:R-:W-:-:S02]  /*2bdc0*/  F2FP.F16.F32.PACK_AB R39, R53, R52 ;  /* 0x000000343527723e */ /* 0x000fc400000000ff */
[----:B------:R-:W-:Y:S01]  /*2bdd0*/  F2FP.F16.F32.PACK_AB R40, R45, R44 ;  /* 0x0000002c2d28723e */ /* 0x000fe200000000ff */
[--C-:B------:R-:W-:Y:S02]  /*2bde0*/  HADD2.F32 R45, -RZ, R120.reuse.H0_H0 ;  /* 0x20000078ff2d7230 */ /* 0x100fe40000004100 */
[----:B------:R-:W-:Y:S02]  /*2bdf0*/  HADD2.F32 R44, -RZ, R120.H1_H1 ;  /* 0x30000078ff2c7230 */ /* 0x000fe40000004100 */
[----:B------:R-:W-:Y:S01]  /*2be00*/  FFMA.FTZ R66, R148, R66, R8 ;  /* 0x0000004294427223 */ /* 0x000fe20000010008 */
[----:B------:R-:W-:Y:S01]  /*2be10*/  IMAD.WIDE.U32 R52, R179, 0x10, R68 ;  /* 0x00000010b3347825 */ /* 0x000fe200078e0044 */
[----:B0-----:R-:W-:-:S03]  /*2be20*/  F2FP.F16.F32.PACK_AB R49, R58, R57 ;  /* 0x000000393a31723e */ /* 0x001fc600000000ff */
[----:B------:R-:W-:Y:S02]  /*2be30*/  IMAD.SHL.U32 R57, R180, 0x10, RZ ;  /* 0x00000010b4397824 */ /* 0x000fe400078e00ff */
[C---:B------:R-:W-:Y:S01]  /*2be40*/  FFMA.FTZ R70, R149.reuse, R70, R7 ;  /* 0x0000004695467223 */ /* 0x040fe20000010007 */
[----:B------:R0:W-:Y:S01]  /*2be50*/  STG.E.128 desc[UR6][R50.64], R36 ;  /* 0x0000002432007986 */ /* 0x0001e2000c101d06 */
[----:B------:R-:W-:Y:S01]  /*2be60*/  FFMA.FTZ R148, R148, R45, R19 ;  /* 0x0000002d94947223 */ /* 0x000fe20000010013 */
[----:B------:R-:W-:Y:S01]  /*2be70*/  FFMA.FTZ R149, R149, R44, R20 ;  /* 0x0000002c95957223 */ /* 0x000fe20000010014 */
[----:B------:R-:W-:Y:S01]  /*2be80*/  SHF.R.U32.HI R180, RZ, 0x1c, R180 ;  /* 0x0000001cffb47819 */ /* 0x000fe200000116b4 */
[C---:B------:R-:W-:Y:S01]  /*2be90*/  IMAD.WIDE.U32 R72, R181.reuse, 0x10, R72 ;  /* 0x00000010b5487825 */ /* 0x040fe200078e0048 */
[----:B------:R-:W-:Y:S01]  /*2bea0*/  F2FP.F16.F32.PACK_AB R44, R78, R77 ;  /* 0x0000004d4e2c723e */ /* 0x000fe200000000ff */
[----:B------:R1:W-:Y:S01]  /*2beb0*/  STG.E.128 desc[UR6][R52.64], R40 ;  /* 0x0000002834007986 */ /* 0x0003e2000c101d06 */
[----:B------:R-:W-:Y:S01]  /*2bec0*/  F2FP.F16.F32.PACK_AB R45, R76, R75 ;  /* 0x0000004b4c2d723e */ /* 0x000fe200000000ff */
[----:B------:R-:W-:Y:S01]  /*2bed0*/  IMAD.WIDE.U32 R68, R181, 0x10, R68 ;  /* 0x00000010b5447825 */ /* 0x000fe200078e0044 */
[----:B------:R-:W-:-:S02]  /*2bee0*/  F2FP.F16.F32.PACK_AB R46, R67, R46 ;  /* 0x0000002e432e723e */ /* 0x000fc400000000ff */
[----:B------:R-:W-:Y:S02]  /*2bef0*/  F2FP.F16.F32.PACK_AB R48, R64, R59 ;  /* 0x0000003b4030723e */ /* 0x000fe400000000ff */
[----:B------:R-:W-:Y:S02]  /*2bf00*/  F2FP.F16.F32.PACK_AB R55, R56, R55 ;  /* 0x000000373837723e */ /* 0x000fe400000000ff */
[C---:B0-----:R-:W-:Y:S02]  /*2bf10*/  IADD3 R36, P2, R57.reuse, UR18, RZ ;  /* 0x0000001239247c10 */ /* 0x041fe4000ff5e0ff */
[----:B------:R-:W-:Y:S02]  /*2bf20*/  IADD3 R38, P3, R57, UR20, RZ ;  /* 0x0000001439267c10 */ /* 0x000fe4000ff7e0ff */
[----:B------:R-:W-:Y:S02]  /*2bf30*/  F2FP.F16.F32.PACK_AB R51, R63, R62 ;  /* 0x0000003e3f33723e */ /* 0x000fe400000000ff */
[----:B------:R-:W-:-:S02]  /*2bf40*/  F2FP.F16.F32.PACK_AB R50, R60, R54 ;  /* 0x000000363c32723e */ /* 0x000fc400000000ff */
[----:B-1----:R-:W-:Y:S02]  /*2bf50*/  F2FP.F16.F32.PACK_AB R52, R70, R66 ;  /* 0x000000424634723e */ /* 0x002fe400000000ff */
[----:B------:R-:W-:Y:S02]  /*2bf60*/  F2FP.F16.F32.PACK_AB R53, R74, R71 ;  /* 0x000000474a35723e */ /* 0x000fe400000000ff */
[----:B------:R-:W-:Y:S02]  /*2bf70*/  F2FP.F16.F32.PACK_AB R54, R65, R61 ;  /* 0x0000003d4136723e */ /* 0x000fe400000000ff */
[----:B------:R-:W-:Y:S02]  /*2bf80*/  IADD3.X R37, R180, UR19, RZ, P2, !PT ;  /* 0x00000013b4257c10 */ /* 0x000fe400097fe4ff */
[----:B------:R-:W-:Y:S02]  /*2bf90*/  F2FP.F16.F32.PACK_AB R35, R155, R154 ;  /* 0x0000009a9b23723e */ /* 0x000fe400000000ff */
[----:B------:R-:W-:-:S02]  /*2bfa0*/  F2FP.F16.F32.PACK_AB R34, R153, R152 ;  /* 0x000000989922723e */ /* 0x000fc400000000ff */
[----:B------:R-:W-:Y:S02]  /*2bfb0*/  F2FP.F16.F32.PACK_AB R33, R151, R150 ;  /* 0x000000969721723e */ /* 0x000fe400000000ff */
[----:B------:R-:W-:Y:S02]  /*2bfc0*/  IADD3.X R39, R180, UR21, RZ, P3, !PT ;  /* 0x00000015b4277c10 */ /* 0x000fe40009ffe4ff */
[----:B------:R-:W-:Y:S01]  /*2bfd0*/  F2FP.F16.F32.PACK_AB R32, R149, R148 ;  /* 0x000000949520723e */ /* 0x000fe200000000ff */
        /* <DEDUP_REMOVED lines=9> */
.L_x_30269:
[----:B------:R-:W-:Y:S01]  /*2c070*/  IMAD.MOV.U32 R195, RZ, RZ, R186 ;  /* 0x000000ffffc37224 */ /* 0x000fe200078e00ba */
[----:B------:R-:W-:Y:S01]  /*2c080*/  MOV R187, 0x1 ;  /* 0x0000000100bb7802 */ /* 0x000fe20000000f00 */
[----:B------:R-:W-:Y:S01]  /*2c090*/  IMAD.MOV.U32 R190, RZ, RZ, 0x1f ;  /* 0x0000001fffbe7424 */ /* 0x000fe200078e00ff */
[----:B------:R-:W-:-:S07]  /*2c0a0*/  MOV R191, 0xffffffff ;  /* 0xffffffff00bf7802 */ /* 0x000fce0000000f00 */
[----:B------:R-:W-:Y:S05]  /*2c0b0*/  WARPSYNC.COLLECTIVE R191, `(.L_x_30271) ;  /* 0x00000000bf087348 */ /* 0x000fea0003c00000 */
[----:B------:R0:W1:Y:S02]  /*2c0c0*/  SHFL.BFLY P3, R194, R195, R187, R190 ;  /* 0x0c0000bbc3c27389 */ /* 0x00006400000600be */
[----:B01----:R-:W-:Y:S01]  /*2c0d0*/  ENDCOLLECTIVE ;  /* 0x000000000000791b */ /* 0x003fe20003800000 */
.L_x_30271:
[----:B------:R-:W-:Y:S01]  /*2c0e0*/  HFMA2.MMA R187, -RZ, RZ, 0, 1.1920928955078125e-07 ;  /* 0x00000002ffbb7435 */ /* 0x000fe200000001ff */
[----:B------:R-:W-:-:S04]  /*2c0f0*/  FADD.FTZ R186, R186, R194 ;  /* 0x000000c2baba7221 */ /* 0x000fc80000010000 */
[----:B------:R-:W-:-:S07]  /*2c100*/  IMAD.MOV.U32 R195, RZ, RZ, R186 ;  /* 0x000000ffffc37224 */ /* 0x000fce00078e00ba */
[----:B------:R-:W-:Y:S05]  /*2c110*/  WARPSYNC.COLLECTIVE R191, `(.L_x_30272) ;  /* 0x00000000bf087348 */ /* 0x000fea0003c00000 */
[----:B------:R0:W1:Y:S02]  /*2c120*/  SHFL.BFLY P3, R194, R195, R187, R190 ;  /* 0x0c0000bbc3c27389 */ /* 0x00006400000600be */
[----:B01----:R-:W-:Y:S01]  /*2c130*/  ENDCOLLECTIVE ;  /* 0x000000000000791b */ /* 0x003fe20003800000 */
.L_x_30272:
[----:B------:R-:W-:Y:S01]  /*2c140*/  MOV R187, 0x4 ;  /* 0x0000000400bb7802 */ /* 0x000fe20000000f00 */
[----:B------:R-:W-:-:S04]  /*2c150*/  FADD.FTZ R186, R186, R194 ;  /* 0x000000c2baba7221 */ /* 0x000fc80000010000 */
[----:B------:R-:W-:-:S07]  /*2c160*/  IMAD.MOV.U32 R195, RZ, RZ, R186 ;  /* 0x000000ffffc37224 */ /* 0x000fce00078e00ba */
[----:B------:R-:W-:Y:S05]  /*2c170*/  WARPSYNC.COLLECTIVE R191, `(.L_x_30273) ;  /* 0x00000000bf087348 */ /* 0x000fea0003c00000 */
[----:B------:R0:W1:Y:S02]  /*2c180*/  SHFL.BFLY P3, R194, R195, R187, R190 ;  /* 0x0c0000bbc3c27389 */ /* 0x00006400000600be */
[----:B01----:R-:W-:Y:S01]  /*2c190*/  ENDCOLLECTIVE ;  /* 0x000000000000791b */ /* 0x003fe20003800000 */
.L_x_30273:
[----:B------:R-:W-:Y:S01]  /*2c1a0*/  HFMA2.MMA R187, -RZ, RZ, 0, 4.76837158203125e-07 ;  /* 0x00000008ffbb7435 */ /* 0x000fe200000001ff */
[----:B------:R-:W-:-:S04]  /*2c1b0*/  FADD.FTZ R186, R186, R194 ;  /* 0x000000c2baba7221 */ /* 0x000fc80000010000 */
[----:B------:R-:W-:-:S07]  /*2c1c0*/  IMAD.MOV.U32 R195, RZ, RZ, R186 ;  /* 0x000000ffffc37224 */ /* 0x000fce00078e00ba */
[----:B------:R-:W-:Y:S05]  /*2c1d0*/  WARPSYNC.COLLECTIVE R191, `(.L_x_30274) ;  /* 0x00000000bf087348 */ /* 0x000fea0003c00000 */
[----:B------:R0:W1:Y:S02]  /*2c1e0*/  SHFL.BFLY P3, R194, R195, R187, R190 ;  /* 0x0c0000bbc3c27389 */ /* 0x00006400000600be */
[----:B01----:R-:W-:Y:S01]  /*2c1f0*/  ENDCOLLECTIVE ;  /* 0x000000000000791b */ /* 0x003fe20003800000 */
.L_x_30274:
[----:B------:R-:W-:Y:S01]  /*2c200*/  MOV R187, 0x10 ;  /* 0x0000001000bb7802 */ /* 0x000fe20000000f00 */
[----:B------:R-:W-:-:S04]  /*2c210*/  FADD.FTZ R186, R186, R194 ;  /* 0x000000c2baba7221 */ /* 0x000fc80000010000 */
[----:B------:R-:W-:-:S07]  /*2c220*/  IMAD.MOV.U32 R195, RZ, RZ, R186 ;  /* 0x000000ffffc37224 */ /* 0x000fce00078e00ba */
[----:B------:R-:W-:Y:S05]  /*2c230*/  WARPSYNC.COLLECTIVE R191, `(.L_x_30275) ;  /* 0x00000000bf087348 */ /* 0x000fea0003c00000 */
[----:B------:R0:W1:Y:S02]  /*2c240*/  SHFL.BFLY P3, R194, R195, R187, R190 ;  /* 0x0c0000bbc3c27389 */ /* 0x00006400000600be */
[----:B01----:R-:W-:Y:S01]  /*2c250*/  ENDCOLLECTIVE ;  /* 0x000000000000791b */ /* 0x003fe20003800000 */
.L_x_30275:
        /* <DEDUP_REMOVED lines=120> */
.L_x_30276:
[----:B------:R-:W-:Y:S02]  /*2c9e0*/  IMAD.MOV.U32 R187, RZ, RZ, 0x2 ;  /* 0x00000002ffbb7424 */ /* 0x000fe400078e00ff */
[----:B------:R-:W-:-:S05]  /*2c9f0*/  FADD.FTZ R192, R192, R194 ;  /* 0x000000c2c0c07221 */ /* 0x000fca0000010000 */
[----:B------:R-:W-:-:S07]  /*2ca00*/  MOV R195, R192 ;  /* 0x000000c000c37202 */ /* 0x000fce0000000f00 */
[----:B------:R-:W-:Y:S05]  /*2ca10*/  WARPSYNC.COLLECTIVE R191, `(.L_x_30277) ;  /* 0x00000000bf087348 */ /* 0x000fea0003c00000 */
[----:B------:R0:W1:Y:S02]  /*2ca20*/  SHFL.BFLY P3, R194, R195, R187, R190 ;  /* 0x0c0000bbc3c27389 */ /* 0x00006400000600be */
[----:B01----:R-:W-:Y:S01]  /*2ca30*/  ENDCOLLECTIVE ;  /* 0x000000000000791b */ /* 0x003fe20003800000 */
.L_x_30277:
[----:B------:R-:W-:Y:S02]  /*2ca40*/  IMAD.MOV.U32 R187, RZ, RZ, 0x4 ;  /* 0x00000004ffbb7424 */ /* 0x000fe400078e00ff */
[----:B------:R-:W-:-:S05]  /*2ca50*/  FADD.FTZ R192, R192, R194 ;  /* 0x000000c2c0c07221 */ /* 0x000fca0000010000 */
[----:B------:R-:W-:-:S07]  /*2ca60*/  MOV R195, R192 ;  /* 0x000000c000c37202 */ /* 0x000fce0000000f00 */
[----:B------:R-:W-:Y:S05]  /*2ca70*/  WARPSYNC.COLLECTIVE R191, `(.L_x_30278) ;  /* 0x00000000bf087348 */ /* 0x000fea0003c00000 */
[----:B------:R0:W1:Y:S02]  /*2ca80*/  SHFL.BFLY P3, R194, R195, R187, R190 ;  /* 0x0c0000bbc3c27389 */ /* 0x00006400000600be */
[----:B01----:R-:W-:Y:S01]  /*2ca90*/  ENDCOLLECTIVE ;  /* 0x000000000000791b */ /* 0x003fe20003800000 */
.L_x_30278:
[----:B------:R-:W-:Y:S02]  /*2caa0*/  IMAD.MOV.U32 R187, RZ, RZ, 0x8 ;  /* 0x00000008ffbb7424 */ /* 0x000fe400078e00ff */
[----:B------:R-:W-:-:S05]  /*2cab0*/  FADD.FTZ R192, R192, R194 ;  /* 0x000000c2c0c07221 */ /* 0x000fca0000010000 */
[----:B------:R-:W-:-:S07]  /*2cac0*/  MOV R195, R192 ;  /* 0x000000c000c37202 */ /* 0x000fce0000000f00 */
[----:B------:R-:W-:Y:S05]  /*2cad0*/  WARPSYNC.COLLECTIVE R191, `(.L_x_30279) ;  /* 0x00000000bf087348 */ /* 0x000fea0003c00000 */
[----:B------:R0:W1:Y:S02]  /*2cae0*/  SHFL.BFLY P3, R194, R195, R187, R190 ;  /* 0x0c0000bbc3c27389 */ /* 0x00006400000600be */
[----:B01----:R-:W-:Y:S01]  /*2caf0*/  ENDCOLLECTIVE ;  /* 0x000000000000791b */ /* 0x003fe20003800000 */
.L_x_30279:
[----:B------:R-:W-:Y:S02]  /*2cb00*/  IMAD.MOV.U32 R187, RZ, RZ, 0x10 ;  /* 0x00000010ffbb7424 */ /* 0x000fe400078e00ff */
[----:B------:R-:W-:-:S05]  /*2cb10*/  FADD.FTZ R192, R192, R194 ;  /* 0x000000c2c0c07221 */ /* 0x000fca0000010000 */
[----:B------:R-:W-:-:S07]  /*2cb20*/  MOV R195, R192 ;  /* 0x000000c000c37202 */ /* 0x000fce0000000f00 */
[----:B------:R-:W-:Y:S05]  /*2cb30*/  WARPSYNC.COLLECTIVE R191, `(.L_x_30280) ;  /* 0x00000000bf087348 */ /* 0x000fea0003c00000 */
[----:B------:R0:W1:Y:S02]  /*2cb40*/  SHFL.BFLY P3, R194, R195, R187, R190 ;  /* 0x0c0000bbc3c27389 */ /* 0x00006400000600be */
[----:B01----:R-:W-:Y:S01]  /*2cb50*/  ENDCOLLECTIVE ;  /* 0x000000000000791b */ /* 0x003fe20003800000 */
.L_x_30280:
[----:B------:R-:W-:Y:S01]  /*2cb60*/  MOV R187, R194 ;  /* 0x000000c200bb7202 */ /* 0x000fe20000000f00 */
[----:B------:R-:W-:Y:S06]  /*2cb70*/  BRA `(.L_x_30281) ;  /* 0xffffffd400047947 */ /* 0x000fec000383ffff */
.L_x_30282:
        /* <DEDUP_REMOVED lines=16> */
.L_x_41641:


//--------------------- .text._ZN10layer_norm31ln_parallel_residual_fwd_kernelINS_13Kernel_traitsI6__halfS2_fS2_fjLj7168ELj1ELj1ELj4ELj16ENS_18Kernel_traits_baseILj7168ES2_S2_fS2_fjLj128EEEEELb1ELb1ELb0EEEvNS_9FwdParamsE --------------------------
	.section	.text._ZN10layer_norm31ln_parallel_residual_fwd_kernelINS_13Kernel_traitsI6__halfS2_fS2_fjLj7168ELj1ELj1ELj4ELj16ENS_18Kernel_traits_baseILj7168ES2_S2_fS2_fjLj128EEEEELb1ELb1ELb0EEEvNS_9FwdParamsE,"ax",@progbits
	.align	128
        .global         _ZN10layer_norm31ln_parallel_residual_fwd_kernelINS_13Kernel_traitsI6__halfS2_fS2_fjLj7168ELj1ELj1ELj4ELj16ENS_18Kernel_traits_baseILj7168ES2_S2_fS2_fjLj128EEEEELb1ELb1ELb0EEEvNS_9FwdParamsE
        .type           _ZN10layer_norm31ln_parallel_residual_fwd_kernelINS_13Kernel_traitsI6__halfS2_fS2_fjLj7168ELj1ELj1ELj4ELj16ENS_18Kernel_traits_baseILj7168ES2_S2_fS2_fjLj128EEEEELb1ELb1ELb0EEEvNS_9FwdParamsE,@function
        .size           _ZN10layer_norm31ln_parallel_residual_fwd_kernelINS_13Kernel_traitsI6__halfS2_fS2_fjLj7168ELj1ELj1ELj4ELj16ENS_18Kernel_traits_baseILj7168ES2_S2_fS2_fjLj128EEEEELb1ELb1ELb0EEEvNS_9FwdParamsE,(.L_x_41642 - _ZN10layer_norm31ln_parallel_residual_fwd_kernelINS_13Kernel_traitsI6__halfS2_fS2_fjLj7168ELj1ELj1ELj4ELj16ENS_18Kernel_traits_baseILj7168ES2_S2_fS2_fjLj128EEEEELb1ELb1ELb0EEEvNS_9FwdParamsE)
        .other          _ZN10layer_norm31ln_parallel_residual_fwd_kernelINS_13Kernel_traitsI6__halfS2_fS2_fjLj7168ELj1ELj1ELj4ELj16ENS_18Kernel_traits_baseILj7168ES2_S2_fS2_fjLj128EEEEELb1ELb1ELb0EEEvNS_9FwdParamsE,@"STO_CUDA_ENTRY STV_DEFAULT"
_ZN10layer_norm31ln_parallel_residual_fwd_kernelINS_13Kernel_traitsI6__halfS2_fS2_fjLj7168ELj1ELj1ELj4ELj16ENS_18Kernel_traits_baseILj7168ES2_S2_fS2_fjLj128EEEEELb1ELb1ELb0EEEvNS_9FwdParamsE:
.text._ZN10layer_norm31ln_parallel_residual_fwd_kernelINS_13Kernel_traitsI6__halfS2_fS2_fjLj7168ELj1ELj1ELj4ELj16ENS_18Kernel_traits_baseILj7168ES2_S2_fS2_fjLj128EEEEELb1ELb1ELb0EEEvNS_9FwdParamsE:
        /* <DEDUP_REMOVED lines=18> */
[----:B------:R-:W-:Y:S01]  /*0120*/  LOP3.LUT R8, R8, 0xffffffdf, RZ, 0xc0, !PT ;  /* 0xffffffdf08087812 */ /* 0x000fe200078ec0ff */
[----:B------:R-:W-:Y:S01]  /*0130*/  BSSY B0, `(.L_x_30283) ;  /* 0x0000057000007945 */ /* 0x000fe20003800000 */
[----:B--2---:R-:W-:Y:S01]  /*0140*/  @P0 R2UR UR6, R2 ;  /* 0x00000000020602ca */ /* 0x004fe200000e0000 */
[----:B0-----:R-:W-:Y:S01]  /*0150*/  IMAD R2, R9, UR8, R0 ;  /* 0x0000000809027c24 */ /* 0x001fe2000f8e0200 */
[----:B------:R-:W-:-:S02]  /*0160*/  @P0 R2UR UR7, R3 ;  /* 0x00000000030702ca */ /* 0x000fc400000e0000 */
        /* <DEDUP_REMOVED lines=28> */
[----:B------:R-:W-:Y:S01]  /*0330*/  UIADD3 UR27, UR7, -0x126145ec, URZ ;  /* 0xed9eba14071b7890 */ /* 0x000fe2000fffe03f */
[----:B-1----:R-:W-:Y:S02]  /*0340*/  SHF.R.S32.HI R9, RZ, 0x1f, R88 ;  /* 0x0000001fff097819 */ /* 0x002fe40000011458 */
[----:B------:R-:W-:Y:S01]  /*0350*/  IMAD.WIDE.U32 R6, R6, -0x2daee0ad, RZ ;  /* 0xd2511f5306067825 */ /* 0x000fe200078e00ff */
[----:B------:R-:W-:Y:S02]  /*0360*/  LOP3.LUT R5, R0, 0x7f, RZ, 0xc0, !PT ;  /* 0x0000007f00057812 */ /* 0x000fe400078ec0ff */
[----:B------:R-:W-:Y:S02]  /*0370*/  LOP3.LUT R13, R11, UR26, R14, 0x96, !PT ;  /* 0x0000001a0b0d7c12 */ /* 0x000fe4000f8e960e */
[----:B------:R-:W-:Y:S01]  /*0380*/  LEA.HI R88, R9, R88, RZ, 0x3 ;  /* 0x0000005809587211 */ /* 0x000fe200078f18ff */
[----:B------:R-:W-:Y:S01]  /*0390*/  UIADD3 UR29, UR7, -0x56f99767, URZ ;  /* 0xa9066899071d7890 */ /* 0x000fe2000fffe03f */
[----:B------:R-:W-:-:S02]  /*03a0*/  MOV R9, R5 ;  /* 0x0000000500097202 */ /* 0x000fc40000000f00 */
[----:B------:R-:W-:Y:S01]  /*03b0*/  LOP3.LUT R14, R7, UR27, R12, 0x96, !PT ;  /* 0x0000001b070e7c12 */ /* 0x000fe2000f8e960c */
[----:B------:R-:W-:Y:S01]  /*03c0*/  IMAD.WIDE.U32 R12, R13, -0x2daee0ad, RZ ;  /* 0xd2511f530d0c7825 */ /* 0x000fe200078e00ff */
[----:B------:R-:W-:-:S04]  /*03d0*/  LOP3.LUT R7, R9, 0x7f, RZ, 0x3c, !PT ;  /* 0x0000007f09077812 */ /* 0x000fc800078e3cff */
[----:B------:R-:W-:Y:S02]  /*03e0*/  LOP3.LUT R18, R13, UR29, R6, 0x96, !PT ;  /* 0x0000001d0d127c12 */ /* 0x000fe4000f8e9606 */
        /* <DEDUP_REMOVED lines=10> */
[----:B------:R-:W-:Y:S02]  /*0490*/  IMAD.WIDE.U32 R14, R14, -0x326172a9, RZ ;  /* 0xcd9e8d570e0e7825 */ /* 0x000fe400078e00ff */
[----:B------:R-:W-:Y:S02]  /*04a0*/  @P4 LOP3.LUT R8, R8, 0x400, RZ, 0xfc, !PT ;  /* 0x0000040008084812 */ /* 0x000fe400078efcff */
[----:B------:R-:W-:-:S02]  /*04b0*/  ISETP.GE.U32.AND P2, PT, R6, 0x280, PT ;  /* 0x000002800600780c */ /* 0x000fc40003f46070 */
[----:B------:R-:W-:Y:S02]  /*04c0*/  LOP3.LUT R8, R8, 0xfffffdff, RZ, 0xc0, !PT ;  /* 0xfffffdff08087812 */ /* 0x000fe400078ec0ff */
[----:B------:R-:W-:Y:S02]  /*04d0*/  LOP3.LUT R16, R15, UR28, R10, 0x96, !PT ;  /* 0x0000001c0f107c12 */ /* 0x000fe4000f8e960a */
[----:B------:R-:W-:Y:S01]  /*04e0*/  @P3 LOP3.LUT R8, R8, 0x200, RZ, 0xfc, !PT ;  /* 0x0000020008083812 */ /* 0x000fe200078efcff */
[----:B------:R-:W-:Y:S01]  /*04f0*/  UIADD3 UR30, UR6, -0x4ab325aa, URZ ;  /* 0xb54cda56061e7890 */ /* 0x000fe2000fffe03f */
[----:B------:R-:W-:Y:S01]  /*0500*/  IMAD.WIDE.U32 R18, R18, -0x326172a9, RZ ;  /* 0xcd9e8d5712127825 */ /* 0x000fe200078e00ff */
[----:B------:R-:W-:Y:S01]  /*0510*/  UIADD3 UR31, UR7, 0x646e171e, URZ ;  /* 0x646e171e071f7890 */ /* 0x000fe2000fffe03f */
[----:B------:R-:W-:Y:S02]  /*0520*/  LOP3.LUT R8, R8, 0xfffffeff, RZ, 0xc0, !PT ;  /* 0xfffffeff08087812 */ /* 0x000fe400078ec0ff */
[----:B------:R-:W-:Y:S01]  /*0530*/  IMAD.WIDE.U32 R16, R16, -0x2daee0ad, RZ ;  /* 0xd2511f5310107825 */ /* 0x000fe200078e00ff */
[----:B------:R-:W-:Y:S01]  /*0540*/  UIADD3 UR32, UR6, 0x5384540f, URZ ;  /* 0x5384540f06207890 */ /* 0x000fe2000fffe03f */
[----:B------:R-:W-:Y:S01]  /*0550*/  LEA.HI R7, R0, UR8, RZ, 0x19 ;  /* 0x0000000800077c11 */ /* 0x000fe2000f8fc8ff */
[----:B------:R-:W-:-:S02]  /*0560*/  UIADD3 UR33, UR7, 0x1fd5c5a3, URZ ;  /* 0x1fd5c5a307217890 */ /* 0x000fc4000fffe03f */
[----:B------:R-:W-:Y:S02]  /*0570*/  UIADD3 UR34, UR6, -0xe443238, URZ ;  /* 0xf1bbcdc806227890 */ /* 0x000fe4000fffe03f */
[----:B------:R-:W-:Y:S02]  /*0580*/  UIADD3 UR35, UR7, -0x24c28bd8, URZ ;  /* 0xdb3d742807237890 */ /* 0x000fe4000fffe03f */
[----:B------:R-:W-:Y:S01]  /*0590*/  UIADD3 UR36, UR6, -0x700cb87f, URZ ;  /* 0x8ff3478106247890 */ /* 0x000fe2000fffe03f */
[----:B------:R-:W-:Y:S02]  /*05a0*/  LOP3.LUT R14, R19, UR30, R14, 0x96, !PT ;  /* 0x0000001e130e7c12 */ /* 0x000fe4000f8e960e */
        /* <DEDUP_REMOVED lines=15> */
.L_x_30284:
[----:B------:R-:W-:Y:S05]  /*06a0*/  BSYNC B0 ;  /* 0x0000000000007941 */ /* 0x000fea0003800000 */
.L_x_30283:
        /* <DEDUP_REMOVED lines=14> */
.L_x_30286:
[----:B------:R-:W-:Y:S05]  /*0790*/  BSYNC B0 ;  /* 0x0000000000007941 */ /* 0x000fea0003800000 */
.L_x_30285:
        /* <DEDUP_REMOVED lines=14> */
.L_x_30288:
[----:B------:R-:W-:Y:S05]  /*0880*/  BSYNC B0 ;  /* 0x0000000000007941 */ /* 0x000fea0003800000 */
.L_x_30287:
        /* <DEDUP_REMOVED lines=14> */
.L_x_30290:
[----:B------:R-:W-:Y:S05]  /*0970*/  BSYNC B0 ;  /* 0x0000000000007941 */ /* 0x000fea0003800000 */
.L_x_30289:
        /* <DEDUP_REMOVED lines=14> */
.L_x_30292:
[----:B------:R-:W-:Y:S05]  /*0a60*/  BSYNC B0 ;  /* 0x0000000000007941 */ /* 0x000fea0003800000 */
.L_x_30291:
        /* <DEDUP_REMOVED lines=21> */
.L_x_30294:
[----:B------:R-:W-:Y:S05]  /*0bc0*/  BSYNC B0 ;  /* 0x0000000000007941 */ /* 0x000fea0003800000 */
.L_x_30293:
        /* <DEDUP_REMOVED lines=20> */
.L_x_30296:
[----:B------:R-:W-:Y:S05]  /*0d10*/  BSYNC B0 ;  /* 0x0000000000007941 */ /* 0x000fea0003800000 */
.L_x_30295:
[----:B------:R-:W-:Y:S01]  /*0d20*/  ULDC UR8, c[0x0][0x214] ;  /* 0x0000850000087ab9 */ /* 0x000fe20000000800 */
[----:B------:R-:W-:Y:S02]  /*0d30*/  LOP3.LUT R208, R15, UR35, R10, 0x96, !PT ;  /* 0x000000230fd07c12 */ /* 0x000fe4000f8e960a */
[----:B------:R-:W-:-:S13]  /*0d40*/  ISETP.GE.AND P0, PT, R7, UR8, PT ;  /* 0x0000000807007c0c */ /* 0x000fda000bf06270 */
[----:B------:R-:W-:Y:S05]  /*0d50*/  @P0 EXIT ;  /* 0x000000000000094d */ /* 0x000fea0003800000 */
[----:B------:R-:W-:Y:S01]  /*0d60*/  SHF.R.S32.HI R88, RZ, 0x3, R88 ;  /* 0x00000003ff587819 */ /* 0x000fe20000011458 */
[--C-:B-----5:R-:W-:Y:S01]  /*0d70*/  HADD2.F32 R122, -RZ, R48.reuse.H0_H0 ;  /* 0x20000030ff7a7230 */ /* 0x120fe20000004100 */
[----:B------:R-:W-:Y:S01]  /*0d80*/  LOP3.LUT R204, R204, 0x3, RZ, 0xc0, !PT ;  /* 0x00000003cccc7812 */ /* 0x000fe200078ec0ff */
        /* <DEDUP_REMOVED lines=17> */
[----:B------:R-:W-:Y:S01]  /*0ea0*/  ULDC.U8 UR10, c[0x0][0x2a0] ;  /* 0x0000a800000a7ab9 */ /* 0x000fe20000000000 */
[----:B------:R-:W-:Y:S01]  /*0eb0*/  IMAD.IADD R49, R49, 0x1, R88 ;  /* 0x0000000131317824 */ /* 0x000fe200078e0258 */
[----:B------:R-:W-:Y:S01]  /*0ec0*/  VIADDMNMX R51, R48, -R51, RZ, !PT ;  /* 0x8000003330337246 */ /* 0x000fe200078001ff */
[--C-:B------:R-:W-:Y:S01]  /*0ed0*/  HADD2.F32 R9, -RZ, R20.reuse.H0_H0 ;  /* 0x20000014ff097230 */ /* 0x100fe20000004100 */
[----:B------:R-:W-:Y:S01]  /*0ee0*/  ULDC UR38, c[0x0][0x218] ;  /* 0x0000860000267ab9 */ /* 0x000fe20000000800 */
[----:B------:R-:W-:Y:S01]  /*0ef0*/  IMAD.SHL.U32 R49, R49, 0x8, RZ ;  /* 0x0000000831317824 */ /* 0x000fe200078e00ff */
[----:B------:R-:W-:Y:S01]  /*0f00*/  VIMNMX R51, R51, 0x20, PT ;  /* 0x0000002033337848 */ /* 0x000fe20003fe0100 */
[----:B------:R-:W-:Y:S01]  /*0f10*/  HADD2.F32 R10, -RZ, R20.H1_H1 ;  /* 0x30000014ff0a7230 */ /* 0x000fe20000004100 */
[----:B------:R-:W-:Y:S01]  /*0f20*/  ULDC UR11, c[0x0][0x290] ;  /* 0x0000a400000b7ab9 */ /* 0x000fe20000000800 */
[--C-:B------:R-:W-:Y:S01]  /*0f30*/  HADD2.F32 R11, -RZ, R21.reuse.H0_H0 ;  /* 0x20000015ff0b7230 */ /* 0x100fe20000004100 */
[----:B------:R-:W-:Y:S01]  /*0f40*/  I2FP.F32.U32 R49, R49 ;  /* 0x0000003100317245 */ /* 0x000fe20000201000 */
[----:B------:R-:W-:Y:S01]  /*0f50*/  HADD2.F32 R12, -RZ, R21.H1_H1 ;  /* 0x30000015ff0c7230 */ /* 0x000fe20000004100 */
[----:B------:R-:W-:Y:S01]  /*0f60*/  IADD3 R51, R88, R51, RZ ;  /* 0x0000003358337210 */ /* 0x000fe20007ffe0ff */
[--C-:B------:R-:W-:Y:S01]  /*0f70*/  HADD2.F32 R13, -RZ, R22.reuse.H0_H0 ;  /* 0x20000016ff0d7230 */ /* 0x100fe20000004100 */
[----:B------:R0:W1:Y:S01]  /*0f80*/  MUFU.RCP R207, R49 ;  /* 0x0000003100cf7308 */ /* 0x0000620000001000 */
[----:B------:R-:W-:Y:S01]  /*0f90*/  HADD2.F32 R14, -RZ, R22.H1_H1 ;  /* 0x30000016ff0e7230 */ /* 0x000fe20000004100 */
[----:B------:R-:W-:Y:S01]  /*0fa0*/  SHF.L.U32 R205, R51, 0x3, RZ ;  /* 0x0000000333cd7819 */ /* 0x000fe200000006ff */
        /* <DEDUP_REMOVED lines=8> */
[----:B------:R-:W-:Y:S01]  /*1030*/  IMAD R53, R89, -0x2daee0ad, RZ ;  /* 0xd2511f5359357824 */ /* 0x000fe200078e02ff */
[----:B------:R-:W-:Y:S01]  /*1040*/  ULDC.64 UR16, c[0x0][0x248] ;  /* 0x0000920000107ab9 */ /* 0x000fe20000000a00 */
[----:B------:R-:W-:Y:S01]  /*1050*/  IMAD R48, R90, -0x326172a9, RZ ;  /* 0xcd9e8d575a307824 */ /* 0x000fe200078e02ff */
[----:B------:R-:W-:Y:S01]  /*1060*/  ULDC.64 UR18, c[0x0][0x210] ;  /* 0x0000840000127ab9 */ /* 0x000fe20000000a00 */
        /* <DEDUP_REMOVED lines=100> */
.L_x_31228:
        /* <DEDUP_REMOVED lines=35> */
.L_x_30300:
[----:B------:R-:W-:-:S07]  /*18e0*/  MOV R214, R208 ;  /* 0x000000d000d67202 */ /* 0x000fce0000000f00 */
.L_x_30301:
[----:B------:R-:W-:Y:S05]  /*18f0*/  BSYNC B1 ;  /* 0x0000000000017941 */ /* 0x000fea0003800000 */
.L_x_30299:
        /* <DEDUP_REMOVED lines=16> */
.L_x_30305:
[----:B------:R-:W-:Y:S05]  /*1a00*/  BSYNC B2 ;  /* 0x0000000000027941 */ /* 0x000fea0003800000 */
.L_x_30304:
        /* <DEDUP_REMOVED lines=44> */
.L_x_30303:
[----:B------:R-:W-:Y:S05]  /*1cd0*/  BSYNC B1 ;  /* 0x0000000000017941 */ /* 0x000fea0003800000 */
.L_x_30302:
        /* <DEDUP_REMOVED lines=19> */
.L_x_30306:
        /* <DEDUP_REMOVED lines=12> */
.L_x_30309:
[----:B------:R-:W-:-:S07]  /*1ed0*/  MOV R61, R208 ;  /* 0x000000d0003d7202 */ /* 0x000fce0000000f00 */
.L_x_30310:
[----:B------:R-:W-:Y:S05]  /*1ee0*/  BSYNC B1 ;  /* 0x0000000000017941 */ /* 0x000fea0003800000 */
.L_x_30308:
        /* <DEDUP_REMOVED lines=16> */
.L_x_30314:
[----:B------:R-:W-:Y:S05]  /*1ff0*/  BSYNC B2 ;  /* 0x0000000000027941 */ /* 0x000fea0003800000 */
.L_x_30313:
        /* <DEDUP_REMOVED lines=44> */
.L_x_30312:
[----:B------:R-:W-:Y:S05]  /*22c0*/  BSYNC B1 ;  /* 0x0000000000017941 */ /* 0x000fea0003800000 */
.L_x_30311:
        /* <DEDUP_REMOVED lines=9> */
.L_x_30307:
        /* <DEDUP_REMOVED lines=12> */
.L_x_30316:
[----:B------:R-:W-:-:S07]  /*2420*/  MOV R61, R208 ;  /* 0x000000d0003d7202 */ /* 0x000fce0000000f00 */
.L_x_30317:
[----:B------:R-:W-:Y:S05]  /*2430*/  BSYNC B1 ;  /* 0x0000000000017941 */ /* 0x000fea0003800000 */
.L_x_30315:
        /* <DEDUP_REMOVED lines=16> */
.L_x_30321:
[----:B------:R-:W-:Y:S05]  /*2540*/  BSYNC B2 ;  /* 0x0000000000027941 */ /* 0x000fea0003800000 */
.L_x_30320:
        /* <DEDUP_REMOVED lines=44> */
.L_x_30319:
[----:B------:R-:W-:Y:S05]  /*2810*/  BSYNC B1 ;  /* 0x0000000000017941 */ /* 0x000fea0003800000 */
.L_x_30318:
        /* <DEDUP_REMOVED lines=14> */
.L_x_30322:
        /* <DEDUP_REMOVED lines=12> */
.L_x_30325:
[----:B------:R-:W-:-:S07]  /*29c0*/  IMAD.MOV.U32 R64, RZ, RZ, R208 ;  /* 0x000000ffff407224 */ /* 0x000fce00078e00d0 */
.L_x_30326:
[----:B------:R-:W-:Y:S05]  /*29d0*/  BSYNC B1 ;  /* 0x0000000000017941 */ /* 0x000fea0003800000 */
.L_x_30324:
        /* <DEDUP_REMOVED lines=16> */
.L_x_30330:
[----:B------:R-:W-:Y:S05]  /*2ae0*/  BSYNC B2 ;  /* 0x0000000000027941 */ /* 0x000fea0003800000 */
.L_x_30329:
        /* <DEDUP_REMOVED lines=44> */
.L_x_30328:
[----:B------:R-:W-:Y:S05]  /*2db0*/  BSYNC B1 ;  /* 0x0000000000017941 */ /* 0x000fea0003800000 */
.L_x_30327:
        /* <DEDUP_REMOVED lines=9> */
.L_x_30323:
        /* <DEDUP_REMOVED lines=12> */
.L_x_30332:
[----:B------:R-:W-:-:S07]  /*2f10*/  IMAD.MOV.U32 R64, RZ, RZ, R208 ;  /* 0x000000ffff407224 */ /* 0x000fce00078e00d0 */
.L_x_30333:
[----:B------:R-:W-:Y:S05]  /*2f20*/  BSYNC B1 ;  /* 0x0000000000017941 */ /* 0x000fea0003800000 */
.L_x_30331:
        /* <DEDUP_REMOVED lines=16> */
.L_x_30337:
[----:B------:R-:W-:Y:S05]  /*3030*/  BSYNC B2 ;  /* 0x0000000000027941 */ /* 0x000fea0003800000 */
.L_x_30336:
        /* <DEDUP_REMOVED lines=44> */
.L_x_30335:
[----:B------:R-:W-:Y:S05]  /*3300*/  BSYNC B1 ;  /* 0x0000000000017941 */ /* 0x000fea0003800000 */
.L_x_30334:
        /* <DEDUP_REMOVED lines=14> */
.L_x_30338:
        /* <DEDUP_REMOVED lines=12> */
.L_x_30341:
[----:B------:R-:W-:-:S07]  /*34b0*/  IMAD.MOV.U32 R63, RZ, RZ, R208 ;  /* 0x000000ffff3f7224 */ /* 0x000fce00078e00d0 */
.L_x_30342:
[----:B------:R-:W-:Y:S05]  /*34c0*/  BSYNC B1 ;  /* 0x0000000000017941 */ /* 0x000fea0003800000 */
.L_x_30340:
        /* <DEDUP_REMOVED lines=16> */
.L_x_30346:
[----:B------:R-:W-:Y:S05]  /*35d0*/  BSYNC B2 ;  /* 0x0000000000027941 */ /* 0x000fea0003800000 */
.L_x_30345:
        /* <DEDUP_REMOVED lines=44> */
.L_x_30344:
[----:B------:R-:W-:Y:S05]  /*38a0*/  BSYNC B1 ;  /* 0x0000000000017941 */ /* 0x000fea0003800000 */
.L_x_30343:
        /* <DEDUP_REMOVED lines=9> */
.L_x_30339:
        /* <DEDUP_REMOVED lines=12> */
.L_x_30348:
[----:B------:R-:W-:-:S07]  /*3a00*/  IMAD.MOV.U32 R63, RZ, RZ, R208 ;  /* 0x000000ffff3f7224 */ /* 0x000fce00078e00d0 */
.L_x_30349:
[----:B------:R-:W-:Y:S05]  /*3a10*/  BSYNC B1 ;  /* 0x0000000000017941 */ /* 0x000fea0003800000 */
.L_x_30347:
        /* <DEDUP_REMOVED lines=16> */
.L_x_30353:
[----:B------:R-:W-:Y:S05]  /*3b20*/  BSYNC B2 ;  /* 0x0000000000027941 */ /* 0x000fea0003800000 */
.L_x_30352:
        /* <DEDUP_REMOVED lines=44> */
.L_x_30351:
[----:B------:R-:W-:Y:S05]  /*3df0*/  BSYNC B1 ;  /* 0x0000000000017941 */ /* 0x000fea0003800000 */
.L_x_30350:
        /* <DEDUP_REMOVED lines=14> */
.L_x_30354:
        /* <DEDUP_REMOVED lines=12> */
.L_x_30357:
[----:B------:R-:W-:-:S07]  /*3fa0*/  MOV R197, R208 ;  /* 0x000000d000c57202 */ /* 0x000fce0000000f00 */
.L_x_30358:
[----:B------:R-:W-:Y:S05]  /*3fb0*/  BSYNC B1 ;  /* 0x0000000000017941 */ /* 0x000fea0003800000 */
.L_x_30356:
        /* <DEDUP_REMOVED lines=16> */
.L_x_30362:
[----:B------:R-:W-:Y:S05]  /*40c0*/  BSYNC B2 ;  /* 0x0000000000027941 */ /* 0x000fea0003800000 */
.L_x_30361:
        /* <DEDUP_REMOVED lines=44> */
.L_x_30360:
[----:B------:R-:W-:Y:S05]  /*4390*/  BSYNC B1 ;  /* 0x0000000000017941 */ /* 0x000fea0003800000 */
.L_x_30359:
        /* <DEDUP_REMOVED lines=9> */
.L_x_30355:
        /* <DEDUP_REMOVED lines=12> */
.L_x_30364:
[----:B------:R-:W-:-:S07]  /*44f0*/  MOV R204, R208 ;  /* 0x000000d000cc7202 */ /* 0x000fce0000000f00 */
.L_x_30365:
[----:B------:R-:W-:Y:S05]  /*4500*/  BSYNC B1 ;  /* 0x0000000000017941 */ /* 0x000fea0003800000 */
.L_x_30363:
        /* <DEDUP_REMOVED lines=16> */
.L_x_30369:
[----:B------:R-:W-:Y:S05]  /*4610*/  BSYNC B2 ;  /* 0x0000000000027941 */ /* 0x000fea0003800000 */
.L_x_30368:
        /* <DEDUP_REMOVED lines=44> */
.L_x_30367:
[----:B------:R-:W-:Y:S05]  /*48e0*/  BSYNC B1 ;  /* 0x0000000000017941 */ /* 0x000fea0003800000 */
.L_x_30366:
        /* <DEDUP_REMOVED lines=14> */
.L_x_30370:
        /* <DEDUP_REMOVED lines=12> */
.L_x_30373:
[----:B------:R-:W-:-:S07]  /*4a90*/  IMAD.MOV.U32 R65, RZ, RZ, R208 ;  /* 0x000000ffff417224 */ /* 0x000fce00078e00d0 */
.L_x_30374:
[----:B------:R-:W-:Y:S05]  /*4aa0*/  BSYNC B1 ;  /* 0x0000000000017941 */ /* 0x000fea0003800000 */
.L_x_30372:
        /* <DEDUP_REMOVED lines=16> */
.L_x_30378:
[----:B------:R-:W-:Y:S05]  /*4bb0*/  BSYNC B2 ;  /* 0x0000000000027941 */ /* 0x000fea0003800000 */
.L_x_30377:
        /* <DEDUP_REMOVED lines=44> */
.L_x_30376:
[----:B------:R-:W-:Y:S05]  /*4e80*/  BSYNC B1 ;  /* 0x0000000000017941 */ /* 0x000fea0003800000 */
.L_x_30375:
        /* <DEDUP_REMOVED lines=9> */
.L_x_30371:
        /* <DEDUP_REMOVED lines=12> */
.L_x_30380:
[----:B------:R-:W-:-:S07]  /*4fe0*/  IMAD.MOV.U32 R65, RZ, RZ, R208 ;  /* 0x000000ffff417224 */ /* 0x000fce00078e00d0 */
.L_x_30381:
[----:B------:R-:W-:Y:S05]  /*4ff0*/  BSYNC B1 ;  /* 0x0000000000017941 */ /* 0x000fea0003800000 */
.L_x_30379:
        /* <DEDUP_REMOVED lines=16> */
.L_x_30385:
[----:B------:R-:W-:Y:S05]  /*5100*/  BSYNC B2 ;  /* 0x0000000000027941 */ /* 0x000fea0003800000 */
.L_x_30384:
        /* <DEDUP_REMOVED lines=44> */
.L_x_30383:
[----:B------:R-:W-:Y:S05]  /*53d0*/  BSYNC B1 ;  /* 0x0000000000017941 */ /* 0x000fea0003800000 */
.L_x_30382:
        /* <DEDUP_REMOVED lines=12> */
.L_x_30386:
        /* <DEDUP_REMOVED lines=12> */
.L_x_30389:
[----:B------:R-:W-:-:S07]  /*5560*/  IMAD.MOV.U32 R66, RZ, RZ, R208 ;  /* 0x000000ffff427224 */ /* 0x000fce00078e00d0 */
.L_x_30390:
[----:B------:R-:W-:Y:S05]  /*5570*/  BSYNC B1 ;  /* 0x0000000000017941 */ /* 0x000fea0003800000 */
.L_x_30388:
        /* <DEDUP_REMOVED lines=16> */
.L_x_30394:
[----:B------:R-:W-:Y:S05]  /*5680*/  BSYNC B2 ;  /* 0x0000000000027941 */ /* 0x000fea0003800000 */
.L_x_30393:
        /* <DEDUP_REMOVED lines=44> */
.L_x_30392:
[----:B------:R-:W-:Y:S05]  /*5950*/  BSYNC B1 ;  /* 0x0000000000017941 */ /* 0x000fea0003800000 */
.L_x_30391:
        /* <DEDUP_REMOVED lines=9> */
.L_x_30387:
        /* <DEDUP_REMOVED lines=12> */
.L_x_30396:
[----:B------:R-:W-:-:S07]  /*5ab0*/  IMAD.MOV.U32 R66, RZ, RZ, R208 ;  /* 0x000000ffff427224 */ /* 0x000fce00078e00d0 */
.L_x_30397:
[----:B------:R-:W-:Y:S05]  /*5ac0*/  BSYNC B1 ;  /* 0x0000000000017941 */ /* 0x000fea0003800000 */
.L_x_30395:
        /* <DEDUP_REMOVED lines=16> */
.L_x_30401:
[----:B------:R-:W-:Y:S05]  /*5bd0*/  BSYNC B2 ;  /* 0x0000000000027941 */ /* 0x000fea0003800000 */
.L_x_30400:
        /* <DEDUP_REMOVED lines=44> */
.L_x_30399:
[----:B------:R-:W-:Y:S05]  /*5ea0*/  BSYNC B1 ;  /* 0x0000000000017941 */ /* 0x000fea0003800000 */
.L_x_30398:
        /* <DEDUP_REMOVED lines=12> */
.L_x_30402:
        /* <DEDUP_REMOVED lines=12> */
.L_x_30405:
[----:B------:R-:W-:-:S07]  /*6030*/  MOV R194, R208 ;  /* 0x000000d000c27202 */ /* 0x000fce0000000f00 */
.L_x_30406:
[----:B------:R-:W-:Y:S05]  /*6040*/  BSYNC B1 ;  /* 0x0000000000017941 */ /* 0x000fea0003800000 */
.L_x_30404:
        /* <DEDUP_REMOVED lines=16> */
.L_x_30410:
[----:B------:R-:W-:Y:S05]  /*6150*/  BSYNC B2 ;  /* 0x0000000000027941 */ /* 0x000fea0003800000 */
.L_x_30409:
        /* <DEDUP_REMOVED lines=44> */
.L_x_30408:
[----:B------:R-:W-:Y:S05]  /*6420*/  BSYNC B1 ;  /* 0x0000000000017941 */ /* 0x000fea0003800000 */
.L_x_30407:
        /* <DEDUP_REMOVED lines=9> */
.L_x_30403:
        /* <DEDUP_REMOVED lines=12> */
.L_x_30412:
[----:B------:R-:W-:-:S07]  /*6580*/  MOV R204, R208 ;  /* 0x000000d000cc7202 */ /* 0x000fce0000000f00 */
.L_x_30413:
[----:B------:R-:W-:Y:S05]  /*6590*/  BSYNC B1 ;  /* 0x0000000000017941 */ /* 0x000fea0003800000 */
.L_x_30411:
        /* <DEDUP_REMOVED lines=16> */
.L_x_30417:
[----:B------:R-:W-:Y:S05]  /*66a0*/  BSYNC B2 ;  /* 0x0000000000027941 */ /* 0x000fea0003800000 */
.L_x_30416:
        /* <DEDUP_REMOVED lines=44> */
.L_x_30415:
[----:B------:R-:W-:Y:S05]  /*6970*/  BSYNC B1 ;  /* 0x0000000000017941 */ /* 0x000fea0003800000 */
.L_x_30414:
        /* <DEDUP_REMOVED lines=12> */
.L_x_30418:
        /* <DEDUP_REMOVED lines=12> */
.L_x_30421:
[----:B------:R-:W-:-:S07]  /*6b00*/  IMAD.MOV.U32 R193, RZ, RZ, R208 ;  /* 0x000000ffffc17224 */ /* 0x000fce00078e00d0 */
.L_x_30422:
[----:B------:R-:W-:Y:S05]  /*6b10*/  BSYNC B1 ;  /* 0x0000000000017941 */ /* 0x000fea0003800000 */
.L_x_30420:
        /* <DEDUP_REMOVED lines=16> */
.L_x_30426:
[----:B------:R-:W-:Y:S05]  /*6c20*/  BSYNC B2 ;  /* 0x0000000000027941 */ /* 0x000fea0003800000 */
.L_x_30425:
        /* <DEDUP_REMOVED lines=44> */
.L_x_30424:
[----:B------:R-:W-:Y:S05]  /*6ef0*/  BSYNC B1 ;  /* 0x0000000000017941 */ /* 0x000fea0003800000 */
.L_x_30423:
        /* <DEDUP_REMOVED lines=9> */
.L_x_30419:
        /* <DEDUP_REMOVED lines=51> */
.L_x_30427:
[----:B------:R-:W-:-:S07]  /*72c0*/  IADD3 R211, R209, 0x80, RZ ;  /* 0x00000080d1d37810 */ /* 0x000fce0007ffe0ff */
.L_x_30298:
[----:B------:R-:W-:Y:S05]  /*72d0*/  BSYNC B0 ;  /* 0x0000000000007941 */ /* 0x000fea0003800000 */
.L_x_30297:
        /* <DEDUP_REMOVED lines=30> */
.L_x_30431:
[----:B------:R-:W-:-:S07]  /*74c0*/  IMAD.MOV.U32 R214, RZ, RZ, R208 ;  /* 0x000000ffffd67224 */ /* 0x000fce00078e00d0 */
.L_x_30432:
[----:B------:R-:W-:Y:S05]  /*74d0*/  BSYNC B1 ;  /* 0x0000000000017941 */ /* 0x000fea0003800000 */
.L_x_30430:
        /* <DEDUP_REMOVED lines=16> */
.L_x_30436:
[----:B------:R-:W-:Y:S05]  /*75e0*/  BSYNC B2 ;  /* 0x0000000000027941 */ /* 0x000fea0003800000 */
.L_x_30435:
        /* <DEDUP_REMOVED lines=43> */
[----:B------:R-:W-:-:S07]  /*78a0*/  IMAD.MOV.U32 R206, RZ, RZ, R70 ;  /* 0x000000ffffce7224 */ /* 0x000fce00078e0046 */
.L_x_30434:
[----:B------:R-:W-:Y:S05]  /*78b0*/  BSYNC B1 ;  /* 0x0000000000017941 */ /* 0x000fea0003800000 */
.L_x_30433:
        /* <DEDUP_REMOVED lines=19> */
.L_x_30437:
        /* <DEDUP_REMOVED lines=12> */
.L_x_30440:
[----:B------:R-:W-:-:S07]  /*7ab0*/  IMAD.MOV.U32 R69, RZ, RZ, R208 ;  /* 0x000000ffff457224 */ /* 0x000fce00078e00d0 */
.L_x_30441:
[----:B------:R-:W-:Y:S05]  /*7ac0*/  BSYNC B1 ;  /* 0x0000000000017941 */ /* 0x000fea0003800000 */
.L_x_30439:
        /* <DEDUP_REMOVED lines=16> */
.L_x_30445:
[----:B------:R-:W-:Y:S05]  /*7bd0*/  BSYNC B2 ;  /* 0x0000000000027941 */ /* 0x000fea0003800000 */
.L_x_30444:
        /* <DEDUP_REMOVED lines=44> */
.L_x_30443:
[----:B------:R-:W-:Y:S05]  /*7ea0*/  BSYNC B1 ;  /* 0x0000000000017941 */ /* 0x000fea0003800000 */
.L_x_30442:
        /* <DEDUP_REMOVED lines=9> */
.L_x_30438:
        /* <DEDUP_REMOVED lines=12> */
.L_x_30447:
[----:B------:R-:W-:-:S07]  /*8000*/  IMAD.MOV.U32 R69, RZ, RZ, R208 ;  /* 0x000000ffff457224 */ /* 0x000fce00078e00d0 */
.L_x_30448:
[----:B------:R-:W-:Y:S05]  /*8010*/  BSYNC B1 ;  /* 0x0000000000017941 */ /* 0x000fea0003800000 */
.L_x_30446:
        /* <DEDUP_REMOVED lines=16> */
.L_x_30452:
[----:B------:R-:W-:Y:S05]  /*8120*/  BSYNC B2 ;  /* 0x0000000000027941 */ /* 0x000fea0003800000 */
.L_x_30451:
        /* <DEDUP_REMOVED lines=44> */
.L_x_30450:
[----:B------:R-:W-:Y:S05]  /*83f0*/  BSYNC B1 ;  /* 0x0000000000017941 */ /* 0x000fea0003800000 */
.L_x_30449:
        /* <DEDUP_REMOVED lines=14> */
.L_x_30453:
        /* <DEDUP_REMOVED lines=12> */
.L_x_30456:
[----:B------:R-:W-:-:S07]  /*85a0*/  IMAD.MOV.U32 R72, RZ, RZ, R208 ;  /* 0x000000ffff487224 */ /* 0x000fce00078e00d0 */
.L_x_30457:
[----:B------:R-:W-:Y:S05]  /*85b0*/  BSYNC B1 ;  /* 0x0000000000017941 */ /* 0x000fea0003800000 */
.L_x_30455:
        /* <DEDUP_REMOVED lines=16> */
.L_x_30461:
[----:B------:R-:W-:Y:S05]  /*86c0*/  BSYNC B2 ;  /* 0x0000000000027941 */ /* 0x000fea0003800000 */
.L_x_30460:
        /* <DEDUP_REMOVED lines=44> */
.L_x_30459:
[----:B------:R-:W-:Y:S05]  /*8990*/  BSYNC B1 ;  /* 0x0000000000017941 */ /* 0x000fea0003800000 */
.L_x_30458:
        /* <DEDUP_REMOVED lines=9> */
.L_x_30454:
        /* <DEDUP_REMOVED lines=12> */
.L_x_30463:
[----:B------:R-:W-:-:S07]  /*8af0*/  IMAD.MOV.U32 R72, RZ, RZ, R208 ;  /* 0x000000ffff487224 */ /* 0x000fce00078e00d0 */
.L_x_30464:
[----:B------:R-:W-:Y:S05]  /*8b00*/  BSYNC B1 ;  /* 0x0000000000017941 */ /* 0x000fea0003800000 */
.L_x_30462:
        /* <DEDUP_REMOVED lines=16> */
.L_x_30468:
[----:B------:R-:W-:Y:S05]  /*8c10*/  BSYNC B2 ;  /* 0x0000000000027941 */ /* 0x000fea0003800000 */
.L_x_30467:
        /* <DEDUP_REMOVED lines=44> */
.L_x_30466:
[----:B------:R-:W-:Y:S05]  /*8ee0*/  BSYNC B1 ;  /* 0x0000000000017941 */ /* 0x000fea0003800000 */
.L_x_30465:
        /* <DEDUP_REMOVED lines=14> */
.L_x_30469:
        /* <DEDUP_REMOVED lines=12> */
.L_x_30472:
[----:B------:R-:W-:-:S07]  /*9090*/  MOV R71, R208 ;  /* 0x000000d000477202 */ /* 0x000fce0000000f00 */
.L_x_30473:
[----:B------:R-:W-:Y:S05]  /*90a0*/  BSYNC B1 ;  /* 0x0000000000017941 */ /* 0x000fea0003800000 */
.L_x_30471:
        /* <DEDUP_REMOVED lines=16> */
.L_x_30477:
[----:B------:R-:W-:Y:S05]  /*91b0*/  BSYNC B2 ;  /* 0x0000000000027941 */ /* 0x000fea0003800000 */
.L_x_30476:
        /* <DEDUP_REMOVED lines=44> */
.L_x_30475:
[----:B------:R-:W-:Y:S05]  /*9480*/  BSYNC B1 ;  /* 0x0000000000017941 */ /* 0x000fea0003800000 */
.L_x_30474:
        /* <DEDUP_REMOVED lines=9> */
.L_x_30470:
        /* <DEDUP_REMOVED lines=12> */
.L_x_30479:
[----:B------:R-:W-:-:S07]  /*95e0*/  MOV R71, R208 ;  /* 0x000000d000477202 */ /* 0x000fce0000000f00 */
.L_x_30480:
[----:B------:R-:W-:Y:S05]  /*95f0*/  BSYNC B1 ;  /* 0x0000000000017941 */ /* 0x000fea0003800000 */
.L_x_30478:
        /* <DEDUP_REMOVED lines=16> */
.L_x_30484:
[----:B------:R-:W-:Y:S05]  /*9700*/  BSYNC B2 ;  /* 0x0000000000027941 */ /* 0x000fea0003800000 */
.L_x_30483:
        /* <DEDUP_REMOVED lines=44> */
.L_x_30482:
[----:B------:R-:W-:Y:S05]  /*99d0*/  BSYNC B1 ;  /* 0x0000000000017941 */ /* 0x000fea0003800000 */
.L_x_30481:
        /* <DEDUP_REMOVED lines=14> */
.L_x_30485:
        /* <DEDUP_REMOVED lines=12> */
.L_x_30488:
[----:B------:R-:W-:-:S07]  /*9b80*/  IMAD.MOV.U32 R197, RZ, RZ, R208 ;  /* 0x000000ffffc57224 */ /* 0x000fce00078e00d0 */
.L_x_30489:
[----:B------:R-:W-:Y:S05]  /*9b90*/  BSYNC B1 ;  /* 0x0000000000017941 */ /* 0x000fea0003800000 */
.L_x_30487:
        /* <DEDUP_REMOVED lines=16> */
.L_x_30493:
[----:B------:R-:W-:Y:S05]  /*9ca0*/  BSYNC B2 ;  /* 0x0000000000027941 */ /* 0x000fea0003800000 */
.L_x_30492:
        /* <DEDUP_REMOVED lines=44> */
.L_x_30491:
[----:B------:R-:W-:Y:S05]  /*9f70*/  BSYNC B1 ;  /* 0x0000000000017941 */ /* 0x000fea0003800000 */
.L_x_30490:
        /* <DEDUP_REMOVED lines=9> */
.L_x_30486:
        /* <DEDUP_REMOVED lines=12> */
.L_x_30495:
[----:B------:R-:W-:-:S07]  /*a0d0*/  IMAD.MOV.U32 R204, RZ, RZ, R208 ;  /* 0x000000ffffcc7224 */ /* 0x000fce00078e00d0 */
.L_x_30496:
[----:B------:R-:W-:Y:S05]  /*a0e0*/  BSYNC B1 ;  /* 0x0000000000017941 */ /* 0x000fea0003800000 */
.L_x_30494:
        /* <DEDUP_REMOVED lines=16> */
.L_x_30500:
[----:B------:R-:W-:Y:S05]  /*a1f0*/  BSYNC B2 ;  /* 0x0000000000027941 */ /* 0x000fea0003800000 */
.L_x_30499:
        /* <DEDUP_REMOVED lines=44> */
.L_x_30498:
[----:B------:R-:W-:Y:S05]  /*a4c0*/  BSYNC B1 ;  /* 0x0000000000017941 */ /* 0x000fea0003800000 */
.L_x_30497:
        /* <DEDUP_REMOVED lines=14> */
.L_x_30501:
        /* <DEDUP_REMOVED lines=12> */
.L_x_30504:
[----:B------:R-:W-:-:S07]  /*a670*/  IMAD.MOV.U32 R73, RZ, RZ, R208 ;  /* 0x000000ffff497224 */ /* 0x000fce00078e00d0 */
.L_x_30505:
[----:B------:R-:W-:Y:S05]  /*a680*/  BSYNC B1 ;  /* 0x0000000000017941 */ /* 0x000fea0003800000 */
.L_x_30503:
        /* <DEDUP_REMOVED lines=16> */
.L_x_30509:
[----:B------:R-:W-:Y:S05]  /*a790*/  BSYNC B2 ;  /* 0x0000000000027941 */ /* 0x000fea0003800000 */
.L_x_30508:
        /* <DEDUP_REMOVED lines=44> */
.L_x_30507:
[----:B------:R-:W-:Y:S05]  /*aa60*/  BSYNC B1 ;  /* 0x0000000000017941 */ /* 0x000fea0003800000 */
.L_x_30506:
        /* <DEDUP_REMOVED lines=9> */
.L_x_30502:
        /* <DEDUP_REMOVED lines=12> */
.L_x_30511:
[----:B------:R-:W-:-:S07]  /*abc0*/  IMAD.MOV.U32 R73, RZ, RZ, R208 ;  /* 0x000000ffff497224 */ /* 0x000fce00078e00d0 */
.L_x_30512:
[----:B------:R-:W-:Y:S05]  /*abd0*/  BSYNC B1 ;  /* 0x0000000000017941 */ /* 0x000fea0003800000 */
.L_x_30510:
        /* <DEDUP_REMOVED lines=16> */
.L_x_30516:
[----:B------:R-:W-:Y:S05]  /*ace0*/  BSYNC B2 ;  /* 0x0000000000027941 */ /* 0x000fea0003800000 */
.L_x_30515:
        /* <DEDUP_REMOVED lines=44> */
.L_x_30514:
[----:B------:R-:W-:Y:S05]  /*afb0*/  BSYNC B1 ;  /* 0x0000000000017941 */ /* 0x000fea0003800000 */
.L_x_30513:
        /* <DEDUP_REMOVED lines=12> */
.L_x_30517:
        /* <DEDUP_REMOVED lines=12> */
.L_x_30520:
[----:B------:R-:W-:-:S07]  /*b140*/  MOV R74, R208 ;  /* 0x000000d0004a7202 */ /* 0x000fce0000000f00 */
.L_x_30521:
[----:B------:R-:W-:Y:S05]  /*b150*/  BSYNC B1 ;  /* 0x0000000000017941 */ /* 0x000fea0003800000 */
.L_x_30519:
        /* <DEDUP_REMOVED lines=16> */
.L_x_30525:
[----:B------:R-:W-:Y:S05]  /*b260*/  BSYNC B2 ;  /* 0x0000000000027941 */ /* 0x000fea0003800000 */
.L_x_30524:
        /* <DEDUP_REMOVED lines=44> */
.L_x_30523:
[----:B------:R-:W-:Y:S05]  /*b530*/  BSYNC B1 ;  /* 0x0000000000017941 */ /* 0x000fea0003800000 */
.L_x_30522:
        /* <DEDUP_REMOVED lines=9> */
.L_x_30518:
        /* <DEDUP_REMOVED lines=12> */
.L_x_30527:
[----:B------:R-:W-:-:S07]  /*b690*/  MOV R74, R208 ;  /* 0x000000d0004a7202 */ /* 0x000fce0000000f00 */
.L_x_30528:
[----:B------:R-:W-:Y:S05]  /*b6a0*/  BSYNC B1 ;  /* 0x0000000000017941 */ /* 0x000fea0003800000 */
.L_x_30526:
        /* <DEDUP_REMOVED lines=16> */
.L_x_30532:
[----:B------:R-:W-:Y:S05]  /*b7b0*/  BSYNC B2 ;  /* 0x0000000000027941 */ /* 0x000fea0003800000 */
.L_x_30531:
        /* <DEDUP_REMOVED lines=44> */
.L_x_30530:
[----:B------:R-:W-:Y:S05]  /*ba80*/  BSYNC B1 ;  /* 0x0000000000017941 */ /* 0x000fea0003800000 */
.L_x_30529:
        /* <DEDUP_REMOVED lines=12> */
.L_x_30533:
        /* <DEDUP_REMOVED lines=12> */
.L_x_30536:
[----:B------:R-:W-:-:S07]  /*bc10*/  IMAD.MOV.U32 R194, RZ, RZ, R208 ;  /* 0x000000ffffc27224 */ /* 0x000fce00078e00d0 */
.L_x_30537:
[----:B------:R-:W-:Y:S05]  /*bc20*/  BSYNC B1 ;  /* 0x0000000000017941 */ /* 0x000fea0003800000 */
.L_x_30535:
        /* <DEDUP_REMOVED lines=16> */
.L_x_30541:
[----:B------:R-:W-:Y:S05]  /*bd30*/  BSYNC B2 ;  /* 0x0000000000027941 */ /* 0x000fea0003800000 */
.L_x_30540:
        /* <DEDUP_REMOVED lines=44> */
.L_x_30539:
[----:B------:R-:W-:Y:S05]  /*c000*/  BSYNC B1 ;  /* 0x0000000000017941 */ /* 0x000fea0003800000 */
.L_x_30538:
        /* <DEDUP_REMOVED lines=9> */
.L_x_30534:
        /* <DEDUP_REMOVED lines=12> */
.L_x_30543:
[----:B------:R-:W-:-:S07]  /*c160*/  IMAD.MOV.U32 R204, RZ, RZ, R208 ;  /* 0x000000ffffcc7224 */ /* 0x000fce00078e00d0 */
.L_x_30544:
[----:B------:R-:W-:Y:S05]  /*c170*/  BSYNC B1 ;  /* 0x0000000000017941 */ /* 0x000fea0003800000 */
.L_x_30542:
        /* <DEDUP_REMOVED lines=16> */
.L_x_30548:
[----:B------:R-:W-:Y:S05]  /*c280*/  BSYNC B2 ;  /* 0x0000000000027941 */ /* 0x000fea0003800000 */
.L_x_30547:
        /* <DEDUP_REMOVED lines=44> */
.L_x_30546:
[----:B------:R-:W-:Y:S05]  /*c550*/  BSYNC B1 ;  /* 0x0000000000017941 */ /* 0x000fea0003800000 */
.L_x_30545:
        /* <DEDUP_REMOVED lines=12> */
.L_x_30549:
        /* <DEDUP_REMOVED lines=12> */
.L_x_30552:
[----:B------:R-:W-:-:S07]  /*c6e0*/  IMAD.MOV.U32 R193, RZ, RZ, R208 ;  /* 0x000000ffffc17224 */ /* 0x000fce00078e00d0 */
.L_x_30553:
[----:B------:R-:W-:Y:S05]  /*c6f0*/  BSYNC B1 ;  /* 0x0000000000017941 */ /* 0x000fea0003800000 */
.L_x_30551:
        /* <DEDUP_REMOVED lines=16> */
.L_x_30557:
[----:B------:R-:W-:Y:S05]  /*c800*/  BSYNC B2 ;  /* 0x0000000000027941 */ /* 0x000fea0003800000 */
.L_x_30556:
        /* <DEDUP_REMOVED lines=44> */
.L_x_30555:
[----:B------:R-:W-:Y:S05]  /*cad0*/  BSYNC B1 ;  /* 0x0000000000017941 */ /* 0x000fea0003800000 */
.L_x_30554:
        /* <DEDUP_REMOVED lines=9> */
.L_x_30550:
        /* <DEDUP_REMOVED lines=51> */
.L_x_30558:
[----:B------:R-:W-:-:S07]  /*cea0*/  VIADD R211, R211, 0x80 ;  /* 0x00000080d3d37836 */ /* 0x000fce0000000000 */
.L_x_30429:
[----:B------:R-:W-:Y:S05]  /*ceb0*/  BSYNC B0 ;  /* 0x0000000000007941 */ /* 0x000fea0003800000 */
.L_x_30428:
        /* <DEDUP_REMOVED lines=30> */
.L_x_30562:
[----:B------:R-:W-:-:S07]  /*d0a0*/  IMAD.MOV.U32 R214, RZ, RZ, R208 ;  /* 0x000000ffffd67224 */ /* 0x000fce00078e00d0 */
.L_x_30563:
[----:B------:R-:W-:Y:S05]  /*d0b0*/  BSYNC B1 ;  /* 0x0000000000017941 */ /* 0x000fea0003800000 */
.L_x_30561:
        /* <DEDUP_REMOVED lines=16> */
.L_x_30567:
[----:B------:R-:W-:Y:S05]  /*d1c0*/  BSYNC B2 ;  /* 0x0000000000027941 */ /* 0x000fea0003800000 */
.L_x_30566:
        /* <DEDUP_REMOVED lines=44> */
.L_x_30565:
[----:B------:R-:W-:Y:S05]  /*d490*/  BSYNC B1 ;  /* 0x0000000000017941 */ /* 0x000fea0003800000 */
.L_x_30564:
        /* <DEDUP_REMOVED lines=19> */
.L_x_30568:
        /* <DEDUP_REMOVED lines=12> */
.L_x_30571:
[----:B------:R-:W-:-:S07]  /*d690*/  IMAD.MOV.U32 R77, RZ, RZ, R208 ;  /* 0x000000ffff4d7224 */ /* 0x000fce00078e00d0 */
.L_x_30572:
[----:B------:R-:W-:Y:S05]  /*d6a0*/  BSYNC B1 ;  /* 0x0000000000017941 */ /* 0x000fea0003800000 */
.L_x_30570:
        /* <DEDUP_REMOVED lines=16> */
.L_x_30576:
[----:B------:R-:W-:Y:S05]  /*d7b0*/  BSYNC B2 ;  /* 0x0000000000027941 */ /* 0x000fea0003800000 */
.L_x_30575:
        /* <DEDUP_REMOVED lines=44> */
.L_x_30574:
[----:B------:R-:W-:Y:S05]  /*da80*/  BSYNC B1 ;  /* 0x0000000000017941 */ /* 0x000fea0003800000 */
.L_x_30573:
        /* <DEDUP_REMOVED lines=9> */
.L_x_30569:
        /* <DEDUP_REMOVED lines=12> */
.L_x_30578:
[----:B------:R-:W-:-:S07]  /*dbe0*/  IMAD.MOV.U32 R77, RZ, RZ, R208 ;  /* 0x000000ffff4d7224 */ /* 0x000fce00078e00d0 */
.L_x_30579:
[----:B------:R-:W-:Y:S05]  /*dbf0*/  BSYNC B1 ;  /* 0x0000000000017941 */ /* 0x000fea0003800000 */
.L_x_30577:
        /* <DEDUP_REMOVED lines=16> */
.L_x_30583:
[----:B------:R-:W-:Y:S05]  /*dd00*/  BSYNC B2 ;  /* 0x0000000000027941 */ /* 0x000fea0003800000 */
.L_x_30582:
        /* <DEDUP_REMOVED lines=44> */
.L_x_30581:
[----:B------:R-:W-:Y:S05]  /*dfd0*/  BSYNC B1 ;  /* 0x0000000000017941 */ /* 0x000fea0003800000 */
.L_x_30580:
        /* <DEDUP_REMOVED lines=14> */
.L_x_30584:
        /* <DEDUP_REMOVED lines=12> */
.L_x_30587:
[----:B------:R-:W-:-:S07]  /*e180*/  MOV R80, R208 ;  /* 0x000000d000507202 */ /* 0x000fce0000000f00 */
.L_x_30588:
[----:B------:R-:W-:Y:S05]  /*e190*/  BSYNC B1 ;  /* 0x0000000000017941 */ /* 0x000fea0003800000 */
.L_x_30586:
        /* <DEDUP_REMOVED lines=16> */
.L_x_30592:
[----:B------:R-:W-:Y:S05]  /*e2a0*/  BSYNC B2 ;  /* 0x0000000000027941 */ /* 0x000fea0003800000 */
.L_x_30591:
        /* <DEDUP_REMOVED lines=44> */
.L_x_30590:
[----:B------:R-:W-:Y:S05]  /*e570*/  BSYNC B1 ;  /* 0x0000000000017941 */ /* 0x000fea0003800000 */
.L_x_30589:
        /* <DEDUP_REMOVED lines=9> */
.L_x_30585:
        /* <DEDUP_REMOVED lines=12> */
.L_x_30594:
[----:B------:R-:W-:-:S07]  /*e6d0*/  MOV R80, R208 ;  /* 0x000000d000507202 */ /* 0x000fce0000000f00 */
.L_x_30595:
[----:B------:R-:W-:Y:S05]  /*e6e0*/  BSYNC B1 ;  /* 0x0000000000017941 */ /* 0x000fea0003800000 */
.L_x_30593:
        /* <DEDUP_REMOVED lines=16> */
.L_x_30599:
[----:B------:R-:W-:Y:S05]  /*e7f0*/  BSYNC B2 ;  /* 0x0000000000027941 */ /* 0x000fea0003800000 */
.L_x_30598:
        /* <DEDUP_REMOVED lines=44> */
.L_x_30597:
[----:B------:R-:W-:Y:S05]  /*eac0*/  BSYNC B1 ;  /* 0x0000000000017941 */ /* 0x000fea0003800000 */
.L_x_30596:
        /* <DEDUP_REMOVED lines=14> */
.L_x_30600:
        /* <DEDUP_REMOVED lines=12> */
.L_x_30603:
[----:B------:R-:W-:-:S07]  /*ec70*/  IMAD.MOV.U32 R79, RZ, RZ, R208 ;  /* 0x000000ffff4f7224 */ /* 0x000fce00078e00d0 */
.L_x_30604:
[----:B------:R-:W-:Y:S05]  /*ec80*/  BSYNC B1 ;  /* 0x0000000000017941 */ /* 0x000fea0003800000 */
.L_x_30602:
        /* <DEDUP_REMOVED lines=16> */
.L_x_30608:
[----:B------:R-:W-:Y:S05]  /*ed90*/  BSYNC B2 ;  /* 0x0000000000027941 */ /* 0x000fea0003800000 */
.L_x_30607:
        /* <DEDUP_REMOVED lines=44> */
.L_x_30606:
[----:B------:R-:W-:Y:S05]  /*f060*/  BSYNC B1 ;  /* 0x0000000000017941 */ /* 0x000fea0003800000 */
.L_x_30605:
        /* <DEDUP_REMOVED lines=9> */
.L_x_30601:
        /* <DEDUP_REMOVED lines=12> */
.L_x_30610:
[----:B------:R-:W-:-:S07]  /*f1c0*/  IMAD.MOV.U32 R79, RZ, RZ, R208 ;  /* 0x000000ffff4f7224 */ /* 0x000fce00078e00d0 */
.L_x_30611:
[----:B------:R-:W-:Y:S05]  /*f1d0*/  BSYNC B1 ;  /* 0x0000000000017941 */ /* 0x000fea0003800000 */
.L_x_30609:
        /* <DEDUP_REMOVED lines=16> */
.L_x_30615:
[----:B------:R-:W-:Y:S05]  /*f2e0*/  BSYNC B2 ;  /* 0x0000000000027941 */ /* 0x000fea0003800000 */
.L_x_30614:
        /* <DEDUP_REMOVED lines=44> */
.L_x_30613:
[----:B------:R-:W-:Y:S05]  /*f5b0*/  BSYNC B1 ;  /* 0x0000000000017941 */ /* 0x000fea0003800000 */
.L_x_30612:
        /* <DEDUP_REMOVED lines=14> */
.L_x_30616:
        /* <DEDUP_REMOVED lines=12> */
.L_x_30619:
[----:B------:R-:W-:-:S07]  /*f760*/  IMAD.MOV.U32 R197, RZ, RZ, R208 ;  /* 0x000000ffffc57224 */ /* 0x000fce00078e00d0 */
.L_x_30620:
[----:B------:R-:W-:Y:S05]  /*f770*/  BSYNC B1 ;  /* 0x0000000000017941 */ /* 0x000fea0003800000 */
.L_x_30618:
        /* <DEDUP_REMOVED lines=16> */
.L_x_30624:
[----:B------:R-:W-:Y:S05]  /*f880*/  BSYNC B2 ;  /* 0x0000000000027941 */ /* 0x000fea0003800000 */
.L_x_30623:
        /* <DEDUP_REMOVED lines=44> */
.L_x_30622:
[----:B------:R-:W-:Y:S05]  /*fb50*/  BSYNC B1 ;  /* 0x0000000000017941 */ /* 0x000fea0003800000 */
.L_x_30621:
        /* <DEDUP_REMOVED lines=9> */
.L_x_30617:
        /* <DEDUP_REMOVED lines=12> */
.L_x_30626:
[----:B------:R-:W-:-:S07]  /*fcb0*/  IMAD.MOV.U32 R204, RZ, RZ, R208 ;  /* 0x000000ffffcc7224 */ /* 0x000fce00078e00d0 */
.L_x_30627:
[----:B------:R-:W-:Y:S05]  /*fcc0*/  BSYNC B1 ;  /* 0x0000000000017941 */ /* 0x000fea0003800000 */
.L_x_30625:
        /* <DEDUP_REMOVED lines=16> */
.L_x_30631:
[----:B------:R-:W-:Y:S05]  /*fdd0*/  BSYNC B2 ;  /* 0x0000000000027941 */ /* 0x000fea0003800000 */
.L_x_30630:
        /* <DEDUP_REMOVED lines=44> */
.L_x_30629:
[----:B------:R-:W-:Y:S05]  /*100a0*/  BSYNC B1 ;  /* 0x0000000000017941 */ /* 0x000fea0003800000 */
.L_x_30628:
        /* <DEDUP_REMOVED lines=14> */
.L_x_30632:
        /* <DEDUP_REMOVED lines=12> */
.L_x_30635:
[----:B------:R-:W-:-:S07]  /*10250*/  MOV R81, R208 ;  /* 0x000000d000517202 */ /* 0x000fce0000000f00 */
.L_x_30636:
[----:B------:R-:W-:Y:S05]  /*10260*/  BSYNC B1 ;  /* 0x0000000000017941 */ /* 0x000fea0003800000 */
.L_x_30634:
        /* <DEDUP_REMOVED lines=16> */
.L_x_30640:
[----:B------:R-:W-:Y:S05]  /*10370*/  BSYNC B2 ;  /* 0x0000000000027941 */ /* 0x000fea0003800000 */
.L_x_30639:
        /* <DEDUP_REMOVED lines=44> */
.L_x_30638:
[----:B------:R-:W-:Y:S05]  /*10640*/  BSYNC B1 ;  /* 0x0000000000017941 */ /* 0x000fea0003800000 */
.L_x_30637:
        /* <DEDUP_REMOVED lines=9> */
.L_x_30633:
        /* <DEDUP_REMOVED lines=12> */
.L_x_30642:
[----:B------:R-:W-:-:S07]  /*107a0*/  MOV R81, R208 ;  /* 0x000000d000517202 */ /* 0x000fce0000000f00 */
.L_x_30643:
[----:B------:R-:W-:Y:S05]  /*107b0*/  BSYNC B1 ;  /* 0x0000000000017941 */ /* 0x000fea0003800000 */
.L_x_30641:
        /* <DEDUP_REMOVED lines=16> */
.L_x_30647:
[----:B------:R-:W-:Y:S05]  /*108c0*/  BSYNC B2 ;  /* 0x0000000000027941 */ /* 0x000fea0003800000 */
.L_x_30646:
        /* <DEDUP_REMOVED lines=44> */
.L_x_30645:
[----:B------:R-:W-:Y:S05]  /*10b90*/  BSYNC B1 ;  /* 0x0000000000017941 */ /* 0x000fea0003800000 */
.L_x_30644:
        /* <DEDUP_REMOVED lines=12> */
.L_x_30648:
        /* <DEDUP_REMOVED lines=12> */
.L_x_30651:
[----:B------:R-:W-:-:S07]  /*10d20*/  IMAD.MOV.U32 R82, RZ, RZ, R208 ;  /* 0x000000ffff527224 */ /* 0x000fce00078e00d0 */
.L_x_30652:
[----:B------:R-:W-:Y:S05]  /*10d30*/  BSYNC B1 ;  /* 0x0000000000017941 */ /* 0x000fea0003800000 */
.L_x_30650:
        /* <DEDUP_REMOVED lines=16> */
.L_x_30656:
[----:B------:R-:W-:Y:S05]  /*10e40*/  BSYNC B2 ;  /* 0x0000000000027941 */ /* 0x000fea0003800000 */
.L_x_30655:
        /* <DEDUP_REMOVED lines=44> */
.L_x_30654:
[----:B------:R-:W-:Y:S05]  /*11110*/  BSYNC B1 ;  /* 0x0000000000017941 */ /* 0x000fea0003800000 */
.L_x_30653:
        /* <DEDUP_REMOVED lines=9> */
.L_x_30649:
        /* <DEDUP_REMOVED lines=12> */
.L_x_30658:
[----:B------:R-:W-:-:S07]  /*11270*/  IMAD.MOV.U32 R82, RZ, RZ, R208 ;  /* 0x000000ffff527224 */ /* 0x000fce00078e00d0 */
.L_x_30659:
[----:B------:R-:W-:Y:S05]  /*11280*/  BSYNC B1 ;  /* 0x0000000000017941 */ /* 0x000fea0003800000 */
.L_x_30657:
        /* <DEDUP_REMOVED lines=16> */
.L_x_30663:
[----:B------:R-:W-:Y:S05]  /*11390*/  BSYNC B2 ;  /* 0x0000000000027941 */ /* 0x000fea0003800000 */
.L_x_30662:
        /* <DEDUP_REMOVED lines=44> */
.L_x_30661:
[----:B------:R-:W-:Y:S05]  /*11660*/  BSYNC B1 ;  /* 0x0000000000017941 */ /* 0x000fea0003800000 */
.L_x_30660:
        /* <DEDUP_REMOVED lines=12> */
.L_x_30664:
        /* <DEDUP_REMOVED lines=12> */
.L_x_30667:
[----:B------:R-:W-:-:S07]  /*117f0*/  IMAD.MOV.U32 R194, RZ, RZ, R208 ;  /* 0x000000ffffc27224 */ /* 0x000fce00078e00d0 */
.L_x_30668:
[----:B------:R-:W-:Y:S05]  /*11800*/  BSYNC B1 ;  /* 0x0000000000017941 */ /* 0x000fea0003800000 */
.L_x_30666:
        /* <DEDUP_REMOVED lines=16> */
.L_x_30672:
[----:B------:R-:W-:Y:S05]  /*11910*/  BSYNC B2 ;  /* 0x0000000000027941 */ /* 0x000fea0003800000 */
.L_x_30671:
        /* <DEDUP_REMOVED lines=44> */
.L_x_30670:
[----:B------:R-:W-:Y:S05]  /*11be0*/  BSYNC B1 ;  /* 0x0000000000017941 */ /* 0x000fea0003800000 */
.L_x_30669:
        /* <DEDUP_REMOVED lines=9> */
.L_x_30665:
        /* <DEDUP_REMOVED lines=12> */
.L_x_30674:
[----:B------:R-:W-:-:S07]  /*11d40*/  IMAD.MOV.U32 R204, RZ, RZ, R208 ;  /* 0x000000ffffcc7224 */ /* 0x000fce00078e00d0 */
.L_x_30675:
[----:B------:R-:W-:Y:S05]  /*11d50*/  BSYNC B1 ;  /* 0x0000000000017941 */ /* 0x000fea0003800000 */
.L_x_30673:
        /* <DEDUP_REMOVED lines=16> */
.L_x_30679:
[----:B------:R-:W-:Y:S05]  /*11e60*/  BSYNC B2 ;  /* 0x0000000000027941 */ /* 0x000fea0003800000 */
.L_x_30678:
        /* <DEDUP_REMOVED lines=44> */
.L_x_30677:
[----:B------:R-:W-:Y:S05]  /*12130*/  BSYNC B1 ;  /* 0x0000000000017941 */ /* 0x000fea0003800000 */
.L_x_30676:
        /* <DEDUP_REMOVED lines=12> */
.L_x_30680:
        /* <DEDUP_REMOVED lines=12> */
.L_x_30683:
[----:B------:R-:W-:-:S07]  /*122c0*/  MOV R193, R208 ;  /* 0x000000d000c17202 */ /* 0x000fce0000000f00 */
.L_x_30684:
[----:B------:R-:W-:Y:S05]  /*122d0*/  BSYNC B1 ;  /* 0x0000000000017941 */ /* 0x000fea0003800000 */
.L_x_30682:
        /* <DEDUP_REMOVED lines=16> */
.L_x_30688:
[----:B------:R-:W-:Y:S05]  /*123e0*/  BSYNC B2 ;  /* 0x0000000000027941 */ /* 0x000fea0003800000 */
.L_x_30687:
        /* <DEDUP_REMOVED lines=44> */
.L_x_30686:
[----:B------:R-:W-:Y:S05]  /*126b0*/  BSYNC B1 ;  /* 0x0000000000017941 */ /* 0x000fea0003800000 */
.L_x_30685:
        /* <DEDUP_REMOVED lines=9> */
.L_x_30681:
        /* <DEDUP_REMOVED lines=51> */
.L_x_30689:
[----:B------:R-:W-:-:S07]  /*12a80*/  VIADD R211, R211, 0x80 ;  /* 0x00000080d3d37836 */ /* 0x000fce0000000000 */
.L_x_30560:
[----:B------:R-:W-:Y:S05]  /*12a90*/  BSYNC B0 ;  /* 0x0000000000007941 */ /* 0x000fea0003800000 */
.L_x_30559:
        /* <DEDUP_REMOVED lines=30> */
.L_x_30693:
[----:B------:R-:W-:-:S07]  /*12c80*/  MOV R214, R208 ;  /* 0x000000d000d67202 */ /* 0x000fce0000000f00 */
.L_x_30694:
[----:B------:R-:W-:Y:S05]  /*12c90*/  BSYNC B1 ;  /* 0x0000000000017941 */ /* 0x000fea0003800000 */
.L_x_30692:
        /* <DEDUP_REMOVED lines=16> */
.L_x_30698:
[----:B------:R-:W-:Y:S05]  /*12da0*/  BSYNC B2 ;  /* 0x0000000000027941 */ /* 0x000fea0003800000 */
.L_x_30697:
        /* <DEDUP_REMOVED lines=44> */
.L_x_30696:
[----:B------:R-:W-:Y:S05]  /*13070*/  BSYNC B1 ;  /* 0x0000000000017941 */ /* 0x000fea0003800000 */
.L_x_30695:
        /* <DEDUP_REMOVED lines=19> */
.L_x_30699:
        /* <DEDUP_REMOVED lines=12> */
.L_x_30702:
[----:B------:R-:W-:-:S07]  /*13270*/  MOV R85, R208 ;  /* 0x000000d000557202 */ /* 0x000fce0000000f00 */
.L_x_30703:
[----:B------:R-:W-:Y:S05]  /*13280*/  BSYNC B1 ;  /* 0x0000000000017941 */ /* 0x000fea0003800000 */
.L_x_30701:
        /* <DEDUP_REMOVED lines=16> */
.L_x_30707:
[----:B------:R-:W-:Y:S05]  /*13390*/  BSYNC B2 ;  /* 0x0000000000027941 */ /* 0x000fea0003800000 */
.L_x_30706:
        /* <DEDUP_REMOVED lines=44> */
.L_x_30705:
[----:B------:R-:W-:Y:S05]  /*13660*/  BSYNC B1 ;  /* 0x0000000000017941 */ /* 0x000fea0003800000 */
.L_x_30704:
        /* <DEDUP_REMOVED lines=9> */
.L_x_30700:
        /* <DEDUP_REMOVED lines=12> */
.L_x_30709:
[----:B------:R-:W-:-:S07]  /*137c0*/  MOV R85, R208 ;  /* 0x000000d000557202 */ /* 0x000fce0000000f00 */
.L_x_30710:
[----:B------:R-:W-:Y:S05]  /*137d0*/  BSYNC B1 ;  /* 0x0000000000017941 */ /* 0x000fea0003800000 */
.L_x_30708:
        /* <DEDUP_REMOVED lines=16> */
.L_x_30714:
[----:B------:R-:W-:Y:S05]  /*138e0*/  BSYNC B2 ;  /* 0x0000000000027941 */ /* 0x000fea0003800000 */
.L_x_30713:
        /* <DEDUP_REMOVED lines=44> */
.L_x_30712:
[----:B------:R-:W-:Y:S05]  /*13bb0*/  BSYNC B1 ;  /* 0x0000000000017941 */ /* 0x000fea0003800000 */
.L_x_30711:
        /* <DEDUP_REMOVED lines=14> */
.L_x_30715:
        /* <DEDUP_REMOVED lines=12> */
.L_x_30718:
[----:B------:R-:W-:-:S07]  /*13d60*/  IMAD.MOV.U32 R88, RZ, RZ, R208 ;  /* 0x000000ffff587224 */ /* 0x000fce00078e00d0 */
.L_x_30719:
[----:B------:R-:W-:Y:S05]  /*13d70*/  BSYNC B1 ;  /* 0x0000000000017941 */ /* 0x000fea0003800000 */
.L_x_30717:
        /* <DEDUP_REMOVED lines=16> */
.L_x_30723:
[----:B------:R-:W-:Y:S05]  /*13e80*/  BSYNC B2 ;  /* 0x0000000000027941 */ /* 0x000fea0003800000 */
.L_x_30722:
        /* <DEDUP_REMOVED lines=44> */
.L_x_30721:
[----:B------:R-:W-:Y:S05]  /*14150*/  BSYNC B1 ;  /* 0x0000000000017941 */ /* 0x000fea0003800000 */
.L_x_30720:
        /* <DEDUP_REMOVED lines=9> */
.L_x_30716:
        /* <DEDUP_REMOVED lines=12> */
.L_x_30725:
[----:B------:R-:W-:-:S07]  /*142b0*/  IMAD.MOV.U32 R88, RZ, RZ, R208 ;  /* 0x000000ffff587224 */ /* 0x000fce00078e00d0 */
.L_x_30726:
[----:B------:R-:W-:Y:S05]  /*142c0*/  BSYNC B1 ;  /* 0x0000000000017941 */ /* 0x000fea0003800000 */
.L_x_30724:
        /* <DEDUP_REMOVED lines=16> */
.L_x_30730:
[----:B------:R-:W-:Y:S05]  /*143d0*/  BSYNC B2 ;  /* 0x0000000000027941 */ /* 0x000fea0003800000 */
.L_x_30729:
        /* <DEDUP_REMOVED lines=44> */
.L_x_30728:
[----:B------:R-:W-:Y:S05]  /*146a0*/  BSYNC B1 ;  /* 0x0000000000017941 */ /* 0x000fea0003800000 */
.L_x_30727:
        /* <DEDUP_REMOVED lines=14> */
.L_x_30731:
        /* <DEDUP_REMOVED lines=12> */
.L_x_30734:
[----:B------:R-:W-:-:S07]  /*14850*/  IMAD.MOV.U32 R87, RZ, RZ, R208 ;  /* 0x000000ffff577224 */ /* 0x000fce00078e00d0 */
.L_x_30735:
[----:B------:R-:W-:Y:S05]  /*14860*/  BSYNC B1 ;  /* 0x0000000000017941 */ /* 0x000fea0003800000 */
.L_x_30733:
        /* <DEDUP_REMOVED lines=16> */
.L_x_30739:
[----:B------:R-:W-:Y:S05]  /*14970*/  BSYNC B2 ;  /* 0x0000000000027941 */ /* 0x000fea0003800000 */
.L_x_30738:
        /* <DEDUP_REMOVED lines=44> */
.L_x_30737:
[----:B------:R-:W-:Y:S05]  /*14c40*/  BSYNC B1 ;  /* 0x0000000000017941 */ /* 0x000fea0003800000 */
.L_x_30736:
        /* <DEDUP_REMOVED lines=9> */
.L_x_30732:
        /* <DEDUP_REMOVED lines=12> */
.L_x_30741:
[----:B------:R-:W-:-:S07]  /*14da0*/  IMAD.MOV.U32 R87, RZ, RZ, R208 ;  /* 0x000000ffff577224 */ /* 0x000fce00078e00d0 */
.L_x_30742:
[----:B------:R-:W-:Y:S05]  /*14db0*/  BSYNC B1 ;  /* 0x0000000000017941 */ /* 0x000fea0003800000 */
.L_x_30740:
        /* <DEDUP_REMOVED lines=16> */
.L_x_30746:
[----:B------:R-:W-:Y:S05]  /*14ec0*/  BSYNC B2 ;  /* 0x0000000000027941 */ /* 0x000fea0003800000 */
.L_x_30745:
        /* <DEDUP_REMOVED lines=44> */
.L_x_30744:
[----:B------:R-:W-:Y:S05]  /*15190*/  BSYNC B1 ;  /* 0x0000000000017941 */ /* 0x000fea0003800000 */
.L_x_30743:
        /* <DEDUP_REMOVED lines=14> */
.L_x_30747:
        /* <DEDUP_REMOVED lines=12> */
.L_x_30750:
[----:B------:R-:W-:-:S07]  /*15340*/  MOV R197, R208 ;  /* 0x000000d000c57202 */ /* 0x000fce0000000f00 */
.L_x_30751:
[----:B------:R-:W-:Y:S05]  /*15350*/  BSYNC B1 ;  /* 0x0000000000017941 */ /* 0x000fea0003800000 */
.L_x_30749:
        /* <DEDUP_REMOVED lines=16> */
.L_x_30755:
[----:B------:R-:W-:Y:S05]  /*15460*/  BSYNC B2 ;  /* 0x0000000000027941 */ /* 0x000fea0003800000 */
.L_x_30754:
        /* <DEDUP_REMOVED lines=44> */
.L_x_30753:
[----:B------:R-:W-:Y:S05]  /*15730*/  BSYNC B1 ;  /* 0x0000000000017941 */ /* 0x000fea0003800000 */
.L_x_30752:
        /* <DEDUP_REMOVED lines=9> */
.L_x_30748:
        /* <DEDUP_REMOVED lines=12> */
.L_x_30757:
[----:B------:R-:W-:-:S07]  /*15890*/  MOV R204, R208 ;  /* 0x000000d000cc7202 */ /* 0x000fce0000000f00 */
.L_x_30758:
[----:B------:R-:W-:Y:S05]  /*158a0*/  BSYNC B1 ;  /* 0x0000000000017941 */ /* 0x000fea0003800000 */
.L_x_30756:
        /* <DEDUP_REMOVED lines=16> */
.L_x_30762:
[----:B------:R-:W-:Y:S05]  /*159b0*/  BSYNC B2 ;  /* 0x0000000000027941 */ /* 0x000fea0003800000 */
.L_x_30761:
        /* <DEDUP_REMOVED lines=44> */
.L_x_30760:
[----:B------:R-:W-:Y:S05]  /*15c80*/  BSYNC B1 ;  /* 0x0000000000017941 */ /* 0x000fea0003800000 */
.L_x_30759:
        /* <DEDUP_REMOVED lines=14> */
.L_x_30763:
        /* <DEDUP_REMOVED lines=12> */
.L_x_30766:
[----:B------:R-:W-:-:S07]  /*15e30*/  IMAD.MOV.U32 R89, RZ, RZ, R208 ;  /* 0x000000ffff597224 */ /* 0x000fce00078e00d0 */
.L_x_30767:
[----:B------:R-:W-:Y:S05]  /*15e40*/  BSYNC B1 ;  /* 0x0000000000017941 */ /* 0x000fea0003800000 */
.L_x_30765:
        /* <DEDUP_REMOVED lines=16> */
.L_x_30771:
[----:B------:R-:W-:Y:S05]  /*15f50*/  BSYNC B2 ;  /* 0x0000000000027941 */ /* 0x000fea0003800000 */
.L_x_30770:
        /* <DEDUP_REMOVED lines=44> */
.L_x_30769:
[----:B------:R-:W-:Y:S05]  /*16220*/  BSYNC B1 ;  /* 0x0000000000017941 */ /* 0x000fea0003800000 */
.L_x_30768:
        /* <DEDUP_REMOVED lines=9> */
.L_x_30764:
        /* <DEDUP_REMOVED lines=12> */
.L_x_30773:
[----:B------:R-:W-:-:S07]  /*16380*/  IMAD.MOV.U32 R89, RZ, RZ, R208 ;  /* 0x000000ffff597224 */ /* 0x000fce00078e00d0 */
.L_x_30774:
[----:B------:R-:W-:Y:S05]  /*16390*/  BSYNC B1 ;  /* 0x0000000000017941 */ /* 0x000fea0003800000 */
.L_x_30772:
        /* <DEDUP_REMOVED lines=16> */
.L_x_30778:
[----:B------:R-:W-:Y:S05]  /*164a0*/  BSYNC B2 ;  /* 0x0000000000027941 */ /* 0x000fea0003800000 */
.L_x_30777:
        /* <DEDUP_REMOVED lines=44> */
.L_x_30776:
[----:B------:R-:W-:Y:S05]  /*16770*/  BSYNC B1 ;  /* 0x0000000000017941 */ /* 0x000fea0003800000 */
.L_x_30775:
        /* <DEDUP_REMOVED lines=12> */
.L_x_30779:
        /* <DEDUP_REMOVED lines=12> */
.L_x_30782:
[----:B------:R-:W-:-:S07]  /*16900*/  IMAD.MOV.U32 R90, RZ, RZ, R208 ;  /* 0x000000ffff5a7224 */ /* 0x000fce00078e00d0 */
.L_x_30783:
[----:B------:R-:W-:Y:S05]  /*16910*/  BSYNC B1 ;  /* 0x0000000000017941 */ /* 0x000fea0003800000 */
.L_x_30781:
        /* <DEDUP_REMOVED lines=16> */
.L_x_30787:
[----:B------:R-:W-:Y:S05]  /*16a20*/  BSYNC B2 ;  /* 0x0000000000027941 */ /* 0x000fea0003800000 */
.L_x_30786:
        /* <DEDUP_REMOVED lines=44> */
.L_x_30785:
[----:B------:R-:W-:Y:S05]  /*16cf0*/  BSYNC B1 ;  /* 0x0000000000017941 */ /* 0x000fea0003800000 */
.L_x_30784:
        /* <DEDUP_REMOVED lines=9> */
.L_x_30780:
        /* <DEDUP_REMOVED lines=12> */
.L_x_30789:
[----:B------:R-:W-:-:S07]  /*16e50*/  IMAD.MOV.U32 R90, RZ, RZ, R208 ;  /* 0x000000ffff5a7224 */ /* 0x000fce00078e00d0 */
.L_x_30790:
[----:B------:R-:W-:Y:S05]  /*16e60*/  BSYNC B1 ;  /* 0x0000000000017941 */ /* 0x000fea0003800000 */
.L_x_30788:
        /* <DEDUP_REMOVED lines=16> */
.L_x_30794:
[----:B------:R-:W-:Y:S05]  /*16f70*/  BSYNC B2 ;  /* 0x0000000000027941 */ /* 0x000fea0003800000 */
.L_x_30793:
        /* <DEDUP_REMOVED lines=44> */
.L_x_30792:
[----:B------:R-:W-:Y:S05]  /*17240*/  BSYNC B1 ;  /* 0x0000000000017941 */ /* 0x000fea0003800000 */
.L_x_30791:
        /* <DEDUP_REMOVED lines=12> */
.L_x_30795:
        /* <DEDUP_REMOVED lines=12> */
.L_x_30798:
[----:B------:R-:W-:-:S07]  /*173d0*/  MOV R194, R208 ;  /* 0x000000d000c27202 */ /* 0x000fce0000000f00 */
.L_x_30799:
[----:B------:R-:W-:Y:S05]  /*173e0*/  BSYNC B1 ;  /* 0x0000000000017941 */ /* 0x000fea0003800000 */
.L_x_30797:
        /* <DEDUP_REMOVED lines=16> */
.L_x_30803:
[----:B------:R-:W-:Y:S05]  /*174f0*/  BSYNC B2 ;  /* 0x0000000000027941 */ /* 0x000fea0003800000 */
.L_x_30802:
        /* <DEDUP_REMOVED lines=44> */
.L_x_30801:
[----:B------:R-:W-:Y:S05]  /*177c0*/  BSYNC B1 ;  /* 0x0000000000017941 */ /* 0x000fea0003800000 */
.L_x_30800:
        /* <DEDUP_REMOVED lines=9> */
.L_x_30796:
        /* <DEDUP_REMOVED lines=12> */
.L_x_30805:
[----:B------:R-:W-:-:S07]  /*17920*/  MOV R204, R208 ;  /* 0x000000d000cc7202 */ /* 0x000fce0000000f00 */
.L_x_30806:
[----:B------:R-:W-:Y:S05]  /*17930*/  BSYNC B1 ;  /* 0x0000000000017941 */ /* 0x000fea0003800000 */
.L_x_30804:
        /* <DEDUP_REMOVED lines=16> */
.L_x_30810:
[----:B------:R-:W-:Y:S05]  /*17a40*/  BSYNC B2 ;  /* 0x0000000000027941 */ /* 0x000fea0003800000 */
.L_x_30809:
        /* <DEDUP_REMOVED lines=44> */
.L_x_30808:
[----:B------:R-:W-:Y:S05]  /*17d10*/  BSYNC B1 ;  /* 0x0000000000017941 */ /* 0x000fea0003800000 */
.L_x_30807:
        /* <DEDUP_REMOVED lines=12> */
.L_x_30811:
        /* <DEDUP_REMOVED lines=12> */
.L_x_30814:
[----:B------:R-:W-:-:S07]  /*17ea0*/  IMAD.MOV.U32 R193, RZ, RZ, R208 ;  /* 0x000000ffffc17224 */ /* 0x000fce00078e00d0 */
.L_x_30815:
[----:B------:R-:W-:Y:S05]  /*17eb0*/  BSYNC B1 ;  /* 0x0000000000017941 */ /* 0x000fea0003800000 */
.L_x_30813:
        /* <DEDUP_REMOVED lines=16> */
.L_x_30819:
[----:B------:R-:W-:Y:S05]  /*17fc0*/  BSYNC B2 ;  /* 0x0000000000027941 */ /* 0x000fea0003800000 */
.L_x_30818:
        /* <DEDUP_REMOVED lines=44> */
.L_x_30817:
[----:B------:R-:W-:Y:S05]  /*18290*/  BSYNC B1 ;  /* 0x0000000000017941 */ /* 0x000fea0003800000 */
.L_x_30816:
        /* <DEDUP_REMOVED lines=9> */
.L_x_30812:
        /* <DEDUP_REMOVED lines=51> */
.L_x_30820:
[----:B------:R-:W-:-:S07]  /*18660*/  IADD3 R211, R211, 0x80, RZ ;  /* 0x00000080d3d37810 */ /* 0x000fce0007ffe0ff */
.L_x_30691:
[----:B------:R-:W-:Y:S05]  /*18670*/  BSYNC B0 ;  /* 0x0000000000007941 */ /* 0x000fea0003800000 */
.L_x_30690:
        /* <DEDUP_REMOVED lines=30> */
.L_x_30824:
[----:B------:R-:W-:-:S07]  /*18860*/  IMAD.MOV.U32 R214, RZ, RZ, R208 ;  /* 0x000000ffffd67224 */ /* 0x000fce00078e00d0 */
.L_x_30825:
[----:B------:R-:W-:Y:S05]  /*18870*/  BSYNC B1 ;  /* 0x0000000000017941 */ /* 0x000fea0003800000 */
.L_x_30823:
        /* <DEDUP_REMOVED lines=16> */
.L_x_30829:
[----:B------:R-:W-:Y:S05]  /*18980*/  BSYNC B2 ;  /* 0x0000000000027941 */ /* 0x000fea0003800000 */
.L_x_30828:
        /* <DEDUP_REMOVED lines=44> */
.L_x_30827:
[----:B------:R-:W-:Y:S05]  /*18c50*/  BSYNC B1 ;  /* 0x0000000000017941 */ /* 0x000fea0003800000 */
.L_x_30826:
        /* <DEDUP_REMOVED lines=19> */
.L_x_30830:
        /* <DEDUP_REMOVED lines=12> */
.L_x_30833:
[----:B------:R-:W-:-:S07]  /*18e50*/  IMAD.MOV.U32 R93, RZ, RZ, R208 ;  /* 0x000000ffff5d7224 */ /* 0x000fce00078e00d0 */
.L_x_30834:
[----:B------:R-:W-:Y:S05]  /*18e60*/  BSYNC B1 ;  /* 0x0000000000017941 */ /* 0x000fea0003800000 */
.L_x_30832:
        /* <DEDUP_REMOVED lines=16> */
.L_x_30838:
[----:B------:R-:W-:Y:S05]  /*18f70*/  BSYNC B2 ;  /* 0x0000000000027941 */ /* 0x000fea0003800000 */
.L_x_30837:
        /* <DEDUP_REMOVED lines=44> */
.L_x_30836:
[----:B------:R-:W-:Y:S05]  /*19240*/  BSYNC B1 ;  /* 0x0000000000017941 */ /* 0x000fea0003800000 */
.L_x_30835:
        /* <DEDUP_REMOVED lines=9> */
.L_x_30831:
        /* <DEDUP_REMOVED lines=12> */
.L_x_30840:
[----:B------:R-:W-:-:S07]  /*193a0*/  MOV R93, R208 ;  /* 0x000000d0005d7202 */ /* 0x000fce0000000f00 */
.L_x_30841:
[----:B------:R-:W-:Y:S05]  /*193b0*/  BSYNC B1 ;  /* 0x0000000000017941 */ /* 0x000fea0003800000 */
.L_x_30839:
        /* <DEDUP_REMOVED lines=16> */
.L_x_30845:
[----:B------:R-:W-:Y:S05]  /*194c0*/  BSYNC B2 ;  /* 0x0000000000027941 */ /* 0x000fea0003800000 */
.L_x_30844:
        /* <DEDUP_REMOVED lines=44> */
.L_x_30843:
[----:B------:R-:W-:Y:S05]  /*19790*/  BSYNC B1 ;  /* 0x0000000000017941 */ /* 0x000fea0003800000 */
.L_x_30842:
        /* <DEDUP_REMOVED lines=14> */
.L_x_30846:
        /* <DEDUP_REMOVED lines=12> */
.L_x_30849:
[----:B------:R-:W-:-:S07]  /*19940*/  IMAD.MOV.U32 R96, RZ, RZ, R208 ;  /* 0x000000ffff607224 */ /* 0x000fce00078e00d0 */
.L_x_30850:
[----:B------:R-:W-:Y:S05]  /*19950*/  BSYNC B1 ;  /* 0x0000000000017941 */ /* 0x000fea0003800000 */
.L_x_30848:
        /* <DEDUP_REMOVED lines=16> */
.L_x_30854:
[----:B------:R-:W-:Y:S05]  /*19a60*/  BSYNC B2 ;  /* 0x0000000000027941 */ /* 0x000fea0003800000 */
.L_x_30853:
        /* <DEDUP_REMOVED lines=44> */
.L_x_30852:
[----:B------:R-:W-:Y:S05]  /*19d30*/  BSYNC B1 ;  /* 0x0000000000017941 */ /* 0x000fea0003800000 */
.L_x_30851:
        /* <DEDUP_REMOVED lines=9> */
.L_x_30847:
        /* <DEDUP_REMOVED lines=12> */
.L_x_30856:
[----:B------:R-:W-:-:S07]  /*19e90*/  MOV R96, R208 ;  /* 0x000000d000607202 */ /* 0x000fce0000000f00 */
.L_x_30857:
[----:B------:R-:W-:Y:S05]  /*19ea0*/  BSYNC B1 ;  /* 0x0000000000017941 */ /* 0x000fea0003800000 */
.L_x_30855:
        /* <DEDUP_REMOVED lines=16> */
.L_x_30861:
[----:B------:R-:W-:Y:S05]  /*19fb0*/  BSYNC B2 ;  /* 0x0000000000027941 */ /* 0x000fea0003800000 */
.L_x_30860:
        /* <DEDUP_REMOVED lines=44> */
.L_x_30859:
[----:B------:R-:W-:Y:S05]  /*1a280*/  BSYNC B1 ;  /* 0x0000000000017941 */ /* 0x000fea0003800000 */
.L_x_30858:
        /* <DEDUP_REMOVED lines=14> */
.L_x_30862:
        /* <DEDUP_REMOVED lines=12> */
.L_x_30865:
[----:B------:R-:W-:-:S07]  /*1a430*/  IMAD.MOV.U32 R95, RZ, RZ, R208 ;  /* 0x000000ffff5f7224 */ /* 0x000fce00078e00d0 */
.L_x_30866:
[----:B------:R-:W-:Y:S05]  /*1a440*/  BSYNC B1 ;  /* 0x0000000000017941 */ /* 0x000fea0003800000 */
.L_x_30864:
        /* <DEDUP_REMOVED lines=16> */
.L_x_30870:
[----:B------:R-:W-:Y:S05]  /*1a550*/  BSYNC B2 ;  /* 0x0000000000027941 */ /* 0x000fea0003800000 */
.L_x_30869:
        /* <DEDUP_REMOVED lines=44> */
.L_x_30868:
[----:B------:R-:W-:Y:S05]  /*1a820*/  BSYNC B1 ;  /* 0x0000000000017941 */ /* 0x000fea0003800000 */
.L_x_30867:
        /* <DEDUP_REMOVED lines=9> */
.L_x_30863:
        /* <DEDUP_REMOVED lines=12> */
.L_x_30872:
[----:B------:R-:W-:-:S07]  /*1a980*/  MOV R95, R208 ;  /* 0x000000d0005f7202 */ /* 0x000fce0000000f00 */
.L_x_30873:
[----:B------:R-:W-:Y:S05]  /*1a990*/  BSYNC B1 ;  /* 0x0000000000017941 */ /* 0x000fea0003800000 */
.L_x_30871:
        /* <DEDUP_REMOVED lines=16> */
.L_x_30877:
[----:B------:R-:W-:Y:S05]  /*1aaa0*/  BSYNC B2 ;  /* 0x0000000000027941 */ /* 0x000fea0003800000 */
.L_x_30876:
        /* <DEDUP_REMOVED lines=44> */
.L_x_30875:
[----:B------:R-:W-:Y:S05]  /*1ad70*/  BSYNC B1 ;  /* 0x0000000000017941 */ /* 0x000fea0003800000 */
.L_x_30874:
        /* <DEDUP_REMOVED lines=14> */
.L_x_30878:
        /* <DEDUP_REMOVED lines=12> */
.L_x_30881:
[----:B------:R-:W-:-:S07]  /*1af20*/  IMAD.MOV.U32 R197, RZ, RZ, R208 ;  /* 0x000000ffffc57224 */ /* 0x000fce00078e00d0 */
.L_x_30882:
[----:B------:R-:W-:Y:S05]  /*1af30*/  BSYNC B1 ;  /* 0x0000000000017941 */ /* 0x000fea0003800000 */
.L_x_30880:
        /* <DEDUP_REMOVED lines=16> */
.L_x_30886:
[----:B------:R-:W-:Y:S05]  /*1b040*/  BSYNC B2 ;  /* 0x0000000000027941 */ /* 0x000fea0003800000 */
.L_x_30885:
        /* <DEDUP_REMOVED lines=44> */
.L_x_30884:
[----:B------:R-:W-:Y:S05]  /*1b310*/  BSYNC B1 ;  /* 0x0000000000017941 */ /* 0x000fea0003800000 */
.L_x_30883:
        /* <DEDUP_REMOVED lines=9> */
.L_x_30879:
        /* <DEDUP_REMOVED lines=12> */
.L_x_30888:
[----:B------:R-:W-:-:S07]  /*1b470*/  MOV R204, R208 ;  /* 0x000000d000cc7202 */ /* 0x000fce0000000f00 */
.L_x_30889:
[----:B------:R-:W-:Y:S05]  /*1b480*/  BSYNC B1 ;  /* 0x0000000000017941 */ /* 0x000fea0003800000 */
.L_x_30887:
        /* <DEDUP_REMOVED lines=16> */
.L_x_30893:
[----:B------:R-:W-:Y:S05]  /*1b590*/  BSYNC B2 ;  /* 0x0000000000027941 */ /* 0x000fea0003800000 */
.L_x_30892:
        /* <DEDUP_REMOVED lines=44> */
.L_x_30891:
[----:B------:R-:W-:Y:S05]  /*1b860*/  BSYNC B1 ;  /* 0x0000000000017941 */ /* 0x000fea0003800000 */
.L_x_30890:
        /* <DEDUP_REMOVED lines=14> */
.L_x_30894:
        /* <DEDUP_REMOVED lines=12> */
.L_x_30897:
[----:B------:R-:W-:-:S07]  /*1ba10*/  IMAD.MOV.U32 R97, RZ, RZ, R208 ;  /* 0x000000ffff617224 */ /* 0x000fce00078e00d0 */
.L_x_30898:
[----:B------:R-:W-:Y:S05]  /*1ba20*/  BSYNC B1 ;  /* 0x0000000000017941 */ /* 0x000fea0003800000 */
.L_x_30896:
        /* <DEDUP_REMOVED lines=16> */
.L_x_30902:
[----:B------:R-:W-:Y:S05]  /*1bb30*/  BSYNC B2 ;  /* 0x0000000000027941 */ /* 0x000fea0003800000 */
.L_x_30901:
        /* <DEDUP_REMOVED lines=44> */
.L_x_30900:
[----:B------:R-:W-:Y:S05]  /*1be00*/  BSYNC B1 ;  /* 0x0000000000017941 */ /* 0x000fea0003800000 */
.L_x_30899:
        /* <DEDUP_REMOVED lines=9> */
.L_x_30895:
        /* <DEDUP_REMOVED lines=12> */
.L_x_30904:
[----:B------:R-:W-:-:S07]  /*1bf60*/  MOV R97, R208 ;  /* 0x000000d000617202 */ /* 0x000fce0000000f00 */
.L_x_30905:
[----:B------:R-:W-:Y:S05]  /*1bf70*/  BSYNC B1 ;  /* 0x0000000000017941 */ /* 0x000fea0003800000 */
.L_x_30903:
        /* <DEDUP_REMOVED lines=16> */
.L_x_30909:
[----:B------:R-:W-:Y:S05]  /*1c080*/  BSYNC B2 ;  /* 0x0000000000027941 */ /* 0x000fea0003800000 */
.L_x_30908:
        /* <DEDUP_REMOVED lines=44> */
.L_x_30907:
[----:B------:R-:W-:Y:S05]  /*1c350*/  BSYNC B1 ;  /* 0x0000000000017941 */ /* 0x000fea0003800000 */
.L_x_30906:
        /* <DEDUP_REMOVED lines=12> */
.L_x_30910:
        /* <DEDUP_REMOVED lines=12> */
.L_x_30913:
[----:B------:R-:W-:-:S07]  /*1c4e0*/  IMAD.MOV.U32 R98, RZ, RZ, R208 ;  /* 0x000000ffff627224 */ /* 0x000fce00078e00d0 */
.L_x_30914:
[----:B------:R-:W-:Y:S05]  /*1c4f0*/  BSYNC B1 ;  /* 0x0000000000017941 */ /* 0x000fea0003800000 */
.L_x_30912:
        /* <DEDUP_REMOVED lines=16> */
.L_x_30918:
[----:B------:R-:W-:Y:S05]  /*1c600*/  BSYNC B2 ;  /* 0x0000000000027941 */ /* 0x000fea0003800000 */
.L_x_30917:
        /* <DEDUP_REMOVED lines=44> */
.L_x_30916:
[----:B------:R-:W-:Y:S05]  /*1c8d0*/  BSYNC B1 ;  /* 0x0000000000017941 */ /* 0x000fea0003800000 */
.L_x_30915:
        /* <DEDUP_REMOVED lines=9> */
.L_x_30911:
        /* <DEDUP_REMOVED lines=12> */
.L_x_30920:
[----:B------:R-:W-:-:S07]  /*1ca30*/  MOV R98, R208 ;  /* 0x000000d000627202 */ /* 0x000fce0000000f00 */
.L_x_30921:
[----:B------:R-:W-:Y:S05]  /*1ca40*/  BSYNC B1 ;  /* 0x0000000000017941 */ /* 0x000fea0003800000 */
.L_x_30919:
        /* <DEDUP_REMOVED lines=16> */
.L_x_30925:
[----:B------:R-:W-:Y:S05]  /*1cb50*/  BSYNC B2 ;  /* 0x0000000000027941 */ /* 0x000fea0003800000 */
.L_x_30924:
        /* <DEDUP_REMOVED lines=44> */
.L_x_30923:
[----:B------:R-:W-:Y:S05]  /*1ce20*/  BSYNC B1 ;  /* 0x0000000000017941 */ /* 0x000fea0003800000 */
.L_x_30922:
        /* <DEDUP_REMOVED lines=12> */
.L_x_30926:
        /* <DEDUP_REMOVED lines=12> */
.L_x_30929:
[----:B------:R-:W-:-:S07]  /*1cfb0*/  IMAD.MOV.U32 R194, RZ, RZ, R208 ;  /* 0x000000ffffc27224 */ /* 0x000fce00078e00d0 */
.L_x_30930:
[----:B------:R-:W-:Y:S05]  /*1cfc0*/  BSYNC B1 ;  /* 0x0000000000017941 */ /* 0x000fea0003800000 */
.L_x_30928:
        /* <DEDUP_REMOVED lines=16> */
.L_x_30934:
[----:B------:R-:W-:Y:S05]  /*1d0d0*/  BSYNC B2 ;  /* 0x0000000000027941 */ /* 0x000fea0003800000 */
.L_x_30933:
        /* <DEDUP_REMOVED lines=44> */
.L_x_30932:
[----:B------:R-:W-:Y:S05]  /*1d3a0*/  BSYNC B1 ;  /* 0x0000000000017941 */ /* 0x000fea0003800000 */
.L_x_30931:
        /* <DEDUP_REMOVED lines=9> */
.L_x_30927:
        /* <DEDUP_REMOVED lines=12> */
.L_x_30936:
[----:B------:R-:W-:-:S07]  /*1d500*/  MOV R204, R208 ;  /* 0x000000d000cc7202 */ /* 0x000fce0000000f00 */
.L_x_30937:
[----:B------:R-:W-:Y:S05]  /*1d510*/  BSYNC B1 ;  /* 0x0000000000017941 */ /* 0x000fea0003800000 */
.L_x_30935:
        /* <DEDUP_REMOVED lines=16> */
.L_x_30941:
[----:B------:R-:W-:Y:S05]  /*1d620*/  BSYNC B2 ;  /* 0x0000000000027941 */ /* 0x000fea0003800000 */
.L_x_30940:
        /* <DEDUP_REMOVED lines=44> */
.L_x_30939:
[----:B------:R-:W-:Y:S05]  /*1d8f0*/  BSYNC B1 ;  /* 0x0000000000017941 */ /* 0x000fea0003800000 */
.L_x_30938:
        /* <DEDUP_REMOVED lines=12> */
.L_x_30942:
        /* <DEDUP_REMOVED lines=12> */
.L_x_30945:
[----:B------:R-:W-:-:S07]  /*1da80*/  IMAD.MOV.U32 R193, RZ, RZ, R208 ;  /* 0x000000ffffc17224 */ /* 0x000fce00078e00d0 */
.L_x_30946:
[----:B------:R-:W-:Y:S05]  /*1da90*/  BSYNC B1 ;  /* 0x0000000000017941 */ /* 0x000fea0003800000 */
.L_x_30944:
        /* <DEDUP_REMOVED lines=16> */
.L_x_30950:
[----:B------:R-:W-:Y:S05]  /*1dba0*/  BSYNC B2 ;  /* 0x0000000000027941 */ /* 0x000fea0003800000 */
.L_x_30949:
        /* <DEDUP_REMOVED lines=44> */
.L_x_30948:
[----:B------:R-:W-:Y:S05]  /*1de70*/  BSYNC B1 ;  /* 0x0000000000017941 */ /* 0x000fea0003800000 */
.L_x_30947:
        /* <DEDUP_REMOVED lines=9> */
.L_x_30943:
        /* <DEDUP_REMOVED lines=51> */
.L_x_30951:
[----:B------:R-:W-:-:S07]  /*1e240*/  IADD3 R211, R211, 0x80, RZ ;  /* 0x00000080d3d37810 */ /* 0x000fce0007ffe0ff */
.L_x_30822:
[----:B------:R-:W-:Y:S05]  /*1e250*/  BSYNC B0 ;  /* 0x0000000000007941 */ /* 0x000fea0003800000 */
.L_x_30821:
        /* <DEDUP_REMOVED lines=30> */
.L_x_30955:
[----:B------:R-:W-:-:S07]  /*1e440*/  IMAD.MOV.U32 R214, RZ, RZ, R208 ;  /* 0x000000ffffd67224 */ /* 0x000fce00078e00d0 */
.L_x_30956:
[----:B------:R-:W-:Y:S05]  /*1e450*/  BSYNC B1 ;  /* 0x0000000000017941 */ /* 0x000fea0003800000 */
.L_x_30954:
        /* <DEDUP_REMOVED lines=16> */
.L_x_30960:
[----:B------:R-:W-:Y:S05]  /*1e560*/  BSYNC B2 ;  /* 0x0000000000027941 */ /* 0x000fea0003800000 */
.L_x_30959:
        /* <DEDUP_REMOVED lines=44> */
.L_x_30958:
[----:B------:R-:W-:Y:S05]  /*1e830*/  BSYNC B1 ;  /* 0x0000000000017941 */ /* 0x000fea0003800000 */
.L_x_30957:
        /* <DEDUP_REMOVED lines=19> */
.L_x_30961:
        /* <DEDUP_REMOVED lines=12> */
.L_x_30964:
[----:B------:R-:W-:-:S07]  /*1ea30*/  IMAD.MOV.U32 R101, RZ, RZ, R208 ;  /* 0x000000ffff657224 */ /* 0x000fce00078e00d0 */
.L_x_30965:
[----:B------:R-:W-:Y:S05]  /*1ea40*/  BSYNC B1 ;  /* 0x0000000000017941 */ /* 0x000fea0003800000 */
.L_x_30963:
        /* <DEDUP_REMOVED lines=16> */
.L_x_30969:
[----:B------:R-:W-:Y:S05]  /*1eb50*/  BSYNC B2 ;  /* 0x0000000000027941 */ /* 0x000fea0003800000 */
.L_x_30968:
        /* <DEDUP_REMOVED lines=44> */
.L_x_30967:
[----:B------:R-:W-:Y:S05]  /*1ee20*/  BSYNC B1 ;  /* 0x0000000000017941 */ /* 0x000fea0003800000 */
.L_x_30966:
        /* <DEDUP_REMOVED lines=9> */
.L_x_30962:
        /* <DEDUP_REMOVED lines=12> */
.L_x_30971:
[----:B------:R-:W-:-:S07]  /*1ef80*/  MOV R101, R208 ;  /* 0x000000d000657202 */ /* 0x000fce0000000f00 */
.L_x_30972:
[----:B------:R-:W-:Y:S05]  /*1ef90*/  BSYNC B1 ;  /* 0x0000000000017941 */ /* 0x000fea0003800000 */
.L_x_30970:
        /* <DEDUP_REMOVED lines=16> */
.L_x_30976:
[----:B------:R-:W-:Y:S05]  /*1f0a0*/  BSYNC B2 ;  /* 0x0000000000027941 */ /* 0x000fea0003800000 */
.L_x_30975:
        /* <DEDUP_REMOVED lines=44> */
.L_x_30974:
[----:B------:R-:W-:Y:S05]  /*1f370*/  BSYNC B1 ;  /* 0x0000000000017941 */ /* 0x000fea0003800000 */
.L_x_30973:
        /* <DEDUP_REMOVED lines=14> */
.L_x_30977:
        /* <DEDUP_REMOVED lines=12> */
.L_x_30980:
[----:B------:R-:W-:-:S07]  /*1f520*/  IMAD.MOV.U32 R104, RZ, RZ, R208 ;  /* 0x000000ffff687224 */ /* 0x000fce00078e00d0 */
.L_x_30981:
[----:B------:R-:W-:Y:S05]  /*1f530*/  BSYNC B1 ;  /* 0x0000000000017941 */ /* 0x000fea0003800000 */
.L_x_30979:
        /* <DEDUP_REMOVED lines=16> */
.L_x_30985:
[----:B------:R-:W-:Y:S05]  /*1f640*/  BSYNC B2 ;  /* 0x0000000000027941 */ /* 0x000fea0003800000 */
.L_x_30984:
        /* <DEDUP_REMOVED lines=44> */
.L_x_30983:
[----:B------:R-:W-:Y:S05]  /*1f910*/  BSYNC B1 ;  /* 0x0000000000017941 */ /* 0x000fea0003800000 */
.L_x_30982:
        /* <DEDUP_REMOVED lines=9> */
.L_x_30978:
        /* <DEDUP_REMOVED lines=12> */
.L_x_30987:
[----:B------:R-:W-:-:S07]  /*1fa70*/  MOV R104, R208 ;  /* 0x000000d000687202 */ /* 0x000fce0000000f00 */
.L_x_30988:
[----:B------:R-:W-:Y:S05]  /*1fa80*/  BSYNC B1 ;  /* 0x0000000000017941 */ /* 0x000fea0003800000 */
.L_x_30986:
        /* <DEDUP_REMOVED lines=16> */
.L_x_30992:
[----:B------:R-:W-:Y:S05]  /*1fb90*/  BSYNC B2 ;  /* 0x0000000000027941 */ /* 0x000fea0003800000 */
.L_x_30991:
        /* <DEDUP_REMOVED lines=44> */
.L_x_30990:
[----:B------:R-:W-:Y:S05]  /*1fe60*/  BSYNC B1 ;  /* 0x0000000000017941 */ /* 0x000fea0003800000 */
.L_x_30989:
        /* <DEDUP_REMOVED lines=14> */
.L_x_30993:
        /* <DEDUP_REMOVED lines=12> */
.L_x_30996:
[----:B------:R-:W-:-:S07]  /*20010*/  IMAD.MOV.U32 R103, RZ, RZ, R208 ;  /* 0x000000ffff677224 */ /* 0x000fce00078e00d0 */
.L_x_30997:
[----:B------:R-:W-:Y:S05]  /*20020*/  BSYNC B1 ;  /* 0x0000000000017941 */ /* 0x000fea0003800000 */
.L_x_30995:
        /* <DEDUP_REMOVED lines=16> */
.L_x_31001:
[----:B------:R-:W-:Y:S05]  /*20130*/  BSYNC B2 ;  /* 0x0000000000027941 */ /* 0x000fea0003800000 */
.L_x_31000:
        /* <DEDUP_REMOVED lines=44> */
.L_x_30999:
[----:B------:R-:W-:Y:S05]  /*20400*/  BSYNC B1 ;  /* 0x0000000000017941 */ /* 0x000fea0003800000 */
.L_x_30998:
        /* <DEDUP_REMOVED lines=9> */
.L_x_30994:
        /* <DEDUP_REMOVED lines=12> */
.L_x_31003:
[----:B------:R-:W-:-:S07]  /*20560*/  MOV R103, R208 ;  /* 0x000000d000677202 */ /* 0x000fce0000000f00 */
.L_x_31004:
[----:B------:R-:W-:Y:S05]  /*20570*/  BSYNC B1 ;  /* 0x0000000000017941 */ /* 0x000fea0003800000 */
.L_x_31002:
        /* <DEDUP_REMOVED lines=16> */
.L_x_31008:
[----:B------:R-:W-:Y:S05]  /*20680*/  BSYNC B2 ;  /* 0x0000000000027941 */ /* 0x000fea0003800000 */
.L_x_31007:
        /* <DEDUP_REMOVED lines=44> */
.L_x_31006:
[----:B------:R-:W-:Y:S05]  /*20950*/  BSYNC B1 ;  /* 0x0000000000017941 */ /* 0x000fea0003800000 */
.L_x_31005:
        /* <DEDUP_REMOVED lines=14> */
.L_x_31009:
        /* <DEDUP_REMOVED lines=12> */
.L_x_31012:
[----:B------:R-:W-:-:S07]  /*20b00*/  IMAD.MOV.U32 R197, RZ, RZ, R208 ;  /* 0x000000ffffc57224 */ /* 0x000fce00078e00d0 */
.L_x_31013:
[----:B------:R-:W-:Y:S05]  /*20b10*/  BSYNC B1 ;  /* 0x0000000000017941 */ /* 0x000fea0003800000 */
.L_x_31011:
        /* <DEDUP_REMOVED lines=16> */
.L_x_31017:
[----:B------:R-:W-:Y:S05]  /*20c20*/  BSYNC B2 ;  /* 0x0000000000027941 */ /* 0x000fea0003800000 */
.L_x_31016:
        /* <DEDUP_REMOVED lines=44> */
.L_x_31015:
[----:B------:R-:W-:Y:S05]  /*20ef0*/  BSYNC B1 ;  /* 0x0000000000017941 */ /* 0x000fea0003800000 */
.L_x_31014:
        /* <DEDUP_REMOVED lines=9> */
.L_x_31010:
        /* <DEDUP_REMOVED lines=12> */
.L_x_31019:
[----:B------:R-:W-:-:S07]  /*21050*/  MOV R204, R208 ;  /* 0x000000d000cc7202 */ /* 0x000fce0000000f00 */
.L_x_31020:
[----:B------:R-:W-:Y:S05]  /*21060*/  BSYNC B1 ;  /* 0x0000000000017941 */ /* 0x000fea0003800000 */
.L_x_31018:
        /* <DEDUP_REMOVED lines=16> */
.L_x_31024:
[----:B------:R-:W-:Y:S05]  /*21170*/  BSYNC B2 ;  /* 0x0000000000027941 */ /* 0x000fea0003800000 */
.L_x_31023:
        /* <DEDUP_REMOVED lines=44> */
.L_x_31022:
[----:B------:R-:W-:Y:S05]  /*21440*/  BSYNC B1 ;  /* 0x0000000000017941 */ /* 0x000fea0003800000 */
.L_x_31021:
        /* <DEDUP_REMOVED lines=14> */
.L_x_31025:
        /* <DEDUP_REMOVED lines=12> */
.L_x_31028:
[----:B------:R-:W-:-:S07]  /*215f0*/  IMAD.MOV.U32 R105, RZ, RZ, R208 ;  /* 0x000000ffff697224 */ /* 0x000fce00078e00d0 */
.L_x_31029:
[----:B------:R-:W-:Y:S05]  /*21600*/  BSYNC B1 ;  /* 0x0000000000017941 */ /* 0x000fea0003800000 */
.L_x_31027:
        /* <DEDUP_REMOVED lines=16> */
.L_x_31033:
[----:B------:R-:W-:Y:S05]  /*21710*/  BSYNC B2 ;  /* 0x0000000000027941 */ /* 0x000fea0003800000 */
.L_x_31032:
        /* <DEDUP_REMOVED lines=44> */
.L_x_31031:
[----:B------:R-:W-:Y:S05]  /*219e0*/  BSYNC B1 ;  /* 0x0000000000017941 */ /* 0x000fea0003800000 */
.L_x_31030:
        /* <DEDUP_REMOVED lines=9> */
.L_x_31026:
        /* <DEDUP_REMOVED lines=12> */
.L_x_31035:
[----:B------:R-:W-:-:S07]  /*21b40*/  MOV R105, R208 ;  /* 0x000000d000697202 */ /* 0x000fce0000000f00 */
.L_x_31036:
[----:B------:R-:W-:Y:S05]  /*21b50*/  BSYNC B1 ;  /* 0x0000000000017941 */ /* 0x000fea0003800000 */
.L_x_31034:
        /* <DEDUP_REMOVED lines=16> */
.L_x_31040:
[----:B------:R-:W-:Y:S05]  /*21c60*/  BSYNC B2 ;  /* 0x0000000000027941 */ /* 0x000fea0003800000 */
.L_x_31039:
        /* <DEDUP_REMOVED lines=44> */
.L_x_31038:
[----:B------:R-:W-:Y:S05]  /*21f30*/  BSYNC B1 ;  /* 0x0000000000017941 */ /* 0x000fea0003800000 */
.L_x_31037:
        /* <DEDUP_REMOVED lines=12> */
.L_x_31041:
        /* <DEDUP_REMOVED lines=12> */
.L_x_31044:
[----:B------:R-:W-:-:S07]  /*220c0*/  IMAD.MOV.U32 R106, RZ, RZ, R208 ;  /* 0x000000ffff6a7224 */ /* 0x000fce00078e00d0 */
.L_x_31045:
[----:B------:R-:W-:Y:S05]  /*220d0*/  BSYNC B1 ;  /* 0x0000000000017941 */ /* 0x000fea0003800000 */
.L_x_31043:
        /* <DEDUP_REMOVED lines=16> */
.L_x_31049:
[----:B------:R-:W-:Y:S05]  /*221e0*/  BSYNC B2 ;  /* 0x0000000000027941 */ /* 0x000fea0003800000 */
.L_x_31048:
        /* <DEDUP_REMOVED lines=44> */
.L_x_31047:
[----:B------:R-:W-:Y:S05]  /*224b0*/  BSYNC B1 ;  /* 0x0000000000017941 */ /* 0x000fea0003800000 */
.L_x_31046:
        /* <DEDUP_REMOVED lines=9> */
.L_x_31042:
        /* <DEDUP_REMOVED lines=12> */
.L_x_31051:
[----:B------:R-:W-:-:S07]  /*22610*/  MOV R106, R208 ;  /* 0x000000d0006a7202 */ /* 0x000fce0000000f00 */
.L_x_31052:
[----:B------:R-:W-:Y:S05]  /*22620*/  BSYNC B1 ;  /* 0x0000000000017941 */ /* 0x000fea0003800000 */
.L_x_31050:
        /* <DEDUP_REMOVED lines=16> */
.L_x_31056:
[----:B------:R-:W-:Y:S05]  /*22730*/  BSYNC B2 ;  /* 0x0000000000027941 */ /* 0x000fea0003800000 */
.L_x_31055:
        /* <DEDUP_REMOVED lines=44> */
.L_x_31054:
[----:B------:R-:W-:Y:S05]  /*22a00*/  BSYNC B1 ;  /* 0x0000000000017941 */ /* 0x000fea0003800000 */
.L_x_31053:
        /* <DEDUP_REMOVED lines=12> */
.L_x_31057:
        /* <DEDUP_REMOVED lines=12> */
.L_x_31060:
[----:B------:R-:W-:-:S07]  /*22b90*/  IMAD.MOV.U32 R194, RZ, RZ, R208 ;  /* 0x000000ffffc27224 */ /* 0x000fce00078e00d0 */
.L_x_31061:
[----:B------:R-:W-:Y:S05]  /*22ba0*/  BSYNC B1 ;  /* 0x0000000000017941 */ /* 0x000fea0003800000 */
.L_x_31059:
        /* <DEDUP_REMOVED lines=16> */
.L_x_31065:
[----:B------:R-:W-:Y:S05]  /*22cb0*/  BSYNC B2 ;  /* 0x0000000000027941 */ /* 0x000fea0003800000 */
.L_x_31064:
        /* <DEDUP_REMOVED lines=44> */
.L_x_31063:
[----:B------:R-:W-:Y:S05]  /*22f80*/  BSYNC B1 ;  /* 0x0000000000017941 */ /* 0x000fea0003800000 */
.L_x_31062:
        /* <DEDUP_REMOVED lines=9> */
.L_x_31058:
        /* <DEDUP_REMOVED lines=12> */
.L_x_31067:
[----:B------:R-:W-:-:S07]  /*230e0*/  MOV R204, R208 ;  /* 0x000000d000cc7202 */ /* 0x000fce0000000f00 */
.L_x_31068:
[----:B------:R-:W-:Y:S05]  /*230f0*/  BSYNC B1 ;  /* 0x0000000000017941 */ /* 0x000fea0003800000 */
.L_x_31066:
        /* <DEDUP_REMOVED lines=16> */
.L_x_31072:
[----:B------:R-:W-:Y:S05]  /*23200*/  BSYNC B2 ;  /* 0x0000000000027941 */ /* 0x000fea0003800000 */
.L_x_31071:
        /* <DEDUP_REMOVED lines=44> */
.L_x_31070:
[----:B------:R-:W-:Y:S05]  /*234d0*/  BSYNC B1 ;  /* 0x0000000000017941 */ /* 0x000fea0003800000 */
.L_x_31069:
        /* <DEDUP_REMOVED lines=12> */
.L_x_31073:
        /* <DEDUP_REMOVED lines=12> */
.L_x_31076:
[----:B------:R-:W-:-:S07]  /*23660*/  IMAD.MOV.U32 R193, RZ, RZ, R208 ;  /* 0x000000ffffc17224 */ /* 0x000fce00078e00d0 */
.L_x_31077:
[----:B------:R-:W-:Y:S05]  /*23670*/  BSYNC B1 ;  /* 0x0000000000017941 */ /* 0x000fea0003800000 */
.L_x_31075:
        /* <DEDUP_REMOVED lines=16> */
.L_x_31081:
[----:B------:R-:W-:Y:S05]  /*23780*/  BSYNC B2 ;  /* 0x0000000000027941 */ /* 0x000fea0003800000 */
.L_x_31080:
        /* <DEDUP_REMOVED lines=44> */
.L_x_31079:
[----:B------:R-:W-:Y:S05]  /*23a50*/  BSYNC B1 ;  /* 0x0000000000017941 */ /* 0x000fea0003800000 */
.L_x_31078:
        /* <DEDUP_REMOVED lines=9> */
.L_x_31074:
        /* <DEDUP_REMOVED lines=51> */
.L_x_31082:
[----:B------:R-:W-:-:S07]  /*23e20*/  IADD3 R211, R211, 0x80, RZ ;  /* 0x00000080d3d37810 */ /* 0x000fce0007ffe0ff */
.L_x_30953:
[----:B------:R-:W-:Y:S05]  /*23e30*/  BSYNC B0 ;  /* 0x0000000000007941 */ /* 0x000fea0003800000 */
.L_x_30952:
        /* <DEDUP_REMOVED lines=30> */
.L_x_31086:
[----:B------:R-:W-:-:S07]  /*24020*/  IMAD.MOV.U32 R214, RZ, RZ, R208 ;  /* 0x000000ffffd67224 */ /* 0x000fce00078e00d0 */
.L_x_31087:
[----:B------:R-:W-:Y:S05]  /*24030*/  BSYNC B1 ;  /* 0x0000000000017941 */ /* 0x000fea0003800000 */
.L_x_31085:
        /* <DEDUP_REMOVED lines=16> */
.L_x_31091:
[----:B------:R-:W-:Y:S05]  /*24140*/  BSYNC B2 ;  /* 0x0000000000027941 */ /* 0x000fea0003800000 */
.L_x_31090:
        /* <DEDUP_REMOVED lines=44> */
.L_x_31089:
[----:B------:R-:W-:Y:S05]  /*24410*/  BSYNC B1 ;  /* 0x0000000000017941 */ /* 0x000fea0003800000 */
.L_x_31088:
        /* <DEDUP_REMOVED lines=19> */
.L_x_31092:
        /* <DEDUP_REMOVED lines=12> */
.L_x_31095:
[----:B------:R-:W-:-:S07]  /*24610*/  IMAD.MOV.U32 R109, RZ, RZ, R208 ;  /* 0x000000ffff6d7224 */ /* 0x000fce00078e00d0 */
.L_x_31096:
[----:B------:R-:W-:Y:S05]  /*24620*/  BSYNC B1 ;  /* 0x0000000000017941 */ /* 0x000fea0003800000 */
.L_x_31094:
        /* <DEDUP_REMOVED lines=16> */
.L_x_31100:
[----:B------:R-:W-:Y:S05]  /*24730*/  BSYNC B2 ;  /* 0x0000000000027941 */ /* 0x000fea0003800000 */
.L_x_31099:
        /* <DEDUP_REMOVED lines=44> */
.L_x_31098:
[----:B------:R-:W-:Y:S05]  /*24a00*/  BSYNC B1 ;  /* 0x0000000000017941 */ /* 0x000fea0003800000 */
.L_x_31097:
        /* <DEDUP_REMOVED lines=9> */
.L_x_31093:
        /* <DEDUP_REMOVED lines=12> */
.L_x_31102:
[----:B------:R-:W-:-:S07]  /*24b60*/  MOV R109, R208 ;  /* 0x000000d0006d7202 */ /* 0x000fce0000000f00 */
.L_x_31103:
[----:B------:R-:W-:Y:S05]  /*24b70*/  BSYNC B1 ;  /* 0x0000000000017941 */ /* 0x000fea0003800000 */
.L_x_31101:
        /* <DEDUP_REMOVED lines=16> */
.L_x_31107:
[----:B------:R-:W-:Y:S05]  /*24c80*/  BSYNC B2 ;  /* 0x0000000000027941 */ /* 0x000fea0003800000 */
.L_x_31106:
        /* <DEDUP_REMOVED lines=44> */
.L_x_31105:
[----:B------:R-:W-:Y:S05]  /*24f50*/  BSYNC B1 ;  /* 0x0000000000017941 */ /* 0x000fea0003800000 */
.L_x_31104:
        /* <DEDUP_REMOVED lines=14> */
.L_x_31108:
        /* <DEDUP_REMOVED lines=12> */
.L_x_31111:
[----:B------:R-:W-:-:S07]  /*25100*/  IMAD.MOV.U32 R112, RZ, RZ, R208 ;  /* 0x000000ffff707224 */ /* 0x000fce00078e00d0 */
.L_x_31112:
[----:B------:R-:W-:Y:S05]  /*25110*/  BSYNC B1 ;  /* 0x0000000000017941 */ /* 0x000fea0003800000 */
.L_x_31110:
        /* <DEDUP_REMOVED lines=16> */
.L_x_31116:
[----:B------:R-:W-:Y:S05]  /*25220*/  BSYNC B2 ;  /* 0x0000000000027941 */ /* 0x000fea0003800000 */
.L_x_31115:
        /* <DEDUP_REMOVED lines=44> */
.L_x_31114:
[----:B------:R-:W-:Y:S05]  /*254f0*/  BSYNC B1 ;  /* 0x0000000000017941 */ /* 0x000fea0003800000 */
.L_x_31113:
        /* <DEDUP_REMOVED lines=9> */
.L_x_31109:
        /* <DEDUP_REMOVED lines=12> */
.L_x_31118:
[----:B------:R-:W-:-:S07]  /*25650*/  MOV R112, R208 ;  /* 0x000000d000707202 */ /* 0x000fce0000000f00 */
.L_x_31119:
[----:B------:R-:W-:Y:S05]  /*25660*/  BSYNC B1 ;  /* 0x0000000000017941 */ /* 0x000fea0003800000 */
.L_x_31117:
        /* <DEDUP_REMOVED lines=16> */
.L_x_31123:
[----:B------:R-:W-:Y:S05]  /*25770*/  BSYNC B2 ;  /* 0x0000000000027941 */ /* 0x000fea0003800000 */
.L_x_31122:
        /* <DEDUP_REMOVED lines=44> */
.L_x_31121:
[----:B------:R-:W-:Y:S05]  /*25a40*/  BSYNC B1 ;  /* 0x0000000000017941 */ /* 0x000fea0003800000 */
.L_x_31120:
        /* <DEDUP_REMOVED lines=14> */
.L_x_31124:
        /* <DEDUP_REMOVED lines=12> */
.L_x_31127:
[----:B------:R-:W-:-:S07]  /*25bf0*/  IMAD.MOV.U32 R111, RZ, RZ, R208 ;  /* 0x000000ffff6f7224 */ /* 0x000fce00078e00d0 */
.L_x_31128:
[----:B------:R-:W-:Y:S05]  /*25c00*/  BSYNC B1 ;  /* 0x0000000000017941 */ /* 0x000fea0003800000 */
.L_x_31126:
        /* <DEDUP_REMOVED lines=16> */
.L_x_31132:
[----:B------:R-:W-:Y:S05]  /*25d10*/  BSYNC B2 ;  /* 0x0000000000027941 */ /* 0x000fea0003800000 */
.L_x_31131:
        /* <DEDUP_REMOVED lines=44> */
.L_x_31130:
[----:B------:R-:W-:Y:S05]  /*25fe0*/  BSYNC B1 ;  /* 0x0000000000017941 */ /* 0x000fea0003800000 */
.L_x_31129:
        /* <DEDUP_REMOVED lines=9> */
.L_x_31125:
        /* <DEDUP_REMOVED lines=12> */
.L_x_31134:
[----:B------:R-:W-:-:S07]  /*26140*/  MOV R111, R208 ;  /* 0x000000d0006f7202 */ /* 0x000fce0000000f00 */
.L_x_31135:
[----:B------:R-:W-:Y:S05]  /*26150*/  BSYNC B1 ;  /* 0x0000000000017941 */ /* 0x000fea0003800000 */
.L_x_31133:
        /* <DEDUP_REMOVED lines=16> */
.L_x_31139:
[----:B------:R-:W-:Y:S05]  /*26260*/  BSYNC B2 ;  /* 0x0000000000027941 */ /* 0x000fea0003800000 */
.L_x_31138:
        /* <DEDUP_REMOVED lines=44> */
.L_x_31137:
[----:B------:R-:W-:Y:S05]  /*26530*/  BSYNC B1 ;  /* 0x0000000000017941 */ /* 0x000fea0003800000 */
.L_x_31136:
        /* <DEDUP_REMOVED lines=14> */
.L_x_31140:
        /* <DEDUP_REMOVED lines=12> */
.L_x_31143:
[----:B------:R-:W-:-:S07]  /*266e0*/  IMAD.MOV.U32 R197, RZ, RZ, R208 ;  /* 0x000000ffffc57224 */ /* 0x000fce00078e00d0 */
.L_x_31144:
[----:B------:R-:W-:Y:S05]  /*266f0*/  BSYNC B1 ;  /* 0x0000000000017941 */ /* 0x000fea0003800000 */
.L_x_31142:
        /* <DEDUP_REMOVED lines=16> */
.L_x_31148:
[----:B------:R-:W-:Y:S05]  /*26800*/  BSYNC B2 ;  /* 0x0000000000027941 */ /* 0x000fea0003800000 */
.L_x_31147:
        /* <DEDUP_REMOVED lines=44> */
.L_x_31146:
[----:B------:R-:W-:Y:S05]  /*26ad0*/  BSYNC B1 ;  /* 0x0000000000017941 */ /* 0x000fea0003800000 */
.L_x_31145:
        /* <DEDUP_REMOVED lines=9> */
.L_x_31141:
        /* <DEDUP_REMOVED lines=12> */
.L_x_31150:
[----:B------:R-:W-:-:S07]  /*26c30*/  MOV R204, R208 ;  /* 0x000000d000cc7202 */ /* 0x000fce0000000f00 */
.L_x_31151:
[----:B------:R-:W-:Y:S05]  /*26c40*/  BSYNC B1 ;  /* 0x0000000000017941 */ /* 0x000fea0003800000 */
.L_x_31149:
        /* <DEDUP_REMOVED lines=16> */
.L_x_31155:
[----:B------:R-:W-:Y:S05]  /*26d50*/  BSYNC B2 ;  /* 0x0000000000027941 */ /* 0x000fea0003800000 */
.L_x_31154:
        /* <DEDUP_REMOVED lines=44> */
.L_x_31153:
[----:B------:R-:W-:Y:S05]  /*27020*/  BSYNC B1 ;  /* 0x0000000000017941 */ /* 0x000fea0003800000 */
.L_x_31152:
        /* <DEDUP_REMOVED lines=14> */
.L_x_31156:
        /* <DEDUP_REMOVED lines=12> */
.L_x_31159:
[----:B------:R-:W-:-:S07]  /*271d0*/  IMAD.MOV.U32 R113, RZ, RZ, R208 ;  /* 0x000000ffff717224 */ /* 0x000fce00078e00d0 */
.L_x_31160:
[----:B------:R-:W-:Y:S05]  /*271e0*/  BSYNC B1 ;  /* 0x0000000000017941 */ /* 0x000fea0003800000 */
.L_x_31158:
        /* <DEDUP_REMOVED lines=16> */
.L_x_31164:
[----:B------:R-:W-:Y:S05]  /*272f0*/  BSYNC B2 ;  /* 0x0000000000027941 */ /* 0x000fea0003800000 */
.L_x_31163:
        /* <DEDUP_REMOVED lines=44> */
.L_x_31162:
[----:B------:R-:W-:Y:S05]  /*275c0*/  BSYNC B1 ;  /* 0x0000000000017941 */ /* 0x000fea0003800000 */
.L_x_31161:
        /* <DEDUP_REMOVED lines=9> */
.L_x_31157:
        /* <DEDUP_REMOVED lines=12> */
.L_x_31166:
[----:B------:R-:W-:-:S07]  /*27720*/  MOV R113, R208 ;  /* 0x000000d000717202 */ /* 0x000fce0000000f00 */
.L_x_31167:
[----:B------:R-:W-:Y:S05]  /*27730*/  BSYNC B1 ;  /* 0x0000000000017941 */ /* 0x000fea0003800000 */
.L_x_31165:
        /* <DEDUP_REMOVED lines=16> */
.L_x_31171:
[----:B------:R-:W-:Y:S05]  /*27840*/  BSYNC B2 ;  /* 0x0000000000027941 */ /* 0x000fea0003800000 */
.L_x_31170:
        /* <DEDUP_REMOVED lines=44> */
.L_x_31169:
[----:B------:R-:W-:Y:S05]  /*27b10*/  BSYNC B1 ;  /* 0x0000000000017941 */ /* 0x000fea0003800000 */
.L_x_31168:
        /* <DEDUP_REMOVED lines=12> */
.L_x_31172:
        /* <DEDUP_REMOVED lines=12> */
.L_x_31175:
[----:B------:R-:W-:-:S07]  /*27ca0*/  IMAD.MOV.U32 R114, RZ, RZ, R208 ;  /* 0x000000ffff727224 */ /* 0x000fce00078e00d0 */
.L_x_31176:
[----:B------:R-:W-:Y:S05]  /*27cb0*/  BSYNC B1 ;  /* 0x0000000000017941 */ /* 0x000fea0003800000 */
.L_x_31174:
        /* <DEDUP_REMOVED lines=16> */
.L_x_31180:
[----:B------:R-:W-:Y:S05]  /*27dc0*/  BSYNC B2 ;  /* 0x0000000000027941 */ /* 0x000fea0003800000 */
.L_x_31179:
        /* <DEDUP_REMOVED lines=44> */
.L_x_31178:
[----:B------:R-:W-:Y:S05]  /*28090*/  BSYNC B1 ;  /* 0x0000000000017941 */ /* 0x000fea0003800000 */
.L_x_31177:
        /* <DEDUP_REMOVED lines=9> */
.L_x_31173:
        /* <DEDUP_REMOVED lines=12> */
.L_x_31182:
[----:B------:R-:W-:-:S07]  /*281f0*/  MOV R114, R208 ;  /* 0x000000d000727202 */ /* 0x000fce0000000f00 */
.L_x_31183:
[----:B------:R-:W-:Y:S05]  /*28200*/  BSYNC B1 ;  /* 0x0000000000017941 */ /* 0x000fea0003800000 */
.L_x_31181:
        /* <DEDUP_REMOVED lines=16> */
.L_x_31187:
[----:B------:R-:W-:Y:S05]  /*28310*/  BSYNC B2 ;  /* 0x0000000000027941 */ /* 0x000fea0003800000 */
.L_x_31186:
        /* <DEDUP_REMOVED lines=44> */
.L_x_31185:
[----:B------:R-:W-:Y:S05]  /*285e0*/  BSYNC B1 ;  /* 0x0000000000017941 */ /* 0x000fea0003800000 */
.L_x_31184:
        /* <DEDUP_REMOVED lines=12> */
.L_x_31188:
        /* <DEDUP_REMOVED lines=12> */
.L_x_31191:
[----:B------:R-:W-:-:S07]  /*28770*/  IMAD.MOV.U32 R194, RZ, RZ, R208 ;  /* 0x000000ffffc27224 */ /* 0x000fce00078e00d0 */
.L_x_31192:
[----:B------:R-:W-:Y:S05]  /*28780*/  BSYNC B1 ;  /* 0x0000000000017941 */ /* 0x000fea0003800000 */
.L_x_31190:
        /* <DEDUP_REMOVED lines=16> */
.L_x_31196:
[----:B------:R-:W-:Y:S05]  /*28890*/  BSYNC B2 ;  /* 0x0000000000027941 */ /* 0x000fea0003800000 */
.L_x_31195:
        /* <DEDUP_REMOVED lines=44> */
.L_x_31194:
[----:B------:R-:W-:Y:S05]  /*28b60*/  BSYNC B1 ;  /* 0x0000000000017941 */ /* 0x000fea0003800000 */
.L_x_31193:
        /* <DEDUP_REMOVED lines=9> */
.L_x_31189:
        /* <DEDUP_REMOVED lines=12> */
.L_x_31198:
[----:B------:R-:W-:-:S07]  /*28cc0*/  MOV R204, R208 ;  /* 0x000000d000cc7202 */ /* 0x000fce0000000f00 */
.L_x_31199:
[----:B------:R-:W-:Y:S05]  /*28cd0*/  BSYNC B1 ;  /* 0x0000000000017941 */ /* 0x000fea0003800000 */
.L_x_31197:
        /* <DEDUP_REMOVED lines=16> */
.L_x_31203:
[----:B------:R-:W-:Y:S05]  /*28de0*/  BSYNC B2 ;  /* 0x0000000000027941 */ /* 0x000fea0003800000 */
.L_x_31202:
        /* <DEDUP_REMOVED lines=44> */
.L_x_31201:
[----:B------:R-:W-:Y:S05]  /*290b0*/  BSYNC B1 ;  /* 0x0000000000017941 */ /* 0x000fea0003800000 */
.L_x_31200:
        /* <DEDUP_REMOVED lines=12> */
.L_x_31204:
        /* <DEDUP_REMOVED lines=12> */
.L_x_31207:
[----:B------:R-:W-:-:S07]  /*29240*/  IMAD.MOV.U32 R193, RZ, RZ, R208 ;  /* 0x000000ffffc17224 */ /* 0x000fce00078e00d0 */
.L_x_31208:
[----:B------:R-:W-:Y:S05]  /*29250*/  BSYNC B1 ;  /* 0x0000000000017941 */ /* 0x000fea0003800000 */
.L_x_31206:
        /* <DEDUP_REMOVED lines=16> */
.L_x_31212:
[----:B------:R-:W-:Y:S05]  /*29360*/  BSYNC B2 ;  /* 0x0000000000027941 */ /* 0x000fea0003800000 */
.L_x_31211:
        /* <DEDUP_REMOVED lines=44> */
.L_x_31210:
[----:B------:R-:W-:Y:S05]  /*29630*/  BSYNC B1 ;  /* 0x0000000000017941 */ /* 0x000fea0003800000 */
.L_x_31209:
        /* <DEDUP_REMOVED lines=9> */
.L_x_31205:
        /* <DEDUP_REMOVED lines=51> */
.L_x_31084:
[----:B------:R-:W-:Y:S05]  /*29a00*/  BSYNC B0 ;  /* 0x0000000000007941 */ /* 0x000fea0003800000 */
.L_x_31083:
        /* <DEDUP_REMOVED lines=209> */
.L_x_31239:
        /* <DEDUP_REMOVED lines=108> */
.L_x_31215:
[----:B------:R-:W-:Y:S05]  /*2ade0*/  BSYNC B0 ;  /* 0x0000000000007941 */ /* 0x000fea0003800000 */
.L_x_31214:
        /* <DEDUP_REMOVED lines=35> */
.L_x_31217:
[----:B------:R-:W-:Y:S05]  /*2b020*/  BSYNC B0 ;  /* 0x0000000000007941 */ /* 0x000fea0003800000 */
.L_x_31216:
        /* <DEDUP_REMOVED lines=35> */
.L_x_31219:
[----:B------:R-:W-:Y:S05]  /*2b260*/  BSYNC B0 ;  /* 0x0000000000007941 */ /* 0x000fea0003800000 */
.L_x_31218:
        /* <DEDUP_REMOVED lines=35> */
.L_x_31221:
[----:B------:R-:W-:Y:S05]  /*2b4a0*/  BSYNC B0 ;  /* 0x0000000000007941 */ /* 0x000fea0003800000 */
.L_x_31220:
        /* <DEDUP_REMOVED lines=35> */
.L_x_31223:
[----:B------:R-:W-:Y:S05]  /*2b6e0*/  BSYNC B0 ;  /* 0x0000000000007941 */ /* 0x000fea0003800000 */
.L_x_31222:
        /* <DEDUP_REMOVED lines=35> */
.L_x_31225:
[----:B------:R-:W-:Y:S05]  /*2b920*/  BSYNC B0 ;  /* 0x0000000000007941 */ /* 0x000fea0003800000 */
.L_x_31224:
        /* <DEDUP_REMOVED lines=34> */
.L_x_31227:
[----:B------:R-:W-:Y:S05]  /*2bb50*/  BSYNC B0 ;  /* 0x0000000000007941 */ /* 0x000fea0003800000 */
.L_x_31226:
[----:B------:R-:W-:Y:S01]  /*2bb60*/  LOP3.LUT P0, RZ, R8, 0x1, RZ, 0xc0, !PT ;  /* 0x0000000108ff7812 */ /* 0x000fe2000780c0ff */
[----:B------:R-:W-:-:S03]  /*2bb70*/  VIADD R7, R7, UR18 ;  /* 0x0000001207077c36 */ /* 0x000fc60008000000 */
[----:B01234-:R-:W-:Y:S02]  /*2bb80*/  SEL R210, RZ, 0x1, P0 ;  /* 0x00000001ffd27807 */ /* 0x01ffe40000000000 */
[----:B------:R-:W-:-:S13]  /*2bb90*/  ISETP.GE.AND P0, PT, R7, UR19, PT ;  /* 0x0000001307007c0c */ /* 0x000fda000bf06270 */
[----:B------:R-:W-:Y:S05]  /*2bba0*/  @!P0 BRA `(.L_x_31228) ;  /* 0xfffffd5800c08947 */ /* 0x000fea000383ffff */
[----:B------:R-:W-:Y:S05]  /*2bbb0*/  EXIT ;  /* 0x000000000000794d */ /* 0x000fea0003800000 */
.L_x_31213:
[----:B------:R-:W-:Y:S01]  /*2bbc0*/  HFMA2.MMA R218, -RZ, RZ, 0, 1.847743988037109375e-06 ;  /* 0x0000001fffda7435 */ /* 0x000fe200000001ff */
[----:B------:R-:W-:Y:S01]  /*2bbd0*/  MOV R216, R117 ;  /* 0x0000007500d87202 */ /* 0x000fe20000000f00 */
[----:B------:R-:W-:Y:S02]  /*2bbe0*/  IMAD.MOV.U32 R217, RZ, RZ, 0x1 ;  /* 0x00000001ffd97424 */ /* 0x000fe400078e00ff */
[----:B------:R-:W-:-:S07]  /*2bbf0*/  IMAD.MOV.U32 R215, RZ, RZ, -0x1 ;  /* 0xffffffffffd77424 */ /* 0x000fce00078e00ff */
[----:B------:R-:W-:Y:S05]  /*2bc00*/  WARPSYNC.COLLECTIVE R215, `(.L_x_31229) ;  /* 0x00000000d7087348 */ /* 0x000fea0003c00000 */
[----:B------:R0:W1:Y:S02]  /*2bc10*/  SHFL.BFLY P6, R214, R216, R217, R218 ;  /* 0x0c0000d9d8d67389 */ /* 0x00006400000c00da */
[----:B01----:R-:W-:Y:S01]  /*2bc20*/  ENDCOLLECTIVE ;  /* 0x000000000000791b */ /* 0x003fe20003800000 */
.L_x_31229:
[----:B------:R-:W-:Y:S01]  /*2bc30*/  HFMA2.MMA R217, -RZ, RZ, 0, 1.1920928955078125e-07 ;  /* 0x00000002ffd97435 */ /* 0x000fe200000001ff */
[----:B------:R-:W-:-:S05]  /*2bc40*/  MOV R116, R214 ;  /* 0x000000d600747202 */ /* 0x000fca0000000f00 */
[----:B------:R-:W-:-:S04]  /*2bc50*/  FADD.FTZ R210, R117, R116 ;  /* 0x0000007475d27221 */ /* 0x000fc80000010000 */
[----:B------:R-:W-:-:S07]  /*2bc60*/  IMAD.MOV.U32 R216, RZ, RZ, R210 ;  /* 0x000000ffffd87224 */ /* 0x000fce00078e00d2 */
[----:B------:R-:W-:Y:S05]  /*2bc70*/  WARPSYNC.COLLECTIVE R215, `(.L_x_31230) ;  /* 0x00000000d7087348 */ /* 0x000fea0003c00000 */
[----:B------:R0:W1:Y:S02]  /*2bc80*/  SHFL.BFLY P6, R214, R216, R217, R218 ;  /* 0x0c0000d9d8d67389 */ /* 0x00006400000c00da */
[----:B01----:R-:W-:Y:S01]  /*2bc90*/  ENDCOLLECTIVE ;  /* 0x000000000000791b */ /* 0x003fe20003800000 */
.L_x_31230:
[----:B------:R-:W-:Y:S02]  /*2bca0*/  IMAD.MOV.U32 R217, RZ, RZ, 0x4 ;  /* 0x00000004ffd97424 */ /* 0x000fe400078e00ff */
[----:B------:R-:W-:-:S04]  /*2bcb0*/  IMAD.MOV.U32 R211, RZ, RZ, R214 ;  /* 0x000000ffffd37224 */ /* 0x000fc800078e00d6 */
[----:B------:R-:W-:-:S05]  /*2bcc0*/  FADD.FTZ R211, R210, R211 ;  /* 0x000000d3d2d37221 */ /* 0x000fca0000010000 */
[----:B------:R-:W-:-:S07]  /*2bcd0*/  MOV R216, R211 ;  /* 0x000000d300d87202 */ /* 0x000fce0000000f00 */
[----:B------:R-:W-:Y:S05]  /*2bce0*/  WARPSYNC.COLLECTIVE R215, `(.L_x_31231) ;  /* 0x00000000d7087348 */ /* 0x000fea0003c00000 */
[----:B------:R0:W1:Y:S02]  /*2bcf0*/  SHFL.BFLY P6, R214, R216, R217, R218 ;  /* 0x0c0000d9d8d67389 */ /* 0x00006400000c00da */
[----:B01----:R-:W-:Y:S01]  /*2bd00*/  ENDCOLLECTIVE ;  /* 0x000000000000791b */ /* 0x003fe20003800000 */
.L_x_31231:
[----:B------:R-:W-:Y:S01]  /*2bd10*/  HFMA2.MMA R217, -RZ, RZ, 0, 4.76837158203125e-07 ;  /* 0x00000008ffd97435 */ /* 0x000fe200000001ff */
[----:B------:R-:W-:-:S05]  /*2bd20*/  MOV R116, R214 ;  /* 0x000000d600747202 */ /* 0x000fca0000000f00 */
[----:B------:R-:W-:-:S04]  /*2bd30*/  FADD.FTZ R212, R211, R116 ;  /* 0x00000074d3d47221 */ /* 0x000fc80000010000 */
[----:B------:R-:W-:-:S07]  /*2bd40*/  IMAD.MOV.U32 R216, RZ, RZ, R212 ;  /* 0x000000ffffd87224 */ /* 0x000fce00078e00d4 */
[----:B------:R-:W-:Y:S05]  /*2bd50*/  WARPSYNC.COLLECTIVE R215, `(.L_x_31232) ;  /* 0x00000000d7087348 */ /* 0x000fea0003c00000 */
[----:B------:R0:W1:Y:S02]  /*2bd60*/  SHFL.BFLY P6, R214, R216, R217, R218 ;  /* 0x0c0000d9d8d67389 */ /* 0x00006400000c00da */
[----:B01----:R-:W-:Y:S01]  /*2bd70*/  ENDCOLLECTIVE ;  /* 0x000000000000791b */ /* 0x003fe20003800000 */
.L_x_31232:
[----:B------:R-:W-:Y:S02]  /*2bd80*/  IMAD.MOV.U32 R217, RZ, RZ, 0x10 ;  /* 0x00000010ffd97424 */ /* 0x000fe400078e00ff */
[----:B------:R-:W-:-:S04]  /*2bd90*/  IMAD.MOV.U32 R213, RZ, RZ, R214 ;  /* 0x000000ffffd57224 */ /* 0x000fc800078e00d6 */
[----:B------:R-:W-:-:S05]  /*2bda0*/  FADD.FTZ R213, R212, R213 ;  /* 0x000000d5d4d57221 */ /* 0x000fca0000010000 */
[----:B------:R-:W-:-:S07]  /*2bdb0*/  MOV R216, R213 ;  /* 0x000000d500d87202 */ /* 0x000fce0000000f00 */
[----:B------:R-:W-:Y:S05]  /*2bdc0*/  WARPSYNC.COLLECTIVE R215, `(.L_x_31233) ;  /* 0x00000000d7087348 */ /* 0x000fea0003c00000 */
[----:B------:R0:W1:Y:S02]  /*2bdd0*/  SHFL.BFLY P6, R214, R216, R217, R218 ;  /* 0x0c0000d9d8d67389 */ /* 0x00006400000c00da */
[----:B01----:R-:W-:Y:S01]  /*2bde0*/  ENDCOLLECTIVE ;  /* 0x000000000000791b */ /* 0x003fe20003800000 */
.L_x_31233:
        /* <DEDUP_REMOVED lines=122> */
.L_x_31234:
[----:B------:R-:W-:Y:S02]  /*2c590*/  IMAD.MOV.U32 R217, RZ, RZ, 0x2 ;  /* 0x00000002ffd97424 */ /* 0x000fe400078e00ff */
[----:B------:R-:W-:-:S04]  /*2c5a0*/  IMAD.MOV.U32 R210, RZ, RZ, R214 ;  /* 0x000000ffffd27224 */ /* 0x000fc800078e00d6 */
[----:B------:R-:W-:-:S05]  /*2c5b0*/  FADD.FTZ R210, R117, R210 ;  /* 0x000000d275d27221 */ /* 0x000fca0000010000 */
[----:B------:R-:W-:-:S07]  /*2c5c0*/  MOV R216, R210 ;  /* 0x000000d200d87202 */ /* 0x000fce0000000f00 */
[----:B------:R-:W-:Y:S05]  /*2c5d0*/  WARPSYNC.COLLECTIVE R215, `(.L_x_31235) ;  /* 0x00000000d7087348 */ /* 0x000fea0003c00000 */
[----:B------:R0:W1:Y:S02]  /*2c5e0*/  SHFL.BFLY P6, R214, R216, R217, R218 ;  /* 0x0c0000d9d8d67389 */ /* 0x00006400000c00da */
[----:B01----:R-:W-:Y:S01]  /*2c5f0*/  ENDCOLLECTIVE ;  /* 0x000000000000791b */ /* 0x003fe20003800000 */
.L_x_31235:
[----:B------:R-:W-:Y:S01]  /*2c600*/  HFMA2.MMA R217, -RZ, RZ, 0, 2.384185791015625e-07 ;  /* 0x00000004ffd97435 */ /* 0x000fe200000001ff */
[----:B------:R-:W-:-:S05]  /*2c610*/  MOV R211, R214 ;  /* 0x000000d600d37202 */ /* 0x000fca0000000f00 */
[----:B------:R-:W-:-:S04]  /*2c620*/  FADD.FTZ R211, R210, R211 ;  /* 0x000000d3d2d37221 */ /* 0x000fc80000010000 */
[----:B------:R-:W-:-:S07]  /*2c630*/  IMAD.MOV.U32 R216, RZ, RZ, R211 ;  /* 0x000000ffffd87224 */ /* 0x000fce00078e00d3 */
[----:B------:R-:W-:Y:S05]  /*2c640*/  WARPSYNC.COLLECTIVE R215, `(.L_x_31236) ;  /* 0x00000000d7087348 */ /* 0x000fea0003c00000 */
[----:B------:R0:W1:Y:S02]  /*2c650*/  SHFL.BFLY P6, R214, R216, R217, R218 ;  /* 0x0c0000d9d8d67389 */ /* 0x00006400000c00da */
[----:B01----:R-:W-:Y:S01]  /*2c660*/  ENDCOLLECTIVE ;  /* 0x000000000000791b */ /* 0x003fe20003800000 */
.L_x_31236:
[----:B------:R-:W-:Y:S02]  /*2c670*/  IMAD.MOV.U32 R217, RZ, RZ, 0x8 ;  /* 0x00000008ffd97424 */ /* 0x000fe400078e00ff */
[----:B------:R-:W-:-:S04]  /*2c680*/  IMAD.MOV.U32 R212, RZ, RZ, R214 ;  /* 0x000000ffffd47224 */ /* 0x000fc800078e00d6 */
[----:B------:R-:W-:-:S05]  /*2c690*/  FADD.FTZ R212, R211, R212 ;  /* 0x000000d4d3d47221 */ /* 0x000fca0000010000 */
[----:B------:R-:W-:-:S07]  /*2c6a0*/  MOV R216, R212 ;  /* 0x000000d400d87202 */ /* 0x000fce0000000f00 */
[----:B------:R-:W-:Y:S05]  /*2c6b0*/  WARPSYNC.COLLECTIVE R215, `(.L_x_31237) ;  /* 0x00000000d7087348 */ /* 0x000fea0003c00000 */
[----:B------:R0:W1:Y:S02]  /*2c6c0*/  SHFL.BFLY P6, R214, R216, R217, R218 ;  /* 0x0c0000d9d8d67389 */ /* 0x00006400000c00da */
[----:B01----:R-:W-:Y:S01]  /*2c6d0*/  ENDCOLLECTIVE ;  /* 0x000000000000791b */ /* 0x003fe20003800000 */
.L_x_31237:
[----:B------:R-:W-:Y:S01]  /*2c6e0*/  HFMA2.MMA R217, -RZ, RZ, 0, 9.5367431640625e-07 ;  /* 0x00000010ffd97435 */ /* 0x000fe200000001ff */
[----:B------:R-:W-:-:S05]  /*2c6f0*/  MOV R213, R214 ;  /* 0x000000d600d57202 */ /* 0x000fca0000000f00 */
[----:B------:R-:W-:-:S04]  /*2c700*/  FADD.FTZ R213, R212, R213 ;  /* 0x000000d5d4d57221 */ /* 0x000fc80000010000 */
[----:B------:R-:W-:-:S07]  /*2c710*/  IMAD.MOV.U32 R216, RZ, RZ, R213 ;  /* 0x000000ffffd87224 */ /* 0x000fce00078e00d5 */
[----:B------:R-:W-:Y:S05]  /*2c720*/  WARPSYNC.COLLECTIVE R215, `(.L_x_31238) ;  /* 0x00000000d7087348 */ /* 0x000fea0003c00000 */
[----:B------:R0:W1:Y:S02]  /*2c730*/  SHFL.BFLY P6, R214, R216, R217, R218 ;  /* 0x0c0000d9d8d67389 */ /* 0x00006400000c00da */
[----:B01----:R-:W-:Y:S01]  /*2c740*/  ENDCOLLECTIVE ;  /* 0x000000000000791b */ /* 0x003fe20003800000 */
.L_x_31238:
[----:B------:R-:W-:Y:S05]  /*2c750*/  BRA `(.L_x_31239) ;  /* 0xffffffdc00f07947 */ /* 0x000fea000383ffff */
.L_x_31240:
        /* <DEDUP_REMOVED lines=10> */
.L_x_41642:


//--------------------- .text._ZN10layer_norm31ln_parallel_residual_fwd_kernelINS_13Kernel_traitsI6__halfS2_fS2_fjLj7168ELj1ELj1ELj4ELj16ENS_18Kernel_traits_baseILj7168ES2_S2_fS2_fjLj128EEEEELb1ELb1ELb1EEEvNS_9FwdParamsE --------------------------
	.section	.text._ZN10layer_norm31ln_parallel_residual_fwd_kernelINS_13Kernel_traitsI6__halfS2_fS2_fjLj7168ELj1ELj1ELj4ELj16ENS_18Kernel_traits_baseILj7168ES2_S2_fS2_fjLj128EEEEELb1ELb1ELb1EEEvNS_9FwdParamsE,"ax",@progbits
	.align	128
        .global         _ZN10layer_norm31ln_parallel_residual_fwd_kernelINS_13Kernel_traitsI6__halfS2_fS2_fjLj7168ELj1ELj1ELj4ELj16ENS_18Kernel_traits_baseILj7168ES2_S2_fS2_fjLj128EEEEELb1ELb1ELb1EEEvNS_9FwdParamsE
        .type           _ZN10layer_norm31ln_parallel_residual_fwd_kernelINS_13Kernel_traitsI6__halfS2_fS2_fjLj7168ELj1ELj1ELj4ELj16ENS_18Kernel_traits_baseILj7168ES2_S2_fS2_fjLj128EEEEELb1ELb1ELb1EEEvNS_9FwdParamsE,@function
        .size           _ZN10layer_norm31ln_parallel_residual_fwd_kernelINS_13Kernel_traitsI6__halfS2_fS2_fjLj7168ELj1ELj1ELj4ELj16ENS_18Kernel_traits_baseILj7168ES2_S2_fS2_fjLj128EEEEELb1ELb1ELb1EEEvNS_9FwdParamsE,(.L_x_41643 - _ZN10layer_norm31ln_parallel_residual_fwd_kernelINS_13Kernel_traitsI6__halfS2_fS2_fjLj7168ELj1ELj1ELj4ELj16ENS_18Kernel_traits_baseILj7168ES2_S2_fS2_fjLj128EEEEELb1ELb1ELb1EEEvNS_9FwdParamsE)
        .other          _ZN10layer_norm31ln_parallel_residual_fwd_kernelINS_13Kernel_traitsI6__halfS2_fS2_fjLj7168ELj1ELj1ELj4ELj16ENS_18Kernel_traits_baseILj7168ES2_S2_fS2_fjLj128EEEEELb1ELb1ELb1EEEvNS_9FwdParamsE,@"STO_CUDA_ENTRY STV_DEFAULT"
_ZN10layer_norm31ln_parallel_residual_fwd_kernelINS_13Kernel_traitsI6__halfS2_fS2_fjLj7168ELj1ELj1ELj4ELj16ENS_18Kernel_traits_baseILj7168ES2_S2_fS2_fjLj128EEEEELb1ELb1ELb1EEEvNS_9FwdParamsE:
.text._ZN10layer_norm31ln_parallel_residual_fwd_kernelINS_13Kernel_traitsI6__halfS2_fS2_fjLj7168ELj1ELj1ELj4ELj16ENS_18Kernel_traits_baseILj7168ES2_S2_fS2_fjLj128EEEEELb1ELb1ELb1EEEvNS_9FwdParamsE:
        /* <DEDUP_REMOVED lines=39> */
[----:B------:R-:W5:Y:S02]  /*0270*/  LDG.E.128 R128, desc[UR4][R16.64] ;  /* 0x0000000410807981 */ /* 0x000f64000c1e1d00 */
[C---:B-----5:R-:W-:Y:S01]  /*0280*/  IADD3 R145, R149.reuse, -0x4498517b, RZ ;  /* 0xbb67ae8595917810 */ /* 0x060fe20007ffe0ff */
[----:B------:R-:W-:Y:S01]  /*0290*/  VIADD R144, R148, 0x9e3779b9 ;  /* 0x9e3779b994907836 */ /* 0x000fe20000000000 */
[----:B------:R-:W5:Y:S04]  /*02a0*/  LDG.E.128 R124, desc[UR4][R16.64+0x800] ;  /* 0x00080004107c7981 */ /* 0x000f68000c1e1d00 */
[----:B------:R-:W5:Y:S04]  /*02b0*/  LDG.E.128 R120, desc[UR4][R16.64+0x1000] ;  /* 0x0010000410787981 */ /* 0x000f68000c1e1d00 */
[----:B------:R-:W5:Y:S04]  /*02c0*/  LDG.E.128 R116, desc[UR4][R16.64+0x1800] ;  /* 0x0018000410747981 */ /* 0x000f68000c1e1d00 */
[----:B------:R-:W5:Y:S04]  /*02d0*/  LDG.E.128 R112, desc[UR4][R16.64+0x2000] ;  /* 0x0020000410707981 */ /* 0x000f68000c1e1d00 */
[----:B------:R-:W5:Y:S04]  /*02e0*/  LDG.E.128 R108, desc[UR4][R16.64+0x2800] ;  /* 0x00280004106c7981 */ /* 0x000f68000c1e1d00 */
[----:B------:R1:W5:Y:S01]  /*02f0*/  LDG.E.128 R104, desc[UR4][R16.64+0x3000] ;  /* 0x0030000410687981 */ /* 0x000362000c1e1d00 */
[----:B0-----:R-:W-:Y:S01]  /*0300*/  @P1 IADD3 R212, P2, R2, R19, RZ ;  /* 0x0000001302d41210 */ /* 0x001fe20007f5e0ff */
[----:B------:R-:W-:Y:S01]  /*0310*/  IMAD.WIDE.U32 R18, R190, -0x326172a9, RZ ;  /* 0xcd9e8d57be127825 */ /* 0x000fe200078e00ff */
[C---:B------:R-:W-:Y:S01]  /*0320*/  IADD3 R142, R149.reuse, 0x76cf5d0a, RZ ;  /* 0x76cf5d0a958e7810 */ /* 0x040fe20007ffe0ff */
[----:B------:R-:W-:Y:S01]  /*0330*/  ULDC.64 UR6, c[0x0][0x228] ;  /* 0x00008a0000067ab9 */ /* 0x000fe20000000a00 */
[C---:B------:R-:W-:Y:S01]  /*0340*/  IADD3 R139, R148.reuse, 0x78dde6e4, RZ ;  /* 0x78dde6e4948b7810 */ /* 0x040fe20007ffe0ff */
[----:B------:R-:W-:Y:S01]  /*0350*/  @P1 IMAD.X R213, RZ, RZ, R3, P2 ;  /* 0x000000ffffd51224 */ /* 0x000fe200010e0603 */
[C---:B------:R-:W-:Y:S01]  /*0360*/  IADD3 R136, R148.reuse, 0x1715609d, RZ ;  /* 0x1715609d94887810 */ /* 0x040fe20007ffe0ff */
[----:B------:R-:W-:Y:S01]  /*0370*/  VIADD R143, R148, 0x3c6ef372 ;  /* 0x3c6ef372948f7836 */ /* 0x000fe20000000000 */
[C---:B------:R-:W-:Y:S01]  /*0380*/  IADD3 R37, R149.reuse, 0x1fd5c5a3, RZ ;  /* 0x1fd5c5a395257810 */ /* 0x040fe20007ffe0ff */
[C---:B------:R-:W-:Y:S01]  /*0390*/  VIADD R141, R149.reuse, 0x32370b8f ;  /* 0x32370b8f958d7836 */ /* 0x040fe20000000000 */
[--C-:B------:R-:W-:Y:S01]  /*03a0*/  SHF.R.U64 R188, R212, 0x2, R213.reuse ;  /* 0x00000002d4bc7819 */ /* 0x100fe200000012d5 */
[----:B------:R-:W-:Y:S01]  /*03b0*/  VIADD R140, R148, 0xdaa66d2b ;  /* 0xdaa66d2b948c7836 */ /* 0x000fe20000000000 */
[----:B------:R-:W-:Y:S01]  /*03c0*/  SHF.R.U32.HI R189, RZ, 0x2, R213 ;  /* 0x00000002ffbd7819 */ /* 0x000fe200000116d5 */
[----:B------:R-:W-:Y:S01]  /*03d0*/  VIADD R138, R149, 0xed9eba14 ;  /* 0xed9eba14958a7836 */ /* 0x000fe20000000000 */
[----:B------:R-:W-:Y:S01]  /*03e0*/  @!P0 CS2R R12, SRZ ;  /* 0x00000000000c8805 */ /* 0x000fe2000001ff00 */
[----:B------:R-:W-:Y:S01]  /*03f0*/  IMAD.WIDE.U32 R2, R188, -0x2daee0ad, RZ ;  /* 0xd2511f53bc027825 */ /* 0x000fe200078e00ff */
[----:B------:R-:W-:-:S02]  /*0400*/  LOP3.LUT R20, R19, R189, R148, 0x96, !PT ;  /* 0x000000bd13147212 */ /* 0x000fc400078e9694 */
[----:B------:R-:W-:Y:S02]  /*0410*/  @!P0 CS2R R14, SRZ ;  /* 0x00000000000e8805 */ /* 0x000fe4000001ff00 */
[----:B------:R-:W-:Y:S01]  /*0420*/  @!P0 CS2R R8, SRZ ;  /* 0x0000000000088805 */ /* 0x000fe2000001ff00 */
[----:B------:R-:W-:Y:S01]  /*0430*/  VIADD R137, R149, 0xa9066899 ;  /* 0xa906689995897836 */ /* 0x000fe20000000000 */
[----:B------:R-:W-:Y:S01]  /*0440*/  LOP3.LUT R0, R3, R149, RZ, 0x3c, !PT ;  /* 0x0000009503007212 */ /* 0x000fe200078e3cff */
[----:B------:R-:W-:Y:S01]  /*0450*/  IMAD.WIDE.U32 R20, R20, -0x2daee0ad, RZ ;  /* 0xd2511f5314147825 */ /* 0x000fe200078e00ff */
[----:B------:R-:W-:Y:S02]  /*0460*/  @!P0 CS2R R10, SRZ ;  /* 0x00000000000a8805 */ /* 0x000fe4000001ff00 */
[----:B------:R-:W-:Y:S02]  /*0470*/  @!P0 CS2R R4, SRZ ;  /* 0x0000000000048805 */ /* 0x000fe4000001ff00 */
[----:B------:R-:W-:Y:S01]  /*0480*/  @!P0 CS2R R6, SRZ ;  /* 0x0000000000068805 */ /* 0x000fe2000001ff00 */
[----:B-1----:R-:W-:Y:S01]  /*0490*/  IMAD.WIDE.U32 R16, R0, -0x326172a9, RZ ;  /* 0xcd9e8d5700107825 */ /* 0x002fe200078e00ff */
[----:B------:R-:W-:-:S02]  /*04a0*/  LOP3.LUT R19, R21, R2, R145, 0x96, !PT ;  /* 0x0000000215137212 */ /* 0x000fc400078e9691 */
[----:B------:R-:W-:Y:S02]  /*04b0*/  @!P0 CS2R R52, SRZ ;  /* 0x0000000000348805 */ /* 0x000fe4000001ff00 */
[----:B------:R-:W-:Y:S01]  /*04c0*/  @!P0 CS2R R54, SRZ ;  /* 0x0000000000368805 */ /* 0x000fe2000001ff00 */
[----:B------:R-:W-:Y:S01]  /*04d0*/  VIADD R39, R148, 0xb54cda56 ;  /* 0xb54cda5694277836 */ /* 0x000fe20000000000 */
[----:B------:R-:W-:Y:S01]  /*04e0*/  LOP3.LUT R2, R17, R144, R18, 0x96, !PT ;  /* 0x0000009011027212 */ /* 0x000fe200078e9612 */
[----:B------:R-:W-:Y:S01]  /*04f0*/  IMAD.WIDE.U32 R18, R19, -0x326172a9, RZ ;  /* 0xcd9e8d5713127825 */ /* 0x000fe200078e00ff */
[----:B------:R-:W-:Y:S02]  /*0500*/  @!P0 CS2R R48, SRZ ;  /* 0x0000000000308805 */ /* 0x000fe4000001ff00 */
        /* <DEDUP_REMOVED lines=15> */
[----:B------:R-:W-:Y:S01]  /*0600*/  IADD3 R34, R149, -0x24c28bd8, RZ ;  /* 0xdb3d742895227810 */ /* 0x000fe20007ffe0ff */
[----:B------:R-:W-:Y:S01]  /*0610*/  VIADD R36, R148, 0x5384540f ;  /* 0x5384540f94247836 */ /* 0x000fe20000000000 */
[----:B------:R-:W-:Y:S01]  /*0620*/  LOP3.LUT R2, R21, R18, R140, 0x96, !PT ;  /* 0x0000001215027212 */ /* 0x000fe200078e968c */
[----:B------:R-:W-:Y:S01]  /*0630*/  IMAD.WIDE.U32 R18, R19, -0x326172a9, RZ ;  /* 0xcd9e8d5713127825 */ /* 0x000fe200078e00ff */
[----:B------:R-:W-:Y:S01]  /*0640*/  ISETP.NE.AND P1, PT, RZ, UR6, PT ;  /* 0x00000006ff007c0c */ /* 0x000fe2000bf25270 */
        /* <DEDUP_REMOVED lines=9> */
[----:B------:R-:W-:Y:S01]  /*06e0*/  LOP3.LUT R185, R147, 0x7f, RZ, 0xc0, !PT ;  /* 0x0000007f93b97812 */ /* 0x000fe200078ec0ff */
[----:B------:R-:W-:Y:S01]  /*06f0*/  ULDC.64 UR8, c[0x0][0x230] ;  /* 0x00008c0000087ab9 */ /* 0x000fe20000000a00 */
[----:B------:R-:W-:Y:S01]  /*0700*/  ISETP.NE.AND.EX P0, PT, RZ, UR7, PT, P0 ;  /* 0x00000007ff007c0c */ /* 0x000fe2000bf05300 */
[----:B------:R-:W-:Y:S01]  /*0710*/  IMAD.WIDE.U32 R20, R20, -0x326172a9, RZ ;  /* 0xcd9e8d5714147825 */ /* 0x000fe200078e00ff */
[----:B------:R-:W-:Y:S01]  /*0720*/  LOP3.LUT R19, R17, R2, R137, 0x96, !PT ;  /* 0x0000000211137212 */ /* 0x000fe200078e9689 */
[----:B------:R-:W-:Y:S01]  /*0730*/  ULDC UR7, c[0x0][0x218] ;  /* 0x0000860000077ab9 */ /* 0x000fe20000000800 */
[----:B------:R-:W-:Y:S01]  /*0740*/  @P1 LOP3.LUT R150, R150, 0x40, RZ, 0xfc, !PT ;  /* 0x0000004096961812 */ /* 0x000fe200078efcff */
[--C-:B------:R-:W-:Y:S01]  /*0750*/  HADD2.F32 R165, -RZ, R40.reuse.H0_H0 ;  /* 0x20000028ffa57230 */ /* 0x100fe20000004100 */
[----:B------:R-:W-:Y:S01]  /*0760*/  LOP3.LUT R2, R21, R18, R136, 0x96, !PT ;  /* 0x0000001215027212 */ /* 0x000fe200078e9688 */
[----:B------:R-:W-:Y:S01]  /*0770*/  IMAD.WIDE.U32 R18, R19, -0x326172a9, RZ ;  /* 0xcd9e8d5713127825 */ /* 0x000fe200078e00ff */
[----:B------:R-:W-:Y:S01]  /*0780*/  ULDC.64 UR10, c[0x0][0x238] ;  /* 0x00008e00000a7ab9 */ /* 0x000fe20000000a00 */
[----:B------:R-:W-:Y:S01]  /*0790*/  ULDC.64 UR12, c[0x0][0x240] ;  /* 0x00009000000c7ab9 */ /* 0x000fe20000000a00 */
[----:B------:R-:W-:Y:S01]  /*07a0*/  ULDC.64 UR14, c[0x0][0x248] ;  /* 0x00009200000e7ab9 */ /* 0x000fe20000000a00 */
[----:B------:R-:W-:Y:S01]  /*07b0*/  IMAD.WIDE.U32 R2, R2, -0x2daee0ad, RZ ;  /* 0xd2511f5302027825 */ /* 0x000fe200078e00ff */
[----:B------:R-:W-:Y:S01]  /*07c0*/  LOP3.LUT R17, R19, R20, R39, 0x96, !PT ;  /* 0x0000001413117212 */ /* 0x000fe200078e9627 */
[----:B------:R-:W-:Y:S01]  /*07d0*/  ULDC.64 UR18, c[0x0][0x2b8] ;  /* 0x0000ae0000127ab9 */ /* 0x000fe20000000a00 */
[----:B------:R-:W-:Y:S01]  /*07e0*/  ULDC.64 UR20, c[0x0][0x210] ;  /* 0x0000840000147ab9 */ /* 0x000fe20000000a00 */
[----:B------:R-:W-:Y:S01]  /*07f0*/  HADD2.F32 R168, -RZ, R40.H1_H1 ;  /* 0x30000028ffa87230 */ /* 0x000fe20000004100 */
[----:B------:R-:W-:Y:S01]  /*0800*/  LOP3.LUT R20, R3, R16, R38, 0x96, !PT ;  /* 0x0000001003147212 */ /* 0x000fe200078e9626 */
[----:B------:R-:W-:-:S04]  /*0810*/  IMAD.WIDE.U32 R16, R17, -0x2daee0ad, RZ ;  /* 0xd2511f5311107825 */ /* 0x000fc800078e00ff */
[----:B------:R-:W-:Y:S01]  /*0820*/  IMAD.WIDE.U32 R20, R20, -0x326172a9, RZ ;  /* 0xcd9e8d5714147825 */ /* 0x000fe200078e00ff */
[----:B------:R-:W-:-:S03]  /*0830*/  LOP3.LUT R57, R17, R2, R37, 0x96, !PT ;  /* 0x0000000211397212 */ /* 0x000fc600078e9625 */
[----:B------:R-:W-:Y:S01]  /*0840*/  HADD2.F32 R167, -RZ, R41.H0_H0 ;  /* 0x20000029ffa77230 */ /* 0x000fe20000004100 */
[----:B------:R-:W-:Y:S01]  /*0850*/  LOP3.LUT R56, R21, R18, R36, 0x96, !PT ;  /* 0x0000001215387212 */ /* 0x000fe200078e9624 */
[----:B------:R-:W-:-:S04]  /*0860*/  IMAD.HI.U32 R0, R57, -0x326172a9, RZ ;  /* 0xcd9e8d5739007827 */ /* 0x000fc800078e00ff */
[----:B------:R-:W-:Y:S01]  /*0870*/  IMAD.HI.U32 R3, R56, -0x2daee0ad, RZ ;  /* 0xd2511f5338037827 */ /* 0x000fe200078e00ff */
[----:B------:R-:W-:-:S03]  /*0880*/  LOP3.LUT R192, R0, R20, R35, 0x96, !PT ;  /* 0x0000001400c07212 */ /* 0x000fc600078e9623 */
[----:B------:R-:W-:Y:S01]  /*0890*/  HADD2.F32 R170, -RZ, R41.H1_H1 ;  /* 0x30000029ffaa7230 */ /* 0x000fe20000004100 */
[----:B------:R-:W-:Y:S01]  /*08a0*/  LOP3.LUT R186, R3, R16, R34, 0x96, !PT ;  /* 0x0000001003ba7212 */ /* 0x000fe200078e9622 */
[----:B------:R-:W-:Y:S02]  /*08b0*/  VIADD R195, R149, 0x96a522ad ;  /* 0x96a522ad95c37836 */ /* 0x000fe40000000000 */
[----:B------:R-:W-:Y:S02]  /*08c0*/  IMAD R40, R56, -0x2daee0ad, RZ ;  /* 0xd2511f5338287824 */ /* 0x000fe400078e02ff */
        /* <DEDUP_REMOVED lines=58> */
[----:B------:R-:W-:-:S02]  /*0c70*/  IMAD.MOV.U32 R187, RZ, RZ, RZ ;  /* 0x000000ffffbb7224 */ /* 0x000fc400078e00ff */
[----:B------:R-:W-:-:S07]  /*0c80*/  IMAD R186, R186, -0x326172a9, RZ ;  /* 0xcd9e8d57baba7824 */ /* 0x000fce00078e02ff */
.L_x_32145:
        /* <DEDUP_REMOVED lines=29> */
.L_x_31242:
[----:B------:R-:W-:-:S07]  /*0e60*/  MOV R52, R186 ;  /* 0x000000ba00347202 */ /* 0x000fce0000000f00 */
.L_x_31243:
[----:B------:R-:W-:Y:S05]  /*0e70*/  BSYNC B0 ;  /* 0x0000000000007941 */ /* 0x000fea0003800000 */
.L_x_31241:
        /* <DEDUP_REMOVED lines=16> */
.L_x_31247:
[----:B------:R-:W-:Y:S05]  /*0f80*/  BSYNC B1 ;  /* 0x0000000000017941 */ /* 0x000fea0003800000 */
.L_x_31246:
        /* <DEDUP_REMOVED lines=42> */
[----:B------:R-:W-:-:S07]  /*1230*/  LOP3.LUT R193, R193, R46, R195, 0x96, !PT ;  /* 0x0000002ec1c17212 */ /* 0x000fce00078e96c3 */
.L_x_31245:
[----:B------:R-:W-:Y:S05]  /*1240*/  BSYNC B0 ;  /* 0x0000000000007941 */ /* 0x000fea0003800000 */
.L_x_31244:
[----:B------:R-:W0:Y:S01]  /*1250*/  LDC R206, c[0x0][0x294] ;  /* 0x0000a500ffce7b82 */ /* 0x000e220000000800 */
[----:B------:R-:W-:Y:S01]  /*1260*/  I2FP.F32.U32 R45, R52 ;  /* 0x00000034002d7245 */ /* 0x000fe20000201000 */
[----:B------:R-:W-:Y:S01]  /*1270*/  IMAD.MOV.U32 R210, RZ, RZ, 0x2f800000 ;  /* 0x2f800000ffd27424 */ /* 0x000fe200078e00ff */
[----:B------:R-:W-:Y:S01]  /*1280*/  ISETP.NE.U32.AND P2, PT, RZ, UR22, PT ;  /* 0x00000016ff007c0c */ /* 0x000fe2000bf45070 */
[----:B-----5:R-:W-:Y:S01]  /*1290*/  HADD2.F32 R47, -RZ, R40.H0_H0 ;  /* 0x20000028ff2f7230 */ /* 0x020fe20000004100 */
[----:B------:R-:W-:Y:S01]  /*12a0*/  LOP3.LUT R150, R150, 0xffffffdf, RZ, 0xc0, !PT ;  /* 0xffffffdf96967812 */ /* 0x000fe200078ec0ff */
[----:B------:R-:W-:Y:S01]  /*12b0*/  FFMA.FTZ R45, R45, R210, 1.1641532182693481445e-10 ;  /* 0x2f0000002d2d7423 */ /* 0x000fe200000100d2 */
[----:B------:R-:W-:Y:S01]  /*12c0*/  ISETP.NE.AND.EX P2, PT, RZ, UR23, PT, P2 ;  /* 0x00000017ff007c0c */ /* 0x000fe2000bf45320 */
        /* <DEDUP_REMOVED lines=11> */
.L_x_31248:
        /* <DEDUP_REMOVED lines=12> */
.L_x_31251:
[----:B------:R-:W-:-:S07]  /*1440*/  IMAD.MOV.U32 R52, RZ, RZ, R186 ;  /* 0x000000ffff347224 */ /* 0x000fce00078e00ba */
.L_x_31252:
[----:B------:R-:W-:Y:S05]  /*1450*/  BSYNC B0 ;  /* 0x0000000000007941 */ /* 0x000fea0003800000 */
.L_x_31250:
        /* <DEDUP_REMOVED lines=16> */
.L_x_31256:
[----:B------:R-:W-:Y:S05]  /*1560*/  BSYNC B1 ;  /* 0x0000000000017941 */ /* 0x000fea0003800000 */
.L_x_31255:
        /* <DEDUP_REMOVED lines=42> */
[----:B------:R-:W-:-:S07]  /*1810*/  IMAD.MOV.U32 R44, RZ, RZ, RZ ;  /* 0x000000ffff2c7224 */ /* 0x000fce00078e00ff */
.L_x_31254:
[----:B------:R-:W-:Y:S05]  /*1820*/  BSYNC B0 ;  /* 0x0000000000007941 */ /* 0x000fea0003800000 */
.L_x_31253:
        /* <DEDUP_REMOVED lines=9> */
.L_x_31249:
        /* <DEDUP_REMOVED lines=12> */
.L_x_31258:
[----:B------:R-:W-:-:S07]  /*1980*/  IMAD.MOV.U32 R54, RZ, RZ, R186 ;  /* 0x000000ffff367224 */ /* 0x000fce00078e00ba */
.L_x_31259:
[----:B------:R-:W-:Y:S05]  /*1990*/  BSYNC B0 ;  /* 0x0000000000007941 */ /* 0x000fea0003800000 */
.L_x_31257:
        /* <DEDUP_REMOVED lines=16> */
.L_x_31263:
[----:B------:R-:W-:Y:S05]  /*1aa0*/  BSYNC B1 ;  /* 0x0000000000017941 */ /* 0x000fea0003800000 */
.L_x_31262:
        /* <DEDUP_REMOVED lines=40> */
[----:B------:R-:W-:Y:S02]  /*1d30*/  LOP3.LUT R191, R47, R48, R194, 0x96, !PT ;  /* 0x000000302fbf7212 */ /* 0x000fe400078e96c2 */
[----:B------:R-:W-:Y:S02]  /*1d40*/  MOV R186, R46 ;  /* 0x0000002e00ba7202 */ /* 0x000fe40000000f00 */
[----:B------:R-:W-:-:S07]  /*1d50*/  LOP3.LUT R193, R193, R44, R195, 0x96, !PT ;  /* 0x0000002cc1c17212 */ /* 0x000fce00078e96c3 */
.L_x_31261:
[----:B------:R-:W-:Y:S05]  /*1d60*/  BSYNC B0 ;  /* 0x0000000000007941 */ /* 0x000fea0003800000 */
.L_x_31260:
        /* <DEDUP_REMOVED lines=13> */
.L_x_31264:
        /* <DEDUP_REMOVED lines=12> */
.L_x_31267:
[----:B------:R-:W-:-:S07]  /*1f00*/  IMAD.MOV.U32 R51, RZ, RZ, R186 ;  /* 0x000000ffff337224 */ /* 0x000fce00078e00ba */
.L_x_31268:
[----:B------:R-:W-:Y:S05]  /*1f10*/  BSYNC B0 ;  /* 0x0000000000007941 */ /* 0x000fea0003800000 */
.L_x_31266:
        /* <DEDUP_REMOVED lines=16> */
.L_x_31272:
[----:B------:R-:W-:Y:S05]  /*2020*/  BSYNC B1 ;  /* 0x0000000000017941 */ /* 0x000fea0003800000 */
.L_x_31271:
        /* <DEDUP_REMOVED lines=43> */
.L_x_31270:
[----:B------:R-:W-:Y:S05]  /*22e0*/  BSYNC B0 ;  /* 0x0000000000007941 */ /* 0x000fea0003800000 */
.L_x_31269:
        /* <DEDUP_REMOVED lines=9> */
.L_x_31265:
        /* <DEDUP_REMOVED lines=12> */
.L_x_31274:
[----:B------:R-:W-:-:S07]  /*2440*/  IMAD.MOV.U32 R51, RZ, RZ, R186 ;  /* 0x000000ffff337224 */ /* 0x000fce00078e00ba */
.L_x_31275:
[----:B------:R-:W-:Y:S05]  /*2450*/  BSYNC B0 ;  /* 0x0000000000007941 */ /* 0x000fea0003800000 */
.L_x_31273:
        /* <DEDUP_REMOVED lines=16> */
.L_x_31279:
[----:B------:R-:W-:Y:S05]  /*2560*/  BSYNC B1 ;  /* 0x0000000000017941 */ /* 0x000fea0003800000 */
.L_x_31278:
        /* <DEDUP_REMOVED lines=42> */
[----:B------:R-:W-:-:S07]  /*2810*/  IMAD.MOV.U32 R44, RZ, RZ, RZ ;  /* 0x000000ffff2c7224 */ /* 0x000fce00078e00ff */
.L_x_31277:
[----:B------:R-:W-:Y:S05]  /*2820*/  BSYNC B0 ;  /* 0x0000000000007941 */ /* 0x000fea0003800000 */
.L_x_31276:
        /* <DEDUP_REMOVED lines=13> */
.L_x_31280:
        /* <DEDUP_REMOVED lines=12> */
.L_x_31283:
[----:B------:R-:W-:-:S07]  /*29c0*/  IMAD.MOV.U32 R54, RZ, RZ, R186 ;  /* 0x000000ffff367224 */ /* 0x000fce00078e00ba */
.L_x_31284:
[----:B------:R-:W-:Y:S05]  /*29d0*/  BSYNC B0 ;  /* 0x0000000000007941 */ /* 0x000fea0003800000 */
.L_x_31282:
        /* <DEDUP_REMOVED lines=16> */
.L_x_31288:
[----:B------:R-:W-:Y:S05]  /*2ae0*/  BSYNC B1 ;  /* 0x0000000000017941 */ /* 0x000fea0003800000 */
.L_x_31287:
        /* <DEDUP_REMOVED lines=43> */
.L_x_31286:
[----:B------:R-:W-:Y:S05]  /*2da0*/  BSYNC B0 ;  /* 0x0000000000007941 */ /* 0x000fea0003800000 */
.L_x_31285:
        /* <DEDUP_REMOVED lines=9> */
.L_x_31281:
        /* <DEDUP_REMOVED lines=12> */
.L_x_31290:
[----:B------:R-:W-:-:S07]  /*2f00*/  IMAD.MOV.U32 R54, RZ, RZ, R186 ;  /* 0x000000ffff367224 */ /* 0x000fce00078e00ba */
.L_x_31291:
[----:B------:R-:W-:Y:S05]  /*2f10*/  BSYNC B0 ;  /* 0x0000000000007941 */ /* 0x000fea0003800000 */
.L_x_31289:
        /* <DEDUP_REMOVED lines=16> */
.L_x_31295:
[----:B------:R-:W-:Y:S05]  /*3020*/  BSYNC B1 ;  /* 0x0000000000017941 */ /* 0x000fea0003800000 */
.L_x_31294:
        /* <DEDUP_REMOVED lines=43> */
.L_x_31293:
[----:B------:R-:W-:Y:S05]  /*32e0*/  BSYNC B0 ;  /* 0x0000000000007941 */ /* 0x000fea0003800000 */
.L_x_31292:
        /* <DEDUP_REMOVED lines=13> */
.L_x_31296:
        /* <DEDUP_REMOVED lines=12> */
.L_x_31299:
[----:B------:R-:W-:-:S07]  /*3480*/  IMAD.MOV.U32 R53, RZ, RZ, R186 ;  /* 0x000000ffff357224 */ /* 0x000fce00078e00ba */
.L_x_31300:
[----:B------:R-:W-:Y:S05]  /*3490*/  BSYNC B0 ;  /* 0x0000000000007941 */ /* 0x000fea0003800000 */
.L_x_31298:
        /* <DEDUP_REMOVED lines=16> */
.L_x_31304:
[----:B------:R-:W-:Y:S05]  /*35a0*/  BSYNC B1 ;  /* 0x0000000000017941 */ /* 0x000fea0003800000 */
.L_x_31303:
        /* <DEDUP_REMOVED lines=43> */
.L_x_31302:
[----:B------:R-:W-:Y:S05]  /*3860*/  BSYNC B0 ;  /* 0x0000000000007941 */ /* 0x000fea0003800000 */
.L_x_31301:
        /* <DEDUP_REMOVED lines=9> */
.L_x_31297:
        /* <DEDUP_REMOVED lines=12> */
.L_x_31306:
[----:B------:R-:W-:-:S07]  /*39c0*/  IMAD.MOV.U32 R53, RZ, RZ, R186 ;  /* 0x000000ffff357224 */ /* 0x000fce00078e00ba */
.L_x_31307:
[----:B------:R-:W-:Y:S05]  /*39d0*/  BSYNC B0 ;  /* 0x0000000000007941 */ /* 0x000fea0003800000 */
.L_x_31305:
        /* <DEDUP_REMOVED lines=16> */
.L_x_31311:
[----:B------:R-:W-:Y:S05]  /*3ae0*/  BSYNC B1 ;  /* 0x0000000000017941 */ /* 0x000fea0003800000 */
.L_x_31310:
        /* <DEDUP_REMOVED lines=43> */
.L_x_31309:
[----:B------:R-:W-:Y:S05]  /*3da0*/  BSYNC B0 ;  /* 0x0000000000007941 */ /* 0x000fea0003800000 */
.L_x_31308:
        /* <DEDUP_REMOVED lines=14> */
.L_x_31312:
        /* <DEDUP_REMOVED lines=12> */
.L_x_31315:
[----:B------:R-:W-:-:S07]  /*3f50*/  IMAD.MOV.U32 R53, RZ, RZ, R186 ;  /* 0x000000ffff357224 */ /* 0x000fce00078e00ba */
.L_x_31316:
[----:B------:R-:W-:Y:S05]  /*3f60*/  BSYNC B0 ;  /* 0x0000000000007941 */ /* 0x000fea0003800000 */
.L_x_31314:
        /* <DEDUP_REMOVED lines=16> */
.L_x_31320:
[----:B------:R-:W-:Y:S05]  /*4070*/  BSYNC B1 ;  /* 0x0000000000017941 */ /* 0x000fea0003800000 */
.L_x_31319:
        /* <DEDUP_REMOVED lines=43> */
.L_x_31318:
[----:B------:R-:W-:Y:S05]  /*4330*/  BSYNC B0 ;  /* 0x0000000000007941 */ /* 0x000fea0003800000 */
.L_x_31317:
        /* <DEDUP_REMOVED lines=9> */
.L_x_31313:
        /* <DEDUP_REMOVED lines=12> */
.L_x_31322:
[----:B------:R-:W-:-:S07]  /*4490*/  IMAD.MOV.U32 R53, RZ, RZ, R186 ;  /* 0x000000ffff357224 */ /* 0x000fce00078e00ba */
.L_x_31323:
[----:B------:R-:W-:Y:S05]  /*44a0*/  BSYNC B0 ;  /* 0x0000000000007941 */ /* 0x000fea0003800000 */
.L_x_31321:
        /* <DEDUP_REMOVED lines=16> */
.L_x_31327:
[----:B------:R-:W-:Y:S05]  /*45b0*/  BSYNC B1 ;  /* 0x0000000000017941 */ /* 0x000fea0003800000 */
.L_x_31326:
        /* <DEDUP_REMOVED lines=43> */
.L_x_31325:
[----:B------:R-:W-:Y:S05]  /*4870*/  BSYNC B0 ;  /* 0x0000000000007941 */ /* 0x000fea0003800000 */
.L_x_31324:
        /* <DEDUP_REMOVED lines=12> */
.L_x_31328:
        /* <DEDUP_REMOVED lines=12> */
.L_x_31331:
[----:B------:R-:W-:-:S07]  /*4a00*/  IMAD.MOV.U32 R42, RZ, RZ, R186 ;  /* 0x000000ffff2a7224 */ /* 0x000fce00078e00ba */
.L_x_31332:
[----:B------:R-:W-:Y:S05]  /*4a10*/  BSYNC B0 ;  /* 0x0000000000007941 */ /* 0x000fea0003800000 */
.L_x_31330:
        /* <DEDUP_REMOVED lines=16> */
.L_x_31336:
[----:B------:R-:W-:Y:S05]  /*4b20*/  BSYNC B1 ;  /* 0x0000000000017941 */ /* 0x000fea0003800000 */
.L_x_31335:
        /* <DEDUP_REMOVED lines=43> */
.L_x_31334:
[----:B------:R-:W-:Y:S05]  /*4de0*/  BSYNC B0 ;  /* 0x0000000000007941 */ /* 0x000fea0003800000 */
.L_x_31333:
        /* <DEDUP_REMOVED lines=9> */
.L_x_31329:
        /* <DEDUP_REMOVED lines=12> */
.L_x_31338:
[----:B------:R-:W-:-:S07]  /*4f40*/  IMAD.MOV.U32 R42, RZ, RZ, R186 ;  /* 0x000000ffff2a7224 */ /* 0x000fce00078e00ba */
.L_x_31339:
[----:B------:R-:W-:Y:S05]  /*4f50*/  BSYNC B0 ;  /* 0x0000000000007941 */ /* 0x000fea0003800000 */
.L_x_31337:
        /* <DEDUP_REMOVED lines=16> */
.L_x_31343:
[----:B------:R-:W-:Y:S05]  /*5060*/  BSYNC B1 ;  /* 0x0000000000017941 */ /* 0x000fea0003800000 */
.L_x_31342:
        /* <DEDUP_REMOVED lines=43> */
.L_x_31341:
[----:B------:R-:W-:Y:S05]  /*5320*/  BSYNC B0 ;  /* 0x0000000000007941 */ /* 0x000fea0003800000 */
.L_x_31340:
        /* <DEDUP_REMOVED lines=12> */
.L_x_31344:
        /* <DEDUP_REMOVED lines=12> */
.L_x_31347:
[----:B------:R-:W-:-:S07]  /*54b0*/  IMAD.MOV.U32 R42, RZ, RZ, R186 ;  /* 0x000000ffff2a7224 */ /* 0x000fce00078e00ba */
.L_x_31348:
[----:B------:R-:W-:Y:S05]  /*54c0*/  BSYNC B0 ;  /* 0x0000000000007941 */ /* 0x000fea0003800000 */
.L_x_31346:
        /* <DEDUP_REMOVED lines=16> */
.L_x_31352:
[----:B------:R-:W-:Y:S05]  /*55d0*/  BSYNC B1 ;  /* 0x0000000000017941 */ /* 0x000fea0003800000 */
.L_x_31351:
        /* <DEDUP_REMOVED lines=43> */
.L_x_31350:
[----:B------:R-:W-:Y:S05]  /*5890*/  BSYNC B0 ;  /* 0x0000000000007941 */ /* 0x000fea0003800000 */
.L_x_31349:
        /* <DEDUP_REMOVED lines=9> */
.L_x_31345:
        /* <DEDUP_REMOVED lines=12> */
.L_x_31354:
[----:B------:R-:W-:-:S07]  /*59f0*/  IMAD.MOV.U32 R42, RZ, RZ, R186 ;  /* 0x000000ffff2a7224 */ /* 0x000fce00078e00ba */
.L_x_31355:
[----:B------:R-:W-:Y:S05]  /*5a00*/  BSYNC B0 ;  /* 0x0000000000007941 */ /* 0x000fea0003800000 */
.L_x_31353:
        /* <DEDUP_REMOVED lines=16> */
.L_x_31359:
[----:B------:R-:W-:Y:S05]  /*5b10*/  BSYNC B1 ;  /* 0x0000000000017941 */ /* 0x000fea0003800000 */
.L_x_31358:
        /* <DEDUP_REMOVED lines=43> */
.L_x_31357:
[----:B------:R-:W-:Y:S05]  /*5dd0*/  BSYNC B0 ;  /* 0x0000000000007941 */ /* 0x000fea0003800000 */
.L_x_31356:
        /* <DEDUP_REMOVED lines=12> */
.L_x_31360:
        /* <DEDUP_REMOVED lines=12> */
.L_x_31363:
[----:B------:R-:W-:-:S07]  /*5f60*/  IMAD.MOV.U32 R48, RZ, RZ, R186 ;  /* 0x000000ffff307224 */ /* 0x000fce00078e00ba */
.L_x_31364:
[----:B------:R-:W-:Y:S05]  /*5f70*/  BSYNC B0 ;  /* 0x0000000000007941 */ /* 0x000fea0003800000 */
.L_x_31362:
        /* <DEDUP_REMOVED lines=18> */
.L_x_31368:
[----:B------:R-:W-:Y:S05]  /*60a0*/  BSYNC B1 ;  /* 0x0000000000017941 */ /* 0x000fea0003800000 */
.L_x_31367:
        /* <DEDUP_REMOVED lines=43> */
.L_x_31366:
[----:B------:R-:W-:Y:S05]  /*6360*/  BSYNC B0 ;  /* 0x0000000000007941 */ /* 0x000fea0003800000 */
.L_x_31365:
        /* <DEDUP_REMOVED lines=9> */
.L_x_31361:
        /* <DEDUP_REMOVED lines=8> */
[----:B------:R-:W-:-:S02]  /*6480*/  SEL R50, RZ, 0x100, P3 ;  /* 0x00000100ff327807 */ /* 0x000fc40001800000 */
[----:B------:R-:W-:Y:S02]  /*6490*/  SEL R42, RZ, 0x1, P2 ;  /* 0x00000001ff2a7807 */ /* 0x000fe40001000000 */
[----:B------:R-:W-:Y:S02]  /*64a0*/  ISETP.NE.AND P3, PT, R51, RZ, PT ;  /* 0x000000ff3300720c */ /* 0x000fe40003f65270 */
[----:B------:R-:W-:Y:S02]  /*64b0*/  LOP3.LUT P5, RZ, R150, 0x2, RZ, 0xc0, !PT ;  /* 0x0000000296ff7812 */ /* 0x000fe400078ac0ff */
[----:B------:R-:W-:Y:S02]  /*64c0*/  ISETP.NE.AND P2, PT, R40, RZ, PT ;  /* 0x000000ff2800720c */ /* 0x000fe40003f45270 */
[----:B------:R-:W-:Y:S01]  /*64d0*/  LOP3.LUT R50, R50, R43, R41, 0xfe, !PT ;  /* 0x0000002b32327212 */ /* 0x000fe200078efe29 */
[----:B------:R-:W-:Y:S01]  /*64e0*/  IMAD.WIDE.U32 R42, R42, 0x1000000, RZ ;  /* 0x010000002a2a7825 */ /* 0x000fe200078e00ff */
[----:B------:R-:W-:-:S02]  /*64f0*/  SEL R40, RZ, 0x1, P3 ;  /* 0x00000001ff287807 */ /* 0x000fc40001800000 */
[----:B------:R-:W-:Y:S01]  /*6500*/  SEL R48, RZ, 0x1, P4 ;  /* 0x00000001ff307807 */ /* 0x000fe20002000000 */
[----:B0-----:R-:W-:Y:S01]  /*6510*/  @P0 IMAD.WIDE.U32 R46, R197, 0x10, R46 ;  /* 0x00000010c52e0825 */ /* 0x001fe200078e002e */
[----:B------:R-:W-:Y:S02]  /*6520*/  SEL R51, RZ, 0x1, P5 ;  /* 0x00000001ff337807 */ /* 0x000fe40002800000 */
[----:B------:R-:W-:Y:S01]  /*6530*/  LOP3.LUT P6, RZ, R150, 0x20, RZ, 0xc0, !PT ;  /* 0x0000002096ff7812 */ /* 0x000fe200078cc0ff */
[----:B------:R-:W-:Y:S01]  /*6540*/  IMAD.WIDE.U32 R40, R40, 0x10000, RZ ;  /* 0x0001000028287825 */ /* 0x000fe200078e00ff */
[----:B------:R-:W-:Y:S02]  /*6550*/  LOP3.LUT R43, R43, R50, R51, 0xfe, !PT ;  /* 0x000000322b2b7212 */ /* 0x000fe400078efe33 */
[C---:B------:R-:W-:Y:S01]  /*6560*/  LEA R50, P3, R207.reuse, UR10, 0x5 ;  /* 0x0000000acf327c11 */ /* 0x040fe2000f8628ff */
[----:B------:R-:W-:Y:S01]  /*6570*/  IMAD.WIDE.U32 R48, R48, 0x100, RZ ;  /* 0x0000010030307825 */ /* 0x000fe200078e00ff */
[----:B------:R-:W-:-:S02]  /*6580*/  SHF.L.U32 R55, R207, 0x3, RZ ;  /* 0x00000003cf377819 */ /* 0x000fc400000006ff */
[----:B------:R-:W-:Y:S01]  /*6590*/  LEA.HI.X R51, R207, UR11, RZ, 0x5, P3 ;  /* 0x0000000bcf337c11 */ /* 0x000fe200098f2cff */
[----:B-1----:R-:W-:Y:S01]  /*65a0*/  @P1 IMAD.WIDE.U32 R44, R197, 0x20, R44 ;  /* 0x00000020c52c1825 */ /* 0x002fe200078e002c */
[----:B------:R-:W-:Y:S02]  /*65b0*/  LOP3.LUT R42, R48, R42, R40, 0xfe, !PT ;  /* 0x0000002a302a7212 */ /* 0x000fe400078efe28 */
[----:B------:R-:W-:Y:S01]  /*65c0*/  LOP3.LUT R49, R49, R43, R41, 0xfe, !PT ;  /* 0x0000002b31317212 */ /* 0x000fe200078efe29 */
[----:B------:R0:W-:Y:S01]  /*65d0*/  STG.E.128 desc[UR4][R50.64], R88 ;  /* 0x0000005832007986 */ /* 0x0001e2000c101d04 */
[----:B------:R-:W-:Y:S02]  /*65e0*/  SEL R43, RZ, 0x1, P6 ;  /* 0x00000001ff2b7807 */ /* 0x000fe40003000000 */
[----:B------:R-:W-:Y:S01]  /*65f0*/  SHF.R.U32.HI R56, RZ, 0x1d, R207 ;  /* 0x0000001dff387819 */ /* 0x000fe200000116cf */
[----:B------:R0:W-:Y:S01]  /*6600*/  STG.E.128 desc[UR4][R50.64+0x10], R84 ;  /* 0x0000105432007986 */ /* 0x0001e2000c101d04 */
[----:B------:R-:W-:-:S02]  /*6610*/  IADD3 R40, P3, R55, UR12, RZ ;  /* 0x0000000c37287c10 */ /* 0x000fc4000ff7e0ff */
[----:B------:R-:W-:Y:S01]  /*6620*/  LOP3.LUT R48, R42, R43, RZ, 0xfc, !PT ;  /* 0x0000002b2a307212 */ /* 0x000fe200078efcff */
[----:B------:R-:W-:Y:S01]  /*6630*/  IMAD.WIDE.U32 R42, R197, 0x10, R132 ;  /* 0x00000010c52a7825 */ /* 0x000fe200078e0084 */
[----:B------:R-:W-:-:S05]  /*6640*/  IADD3.X R41, R56, UR13, RZ, P3, !PT ;  /* 0x0000000d38297c10 */ /* 0x000fca0009ffe4ff */
        /* <DEDUP_REMOVED lines=22> */
.L_x_31369:
[----:B------:R2:W5:Y:S04]  /*67b0*/  @P0 LDG.E.128 R92, desc[UR4][R46.64] ;  /* 0x000000042e5c0981 */ /* 0x000568000c1e1d00 */
        /* <DEDUP_REMOVED lines=15> */
.L_x_31371:
[----:B------:R-:W-:-:S07]  /*68b0*/  IMAD.MOV.U32 R52, RZ, RZ, R186 ;  /* 0x000000ffff347224 */ /* 0x000fce00078e00ba */
.L_x_31372:
[----:B------:R-:W-:Y:S05]  /*68c0*/  BSYNC B0 ;  /* 0x0000000000007941 */ /* 0x000fea0003800000 */
.L_x_31370:
        /* <DEDUP_REMOVED lines=16> */
.L_x_31376:
[----:B------:R-:W-:Y:S05]  /*69d0*/  BSYNC B1 ;  /* 0x0000000000017941 */ /* 0x000fea0003800000 */
.L_x_31375:
        /* <DEDUP_REMOVED lines=43> */
.L_x_31374:
[----:B------:R-:W-:Y:S05]  /*6c90*/  BSYNC B0 ;  /* 0x0000000000007941 */ /* 0x000fea0003800000 */
.L_x_31373:
        /* <DEDUP_REMOVED lines=14> */
.L_x_31377:
        /* <DEDUP_REMOVED lines=12> */
.L_x_31380:
[----:B------:R-:W-:-:S07]  /*6e40*/  IMAD.MOV.U32 R52, RZ, RZ, R186 ;  /* 0x000000ffff347224 */ /* 0x000fce00078e00ba */
.L_x_31381:
[----:B------:R-:W-:Y:S05]  /*6e50*/  BSYNC B0 ;  /* 0x0000000000007941 */ /* 0x000fea0003800000 */
.L_x_31379:
        /* <DEDUP_REMOVED lines=16> */
.L_x_31385:
[----:B------:R-:W-:Y:S05]  /*6f60*/  BSYNC B1 ;  /* 0x0000000000017941 */ /* 0x000fea0003800000 */
.L_x_31384:
        /* <DEDUP_REMOVED lines=43> */
.L_x_31383:
[----:B------:R-:W-:Y:S05]  /*7220*/  BSYNC B0 ;  /* 0x0000000000007941 */ /* 0x000fea0003800000 */
.L_x_31382:
        /* <DEDUP_REMOVED lines=9> */
.L_x_31378:
        /* <DEDUP_REMOVED lines=12> */
.L_x_31387:
[----:B------:R-:W-:-:S07]  /*7380*/  IMAD.MOV.U32 R52, RZ, RZ, R186 ;  /* 0x000000ffff347224 */ /* 0x000fce00078e00ba */
.L_x_31388:
[----:B------:R-:W-:Y:S05]  /*7390*/  BSYNC B0 ;  /* 0x0000000000007941 */ /* 0x000fea0003800000 */
.L_x_31386:
        /* <DEDUP_REMOVED lines=16> */
.L_x_31392:
[----:B------:R-:W-:Y:S05]  /*74a0*/  BSYNC B1 ;  /* 0x0000000000017941 */ /* 0x000fea0003800000 */
.L_x_31391:
        /* <DEDUP_REMOVED lines=43> */
.L_x_31390:
[----:B------:R-:W-:Y:S05]  /*7760*/  BSYNC B0 ;  /* 0x0000000000007941 */ /* 0x000fea0003800000 */
.L_x_31389:
        /* <DEDUP_REMOVED lines=14> */
.L_x_31393:
        /* <DEDUP_REMOVED lines=12> */
.L_x_31396:
[----:B------:R-:W-:-:S07]  /*7910*/  IMAD.MOV.U32 R52, RZ, RZ, R186 ;  /* 0x000000ffff347224 */ /* 0x000fce00078e00ba */
.L_x_31397:
[----:B------:R-:W-:Y:S05]  /*7920*/  BSYNC B0 ;  /* 0x0000000000007941 */ /* 0x000fea0003800000 */
.L_x_31395:
        /* <DEDUP_REMOVED lines=16> */
.L_x_31401:
[----:B------:R-:W-:Y:S05]  /*7a30*/  BSYNC B1 ;  /* 0x0000000000017941 */ /* 0x000fea0003800000 */
.L_x_31400:
        /* <DEDUP_REMOVED lines=43> */
.L_x_31399:
[----:B------:R-:W-:Y:S05]  /*7cf0*/  BSYNC B0 ;  /* 0x0000000000007941 */ /* 0x000fea0003800000 */
.L_x_31398:
        /* <DEDUP_REMOVED lines=9> */
.L_x_31394:
        /* <DEDUP_REMOVED lines=12> */
.L_x_31403:
[----:B------:R-:W-:-:S07]  /*7e50*/  IMAD.MOV.U32 R52, RZ, RZ, R186 ;  /* 0x000000ffff347224 */ /* 0x000fce00078e00ba */
.L_x_31404:
[----:B------:R-:W-:Y:S05]  /*7e60*/  BSYNC B0 ;  /* 0x0000000000007941 */ /* 0x000fea0003800000 */
.L_x_31402:
        /* <DEDUP_REMOVED lines=16> */
.L_x_31408:
[----:B------:R-:W-:Y:S05]  /*7f70*/  BSYNC B1 ;  /* 0x0000000000017941 */ /* 0x000fea0003800000 */
.L_x_31407:
        /* <DEDUP_REMOVED lines=43> */
.L_x_31406:
[----:B------:R-:W-:Y:S05]  /*8230*/  BSYNC B0 ;  /* 0x0000000000007941 */ /* 0x000fea0003800000 */
.L_x_31405:
        /* <DEDUP_REMOVED lines=14> */
.L_x_31409:
        /* <DEDUP_REMOVED lines=12> */
.L_x_31412:
[----:B------:R-:W-:-:S07]  /*83e0*/  IMAD.MOV.U32 R52, RZ, RZ, R186 ;  /* 0x000000ffff347224 */ /* 0x000fce00078e00ba */
.L_x_31413:
[----:B------:R-:W-:Y:S05]  /*83f0*/  BSYNC B0 ;  /* 0x0000000000007941 */ /* 0x000fea0003800000 */
.L_x_31411:
        /* <DEDUP_REMOVED lines=16> */
.L_x_31417:
[----:B------:R-:W-:Y:S05]  /*8500*/  BSYNC B1 ;  /* 0x0000000000017941 */ /* 0x000fea0003800000 */
.L_x_31416:
        /* <DEDUP_REMOVED lines=43> */
.L_x_31415:
[----:B------:R-:W-:Y:S05]  /*87c0*/  BSYNC B0 ;  /* 0x0000000000007941 */ /* 0x000fea0003800000 */
.L_x_31414:
        /* <DEDUP_REMOVED lines=9> */
.L_x_31410:
        /* <DEDUP_REMOVED lines=12> */
.L_x_31419:
[----:B------:R-:W-:-:S07]  /*8920*/  IMAD.MOV.U32 R52, RZ, RZ, R186 ;  /* 0x000000ffff347224 */ /* 0x000fce00078e00ba */
.L_x_31420:
[----:B------:R-:W-:Y:S05]  /*8930*/  BSYNC B0 ;  /* 0x0000000000007941 */ /* 0x000fea0003800000 */
.L_x_31418:
        /* <DEDUP_REMOVED lines=16> */
.L_x_31424:
[----:B------:R-:W-:Y:S05]  /*8a40*/  BSYNC B1 ;  /* 0x0000000000017941 */ /* 0x000fea0003800000 */
.L_x_31423:
        /* <DEDUP_REMOVED lines=43> */
.L_x_31422:
[----:B------:R-:W-:Y:S05]  /*8d00*/  BSYNC B0 ;  /* 0x0000000000007941 */ /* 0x000fea0003800000 */
.L_x_31421:
        /* <DEDUP_REMOVED lines=14> */
.L_x_31425:
        /* <DEDUP_REMOVED lines=12> */
.L_x_31428:
[----:B------:R-:W-:-:S07]  /*8eb0*/  IMAD.MOV.U32 R50, RZ, RZ, R186 ;  /* 0x000000ffff327224 */ /* 0x000fce00078e00ba */
.L_x_31429:
[----:B------:R-:W-:Y:S05]  /*8ec0*/  BSYNC B0 ;  /* 0x0000000000007941 */ /* 0x000fea0003800000 */
.L_x_31427:
        /* <DEDUP_REMOVED lines=16> */
.L_x_31433:
[----:B------:R-:W-:Y:S05]  /*8fd0*/  BSYNC B1 ;  /* 0x0000000000017941 */ /* 0x000fea0003800000 */
.L_x_31432:
        /* <DEDUP_REMOVED lines=43> */
.L_x_31431:
[----:B------:R-:W-:Y:S05]  /*9290*/  BSYNC B0 ;  /* 0x0000000000007941 */ /* 0x000fea0003800000 */
.L_x_31430:
        /* <DEDUP_REMOVED lines=9> */
.L_x_31426:
        /* <DEDUP_REMOVED lines=12> */
.L_x_31435:
[----:B------:R-:W-:-:S07]  /*93f0*/  IMAD.MOV.U32 R50, RZ, RZ, R186 ;  /* 0x000000ffff327224 */ /* 0x000fce00078e00ba */
.L_x_31436:
[----:B------:R-:W-:Y:S05]  /*9400*/  BSYNC B0 ;  /* 0x0000000000007941 */ /* 0x000fea0003800000 */
.L_x_31434:
        /* <DEDUP_REMOVED lines=16> */
.L_x_31440:
[----:B------:R-:W-:Y:S05]  /*9510*/  BSYNC B1 ;  /* 0x0000000000017941 */ /* 0x000fea0003800000 */
.L_x_31439:
        /* <DEDUP_REMOVED lines=43> */
.L_x_31438:
[----:B------:R-:W-:Y:S05]  /*97d0*/  BSYNC B0 ;  /* 0x0000000000007941 */ /* 0x000fea0003800000 */
.L_x_31437:
        /* <DEDUP_REMOVED lines=14> */
.L_x_31441:
        /* <DEDUP_REMOVED lines=12> */
.L_x_31444:
[----:B------:R-:W-:-:S07]  /*9980*/  IMAD.MOV.U32 R50, RZ, RZ, R186 ;  /* 0x000000ffff327224 */ /* 0x000fce00078e00ba */
.L_x_31445:
[----:B------:R-:W-:Y:S05]  /*9990*/  BSYNC B0 ;  /* 0x0000000000007941 */ /* 0x000fea0003800000 */
.L_x_31443:
        /* <DEDUP_REMOVED lines=16> */
.L_x_31449:
[----:B------:R-:W-:Y:S05]  /*9aa0*/  BSYNC B1 ;  /* 0x0000000000017941 */ /* 0x000fea0003800000 */
.L_x_31448:
        /* <DEDUP_REMOVED lines=43> */
.L_x_31447:
[----:B------:R-:W-:Y:S05]  /*9d60*/  BSYNC B0 ;  /* 0x0000000000007941 */ /* 0x000fea0003800000 */
.L_x_31446:
        /* <DEDUP_REMOVED lines=9> */
.L_x_31442:
        /* <DEDUP_REMOVED lines=12> */
.L_x_31451:
[----:B------:R-:W-:-:S07]  /*9ec0*/  IMAD.MOV.U32 R50, RZ, RZ, R186 ;  /* 0x000000ffff327224 */ /* 0x000fce00078e00ba */
.L_x_31452:
[----:B------:R-:W-:Y:S05]  /*9ed0*/  BSYNC B0 ;  /* 0x0000000000007941 */ /* 0x000fea0003800000 */
.L_x_31450:
        /* <DEDUP_REMOVED lines=16> */
.L_x_31456:
[----:B------:R-:W-:Y:S05]  /*9fe0*/  BSYNC B1 ;  /* 0x0000000000017941 */ /* 0x000fea0003800000 */
.L_x_31455:
        /* <DEDUP_REMOVED lines=43> */
.L_x_31454:
[----:B------:R-:W-:Y:S05]  /*a2a0*/  BSYNC B0 ;  /* 0x0000000000007941 */ /* 0x000fea0003800000 */
.L_x_31453:
        /* <DEDUP_REMOVED lines=12> */
.L_x_31457:
        /* <DEDUP_REMOVED lines=12> */
.L_x_31460:
[----:B------:R-:W-:-:S07]  /*a430*/  IMAD.MOV.U32 R42, RZ, RZ, R186 ;  /* 0x000000ffff2a7224 */ /* 0x000fce00078e00ba */
.L_x_31461:
[----:B------:R-:W-:Y:S05]  /*a440*/  BSYNC B0 ;  /* 0x0000000000007941 */ /* 0x000fea0003800000 */
.L_x_31459:
        /* <DEDUP_REMOVED lines=16> */
.L_x_31465:
[----:B------:R-:W-:Y:S05]  /*a550*/  BSYNC B1 ;  /* 0x0000000000017941 */ /* 0x000fea0003800000 */
.L_x_31464:
        /* <DEDUP_REMOVED lines=43> */
.L_x_31463:
[----:B------:R-:W-:Y:S05]  /*a810*/  BSYNC B0 ;  /* 0x0000000000007941 */ /* 0x000fea0003800000 */
.L_x_31462:
        /* <DEDUP_REMOVED lines=9> */
.L_x_31458:
        /* <DEDUP_REMOVED lines=12> */
.L_x_31467:
[----:B------:R-:W-:-:S07]  /*a970*/  IMAD.MOV.U32 R42, RZ, RZ, R186 ;  /* 0x000000ffff2a7224 */ /* 0x000fce00078e00ba */
.L_x_31468:
[----:B------:R-:W-:Y:S05]  /*a980*/  BSYNC B0 ;  /* 0x0000000000007941 */ /* 0x000fea0003800000 */
.L_x_31466:
        /* <DEDUP_REMOVED lines=16> */
.L_x_31472:
[----:B------:R-:W-:Y:S05]  /*aa90*/  BSYNC B1 ;  /* 0x0000000000017941 */ /* 0x000fea0003800000 */
.L_x_31471:
        /* <DEDUP_REMOVED lines=43> */
.L_x_31470:
[----:B------:R-:W-:Y:S05]  /*ad50*/  BSYNC B0 ;  /* 0x0000000000007941 */ /* 0x000fea0003800000 */
.L_x_31469:
        /* <DEDUP_REMOVED lines=12> */
.L_x_31473:
        /* <DEDUP_REMOVED lines=12> */
.L_x_31476:
[----:B------:R-:W-:-:S07]  /*aee0*/  IMAD.MOV.U32 R42, RZ, RZ, R186 ;  /* 0x000000ffff2a7224 */ /* 0x000fce00078e00ba */
.L_x_31477:
[----:B------:R-:W-:Y:S05]  /*aef0*/  BSYNC B0 ;  /* 0x0000000000007941 */ /* 0x000fea0003800000 */
.L_x_31475:
        /* <DEDUP_REMOVED lines=16> */
.L_x_31481:
[----:B------:R-:W-:Y:S05]  /*b000*/  BSYNC B1 ;  /* 0x0000000000017941 */ /* 0x000fea0003800000 */
.L_x_31480:
        /* <DEDUP_REMOVED lines=43> */
.L_x_31479:
[----:B------:R-:W-:Y:S05]  /*b2c0*/  BSYNC B0 ;  /* 0x0000000000007941 */ /* 0x000fea0003800000 */
.L_x_31478:
        /* <DEDUP_REMOVED lines=9> */
.L_x_31474:
        /* <DEDUP_REMOVED lines=12> */
.L_x_31483:
[----:B------:R-:W-:-:S07]  /*b420*/  IMAD.MOV.U32 R42, RZ, RZ, R186 ;  /* 0x000000ffff2a7224 */ /* 0x000fce00078e00ba */
.L_x_31484:
[----:B------:R-:W-:Y:S05]  /*b430*/  BSYNC B0 ;  /* 0x0000000000007941 */ /* 0x000fea0003800000 */
.L_x_31482:
        /* <DEDUP_REMOVED lines=16> */
.L_x_31488:
[----:B------:R-:W-:Y:S05]  /*b540*/  BSYNC B1 ;  /* 0x0000000000017941 */ /* 0x000fea0003800000 */
.L_x_31487:
        /* <DEDUP_REMOVED lines=43> */
.L_x_31486:
[----:B------:R-:W-:Y:S05]  /*b800*/  BSYNC B0 ;  /* 0x0000000000007941 */ /* 0x000fea0003800000 */
.L_x_31485:
        /* <DEDUP_REMOVED lines=12> */
.L_x_31489:
        /* <DEDUP_REMOVED lines=12> */
.L_x_31492:
[----:B------:R-:W-:-:S07]  /*b990*/  MOV R48, R186 ;  /* 0x000000ba00307202 */ /* 0x000fce0000000f00 */
.L_x_31493:
[----:B------:R-:W-:Y:S05]  /*b9a0*/  BSYNC B0 ;  /* 0x0000000000007941 */ /* 0x000fea0003800000 */
.L_x_31491:
        /* <DEDUP_REMOVED lines=18> */
.L_x_31497:
[----:B------:R-:W-:Y:S05]  /*bad0*/  BSYNC B1 ;  /* 0x0000000000017941 */ /* 0x000fea0003800000 */
.L_x_31496:
        /* <DEDUP_REMOVED lines=42> */
[----:B------:R-:W-:-:S07]  /*bd80*/  LOP3.LUT R193, R193, R40, R195, 0x96, !PT ;  /* 0x00000028c1c17212 */ /* 0x000fce00078e96c3 */
.L_x_31495:
[----:B------:R-:W-:Y:S05]  /*bd90*/  BSYNC B0 ;  /* 0x0000000000007941 */ /* 0x000fea0003800000 */
.L_x_31494:
        /* <DEDUP_REMOVED lines=9> */
.L_x_31490:
[----:B------:R-:W0:Y:S01]  /*be30*/  LDC.64 R176, c[0x0][0x238] ;  /* 0x00008e00ffb07b82 */ /* 0x000e220000000a00 */
[----:B------:R-:W-:Y:S02]  /*be40*/  P2R R40, PR, RZ, 0x4 ;  /* 0x00000004ff287803 */ /* 0x000fe40000000000 */
        /* <DEDUP_REMOVED lines=27> */
[----:B------:R0:W-:Y:S01]  /*c000*/  STG.E.128 desc[UR4][R44.64], R80 ;  /* 0x000000502c007986 */ /* 0x0001e2000c101d04 */
[----:B------:R-:W-:-:S03]  /*c010*/  IADD3 R205, R207, 0x100, RZ ;  /* 0x00000100cfcd7810 */ /* 0x000fc60007ffe0ff */
[----:B------:R0:W-:Y:S02]  /*c020*/  STG.E.128 desc[UR4][R44.64+0x10], R76 ;  /* 0x0000104c2c007986 */ /* 0x0001e4000c101d04 */
[C---:B------:R-:W-:Y:S02]  /*c030*/  IMAD.WIDE.U32 R52, R205.reuse, 0x10, R132 ;  /* 0x00000010cd347825 */ /* 0x040fe400078e0084 */
[----:B------:R0:W-:Y:S02]  /*c040*/  STG.E.64 desc[UR4][R42.64], R40 ;  /* 0x000000282a007986 */ /* 0x0001e4000c101b04 */
[----:B--2---:R-:W-:-:S04]  /*c050*/  @P0 IMAD.WIDE.U32 R50, R205, 0x10, R50 ;  /* 0x00000010cd320825 */ /* 0x004fc800078e0032 */
        /* <DEDUP_REMOVED lines=22> */
.L_x_31498:
        /* <DEDUP_REMOVED lines=16> */
.L_x_31500:
[----:B------:R-:W-:-:S07]  /*c2c0*/  MOV R52, R186 ;  /* 0x000000ba00347202 */ /* 0x000fce0000000f00 */
.L_x_31501:
[----:B------:R-:W-:Y:S05]  /*c2d0*/  BSYNC B0 ;  /* 0x0000000000007941 */ /* 0x000fea0003800000 */
.L_x_31499:
        /* <DEDUP_REMOVED lines=16> */
.L_x_31505:
[----:B------:R-:W-:Y:S05]  /*c3e0*/  BSYNC B1 ;  /* 0x0000000000017941 */ /* 0x000fea0003800000 */
.L_x_31504:
        /* <DEDUP_REMOVED lines=43> */
.L_x_31503:
[----:B------:R-:W-:Y:S05]  /*c6a0*/  BSYNC B0 ;  /* 0x0000000000007941 */ /* 0x000fea0003800000 */
.L_x_31502:
        /* <DEDUP_REMOVED lines=14> */
.L_x_31506:
        /* <DEDUP_REMOVED lines=12> */
.L_x_31509:
[----:B------:R-:W-:-:S07]  /*c850*/  MOV R52, R186 ;  /* 0x000000ba00347202 */ /* 0x000fce0000000f00 */
.L_x_31510:
[----:B------:R-:W-:Y:S05]  /*c860*/  BSYNC B0 ;  /* 0x0000000000007941 */ /* 0x000fea0003800000 */
.L_x_31508:
        /* <DEDUP_REMOVED lines=16> */
.L_x_31514:
[----:B------:R-:W-:Y:S05]  /*c970*/  BSYNC B1 ;  /* 0x0000000000017941 */ /* 0x000fea0003800000 */
.L_x_31513:
        /* <DEDUP_REMOVED lines=43> */
.L_x_31512:
[----:B------:R-:W-:Y:S05]  /*cc30*/  BSYNC B0 ;  /* 0x0000000000007941 */ /* 0x000fea0003800000 */
.L_x_31511:
        /* <DEDUP_REMOVED lines=9> */
.L_x_31507:
        /* <DEDUP_REMOVED lines=12> */
.L_x_31516:
[----:B------:R-:W-:-:S07]  /*cd90*/  MOV R52, R186 ;  /* 0x000000ba00347202 */ /* 0x000fce0000000f00 */
.L_x_31517:
[----:B------:R-:W-:Y:S05]  /*cda0*/  BSYNC B0 ;  /* 0x0000000000007941 */ /* 0x000fea0003800000 */
.L_x_31515:
        /* <DEDUP_REMOVED lines=16> */
.L_x_31521:
[----:B------:R-:W-:Y:S05]  /*ceb0*/  BSYNC B1 ;  /* 0x0000000000017941 */ /* 0x000fea0003800000 */
.L_x_31520:
        /* <DEDUP_REMOVED lines=43> */
.L_x_31519:
[----:B------:R-:W-:Y:S05]  /*d170*/  BSYNC B0 ;  /* 0x0000000000007941 */ /* 0x000fea0003800000 */
.L_x_31518:
        /* <DEDUP_REMOVED lines=14> */
.L_x_31522:
        /* <DEDUP_REMOVED lines=12> */
.L_x_31525:
[----:B------:R-:W-:-:S07]  /*d320*/  MOV R52, R186 ;  /* 0x000000ba00347202 */ /* 0x000fce0000000f00 */
.L_x_31526:
[----:B------:R-:W-:Y:S05]  /*d330*/  BSYNC B0 ;  /* 0x0000000000007941 */ /* 0x000fea0003800000 */
.L_x_31524:
        /* <DEDUP_REMOVED lines=16> */
.L_x_31530:
[----:B------:R-:W-:Y:S05]  /*d440*/  BSYNC B1 ;  /* 0x0000000000017941 */ /* 0x000fea0003800000 */
.L_x_31529:
        /* <DEDUP_REMOVED lines=43> */
.L_x_31528:
[----:B------:R-:W-:Y:S05]  /*d700*/  BSYNC B0 ;  /* 0x0000000000007941 */ /* 0x000fea0003800000 */
.L_x_31527:
        /* <DEDUP_REMOVED lines=9> */
.L_x_31523:
        /* <DEDUP_REMOVED lines=12> */
.L_x_31532:
[----:B------:R-:W-:-:S07]  /*d860*/  MOV R52, R186 ;  /* 0x000000ba00347202 */ /* 0x000fce0000000f00 */
.L_x_31533:
[----:B------:R-:W-:Y:S05]  /*d870*/  BSYNC B0 ;  /* 0x0000000000007941 */ /* 0x000fea0003800000 */
.L_x_31531:
        /* <DEDUP_REMOVED lines=16> */
.L_x_31537:
[----:B------:R-:W-:Y:S05]  /*d980*/  BSYNC B1 ;  /* 0x0000000000017941 */ /* 0x000fea0003800000 */
.L_x_31536:
        /* <DEDUP_REMOVED lines=43> */
.L_x_31535:
[----:B------:R-:W-:Y:S05]  /*dc40*/  BSYNC B0 ;  /* 0x0000000000007941 */ /* 0x000fea0003800000 */
.L_x_31534:
        /* <DEDUP_REMOVED lines=14> */
.L_x_31538:
        /* <DEDUP_REMOVED lines=12> */
.L_x_31541:
[----:B------:R-:W-:-:S07]  /*ddf0*/  MOV R52, R186 ;  /* 0x000000ba00347202 */ /* 0x000fce0000000f00 */
.L_x_31542:
[----:B------:R-:W-:Y:S05]  /*de00*/  BSYNC B0 ;  /* 0x0000000000007941 */ /* 0x000fea0003800000 */
.L_x_31540:
        /* <DEDUP_REMOVED lines=16> */
.L_x_31546:
[----:B------:R-:W-:Y:S05]  /*df10*/  BSYNC B1 ;  /* 0x0000000000017941 */ /* 0x000fea0003800000 */
.L_x_31545:
        /* <DEDUP_REMOVED lines=43> */
.L_x_31544:
[----:B------:R-:W-:Y:S05]  /*e1d0*/  BSYNC B0 ;  /* 0x0000000000007941 */ /* 0x000fea0003800000 */
.L_x_31543:
        /* <DEDUP_REMOVED lines=9> */
.L_x_31539:
        /* <DEDUP_REMOVED lines=12> */
.L_x_31548:
[----:B------:R-:W-:-:S07]  /*e330*/  MOV R52, R186 ;  /* 0x000000ba00347202 */ /* 0x000fce0000000f00 */
.L_x_31549:
[----:B------:R-:W-:Y:S05]  /*e340*/  BSYNC B0 ;  /* 0x0000000000007941 */ /* 0x000fea0003800000 */
.L_x_31547:
        /* <DEDUP_REMOVED lines=16> */
.L_x_31553:
[----:B------:R-:W-:Y:S05]  /*e450*/  BSYNC B1 ;  /* 0x0000000000017941 */ /* 0x000fea0003800000 */
.L_x_31552:
        /* <DEDUP_REMOVED lines=43> */
.L_x_31551:
[----:B------:R-:W-:Y:S05]  /*e710*/  BSYNC B0 ;  /* 0x0000000000007941 */ /* 0x000fea0003800000 */
.L_x_31550:
        /* <DEDUP_REMOVED lines=14> */
.L_x_31554:
        /* <DEDUP_REMOVED lines=12> */
.L_x_31557:
[----:B------:R-:W-:-:S07]  /*e8c0*/  MOV R50, R186 ;  /* 0x000000ba00327202 */ /* 0x000fce0000000f00 */
.L_x_31558:
[----:B------:R-:W-:Y:S05]  /*e8d0*/  BSYNC B0 ;  /* 0x0000000000007941 */ /* 0x000fea0003800000 */
.L_x_31556:
        /* <DEDUP_REMOVED lines=16> */
.L_x_31562:
[----:B------:R-:W-:Y:S05]  /*e9e0*/  BSYNC B1 ;  /* 0x0000000000017941 */ /* 0x000fea0003800000 */
.L_x_31561:
        /* <DEDUP_REMOVED lines=43> */
.L_x_31560:
[----:B------:R-:W-:Y:S05]  /*eca0*/  BSYNC B0 ;  /* 0x0000000000007941 */ /* 0x000fea0003800000 */
.L_x_31559:
        /* <DEDUP_REMOVED lines=9> */
.L_x_31555:
        /* <DEDUP_REMOVED lines=12> */
.L_x_31564:
[----:B------:R-:W-:-:S07]  /*ee00*/  MOV R50, R186 ;  /* 0x000000ba00327202 */ /* 0x000fce0000000f00 */
.L_x_31565:
[----:B------:R-:W-:Y:S05]  /*ee10*/  BSYNC B0 ;  /* 0x0000000000007941 */ /* 0x000fea0003800000 */
.L_x_31563:
        /* <DEDUP_REMOVED lines=16> */
.L_x_31569:
[----:B------:R-:W-:Y:S05]  /*ef20*/  BSYNC B1 ;  /* 0x0000000000017941 */ /* 0x000fea0003800000 */
.L_x_31568:
        /* <DEDUP_REMOVED lines=43> */
.L_x_31567:
[----:B------:R-:W-:Y:S05]  /*f1e0*/  BSYNC B0 ;  /* 0x0000000000007941 */ /* 0x000fea0003800000 */
.L_x_31566:
        /* <DEDUP_REMOVED lines=14> */
.L_x_31570:
        /* <DEDUP_REMOVED lines=12> */
.L_x_31573:
[----:B------:R-:W-:-:S07]  /*f390*/  MOV R50, R186 ;  /* 0x000000ba00327202 */ /* 0x000fce0000000f00 */
.L_x_31574:
[----:B------:R-:W-:Y:S05]  /*f3a0*/  BSYNC B0 ;  /* 0x0000000000007941 */ /* 0x000fea0003800000 */
.L_x_31572:
        /* <DEDUP_REMOVED lines=16> */
.L_x_31578:
[----:B------:R-:W-:Y:S05]  /*f4b0*/  BSYNC B1 ;  /* 0x0000000000017941 */ /* 0x000fea0003800000 */
.L_x_31577:
        /* <DEDUP_REMOVED lines=43> */
.L_x_31576:
[----:B------:R-:W-:Y:S05]  /*f770*/  BSYNC B0 ;  /* 0x0000000000007941 */ /* 0x000fea0003800000 */
.L_x_31575:
        /* <DEDUP_REMOVED lines=9> */
.L_x_31571:
        /* <DEDUP_REMOVED lines=12> */
.L_x_31580:
[----:B------:R-:W-:-:S07]  /*f8d0*/  MOV R50, R186 ;  /* 0x000000ba00327202 */ /* 0x000fce0000000f00 */
.L_x_31581:
[----:B------:R-:W-:Y:S05]  /*f8e0*/  BSYNC B0 ;  /* 0x0000000000007941 */ /* 0x000fea0003800000 */
.L_x_31579:
        /* <DEDUP_REMOVED lines=16> */
.L_x_31585:
[----:B------:R-:W-:Y:S05]  /*f9f0*/  BSYNC B1 ;  /* 0x0000000000017941 */ /* 0x000fea0003800000 */
.L_x_31584:
        /* <DEDUP_REMOVED lines=43> */
.L_x_31583:
[----:B------:R-:W-:Y:S05]  /*fcb0*/  BSYNC B0 ;  /* 0x0000000000007941 */ /* 0x000fea0003800000 */
.L_x_31582:
        /* <DEDUP_REMOVED lines=12> */
.L_x_31586:
        /* <DEDUP_REMOVED lines=12> */
.L_x_31589:
[----:B------:R-:W-:-:S07]  /*fe40*/  MOV R42, R186 ;  /* 0x000000ba002a7202 */ /* 0x000fce0000000f00 */
.L_x_31590:
[----:B------:R-:W-:Y:S05]  /*fe50*/  BSYNC B0 ;  /* 0x0000000000007941 */ /* 0x000fea0003800000 */
.L_x_31588:
        /* <DEDUP_REMOVED lines=16> */
.L_x_31594:
[----:B------:R-:W-:Y:S05]  /*ff60*/  BSYNC B1 ;  /* 0x0000000000017941 */ /* 0x000fea0003800000 */
.L_x_31593:
        /* <DEDUP_REMOVED lines=43> */
.L_x_31592:
[----:B------:R-:W-:Y:S05]  /*10220*/  BSYNC B0 ;  /* 0x0000000000007941 */ /* 0x000fea0003800000 */
.L_x_31591:
        /* <DEDUP_REMOVED lines=9> */
.L_x_31587:
        /* <DEDUP_REMOVED lines=12> */
.L_x_31596:
[----:B------:R-:W-:-:S07]  /*10380*/  MOV R42, R186 ;  /* 0x000000ba002a7202 */ /* 0x000fce0000000f00 */
.L_x_31597:
[----:B------:R-:W-:Y:S05]  /*10390*/  BSYNC B0 ;  /* 0x0000000000007941 */ /* 0x000fea0003800000 */
.L_x_31595:
        /* <DEDUP_REMOVED lines=16> */
.L_x_31601:
[----:B------:R-:W-:Y:S05]  /*104a0*/  BSYNC B1 ;  /* 0x0000000000017941 */ /* 0x000fea0003800000 */
.L_x_31600:
        /* <DEDUP_REMOVED lines=43> */
.L_x_31599:
[----:B------:R-:W-:Y:S05]  /*10760*/  BSYNC B0 ;  /* 0x0000000000007941 */ /* 0x000fea0003800000 */
.L_x_31598:
        /* <DEDUP_REMOVED lines=12> */
.L_x_31602:
        /* <DEDUP_REMOVED lines=12> */
.L_x_31605:
[----:B------:R-:W-:-:S07]  /*108f0*/  MOV R42, R186 ;  /* 0x000000ba002a7202 */ /* 0x000fce0000000f00 */
.L_x_31606:
[----:B------:R-:W-:Y:S05]  /*10900*/  BSYNC B0 ;  /* 0x0000000000007941 */ /* 0x000fea0003800000 */
.L_x_31604:
        /* <DEDUP_REMOVED lines=16> */
.L_x_31610:
[----:B------:R-:W-:Y:S05]  /*10a10*/  BSYNC B1 ;  /* 0x0000000000017941 */ /* 0x000fea0003800000 */
.L_x_31609:
        /* <DEDUP_REMOVED lines=43> */
.L_x_31608:
[----:B------:R-:W-:Y:S05]  /*10cd0*/  BSYNC B0 ;  /* 0x0000000000007941 */ /* 0x000fea0003800000 */
.L_x_31607:
        /* <DEDUP_REMOVED lines=9> */
.L_x_31603:
        /* <DEDUP_REMOVED lines=12> */
.L_x_31612:
[----:B------:R-:W-:-:S07]  /*10e30*/  MOV R42, R186 ;  /* 0x000000ba002a7202 */ /* 0x000fce0000000f00 */
.L_x_31613:
[----:B------:R-:W-:Y:S05]  /*10e40*/  BSYNC B0 ;  /* 0x0000000000007941 */ /* 0x000fea0003800000 */
.L_x_31611:
        /* <DEDUP_REMOVED lines=16> */
.L_x_31617:
[----:B------:R-:W-:Y:S05]  /*10f50*/  BSYNC B1 ;  /* 0x0000000000017941 */ /* 0x000fea0003800000 */
.L_x_31616:
        /* <DEDUP_REMOVED lines=43> */
.L_x_31615:
[----:B------:R-:W-:Y:S05]  /*11210*/  BSYNC B0 ;  /* 0x0000000000007941 */ /* 0x000fea0003800000 */
.L_x_31614:
        /* <DEDUP_REMOVED lines=12> */
.L_x_31618:
        /* <DEDUP_REMOVED lines=12> */
.L_x_31621:
[----:B------:R-:W-:-:S07]  /*113a0*/  MOV R48, R186 ;  /* 0x000000ba00307202 */ /* 0x000fce0000000f00 */
.L_x_31622:
[----:B------:R-:W-:Y:S05]  /*113b0*/  BSYNC B0 ;  /* 0x0000000000007941 */ /* 0x000fea0003800000 */
.L_x_31620:
        /* <DEDUP_REMOVED lines=18> */
.L_x_31626:
[----:B------:R-:W-:Y:S05]  /*114e0*/  BSYNC B1 ;  /* 0x0000000000017941 */ /* 0x000fea0003800000 */
.L_x_31625:
        /* <DEDUP_REMOVED lines=43> */
.L_x_31624:
[----:B------:R-:W-:Y:S05]  /*117a0*/  BSYNC B0 ;  /* 0x0000000000007941 */ /* 0x000fea0003800000 */
.L_x_31623:
        /* <DEDUP_REMOVED lines=9> */
.L_x_31619:
        /* <DEDUP_REMOVED lines=55> */
.L_x_31627:
[----:B------:R1:W5:Y:S04]  /*11bb0*/  @P0 LDG.E.128 R92, desc[UR4][R50.64] ;  /* 0x00000004325c0981 */ /* 0x000368000c1e1d00 */
[----:B------:R1:W5:Y:S04]  /*11bc0*/  @P1 LDG.E.128 R100, desc[UR4][R48.64] ;  /* 0x0000000430641981 */ /* 0x000368000c1e1d00 */
[----:B------:R1:W5:Y:S04]  /*11bd0*/  @P1 LDG.E.128 R96, desc[UR4][R48.64+0x10] ;  /* 0x0000100430601981 */ /* 0x000368000c1e1d00 */
[----:B0-----:R1:W5:Y:S01]  /*11be0*/  LDG.E.128 R40, desc[UR4][R52.64] ;  /* 0x0000000434287981 */ /* 0x001362000c1e1d00 */
        /* <DEDUP_REMOVED lines=12> */
.L_x_31629:
[----:B------:R-:W-:-:S07]  /*11cb0*/  MOV R52, R186 ;  /* 0x000000ba00347202 */ /* 0x000fce0000000f00 */
.L_x_31630:
[----:B------:R-:W-:Y:S05]  /*11cc0*/  BSYNC B0 ;  /* 0x0000000000007941 */ /* 0x000fea0003800000 */
.L_x_31628:
        /* <DEDUP_REMOVED lines=16> */
.L_x_31634:
[----:B------:R-:W-:Y:S05]  /*11dd0*/  BSYNC B1 ;  /* 0x0000000000017941 */ /* 0x000fea0003800000 */
.L_x_31633:
        /* <DEDUP_REMOVED lines=43> */
.L_x_31632:
[----:B------:R-:W-:Y:S05]  /*12090*/  BSYNC B0 ;  /* 0x0000000000007941 */ /* 0x000fea0003800000 */
.L_x_31631:
        /* <DEDUP_REMOVED lines=14> */
.L_x_31635:
        /* <DEDUP_REMOVED lines=12> */
.L_x_31638:
[----:B------:R-:W-:-:S07]  /*12240*/  MOV R52, R186 ;  /* 0x000000ba00347202 */ /* 0x000fce0000000f00 */
.L_x_31639:
[----:B------:R-:W-:Y:S05]  /*12250*/  BSYNC B0 ;  /* 0x0000000000007941 */ /* 0x000fea0003800000 */
.L_x_31637:
        /* <DEDUP_REMOVED lines=16> */
.L_x_31643:
[----:B------:R-:W-:Y:S05]  /*12360*/  BSYNC B1 ;  /* 0x0000000000017941 */ /* 0x000fea0003800000 */
.L_x_31642:
        /* <DEDUP_REMOVED lines=43> */
.L_x_31641:
[----:B------:R-:W-:Y:S05]  /*12620*/  BSYNC B0 ;  /* 0x0000000000007941 */ /* 0x000fea0003800000 */
.L_x_31640:
        /* <DEDUP_REMOVED lines=9> */
.L_x_31636:
        /* <DEDUP_REMOVED lines=12> */
.L_x_31645:
[----:B------:R-:W-:-:S07]  /*12780*/  MOV R52, R186 ;  /* 0x000000ba00347202 */ /* 0x000fce0000000f00 */
.L_x_31646:
[----:B------:R-:W-:Y:S05]  /*12790*/  BSYNC B0 ;  /* 0x0000000000007941 */ /* 0x000fea0003800000 */
.L_x_31644:
        /* <DEDUP_REMOVED lines=16> */
.L_x_31650:
[----:B------:R-:W-:Y:S05]  /*128a0*/  BSYNC B1 ;  /* 0x0000000000017941 */ /* 0x000fea0003800000 */
.L_x_31649:
        /* <DEDUP_REMOVED lines=43> */
.L_x_31648:
[----:B------:R-:W-:Y:S05]  /*12b60*/  BSYNC B0 ;  /* 0x0000000000007941 */ /* 0x000fea0003800000 */
.L_x_31647:
        /* <DEDUP_REMOVED lines=14> */
.L_x_31651:
        /* <DEDUP_REMOVED lines=12> */
.L_x_31654:
[----:B------:R-:W-:-:S07]  /*12d10*/  MOV R52, R186 ;  /* 0x000000ba00347202 */ /* 0x000fce0000000f00 */
.L_x_31655:
[----:B------:R-:W-:Y:S05]  /*12d20*/  BSYNC B0 ;  /* 0x0000000000007941 */ /* 0x000fea0003800000 */
.L_x_31653:
        /* <DEDUP_REMOVED lines=16> */
.L_x_31659:
[----:B------:R-:W-:Y:S05]  /*12e30*/  BSYNC B1 ;  /* 0x0000000000017941 */ /* 0x000fea0003800000 */
.L_x_31658:
        /* <DEDUP_REMOVED lines=43> */
.L_x_31657:
[----:B------:R-:W-:Y:S05]  /*130f0*/  BSYNC B0 ;  /* 0x0000000000007941 */ /* 0x000fea0003800000 */
.L_x_31656:
        /* <DEDUP_REMOVED lines=9> */
.L_x_31652:
        /* <DEDUP_REMOVED lines=12> */
.L_x_31661:
[----:B------:R-:W-:-:S07]  /*13250*/  MOV R52, R186 ;  /* 0x000000ba00347202 */ /* 0x000fce0000000f00 */
.L_x_31662:
[----:B------:R-:W-:Y:S05]  /*13260*/  BSYNC B0 ;  /* 0x0000000000007941 */ /* 0x000fea0003800000 */
.L_x_31660:
        /* <DEDUP_REMOVED lines=16> */
.L_x_31666:
[----:B------:R-:W-:Y:S05]  /*13370*/  BSYNC B1 ;  /* 0x0000000000017941 */ /* 0x000fea0003800000 */
.L_x_31665:
        /* <DEDUP_REMOVED lines=43> */
.L_x_31664:
[----:B------:R-:W-:Y:S05]  /*13630*/  BSYNC B0 ;  /* 0x0000000000007941 */ /* 0x000fea0003800000 */
.L_x_31663:
        /* <DEDUP_REMOVED lines=14> */
.L_x_31667:
        /* <DEDUP_REMOVED lines=12> */
.L_x_31670:
[----:B------:R-:W-:-:S07]  /*137e0*/  MOV R52, R186 ;  /* 0x000000ba00347202 */ /* 0x000fce0000000f00 */
.L_x_31671:
[----:B------:R-:W-:Y:S05]  /*137f0*/  BSYNC B0 ;  /* 0x0000000000007941 */ /* 0x000fea0003800000 */
.L_x_31669:
        /* <DEDUP_REMOVED lines=16> */
.L_x_31675:
[----:B------:R-:W-:Y:S05]  /*13900*/  BSYNC B1 ;  /* 0x0000000000017941 */ /* 0x000fea0003800000 */
.L_x_31674:
        /* <DEDUP_REMOVED lines=43> */
.L_x_31673:
[----:B------:R-:W-:Y:S05]  /*13bc0*/  BSYNC B0 ;  /* 0x0000000000007941 */ /* 0x000fea0003800000 */
.L_x_31672:
        /* <DEDUP_REMOVED lines=9> */
.L_x_31668:
        /* <DEDUP_REMOVED lines=12> */
.L_x_31677:
[----:B------:R-:W-:-:S07]  /*13d20*/  MOV R52, R186 ;  /* 0x000000ba00347202 */ /* 0x000fce0000000f00 */
.L_x_31678:
[----:B------:R-:W-:Y:S05]  /*13d30*/  BSYNC B0 ;  /* 0x0000000000007941 */ /* 0x000fea0003800000 */
.L_x_31676:
        /* <DEDUP_REMOVED lines=16> */
.L_x_31682:
[----:B------:R-:W-:Y:S05]  /*13e40*/  BSYNC B1 ;  /* 0x0000000000017941 */ /* 0x000fea0003800000 */
.L_x_31681:
        /* <DEDUP_REMOVED lines=43> */
.L_x_31680:
[----:B------:R-:W-:Y:S05]  /*14100*/  BSYNC B0 ;  /* 0x0000000000007941 */ /* 0x000fea0003800000 */
.L_x_31679:
        /* <DEDUP_REMOVED lines=14> */
.L_x_31683:
        /* <DEDUP_REMOVED lines=12> */
.L_x_31686:
[----:B------:R-:W-:-:S07]  /*142b0*/  MOV R50, R186 ;  /* 0x000000ba00327202 */ /* 0x000fce0000000f00 */
.L_x_31687:
[----:B------:R-:W-:Y:S05]  /*142c0*/  BSYNC B0 ;  /* 0x0000000000007941 */ /* 0x000fea0003800000 */
.L_x_31685:
        /* <DEDUP_REMOVED lines=16> */
.L_x_31691:
[----:B------:R-:W-:Y:S05]  /*143d0*/  BSYNC B1 ;  /* 0x0000000000017941 */ /* 0x000fea0003800000 */
.L_x_31690:
        /* <DEDUP_REMOVED lines=43> */
.L_x_31689:
[----:B------:R-:W-:Y:S05]  /*14690*/  BSYNC B0 ;  /* 0x0000000000007941 */ /* 0x000fea0003800000 */
.L_x_31688:
        /* <DEDUP_REMOVED lines=9> */
.L_x_31684:
        /* <DEDUP_REMOVED lines=12> */
.L_x_31693:
[----:B------:R-:W-:-:S07]  /*147f0*/  MOV R50, R186 ;  /* 0x000000ba00327202 */ /* 0x000fce0000000f00 */
.L_x_31694:
[----:B------:R-:W-:Y:S05]  /*14800*/  BSYNC B0 ;  /* 0x0000000000007941 */ /* 0x000fea0003800000 */
.L_x_31692:
        /* <DEDUP_REMOVED lines=16> */
.L_x_31698:
[----:B------:R-:W-:Y:S05]  /*14910*/  BSYNC B1 ;  /* 0x0000000000017941 */ /* 0x000fea0003800000 */
.L_x_31697:
        /* <DEDUP_REMOVED lines=43> */
.L_x_31696:
[----:B------:R-:W-:Y:S05]  /*14bd0*/  BSYNC B0 ;  /* 0x0000000000007941 */ /* 0x000fea0003800000 */
.L_x_31695:
        /* <DEDUP_REMOVED lines=14> */
.L_x_31699:
        /* <DEDUP_REMOVED lines=12> */
.L_x_31702:
[----:B------:R-:W-:-:S07]  /*14d80*/  MOV R50, R186 ;  /* 0x000000ba00327202 */ /* 0x000fce0000000f00 */
.L_x_31703:
[----:B------:R-:W-:Y:S05]  /*14d90*/  BSYNC B0 ;  /* 0x0000000000007941 */ /* 0x000fea0003800000 */
.L_x_31701:
        /* <DEDUP_REMOVED lines=16> */
.L_x_31707:
[----:B------:R-:W-:Y:S05]  /*14ea0*/  BSYNC B1 ;  /* 0x0000000000017941 */ /* 0x000fea0003800000 */
.L_x_31706:
        /* <DEDUP_REMOVED lines=43> */
.L_x_31705:
[----:B------:R-:W-:Y:S05]  /*15160*/  BSYNC B0 ;  /* 0x0000000000007941 */ /* 0x000fea0003800000 */
.L_x_31704:
        /* <DEDUP_REMOVED lines=9> */
.L_x_31700:
        /* <DEDUP_REMOVED lines=12> */
.L_x_31709:
[----:B------:R-:W-:-:S07]  /*152c0*/  MOV R50, R186 ;  /* 0x000000ba00327202 */ /* 0x000fce0000000f00 */
.L_x_31710:
[----:B------:R-:W-:Y:S05]  /*152d0*/  BSYNC B0 ;  /* 0x0000000000007941 */ /* 0x000fea0003800000 */
.L_x_31708:
        /* <DEDUP_REMOVED lines=16> */
.L_x_31714:
[----:B------:R-:W-:Y:S05]  /*153e0*/  BSYNC B1 ;  /* 0x0000000000017941 */ /* 0x000fea0003800000 */
.L_x_31713:
        /* <DEDUP_REMOVED lines=43> */
.L_x_31712:
[----:B------:R-:W-:Y:S05]  /*156a0*/  BSYNC B0 ;  /* 0x0000000000007941 */ /* 0x000fea0003800000 */
.L_x_31711:
        /* <DEDUP_REMOVED lines=12> */
.L_x_31715:
        /* <DEDUP_REMOVED lines=12> */
.L_x_31718:
[----:B------:R-:W-:-:S07]  /*15830*/  MOV R42, R186 ;  /* 0x000000ba002a7202 */ /* 0x000fce0000000f00 */
.L_x_31719:
[----:B------:R-:W-:Y:S05]  /*15840*/  BSYNC B0 ;  /* 0x0000000000007941 */ /* 0x000fea0003800000 */
.L_x_31717:
        /* <DEDUP_REMOVED lines=16> */
.L_x_31723:
[----:B------:R-:W-:Y:S05]  /*15950*/  BSYNC B1 ;  /* 0x0000000000017941 */ /* 0x000fea0003800000 */
.L_x_31722:
        /* <DEDUP_REMOVED lines=43> */
.L_x_31721:
[----:B------:R-:W-:Y:S05]  /*15c10*/  BSYNC B0 ;  /* 0x0000000000007941 */ /* 0x000fea0003800000 */
.L_x_31720:
        /* <DEDUP_REMOVED lines=9> */
.L_x_31716:
        /* <DEDUP_REMOVED lines=12> */
.L_x_31725:
[----:B------:R-:W-:-:S07]  /*15d70*/  MOV R42, R186 ;  /* 0x000000ba002a7202 */ /* 0x000fce0000000f00 */
.L_x_31726:
[----:B------:R-:W-:Y:S05]  /*15d80*/  BSYNC B0 ;  /* 0x0000000000007941 */ /* 0x000fea0003800000 */
.L_x_31724:
        /* <DEDUP_REMOVED lines=16> */
.L_x_31730:
[----:B------:R-:W-:Y:S05]  /*15e90*/  BSYNC B1 ;  /* 0x0000000000017941 */ /* 0x000fea0003800000 */
.L_x_31729:
        /* <DEDUP_REMOVED lines=43> */
.L_x_31728:
[----:B------:R-:W-:Y:S05]  /*16150*/  BSYNC B0 ;  /* 0x0000000000007941 */ /* 0x000fea0003800000 */
.L_x_31727:
        /* <DEDUP_REMOVED lines=12> */
.L_x_31731:
        /* <DEDUP_REMOVED lines=12> */
.L_x_31734:
[----:B------:R-:W-:-:S07]  /*162e0*/  MOV R42, R186 ;  /* 0x000000ba002a7202 */ /* 0x000fce0000000f00 */
.L_x_31735:
[----:B------:R-:W-:Y:S05]  /*162f0*/  BSYNC B0 ;  /* 0x0000000000007941 */ /* 0x000fea0003800000 */
.L_x_31733:
        /* <DEDUP_REMOVED lines=16> */
.L_x_31739:
[----:B------:R-:W-:Y:S05]  /*16400*/  BSYNC B1 ;  /* 0x0000000000017941 */ /* 0x000fea0003800000 */
.L_x_31738:
        /* <DEDUP_REMOVED lines=43> */
.L_x_31737:
[----:B------:R-:W-:Y:S05]  /*166c0*/  BSYNC B0 ;  /* 0x0000000000007941 */ /* 0x000fea0003800000 */
.L_x_31736:
        /* <DEDUP_REMOVED lines=9> */
.L_x_31732:
        /* <DEDUP_REMOVED lines=12> */
.L_x_31741:
[----:B------:R-:W-:-:S07]  /*16820*/  MOV R42, R186 ;  /* 0x000000ba002a7202 */ /* 0x000fce0000000f00 */
.L_x_31742:
[----:B------:R-:W-:Y:S05]  /*16830*/  BSYNC B0 ;  /* 0x0000000000007941 */ /* 0x000fea0003800000 */
.L_x_31740:
        /* <DEDUP_REMOVED lines=16> */
.L_x_31746:
[----:B------:R-:W-:Y:S05]  /*16940*/  BSYNC B1 ;  /* 0x0000000000017941 */ /* 0x000fea0003800000 */
.L_x_31745:
        /* <DEDUP_REMOVED lines=43> */
.L_x_31744:
[----:B------:R-:W-:Y:S05]  /*16c00*/  BSYNC B0 ;  /* 0x0000000000007941 */ /* 0x000fea0003800000 */
.L_x_31743:
        /* <DEDUP_REMOVED lines=12> */
.L_x_31747:
        /* <DEDUP_REMOVED lines=12> */
.L_x_31750:
[----:B------:R-:W-:-:S07]  /*16d90*/  MOV R48, R186 ;  /* 0x000000ba00307202 */ /* 0x000fce0000000f00 */
.L_x_31751:
[----:B------:R-:W-:Y:S05]  /*16da0*/  BSYNC B0 ;  /* 0x0000000000007941 */ /* 0x000fea0003800000 */
.L_x_31749:
        /* <DEDUP_REMOVED lines=18> */
.L_x_31755:
[----:B------:R-:W-:Y:S05]  /*16ed0*/  BSYNC B1 ;  /* 0x0000000000017941 */ /* 0x000fea0003800000 */
.L_x_31754:
        /* <DEDUP_REMOVED lines=43> */
.L_x_31753:
[----:B------:R-:W-:Y:S05]  /*17190*/  BSYNC B0 ;  /* 0x0000000000007941 */ /* 0x000fea0003800000 */
.L_x_31752:
        /* <DEDUP_REMOVED lines=9> */
.L_x_31748:
        /* <DEDUP_REMOVED lines=55> */
.L_x_31756:
        /* <DEDUP_REMOVED lines=16> */
.L_x_31758:
[----:B------:R-:W-:-:S07]  /*176a0*/  MOV R52, R186 ;  /* 0x000000ba00347202 */ /* 0x000fce0000000f00 */
.L_x_31759:
[----:B------:R-:W-:Y:S05]  /*176b0*/  BSYNC B0 ;  /* 0x0000000000007941 */ /* 0x000fea0003800000 */
.L_x_31757:
        /* <DEDUP_REMOVED lines=16> */
.L_x_31763:
[----:B------:R-:W-:Y:S05]  /*177c0*/  BSYNC B1 ;  /* 0x0000000000017941 */ /* 0x000fea0003800000 */
.L_x_31762:
        /* <DEDUP_REMOVED lines=43> */
.L_x_31761:
[----:B------:R-:W-:Y:S05]  /*17a80*/  BSYNC B0 ;  /* 0x0000000000007941 */ /* 0x000fea0003800000 */
.L_x_31760:
        /* <DEDUP_REMOVED lines=14> */
.L_x_31764:
        /* <DEDUP_REMOVED lines=12> */
.L_x_31767:
[----:B------:R-:W-:-:S07]  /*17c30*/  MOV R52, R186 ;  /* 0x000000ba00347202 */ /* 0x000fce0000000f00 */
.L_x_31768:
[----:B------:R-:W-:Y:S05]  /*17c40*/  BSYNC B0 ;  /* 0x0000000000007941 */ /* 0x000fea0003800000 */
.L_x_31766:
        /* <DEDUP_REMOVED lines=16> */
.L_x_31772:
[----:B------:R-:W-:Y:S05]  /*17d50*/  BSYNC B1 ;  /* 0x0000000000017941 */ /* 0x000fea0003800000 */
.L_x_31771:
        /* <DEDUP_REMOVED lines=43> */
.L_x_31770:
[----:B------:R-:W-:Y:S05]  /*18010*/  BSYNC B0 ;  /* 0x0000000000007941 */ /* 0x000fea0003800000 */
.L_x_31769:
        /* <DEDUP_REMOVED lines=9> */
.L_x_31765:
        /* <DEDUP_REMOVED lines=12> */
.L_x_31774:
[----:B------:R-:W-:-:S07]  /*18170*/  MOV R52, R186 ;  /* 0x000000ba00347202 */ /* 0x000fce0000000f00 */
.L_x_31775:
[----:B------:R-:W-:Y:S05]  /*18180*/  BSYNC B0 ;  /* 0x0000000000007941 */ /* 0x000fea0003800000 */
.L_x_31773:
        /* <DEDUP_REMOVED lines=16> */
.L_x_31779:
[----:B------:R-:W-:Y:S05]  /*18290*/  BSYNC B1 ;  /* 0x0000000000017941 */ /* 0x000fea0003800000 */
.L_x_31778:
        /* <DEDUP_REMOVED lines=43> */
.L_x_31777:
[----:B------:R-:W-:Y:S05]  /*18550*/  BSYNC B0 ;  /* 0x0000000000007941 */ /* 0x000fea0003800000 */
.L_x_31776:
        /* <DEDUP_REMOVED lines=14> */
.L_x_31780:
        /* <DEDUP_REMOVED lines=12> */
.L_x_31783:
[----:B------:R-:W-:-:S07]  /*18700*/  MOV R52, R186 ;  /* 0x000000ba00347202 */ /* 0x000fce0000000f00 */
.L_x_31784:
[----:B------:R-:W-:Y:S05]  /*18710*/  BSYNC B0 ;  /* 0x0000000000007941 */ /* 0x000fea0003800000 */
.L_x_31782:
        /* <DEDUP_REMOVED lines=16> */
.L_x_31788:
[----:B------:R-:W-:Y:S05]  /*18820*/  BSYNC B1 ;  /* 0x0000000000017941 */ /* 0x000fea0003800000 */
.L_x_31787:
        /* <DEDUP_REMOVED lines=43> */
.L_x_31786:
[----:B------:R-:W-:Y:S05]  /*18ae0*/  BSYNC B0 ;  /* 0x0000000000007941 */ /* 0x000fea0003800000 */
.L_x_31785:
        /* <DEDUP_REMOVED lines=9> */
.L_x_31781:
        /* <DEDUP_REMOVED lines=12> */
.L_x_31790:
[----:B------:R-:W-:-:S07]  /*18c40*/  MOV R52, R186 ;  /* 0x000000ba00347202 */ /* 0x000fce0000000f00 */
.L_x_31791:
[----:B------:R-:W-:Y:S05]  /*18c50*/  BSYNC B0 ;  /* 0x0000000000007941 */ /* 0x000fea0003800000 */
.L_x_31789:
        /* <DEDUP_REMOVED lines=16> */
.L_x_31795:
[----:B------:R-:W-:Y:S05]  /*18d60*/  BSYNC B1 ;  /* 0x0000000000017941 */ /* 0x000fea0003800000 */
.L_x_31794:
        /* <DEDUP_REMOVED lines=43> */
.L_x_31793:
[----:B------:R-:W-:Y:S05]  /*19020*/  BSYNC B0 ;  /* 0x0000000000007941 */ /* 0x000fea0003800000 */
.L_x_31792:
        /* <DEDUP_REMOVED lines=14> */
.L_x_31796:
        /* <DEDUP_REMOVED lines=12> */
.L_x_31799:
[----:B------:R-:W-:-:S07]  /*191d0*/  MOV R52, R186 ;  /* 0x000000ba00347202 */ /* 0x000fce0000000f00 */
.L_x_31800:
[----:B------:R-:W-:Y:S05]  /*191e0*/  BSYNC B0 ;  /* 0x0000000000007941 */ /* 0x000fea0003800000 */
.L_x_31798:
        /* <DEDUP_REMOVED lines=16> */
.L_x_31804:
[----:B------:R-:W-:Y:S05]  /*192f0*/  BSYNC B1 ;  /* 0x0000000000017941 */ /* 0x000fea0003800000 */
.L_x_31803:
        /* <DEDUP_REMOVED lines=43> */
.L_x_31802:
[----:B------:R-:W-:Y:S05]  /*195b0*/  BSYNC B0 ;  /* 0x0000000000007941 */ /* 0x000fea0003800000 */
.L_x_31801:
        /* <DEDUP_REMOVED lines=9> */
.L_x_31797:
        /* <DEDUP_REMOVED lines=12> */
.L_x_31806:
[----:B------:R-:W-:-:S07]  /*19710*/  MOV R52, R186 ;  /* 0x000000ba00347202 */ /* 0x000fce0000000f00 */
.L_x_31807:
[----:B------:R-:W-:Y:S05]  /*19720*/  BSYNC B0 ;  /* 0x0000000000007941 */ /* 0x000fea0003800000 */
.L_x_31805:
        /* <DEDUP_REMOVED lines=16> */
.L_x_31811:
[----:B------:R-:W-:Y:S05]  /*19830*/  BSYNC B1 ;  /* 0x0000000000017941 */ /* 0x000fea0003800000 */
.L_x_31810:
        /* <DEDUP_REMOVED lines=43> */
.L_x_31809:
[----:B------:R-:W-:Y:S05]  /*19af0*/  BSYNC B0 ;  /* 0x0000000000007941 */ /* 0x000fea0003800000 */
.L_x_31808:
        /* <DEDUP_REMOVED lines=14> */
.L_x_31812:
        /* <DEDUP_REMOVED lines=12> */
.L_x_31815:
[----:B------:R-:W-:-:S07]  /*19ca0*/  MOV R50, R186 ;  /* 0x000000ba00327202 */ /* 0x000fce0000000f00 */
.L_x_31816:
[----:B------:R-:W-:Y:S05]  /*19cb0*/  BSYNC B0 ;  /* 0x0000000000007941 */ /* 0x000fea0003800000 */
.L_x_31814:
        /* <DEDUP_REMOVED lines=16> */
.L_x_31820:
[----:B------:R-:W-:Y:S05]  /*19dc0*/  BSYNC B1 ;  /* 0x0000000000017941 */ /* 0x000fea0003800000 */
.L_x_31819:
        /* <DEDUP_REMOVED lines=43> */
.L_x_31818:
[----:B------:R-:W-:Y:S05]  /*1a080*/  BSYNC B0 ;  /* 0x0000000000007941 */ /* 0x000fea0003800000 */
.L_x_31817:
        /* <DEDUP_REMOVED lines=9> */
.L_x_31813:
        /* <DEDUP_REMOVED lines=12> */
.L_x_31822:
[----:B------:R-:W-:-:S07]  /*1a1e0*/  MOV R50, R186 ;  /* 0x000000ba00327202 */ /* 0x000fce0000000f00 */
.L_x_31823:
[----:B------:R-:W-:Y:S05]  /*1a1f0*/  BSYNC B0 ;  /* 0x0000000000007941 */ /* 0x000fea0003800000 */
.L_x_31821:
        /* <DEDUP_REMOVED lines=16> */
.L_x_31827:
[----:B------:R-:W-:Y:S05]  /*1a300*/  BSYNC B1 ;  /* 0x0000000000017941 */ /* 0x000fea0003800000 */
.L_x_31826:
        /* <DEDUP_REMOVED lines=43> */
.L_x_31825:
[----:B------:R-:W-:Y:S05]  /*1a5c0*/  BSYNC B0 ;  /* 0x0000000000007941 */ /* 0x000fea0003800000 */
.L_x_31824:
        /* <DEDUP_REMOVED lines=14> */
.L_x_31828:
        /* <DEDUP_REMOVED lines=12> */
.L_x_31831:
[----:B------:R-:W-:-:S07]  /*1a770*/  MOV R50, R186 ;  /* 0x000000ba00327202 */ /* 0x000fce0000000f00 */
.L_x_31832:
[----:B------:R-:W-:Y:S05]  /*1a780*/  BSYNC B0 ;  /* 0x0000000000007941 */ /* 0x000fea0003800000 */
.L_x_31830:
        /* <DEDUP_REMOVED lines=16> */
.L_x_31836:
[----:B------:R-:W-:Y:S05]  /*1a890*/  BSYNC B1 ;  /* 0x0000000000017941 */ /* 0x000fea0003800000 */
.L_x_31835:
        /* <DEDUP_REMOVED lines=43> */
.L_x_31834:
[----:B------:R-:W-:Y:S05]  /*1ab50*/  BSYNC B0 ;  /* 0x0000000000007941 */ /* 0x000fea0003800000 */
.L_x_31833:
        /* <DEDUP_REMOVED lines=9> */
.L_x_31829:
        /* <DEDUP_REMOVED lines=12> */
.L_x_31838:
[----:B------:R-:W-:-:S07]  /*1acb0*/  MOV R50, R186 ;  /* 0x000000ba00327202 */ /* 0x000fce0000000f00 */
.L_x_31839:
[----:B------:R-:W-:Y:S05]  /*1acc0*/  BSYNC B0 ;  /* 0x0000000000007941 */ /* 0x000fea0003800000 */
.L_x_31837:
        /* <DEDUP_REMOVED lines=16> */
.L_x_31843:
[----:B------:R-:W-:Y:S05]  /*1add0*/  BSYNC B1 ;  /* 0x0000000000017941 */ /* 0x000fea0003800000 */
.L_x_31842:
        /* <DEDUP_REMOVED lines=43> */
.L_x_31841:
[----:B------:R-:W-:Y:S05]  /*1b090*/  BSYNC B0 ;  /* 0x0000000000007941 */ /* 0x000fea0003800000 */
.L_x_31840:
        /* <DEDUP_REMOVED lines=12> */
.L_x_31844:
        /* <DEDUP_REMOVED lines=12> */
.L_x_31847:
[----:B------:R-:W-:-:S07]  /*1b220*/  MOV R42, R186 ;  /* 0x000000ba002a7202 */ /* 0x000fce0000000f00 */
.L_x_31848:
[----:B------:R-:W-:Y:S05]  /*1b230*/  BSYNC B0 ;  /* 0x0000000000007941 */ /* 0x000fea0003800000 */
.L_x_31846:
        /* <DEDUP_REMOVED lines=16> */
.L_x_31852:
[----:B------:R-:W-:Y:S05]  /*1b340*/  BSYNC B1 ;  /* 0x0000000000017941 */ /* 0x000fea0003800000 */
.L_x_31851:
        /* <DEDUP_REMOVED lines=43> */
.L_x_31850:
[----:B------:R-:W-:Y:S05]  /*1b600*/  BSYNC B0 ;  /* 0x0000000000007941 */ /* 0x000fea0003800000 */
.L_x_31849:
        /* <DEDUP_REMOVED lines=9> */
.L_x_31845:
        /* <DEDUP_REMOVED lines=12> */
.L_x_31854:
[----:B------:R-:W-:-:S07]  /*1b760*/  MOV R42, R186 ;  /* 0x000000ba002a7202 */ /* 0x000fce0000000f00 */
.L_x_31855:
[----:B------:R-:W-:Y:S05]  /*1b770*/  BSYNC B0 ;  /* 0x0000000000007941 */ /* 0x000fea0003800000 */
.L_x_31853:
        /* <DEDUP_REMOVED lines=16> */
.L_x_31859:
[----:B------:R-:W-:Y:S05]  /*1b880*/  BSYNC B1 ;  /* 0x0000000000017941 */ /* 0x000fea0003800000 */
.L_x_31858:
        /* <DEDUP_REMOVED lines=43> */
.L_x_31857:
[----:B------:R-:W-:Y:S05]  /*1bb40*/  BSYNC B0 ;  /* 0x0000000000007941 */ /* 0x000fea0003800000 */
.L_x_31856:
        /* <DEDUP_REMOVED lines=12> */
.L_x_31860:
        /* <DEDUP_REMOVED lines=12> */
.L_x_31863:
[----:B------:R-:W-:-:S07]  /*1bcd0*/  MOV R42, R186 ;  /* 0x000000ba002a7202 */ /* 0x000fce0000000f00 */
.L_x_31864:
[----:B------:R-:W-:Y:S05]  /*1bce0*/  BSYNC B0 ;  /* 0x0000000000007941 */ /* 0x000fea0003800000 */
.L_x_31862:
        /* <DEDUP_REMOVED lines=16> */
.L_x_31868:
[----:B------:R-:W-:Y:S05]  /*1bdf0*/  BSYNC B1 ;  /* 0x0000000000017941 */ /* 0x000fea0003800000 */
.L_x_31867:
        /* <DEDUP_REMOVED lines=43> */
.L_x_31866:
[----:B------:R-:W-:Y:S05]  /*1c0b0*/  BSYNC B0 ;  /* 0x0000000000007941 */ /* 0x000fea0003800000 */
.L_x_31865:
        /* <DEDUP_REMOVED lines=9> */
.L_x_31861:
        /* <DEDUP_REMOVED lines=12> */
.L_x_31870:
[----:B------:R-:W-:-:S07]  /*1c210*/  MOV R42, R186 ;  /* 0x000000ba002a7202 */ /* 0x000fce0000000f00 */
.L_x_31871:
[----:B------:R-:W-:Y:S05]  /*1c220*/  BSYNC B0 ;  /* 0x0000000000007941 */ /* 0x000fea0003800000 */
.L_x_31869:
        /* <DEDUP_REMOVED lines=16> */
.L_x_31875:
[----:B------:R-:W-:Y:S05]  /*1c330*/  BSYNC B1 ;  /* 0x0000000000017941 */ /* 0x000fea0003800000 */
.L_x_31874:
        /* <DEDUP_REMOVED lines=43> */
.L_x_31873:
[----:B------:R-:W-:Y:S05]  /*1c5f0*/  BSYNC B0 ;  /* 0x0000000000007941 */ /* 0x000fea0003800000 */
.L_x_31872:
        /* <DEDUP_REMOVED lines=12> */
.L_x_31876:
        /* <DEDUP_REMOVED lines=12> */
.L_x_31879:
[----:B------:R-:W-:-:S07]  /*1c780*/  MOV R48, R186 ;  /* 0x000000ba00307202 */ /* 0x000fce0000000f00 */
.L_x_31880:
[----:B------:R-:W-:Y:S05]  /*1c790*/  BSYNC B0 ;  /* 0x0000000000007941 */ /* 0x000fea0003800000 */
.L_x_31878:
        /* <DEDUP_REMOVED lines=18> */
.L_x_31884:
[----:B------:R-:W-:Y:S05]  /*1c8c0*/  BSYNC B1 ;  /* 0x0000000000017941 */ /* 0x000fea0003800000 */
.L_x_31883:
        /* <DEDUP_REMOVED lines=43> */
.L_x_31882:
[----:B------:R-:W-:Y:S05]  /*1cb80*/  BSYNC B0 ;  /* 0x0000000000007941 */ /* 0x000fea0003800000 */
.L_x_31881:
        /* <DEDUP_REMOVED lines=9> */
.L_x_31877:
        /* <DEDUP_REMOVED lines=55> */
.L_x_31885:
        /* <DEDUP_REMOVED lines=16> */
.L_x_31887:
[----:B------:R-:W-:-:S07]  /*1d090*/  MOV R134, R186 ;  /* 0x000000ba00867202 */ /* 0x000fce0000000f00 */
.L_x_31888:
[----:B------:R-:W-:Y:S05]  /*1d0a0*/  BSYNC B0 ;  /* 0x0000000000007941 */ /* 0x000fea0003800000 */
.L_x_31886:
        /* <DEDUP_REMOVED lines=16> */
.L_x_31892:
[----:B------:R-:W-:Y:S05]  /*1d1b0*/  BSYNC B1 ;  /* 0x0000000000017941 */ /* 0x000fea0003800000 */
.L_x_31891:
        /* <DEDUP_REMOVED lines=43> */
.L_x_31890:
[----:B------:R-:W-:Y:S05]  /*1d470*/  BSYNC B0 ;  /* 0x0000000000007941 */ /* 0x000fea0003800000 */
.L_x_31889:
        /* <DEDUP_REMOVED lines=14> */
.L_x_31893:
        /* <DEDUP_REMOVED lines=12> */
.L_x_31896:
[----:B------:R-:W-:-:S07]  /*1d620*/  MOV R49, R186 ;  /* 0x000000ba00317202 */ /* 0x000fce0000000f00 */
.L_x_31897:
[----:B------:R-:W-:Y:S05]  /*1d630*/  BSYNC B0 ;  /* 0x0000000000007941 */ /* 0x000fea0003800000 */
.L_x_31895:
        /* <DEDUP_REMOVED lines=16> */
.L_x_31901:
[----:B------:R-:W-:Y:S05]  /*1d740*/  BSYNC B1 ;  /* 0x0000000000017941 */ /* 0x000fea0003800000 */
.L_x_31900:
        /* <DEDUP_REMOVED lines=43> */
.L_x_31899:
[----:B------:R-:W-:Y:S05]  /*1da00*/  BSYNC B0 ;  /* 0x0000000000007941 */ /* 0x000fea0003800000 */
.L_x_31898:
        /* <DEDUP_REMOVED lines=9> */
.L_x_31894:
        /* <DEDUP_REMOVED lines=12> */
.L_x_31903:
[----:B------:R-:W-:-:S07]  /*1db60*/  MOV R49, R186 ;  /* 0x000000ba00317202 */ /* 0x000fce0000000f00 */
.L_x_31904:
[----:B------:R-:W-:Y:S05]  /*1db70*/  BSYNC B0 ;  /* 0x0000000000007941 */ /* 0x000fea0003800000 */
.L_x_31902:
        /* <DEDUP_REMOVED lines=16> */
.L_x_31908:
[----:B------:R-:W-:Y:S05]  /*1dc80*/  BSYNC B1 ;  /* 0x0000000000017941 */ /* 0x000fea0003800000 */
.L_x_31907:
        /* <DEDUP_REMOVED lines=43> */
.L_x_31906:
[----:B------:R-:W-:Y:S05]  /*1df40*/  BSYNC B0 ;  /* 0x0000000000007941 */ /* 0x000fea0003800000 */
.L_x_31905:
        /* <DEDUP_REMOVED lines=14> */
.L_x_31909:
        /* <DEDUP_REMOVED lines=12> */
.L_x_31912:
[----:B------:R-:W-:-:S07]  /*1e0f0*/  MOV R40, R186 ;  /* 0x000000ba00287202 */ /* 0x000fce0000000f00 */
.L_x_31913:
[----:B------:R-:W-:Y:S05]  /*1e100*/  BSYNC B0 ;  /* 0x0000000000007941 */ /* 0x000fea0003800000 */
.L_x_31911:
        /* <DEDUP_REMOVED lines=16> */
.L_x_31917:
[----:B------:R-:W-:Y:S05]  /*1e210*/  BSYNC B1 ;  /* 0x0000000000017941 */ /* 0x000fea0003800000 */
.L_x_31916:
        /* <DEDUP_REMOVED lines=43> */
.L_x_31915:
[----:B------:R-:W-:Y:S05]  /*1e4d0*/  BSYNC B0 ;  /* 0x0000000000007941 */ /* 0x000fea0003800000 */
.L_x_31914:
        /* <DEDUP_REMOVED lines=9> */
.L_x_31910:
        /* <DEDUP_REMOVED lines=12> */
.L_x_31919:
[----:B------:R-:W-:-:S07]  /*1e630*/  MOV R40, R186 ;  /* 0x000000ba00287202 */ /* 0x000fce0000000f00 */
.L_x_31920:
[----:B------:R-:W-:Y:S05]  /*1e640*/  BSYNC B0 ;  /* 0x0000000000007941 */ /* 0x000fea0003800000 */
.L_x_31918:
        /* <DEDUP_REMOVED lines=16> */
.L_x_31924:
[----:B------:R-:W-:Y:S05]  /*1e750*/  BSYNC B1 ;  /* 0x0000000000017941 */ /* 0x000fea0003800000 */
.L_x_31923:
        /* <DEDUP_REMOVED lines=43> */
.L_x_31922:
[----:B------:R-:W-:Y:S05]  /*1ea10*/  BSYNC B0 ;  /* 0x0000000000007941 */ /* 0x000fea0003800000 */
.L_x_31921:
        /* <DEDUP_REMOVED lines=14> */
.L_x_31925:
        /* <DEDUP_REMOVED lines=12> */
.L_x_31928:
[----:B------:R-:W-:-:S07]  /*1ebc0*/  MOV R40, R186 ;  /* 0x000000ba00287202 */ /* 0x000fce0000000f00 */
.L_x_31929:
[----:B------:R-:W-:Y:S05]  /*1ebd0*/  BSYNC B0 ;  /* 0x0000000000007941 */ /* 0x000fea0003800000 */
.L_x_31927:
        /* <DEDUP_REMOVED lines=16> */
.L_x_31933:
[----:B------:R-:W-:Y:S05]  /*1ece0*/  BSYNC B1 ;  /* 0x0000000000017941 */ /* 0x000fea0003800000 */
.L_x_31932:
        /* <DEDUP_REMOVED lines=43> */
.L_x_31931:
[----:B------:R-:W-:Y:S05]  /*1efa0*/  BSYNC B0 ;  /* 0x0000000000007941 */ /* 0x000fea0003800000 */
.L_x_31930:
        /* <DEDUP_REMOVED lines=9> */
.L_x_31926:
        /* <DEDUP_REMOVED lines=12> */
.L_x_31935:
[----:B------:R-:W-:-:S07]  /*1f100*/  MOV R40, R186 ;  /* 0x000000ba00287202 */ /* 0x000fce0000000f00 */
.L_x_31936:
[----:B------:R-:W-:Y:S05]  /*1f110*/  BSYNC B0 ;  /* 0x0000000000007941 */ /* 0x000fea0003800000 */
.L_x_31934:
        /* <DEDUP_REMOVED lines=16> */
.L_x_31940:
[----:B------:R-:W-:Y:S05]  /*1f220*/  BSYNC B1 ;  /* 0x0000000000017941 */ /* 0x000fea0003800000 */
.L_x_31939:
        /* <DEDUP_REMOVED lines=43> */
.L_x_31938:
[----:B------:R-:W-:Y:S05]  /*1f4e0*/  BSYNC B0 ;  /* 0x0000000000007941 */ /* 0x000fea0003800000 */
.L_x_31937:
        /* <DEDUP_REMOVED lines=14> */
.L_x_31941:
        /* <DEDUP_REMOVED lines=12> */
.L_x_31944:
[----:B------:R-:W-:-:S07]  /*1f690*/  MOV R181, R186 ;  /* 0x000000ba00b57202 */ /* 0x000fce0000000f00 */
.L_x_31945:
[----:B------:R-:W-:Y:S05]  /*1f6a0*/  BSYNC B0 ;  /* 0x0000000000007941 */ /* 0x000fea0003800000 */
.L_x_31943:
        /* <DEDUP_REMOVED lines=16> */
.L_x_31949:
[----:B------:R-:W-:Y:S05]  /*1f7b0*/  BSYNC B1 ;  /* 0x0000000000017941 */ /* 0x000fea0003800000 */
.L_x_31948:
        /* <DEDUP_REMOVED lines=43> */
.L_x_31947:
[----:B------:R-:W-:Y:S05]  /*1fa70*/  BSYNC B0 ;  /* 0x0000000000007941 */ /* 0x000fea0003800000 */
.L_x_31946:
        /* <DEDUP_REMOVED lines=9> */
.L_x_31942:
        /* <DEDUP_REMOVED lines=12> */
.L_x_31951:
[----:B------:R-:W-:-:S07]  /*1fbd0*/  MOV R198, R186 ;  /* 0x000000ba00c67202 */ /* 0x000fce0000000f00 */
.L_x_31952:
[----:B------:R-:W-:Y:S05]  /*1fbe0*/  BSYNC B0 ;  /* 0x0000000000007941 */ /* 0x000fea0003800000 */
.L_x_31950:
        /* <DEDUP_REMOVED lines=16> */
.L_x_31956:
[----:B------:R-:W-:Y:S05]  /*1fcf0*/  BSYNC B1 ;  /* 0x0000000000017941 */ /* 0x000fea0003800000 */
.L_x_31955:
        /* <DEDUP_REMOVED lines=43> */
.L_x_31954:
[----:B------:R-:W-:Y:S05]  /*1ffb0*/  BSYNC B0 ;  /* 0x0000000000007941 */ /* 0x000fea0003800000 */
.L_x_31953:
        /* <DEDUP_REMOVED lines=14> */
.L_x_31957:
        /* <DEDUP_REMOVED lines=12> */
.L_x_31960:
[----:B------:R-:W-:-:S07]  /*20160*/  MOV R45, R186 ;  /* 0x000000ba002d7202 */ /* 0x000fce0000000f00 */
.L_x_31961:
[----:B------:R-:W-:Y:S05]  /*20170*/  BSYNC B0 ;  /* 0x0000000000007941 */ /* 0x000fea0003800000 */
.L_x_31959:
        /* <DEDUP_REMOVED lines=16> */
.L_x_31965:
[----:B------:R-:W-:Y:S05]  /*20280*/  BSYNC B1 ;  /* 0x0000000000017941 */ /* 0x000fea0003800000 */
.L_x_31964:
        /* <DEDUP_REMOVED lines=43> */
.L_x_31963:
[----:B------:R-:W-:Y:S05]  /*20540*/  BSYNC B0 ;  /* 0x0000000000007941 */ /* 0x000fea0003800000 */
.L_x_31962:
        /* <DEDUP_REMOVED lines=9> */
.L_x_31958:
        /* <DEDUP_REMOVED lines=12> */
.L_x_31967:
[----:B------:R-:W-:-:S07]  /*206a0*/  MOV R45, R186 ;  /* 0x000000ba002d7202 */ /* 0x000fce0000000f00 */
.L_x_31968:
[----:B------:R-:W-:Y:S05]  /*206b0*/  BSYNC B0 ;  /* 0x0000000000007941 */ /* 0x000fea0003800000 */
.L_x_31966:
        /* <DEDUP_REMOVED lines=16> */
.L_x_31972:
[----:B------:R-:W-:Y:S05]  /*207c0*/  BSYNC B1 ;  /* 0x0000000000017941 */ /* 0x000fea0003800000 */
.L_x_31971:
        /* <DEDUP_REMOVED lines=43> */
.L_x_31970:
[----:B------:R-:W-:Y:S05]  /*20a80*/  BSYNC B0 ;  /* 0x0000000000007941 */ /* 0x000fea0003800000 */
.L_x_31969:
        /* <DEDUP_REMOVED lines=12> */
.L_x_31973:
        /* <DEDUP_REMOVED lines=12> */
.L_x_31976:
[----:B------:R-:W-:-:S07]  /*20c10*/  MOV R42, R186 ;  /* 0x000000ba002a7202 */ /* 0x000fce0000000f00 */
.L_x_31977:
[----:B------:R-:W-:Y:S05]  /*20c20*/  BSYNC B0 ;  /* 0x0000000000007941 */ /* 0x000fea0003800000 */
.L_x_31975:
        /* <DEDUP_REMOVED lines=16> */
.L_x_31981:
[----:B------:R-:W-:Y:S05]  /*20d30*/  BSYNC B1 ;  /* 0x0000000000017941 */ /* 0x000fea0003800000 */
.L_x_31980:
        /* <DEDUP_REMOVED lines=43> */
.L_x_31979:
[----:B------:R-:W-:Y:S05]  /*20ff0*/  BSYNC B0 ;  /* 0x0000000000007941 */ /* 0x000fea0003800000 */
.L_x_31978:
        /* <DEDUP_REMOVED lines=9> */
.L_x_31974:
        /* <DEDUP_REMOVED lines=12> */
.L_x_31983:
[----:B------:R-:W-:-:S07]  /*21150*/  MOV R42, R186 ;  /* 0x000000ba002a7202 */ /* 0x000fce0000000f00 */
.L_x_31984:
[----:B------:R-:W-:Y:S05]  /*21160*/  BSYNC B0 ;  /* 0x0000000000007941 */ /* 0x000fea0003800000 */
.L_x_31982:
        /* <DEDUP_REMOVED lines=16> */
.L_x_31988:
[----:B------:R-:W-:Y:S05]  /*21270*/  BSYNC B1 ;  /* 0x0000000000017941 */ /* 0x000fea0003800000 */
.L_x_31987:
        /* <DEDUP_REMOVED lines=43> */
.L_x_31986:
[----:B------:R-:W-:Y:S05]  /*21530*/  BSYNC B0 ;  /* 0x0000000000007941 */ /* 0x000fea0003800000 */
.L_x_31985:
        /* <DEDUP_REMOVED lines=12> */
.L_x_31989:
        /* <DEDUP_REMOVED lines=12> */
.L_x_31992:
[----:B------:R-:W-:-:S07]  /*216c0*/  MOV R42, R186 ;  /* 0x000000ba002a7202 */ /* 0x000fce0000000f00 */
.L_x_31993:
[----:B------:R-:W-:Y:S05]  /*216d0*/  BSYNC B0 ;  /* 0x0000000000007941 */ /* 0x000fea0003800000 */
.L_x_31991:
        /* <DEDUP_REMOVED lines=16> */
.L_x_31997:
[----:B------:R-:W-:Y:S05]  /*217e0*/  BSYNC B1 ;  /* 0x0000000000017941 */ /* 0x000fea0003800000 */
.L_x_31996:
        /* <DEDUP_REMOVED lines=43> */
.L_x_31995:
[----:B------:R-:W-:Y:S05]  /*21aa0*/  BSYNC B0 ;  /* 0x0000000000007941 */ /* 0x000fea0003800000 */
.L_x_31994:
        /* <DEDUP_REMOVED lines=9> */
.L_x_31990:
        /* <DEDUP_REMOVED lines=12> */
.L_x_31999:
[----:B------:R-:W-:-:S07]  /*21c00*/  MOV R42, R186 ;  /* 0x000000ba002a7202 */ /* 0x000fce0000000f00 */
.L_x_32000:
[----:B------:R-:W-:Y:S05]  /*21c10*/  BSYNC B0 ;  /* 0x0000000000007941 */ /* 0x000fea0003800000 */
.L_x_31998:
        /* <DEDUP_REMOVED lines=16> */
.L_x_32004:
[----:B------:R-:W-:Y:S05]  /*21d20*/  BSYNC B1 ;  /* 0x0000000000017941 */ /* 0x000fea0003800000 */
.L_x_32003:
        /* <DEDUP_REMOVED lines=43> */
.L_x_32002:
[----:B------:R-:W-:Y:S05]  /*21fe0*/  BSYNC B0 ;  /* 0x0000000000007941 */ /* 0x000fea0003800000 */
.L_x_32001:
        /* <DEDUP_REMOVED lines=12> */
.L_x_32005:
        /* <DEDUP_REMOVED lines=12> */
.L_x_32008:
[----:B------:R-:W-:-:S07]  /*22170*/  MOV R173, R186 ;  /* 0x000000ba00ad7202 */ /* 0x000fce0000000f00 */
.L_x_32009:
[----:B------:R-:W-:Y:S05]  /*22180*/  BSYNC B0 ;  /* 0x0000000000007941 */ /* 0x000fea0003800000 */
.L_x_32007:
        /* <DEDUP_REMOVED lines=18> */
.L_x_32013:
[----:B------:R-:W-:Y:S05]  /*222b0*/  BSYNC B1 ;  /* 0x0000000000017941 */ /* 0x000fea0003800000 */
.L_x_32012:
        /* <DEDUP_REMOVED lines=43> */
.L_x_32011:
[----:B------:R-:W-:Y:S05]  /*22570*/  BSYNC B0 ;  /* 0x0000000000007941 */ /* 0x000fea0003800000 */
.L_x_32010:
        /* <DEDUP_REMOVED lines=9> */
.L_x_32006:
        /* <DEDUP_REMOVED lines=55> */
.L_x_32014:
        /* <DEDUP_REMOVED lines=16> */
.L_x_32016:
[----:B------:R-:W-:-:S07]  /*22a80*/  MOV R200, R186 ;  /* 0x000000ba00c87202 */ /* 0x000fce0000000f00 */
.L_x_32017:
[----:B------:R-:W-:Y:S05]  /*22a90*/  BSYNC B0 ;  /* 0x0000000000007941 */ /* 0x000fea0003800000 */
.L_x_32015:
        /* <DEDUP_REMOVED lines=16> */
.L_x_32021:
[----:B------:R-:W-:Y:S05]  /*22ba0*/  BSYNC B1 ;  /* 0x0000000000017941 */ /* 0x000fea0003800000 */
.L_x_32020:
        /* <DEDUP_REMOVED lines=39> */
[----:B------:R-:W-:Y:S02]  /*22e20*/  MOV R186, R42 ;  /* 0x0000002a00ba7202 */ /* 0x000fe40000000f00 */
[----:B------:R-:W-:Y:S01]  /*22e30*/  LOP3.LUT R191, R43, R198, R194, 0x96, !PT ;  /* 0x000000c62bbf7212 */ /* 0x000fe200078e96c2 */
[----:B------:R-:W-:Y:S01]  /*22e40*/  IMAD.MOV.U32 R42, RZ, RZ, RZ ;  /* 0x000000ffff2a7224 */ /* 0x000fe200078e00ff */
[----:B------:R-:W-:-:S07]  /*22e50*/  LOP3.LUT R193, R193, R40, R195, 0x96, !PT ;  /* 0x00000028c1c17212 */ /* 0x000fce00078e96c3 */
.L_x_32019:
[----:B------:R-:W-:Y:S05]  /*22e60*/  BSYNC B0 ;  /* 0x0000000000007941 */ /* 0x000fea0003800000 */
.L_x_32018:
        /* <DEDUP_REMOVED lines=14> */
.L_x_32022:
        /* <DEDUP_REMOVED lines=12> */
.L_x_32025:
[----:B------:R-:W-:-:S07]  /*23010*/  MOV R41, R186 ;  /* 0x000000ba00297202 */ /* 0x000fce0000000f00 */
.L_x_32026:
[----:B------:R-:W-:Y:S05]  /*23020*/  BSYNC B0 ;  /* 0x0000000000007941 */ /* 0x000fea0003800000 */
.L_x_32024:
        /* <DEDUP_REMOVED lines=16> */
.L_x_32030:
[----:B------:R-:W-:Y:S05]  /*23130*/  BSYNC B1 ;  /* 0x0000000000017941 */ /* 0x000fea0003800000 */
.L_x_32029:
        /* <DEDUP_REMOVED lines=43> */
.L_x_32028:
[----:B------:R-:W-:Y:S05]  /*233f0*/  BSYNC B0 ;  /* 0x0000000000007941 */ /* 0x000fea0003800000 */
.L_x_32027:
        /* <DEDUP_REMOVED lines=9> */
.L_x_32023:
        /* <DEDUP_REMOVED lines=12> */
.L_x_32032:
[----:B------:R-:W-:-:S07]  /*23550*/  MOV R41, R186 ;  /* 0x000000ba00297202 */ /* 0x000fce0000000f00 */
.L_x_32033:
[----:B------:R-:W-:Y:S05]  /*23560*/  BSYNC B0 ;  /* 0x0000000000007941 */ /* 0x000fea0003800000 */
.L_x_32031:
        /* <DEDUP_REMOVED lines=16> */
.L_x_32037:
[----:B------:R-:W-:Y:S05]  /*23670*/  BSYNC B1 ;  /* 0x0000000000017941 */ /* 0x000fea0003800000 */
.L_x_32036:
        /* <DEDUP_REMOVED lines=43> */
.L_x_32035:
[----:B------:R-:W-:Y:S05]  /*23930*/  BSYNC B0 ;  /* 0x0000000000007941 */ /* 0x000fea0003800000 */
.L_x_32034:
        /* <DEDUP_REMOVED lines=14> */
.L_x_32038:
        /* <DEDUP_REMOVED lines=12> */
.L_x_32041:
[----:B------:R-:W-:-:S07]  /*23ae0*/  MOV R132, R186 ;  /* 0x000000ba00847202 */ /* 0x000fce0000000f00 */
.L_x_32042:
[----:B------:R-:W-:Y:S05]  /*23af0*/  BSYNC B0 ;  /* 0x0000000000007941 */ /* 0x000fea0003800000 */
.L_x_32040:
        /* <DEDUP_REMOVED lines=16> */
.L_x_32046:
[----:B------:R-:W-:Y:S05]  /*23c00*/  BSYNC B1 ;  /* 0x0000000000017941 */ /* 0x000fea0003800000 */
.L_x_32045:
        /* <DEDUP_REMOVED lines=43> */
.L_x_32044:
[----:B------:R-:W-:Y:S05]  /*23ec0*/  BSYNC B0 ;  /* 0x0000000000007941 */ /* 0x000fea0003800000 */
.L_x_32043:
        /* <DEDUP_REMOVED lines=9> */
.L_x_32039:
        /* <DEDUP_REMOVED lines=12> */
.L_x_32048:
[----:B------:R-:W-:-:S07]  /*24020*/  MOV R132, R186 ;  /* 0x000000ba00847202 */ /* 0x000fce0000000f00 */
.L_x_32049:
[----:B------:R-:W-:Y:S05]  /*24030*/  BSYNC B0 ;  /* 0x0000000000007941 */ /* 0x000fea0003800000 */
.L_x_32047:
        /* <DEDUP_REMOVED lines=16> */
.L_x_32053:
[----:B------:R-:W-:Y:S05]  /*24140*/  BSYNC B1 ;  /* 0x0000000000017941 */ /* 0x000fea0003800000 */
.L_x_32052:
        /* <DEDUP_REMOVED lines=43> */
.L_x_32051:
[----:B------:R-:W-:Y:S05]  /*24400*/  BSYNC B0 ;  /* 0x0000000000007941 */ /* 0x000fea0003800000 */
.L_x_32050:
        /* <DEDUP_REMOVED lines=14> */
.L_x_32054:
        /* <DEDUP_REMOVED lines=12> */
.L_x_32057:
[----:B------:R-:W-:-:S07]  /*245b0*/  MOV R43, R186 ;  /* 0x000000ba002b7202 */ /* 0x000fce0000000f00 */
.L_x_32058:
[----:B------:R-:W-:Y:S05]  /*245c0*/  BSYNC B0 ;  /* 0x0000000000007941 */ /* 0x000fea0003800000 */
.L_x_32056:
        /* <DEDUP_REMOVED lines=16> */
.L_x_32062:
[----:B------:R-:W-:Y:S05]  /*246d0*/  BSYNC B1 ;  /* 0x0000000000017941 */ /* 0x000fea0003800000 */
.L_x_32061:
        /* <DEDUP_REMOVED lines=43> */
.L_x_32060:
[----:B------:R-:W-:Y:S05]  /*24990*/  BSYNC B0 ;  /* 0x0000000000007941 */ /* 0x000fea0003800000 */
.L_x_32059:
        /* <DEDUP_REMOVED lines=9> */
.L_x_32055:
        /* <DEDUP_REMOVED lines=12> */
.L_x_32064:
[----:B------:R-:W-:-:S07]  /*24af0*/  MOV R43, R186 ;  /* 0x000000ba002b7202 */ /* 0x000fce0000000f00 */
.L_x_32065:
[----:B------:R-:W-:Y:S05]  /*24b00*/  BSYNC B0 ;  /* 0x0000000000007941 */ /* 0x000fea0003800000 */
.L_x_32063:
        /* <DEDUP_REMOVED lines=16> */
.L_x_32069:
[----:B------:R-:W-:Y:S05]  /*24c10*/  BSYNC B1 ;  /* 0x0000000000017941 */ /* 0x000fea0003800000 */
.L_x_32068:
        /* <DEDUP_REMOVED lines=43> */
.L_x_32067:
[----:B------:R-:W-:Y:S05]  /*24ed0*/  BSYNC B0 ;  /* 0x0000000000007941 */ /* 0x000fea0003800000 */
.L_x_32066:
        /* <DEDUP_REMOVED lines=14> */
.L_x_32070:
        /* <DEDUP_REMOVED lines=12> */
.L_x_32073:
[----:B------:R-:W-:-:S07]  /*25080*/  MOV R181, R186 ;  /* 0x000000ba00b57202 */ /* 0x000fce0000000f00 */
.L_x_32074:
[----:B------:R-:W-:Y:S05]  /*25090*/  BSYNC B0 ;  /* 0x0000000000007941 */ /* 0x000fea0003800000 */
.L_x_32072:
        /* <DEDUP_REMOVED lines=16> */
.L_x_32078:
[----:B------:R-:W-:Y:S05]  /*251a0*/  BSYNC B1 ;  /* 0x0000000000017941 */ /* 0x000fea0003800000 */
.L_x_32077:
        /* <DEDUP_REMOVED lines=43> */
.L_x_32076:
[----:B------:R-:W-:Y:S05]  /*25460*/  BSYNC B0 ;  /* 0x0000000000007941 */ /* 0x000fea0003800000 */
.L_x_32075:
        /* <DEDUP_REMOVED lines=9> */
.L_x_32071:
        /* <DEDUP_REMOVED lines=12> */
.L_x_32080:
[----:B------:R-:W-:-:S07]  /*255c0*/  MOV R202, R186 ;  /* 0x000000ba00ca7202 */ /* 0x000fce0000000f00 */
.L_x_32081:
[----:B------:R-:W-:Y:S05]  /*255d0*/  BSYNC B0 ;  /* 0x0000000000007941 */ /* 0x000fea0003800000 */
.L_x_32079:
        /* <DEDUP_REMOVED lines=16> */
.L_x_32085:
[----:B------:R-:W-:Y:S05]  /*256e0*/  BSYNC B1 ;  /* 0x0000000000017941 */ /* 0x000fea0003800000 */
.L_x_32084:
        /* <DEDUP_REMOVED lines=43> */
.L_x_32083:
[----:B------:R-:W-:Y:S05]  /*259a0*/  BSYNC B0 ;  /* 0x0000000000007941 */ /* 0x000fea0003800000 */
.L_x_32082:
        /* <DEDUP_REMOVED lines=14> */
.L_x_32086:
        /* <DEDUP_REMOVED lines=12> */
.L_x_32089:
[----:B------:R-:W-:-:S07]  /*25b50*/  MOV R133, R186 ;  /* 0x000000ba00857202 */ /* 0x000fce0000000f00 */
.L_x_32090:
[----:B------:R-:W-:Y:S05]  /*25b60*/  BSYNC B0 ;  /* 0x0000000000007941 */ /* 0x000fea0003800000 */
.L_x_32088:
        /* <DEDUP_REMOVED lines=16> */
.L_x_32094:
[----:B------:R-:W-:Y:S05]  /*25c70*/  BSYNC B1 ;  /* 0x0000000000017941 */ /* 0x000fea0003800000 */
.L_x_32093:
        /* <DEDUP_REMOVED lines=43> */
.L_x_32092:
[----:B------:R-:W-:Y:S05]  /*25f30*/  BSYNC B0 ;  /* 0x0000000000007941 */ /* 0x000fea0003800000 */
.L_x_32091:
        /* <DEDUP_REMOVED lines=9> */
.L_x_32087:
        /* <DEDUP_REMOVED lines=12> */
.L_x_32096:
[----:B------:R-:W-:-:S07]  /*26090*/  MOV R133, R186 ;  /* 0x000000ba00857202 */ /* 0x000fce0000000f00 */
.L_x_32097:
[----:B------:R-:W-:Y:S05]  /*260a0*/  BSYNC B0 ;  /* 0x0000000000007941 */ /* 0x000fea0003800000 */
.L_x_32095:
        /* <DEDUP_REMOVED lines=16> */
.L_x_32101:
[----:B------:R-:W-:Y:S05]  /*261b0*/  BSYNC B1 ;  /* 0x0000000000017941 */ /* 0x000fea0003800000 */
.L_x_32100:
        /* <DEDUP_REMOVED lines=43> */
.L_x_32099:
[----:B------:R-:W-:Y:S05]  /*26470*/  BSYNC B0 ;  /* 0x0000000000007941 */ /* 0x000fea0003800000 */
.L_x_32098:
        /* <DEDUP_REMOVED lines=12> */
.L_x_32102:
        /* <DEDUP_REMOVED lines=12> */
.L_x_32105:
[----:B------:R-:W-:-:S07]  /*26600*/  MOV R134, R186 ;  /* 0x000000ba00867202 */ /* 0x000fce0000000f00 */
.L_x_32106:
[----:B------:R-:W-:Y:S05]  /*26610*/  BSYNC B0 ;  /* 0x0000000000007941 */ /* 0x000fea0003800000 */
.L_x_32104:
        /* <DEDUP_REMOVED lines=16> */
.L_x_32110:
[----:B------:R-:W-:Y:S05]  /*26720*/  BSYNC B1 ;  /* 0x0000000000017941 */ /* 0x000fea0003800000 */
.L_x_32109:
        /* <DEDUP_REMOVED lines=43> */
.L_x_32108:
[----:B------:R-:W-:Y:S05]  /*269e0*/  BSYNC B0 ;  /* 0x0000000000007941 */ /* 0x000fea0003800000 */
.L_x_32107:
        /* <DEDUP_REMOVED lines=9> */
.L_x_32103:
        /* <DEDUP_REMOVED lines=12> */
.L_x_32112:
[----:B------:R-:W-:-:S07]  /*26b40*/  MOV R134, R186 ;  /* 0x000000ba00867202 */ /* 0x000fce0000000f00 */
.L_x_32113:
[----:B------:R-:W-:Y:S05]  /*26b50*/  BSYNC B0 ;  /* 0x0000000000007941 */ /* 0x000fea0003800000 */
.L_x_32111:
        /* <DEDUP_REMOVED lines=16> */
.L_x_32117:
[----:B------:R-:W-:Y:S05]  /*26c60*/  BSYNC B1 ;  /* 0x0000000000017941 */ /* 0x000fea0003800000 */
.L_x_32116:
        /* <DEDUP_REMOVED lines=43> */
.L_x_32115:
[----:B------:R-:W-:Y:S05]  /*26f20*/  BSYNC B0 ;  /* 0x0000000000007941 */ /* 0x000fea0003800000 */
.L_x_32114:
        /* <DEDUP_REMOVED lines=12> */
.L_x_32118:
        /* <DEDUP_REMOVED lines=12> */
.L_x_32121:
[----:B------:R-:W-:-:S07]  /*270b0*/  MOV R178, R186 ;  /* 0x000000ba00b27202 */ /* 0x000fce0000000f00 */
.L_x_32122:
[----:B------:R-:W-:Y:S05]  /*270c0*/  BSYNC B0 ;  /* 0x0000000000007941 */ /* 0x000fea0003800000 */
.L_x_32120:
        /* <DEDUP_REMOVED lines=16> */
.L_x_32126:
[----:B------:R-:W-:Y:S05]  /*271d0*/  BSYNC B1 ;  /* 0x0000000000017941 */ /* 0x000fea0003800000 */
.L_x_32125:
        /* <DEDUP_REMOVED lines=43> */
.L_x_32124:
[----:B------:R-:W-:Y:S05]  /*27490*/  BSYNC B0 ;  /* 0x0000000000007941 */ /* 0x000fea0003800000 */
.L_x_32123:
        /* <DEDUP_REMOVED lines=9> */
.L_x_32119:
        /* <DEDUP_REMOVED lines=12> */
.L_x_32128:
[----:B------:R-:W-:-:S07]  /*275f0*/  MOV R212, R186 ;  /* 0x000000ba00d47202 */ /* 0x000fce0000000f00 */
.L_x_32129:
[----:B------:R-:W-:Y:S05]  /*27600*/  BSYNC B0 ;  /* 0x0000000000007941 */ /* 0x000fea0003800000 */
.L_x_32127:
        /* <DEDUP_REMOVED lines=16> */
.L_x_32133:
[----:B------:R-:W-:Y:S05]  /*27710*/  BSYNC B1 ;  /* 0x0000000000017941 */ /* 0x000fea0003800000 */
.L_x_32132:
        /* <DEDUP_REMOVED lines=43> */
.L_x_32131:
[----:B------:R-:W-:Y:S05]  /*279d0*/  BSYNC B0 ;  /* 0x0000000000007941 */ /* 0x000fea0003800000 */
.L_x_32130:
        /* <DEDUP_REMOVED lines=12> */
.L_x_32134:
        /* <DEDUP_REMOVED lines=12> */
.L_x_32137:
[----:B------:R-:W-:-:S07]  /*27b60*/  MOV R173, R186 ;  /* 0x000000ba00ad7202 */ /* 0x000fce0000000f00 */
.L_x_32138:
[----:B------:R-:W-:Y:S05]  /*27b70*/  BSYNC B0 ;  /* 0x0000000000007941 */ /* 0x000fea0003800000 */
.L_x_32136:
        /* <DEDUP_REMOVED lines=16> */
.L_x_32142:
[----:B------:R-:W-:Y:S05]  /*27c80*/  BSYNC B1 ;  /* 0x0000000000017941 */ /* 0x000fea0003800000 */
.L_x_32141:
        /* <DEDUP_REMOVED lines=43> */
.L_x_32140:
[----:B------:R-:W-:Y:S05]  /*27f40*/  BSYNC B0 ;  /* 0x0000000000007941 */ /* 0x000fea0003800000 */
.L_x_32139:
        /* <DEDUP_REMOVED lines=9> */
.L_x_32135:
        /* <DEDUP_REMOVED lines=18> */
[----:B------:R-:W-:Y:S01]  /*28100*/  LOP3.LUT P2, RZ, R150, 0x1, RZ, 0xc0, !PT ;  /* 0x0000000196ff7812 */ /* 0x000fe2000784c0ff */
        /* <DEDUP_REMOVED lines=87> */
.L_x_32143:
        /* <DEDUP_REMOVED lines=136> */
.L_x_32156:
        /* <DEDUP_REMOVED lines=57> */
[----:B------:R-:W-:Y:S01]  /*29290*/  FFMA.FTZ R198, R199, R201, R198 ;  /* 0x000000c9c7c67223 */ /* 0x000fe200000100c6 */
[----:B------:R-:W-:-:S05]  /*292a0*/  HADD2.F32 R199, -RZ, R106.H0_H0 ;  /* 0x2000006affc77230 */ /* 0x000fca0000004100 */
[----:B------:R-:W0:Y:S01]  /*292b0*/  SHFL.IDX PT, R198, R198, RZ, 0x1f ;  /* 0x00001fffc6c67589 */ /* 0x000e2200000e0000 */
[----:B-1----:R-:W-:-:S05]  /*292c0*/  FSEL R174, R175, RZ, !P4 ;  /* 0x000000ffafae7208 */ /* 0x002fca0006000000 */
[C---:B------:R-:W-:Y:S01]  /*292d0*/  FADD.FTZ R200, -R174.reuse, R67 ;  /* 0x00000043aec87221 */ /* 0x040fe20000010100 */
[----:B------:R-:W-:Y:S01]  /*292e0*/  FMUL.FTZ R67, R175, R175 ;  /* 0x000000afaf437220 */ /* 0x000fe20000410000 */
[C---:B------:R-:W-:Y:S01]  /*292f0*/  FADD.FTZ R220, -R174.reuse, R63 ;  /* 0x0000003faedc7221 */ /* 0x040fe20000010100 */
[C---:B------:R-:W-:Y:S01]  /*29300*/  FADD.FTZ R86, -R174.reuse, R86 ;  /* 0x00000056ae567221 */ /* 0x040fe20000010100 */
[C---:B------:R-:W-:Y:S01]  /*29310*/  FADD.FTZ R87, -R174.reuse, R87 ;  /* 0x00000057ae577221 */ /* 0x040fe20000010100 */
[C---:B------:R-:W-:Y:S01]  /*29320*/  FADD.FTZ R222, -R174.reuse, R54 ;  /* 0x00000036aede7221 */ /* 0x040fe20000010100 */
[----:B------:R-:W-:Y:S01]  /*29330*/  FSEL R208, R67, RZ, P4 ;  /* 0x000000ff43d07208 */ /* 0x000fe20002000000 */
[C---:B------:R-:W-:Y:S01]  /*29340*/  FADD.FTZ R54, -R174.reuse, R41 ;  /* 0x00000029ae367221 */ /* 0x040fe20000010100 */
[C---:B------:R-:W-:Y:S01]  /*29350*/  FADD.FTZ R224, -R174.reuse, R45 ;  /* 0x0000002daee07221 */ /* 0x040fe20000010100 */
[--C-:B------:R-:W-:Y:S02]  /*29360*/  HADD2.F32 R41, -RZ, R131.reuse.H0_H0 ;  /* 0x20000083ff297230 */ /* 0x100fe40000004100 */
[----:B------:R-:W-:Y:S01]  /*29370*/  FADD.FTZ R230, -R174, R43 ;  /* 0x0000002baee67221 */ /* 0x000fe20000010100 */
[----:B------:R-:W-:-:S02]  /*29380*/  HADD2.F32 R45, -RZ, R131.H1_H1 ;  /* 0x30000083ff2d7230 */ /* 0x000fc40000004100 */
[C---:B------:R-:W-:Y:S01]  /*29390*/  FADD.FTZ R90, -R174.reuse, R90 ;  /* 0x0000005aae5a7221 */ /* 0x040fe20000010100 */
[C---:B------:R-:W-:Y:S01]  /*293a0*/  FADD.FTZ R176, -R174.reuse, R78 ;  /* 0x0000004eaeb07221 */ /* 0x040fe20000010100 */
[C---:B------:R-:W-:Y:S01]  /*293b0*/  FADD.FTZ R216, -R174.reuse, R62 ;  /* 0x0000003eaed87221 */ /* 0x040fe20000010100 */
[C---:B------:R-:W-:Y:S01]  /*293c0*/  FADD.FTZ R88, -R174.reuse, R88 ;  /* 0x00000058ae587221 */ /* 0x040fe20000010100 */
[----:B------:R-:W-:Y:S01]  /*293d0*/  FADD.FTZ R89, -R174, R89 ;  /* 0x00000059ae597221 */ /* 0x000fe20000010100 */
[----:B0-----:R-:W-:Y:S01]  /*293e0*/  FFMA.FTZ R63, R198, UR16, R177 ;  /* 0x00000010c63f7c23 */ /* 0x001fe200080100b1 */
[C---:B------:R-:W-:Y:S01]  /*293f0*/  FADD.FTZ R91, -R174.reuse, R91 ;  /* 0x0000005bae5b7221 */ /* 0x040fe20000010100 */
[C---:B------:R-:W-:Y:S01]  /*29400*/  FADD.FTZ R84, -R174.reuse, R84 ;  /* 0x00000054ae547221 */ /* 0x040fe20000010100 */
[C---:B------:R-:W-:Y:S01]  /*29410*/  FADD.FTZ R85, -R174.reuse, R85 ;  /* 0x00000055ae557221 */ /* 0x040fe20000010100 */
[----:B------:R-:W-:Y:S01]  /*29420*/  FADD.FTZ R63, R63, R208 ;  /* 0x000000d03f3f7221 */ /* 0x000fe20000010000 */
[C---:B------:R-:W-:Y:S01]  /*29430*/  FADD.FTZ R80, -R174.reuse, R80 ;  /* 0x00000050ae507221 */ /* 0x040fe20000010100 */
[C---:B------:R-:W-:Y:S01]  /*29440*/  FADD.FTZ R81, -R174.reuse, R81 ;  /* 0x00000051ae517221 */ /* 0x040fe20000010100 */
        /* <DEDUP_REMOVED lines=20> */
[C---:B0-----:R-:W-:Y:S01]  /*29590*/  FMUL.FTZ R86, R63.reuse, R86 ;  /* 0x000000563f567220 */ /* 0x041fe20000410000 */
        /* <DEDUP_REMOVED lines=20> */
[----:B------:R-:W0:Y:S01]  /*296e0*/  @!P2 LDC.64 R60, c[0x0][0x250] ;  /* 0x00009400ff3cab82 */ /* 0x000e220000000a00 */
[----:B------:R-:W-:Y:S01]  /*296f0*/  FFMA.FTZ R174, R86, R41, R27 ;  /* 0x0000002956ae7223 */ /* 0x000fe2000001001b */
[----:B------:R-:W-:Y:S01]  /*29700*/  FFMA.FTZ R43, R43, R45, R26 ;  /* 0x0000002d2b2b7223 */ /* 0x000fe2000001001a */
[----:B------:R-:W-:-:S02]  /*29710*/  HADD2.F32 R41, -RZ, R129.H0_H0 ;  /* 0x20000081ff297230 */ /* 0x000fc40000004100 */
[C---:B------:R-:W-:Y:S01]  /*29720*/  FMUL.FTZ R86, R63.reuse, R90 ;  /* 0x0000005a3f567220 */ /* 0x040fe20000410000 */
[----:B------:R-:W-:Y:S02]  /*29730*/  HADD2.F32 R45, -RZ, R129.H1_H1 ;  /* 0x30000081ff2d7230 */ /* 0x000fe40000004100 */
[C---:B------:R-:W-:Y:S01]  /*29740*/  FMUL.FTZ R91, R63.reuse, R91 ;  /* 0x0000005b3f5b7220 */ /* 0x040fe20000410000 */
[----:B------:R-:W-:Y:S02]  /*29750*/  HADD2.F32 R47, -RZ, R130.H0_H0 ;  /* 0x20000082ff2f7230 */ /* 0x000fe40000004100 */
[----:B------:R-:W-:Y:S01]  /*29760*/  FMUL.FTZ R84, R63, R84 ;  /* 0x000000543f547220 */ /* 0x000fe20000410000 */
[----:B------:R-:W-:Y:S01]  /*29770*/  FFMA.FTZ R86, R86, R41, R31 ;  /* 0x0000002956567223 */ /* 0x000fe2000001001f */
[----:B------:R-:W-:Y:S01]  /*29780*/  FFMA.FTZ R41, R91, R45, R30 ;  /* 0x0000002d5b297223 */ /* 0x000fe2000001001e */
[----:B------:R-:W-:Y:S02]  /*29790*/  HADD2.F32 R45, -RZ, R128.H0_H0 ;  /* 0x20000080ff2d7230 */ /* 0x000fe40000004100 */
[----:B------:R-:W-:Y:S01]  /*297a0*/  FFMA.FTZ R90, R84, R47, R29 ;  /* 0x0000002f545a7223 */ /* 0x000fe2000001001d */
[----:B------:R-:W-:Y:S01]  /*297b0*/  FMUL.FTZ R84, R63, R88 ;  /* 0x000000583f547220 */ /* 0x000fe20000410000 */
[----:B------:R-:W-:-:S02]  /*297c0*/  HADD2.F32 R57, -RZ, R126.H0_H0 ;  /* 0x2000007eff397230 */ /* 0x000fc40000004100 */
[C---:B------:R-:W-:Y:S01]  /*297d0*/  FMUL.FTZ R88, R63.reuse, R76 ;  /* 0x0000004c3f587220 */ /* 0x040fe20000410000 */
[----:B------:R-:W-:Y:S02]  /*297e0*/  HADD2.F32 R59, -RZ, R126.H1_H1 ;  /* 0x3000007eff3b7230 */ /* 0x000fe40000004100 */
[----:B------:R-:W-:Y:S01]  /*297f0*/  FFMA.FTZ R84, R84, R45, R33 ;  /* 0x0000002d54547223 */ /* 0x000fe20000010021 */
[----:B------:R-:W-:Y:S02]  /*29800*/  HADD2.F32 R45, -RZ, R125.H0_H0 ;  /* 0x2000007dff2d7230 */ /* 0x000fe40000004100 */
[C---:B------:R-:W-:Y:S01]  /*29810*/  FMUL.FTZ R76, R63.reuse, R82 ;  /* 0x000000523f4c7220 */ /* 0x040fe20000410000 */
[----:B------:R-:W-:Y:S01]  /*29820*/  FMUL.FTZ R77, R63, R77 ;  /* 0x0000004d3f4d7220 */ /* 0x000fe20000410000 */
[----:B------:R-:W-:Y:S01]  /*29830*/  FFMA.FTZ R82, R88, R57, R21 ;  /* 0x0000003958527223 */ /* 0x000fe20000010015 */
[----:B------:R-:W-:Y:S02]  /*29840*/  HADD2.F32 R49, -RZ, R130.H1_H1 ;  /* 0x30000082ff317230 */ /* 0x000fe40000004100 */
[----:B------:R-:W-:Y:S01]  /*29850*/  FFMA.FTZ R76, R76, R45, R23 ;  /* 0x0000002d4c4c7223 */ /* 0x000fe20000010017 */
[----:B------:R-:W-:Y:S01]  /*29860*/  FFMA.FTZ R57, R77, R59, R20 ;  /* 0x0000003b4d397223 */ /* 0x000fe20000010014 */
[----:B------:R-:W-:-:S02]  /*29870*/  HADD2.F32 R45, -RZ, R123.H1_H1 ;  /* 0x3000007bff2d7230 */ /* 0x000fc40000004100 */
[----:B------:R-:W-:Y:S01]  /*29880*/  FMUL.FTZ R59, R63, R202 ;  /* 0x000000ca3f3b7220 */ /* 0x000fe20000410000 */
[----:B0-----:R-:W-:-:S04]  /*29890*/  @!P2 IMAD.WIDE R60, R146, 0x4, R60 ;  /* 0x00000004923ca825 */ /* 0x001fc800078e023c */
[C---:B------:R-:W-:Y:S01]  /*298a0*/  FMUL.FTZ R51, R63.reuse, R85 ;  /* 0x000000553f337220 */ /* 0x040fe20000410000 */
[----:B------:R-:W-:Y:S01]  /*298b0*/  FMUL.FTZ R70, R63, R70 ;  /* 0x000000463f467220 */ /* 0x000fe20000410000 */
[----:B------:R-:W-:Y:S01]  /*298c0*/  FFMA.FTZ R59, R59, R45, R10 ;  /* 0x0000002d3b3b7223 */ /* 0x000fe2000001000a */
[----:B------:R-:W-:Y:S02]  /*298d0*/  HADD2.F32 R88, -RZ, R123.H0_H0 ;  /* 0x2000007bff587230 */ /* 0x000fe40000004100 */
[----:B------:R-:W-:Y:S01]  /*298e0*/  FMUL.FTZ R67, R63, R75 ;  /* 0x0000004b3f437220 */ /* 0x000fe20000410000 */
[----:B------:R-:W-:Y:S01]  /*298f0*/  HADD2.F32 R45, -RZ, R121.H1_H1 ;  /* 0x30000079ff2d7230 */ /* 0x000fe20000004100 */
[----:B------:R0:W-:Y:S01]  /*29900*/  @!P2 STG.E desc[UR4][R60.64], R175 ;  /* 0x000000af3c00a986 */ /* 0x0001e2000c101904 */
[----:B------:R-:W-:Y:S01]  /*29910*/  FFMA.FTZ R51, R51, R49, R28 ;  /* 0x0000003133337223 */ /* 0x000fe2000001001c */
[----:B------:R-:W-:Y:S02]  /*29920*/  HADD2.F32 R47, -RZ, R128.H1_H1 ;  /* 0x30000080ff2f7230 */ /* 0x000fe40000004100 */
[----:B------:R-:W-:Y:S01]  /*29930*/  FMUL.FTZ R53, R63, R204 ;  /* 0x000000cc3f357220 */ /* 0x000fe20000410000 */
[----:B------:R-:W-:-:S02]  /*29940*/  HADD2.F32 R55, -RZ, R127.H0_H0 ;  /* 0x2000007fff377230 */ /* 0x000fc40000004100 */
[C---:B------:R-:W-:Y:S01]  /*29950*/  FMUL.FTZ R49, R63.reuse, R89 ;  /* 0x000000593f317220 */ /* 0x040fe20000410000 */
[----:B------:R-:W-:Y:S01]  /*29960*/  FFMA.FTZ R88, R70, R88, R11 ;  /* 0x0000005846587223 */ /* 0x000fe2000001000b */
[----:B------:R-:W-:Y:S02]  /*29970*/  HADD2.F32 R204, -RZ, R122.H0_H0 ;  /* 0x2000007affcc7230 */ /* 0x000fe40000004100 */
[C---:B------:R-:W-:Y:S01]  /*29980*/  FMUL.FTZ R176, R63.reuse, R176 ;  /* 0x000000b03fb07220 */ /* 0x040fe20000410000 */
[----:B------:R-:W-:Y:S01]  /*29990*/  FMUL.FTZ R68, R63, R68 ;  /* 0x000000443f447220 */ /* 0x000fe20000410000 */
[----:B------:R-:W-:Y:S01]  /*299a0*/  FFMA.FTZ R67, R67, R45, R14 ;  /* 0x0000002d43437223 */ /* 0x000fe2000001000e */
[----:B------:R-:W-:Y:S02]  /*299b0*/  HADD2.F32 R70, -RZ, R119.H1_H1 ;  /* 0x30000077ff467230 */ /* 0x000fe40000004100 */
[----:B------:R-:W-:Y:S01]  /*299c0*/  FMUL.FTZ R69, R63, R220 ;  /* 0x000000dc3f457220 */ /* 0x000fe20000410000 */
[----:B0-----:R-:W-:-:S02]  /*299d0*/  HADD2.F32 R60, -RZ, R127.H1_H1 ;  /* 0x3000007fff3c7230 */ /* 0x001fc40000004100 */
[----:B------:R-:W-:Y:S01]  /*299e0*/  FMUL.FTZ R73, R63, R73 ;  /* 0x000000493f497220 */ /* 0x000fe20000410000 */
[----:B------:R-:W-:Y:S02]  /*299f0*/  HADD2.F32 R45, -RZ, R120.H1_H1 ;  /* 0x30000078ff2d7230 */ /* 0x000fe40000004100 */
[----:B------:R-:W-:Y:S01]  /*29a00*/  FFMA.FTZ R49, R49, R47, R32 ;  /* 0x0000002f31317223 */ /* 0x000fe20000010020 */
[----:B------:R-:W-:Y:S01]  /*29a10*/  FFMA.FTZ R55, R176, R55, R19 ;  /* 0x00000037b0377223 */ /* 0x000fe20000010013 */
[----:B------:R-:W-:Y:S01]  /*29a20*/  FFMA.FTZ R60, R53, R60, R18 ;  /* 0x0000003c353c7223 */ /* 0x000fe20000010012 */
[----:B------:R-:W-:Y:S02]  /*29a30*/  HADD2.F32 R47, -RZ, R125.H1_H1 ;  /* 0x3000007dff2f7230 */ /* 0x000fe40000004100 */
[----:B------:R-:W-:Y:S01]  /*29a40*/  FFMA.FTZ R204, R68, R204, R13 ;  /* 0x000000cc44cc7223 */ /* 0x000fe2000001000d */
[----:B------:R-:W-:Y:S01]  /*29a50*/  FMUL.FTZ R53, R63, R83 ;  /* 0x000000533f357220 */ /* 0x000fe20000410000 */
[----:B------:R-:W-:-:S02]  /*29a60*/  HADD2.F32 R176, -RZ, R124.H1_H1 ;  /* 0x3000007cffb07230 */ /* 0x000fc40000004100 */
[----:B------:R-:W-:Y:S01]  /*29a70*/  FMUL.FTZ R68, R63, R216 ;  /* 0x000000d83f447220 */ /* 0x000fe20000410000 */
[----:B------:R-:W-:Y:S02]  /*29a80*/  HADD2.F32 R202, -RZ, R121.H0_H0 ;  /* 0x20000079ffca7230 */ /* 0x000fe40000004100 */
[----:B------:R-:W-:Y:S01]  /*29a90*/  FFMA.FTZ R69, R69, R70, R2 ;  /* 0x0000004645457223 */ /* 0x000fe20000010002 */
[C---:B------:R-:W-:Y:S01]  /*29aa0*/  FMUL.FTZ R81, R63.reuse, R81 ;  /* 0x000000513f517220 */ /* 0x040fe20000410000 */
[----:B------:R-:W-:Y:S01]  /*29ab0*/  FMUL.FTZ R74, R63, R74 ;  /* 0x0000004a3f4a7220 */ /* 0x000fe20000410000 */
[----:B------:R-:W-:Y:S01]  /*29ac0*/  FFMA.FTZ R216, R73, R45, R16 ;  /* 0x0000002d49d87223 */ /* 0x000fe20000010010 */
[----:B------:R-:W-:Y:S02]  /*29ad0*/  HADD2.F32 R70, -RZ, R117.H1_H1 ;  /* 0x30000075ff467230 */ /* 0x000fe40000004100 */
[----:B------:R-:W-:Y:S01]  /*29ae0*/  FMUL.FTZ R45, R63, R200 ;  /* 0x000000c83f2d7220 */ /* 0x000fe20000410000 */
[----:B------:R-:W-:Y:S01]  /*29af0*/  FFMA.FTZ R53, R53, R47, R22 ;  /* 0x0000002f35357223 */ /* 0x000fe20000010016 */
[----:B------:R-:W-:Y:S01]  /*29b00*/  FFMA.FTZ R176, R81, R176, R24 ;  /* 0x000000b051b07223 */ /* 0x000fe20000010018 */
[----:B------:R-:W-:-:S02]  /*29b10*/  HADD2.F32 R47, -RZ, R122.H1_H1 ;  /* 0x3000007aff2f7230 */ /* 0x000fc40000004100 */
[----:B------:R-:W-:Y:S01]  /*29b20*/  FFMA.FTZ R202, R74, R202, R15 ;  /* 0x000000ca4aca7223 */ /* 0x000fe2000001000f */
[----:B------:R-:W-:Y:S01]  /*29b30*/  FMUL.FTZ R81, R63, R78 ;  /* 0x0000004e3f517220 */ /* 0x000fe20000410000 */
[----:B------:R-:W-:Y:S01]  /*29b40*/  FFMA.FTZ R70, R45, R70, R6 ;  /* 0x000000462d467223 */ /* 0x000fe20000010006 */
[----:B------:R-:W-:Y:S02]  /*29b50*/  HADD2.F32 R74, -RZ, R115.H1_H1 ;  /* 0x30000073ff4a7230 */ /* 0x000fe40000004100 */
[----:B------:R-:W-:Y:S01]  /*29b60*/  FMUL.FTZ R45, R63, R226 ;  /* 0x000000e23f2d7220 */ /* 0x000fe20000410000 */
[----:B------:R-:W-:Y:S01]  /*29b70*/  FFMA.FTZ R81, R81, R47, R12 ;  /* 0x0000002f51517223 */ /* 0x000fe2000001000c */
[----:B------:R-:W-:Y:S02]  /*29b80*/  HADD2.F32 R83, -RZ, R120.H0_H0 ;  /* 0x20000078ff537230 */ /* 0x000fe40000004100 */
[----:B------:R-:W-:Y:S01]  /*29b90*/  FMUL.FTZ R72, R63, R72 ;  /* 0x000000483f487220 */ /* 0x000fe20000410000 */
[----:B------:R-:W-:-:S02]  /*29ba0*/  HADD2.F32 R47, -RZ, R119.H0_H0 ;  /* 0x20000077ff2f7230 */ /* 0x000fc40000004100 */
[----:B------:R-:W-:Y:S01]  /*29bb0*/  FFMA.FTZ R74, R45, R74, R158 ;  /* 0x0000004a2d4a7223 */ /* 0x000fe2000001009e */
[----:B------:R-:W-:Y:S02]  /*29bc0*/  HADD2.F32 R45, -RZ, R113.H1_H1 ;  /* 0x30000071ff2d7230 */ /* 0x000fe40000004100 */
[C---:B------:R-:W-:Y:S01]  /*29bd0*/  FMUL.FTZ R79, R63.reuse, R198 ;  /* 0x000000c63f4f7220 */ /* 0x040fe20000410000 */
[----:B------:R-:W-:Y:S01]  /*29be0*/  FFMA.FTZ R83, R72, R83, R17 ;  /* 0x0000005348537223 */ /* 0x000fe20000010011 */
[----:B------:R-:W-:Y:S01]  /*29bf0*/  FFMA.FTZ R68, R68, R47, R3 ;  /* 0x0000002f44447223 */ /* 0x000fe20000010003 */
[----:B------:R-:W-:Y:S02]  /*29c00*/  HADD2.F32 R72, -RZ, R118.H1_H1 ;  /* 0x30000076ff487230 */ /* 0x000fe40000004100 */
[----:B------:R-:W-:Y:S01]  /*29c10*/  FMUL.FTZ R47, R63, R214 ;  /* 0x000000d63f2f7220 */ /* 0x000fe20000410000 */
[----:B------:R-:W-:Y:S01]  /*29c20*/  FFMA.FTZ R79, R79, R45, R154 ;  /* 0x0000002d4f4f7223 */ /* 0x000fe2000001009a */
[----:B------:R-:W-:-:S02]  /*29c30*/  HADD2.F32 R45, -RZ, R112.H0_H0 ;  /* 0x20000070ff2d7230 */ /* 0x000fc40000004100 */
[----:B------:R-:W-:Y:S01]  /*29c40*/  FMUL.FTZ R87, R63, R56 ;  /* 0x000000383f577220 */ /* 0x000fe20000410000 */
[----:B------:R-:W-:Y:S02]  /*29c50*/  HADD2.F32 R73, -RZ, R118.H0_H0 ;  /* 0x20000076ff497230 */ /* 0x000fe40000004100 */
[----:B------:R-:W-:Y:S01]  /*29c60*/  FFMA.FTZ R72, R47, R72, R4 ;  /* 0x000000482f487223 */ /* 0x000fe20000010004 */
[C---:B------:R-:W-:Y:S01]  /*29c70*/  FMUL.FTZ R206, R63.reuse, R206 ;  /* 0x000000ce3fce7220 */ /* 0x040fe20000410000 */
[----:B------:R-:W-:Y:S02]  /*29c80*/  HADD2.F32 R47, -RZ, R114.H0_H0 ;  /* 0x20000072ff2f7230 */ /* 0x000fe40000004100 */
[----:B------:R-:W-:Y:S01]  /*29c90*/  FMUL.FTZ R52, R63, R52 ;  /* 0x000000343f347220 */ /* 0x000fe20000410000 */
[----:B------:R-:W-:Y:S01]  /*29ca0*/  FFMA.FTZ R87, R87, R45, R0 ;  /* 0x0000002d57577223 */ /* 0x000fe20000010000 */
[----:B------:R-:W-:Y:S02]  /*29cb0*/  HADD2.F32 R133, -RZ, R110.H0_H0 ;  /* 0x2000006eff857230 */ /* 0x000fe40000004100 */
[----:B------:R-:W-:Y:S01]  /*29cc0*/  FMUL.FTZ R44, R63, R44 ;  /* 0x0000002c3f2c7220 */ /* 0x000fe20000410000 */
[----:B------:R-:W-:-:S02]  /*29cd0*/  HADD2.F32 R45, -RZ, R109.H1_H1 ;  /* 0x3000006dff2d7230 */ /* 0x000fc40000004100 */
[C---:B------:R-:W-:Y:S01]  /*29ce0*/  FMUL.FTZ R91, R63.reuse, R218 ;  /* 0x000000da3f5b7220 */ /* 0x040fe20000410000 */
[----:B------:R-:W-:Y:S01]  /*29cf0*/  FFMA.FTZ R73, R206, R73, R5 ;  /* 0x00000049ce497223 */ /* 0x000fe20000010005 */
[----:B------:R-:W-:Y:S01]  /*29d00*/  FFMA.FTZ R198, R52, R47, R153 ;  /* 0x0000002f34c67223 */ /* 0x000fe20000010099 */
[----:B------:R-:W-:Y:S02]  /*29d10*/  HADD2.F32 R206, -RZ, R112.H1_H1 ;  /* 0x30000070ffce7230 */ /* 0x000fe40000004100 */
[----:B------:R-:W-:Y:S01]  /*29d20*/  FMUL.FTZ R47, R63, R62 ;  /* 0x0000003e3f2f7220 */ /* 0x000fe20000410000 */
[----:B------:R-:W-:Y:S01]  /*29d30*/  FFMA.FTZ R133, R44, R133, R161 ;  /* 0x000000852c857223 */ /* 0x000fe200000100a1 */
[----:B------:R-:W-:Y:S01]  /*29d40*/  FFMA.FTZ R91, R91, R45, R162 ;  /* 0x0000002d5b5b7223 */ /* 0x000fe200000100a2 */
[----:B------:R-:W-:Y:S02]  /*29d50*/  HADD2.F32 R44, -RZ, R108.H1_H1 ;  /* 0x3000006cff2c7230 */ /* 0x000fe40000004100 */
[----:B------:R-:W-:Y:S01]  /*29d60*/  FMUL.FTZ R45, R63, R208 ;  /* 0x000000d03f2d7220 */ /* 0x000fe20000410000 */
[----:B------:R-:W-:Y:S01]  /*29d70*/  FFMA.FTZ R206, R47, R206, R152 ;  /* 0x000000ce2fce7223 */ /* 0x000fe20000010098 */
[----:B------:R-:W-:-:S02]  /*29d80*/  HADD2.F32 R200, -RZ, R111.H0_H0 ;  /* 0x2000006fffc87230 */ /* 0x000fc40000004100 */
[C---:B------:R-:W-:Y:S01]  /*29d90*/  FMUL.FTZ R46, R63.reuse, R46 ;  /* 0x0000002e3f2e7220 */ /* 0x040fe20000410000 */
[----:B------:R-:W-:Y:S02]  /*29da0*/  HADD2.F32 R214, -RZ, R110.H1_H1 ;  /* 0x3000006effd67230 */ /* 0x000fe40000004100 */
[----:B------:R-:W-:Y:S01]  /*29db0*/  FMUL.FTZ R47, R63, R224 ;  /* 0x000000e03f2f7220 */ /* 0x000fe20000410000 */
[----:B------:R-:W-:Y:S01]  /*29dc0*/  FFMA.FTZ R208, R45, R44, R160 ;  /* 0x0000002c2dd07223 */ /* 0x000fe200000100a0 */
[----:B------:R-:W-:Y:S02]  /*29dd0*/  HADD2.F32 R44, -RZ, R105.H1_H1 ;  /* 0x30000069ff2c7230 */ /* 0x000fe40000004100 */
[C---:B------:R-:W-:Y:S01]  /*29de0*/  FMUL.FTZ R132, R63.reuse, R132 ;  /* 0x000000843f847220 */ /* 0x040fe20000410000 */
[----:B------:R-:W-:Y:S01]  /*29df0*/  FMUL.FTZ R45, R63, R230 ;  /* 0x000000e63f2d7220 */ /* 0x000fe20000410000 */
[----:B------:R-:W-:Y:S01]  /*29e00*/  FFMA.FTZ R200, R46, R200, R163 ;  /* 0x000000c82ec87223 */ /* 0x000fe200000100a3 */
[----:B------:R-:W-:Y:S01]  /*29e10*/  FFMA.FTZ R214, R47, R214, R164 ;  /* 0x000000d62fd67223 */ /* 0x000fe200000100a4 */
[----:B------:R-:W-:Y:S01]  /*29e20*/  FFMA.FTZ R199, R132, R199, R169 ;  /* 0x000000c784c77223 */ /* 0x000fe200000100a9 */
[----:B------:R-:W0:Y:S01]  /*29e30*/  @!P2 LDC.64 R46, c[0x0][0x258] ;  /* 0x00009600ff2eab82 */ /* 0x000e220000000a00 */
[----:B------:R-:W-:Y:S01]  /*29e40*/  FFMA.FTZ R132, R45, R44, R170 ;  /* 0x0000002c2d847223 */ /* 0x000fe200000100aa */
[----:B------:R-:W-:Y:S01]  /*29e50*/  FMUL.FTZ R85, R63, R210 ;  /* 0x000000d23f557220 */ /* 0x000fe20000410000 */
[----:B------:R-:W-:-:S02]  /*29e60*/  HADD2.F32 R210, -RZ, R109.H0_H0 ;  /* 0x2000006dffd27230 */ /* 0x000fc40000004100 */
[C---:B------:R-:W-:Y:S01]  /*29e70*/  FMUL.FTZ R50, R63.reuse, R50 ;  /* 0x000000323f327220 */ /* 0x040fe20000410000 */
[----:B------:R-:W-:Y:S02]  /*29e80*/  HADD2.F32 R77, -RZ, R116.H1_H1 ;  /* 0x30000074ff4d7230 */ /* 0x000fe40000004100 */
[----:B------:R-:W-:Y:S01]  /*29e90*/  FMUL.FTZ R65, R63, R65 ;  /* 0x000000413f417220 */ /* 0x000fe20000410000 */
[--C-:B------:R-:W-:Y:S01]  /*29ea0*/  HADD2.F32 R135, -RZ, R107.reuse.H0_H0 ;  /* 0x2000006bff877230 */ /* 0x100fe20000004100 */
[----:B------:R-:W1:Y:S01]  /*29eb0*/  LDC.64 R44, c[0x0][0x2b8] ;  /* 0x0000ae00ff2c7b82 */ /* 0x000e620000000a00 */
[----:B------:R-:W-:Y:S01]  /*29ec0*/  FFMA.FTZ R210, R50, R210, R159 ;  /* 0x000000d232d27223 */ /* 0x000fe2000001009f */
[----:B------:R-:W-:Y:S01]  /*29ed0*/  FFMA.FTZ R77, R65, R77, R8 ;  /* 0x0000004d414d7223 */ /* 0x000fe20000010008 */
[----:B------:R-:W-:Y:S02]  /*29ee0*/  HADD2.F32 R50, -RZ, R107.H1_H1 ;  /* 0x3000006bff327230 */ /* 0x000fe40000004100 */
[C---:B------:R-:W-:Y:S01]  /*29ef0*/  FMUL.FTZ R134, R63.reuse, R134 ;  /* 0x000000863f867220 */ /* 0x040fe20000410000 */
[----:B------:R-:W-:Y:S01]  /*29f00*/  FMUL.FTZ R65, R63, R234 ;  /* 0x000000ea3f417220 */ /* 0x000fe20000410000 */
[----:B------:R-:W-:-:S02]  /*29f10*/  HADD2.F32 R52, -RZ, R111.H1_H1 ;  /* 0x3000006fff347230 */ /* 0x000fc40000004100 */
[C---:B------:R-:W-:Y:S01]  /*29f20*/  FMUL.FTZ R89, R63.reuse, R228 ;  /* 0x000000e43f597220 */ /* 0x040fe20000410000 */
[----:B------:R-:W-:Y:S02]  /*29f30*/  HADD2.F32 R61, -RZ, R124.H0_H0 ;  /* 0x2000007cff3d7230 */ /* 0x000fe40000004100 */
[----:B------:R-:W-:Y:S01]  /*29f40*/  FFMA.FTZ R135, R134, R135, R171 ;  /* 0x0000008786877223 */ /* 0x000fe200000100ab */
[----:B------:R-:W-:Y:S02]  /*29f50*/  HADD2.F32 R175, -RZ, R108.H0_H0 ;  /* 0x2000006cffaf7230 */ /* 0x000fe40000004100 */
[C---:B------:R-:W-:Y:S01]  /*29f60*/  FMUL.FTZ R80, R63.reuse, R80 ;  /* 0x000000503f507220 */ /* 0x040fe20000410000 */
[----:B------:R-:W-:Y:S01]  /*29f70*/  FMUL.FTZ R48, R63, R48 ;  /* 0x000000303f307220 */ /* 0x000fe20000410000 */
[----:B------:R-:W-:Y:S01]  /*29f80*/  FFMA.FTZ R134, R65, R50, R196 ;  /* 0x0000003241867223 */ /* 0x000fe200000100c4 */
[----:B------:R-:W-:Y:S02]  /*29f90*/  HADD2.F32 R218, -RZ, R106.H1_H1 ;  /* 0x3000006affda7230 */ /* 0x000fe40000004100 */
[----:B------:R-:W-:Y:S01]  /*29fa0*/  FMUL.FTZ R65, R63, R232 ;  /* 0x000000e83f417220 */ /* 0x000fe20000410000 */
[----:B------:R-:W-:-:S02]  /*29fb0*/  HADD2.F32 R177, -RZ, R105.H0_H0 ;  /* 0x20000069ffb17230 */ /* 0x000fc40000004100 */
[----:B------:R-:W-:Y:S01]  /*29fc0*/  FFMA.FTZ R89, R89, R52, R166 ;  /* 0x0000003459597223 */ /* 0x000fe200000100a6 */
[----:B------:R-:W-:Y:S02]  /*29fd0*/  HADD2.F32 R78, -RZ, R116.H0_H0 ;  /* 0x20000074ff4e7230 */ /* 0x000fe40000004100 */
[C---:B------:R-:W-:Y:S01]  /*29fe0*/  FMUL.FTZ R42, R63.reuse, R42 ;  /* 0x0000002a3f2a7220 */ /* 0x040fe20000410000 */
[----:B------:R-:W-:Y:S01]  /*29ff0*/  FFMA.FTZ R61, R80, R61, R25 ;  /* 0x0000003d503d7223 */ /* 0x000fe20000010019 */
[----:B------:R-:W-:Y:S01]  /*2a000*/  FMUL.FTZ R64, R63, R64 ;  /* 0x000000403f407220 */ /* 0x000fe20000410000 */
[----:B------:R-:W-:Y:S01]  /*2a010*/  FFMA.FTZ R175, R48, R175, R157 ;  /* 0x000000af30af7223 */ /* 0x000fe2000001009d */
[----:B------:R-:W-:Y:S02]  /*2a020*/  HADD2.F32 R52, -RZ, R104.H0_H0 ;  /* 0x20000068ff347230 */ /* 0x000fe40000004100 */
[----:B------:R-:W-:Y:S01]  /*2a030*/  FFMA.FTZ R218, R65, R218, R172 ;  /* 0x000000da41da7223 */ /* 0x000fe200000100ac */
[----:B------:R-:W-:Y:S01]  /*2a040*/  HADD2.F32 R71, -RZ, R117.H0_H0 ;  /* 0x20000075ff477230 */ /* 0x000fe20000004100 */
[----:B------:R-:W-:Y:S01]  /*2a050*/  LEA R50, P3, R207, UR18, 0x4 ;  /* 0x00000012cf327c11 */ /* 0x000fe2000f8620ff */
[----:B------:R-:W-:-:S02]  /*2a060*/  HADD2.F32 R80, -RZ, R113.H0_H0 ;  /* 0x20000071ff507230 */ /* 0x000fc40000004100 */
[C---:B------:R-:W-:Y:S01]  /*2a070*/  FMUL.FTZ R48, R63.reuse, R40 ;  /* 0x000000283f307220 */ /* 0x040fe20000410000 */
[----:B------:R-:W-:Y:S02]  /*2a080*/  HADD2.F32 R56, -RZ, R104.H1_H1 ;  /* 0x30000068ff387230 */ /* 0x000fe40000004100 */
[C---:B------:R-:W-:Y:S01]  /*2a090*/  FMUL.FTZ R66, R63.reuse, R66 ;  /* 0x000000423f427220 */ /* 0x040fe20000410000 */
[C---:B------:R-:W-:Y:S01]  /*2a0a0*/  FMUL.FTZ R58, R63.reuse, R58 ;  /* 0x0000003a3f3a7220 */ /* 0x040fe20000410000 */
[----:B------:R-:W-:Y:S01]  /*2a0b0*/  FMUL.FTZ R65, R63, R54 ;  /* 0x000000363f417220 */ /* 0x000fe20000410000 */
[----:B------:R-:W-:Y:S01]  /*2a0c0*/  FFMA.FTZ R177, R42, R177, R167 ;  /* 0x000000b12ab17223 */ /* 0x000fe200000100a7 */
[----:B------:R-:W-:Y:S01]  /*2a0d0*/  FFMA.FTZ R78, R64, R78, R9 ;  /* 0x0000004e404e7223 */ /* 0x000fe20000010009 */
[----:B------:R-:W-:Y:S01]  /*2a0e0*/  F2FP.F16.F32.PACK_AB R42, R51, R90 ;  /* 0x0000005a332a723e */ /* 0x000fe200000000ff */
[----:B0-----:R-:W-:Y:S01]  /*2a0f0*/  @!P2 IMAD.WIDE R46, R146, 0x4, R46 ;  /* 0x00000004922ea825 */ /* 0x001fe200078e022e */
[----:B------:R-:W-:-:S03]  /*2a100*/  F2FP.F16.F32.PACK_AB R40, R49, R84 ;  /* 0x000000543128723e */ /* 0x000fc600000000ff */
[----:B------:R-:W-:Y:S01]  /*2a110*/  FFMA.FTZ R84, R48, R52, R165 ;  /* 0x0000003430547223 */ /* 0x000fe200000100a5 */
[----:B------:R-:W-:Y:S01]  /*2a120*/  F2FP.F16.F32.PACK_AB R43, R43, R174 ;  /* 0x000000ae2b2b723e */ /* 0x000fe200000000ff */
[----:B------:R-:W-:Y:S01]  /*2a130*/  HADD2.F32 R75, -RZ, R115.H0_H0 ;  /* 0x20000073ff4b7230 */ /* 0x000fe20000004100 */
[----:B------:R-:W-:Y:S01]  /*2a140*/  F2FP.F16.F32.PACK_AB R41, R41, R86 ;  /* 0x000000562929723e */ /* 0x000fe200000000ff */
[----:B------:R-:W-:Y:S01]  /*2a150*/  HADD2.F32 R64, -RZ, R114.H1_H1 ;  /* 0x30000072ff407230 */ /* 0x000fe20000004100 */
[----:B------:R-:W-:Y:S01]  /*2a160*/  LEA.HI.X R51, R207, UR19, RZ, 0x4, P3 ;  /* 0x00000013cf337c11 */ /* 0x000fe200098f24ff */
[----:B------:R-:W-:Y:S01]  /*2a170*/  FFMA.FTZ R71, R66, R71, R7 ;  /* 0x0000004742477223 */ /* 0x000fe20000010007 */
        /* <DEDUP_REMOVED lines=11> */
[----:B------:R-:W-:Y:S01]  /*2a230*/  IMAD.WIDE.U32 R66, R205, 0x10, R44 ;  /* 0x00000010cd427825 */ /* 0x000fe200078e002c */
[----:B------:R-:W-:-:S03]  /*2a240*/  F2FP.F16.F32.PACK_AB R59, R59, R88 ;  /* 0x000000583b3b723e */ /* 0x000fc600000000ff */
[----:B------:R-:W-:Y:S01]  /*2a250*/  FFMA.FTZ R85, R85, R64, R156 ;  /* 0x0000004055557223 */ /* 0x000fe2000001009c */
[----:B------:R-:W-:Y:S01]  /*2a260*/  F2FP.F16.F32.PACK_AB R58, R81, R204 ;  /* 0x000000cc513a723e */ /* 0x000fe200000000ff */
[----:B------:R1:W-:Y:S01]  /*2a270*/  STG.E.128 desc[UR4][R50.64], R40 ;  /* 0x0000002832007986 */ /* 0x0003e2000c101d04 */
[----:B------:R-:W-:Y:S01]  /*2a280*/  F2FP.F16.F32.PACK_AB R56, R216, R83 ;  /* 0x00000053d838723e */ /* 0x000fe200000000ff */
[--C-:B------:R-:W-:Y:S01]  /*2a290*/  IMAD.WIDE.U32 R60, R211, 0x10, R44.reuse ;  /* 0x00000010d33c7825 */ /* 0x100fe200078e002c */
[----:B------:R-:W-:Y:S01]  /*2a2a0*/  IADD3 R146, R146, UR20, RZ ;  /* 0x0000001492927c10 */ /* 0x000fe2000fffe0ff */
[----:B------:R-:W-:Y:S01]  /*2a2b0*/  STG.E.128 desc[UR4][R48.64], R52 ;  /* 0x0000003430007986 */ /* 0x000fe2000c101d04 */
[----:B0-----:R-:W-:Y:S01]  /*2a2c0*/  F2FP.F16.F32.PACK_AB R47, R74, R75 ;  /* 0x0000004b4a2f723e */ /* 0x001fe200000000ff */
[--C-:B------:R-:W-:Y:S01]  /*2a2d0*/  IMAD.WIDE.U32 R62, R213, 0x10, R44.reuse ;  /* 0x00000010d53e7825 */ /* 0x100fe200078e002c */
[----:B------:R-:W-:Y:S01]  /*2a2e0*/  F2FP.F16.F32.PACK_AB R46, R85, R198 ;  /* 0x000000c6552e723e */ /* 0x000fe200000000ff */
[----:B------:R0:W-:Y:S01]  /*2a2f0*/  STG.E.128 desc[UR4][R66.64], R56 ;  /* 0x0000003842007986 */ /* 0x0001e2000c101d04 */
[----:B------:R-:W-:Y:S01]  /*2a300*/  SEL R204, RZ, 0x1, P1 ;  /* 0x00000001ffcc7807 */ /* 0x000fe20000800000 */
[----:B------:R-:W-:Y:S01]  /*2a310*/  IMAD.WIDE.U32 R64, R215, 0x10, R44 ;  /* 0x00000010d7407825 */ /* 0x000fe200078e002c */
[----:B------:R-:W-:-:S02]  /*2a320*/  F2FP.F16.F32.PACK_AB R45, R79, R80 ;  /* 0x000000504f2d723e */ /* 0x000fc400000000ff */
[----:B------:R-:W-:Y:S02]  /*2a330*/  F2FP.F16.F32.PACK_AB R44, R206, R87 ;  /* 0x00000057ce2c723e */ /* 0x000fe400000000ff */
[----:B-1----:R-:W-:Y:S02]  /*2a340*/  F2FP.F16.F32.PACK_AB R43, R69, R68 ;  /* 0x00000044452b723e */ /* 0x002fe400000000ff */
[----:B------:R-:W-:Y:S02]  /*2a350*/  F2FP.F16.F32.PACK_AB R42, R72, R73 ;  /* 0x00000049482a723e */ /* 0x000fe400000000ff */
[----:B------:R-:W-:Y:S02]  /*2a360*/  F2FP.F16.F32.PACK_AB R41, R70, R71 ;  /* 0x000000474629723e */ /* 0x000fe400000000ff */
[----:B------:R-:W-:Y:S02]  /*2a370*/  F2FP.F16.F32.PACK_AB R40, R77, R78 ;  /* 0x0000004e4d28723e */ /* 0x000fe400000000ff */
[----:B0-----:R-:W-:-:S02]  /*2a380*/  LEA R56, P2, R209, UR18, 0x4 ;  /* 0x00000012d1387c11 */ /* 0x001fc4000f8420ff */
[----:B------:R-:W-:Y:S01]  /*2a390*/  F2FP.F16.F32.PACK_AB R51, R89, R200 ;  /* 0x000000c85933723e */ /* 0x000fe200000000ff */
[----:B------:R0:W-:Y:S01]  /*2a3a0*/  STG.E.128 desc[UR4][R60.64], R40 ;  /* 0x000000283c007986 */ /* 0x0001e2000c101d04 */
        /* <DEDUP_REMOVED lines=8> */
[----:B------:R-:W-:Y:S02]  /*2a430*/  LEA.HI.X R57, R209, UR19, RZ, 0x4, P2 ;  /* 0x00000013d1397c11 */ /* 0x000fe400090f24ff */
[----:B------:R-:W-:Y:S02]  /*2a440*/  F2FP.F16.F32.PACK_AB R52, R201, R84 ;  /* 0x00000054c934723e */ /* 0x000fe400000000ff */
[----:B------:R-:W-:-:S03]  /*2a450*/  ISETP.GE.AND P2, PT, R146, UR21, PT ;  /* 0x0000001592007c0c */ /* 0x000fc6000bf46270 */
[----:B------:R0:W-:Y:S10]  /*2a460*/  STG.E.128 desc[UR4][R56.64], R52 ;  /* 0x0000003438007986 */ /* 0x0001f4000c101d04 */
[----:B------:R-:W-:Y:S05]  /*2a470*/  @!P2 BRA `(.L_x_32145) ;  /* 0xfffffd680004a947 */ /* 0x000fea000383ffff */
[----:B------:R-:W-:Y:S05]  /*2a480*/  EXIT ;  /* 0x000000000000794d */ /* 0x000fea0003800000 */
.L_x_32144:
[----:B------:R-:W-:Y:S01]  /*2a490*/  IMAD.MOV.U32 R206, RZ, RZ, 0x1 ;  /* 0x00000001ffce7424 */ /* 0x000fe200078e00ff */
[----:B------:R-:W-:Y:S01]  /*2a4a0*/  MOV R217, 0x1f ;  /* 0x0000001f00d97802 */ /* 0x000fe20000000f00 */
[----:B------:R-:W-:-:S07]  /*2a4b0*/  IMAD.MOV.U32 R201, RZ, RZ, -0x1 ;  /* 0xffffffffffc97424 */ /* 0x000fce00078e00ff */
[----:B01----:R-:W-:Y:S05]  /*2a4c0*/  WARPSYNC.COLLECTIVE R201, `(.L_x_32146) ;  /* 0x00000000c9087348 */ /* 0x003fea0003c00000 */
[----:B------:R2:W3:Y:S02]  /*2a4d0*/  SHFL.BFLY P3, R200, R204, R206, R217 ;  /* 0x0c0000ceccc87389 */ /* 0x0004e400000600d9 */
[----:B0123--:R-:W-:Y:S01]  /*2a4e0*/  ENDCOLLECTIVE ;  /* 0x000000000000791b */ /* 0x00ffe20003800000 */
.L_x_32146:
[----:B------:R-:W-:Y:S01]  /*2a4f0*/  HFMA2.MMA R206, -RZ, RZ, 0, 1.1920928955078125e-07 ;  /* 0x00000002ffce7435 */ /* 0x000fe200000001ff */
[----:B------:R-:W-:-:S05]  /*2a500*/  MOV R175, R200 ;  /* 0x000000c800af7202 */ /* 0x000fca0000000f00 */
[----:B------:R-:W-:-:S04]  /*2a510*/  FADD.FTZ R176, R204, R175 ;  /* 0x000000afccb07221 */ /* 0x000fc80000010000 */
[----:B------:R-:W-:-:S07]  /*2a520*/  IMAD.MOV.U32 R204, RZ, RZ, R176 ;  /* 0x000000ffffcc7224 */ /* 0x000fce00078e00b0 */
[----:B------:R-:W-:Y:S05]  /*2a530*/  WARPSYNC.COLLECTIVE R201, `(.L_x_32147) ;  /* 0x00000000c9087348 */ /* 0x000fea0003c00000 */
[----:B------:R0:W1:Y:S02]  /*2a540*/  SHFL.BFLY P3, R200, R204, R206, R217 ;  /* 0x0c0000ceccc87389 */ /* 0x00006400000600d9 */
[----:B01----:R-:W-:Y:S01]  /*2a550*/  ENDCOLLECTIVE ;  /* 0x000000000000791b */ /* 0x003fe20003800000 */
.L_x_32147:
[----:B------:R-:W-:Y:S02]  /*2a560*/  IMAD.MOV.U32 R206, RZ, RZ, 0x4 ;  /* 0x00000004ffce7424 */ /* 0x000fe400078e00ff */
[----:B------:R-:W-:-:S04]  /*2a570*/  IMAD.MOV.U32 R175, RZ, RZ, R200 ;  /* 0x000000ffffaf7224 */ /* 0x000fc800078e00c8 */
[----:B------:R-:W-:-:S05]  /*2a580*/  FADD.FTZ R177, R176, R175 ;  /* 0x000000afb0b17221 */ /* 0x000fca0000010000 */
[----:B------:R-:W-:-:S07]  /*2a590*/  MOV R204, R177 ;  /* 0x000000b100cc7202 */ /* 0x000fce0000000f00 */
[----:B------:R-:W-:Y:S05]  /*2a5a0*/  WARPSYNC.COLLECTIVE R201, `(.L_x_32148) ;  /* 0x00000000c9087348 */ /* 0x000fea0003c00000 */
[----:B------:R0:W1:Y:S02]  /*2a5b0*/  SHFL.BFLY P3, R200, R204, R206, R217 ;  /* 0x0c0000ceccc87389 */ /* 0x00006400000600d9 */
[----:B01----:R-:W-:Y:S01]  /*2a5c0*/  ENDCOLLECTIVE ;  /* 0x000000000000791b */ /* 0x003fe20003800000 */
.L_x_32148:
[----:B------:R-:W-:Y:S01]  /*2a5d0*/  HFMA2.MMA R206, -RZ, RZ, 0, 4.76837158203125e-07 ;  /* 0x00000008ffce7435 */ /* 0x000fe200000001ff */
[----:B------:R-:W-:-:S05]  /*2a5e0*/  MOV R174, R200 ;  /* 0x000000c800ae7202 */ /* 0x000fca0000000f00 */
[----:B------:R-:W-:-:S04]  /*2a5f0*/  FADD.FTZ R198, R177, R174 ;  /* 0x000000aeb1c67221 */ /* 0x000fc80000010000 */
[----:B------:R-:W-:-:S07]  /*2a600*/  IMAD.MOV.U32 R204, RZ, RZ, R198 ;  /* 0x000000ffffcc7224 */ /* 0x000fce00078e00c6 */
[----:B------:R-:W-:Y:S05]  /*2a610*/  WARPSYNC.COLLECTIVE R201, `(.L_x_32149) ;  /* 0x00000000c9087348 */ /* 0x000fea0003c00000 */
[----:B------:R0:W1:Y:S02]  /*2a620*/  SHFL.BFLY P3, R200, R204, R206, R217 ;  /* 0x0c0000ceccc87389 */ /* 0x00006400000600d9 */
[----:B01----:R-:W-:Y:S01]  /*2a630*/  ENDCOLLECTIVE ;  /* 0x000000000000791b */ /* 0x003fe20003800000 */
.L_x_32149:
[----:B------:R-:W-:Y:S02]  /*2a640*/  IMAD.MOV.U32 R206, RZ, RZ, 0x10 ;  /* 0x00000010ffce7424 */ /* 0x000fe400078e00ff */
[----:B------:R-:W-:-:S04]  /*2a650*/  IMAD.MOV.U32 R175, RZ, RZ, R200 ;  /* 0x000000ffffaf7224 */ /* 0x000fc800078e00c8 */
[----:B------:R-:W-:-:S05]  /*2a660*/  FADD.FTZ R199, R198, R175 ;  /* 0x000000afc6c77221 */ /* 0x000fca0000010000 */
[----:B------:R-:W-:-:S07]  /*2a670*/  MOV R204, R199 ;  /* 0x000000c700cc7202 */ /* 0x000fce0000000f00 */
[----:B------:R-:W-:Y:S05]  /*2a680*/  WARPSYNC.COLLECTIVE R201, `(.L_x_32150) ;  /* 0x00000000c9087348 */ /* 0x000fea0003c00000 */
[----:B------:R0:W1:Y:S02]  /*2a690*/  SHFL.BFLY P3, R200, R204, R206, R217 ;  /* 0x0c0000ceccc87389 */ /* 0x00006400000600d9 */
[----:B01----:R-:W-:Y:S01]  /*2a6a0*/  ENDCOLLECTIVE ;  /* 0x000000000000791b */ /* 0x003fe20003800000 */
.L_x_32150:
        /* <DEDUP_REMOVED lines=120> */
.L_x_32151:
[----:B------:R-:W-:Y:S02]  /*2ae30*/  IMAD.MOV.U32 R206, RZ, RZ, 0x2 ;  /* 0x00000002ffce7424 */ /* 0x000fe400078e00ff */
[----:B------:R-:W-:-:S04]  /*2ae40*/  IMAD.MOV.U32 R176, RZ, RZ, R200 ;  /* 0x000000ffffb07224 */ /* 0x000fc800078e00c8 */
[----:B------:R-:W-:-:S05]  /*2ae50*/  FADD.FTZ R176, R175, R176 ;  /* 0x000000b0afb07221 */ /* 0x000fca0000010000 */
[----:B------:R-:W-:-:S07]  /*2ae60*/  MOV R204, R176 ;  /* 0x000000b000cc7202 */ /* 0x000fce0000000f00 */
[----:B------:R-:W-:Y:S05]  /*2ae70*/  WARPSYNC.COLLECTIVE R201, `(.L_x_32152) ;  /* 0x00000000c9087348 */ /* 0x000fea0003c00000 */
[----:B------:R0:W1:Y:S02]  /*2ae80*/  SHFL.BFLY P3, R200, R204, R206, R217 ;  /* 0x0c0000ceccc87389 */ /* 0x00006400000600d9 */
[----:B01----:R-:W-:Y:S01]  /*2ae90*/  ENDCOLLECTIVE ;  /* 0x000000000000791b */ /* 0x003fe20003800000 */
.L_x_32152:
[----:B------:R-:W-:Y:S01]  /*2aea0*/  HFMA2.MMA R206, -RZ, RZ, 0, 2.384185791015625e-07 ;  /* 0x00000004ffce7435 */ /* 0x000fe200000001ff */
[----:B------:R-:W-:-:S05]  /*2aeb0*/  MOV R177, R200 ;  /* 0x000000c800b17202 */ /* 0x000fca0000000f00 */
[----:B------:R-:W-:-:S04]  /*2aec0*/  FADD.FTZ R177, R176, R177 ;  /* 0x000000b1b0b17221 */ /* 0x000fc80000010000 */
[----:B------:R-:W-:-:S07]  /*2aed0*/  IMAD.MOV.U32 R204, RZ, RZ, R177 ;  /* 0x000000ffffcc7224 */ /* 0x000fce00078e00b1 */
[----:B------:R-:W-:Y:S05]  /*2aee0*/  WARPSYNC.COLLECTIVE R201, `(.L_x_32153) ;  /* 0x00000000c9087348 */ /* 0x000fea0003c00000 */
[----:B------:R0:W1:Y:S02]  /*2aef0*/  SHFL.BFLY P3, R200, R204, R206, R217 ;  /* 0x0c0000ceccc87389 */ /* 0x00006400000600d9 */
[----:B01----:R-:W-:Y:S01]  /*2af00*/  ENDCOLLECTIVE ;  /* 0x000000000000791b */ /* 0x003fe20003800000 */
.L_x_32153:
[----:B------:R-:W-:Y:S02]  /*2af10*/  IMAD.MOV.U32 R206, RZ, RZ, 0x8 ;  /* 0x00000008ffce7424 */ /* 0x000fe400078e00ff */
[----:B------:R-:W-:-:S04]  /*2af20*/  IMAD.MOV.U32 R198, RZ, RZ, R200 ;  /* 0x000000ffffc67224 */ /* 0x000fc800078e00c8 */
[----:B------:R-:W-:-:S05]  /*2af30*/  FADD.FTZ R198, R177, R198 ;  /* 0x000000c6b1c67221 */ /* 0x000fca0000010000 */
[----:B------:R-:W-:-:S07]  /*2af40*/  MOV R204, R198 ;  /* 0x000000c600cc7202 */ /* 0x000fce0000000f00 */
[----:B------:R-:W-:Y:S05]  /*2af50*/  WARPSYNC.COLLECTIVE R201, `(.L_x_32154) ;  /* 0x00000000c9087348 */ /* 0x000fea0003c00000 */
[----:B------:R0:W1:Y:S02]  /*2af60*/  SHFL.BFLY P3, R200, R204, R206, R217 ;  /* 0x0c0000ceccc87389 */ /* 0x00006400000600d9 */
[----:B01----:R-:W-:Y:S01]  /*2af70*/  ENDCOLLECTIVE ;  /* 0x000000000000791b */ /* 0x003fe20003800000 */
.L_x_32154:
[----:B------:R-:W-:Y:S01]  /*2af80*/  HFMA2.MMA R206, -RZ, RZ, 0, 9.5367431640625e-07 ;  /* 0x00000010ffce7435 */ /* 0x000fe200000001ff */
[----:B------:R-:W-:-:S05]  /*2af90*/  MOV R199, R200 ;  /* 0x000000c800c77202 */ /* 0x000fca0000000f00 */
[----:B------:R-:W-:-:S04]  /*2afa0*/  FADD.FTZ R199, R198, R199 ;  /* 0x000000c7c6c77221 */ /* 0x000fc80000010000 */
[----:B------:R-:W-:-:S07]  /*2afb0*/  IMAD.MOV.U32 R204, RZ, RZ, R199 ;  /* 0x000000ffffcc7224 */ /* 0x000fce00078e00c7 */
[----:B------:R-:W-:Y:S05]  /*2afc0*/  WARPSYNC.COLLECTIVE R201, `(.L_x_32155) ;  /* 0x00000000c9087348 */ /* 0x000fea0003c00000 */
[----:B------:R0:W1:Y:S02]  /*2afd0*/  SHFL.BFLY P3, R200, R204, R206, R217 ;  /* 0x0c0000ceccc87389 */ /* 0x00006400000600d9 */
[----:B01----:R-:W-:Y:S01]  /*2afe0*/  ENDCOLLECTIVE ;  /* 0x000000000000791b */ /* 0x003fe20003800000 */
.L_x_32155:
[----:B------:R-:W-:Y:S05]  /*2aff0*/  BRA `(.L_x_32156) ;  /* 0xffffffdc00c07947 */ /* 0x000fea000383ffff */
.L_x_32157:
        /* <DEDUP_REMOVED lines=16> */
.L_x_41643:


//--------------------- .text._ZN10layer_norm31ln_parallel_residual_fwd_kernelINS_13Kernel_traitsIf6__halffS2_fjLj7168ELj1ELj1ELj4ELj16ENS_18Kernel_traits_baseILj7168EfS2_fS2_fjLj128EEEEELb0ELb0ELb0EEEvNS_9FwdParamsE --------------------------
	.section	.text._ZN10layer_norm31ln_parallel_residual_fwd_kernelINS_13Kernel_traitsIf6__halffS2_fjLj7168ELj1ELj1ELj4ELj16ENS_18Kernel_traits_baseILj7168EfS2_fS2_fjLj128EEEEELb0ELb0ELb0EEEvNS_9FwdParamsE,"ax",@progbits
	.align	128
        .global         _ZN10layer_norm31ln_parallel_residual_fwd_kernelINS_13Kernel_traitsIf6__halffS2_fjLj7168ELj1ELj1ELj4ELj16ENS_18Kernel_traits_baseILj7168EfS2_fS2_fjLj128EEEEELb0ELb0ELb0EEEvNS_9FwdParamsE
        .type           _ZN10layer_norm31ln_parallel_residual_fwd_kernelINS_13Kernel_traitsIf6__halffS2_fjLj7168ELj1ELj1ELj4ELj16ENS_18Kernel_traits_baseILj7168EfS2_fS2_fjLj128EEEEELb0ELb0ELb0EEEvNS_9FwdParamsE,@function
        .size           _ZN10layer_norm31ln_parallel_residual_fwd_kernelINS_13Kernel_traitsIf6__halffS2_fjLj7168ELj1ELj1ELj4ELj16ENS_18Kernel_traits_baseILj7168EfS2_fS2_fjLj128EEEEELb0ELb0ELb0EEEvNS_9FwdParamsE,(.L_x_41644 - _ZN10layer_norm31ln_parallel_residual_fwd_kernelINS_13Kernel_traitsIf6__halffS2_fjLj7168ELj1ELj1ELj4ELj16ENS_18Kernel_traits_baseILj7168EfS2_fS2_fjLj128EEEEELb0ELb0ELb0EEEvNS_9FwdParamsE)
        .other          _ZN10layer_norm31ln_parallel_residual_fwd_kernelINS_13Kernel_traitsIf6__halffS2_fjLj7168ELj1ELj1ELj4ELj16ENS_18Kernel_traits_baseILj7168EfS2_fS2_fjLj128EEEEELb0ELb0ELb0EEEvNS_9FwdParamsE,@"STO_CUDA_ENTRY STV_DEFAULT"
_ZN10layer_norm31ln_parallel_residual_fwd_kernelINS_13Kernel_traitsIf6__halffS2_fjLj7168ELj1ELj1ELj4ELj16ENS_18Kernel_traits_baseILj7168EfS2_fS2_fjLj128EEEEELb0ELb0ELb0EEEvNS_9FwdParamsE:
.text._ZN10layer_norm31ln_parallel_residual_fwd_kernelINS_13Kernel_traitsIf6__halffS2_fjLj7168ELj1ELj1ELj4ELj16ENS_18Kernel_traits_baseILj7168EfS2_fS2_fjLj128EEEEELb0ELb0ELb0EEEvNS_9FwdParamsE:
        /* <DEDUP_REMOVED lines=25> */
[----:B------:R-:W-:Y:S02]  /*0190*/  ISETP.NE.U32.AND P1, PT, RZ, UR8, PT ;  /* 0x00000008ff007c0c */ /* 0x000fe4000bf25070 */
[----:B------:R-:W-:Y:S02]  /*01a0*/  CS2R R190, SRZ ;  /* 0x0000000000be7805 */ /* 0x000fe4000001ff00 */
[----:B------:R-:W-:Y:S02]  /*01b0*/  SHF.L.U32 R12, R0, 0x5, RZ ;  /* 0x00000005000c7819 */ /* 0x000fe400000006ff */
[----:B------:R-:W-:Y:S02]  /*01c0*/  CS2R R188, SRZ ;  /* 0x0000000000bc7805 */ /* 0x000fe4000001ff00 */
[----:B------:R-:W-:-:S02]  /*01d0*/  ISETP.NE.AND.EX P1, PT, RZ, UR9, PT, P1 ;  /* 0x00000009ff007c0c */ /* 0x000fc4000bf25310 */
[----:B------:R-:W-:Y:S02]  /*01e0*/  CS2R R186, SRZ ;  /* 0x0000000000ba7805 */ /* 0x000fe4000001ff00 */
[----:B------:R-:W-:Y:S02]  /*01f0*/  SHF.L.U64.HI R2, R0, 0x5, RZ ;  /* 0x0000000500027819 */ /* 0x000fe400000102ff */
[----:B------:R-:W-:Y:S01]  /*0200*/  CS2R R184, SRZ ;  /* 0x0000000000b87805 */ /* 0x000fe2000001ff00 */
[----:B------:R-:W-:Y:S01]  /*0210*/  ULDC.64 UR10, c[0x0][0x2d0] ;  /* 0x0000b400000a7ab9 */ /* 0x000fe20000000a00 */
[----:B------:R-:W-:Y:S02]  /*0220*/  CS2R R182, SRZ ;  /* 0x0000000000b67805 */ /* 0x000fe4000001ff00 */
[----:B------:R-:W-:Y:S02]  /*0230*/  ISETP.NE.U32.AND P2, PT, RZ, UR10, PT ;  /* 0x0000000aff007c0c */ /* 0x000fe4000bf45070 */
[----:B------:R-:W-:-:S02]  /*0240*/  CS2R R180, SRZ ;  /* 0x0000000000b47805 */ /* 0x000fc4000001ff00 */
[----:B------:R-:W-:Y:S02]  /*0250*/  CS2R R178, SRZ ;  /* 0x0000000000b27805 */ /* 0x000fe4000001ff00 */
[----:B------:R-:W-:Y:S02]  /*0260*/  CS2R R176, SRZ ;  /* 0x0000000000b07805 */ /* 0x000fe4000001ff00 */
[----:B------:R-:W-:Y:S02]  /*0270*/  ISETP.NE.AND.EX P2, PT, RZ, UR11, PT, P2 ;  /* 0x0000000bff007c0c */ /* 0x000fe4000bf45320 */
[----:B------:R-:W-:-:S04]  /*0280*/  @P1 LEA R8, P3, R0, UR8, 0x5 ;  /* 0x0000000800081c11 */ /* 0x000fc8000f8628ff */
[C---:B------:R-:W-:Y:S01]  /*0290*/  @P1 LEA.HI.X R9, R0.reuse, UR9, RZ, 0x5, P3 ;  /* 0x0000000900091c11 */ /* 0x040fe200098f2cff */
[----:B------:R-:W-:Y:S01]  /*02a0*/  ULDC.64 UR8, c[0x0][0x268] ;  /* 0x00009a0000087ab9 */ /* 0x000fe20000000a00 */
[----:B0-----:R-:W-:Y:S01]  /*02b0*/  IMAD.WIDE.U32 R6, R0, 0x20, R6 ;  /* 0x0000002000067825 */ /* 0x001fe200078e0006 */
[----:B------:R-:W-:Y:S02]  /*02c0*/  IADD3 R10, P3, R12, UR8, RZ ;  /* 0x000000080c0a7c10 */ /* 0x000fe4000ff7e0ff */
[----:B------:R0:W5:Y:S02]  /*02d0*/  @P1 LDG.E.128 R188, desc[UR6][R8.64] ;  /* 0x0000000608bc1981 */ /* 0x000164000c1e1d00 */
[----:B------:R-:W-:Y:S02]  /*02e0*/  IADD3.X R11, R2, UR9, RZ, P3, !PT ;  /* 0x00000009020b7c10 */ /* 0x000fe40009ffe4ff */
[----:B------:R0:W5:Y:S01]  /*02f0*/  @P1 LDG.E.128 R184, desc[UR6][R8.64+0x10] ;  /* 0x0000100608b81981 */ /* 0x000162000c1e1d00 */
[----:B------:R-:W-:-:S03]  /*0300*/  @P2 IADD3 R12, P3, R12, UR10, RZ ;  /* 0x0000000a0c0c2c10 */ /* 0x000fc6000ff7e0ff */
[----:B------:R-:W2:Y:S01]  /*0310*/  LDG.E.128 R16, desc[UR6][R10.64] ;  /* 0x000000060a107981 */ /* 0x000ea2000c1e1d00 */
[----:B------:R-:W-:-:S03]  /*0320*/  @P2 IADD3.X R13, R2, UR11, RZ, P3, !PT ;  /* 0x0000000b020d2c10 */ /* 0x000fc60009ffe4ff */
        /* <DEDUP_REMOVED lines=14> */
.L_x_32159:
[----:B------:R-:W-:Y:S05]  /*0410*/  BSYNC B0 ;  /* 0x0000000000007941 */ /* 0x000fea0003800000 */
.L_x_32158:
[----:B------:R-:W-:Y:S04]  /*0420*/  BSSY B0, `(.L_x_32160) ;  /* 0x0000028000007945 */ /* 0x000fe80003800000 */
[----:B------:R-:W-:Y:S05]  /*0430*/  @!P6 BRA `(.L_x_32161) ;  /* 0x000000000098e947 */ /* 0x000fea0003800000 */
[----:B------:R-:W-:Y:S01]  /*0440*/  ULDC.64 UR8, c[0x0][0x2c8] ;  /* 0x0000b20000087ab9 */ /* 0x000fe20000000a00 */
[----:B------:R-:W-:Y:S01]  /*0450*/  ULDC.64 UR10, c[0x0][0x2d0] ;  /* 0x0000b400000a7ab9 */ /* 0x000fe20000000a00 */
[----:B------:R-:W-:Y:S02]  /*0460*/  ISETP.NE.U32.AND P1, PT, RZ, UR8, PT ;  /* 0x00000008ff007c0c */ /* 0x000fe4000bf25070 */
[----:B------:R-:W-:Y:S02]  /*0470*/  CS2R R166, SRZ ;  /* 0x0000000000a67805 */ /* 0x000fe4000001ff00 */
[----:B------:R-:W-:Y:S02]  /*0480*/  ISETP.NE.U32.AND P2, PT, RZ, UR10, PT ;  /* 0x0000000aff007c0c */ /* 0x000fe4000bf45070 */
[----:B------:R-:W-:Y:S02]  /*0490*/  CS2R R164, SRZ ;  /* 0x0000000000a47805 */ /* 0x000fe4000001ff00 */
[----:B------:R-:W-:-:S02]  /*04a0*/  ISETP.NE.AND.EX P1, PT, RZ, UR9, PT, P1 ;  /* 0x00000009ff007c0c */ /* 0x000fc4000bf25310 */
[----:B------:R-:W-:Y:S02]  /*04b0*/  CS2R R162, SRZ ;  /* 0x0000000000a27805 */ /* 0x000fe4000001ff00 */
[----:B------:R-:W-:Y:S02]  /*04c0*/  ISETP.NE.AND.EX P2, PT, RZ, UR11, PT, P2 ;  /* 0x0000000bff007c0c */ /* 0x000fe4000bf45320 */
[----:B------:R-:W-:Y:S02]  /*04d0*/  CS2R R160, SRZ ;  /* 0x0000000000a07805 */ /* 0x000fe4000001ff00 */
[C---:B0-----:R-:W-:Y:S01]  /*04e0*/  SHF.L.U32 R10, R0.reuse, 0x5, RZ ;  /* 0x00000005000a7819 */ /* 0x041fe200000006ff */
[----:B------:R-:W0:Y:S01]  /*04f0*/  LDC.64 R12, c[0x0][0x260] ;  /* 0x00009800ff0c7b82 */ /* 0x000e220000000a00 */
        /* <DEDUP_REMOVED lines=8> */
[----:B------:R-:W-:Y:S02]  /*0580*/  IADD3 R8, P3, R10, UR8, RZ ;  /* 0x000000080a087c10 */ /* 0x000fe4000ff7e0ff */
[----:B------:R1:W5:Y:S02]  /*0590*/  @P1 LDG.E.128 R172, desc[UR6][R6.64] ;  /* 0x0000000606ac1981 */ /* 0x000364000c1e1d00 */
[----:B------:R-:W-:Y:S02]  /*05a0*/  IADD3.X R9, R2, UR9, RZ, P3, !PT ;  /* 0x0000000902097c10 */ /* 0x000fe40009ffe4ff */
[----:B------:R-:W-:Y:S01]  /*05b0*/  @P2 IADD3 R10, P3, R10, UR10, RZ ;  /* 0x0000000a0a0a2c10 */ /* 0x000fe2000ff7e0ff */
[----:B------:R1:W5:Y:S01]  /*05c0*/  @P1 LDG.E.128 R168, desc[UR6][R6.64+0x10] ;  /* 0x0000100606a81981 */ /* 0x000362000c1e1d00 */
[----:B0-----:R-:W-:-:S02]  /*05d0*/  IMAD.WIDE.U32 R12, R0, 0x20, R12 ;  /* 0x00000020000c7825 */ /* 0x001fc400078e000c */
[----:B------:R-:W-:Y:S01]  /*05e0*/  @P2 IADD3.X R11, R2, UR11, RZ, P3, !PT ;  /* 0x0000000b020b2c10 */ /* 0x000fe20009ffe4ff */
[----:B------:R-:W2:Y:S04]  /*05f0*/  LDG.E.128 R16, desc[UR6][R8.64] ;  /* 0x0000000608107981 */ /* 0x000ea8000c1e1d00 */
[----:B------:R1:W5:Y:S04]  /*0600*/  @P2 LDG.E.128 R164, desc[UR6][R10.64] ;  /* 0x000000060aa42981 */ /* 0x000368000c1e1d00 */
[----:B------:R1:W5:Y:S04]  /*0610*/  @P2 LDG.E.128 R160, desc[UR6][R10.64+0x10] ;  /* 0x000010060aa02981 */ /* 0x000368000c1e1d00 */
[----:B------:R1:W5:Y:S04]  /*0620*/  LDG.E.128 R156, desc[UR6][R12.64] ;  /* 0x000000060c9c7981 */ /* 0x000368000c1e1d00 */
[----:B------:R1:W5:Y:S04]  /*0630*/  LDG.E.128 R152, desc[UR6][R12.64+0x10] ;  /* 0x000010060c987981 */ /* 0x000368000c1e1d00 */
[----:B------:R-:W3:Y:S01]  /*0640*/  LDG.E.128 R8, desc[UR6][R8.64+0x10] ;  /* 0x0000100608087981 */ /* 0x000ee2000c1e1d00 */
[----:B------:R-:W-:-:S03]  /*0650*/  IADD3 R0, R0, 0x80, RZ ;  /* 0x0000008000007810 */ /* 0x000fc60007ffe0ff */
[----:B---3--:R1:W-:Y:S04]  /*0660*/  STL.64 [R1+0x78], R8 ;  /* 0x0000780801007387 */ /* 0x0083e80000100a00 */
[----:B------:R1:W-:Y:S04]  /*0670*/  STL.64 [R1+0x80], R10 ;  /* 0x0000800a01007387 */ /* 0x0003e80000100a00 */
[----:B--2---:R1:W-:Y:S04]  /*0680*/  STL.64 [R1+0x88], R16 ;  /* 0x0000881001007387 */ /* 0x0043e80000100a00 */
[----:B------:R1:W-:Y:S02]  /*0690*/  STL.64 [R1+0x90], R18 ;  /* 0x0000901201007387 */ /* 0x0003e40000100a00 */
.L_x_32161:
[----:B------:R-:W-:Y:S05]  /*06a0*/  BSYNC B0 ;  /* 0x0000000000007941 */ /* 0x000fea0003800000 */
.L_x_32160:
        /* <DEDUP_REMOVED lines=12> */
[C---:B01----:R-:W-:Y:S01]  /*0770*/  SHF.L.U32 R10, R0.reuse, 0x5, RZ ;  /* 0x00000005000a7819 */ /* 0x043fe200000006ff */
        /* <DEDUP_REMOVED lines=16> */
[----:B------:R-:W3:Y:S04]  /*0880*/  LDG.E.128 R16, desc[UR6][R8.64] ;  /* 0x0000000608107981 */ /* 0x000ee8000c1e1d00 */
[----:B------:R2:W5:Y:S04]  /*0890*/  @P2 LDG.E.128 R140, desc[UR6][R10.64] ;  /* 0x000000060a8c2981 */ /* 0x000568000c1e1d00 */
[----:B------:R2:W5:Y:S04]  /*08a0*/  @P2 LDG.E.128 R136, desc[UR6][R10.64+0x10] ;  /* 0x000010060a882981 */ /* 0x000568000c1e1d00 */
[----:B------:R2:W5:Y:S04]  /*08b0*/  LDG.E.128 R132, desc[UR6][R12.64] ;  /* 0x000000060c847981 */ /* 0x000568000c1e1d00 */
[----:B------:R2:W5:Y:S04]  /*08c0*/  LDG.E.128 R128, desc[UR6][R12.64+0x10] ;  /* 0x000010060c807981 */ /* 0x000568000c1e1d00 */
[----:B------:R-:W4:Y:S01]  /*08d0*/  LDG.E.128 R8, desc[UR6][R8.64+0x10] ;  /* 0x0000100608087981 */ /* 0x000f22000c1e1d00 */
[----:B------:R-:W-:-:S03]  /*08e0*/  IADD3 R0, R0, 0x80, RZ ;  /* 0x0000008000007810 */ /* 0x000fc60007ffe0ff */
[----:B----4-:R2:W-:Y:S04]  /*08f0*/  STL.64 [R1+0x58], R8 ;  /* 0x0000580801007387 */ /* 0x0105e80000100a00 */
[----:B------:R2:W-:Y:S04]  /*0900*/  STL.64 [R1+0x60], R10 ;  /* 0x0000600a01007387 */ /* 0x0005e80000100a00 */
[----:B---3--:R2:W-:Y:S04]  /*0910*/  STL.64 [R1+0x68], R16 ;  /* 0x0000681001007387 */ /* 0x0085e80000100a00 */
[----:B------:R2:W-:Y:S02]  /*0920*/  STL.64 [R1+0x70], R18 ;  /* 0x0000701201007387 */ /* 0x0005e40000100a00 */
.L_x_32163:
[----:B------:R-:W-:Y:S05]  /*0930*/  BSYNC B0 ;  /* 0x0000000000007941 */ /* 0x000fea0003800000 */
.L_x_32162:
        /* <DEDUP_REMOVED lines=12> */
[C---:B012---:R-:W-:Y:S01]  /*0a00*/  SHF.L.U32 R10, R0.reuse, 0x5, RZ ;  /* 0x00000005000a7819 */ /* 0x047fe200000006ff */
        /* <DEDUP_REMOVED lines=25> */
[----:B--2---:R3:W-:Y:S04]  /*0ba0*/  STL.64 [R1+0x48], R16 ;  /* 0x0000481001007387 */ /* 0x0047e80000100a00 */
[----:B------:R3:W-:Y:S02]  /*0bb0*/  STL.64 [R1+0x50], R18 ;  /* 0x0000501201007387 */ /* 0x0007e40000100a00 */
.L_x_32165:
[----:B------:R-:W-:Y:S05]  /*0bc0*/  BSYNC B0 ;  /* 0x0000000000007941 */ /* 0x000fea0003800000 */
.L_x_32164:
        /* <DEDUP_REMOVED lines=12> */
[----:B------:R-:W-:Y:S02]  /*0c90*/  CS2R R96, SRZ ;  /* 0x0000000000607805 */ /* 0x000fe4000001ff00 */
[C---:B0123--:R-:W-:Y:S01]  /*0ca0*/  SHF.L.U32 R10, R0.reuse, 0x5, RZ ;  /* 0x00000005000a7819 */ /* 0x04ffe200000006ff */
[----:B------:R-:W0:Y:S08]  /*0cb0*/  LDC.64 R12, c[0x0][0x260] ;  /* 0x00009800ff0c7b82 */ /* 0x000e300000000a00 */
        /* <DEDUP_REMOVED lines=28> */
.L_x_32167:
[----:B------:R-:W-:Y:S05]  /*0e80*/  BSYNC B0 ;  /* 0x0000000000007941 */ /* 0x000fea0003800000 */
.L_x_32166:
[----:B------:R-:W-:Y:S01]  /*0e90*/  ISETP.GE.U32.AND P1, PT, R4, 0x300, PT ;  /* 0x000003000400780c */ /* 0x000fe20003f26070 */
[----:B------:R-:W-:Y:S01]  /*0ea0*/  BSSY B0, `(.L_x_32168) ;  /* 0x0000028000007945 */ /* 0x000fe20003800000 */
[----:B------:R-:W-:-:S11]  /*0eb0*/  LOP3.LUT R3, R3, 0xfffffff7, RZ, 0xc0, !PT ;  /* 0xfffffff703037812 */ /* 0x000fd600078ec0ff */
[----:B------:R-:W-:Y:S01]  /*0ec0*/  @P1 LOP3.LUT R3, R3, 0x8, RZ, 0xfc, !PT ;  /* 0x0000000803031812 */ /* 0x000fe200078efcff */
[----:B------:R-:W-:Y:S06]  /*0ed0*/  @!P1 BRA `(.L_x_32169) ;  /* 0x0000000000909947 */ /* 0x000fec0003800000 */
[C---:B01234-:R-:W-:Y:S01]  /*0ee0*/  SHF.L.U32 R10, R0.reuse, 0x5, RZ ;  /* 0x00000005000a7819 */ /* 0x05ffe200000006ff */
[----:B------:R-:W-:Y:S01]  /*0ef0*/  ULDC.64 UR8, c[0x0][0x268] ;  /* 0x00009a0000087ab9 */ /* 0x000fe20000000a00 */
[----:B------:R-:W-:Y:S01]  /*0f00*/  SHF.L.U64.HI R2, R0, 0x5, RZ ;  /* 0x0000000500027819 */ /* 0x000fe200000102ff */
[----:B------:R-:W-:Y:S01]  /*0f10*/  ULDC.64 UR10, c[0x0][0x2d0] ;  /* 0x0000b400000a7ab9 */ /* 0x000fe20000000a00 */
[----:B------:R-:W-:Y:S01]  /*0f20*/  IADD3 R8, P1, R10, UR8, RZ ;  /* 0x000000080a087c10 */ /* 0x000fe2000ff3e0ff */
[----:B------:R-:W0:Y:S01]  /*0f30*/  LDC.64 R12, c[0x0][0x260] ;  /* 0x00009800ff0c7b82 */ /* 0x000e220000000a00 */
[----:B------:R-:W-:Y:S02]  /*0f40*/  CS2R R78, SRZ ;  /* 0x00000000004e7805 */ /* 0x000fe4000001ff00 */
[----:B------:R-:W-:Y:S02]  /*0f50*/  CS2R R76, SRZ ;  /* 0x00000000004c7805 */ /* 0x000fe4000001ff00 */
[----:B------:R-:W-:Y:S01]  /*0f60*/  IADD3.X R9, R2, UR9, RZ, P1, !PT ;  /* 0x0000000902097c10 */ /* 0x000fe20008ffe4ff */
[----:B------:R-:W-:Y:S01]  /*0f70*/  ULDC.64 UR8, c[0x0][0x2c8] ;  /* 0x0000b20000087ab9 */ /* 0x000fe20000000a00 */
[----:B------:R-:W-:-:S02]  /*0f80*/  ISETP.NE.U32.AND P1, PT, RZ, UR10, PT ;  /* 0x0000000aff007c0c */ /* 0x000fc4000bf25070 */
[----:B------:R-:W-:Y:S02]  /*0f90*/  CS2R R74, SRZ ;  /* 0x00000000004a7805 */ /* 0x000fe4000001ff00 */
[----:B------:R-:W-:Y:S01]  /*0fa0*/  CS2R R72, SRZ ;  /* 0x0000000000487805 */ /* 0x000fe2000001ff00 */
[----:B------:R-:W2:Y:S01]  /*0fb0*/  LDG.E.128 R16, desc[UR6][R8.64] ;  /* 0x0000000608107981 */ /* 0x000ea2000c1e1d00 */
[----:B------:R-:W-:Y:S02]  /*0fc0*/  ISETP.NE.AND.EX P1, PT, RZ, UR11, PT, P1 ;  /* 0x0000000bff007c0c */ /* 0x000fe4000bf25310 */
[----:B------:R-:W-:Y:S02]  /*0fd0*/  CS2R R70, SRZ ;  /* 0x0000000000467805 */ /* 0x000fe4000001ff00 */
[----:B------:R-:W-:Y:S02]  /*0fe0*/  CS2R R68, SRZ ;  /* 0x0000000000447805 */ /* 0x000fe4000001ff00 */
[----:B------:R-:W-:-:S02]  /*0ff0*/  CS2R R66, SRZ ;  /* 0x0000000000427805 */ /* 0x000fc4000001ff00 */
[----:B------:R-:W-:Y:S01]  /*1000*/  CS2R R64, SRZ ;  /* 0x0000000000407805 */ /* 0x000fe2000001ff00 */
[----:B------:R1:W5:Y:S04]  /*1010*/  LDG.E.128 R248, desc[UR6][R8.64+0x10] ;  /* 0x0000100608f87981 */ /* 0x000368000c1e1d00 */
[----:B------:R-:W-:-:S04]  /*1020*/  @P1 IADD3 R10, P2, R10, UR10, RZ ;  /* 0x0000000a0a0a1c10 */ /* 0x000fc8000ff5e0ff */
[----:B------:R-:W-:Y:S02]  /*1030*/  @P1 IADD3.X R11, R2, UR11, RZ, P2, !PT ;  /* 0x0000000b020b1c10 */ /* 0x000fe400097fe4ff */
[----:B------:R-:W-:Y:S01]  /*1040*/  ISETP.NE.U32.AND P2, PT, RZ, UR8, PT ;  /* 0x00000008ff007c0c */ /* 0x000fe2000bf45070 */
[----:B0-----:R-:W-:Y:S02]  /*1050*/  IMAD.WIDE.U32 R12, R0, 0x20, R12 ;  /* 0x00000020000c7825 */ /* 0x001fe400078e000c */
[----:B------:R1:W5:Y:S01]  /*1060*/  @P1 LDG.E.128 R68, desc[UR6][R10.64] ;  /* 0x000000060a441981 */ /* 0x000362000c1e1d00 */
[----:B------:R-:W-:-:S03]  /*1070*/  ISETP.NE.AND.EX P2, PT, RZ, UR9, PT, P2 ;  /* 0x00000009ff007c0c */ /* 0x000fc6000bf45320 */
[----:B------:R1:W5:Y:S04]  /*1080*/  @P1 LDG.E.128 R64, desc[UR6][R10.64+0x10] ;  /* 0x000010060a401981 */ /* 0x000368000c1e1d00 */
[----:B------:R1:W5:Y:S04]  /*1090*/  LDG.E.128 R60, desc[UR6][R12.64] ;  /* 0x000000060c3c7981 */ /* 0x000368000c1e1d00 */
[----:B------:R1:W5:Y:S02]  /*10a0*/  LDG.E.128 R56, desc[UR6][R12.64+0x10] ;  /* 0x000010060c387981 */ /* 0x000364000c1e1d00 */
[----:B------:R-:W-:-:S04]  /*10b0*/  @P2 LEA R6, P3, R0, UR8, 0x5 ;  /* 0x0000000800062c11 */ /* 0x000fc8000f8628ff */
[----:B------:R-:W-:-:S05]  /*10c0*/  @P2 LEA.HI.X R7, R0, UR9, RZ, 0x5, P3 ;  /* 0x0000000900072c11 */ /* 0x000fca00098f2cff */
[----:B------:R1:W5:Y:S04]  /*10d0*/  @P2 LDG.E.128 R76, desc[UR6][R6.64] ;  /* 0x00000006064c2981 */ /* 0x000368000c1e1d00 */
[----:B------:R1:W5:Y:S01]  /*10e0*/  @P2 LDG.E.128 R72, desc[UR6][R6.64+0x10] ;  /* 0x0000100606482981 */ /* 0x000362000c1e1d00 */
[----:B------:R-:W-:-:S03]  /*10f0*/  IADD3 R0, R0, 0x80, RZ ;  /* 0x0000008000007810 */ /* 0x000fc60007ffe0ff */
[----:B--2---:R1:W-:Y:S04]  /*1100*/  STL.64 [R1+0x8], R16 ;  /* 0x0000081001007387 */ /* 0x0043e80000100a00 */
[----:B------:R1:W-:Y:S02]  /*1110*/  STL.64 [R1+0x10], R18 ;  /* 0x0000101201007387 */ /* 0x0003e40000100a00 */
.L_x_32169:
[----:B------:R-:W-:Y:S05]  /*1120*/  BSYNC B0 ;  /* 0x0000000000007941 */ /* 0x000fea0003800000 */
.L_x_32168:
        /* <DEDUP_REMOVED lines=38> */
.L_x_32171:
[----:B------:R-:W-:Y:S05]  /*1390*/  BSYNC B0 ;  /* 0x0000000000007941 */ /* 0x000fea0003800000 */
.L_x_32170:
        /* <DEDUP_REMOVED lines=35> */
.L_x_32313:
        /* <DEDUP_REMOVED lines=24> */
[----:B------:R-:W-:Y:S01]  /*1750*/  ISETP.NE.AND.EX P2, PT, RZ, UR5, PT, P2 ;  /* 0x00000005ff007c0c */ /* 0x000fe2000bf45320 */
[----:B--2---:R-:W-:-:S12]  /*1760*/  HADD2.F32 R12, -RZ, R8.H0_H0 ;  /* 0x20000008ff0c7230 */ /* 0x004fd80000004100 */
[----:B------:R-:W-:Y:S05]  /*1770*/  @P2 BRA `(.L_x_32174) ;  /* 0x00000000000c2947 */ /* 0x000fea0003800000 */
[----:B------:R-:W-:Y:S05]  /*1780*/  @!P1 BRA `(.L_x_32175) ;  /* 0x0000000000149947 */ /* 0x000fea0003800000 */
[----:B-----5:R-:W-:Y:S01]  /*1790*/  FADD.FTZ R12, R20, R12 ;  /* 0x0000000c140c7221 */ /* 0x020fe20000010000 */
[----:B------:R-:W-:Y:S06]  /*17a0*/  BRA `(.L_x_32175) ;  /* 0x00000000000c7947 */ /* 0x000fec0003800000 */
.L_x_32174:
[----:B-----5:R-:W-:-:S05]  /*17b0*/  HADD2.F32 R0, -RZ, R24.H0_H0 ;  /* 0x20000018ff007230 */ /* 0x020fca0000004100 */
[----:B------:R-:W-:-:S04]  /*17c0*/  FADD.FTZ R12, R0, R12 ;  /* 0x0000000c000c7221 */ /* 0x000fc80000010000 */
[----:B------:R-:W-:-:S07]  /*17d0*/  @P1 FADD.FTZ R12, R20, R12 ;  /* 0x0000000c140c1221 */ /* 0x000fce0000010000 */
.L_x_32175:
[----:B------:R-:W-:Y:S01]  /*17e0*/  HADD2.F32 R13, -RZ, R8.H1_H1 ;  /* 0x30000008ff0d7230 */ /* 0x000fe20000004100 */
[----:B------:R-:W-:Y:S06]  /*17f0*/  @P2 BRA `(.L_x_32176) ;  /* 0x00000000000c2947 */ /* 0x000fec0003800000 */
[----:B------:R-:W-:Y:S05]  /*1800*/  @!P1 BRA `(.L_x_32177) ;  /* 0x0000000000149947 */ /* 0x000fea0003800000 */
[----:B-----5:R-:W-:Y:S01]  /*1810*/  FADD.FTZ R13, R21, R13 ;  /* 0x0000000d150d7221 */ /* 0x020fe20000010000 */
[----:B------:R-:W-:Y:S06]  /*1820*/  BRA `(.L_x_32177) ;  /* 0x00000000000c7947 */ /* 0x000fec0003800000 */
.L_x_32176:
[----:B-----5:R-:W-:-:S05]  /*1830*/  HADD2.F32 R0, -RZ, R24.H1_H1 ;  /* 0x30000018ff007230 */ /* 0x020fca0000004100 */
[----:B------:R-:W-:-:S04]  /*1840*/  FADD.FTZ R13, R0, R13 ;  /* 0x0000000d000d7221 */ /* 0x000fc80000010000 */
[----:B------:R-:W-:-:S07]  /*1850*/  @P1 FADD.FTZ R13, R21, R13 ;  /* 0x0000000d150d1221 */ /* 0x000fce0000010000 */
.L_x_32177:
[----:B------:R-:W-:Y:S01]  /*1860*/  HADD2.F32 R14, -RZ, R9.H0_H0 ;  /* 0x20000009ff0e7230 */ /* 0x000fe20000004100 */
[----:B------:R-:W-:Y:S06]  /*1870*/  @P2 BRA `(.L_x_32178) ;  /* 0x00000000000c2947 */ /* 0x000fec0003800000 */
[----:B------:R-:W-:Y:S05]  /*1880*/  @!P1 BRA `(.L_x_32179) ;  /* 0x0000000000149947 */ /* 0x000fea0003800000 */
[----:B-----5:R-:W-:Y:S01]  /*1890*/  FADD.FTZ R14, R22, R14 ;  /* 0x0000000e160e7221 */ /* 0x020fe20000010000 */
[----:B------:R-:W-:Y:S06]  /*18a0*/  BRA `(.L_x_32179) ;  /* 0x00000000000c7947 */ /* 0x000fec0003800000 */
.L_x_32178:
[----:B-----5:R-:W-:-:S05]  /*18b0*/  HADD2.F32 R0, -RZ, R25.H0_H0 ;  /* 0x20000019ff007230 */ /* 0x020fca0000004100 */
[----:B------:R-:W-:-:S04]  /*18c0*/  FADD.FTZ R14, R0, R14 ;  /* 0x0000000e000e7221 */ /* 0x000fc80000010000 */
[----:B------:R-:W-:-:S07]  /*18d0*/  @P1 FADD.FTZ R14, R22, R14 ;  /* 0x0000000e160e1221 */ /* 0x000fce0000010000 */
.L_x_32179:
[----:B------:R-:W-:Y:S01]  /*18e0*/  HADD2.F32 R15, -RZ, R9.H1_H1 ;  /* 0x30000009ff0f7230 */ /* 0x000fe20000004100 */
[----:B------:R-:W-:Y:S06]  /*18f0*/  @P2 BRA `(.L_x_32180) ;  /* 0x00000000000c2947 */ /* 0x000fec0003800000 */
[----:B------:R-:W-:Y:S05]  /*1900*/  @!P1 BRA `(.L_x_32181) ;  /* 0x0000000000149947 */ /* 0x000fea0003800000 */
[----:B-----5:R-:W-:Y:S01]  /*1910*/  FADD.FTZ R15, R23, R15 ;  /* 0x0000000f170f7221 */ /* 0x020fe20000010000 */
[----:B------:R-:W-:Y:S06]  /*1920*/  BRA `(.L_x_32181) ;  /* 0x00000000000c7947 */ /* 0x000fec0003800000 */
.L_x_32180:
[----:B-----5:R-:W-:-:S05]  /*1930*/  HADD2.F32 R0, -RZ, R25.H1_H1 ;  /* 0x30000019ff007230 */ /* 0x020fca0000004100 */
[----:B------:R-:W-:-:S04]  /*1940*/  FADD.FTZ R15, R0, R15 ;  /* 0x0000000f000f7221 */ /* 0x000fc80000010000 */
[----:B------:R-:W-:-:S07]  /*1950*/  @P1 FADD.FTZ R15, R23, R15 ;  /* 0x0000000f170f1221 */ /* 0x000fce0000010000 */
.L_x_32181:
[----:B------:R-:W-:Y:S01]  /*1960*/  HADD2.F32 R8, -RZ, R10.H0_H0 ;  /* 0x2000000aff087230 */ /* 0x000fe20000004100 */
[----:B------:R-:W-:Y:S06]  /*1970*/  @P2 BRA `(.L_x_32182) ;  /* 0x00000000000c2947 */ /* 0x000fec0003800000 */
[----:B------:R-:W-:Y:S05]  /*1980*/  @!P1 BRA `(.L_x_32183) ;  /* 0x0000000000149947 */ /* 0x000fea0003800000 */
[----:B-----5:R-:W-:Y:S01]  /*1990*/  FADD.FTZ R8, R16, R8 ;  /* 0x0000000810087221 */ /* 0x020fe20000010000 */
[----:B------:R-:W-:Y:S06]  /*19a0*/  BRA `(.L_x_32183) ;  /* 0x00000000000c7947 */ /* 0x000fec0003800000 */
.L_x_32182:
[----:B-----5:R-:W-:-:S05]  /*19b0*/  HADD2.F32 R0, -RZ, R26.H0_H0 ;  /* 0x2000001aff007230 */ /* 0x020fca0000004100 */
[----:B------:R-:W-:-:S04]  /*19c0*/  FADD.FTZ R8, R0, R8 ;  /* 0x0000000800087221 */ /* 0x000fc80000010000 */
[----:B------:R-:W-:-:S07]  /*19d0*/  @P1 FADD.FTZ R8, R16, R8 ;  /* 0x0000000810081221 */ /* 0x000fce0000010000 */
.L_x_32183:
[----:B------:R-:W-:Y:S01]  /*19e0*/  HADD2.F32 R9, -RZ, R10.H1_H1 ;  /* 0x3000000aff097230 */ /* 0x000fe20000004100 */
[----:B------:R-:W-:Y:S06]  /*19f0*/  @P2 BRA `(.L_x_32184) ;  /* 0x00000000000c2947 */ /* 0x000fec0003800000 */
[----:B------:R-:W-:Y:S05]  /*1a00*/  @!P1 BRA `(.L_x_32185) ;  /* 0x0000000000149947 */ /* 0x000fea0003800000 */
[----:B-----5:R-:W-:Y:S01]  /*1a10*/  FADD.FTZ R9, R17, R9 ;  /* 0x0000000911097221 */ /* 0x020fe20000010000 */
[----:B------:R-:W-:Y:S06]  /*1a20*/  BRA `(.L_x_32185) ;  /* 0x00000000000c7947 */ /* 0x000fec0003800000 */
.L_x_32184:
[----:B-----5:R-:W-:-:S05]  /*1a30*/  HADD2.F32 R0, -RZ, R26.H1_H1 ;  /* 0x3000001aff007230 */ /* 0x020fca0000004100 */
[----:B------:R-:W-:-:S04]  /*1a40*/  FADD.FTZ R9, R0, R9 ;  /* 0x0000000900097221 */ /* 0x000fc80000010000 */
[----:B------:R-:W-:-:S07]  /*1a50*/  @P1 FADD.FTZ R9, R17, R9 ;  /* 0x0000000911091221 */ /* 0x000fce0000010000 */
.L_x_32185:
[----:B------:R-:W-:Y:S01]  /*1a60*/  HADD2.F32 R10, -RZ, R11.H0_H0 ;  /* 0x2000000bff0a7230 */ /* 0x000fe20000004100 */
[----:B------:R-:W-:Y:S06]  /*1a70*/  @P2 BRA `(.L_x_32186) ;  /* 0x00000000000c2947 */ /* 0x000fec0003800000 */
[----:B------:R-:W-:Y:S05]  /*1a80*/  @!P1 BRA `(.L_x_32187) ;  /* 0x0000000000149947 */ /* 0x000fea0003800000 */
[----:B-----5:R-:W-:Y:S01]  /*1a90*/  FADD.FTZ R10, R18, R10 ;  /* 0x0000000a120a7221 */ /* 0x020fe20000010000 */
[----:B------:R-:W-:Y:S06]  /*1aa0*/  BRA `(.L_x_32187) ;  /* 0x00000000000c7947 */ /* 0x000fec0003800000 */
.L_x_32186:
[----:B-----5:R-:W-:-:S05]  /*1ab0*/  HADD2.F32 R0, -RZ, R27.H0_H0 ;  /* 0x2000001bff007230 */ /* 0x020fca0000004100 */
[----:B------:R-:W-:-:S04]  /*1ac0*/  FADD.FTZ R10, R0, R10 ;  /* 0x0000000a000a7221 */ /* 0x000fc80000010000 */
[----:B------:R-:W-:-:S07]  /*1ad0*/  @P1 FADD.FTZ R10, R18, R10 ;  /* 0x0000000a120a1221 */ /* 0x000fce0000010000 */
.L_x_32187:
[----:B------:R-:W-:Y:S01]  /*1ae0*/  HADD2.F32 R11, -RZ, R11.H1_H1 ;  /* 0x3000000bff0b7230 */ /* 0x000fe20000004100 */
[----:B------:R-:W-:Y:S06]  /*1af0*/  @P2 BRA `(.L_x_32188) ;  /* 0x00000000000c2947 */ /* 0x000fec0003800000 */
[----:B------:R-:W-:Y:S05]  /*1b00*/  @!P1 BRA `(.L_x_32189) ;  /* 0x0000000000149947 */ /* 0x000fea0003800000 */
[----:B-----5:R-:W-:Y:S01]  /*1b10*/  FADD.FTZ R11, R19, R11 ;  /* 0x0000000b130b7221 */ /* 0x020fe20000010000 */
[----:B------:R-:W-:Y:S06]  /*1b20*/  BRA `(.L_x_32189) ;  /* 0x00000000000c7947 */ /* 0x000fec0003800000 */
.L_x_32188:
[----:B-----5:R-:W-:-:S05]  /*1b30*/  HADD2.F32 R0, -RZ, R27.H1_H1 ;  /* 0x3000001bff007230 */ /* 0x020fca0000004100 */
[----:B------:R-:W-:-:S04]  /*1b40*/  FADD.FTZ R11, R0, R11 ;  /* 0x0000000b000b7221 */ /* 0x000fc80000010000 */
[----:B------:R-:W-:-:S07]  /*1b50*/  @P1 FADD.FTZ R11, R19, R11 ;  /* 0x0000000b130b1221 */ /* 0x000fce0000010000 */
.L_x_32189:
[C---:B------:R-:W-:Y:S02]  /*1b60*/  LEA R6, P1, R2.reuse, UR10, 0x5 ;  /* 0x0000000a02067c11 */ /* 0x040fe4000f8228ff */
[C---:B------:R-:W-:Y:S02]  /*1b70*/  IADD3 R0, R2.reuse, 0x80, RZ ;  /* 0x0000008002007810 */ /* 0x040fe40007ffe0ff */
[----:B------:R-:W-:-:S05]  /*1b80*/  LEA.HI.X R7, R2, UR11, RZ, 0x5, P1 ;  /* 0x0000000b02077c11 */ /* 0x000fca00088f2cff */
[----:B------:R0:W-:Y:S04]  /*1b90*/  STG.E.128 desc[UR6][R6.64], R12 ;  /* 0x0000000c06007986 */ /* 0x0001e8000c101d06 */
[----:B------:R0:W-:Y:S02]  /*1ba0*/  STG.E.128 desc[UR6][R6.64+0x10], R8 ;  /* 0x0000100806007986 */ /* 0x0001e4000c101d06 */
.L_x_32173:
[----:B------:R-:W-:Y:S05]  /*1bb0*/  BSYNC B0 ;  /* 0x0000000000007941 */ /* 0x000fea0003800000 */
.L_x_32172:
        /* <DEDUP_REMOVED lines=24> */
.L_x_32192:
[----:B-----5:R-:W-:-:S05]  /*1d40*/  HADD2.F32 R6, -RZ, R24.H0_H0 ;  /* 0x20000018ff067230 */ /* 0x020fca0000004100 */
[----:B------:R-:W-:-:S04]  /*1d50*/  FADD.FTZ R192, R6, R192 ;  /* 0x000000c006c07221 */ /* 0x000fc80000010000 */
[----:B------:R-:W-:-:S07]  /*1d60*/  @P1 FADD.FTZ R192, R20, R192 ;  /* 0x000000c014c01221 */ /* 0x000fce0000010000 */
.L_x_32193:
[----:B------:R-:W-:Y:S01]  /*1d70*/  HADD2.F32 R193, -RZ, R236.H1_H1 ;  /* 0x300000ecffc17230 */ /* 0x000fe20000004100 */
[----:B------:R-:W-:Y:S06]  /*1d80*/  @P2 BRA `(.L_x_32194) ;  /* 0x00000000000c2947 */ /* 0x000fec0003800000 */
[----:B------:R-:W-:Y:S05]  /*1d90*/  @!P1 BRA `(.L_x_32195) ;  /* 0x0000000000149947 */ /* 0x000fea0003800000 */
[----:B-----5:R-:W-:Y:S01]  /*1da0*/  FADD.FTZ R193, R21, R193 ;  /* 0x000000c115c17221 */ /* 0x020fe20000010000 */
[----:B------:R-:W-:Y:S06]  /*1db0*/  BRA `(.L_x_32195) ;  /* 0x00000000000c7947 */ /* 0x000fec0003800000 */
.L_x_32194:
[----:B-----5:R-:W-:-:S05]  /*1dc0*/  HADD2.F32 R6, -RZ, R24.H1_H1 ;  /* 0x30000018ff067230 */ /* 0x020fca0000004100 */
[----:B------:R-:W-:-:S04]  /*1dd0*/  FADD.FTZ R193, R6, R193 ;  /* 0x000000c106c17221 */ /* 0x000fc80000010000 */
[----:B------:R-:W-:-:S07]  /*1de0*/  @P1 FADD.FTZ R193, R21, R193 ;  /* 0x000000c115c11221 */ /* 0x000fce0000010000 */
.L_x_32195:
[----:B------:R-:W-:Y:S01]  /*1df0*/  HADD2.F32 R194, -RZ, R237.H0_H0 ;  /* 0x200000edffc27230 */ /* 0x000fe20000004100 */
[----:B------:R-:W-:Y:S06]  /*1e00*/  @P2 BRA `(.L_x_32196) ;  /* 0x00000000000c2947 */ /* 0x000fec0003800000 */
[----:B------:R-:W-:Y:S05]  /*1e10*/  @!P1 BRA `(.L_x_32197) ;  /* 0x0000000000149947 */ /* 0x000fea0003800000 */
[----:B-----5:R-:W-:Y:S01]  /*1e20*/  FADD.FTZ R194, R22, R194 ;  /* 0x000000c216c27221 */ /* 0x020fe20000010000 */
[----:B------:R-:W-:Y:S06]  /*1e30*/  BRA `(.L_x_32197) ;  /* 0x00000000000c7947 */ /* 0x000fec0003800000 */
.L_x_32196:
[----:B-----5:R-:W-:-:S05]  /*1e40*/  HADD2.F32 R6, -RZ, R25.H0_H0 ;  /* 0x20000019ff067230 */ /* 0x020fca0000004100 */
[----:B------:R-:W-:-:S04]  /*1e50*/  FADD.FTZ R194, R6, R194 ;  /* 0x000000c206c27221 */ /* 0x000fc80000010000 */
[----:B------:R-:W-:-:S07]  /*1e60*/  @P1 FADD.FTZ R194, R22, R194 ;  /* 0x000000c216c21221 */ /* 0x000fce0000010000 */
.L_x_32197:
[----:B------:R-:W-:Y:S01]  /*1e70*/  HADD2.F32 R195, -RZ, R237.H1_H1 ;  /* 0x300000edffc37230 */ /* 0x000fe20000004100 */
[----:B------:R-:W-:Y:S06]  /*1e80*/  @P2 BRA `(.L_x_32198) ;  /* 0x00000000000c2947 */ /* 0x000fec0003800000 */
[----:B------:R-:W-:Y:S05]  /*1e90*/  @!P1 BRA `(.L_x_32199) ;  /* 0x0000000000149947 */ /* 0x000fea0003800000 */
[----:B-----5:R-:W-:Y:S01]  /*1ea0*/  FADD.FTZ R195, R23, R195 ;  /* 0x000000c317c37221 */ /* 0x020fe20000010000 */
[----:B------:R-:W-:Y:S06]  /*1eb0*/  BRA `(.L_x_32199) ;  /* 0x00000000000c7947 */ /* 0x000fec0003800000 */
.L_x_32198:
[----:B-----5:R-:W-:-:S05]  /*1ec0*/  HADD2.F32 R6, -RZ, R25.H1_H1 ;  /* 0x30000019ff067230 */ /* 0x020fca0000004100 */
[----:B------:R-:W-:-:S04]  /*1ed0*/  FADD.FTZ R195, R6, R195 ;  /* 0x000000c306c37221 */ /* 0x000fc80000010000 */
[----:B------:R-:W-:-:S07]  /*1ee0*/  @P1 FADD.FTZ R195, R23, R195 ;  /* 0x000000c317c31221 */ /* 0x000fce0000010000 */
.L_x_32199:
[----:B------:R-:W-:Y:S01]  /*1ef0*/  HADD2.F32 R236, -RZ, R238.H0_H0 ;  /* 0x200000eeffec7230 */ /* 0x000fe20000004100 */
[----:B------:R-:W-:Y:S06]  /*1f00*/  @P2 BRA `(.L_x_32200) ;  /* 0x00000000000c2947 */ /* 0x000fec0003800000 */
[----:B------:R-:W-:Y:S05]  /*1f10*/  @!P1 BRA `(.L_x_32201) ;  /* 0x0000000000149947 */ /* 0x000fea0003800000 */
[----:B-----5:R-:W-:Y:S01]  /*1f20*/  FADD.FTZ R236, R16, R236 ;  /* 0x000000ec10ec7221 */ /* 0x020fe20000010000 */
[----:B------:R-:W-:Y:S06]  /*1f30*/  BRA `(.L_x_32201) ;  /* 0x00000000000c7947 */ /* 0x000fec0003800000 */
.L_x_32200:
[----:B-----5:R-:W-:-:S05]  /*1f40*/  HADD2.F32 R6, -RZ, R26.H0_H0 ;  /* 0x2000001aff067230 */ /* 0x020fca0000004100 */
[----:B------:R-:W-:-:S04]  /*1f50*/  FADD.FTZ R236, R6, R236 ;  /* 0x000000ec06ec7221 */ /* 0x000fc80000010000 */
[----:B------:R-:W-:-:S07]  /*1f60*/  @P1 FADD.FTZ R236, R16, R236 ;  /* 0x000000ec10ec1221 */ /* 0x000fce0000010000 */
.L_x_32201:
[----:B------:R-:W-:Y:S01]  /*1f70*/  HADD2.F32 R237, -RZ, R238.H1_H1 ;  /* 0x300000eeffed7230 */ /* 0x000fe20000004100 */
[----:B------:R-:W-:Y:S06]  /*1f80*/  @P2 BRA `(.L_x_32202) ;  /* 0x00000000000c2947 */ /* 0x000fec0003800000 */
[----:B------:R-:W-:Y:S05]  /*1f90*/  @!P1 BRA `(.L_x_32203) ;  /* 0x0000000000149947 */ /* 0x000fea0003800000 */
[----:B-----5:R-:W-:Y:S01]  /*1fa0*/  FADD.FTZ R237, R17, R237 ;  /* 0x000000ed11ed7221 */ /* 0x020fe20000010000 */
[----:B------:R-:W-:Y:S06]  /*1fb0*/  BRA `(.L_x_32203) ;  /* 0x00000000000c7947 */ /* 0x000fec0003800000 */
.L_x_32202:
[----:B-----5:R-:W-:-:S05]  /*1fc0*/  HADD2.F32 R6, -RZ, R26.H1_H1 ;  /* 0x3000001aff067230 */ /* 0x020fca0000004100 */
[----:B------:R-:W-:-:S04]  /*1fd0*/  FADD.FTZ R237, R6, R237 ;  /* 0x000000ed06ed7221 */ /* 0x000fc80000010000 */
[----:B------:R-:W-:-:S07]  /*1fe0*/  @P1 FADD.FTZ R237, R17, R237 ;  /* 0x000000ed11ed1221 */ /* 0x000fce0000010000 */
.L_x_32203:
[----:B------:R-:W-:Y:S01]  /*1ff0*/  HADD2.F32 R238, -RZ, R239.H0_H0 ;  /* 0x200000efffee7230 */ /* 0x000fe20000004100 */
[----:B------:R-:W-:Y:S06]  /*2000*/  @P2 BRA `(.L_x_32204) ;  /* 0x00000000000c2947 */ /* 0x000fec0003800000 */
[----:B------:R-:W-:Y:S05]  /*2010*/  @!P1 BRA `(.L_x_32205) ;  /* 0x0000000000149947 */ /* 0x000fea0003800000 */
[----:B-----5:R-:W-:Y:S01]  /*2020*/  FADD.FTZ R238, R18, R238 ;  /* 0x000000ee12ee7221 */ /* 0x020fe20000010000 */
[----:B------:R-:W-:Y:S06]  /*2030*/  BRA `(.L_x_32205) ;  /* 0x00000000000c7947 */ /* 0x000fec0003800000 */
.L_x_32204:
[----:B-----5:R-:W-:-:S05]  /*2040*/  HADD2.F32 R6, -RZ, R27.H0_H0 ;  /* 0x2000001bff067230 */ /* 0x020fca0000004100 */
[----:B------:R-:W-:-:S04]  /*2050*/  FADD.FTZ R238, R6, R238 ;  /* 0x000000ee06ee7221 */ /* 0x000fc80000010000 */
[----:B------:R-:W-:-:S07]  /*2060*/  @P1 FADD.FTZ R238, R18, R238 ;  /* 0x000000ee12ee1221 */ /* 0x000fce0000010000 */
.L_x_32205:
[----:B------:R-:W-:Y:S01]  /*2070*/  HADD2.F32 R239, -RZ, R239.H1_H1 ;  /* 0x300000efffef7230 */ /* 0x000fe20000004100 */
[----:B------:R-:W-:Y:S06]  /*2080*/  @P2 BRA `(.L_x_32206) ;  /* 0x00000000000c2947 */ /* 0x000fec0003800000 */
[----:B------:R-:W-:Y:S05]  /*2090*/  @!P1 BRA `(.L_x_32207) ;  /* 0x0000000000149947 */ /* 0x000fea0003800000 */
[----:B-----5:R-:W-:Y:S01]  /*20a0*/  FADD.FTZ R239, R19, R239 ;  /* 0x000000ef13ef7221 */ /* 0x020fe20000010000 */
[----:B------:R-:W-:Y:S06]  /*20b0*/  BRA `(.L_x_32207) ;  /* 0x00000000000c7947 */ /* 0x000fec0003800000 */
.L_x_32206:
[----:B-----5:R-:W-:-:S05]  /*20c0*/  HADD2.F32 R6, -RZ, R27.H1_H1 ;  /* 0x3000001bff067230 */ /* 0x020fca0000004100 */
[----:B------:R-:W-:-:S04]  /*20d0*/  FADD.FTZ R239, R6, R239 ;  /* 0x000000ef06ef7221 */ /* 0x000fc80000010000 */
[----:B------:R-:W-:-:S07]  /*20e0*/  @P1 FADD.FTZ R239, R19, R239 ;  /* 0x000000ef13ef1221 */ /* 0x000fce0000010000 */
.L_x_32207:
[----:B------:R-:W-:-:S04]  /*20f0*/  LEA R6, P1, R0, UR10, 0x5 ;  /* 0x0000000a00067c11 */ /* 0x000fc8000f8228ff */
[C---:B------:R-:W-:Y:S02]  /*2100*/  LEA.HI.X R7, R0.reuse, UR11, RZ, 0x5, P1 ;  /* 0x0000000b00077c11 */ /* 0x040fe400088f2cff */
[----:B------:R-:W-:-:S03]  /*2110*/  IADD3 R0, R0, 0x80, RZ ;  /* 0x0000008000007810 */ /* 0x000fc60007ffe0ff */
[----:B------:R1:W-:Y:S04]  /*2120*/  STG.E.128 desc[UR6][R6.64], R192 ;  /* 0x000000c006007986 */ /* 0x0003e8000c101d06 */
[----:B------:R1:W-:Y:S02]  /*2130*/  STG.E.128 desc[UR6][R6.64+0x10], R236 ;  /* 0x000010ec06007986 */ /* 0x0003e4000c101d06 */
.L_x_32191:
[----:B------:R-:W-:Y:S05]  /*2140*/  BSYNC B0 ;  /* 0x0000000000007941 */ /* 0x000fea0003800000 */
.L_x_32190:
        /* <DEDUP_REMOVED lines=24> */
.L_x_32210:
[----:B-----5:R-:W-:-:S05]  /*22d0*/  HADD2.F32 R6, -RZ, R24.H0_H0 ;  /* 0x20000018ff067230 */ /* 0x020fca0000004100 */
[----:B------:R-:W-:-:S04]  /*22e0*/  FADD.FTZ R196, R6, R196 ;  /* 0x000000c406c47221 */ /* 0x000fc80000010000 */
[----:B------:R-:W-:-:S07]  /*22f0*/  @P1 FADD.FTZ R196, R20, R196 ;  /* 0x000000c414c41221 */ /* 0x000fce0000010000 */
.L_x_32211:
[----:B------:R-:W-:Y:S01]  /*2300*/  HADD2.F32 R197, -RZ, R200.H1_H1 ;  /* 0x300000c8ffc57230 */ /* 0x000fe20000004100 */
[----:B------:R-:W-:Y:S06]  /*2310*/  @P2 BRA `(.L_x_32212) ;  /* 0x00000000000c2947 */ /* 0x000fec0003800000 */
[----:B------:R-:W-:Y:S05]  /*2320*/  @!P1 BRA `(.L_x_32213) ;  /* 0x0000000000149947 */ /* 0x000fea0003800000 */
[----:B-----5:R-:W-:Y:S01]  /*2330*/  FADD.FTZ R197, R21, R197 ;  /* 0x000000c515c57221 */ /* 0x020fe20000010000 */
[----:B------:R-:W-:Y:S06]  /*2340*/  BRA `(.L_x_32213) ;  /* 0x00000000000c7947 */ /* 0x000fec0003800000 */
.L_x_32212:
[----:B-----5:R-:W-:-:S05]  /*2350*/  HADD2.F32 R6, -RZ, R24.H1_H1 ;  /* 0x30000018ff067230 */ /* 0x020fca0000004100 */
[----:B------:R-:W-:-:S04]  /*2360*/  FADD.FTZ R197, R6, R197 ;  /* 0x000000c506c57221 */ /* 0x000fc80000010000 */
[----:B------:R-:W-:-:S07]  /*2370*/  @P1 FADD.FTZ R197, R21, R197 ;  /* 0x000000c515c51221 */ /* 0x000fce0000010000 */
.L_x_32213:
[----:B------:R-:W-:Y:S01]  /*2380*/  HADD2.F32 R198, -RZ, R201.H0_H0 ;  /* 0x200000c9ffc67230 */ /* 0x000fe20000004100 */
[----:B------:R-:W-:Y:S06]  /*2390*/  @P2 BRA `(.L_x_32214) ;  /* 0x00000000000c2947 */ /* 0x000fec0003800000 */
[----:B------:R-:W-:Y:S05]  /*23a0*/  @!P1 BRA `(.L_x_32215) ;  /* 0x0000000000149947 */ /* 0x000fea0003800000 */
[----:B-----5:R-:W-:Y:S01]  /*23b0*/  FADD.FTZ R198, R22, R198 ;  /* 0x000000c616c67221 */ /* 0x020fe20000010000 */
[----:B------:R-:W-:Y:S06]  /*23c0*/  BRA `(.L_x_32215) ;  /* 0x00000000000c7947 */ /* 0x000fec0003800000 */
.L_x_32214:
[----:B-----5:R-:W-:-:S05]  /*23d0*/  HADD2.F32 R6, -RZ, R25.H0_H0 ;  /* 0x20000019ff067230 */ /* 0x020fca0000004100 */
[----:B------:R-:W-:-:S04]  /*23e0*/  FADD.FTZ R198, R6, R198 ;  /* 0x000000c606c67221 */ /* 0x000fc80000010000 */
[----:B------:R-:W-:-:S07]  /*23f0*/  @P1 FADD.FTZ R198, R22, R198 ;  /* 0x000000c616c61221 */ /* 0x000fce0000010000 */
.L_x_32215:
[----:B------:R-:W-:Y:S01]  /*2400*/  HADD2.F32 R199, -RZ, R201.H1_H1 ;  /* 0x300000c9ffc77230 */ /* 0x000fe20000004100 */
[----:B------:R-:W-:Y:S06]  /*2410*/  @P2 BRA `(.L_x_32216) ;  /* 0x00000000000c2947 */ /* 0x000fec0003800000 */
[----:B------:R-:W-:Y:S05]  /*2420*/  @!P1 BRA `(.L_x_32217) ;  /* 0x0000000000149947 */ /* 0x000fea0003800000 */
[----:B-----5:R-:W-:Y:S01]  /*2430*/  FADD.FTZ R199, R23, R199 ;  /* 0x000000c717c77221 */ /* 0x020fe20000010000 */
[----:B------:R-:W-:Y:S06]  /*2440*/  BRA `(.L_x_32217) ;  /* 0x00000000000c7947 */ /* 0x000fec0003800000 */
.L_x_32216:
[----:B-----5:R-:W-:-:S05]  /*2450*/  HADD2.F32 R6, -RZ, R25.H1_H1 ;  /* 0x30000019ff067230 */ /* 0x020fca0000004100 */
[----:B------:R-:W-:-:S04]  /*2460*/  FADD.FTZ R199, R6, R199 ;  /* 0x000000c706c77221 */ /* 0x000fc80000010000 */
[----:B------:R-:W-:-:S07]  /*2470*/  @P1 FADD.FTZ R199, R23, R199 ;  /* 0x000000c717c71221 */ /* 0x000fce0000010000 */
.L_x_32217:
[----:B------:R-:W-:Y:S01]  /*2480*/  HADD2.F32 R200, -RZ, R202.H0_H0 ;  /* 0x200000caffc87230 */ /* 0x000fe20000004100 */
[----:B------:R-:W-:Y:S06]  /*2490*/  @P2 BRA `(.L_x_32218) ;  /* 0x00000000000c2947 */ /* 0x000fec0003800000 */
[----:B------:R-:W-:Y:S05]  /*24a0*/  @!P1 BRA `(.L_x_32219) ;  /* 0x0000000000149947 */ /* 0x000fea0003800000 */
[----:B-----5:R-:W-:Y:S01]  /*24b0*/  FADD.FTZ R200, R16, R200 ;  /* 0x000000c810c87221 */ /* 0x020fe20000010000 */
[----:B------:R-:W-:Y:S06]  /*24c0*/  BRA `(.L_x_32219) ;  /* 0x00000000000c7947 */ /* 0x000fec0003800000 */
.L_x_32218:
[----:B-----5:R-:W-:-:S05]  /*24d0*/  HADD2.F32 R6, -RZ, R26.H0_H0 ;  /* 0x2000001aff067230 */ /* 0x020fca0000004100 */
[----:B------:R-:W-:-:S04]  /*24e0*/  FADD.FTZ R200, R6, R200 ;  /* 0x000000c806c87221 */ /* 0x000fc80000010000 */
[----:B------:R-:W-:-:S07]  /*24f0*/  @P1 FADD.FTZ R200, R16, R200 ;  /* 0x000000c810c81221 */ /* 0x000fce0000010000 */
.L_x_32219:
[----:B------:R-:W-:Y:S01]  /*2500*/  HADD2.F32 R201, -RZ, R202.H1_H1 ;  /* 0x300000caffc97230 */ /* 0x000fe20000004100 */
[----:B------:R-:W-:Y:S06]  /*2510*/  @P2 BRA `(.L_x_32220) ;  /* 0x00000000000c2947 */ /* 0x000fec0003800000 */
[----:B------:R-:W-:Y:S05]  /*2520*/  @!P1 BRA `(.L_x_32221) ;  /* 0x0000000000149947 */ /* 0x000fea0003800000 */
[----:B-----5:R-:W-:Y:S01]  /*2530*/  FADD.FTZ R201, R17, R201 ;  /* 0x000000c911c97221 */ /* 0x020fe20000010000 */
[----:B------:R-:W-:Y:S06]  /*2540*/  BRA `(.L_x_32221) ;  /* 0x00000000000c7947 */ /* 0x000fec0003800000 */
.L_x_32220:
[----:B-----5:R-:W-:-:S05]  /*2550*/  HADD2.F32 R6, -RZ, R26.H1_H1 ;  /* 0x3000001aff067230 */ /* 0x020fca0000004100 */
[----:B------:R-:W-:-:S04]  /*2560*/  FADD.FTZ R201, R6, R201 ;  /* 0x000000c906c97221 */ /* 0x000fc80000010000 */
[----:B------:R-:W-:-:S07]  /*2570*/  @P1 FADD.FTZ R201, R17, R201 ;  /* 0x000000c911c91221 */ /* 0x000fce0000010000 */
.L_x_32221:
[----:B------:R-:W-:Y:S01]  /*2580*/  HADD2.F32 R202, -RZ, R203.H0_H0 ;  /* 0x200000cbffca7230 */ /* 0x000fe20000004100 */
[----:B------:R-:W-:Y:S06]  /*2590*/  @P2 BRA `(.L_x_32222) ;  /* 0x00000000000c2947 */ /* 0x000fec0003800000 */
[----:B------:R-:W-:Y:S05]  /*25a0*/  @!P1 BRA `(.L_x_32223) ;  /* 0x0000000000149947 */ /* 0x000fea0003800000 */
[----:B-----5:R-:W-:Y:S01]  /*25b0*/  FADD.FTZ R202, R18, R202 ;  /* 0x000000ca12ca7221 */ /* 0x020fe20000010000 */
[----:B------:R-:W-:Y:S06]  /*25c0*/  BRA `(.L_x_32223) ;  /* 0x00000000000c7947 */ /* 0x000fec0003800000 */
.L_x_32222:
[----:B-----5:R-:W-:-:S05]  /*25d0*/  HADD2.F32 R6, -RZ, R27.H0_H0 ;  /* 0x2000001bff067230 */ /* 0x020fca0000004100 */
[----:B------:R-:W-:-:S04]  /*25e0*/  FADD.FTZ R202, R6, R202 ;  /* 0x000000ca06ca7221 */ /* 0x000fc80000010000 */
[----:B------:R-:W-:-:S07]  /*25f0*/  @P1 FADD.FTZ R202, R18, R202 ;  /* 0x000000ca12ca1221 */ /* 0x000fce0000010000 */
.L_x_32223:
[----:B------:R-:W-:Y:S01]  /*2600*/  HADD2.F32 R203, -RZ, R203.H1_H1 ;  /* 0x300000cbffcb7230 */ /* 0x000fe20000004100 */
[----:B------:R-:W-:Y:S06]  /*2610*/  @P2 BRA `(.L_x_32224) ;  /* 0x00000000000c2947 */ /* 0x000fec0003800000 */
[----:B------:R-:W-:Y:S05]  /*2620*/  @!P1 BRA `(.L_x_32225) ;  /* 0x0000000000149947 */ /* 0x000fea0003800000 */
[----:B-----5:R-:W-:Y:S01]  /*2630*/  FADD.FTZ R203, R19, R203 ;  /* 0x000000cb13cb7221 */ /* 0x020fe20000010000 */
[----:B------:R-:W-:Y:S06]  /*2640*/  BRA `(.L_x_32225) ;  /* 0x00000000000c7947 */ /* 0x000fec0003800000 */
.L_x_32224:
[----:B-----5:R-:W-:-:S05]  /*2650*/  HADD2.F32 R6, -RZ, R27.H1_H1 ;  /* 0x3000001bff067230 */ /* 0x020fca0000004100 */
[----:B------:R-:W-:-:S04]  /*2660*/  FADD.FTZ R203, R6, R203 ;  /* 0x000000cb06cb7221 */ /* 0x000fc80000010000 */
[----:B------:R-:W-:-:S07]  /*2670*/  @P1 FADD.FTZ R203, R19, R203 ;  /* 0x000000cb13cb1221 */ /* 0x000fce0000010000 */
.L_x_32225:
[----:B------:R-:W-:-:S04]  /*2680*/  LEA R6, P1, R0, UR10, 0x5 ;  /* 0x0000000a00067c11 */ /* 0x000fc8000f8228ff */
[C---:B------:R-:W-:Y:S02]  /*2690*/  LEA.HI.X R7, R0.reuse, UR11, RZ, 0x5, P1 ;  /* 0x0000000b00077c11 */ /* 0x040fe400088f2cff */
[----:B------:R-:W-:-:S03]  /*26a0*/  IADD3 R0, R0, 0x80, RZ ;  /* 0x0000008000007810 */ /* 0x000fc60007ffe0ff */
[----:B------:R2:W-:Y:S04]  /*26b0*/  STG.E.128 desc[UR6][R6.64], R196 ;  /* 0x000000c406007986 */ /* 0x0005e8000c101d06 */
[----:B------:R2:W-:Y:S02]  /*26c0*/  STG.E.128 desc[UR6][R6.64+0x10], R200 ;  /* 0x000010c806007986 */ /* 0x0005e4000c101d06 */
.L_x_32209:
[----:B------:R-:W-:Y:S05]  /*26d0*/  BSYNC B0 ;  /* 0x0000000000007941 */ /* 0x000fea0003800000 */
.L_x_32208:
        /* <DEDUP_REMOVED lines=24> */
.L_x_32228:
[----:B-----5:R-:W-:-:S05]  /*2860*/  HADD2.F32 R6, -RZ, R24.H0_H0 ;  /* 0x20000018ff067230 */ /* 0x020fca0000004100 */
[----:B------:R-:W-:-:S04]  /*2870*/  FADD.FTZ R204, R6, R204 ;  /* 0x000000cc06cc7221 */ /* 0x000fc80000010000 */
[----:B------:R-:W-:-:S07]  /*2880*/  @P1 FADD.FTZ R204, R20, R204 ;  /* 0x000000cc14cc1221 */ /* 0x000fce0000010000 */
.L_x_32229:
[----:B------:R-:W-:Y:S01]  /*2890*/  HADD2.F32 R205, -RZ, R208.H1_H1 ;  /* 0x300000d0ffcd7230 */ /* 0x000fe20000004100 */
[----:B------:R-:W-:Y:S06]  /*28a0*/  @P2 BRA `(.L_x_32230) ;  /* 0x00000000000c2947 */ /* 0x000fec0003800000 */
[----:B------:R-:W-:Y:S05]  /*28b0*/  @!P1 BRA `(.L_x_32231) ;  /* 0x0000000000149947 */ /* 0x000fea0003800000 */
[----:B-----5:R-:W-:Y:S01]  /*28c0*/  FADD.FTZ R205, R21, R205 ;  /* 0x000000cd15cd7221 */ /* 0x020fe20000010000 */
[----:B------:R-:W-:Y:S06]  /*28d0*/  BRA `(.L_x_32231) ;  /* 0x00000000000c7947 */ /* 0x000fec0003800000 */
.L_x_32230:
[----:B-----5:R-:W-:-:S05]  /*28e0*/  HADD2.F32 R6, -RZ, R24.H1_H1 ;  /* 0x30000018ff067230 */ /* 0x020fca0000004100 */
[----:B------:R-:W-:-:S04]  /*28f0*/  FADD.FTZ R205, R6, R205 ;  /* 0x000000cd06cd7221 */ /* 0x000fc80000010000 */
[----:B------:R-:W-:-:S07]  /*2900*/  @P1 FADD.FTZ R205, R21, R205 ;  /* 0x000000cd15cd1221 */ /* 0x000fce0000010000 */
.L_x_32231:
[----:B------:R-:W-:Y:S01]  /*2910*/  HADD2.F32 R206, -RZ, R209.H0_H0 ;  /* 0x200000d1ffce7230 */ /* 0x000fe20000004100 */
[----:B------:R-:W-:Y:S06]  /*2920*/  @P2 BRA `(.L_x_32232) ;  /* 0x00000000000c2947 */ /* 0x000fec0003800000 */
[----:B------:R-:W-:Y:S05]  /*2930*/  @!P1 BRA `(.L_x_32233) ;  /* 0x0000000000149947 */ /* 0x000fea0003800000 */
[----:B-----5:R-:W-:Y:S01]  /*2940*/  FADD.FTZ R206, R22, R206 ;  /* 0x000000ce16ce7221 */ /* 0x020fe20000010000 */
[----:B------:R-:W-:Y:S06]  /*2950*/  BRA `(.L_x_32233) ;  /* 0x00000000000c7947 */ /* 0x000fec0003800000 */
.L_x_32232:
[----:B-----5:R-:W-:-:S05]  /*2960*/  HADD2.F32 R6, -RZ, R25.H0_H0 ;  /* 0x20000019ff067230 */ /* 0x020fca0000004100 */
[----:B------:R-:W-:-:S04]  /*2970*/  FADD.FTZ R206, R6, R206 ;  /* 0x000000ce06ce7221 */ /* 0x000fc80000010000 */
[----:B------:R-:W-:-:S07]  /*2980*/  @P1 FADD.FTZ R206, R22, R206 ;  /* 0x000000ce16ce1221 */ /* 0x000fce0000010000 */
.L_x_32233:
[----:B------:R-:W-:Y:S01]  /*2990*/  HADD2.F32 R207, -RZ, R209.H1_H1 ;  /* 0x300000d1ffcf7230 */ /* 0x000fe20000004100 */
[----:B------:R-:W-:Y:S06]  /*29a0*/  @P2 BRA `(.L_x_32234) ;  /* 0x00000000000c2947 */ /* 0x000fec0003800000 */
[----:B------:R-:W-:Y:S05]  /*29b0*/  @!P1 BRA `(.L_x_32235) ;  /* 0x0000000000149947 */ /* 0x000fea0003800000 */
[----:B-----5:R-:W-:Y:S01]  /*29c0*/  FADD.FTZ R207, R23, R207 ;  /* 0x000000cf17cf7221 */ /* 0x020fe20000010000 */
[----:B------:R-:W-:Y:S06]  /*29d0*/  BRA `(.L_x_32235) ;  /* 0x00000000000c7947 */ /* 0x000fec0003800000 */
.L_x_32234:
[----:B-----5:R-:W-:-:S05]  /*29e0*/  HADD2.F32 R6, -RZ, R25.H1_H1 ;  /* 0x30000019ff067230 */ /* 0x020fca0000004100 */
[----:B------:R-:W-:-:S04]  /*29f0*/  FADD.FTZ R207, R6, R207 ;  /* 0x000000cf06cf7221 */ /* 0x000fc80000010000 */
[----:B------:R-:W-:-:S07]  /*2a00*/  @P1 FADD.FTZ R207, R23, R207 ;  /* 0x000000cf17cf1221 */ /* 0x000fce0000010000 */
.L_x_32235:
[----:B------:R-:W-:Y:S01]  /*2a10*/  HADD2.F32 R208, -RZ, R210.H0_H0 ;  /* 0x200000d2ffd07230 */ /* 0x000fe20000004100 */
[----:B------:R-:W-:Y:S06]  /*2a20*/  @P2 BRA `(.L_x_32236) ;  /* 0x00000000000c2947 */ /* 0x000fec0003800000 */
[----:B------:R-:W-:Y:S05]  /*2a30*/  @!P1 BRA `(.L_x_32237) ;  /* 0x0000000000149947 */ /* 0x000fea0003800000 */
[----:B-----5:R-:W-:Y:S01]  /*2a40*/  FADD.FTZ R208, R16, R208 ;  /* 0x000000d010d07221 */ /* 0x020fe20000010000 */
[----:B------:R-:W-:Y:S06]  /*2a50*/  BRA `(.L_x_32237) ;  /* 0x00000000000c7947 */ /* 0x000fec0003800000 */
.L_x_32236:
[----:B-----5:R-:W-:-:S05]  /*2a60*/  HADD2.F32 R6, -RZ, R26.H0_H0 ;  /* 0x2000001aff067230 */ /* 0x020fca0000004100 */
[----:B------:R-:W-:-:S04]  /*2a70*/  FADD.FTZ R208, R6, R208 ;  /* 0x000000d006d07221 */ /* 0x000fc80000010000 */
[----:B------:R-:W-:-:S07]  /*2a80*/  @P1 FADD.FTZ R208, R16, R208 ;  /* 0x000000d010d01221 */ /* 0x000fce0000010000 */
.L_x_32237:
[----:B------:R-:W-:Y:S01]  /*2a90*/  HADD2.F32 R209, -RZ, R210.H1_H1 ;  /* 0x300000d2ffd17230 */ /* 0x000fe20000004100 */
[----:B------:R-:W-:Y:S06]  /*2aa0*/  @P2 BRA `(.L_x_32238) ;  /* 0x00000000000c2947 */ /* 0x000fec0003800000 */
[----:B------:R-:W-:Y:S05]  /*2ab0*/  @!P1 BRA `(.L_x_32239) ;  /* 0x0000000000149947 */ /* 0x000fea0003800000 */
[----:B-----5:R-:W-:Y:S01]  /*2ac0*/  FADD.FTZ R209, R17, R209 ;  /* 0x000000d111d17221 */ /* 0x020fe20000010000 */
[----:B------:R-:W-:Y:S06]  /*2ad0*/  BRA `(.L_x_32239) ;  /* 0x00000000000c7947 */ /* 0x000fec0003800000 */
.L_x_32238:
[----:B-----5:R-:W-:-:S05]  /*2ae0*/  HADD2.F32 R6, -RZ, R26.H1_H1 ;  /* 0x3000001aff067230 */ /* 0x020fca0000004100 */
[----:B------:R-:W-:-:S04]  /*2af0*/  FADD.FTZ R209, R6, R209 ;  /* 0x000000d106d17221 */ /* 0x000fc80000010000 */
[----:B------:R-:W-:-:S07]  /*2b00*/  @P1 FADD.FTZ R209, R17, R209 ;  /* 0x000000d111d11221 */ /* 0x000fce0000010000 */
.L_x_32239:
[----:B------:R-:W-:Y:S01]  /*2b10*/  HADD2.F32 R210, -RZ, R211.H0_H0 ;  /* 0x200000d3ffd27230 */ /* 0x000fe20000004100 */
[----:B------:R-:W-:Y:S06]  /*2b20*/  @P2 BRA `(.L_x_32240) ;  /* 0x00000000000c2947 */ /* 0x000fec0003800000 */
[----:B------:R-:W-:Y:S05]  /*2b30*/  @!P1 BRA `(.L_x_32241) ;  /* 0x0000000000149947 */ /* 0x000fea0003800000 */
[----:B-----5:R-:W-:Y:S01]  /*2b40*/  FADD.FTZ R210, R18, R210 ;  /* 0x000000d212d27221 */ /* 0x020fe20000010000 */
[----:B------:R-:W-:Y:S06]  /*2b50*/  BRA `(.L_x_32241) ;  /* 0x00000000000c7947 */ /* 0x000fec0003800000 */
.L_x_32240:
[----:B-----5:R-:W-:-:S05]  /*2b60*/  HADD2.F32 R6, -RZ, R27.H0_H0 ;  /* 0x2000001bff067230 */ /* 0x020fca0000004100 */
[----:B------:R-:W-:-:S04]  /*2b70*/  FADD.FTZ R210, R6, R210 ;  /* 0x000000d206d27221 */ /* 0x000fc80000010000 */
[----:B------:R-:W-:-:S07]  /*2b80*/  @P1 FADD.FTZ R210, R18, R210 ;  /* 0x000000d212d21221 */ /* 0x000fce0000010000 */
.L_x_32241:
[----:B------:R-:W-:Y:S01]  /*2b90*/  HADD2.F32 R211, -RZ, R211.H1_H1 ;  /* 0x300000d3ffd37230 */ /* 0x000fe20000004100 */
[----:B------:R-:W-:Y:S06]  /*2ba0*/  @P2 BRA `(.L_x_32242) ;  /* 0x00000000000c2947 */ /* 0x000fec0003800000 */
[----:B------:R-:W-:Y:S05]  /*2bb0*/  @!P1 BRA `(.L_x_32243) ;  /* 0x0000000000149947 */ /* 0x000fea0003800000 */
[----:B-----5:R-:W-:Y:S01]  /*2bc0*/  FADD.FTZ R211, R19, R211 ;  /* 0x000000d313d37221 */ /* 0x020fe20000010000 */
[----:B------:R-:W-:Y:S06]  /*2bd0*/  BRA `(.L_x_32243) ;  /* 0x00000000000c7947 */ /* 0x000fec0003800000 */
.L_x_32242:
[----:B-----5:R-:W-:-:S05]  /*2be0*/  HADD2.F32 R6, -RZ, R27.H1_H1 ;  /* 0x3000001bff067230 */ /* 0x020fca0000004100 */
[----:B------:R-:W-:-:S04]  /*2bf0*/  FADD.FTZ R211, R6, R211 ;  /* 0x000000d306d37221 */ /* 0x000fc80000010000 */
[----:B------:R-:W-:-:S07]  /*2c00*/  @P1 FADD.FTZ R211, R19, R211 ;  /* 0x000000d313d31221 */ /* 0x000fce0000010000 */
.L_x_32243:
[----:B------:R-:W-:-:S04]  /*2c10*/  LEA R6, P1, R0, UR10, 0x5 ;  /* 0x0000000a00067c11 */ /* 0x000fc8000f8228ff */
[C---:B------:R-:W-:Y:S02]  /*2c20*/  LEA.HI.X R7, R0.reuse, UR11, RZ, 0x5, P1 ;  /* 0x0000000b00077c11 */ /* 0x040fe400088f2cff */
[----:B------:R-:W-:-:S03]  /*2c30*/  IADD3 R0, R0, 0x80, RZ ;  /* 0x0000008000007810 */ /* 0x000fc60007ffe0ff */
[----:B------:R3:W-:Y:S04]  /*2c40*/  STG.E.128 desc[UR6][R6.64], R204 ;  /* 0x000000cc06007986 */ /* 0x0007e8000c101d06 */
[----:B------:R3:W-:Y:S02]  /*2c50*/  STG.E.128 desc[UR6][R6.64+0x10], R208 ;  /* 0x000010d006007986 */ /* 0x0007e4000c101d06 */
.L_x_32227:
[----:B------:R-:W-:Y:S05]  /*2c60*/  BSYNC B0 ;  /* 0x0000000000007941 */ /* 0x000fea0003800000 */
.L_x_32226:
        /* <DEDUP_REMOVED lines=24> */
.L_x_32246:
[----:B-----5:R-:W-:-:S05]  /*2df0*/  HADD2.F32 R6, -RZ, R24.H0_H0 ;  /* 0x20000018ff067230 */ /* 0x020fca0000004100 */
[----:B------:R-:W-:-:S04]  /*2e00*/  FADD.FTZ R212, R6, R212 ;  /* 0x000000d406d47221 */ /* 0x000fc80000010000 */
[----:B------:R-:W-:-:S07]  /*2e10*/  @P1 FADD.FTZ R212, R20, R212 ;  /* 0x000000d414d41221 */ /* 0x000fce0000010000 */
.L_x_32247:
[----:B------:R-:W-:Y:S01]  /*2e20*/  HADD2.F32 R213, -RZ, R216.H1_H1 ;  /* 0x300000d8ffd57230 */ /* 0x000fe20000004100 */
[----:B------:R-:W-:Y:S06]  /*2e30*/  @P2 BRA `(.L_x_32248) ;  /* 0x00000000000c2947 */ /* 0x000fec0003800000 */
[----:B------:R-:W-:Y:S05]  /*2e40*/  @!P1 BRA `(.L_x_32249) ;  /* 0x0000000000149947 */ /* 0x000fea0003800000 */
[----:B-----5:R-:W-:Y:S01]  /*2e50*/  FADD.FTZ R213, R21, R213 ;  /* 0x000000d515d57221 */ /* 0x020fe20000010000 */
[----:B------:R-:W-:Y:S06]  /*2e60*/  BRA `(.L_x_32249) ;  /* 0x00000000000c7947 */ /* 0x000fec0003800000 */
.L_x_32248:
[----:B-----5:R-:W-:-:S05]  /*2e70*/  HADD2.F32 R6, -RZ, R24.H1_H1 ;  /* 0x30000018ff067230 */ /* 0x020fca0000004100 */
[----:B------:R-:W-:-:S04]  /*2e80*/  FADD.FTZ R213, R6, R213 ;  /* 0x000000d506d57221 */ /* 0x000fc80000010000 */
[----:B------:R-:W-:-:S07]  /*2e90*/  @P1 FADD.FTZ R213, R21, R213 ;  /* 0x000000d515d51221 */ /* 0x000fce0000010000 */
.L_x_32249:
[----:B------:R-:W-:Y:S01]  /*2ea0*/  HADD2.F32 R214, -RZ, R217.H0_H0 ;  /* 0x200000d9ffd67230 */ /* 0x000fe20000004100 */
[----:B------:R-:W-:Y:S06]  /*2eb0*/  @P2 BRA `(.L_x_32250) ;  /* 0x00000000000c2947 */ /* 0x000fec0003800000 */
[----:B------:R-:W-:Y:S05]  /*2ec0*/  @!P1 BRA `(.L_x_32251) ;  /* 0x0000000000149947 */ /* 0x000fea0003800000 */
[----:B-----5:R-:W-:Y:S01]  /*2ed0*/  FADD.FTZ R214, R22, R214 ;  /* 0x000000d616d67221 */ /* 0x020fe20000010000 */
[----:B------:R-:W-:Y:S06]  /*2ee0*/  BRA `(.L_x_32251) ;  /* 0x00000000000c7947 */ /* 0x000fec0003800000 */
.L_x_32250:
[----:B-----5:R-:W-:-:S05]  /*2ef0*/  HADD2.F32 R6, -RZ, R25.H0_H0 ;  /* 0x20000019ff067230 */ /* 0x020fca0000004100 */
[----:B------:R-:W-:-:S04]  /*2f00*/  FADD.FTZ R214, R6, R214 ;  /* 0x000000d606d67221 */ /* 0x000fc80000010000 */
[----:B------:R-:W-:-:S07]  /*2f10*/  @P1 FADD.FTZ R214, R22, R214 ;  /* 0x000000d616d61221 */ /* 0x000fce0000010000 */
.L_x_32251:
[----:B------:R-:W-:Y:S01]  /*2f20*/  HADD2.F32 R215, -RZ, R217.H1_H1 ;  /* 0x300000d9ffd77230 */ /* 0x000fe20000004100 */
[----:B------:R-:W-:Y:S06]  /*2f30*/  @P2 BRA `(.L_x_32252) ;  /* 0x00000000000c2947 */ /* 0x000fec0003800000 */
[----:B------:R-:W-:Y:S05]  /*2f40*/  @!P1 BRA `(.L_x_32253) ;  /* 0x0000000000149947 */ /* 0x000fea0003800000 */
[----:B-----5:R-:W-:Y:S01]  /*2f50*/  FADD.FTZ R215, R23, R215 ;  /* 0x000000d717d77221 */ /* 0x020fe20000010000 */
[----:B------:R-:W-:Y:S06]  /*2f60*/  BRA `(.L_x_32253) ;  /* 0x00000000000c7947 */ /* 0x000fec0003800000 */
.L_x_32252:
[----:B-----5:R-:W-:-:S05]  /*2f70*/  HADD2.F32 R6, -RZ, R25.H1_H1 ;  /* 0x30000019ff067230 */ /* 0x020fca0000004100 */
[----:B------:R-:W-:-:S04]  /*2f80*/  FADD.FTZ R215, R6, R215 ;  /* 0x000000d706d77221 */ /* 0x000fc80000010000 */
[----:B------:R-:W-:-:S07]  /*2f90*/  @P1 FADD.FTZ R215, R23, R215 ;  /* 0x000000d717d71221 */ /* 0x000fce0000010000 */
.L_x_32253:
[----:B------:R-:W-:Y:S01]  /*2fa0*/  HADD2.F32 R216, -RZ, R218.H0_H0 ;  /* 0x200000daffd87230 */ /* 0x000fe20000004100 */
[----:B------:R-:W-:Y:S06]  /*2fb0*/  @P2 BRA `(.L_x_32254) ;  /* 0x00000000000c2947 */ /* 0x000fec0003800000 */
[----:B------:R-:W-:Y:S05]  /*2fc0*/  @!P1 BRA `(.L_x_32255) ;  /* 0x0000000000149947 */ /* 0x000fea0003800000 */
[----:B-----5:R-:W-:Y:S01]  /*2fd0*/  FADD.FTZ R216, R16, R216 ;  /* 0x000000d810d87221 */ /* 0x020fe20000010000 */
[----:B------:R-:W-:Y:S06]  /*2fe0*/  BRA `(.L_x_32255) ;  /* 0x00000000000c7947 */ /* 0x000fec0003800000 */
.L_x_32254:
[----:B-----5:R-:W-:-:S05]  /*2ff0*/  HADD2.F32 R6, -RZ, R26.H0_H0 ;  /* 0x2000001aff067230 */ /* 0x020fca0000004100 */
[----:B------:R-:W-:-:S04]  /*3000*/  FADD.FTZ R216, R6, R216 ;  /* 0x000000d806d87221 */ /* 0x000fc80000010000 */
[----:B------:R-:W-:-:S07]  /*3010*/  @P1 FADD.FTZ R216, R16, R216 ;  /* 0x000000d810d81221 */ /* 0x000fce0000010000 */
.L_x_32255:
[----:B------:R-:W-:Y:S01]  /*3020*/  HADD2.F32 R217, -RZ, R218.H1_H1 ;  /* 0x300000daffd97230 */ /* 0x000fe20000004100 */
[----:B------:R-:W-:Y:S06]  /*3030*/  @P2 BRA `(.L_x_32256) ;  /* 0x00000000000c2947 */ /* 0x000fec0003800000 */
[----:B------:R-:W-:Y:S05]  /*3040*/  @!P1 BRA `(.L_x_32257) ;  /* 0x0000000000149947 */ /* 0x000fea0003800000 */
[----:B-----5:R-:W-:Y:S01]  /*3050*/  FADD.FTZ R217, R17, R217 ;  /* 0x000000d911d97221 */ /* 0x020fe20000010000 */
[----:B------:R-:W-:Y:S06]  /*3060*/  BRA `(.L_x_32257) ;  /* 0x00000000000c7947 */ /* 0x000fec0003800000 */
.L_x_32256:
[----:B-----5:R-:W-:-:S05]  /*3070*/  HADD2.F32 R6, -RZ, R26.H1_H1 ;  /* 0x3000001aff067230 */ /* 0x020fca0000004100 */
[----:B------:R-:W-:-:S04]  /*3080*/  FADD.FTZ R217, R6, R217 ;  /* 0x000000d906d97221 */ /* 0x000fc80000010000 */
[----:B------:R-:W-:-:S07]  /*3090*/  @P1 FADD.FTZ R217, R17, R217 ;  /* 0x000000d911d91221 */ /* 0x000fce0000010000 */
.L_x_32257:
[----:B------:R-:W-:Y:S01]  /*30a0*/  HADD2.F32 R218, -RZ, R219.H0_H0 ;  /* 0x200000dbffda7230 */ /* 0x000fe20000004100 */
[----:B------:R-:W-:Y:S06]  /*30b0*/  @P2 BRA `(.L_x_32258) ;  /* 0x00000000000c2947 */ /* 0x000fec0003800000 */
[----:B------:R-:W-:Y:S05]  /*30c0*/  @!P1 BRA `(.L_x_32259) ;  /* 0x0000000000149947 */ /* 0x000fea0003800000 */
[----:B-----5:R-:W-:Y:S01]  /*30d0*/  FADD.FTZ R218, R18, R218 ;  /* 0x000000da12da7221 */ /* 0x020fe20000010000 */
[----:B------:R-:W-:Y:S06]  /*30e0*/  BRA `(.L_x_32259) ;  /* 0x00000000000c7947 */ /* 0x000fec0003800000 */
.L_x_32258:
[----:B-----5:R-:W-:-:S05]  /*30f0*/  HADD2.F32 R6, -RZ, R27.H0_H0 ;  /* 0x2000001bff067230 */ /* 0x020fca0000004100 */
[----:B------:R-:W-:-:S04]  /*3100*/  FADD.FTZ R218, R6, R218 ;  /* 0x000000da06da7221 */ /* 0x000fc80000010000 */
[----:B------:R-:W-:-:S07]  /*3110*/  @P1 FADD.FTZ R218, R18, R218 ;  /* 0x000000da12da1221 */ /* 0x000fce0000010000 */
.L_x_32259:
[----:B------:R-:W-:Y:S01]  /*3120*/  HADD2.F32 R219, -RZ, R219.H1_H1 ;  /* 0x300000dbffdb7230 */ /* 0x000fe20000004100 */
[----:B------:R-:W-:Y:S06]  /*3130*/  @P2 BRA `(.L_x_32260) ;  /* 0x00000000000c2947 */ /* 0x000fec0003800000 */
[----:B------:R-:W-:Y:S05]  /*3140*/  @!P1 BRA `(.L_x_32261) ;  /* 0x0000000000149947 */ /* 0x000fea0003800000 */
[----:B-----5:R-:W-:Y:S01]  /*3150*/  FADD.FTZ R219, R19, R219 ;  /* 0x000000db13db7221 */ /* 0x020fe20000010000 */
[----:B------:R-:W-:Y:S06]  /*3160*/  BRA `(.L_x_32261) ;  /* 0x00000000000c7947 */ /* 0x000fec0003800000 */
.L_x_32260:
[----:B-----5:R-:W-:-:S05]  /*3170*/  HADD2.F32 R6, -RZ, R27.H1_H1 ;  /* 0x3000001bff067230 */ /* 0x020fca0000004100 */
[----:B------:R-:W-:-:S04]  /*3180*/  FADD.FTZ R219, R6, R219 ;  /* 0x000000db06db7221 */ /* 0x000fc80000010000 */
[----:B------:R-:W-:-:S07]  /*3190*/  @P1 FADD.FTZ R219, R19, R219 ;  /* 0x000000db13db1221 */ /* 0x000fce0000010000 */
.L_x_32261:
[----:B------:R-:W-:-:S04]  /*31a0*/  LEA R6, P1, R0, UR10, 0x5 ;  /* 0x0000000a00067c11 */ /* 0x000fc8000f8228ff */
[C---:B------:R-:W-:Y:S02]  /*31b0*/  LEA.HI.X R7, R0.reuse, UR11, RZ, 0x5, P1 ;  /* 0x0000000b00077c11 */ /* 0x040fe400088f2cff */
[----:B------:R-:W-:-:S03]  /*31c0*/  IADD3 R0, R0, 0x80, RZ ;  /* 0x0000008000007810 */ /* 0x000fc60007ffe0ff */
[----:B------:R4:W-:Y:S04]  /*31d0*/  STG.E.128 desc[UR6][R6.64], R212 ;  /* 0x000000d406007986 */ /* 0x0009e8000c101d06 */
[----:B------:R4:W-:Y:S02]  /*31e0*/  STG.E.128 desc[UR6][R6.64+0x10], R216 ;  /* 0x000010d806007986 */ /* 0x0009e4000c101d06 */
.L_x_32245:
[----:B------:R-:W-:Y:S05]  /*31f0*/  BSYNC B0 ;  /* 0x0000000000007941 */ /* 0x000fea0003800000 */
.L_x_32244:
        /* <DEDUP_REMOVED lines=24> */
.L_x_32264:
[----:B-----5:R-:W-:-:S05]  /*3380*/  HADD2.F32 R6, -RZ, R24.H0_H0 ;  /* 0x20000018ff067230 */ /* 0x020fca0000004100 */
[----:B------:R-:W-:-:S04]  /*3390*/  FADD.FTZ R220, R6, R220 ;  /* 0x000000dc06dc7221 */ /* 0x000fc80000010000 */
[----:B------:R-:W-:-:S07]  /*33a0*/  @P1 FADD.FTZ R220, R20, R220 ;  /* 0x000000dc14dc1221 */ /* 0x000fce0000010000 */
.L_x_32265:
[----:B------:R-:W-:Y:S01]  /*33b0*/  HADD2.F32 R221, -RZ, R224.H1_H1 ;  /* 0x300000e0ffdd7230 */ /* 0x000fe20000004100 */
[----:B------:R-:W-:Y:S06]  /*33c0*/  @P2 BRA `(.L_x_32266) ;  /* 0x00000000000c2947 */ /* 0x000fec0003800000 */
[----:B------:R-:W-:Y:S05]  /*33d0*/  @!P1 BRA `(.L_x_32267) ;  /* 0x0000000000149947 */ /* 0x000fea0003800000 */
[----:B-----5:R-:W-:Y:S01]  /*33e0*/  FADD.FTZ R221, R21, R221 ;  /* 0x000000dd15dd7221 */ /* 0x020fe20000010000 */
[----:B------:R-:W-:Y:S06]  /*33f0*/  BRA `(.L_x_32267) ;  /* 0x00000000000c7947 */ /* 0x000fec0003800000 */
.L_x_32266:
[----:B-----5:R-:W-:-:S05]  /*3400*/  HADD2.F32 R6, -RZ, R24.H1_H1 ;  /* 0x30000018ff067230 */ /* 0x020fca0000004100 */
[----:B------:R-:W-:-:S04]  /*3410*/  FADD.FTZ R221, R6, R221 ;  /* 0x000000dd06dd7221 */ /* 0x000fc80000010000 */
[----:B------:R-:W-:-:S07]  /*3420*/  @P1 FADD.FTZ R221, R21, R221 ;  /* 0x000000dd15dd1221 */ /* 0x000fce0000010000 */
.L_x_32267:
[----:B------:R-:W-:Y:S01]  /*3430*/  HADD2.F32 R222, -RZ, R225.H0_H0 ;  /* 0x200000e1ffde7230 */ /* 0x000fe20000004100 */
[----:B------:R-:W-:Y:S06]  /*3440*/  @P2 BRA `(.L_x_32268) ;  /* 0x00000000000c2947 */ /* 0x000fec0003800000 */
[----:B------:R-:W-:Y:S05]  /*3450*/  @!P1 BRA `(.L_x_32269) ;  /* 0x0000000000149947 */ /* 0x000fea0003800000 */
[----:B-----5:R-:W-:Y:S01]  /*3460*/  FADD.FTZ R222, R22, R222 ;  /* 0x000000de16de7221 */ /* 0x020fe20000010000 */
[----:B------:R-:W-:Y:S06]  /*3470*/  BRA `(.L_x_32269) ;  /* 0x00000000000c7947 */ /* 0x000fec0003800000 */
.L_x_32268:
[----:B-----5:R-:W-:-:S05]  /*3480*/  HADD2.F32 R6, -RZ, R25.H0_H0 ;  /* 0x20000019ff067230 */ /* 0x020fca0000004100 */
[----:B------:R-:W-:-:S04]  /*3490*/  FADD.FTZ R222, R6, R222 ;  /* 0x000000de06de7221 */ /* 0x000fc80000010000 */
[----:B------:R-:W-:-:S07]  /*34a0*/  @P1 FADD.FTZ R222, R22, R222 ;  /* 0x000000de16de1221 */ /* 0x000fce0000010000 */
.L_x_32269:
[----:B------:R-:W-:Y:S01]  /*34b0*/  HADD2.F32 R223, -RZ, R225.H1_H1 ;  /* 0x300000e1ffdf7230 */ /* 0x000fe20000004100 */
[----:B------:R-:W-:Y:S06]  /*34c0*/  @P2 BRA `(.L_x_32270) ;  /* 0x00000000000c2947 */ /* 0x000fec0003800000 */
[----:B------:R-:W-:Y:S05]  /*34d0*/  @!P1 BRA `(.L_x_32271) ;  /* 0x0000000000149947 */ /* 0x000fea0003800000 */
[----:B-----5:R-:W-:Y:S01]  /*34e0*/  FADD.FTZ R223, R23, R223 ;  /* 0x000000df17df7221 */ /* 0x020fe20000010000 */
[----:B------:R-:W-:Y:S06]  /*34f0*/  BRA `(.L_x_32271) ;  /* 0x00000000000c7947 */ /* 0x000fec0003800000 */
.L_x_32270:
[----:B-----5:R-:W-:-:S05]  /*3500*/  HADD2.F32 R6, -RZ, R25.H1_H1 ;  /* 0x30000019ff067230 */ /* 0x020fca0000004100 */
[----:B------:R-:W-:-:S04]  /*3510*/  FADD.FTZ R223, R6, R223 ;  /* 0x000000df06df7221 */ /* 0x000fc80000010000 */
[----:B------:R-:W-:-:S07]  /*3520*/  @P1 FADD.FTZ R223, R23, R223 ;  /* 0x000000df17df1221 */ /* 0x000fce0000010000 */
.L_x_32271:
[----:B------:R-:W-:Y:S01]  /*3530*/  HADD2.F32 R224, -RZ, R226.H0_H0 ;  /* 0x200000e2ffe07230 */ /* 0x000fe20000004100 */
[----:B------:R-:W-:Y:S06]  /*3540*/  @P2 BRA `(.L_x_32272) ;  /* 0x00000000000c2947 */ /* 0x000fec0003800000 */
[----:B------:R-:W-:Y:S05]  /*3550*/  @!P1 BRA `(.L_x_32273) ;  /* 0x0000000000149947 */ /* 0x000fea0003800000 */
[----:B-----5:R-:W-:Y:S01]  /*3560*/  FADD.FTZ R224, R16, R224 ;  /* 0x000000e010e07221 */ /* 0x020fe20000010000 */
[----:B------:R-:W-:Y:S06]  /*3570*/  BRA `(.L_x_32273) ;  /* 0x00000000000c7947 */ /* 0x000fec0003800000 */
.L_x_32272:
[----:B-----5:R-:W-:-:S05]  /*3580*/  HADD2.F32 R6, -RZ, R26.H0_H0 ;  /* 0x2000001aff067230 */ /* 0x020fca0000004100 */
[----:B------:R-:W-:-:S04]  /*3590*/  FADD.FTZ R224, R6, R224 ;  /* 0x000000e006e07221 */ /* 0x000fc80000010000 */
[----:B------:R-:W-:-:S07]  /*35a0*/  @P1 FADD.FTZ R224, R16, R224 ;  /* 0x000000e010e01221 */ /* 0x000fce0000010000 */
.L_x_32273:
[----:B------:R-:W-:Y:S01]  /*35b0*/  HADD2.F32 R225, -RZ, R226.H1_H1 ;  /* 0x300000e2ffe17230 */ /* 0x000fe20000004100 */
[----:B------:R-:W-:Y:S06]  /*35c0*/  @P2 BRA `(.L_x_32274) ;  /* 0x00000000000c2947 */ /* 0x000fec0003800000 */
[----:B------:R-:W-:Y:S05]  /*35d0*/  @!P1 BRA `(.L_x_32275) ;  /* 0x0000000000149947 */ /* 0x000fea0003800000 */
[----:B-----5:R-:W-:Y:S01]  /*35e0*/  FADD.FTZ R225, R17, R225 ;  /* 0x000000e111e17221 */ /* 0x020fe20000010000 */
[----:B------:R-:W-:Y:S06]  /*35f0*/  BRA `(.L_x_32275) ;  /* 0x00000000000c7947 */ /* 0x000fec0003800000 */
.L_x_32274:
[----:B-----5:R-:W-:-:S05]  /*3600*/  HADD2.F32 R6, -RZ, R26.H1_H1 ;  /* 0x3000001aff067230 */ /* 0x020fca0000004100 */
[----:B------:R-:W-:-:S04]  /*3610*/  FADD.FTZ R225, R6, R225 ;  /* 0x000000e106e17221 */ /* 0x000fc80000010000 */
[----:B------:R-:W-:-:S07]  /*3620*/  @P1 FADD.FTZ R225, R17, R225 ;  /* 0x000000e111e11221 */ /* 0x000fce0000010000 */
.L_x_32275:
[----:B------:R-:W-:Y:S01]  /*3630*/  HADD2.F32 R226, -RZ, R227.H0_H0 ;  /* 0x200000e3ffe27230 */ /* 0x000fe20000004100 */
[----:B------:R-:W-:Y:S06]  /*3640*/  @P2 BRA `(.L_x_32276) ;  /* 0x00000000000c2947 */ /* 0x000fec0003800000 */
[----:B------:R-:W-:Y:S05]  /*3650*/  @!P1 BRA `(.L_x_32277) ;  /* 0x0000000000149947 */ /* 0x000fea0003800000 */
[----:B-----5:R-:W-:Y:S01]  /*3660*/  FADD.FTZ R226, R18, R226 ;  /* 0x000000e212e27221 */ /* 0x020fe20000010000 */
[----:B------:R-:W-:Y:S06]  /*3670*/  BRA `(.L_x_32277) ;  /* 0x00000000000c7947 */ /* 0x000fec0003800000 */
.L_x_32276:
[----:B-----5:R-:W-:-:S05]  /*3680*/  HADD2.F32 R6, -RZ, R27.H0_H0 ;  /* 0x2000001bff067230 */ /* 0x020fca0000004100 */
[----:B------:R-:W-:-:S04]  /*3690*/  FADD.FTZ R226, R6, R226 ;  /* 0x000000e206e27221 */ /* 0x000fc80000010000 */
[----:B------:R-:W-:-:S07]  /*36a0*/  @P1 FADD.FTZ R226, R18, R226 ;  /* 0x000000e212e21221 */ /* 0x000fce0000010000 */
.L_x_32277:
[----:B------:R-:W-:Y:S01]  /*36b0*/  HADD2.F32 R227, -RZ, R227.H1_H1 ;  /* 0x300000e3ffe37230 */ /* 0x000fe20000004100 */
[----:B------:R-:W-:Y:S06]  /*36c0*/  @P2 BRA `(.L_x_32278) ;  /* 0x00000000000c2947 */ /* 0x000fec0003800000 */
[----:B------:R-:W-:Y:S05]  /*36d0*/  @!P1 BRA `(.L_x_32279) ;  /* 0x0000000000149947 */ /* 0x000fea0003800000 */
[----:B-----5:R-:W-:Y:S01]  /*36e0*/  FADD.FTZ R227, R19, R227 ;  /* 0x000000e313e37221 */ /* 0x020fe20000010000 */
[----:B------:R-:W-:Y:S06]  /*36f0*/  BRA `(.L_x_32279) ;  /* 0x00000000000c7947 */ /* 0x000fec0003800000 */
.L_x_32278:
[----:B-----5:R-:W-:-:S05]  /*3700*/  HADD2.F32 R6, -RZ, R27.H1_H1 ;  /* 0x3000001bff067230 */ /* 0x020fca0000004100 */
[----:B------:R-:W-:-:S04]  /*3710*/  FADD.FTZ R227, R6, R227 ;  /* 0x000000e306e37221 */ /* 0x000fc80000010000 */
[----:B------:R-:W-:-:S07]  /*3720*/  @P1 FADD.FTZ R227, R19, R227 ;  /* 0x000000e313e31221 */ /* 0x000fce0000010000 */
.L_x_32279:
[----:B------:R-:W-:-:S04]  /*3730*/  LEA R6, P1, R0, UR10, 0x5 ;  /* 0x0000000a00067c11 */ /* 0x000fc8000f8228ff */
[C---:B------:R-:W-:Y:S02]  /*3740*/  LEA.HI.X R7, R0.reuse, UR11, RZ, 0x5, P1 ;  /* 0x0000000b00077c11 */ /* 0x040fe400088f2cff */
[----:B------:R-:W-:-:S03]  /*3750*/  IADD3 R0, R0, 0x80, RZ ;  /* 0x0000008000007810 */ /* 0x000fc60007ffe0ff */
[----:B------:R0:W-:Y:S04]  /*3760*/  STG.E.128 desc[UR6][R6.64], R220 ;  /* 0x000000dc06007986 */ /* 0x0001e8000c101d06 */
[----:B------:R0:W-:Y:S02]  /*3770*/  STG.E.128 desc[UR6][R6.64+0x10], R224 ;  /* 0x000010e006007986 */ /* 0x0001e4000c101d06 */
.L_x_32263:
[----:B------:R-:W-:Y:S05]  /*3780*/  BSYNC B0 ;  /* 0x0000000000007941 */ /* 0x000fea0003800000 */
.L_x_32262:
        /* <DEDUP_REMOVED lines=24> */
.L_x_32282:
[----:B-----5:R-:W-:-:S05]  /*3910*/  HADD2.F32 R6, -RZ, R24.H0_H0 ;  /* 0x20000018ff067230 */ /* 0x020fca0000004100 */
[----:B------:R-:W-:-:S04]  /*3920*/  FADD.FTZ R228, R6, R228 ;  /* 0x000000e406e47221 */ /* 0x000fc80000010000 */
[----:B------:R-:W-:-:S07]  /*3930*/  @P1 FADD.FTZ R228, R20, R228 ;  /* 0x000000e414e41221 */ /* 0x000fce0000010000 */
.L_x_32283:
[----:B------:R-:W-:Y:S01]  /*3940*/  HADD2.F32 R229, -RZ, R232.H1_H1 ;  /* 0x300000e8ffe57230 */ /* 0x000fe20000004100 */
[----:B------:R-:W-:Y:S06]  /*3950*/  @P2 BRA `(.L_x_32284) ;  /* 0x00000000000c2947 */ /* 0x000fec0003800000 */
[----:B------:R-:W-:Y:S05]  /*3960*/  @!P1 BRA `(.L_x_32285) ;  /* 0x0000000000149947 */ /* 0x000fea0003800000 */
[----:B-----5:R-:W-:Y:S01]  /*3970*/  FADD.FTZ R229, R21, R229 ;  /* 0x000000e515e57221 */ /* 0x020fe20000010000 */
[----:B------:R-:W-:Y:S06]  /*3980*/  BRA `(.L_x_32285) ;  /* 0x00000000000c7947 */ /* 0x000fec0003800000 */
.L_x_32284:
[----:B-----5:R-:W-:-:S05]  /*3990*/  HADD2.F32 R6, -RZ, R24.H1_H1 ;  /* 0x30000018ff067230 */ /* 0x020fca0000004100 */
[----:B------:R-:W-:-:S04]  /*39a0*/  FADD.FTZ R229, R6, R229 ;  /* 0x000000e506e57221 */ /* 0x000fc80000010000 */
[----:B------:R-:W-:-:S07]  /*39b0*/  @P1 FADD.FTZ R229, R21, R229 ;  /* 0x000000e515e51221 */ /* 0x000fce0000010000 */
.L_x_32285:
[----:B------:R-:W-:Y:S01]  /*39c0*/  HADD2.F32 R230, -RZ, R233.H0_H0 ;  /* 0x200000e9ffe67230 */ /* 0x000fe20000004100 */
[----:B------:R-:W-:Y:S06]  /*39d0*/  @P2 BRA `(.L_x_32286) ;  /* 0x00000000000c2947 */ /* 0x000fec0003800000 */
[----:B------:R-:W-:Y:S05]  /*39e0*/  @!P1 BRA `(.L_x_32287) ;  /* 0x0000000000149947 */ /* 0x000fea0003800000 */
[----:B-----5:R-:W-:Y:S01]  /*39f0*/  FADD.FTZ R230, R22, R230 ;  /* 0x000000e616e67221 */ /* 0x020fe20000010000 */
[----:B------:R-:W-:Y:S06]  /*3a00*/  BRA `(.L_x_32287) ;  /* 0x00000000000c7947 */ /* 0x000fec0003800000 */
.L_x_32286:
[----:B-----5:R-:W-:-:S05]  /*3a10*/  HADD2.F32 R6, -RZ, R25.H0_H0 ;  /* 0x20000019ff067230 */ /* 0x020fca0000004100 */
[----:B------:R-:W-:-:S04]  /*3a20*/  FADD.FTZ R230, R6, R230 ;  /* 0x000000e606e67221 */ /* 0x000fc80000010000 */
[----:B------:R-:W-:-:S07]  /*3a30*/  @P1 FADD.FTZ R230, R22, R230 ;  /* 0x000000e616e61221 */ /* 0x000fce0000010000 */
.L_x_32287:
[----:B------:R-:W-:Y:S01]  /*3a40*/  HADD2.F32 R231, -RZ, R233.H1_H1 ;  /* 0x300000e9ffe77230 */ /* 0x000fe20000004100 */
[----:B------:R-:W-:Y:S06]  /*3a50*/  @P2 BRA `(.L_x_32288) ;  /* 0x00000000000c2947 */ /* 0x000fec0003800000 */
[----:B------:R-:W-:Y:S05]  /*3a60*/  @!P1 BRA `(.L_x_32289) ;  /* 0x0000000000149947 */ /* 0x000fea0003800000 */
[----:B-----5:R-:W-:Y:S01]  /*3a70*/  FADD.FTZ R231, R23, R231 ;  /* 0x000000e717e77221 */ /* 0x020fe20000010000 */
[----:B------:R-:W-:Y:S06]  /*3a80*/  BRA `(.L_x_32289) ;  /* 0x00000000000c7947 */ /* 0x000fec0003800000 */
.L_x_32288:
[----:B-----5:R-:W-:-:S05]  /*3a90*/  HADD2.F32 R6, -RZ, R25.H1_H1 ;  /* 0x30000019ff067230 */ /* 0x020fca0000004100 */
[----:B------:R-:W-:-:S04]  /*3aa0*/  FADD.FTZ R231, R6, R231 ;  /* 0x000000e706e77221 */ /* 0x000fc80000010000 */
[----:B------:R-:W-:-:S07]  /*3ab0*/  @P1 FADD.FTZ R231, R23, R231 ;  /* 0x000000e717e71221 */ /* 0x000fce0000010000 */
.L_x_32289:
[----:B------:R-:W-:Y:S01]  /*3ac0*/  HADD2.F32 R232, -RZ, R234.H0_H0 ;  /* 0x200000eaffe87230 */ /* 0x000fe20000004100 */
[----:B------:R-:W-:Y:S06]  /*3ad0*/  @P2 BRA `(.L_x_32290) ;  /* 0x00000000000c2947 */ /* 0x000fec0003800000 */
[----:B------:R-:W-:Y:S05]  /*3ae0*/  @!P1 BRA `(.L_x_32291) ;  /* 0x0000000000149947 */ /* 0x000fea0003800000 */
[----:B-----5:R-:W-:Y:S01]  /*3af0*/  FADD.FTZ R232, R16, R232 ;  /* 0x000000e810e87221 */ /* 0x020fe20000010000 */
[----:B------:R-:W-:Y:S06]  /*3b00*/  BRA `(.L_x_32291) ;  /* 0x00000000000c7947 */ /* 0x000fec0003800000 */
.L_x_32290:
[----:B-----5:R-:W-:-:S05]  /*3b10*/  HADD2.F32 R6, -RZ, R26.H0_H0 ;  /* 0x2000001aff067230 */ /* 0x020fca0000004100 */
[----:B------:R-:W-:-:S04]  /*3b20*/  FADD.FTZ R232, R6, R232 ;  /* 0x000000e806e87221 */ /* 0x000fc80000010000 */
[----:B------:R-:W-:-:S07]  /*3b30*/  @P1 FADD.FTZ R232, R16, R232 ;  /* 0x000000e810e81221 */ /* 0x000fce0000010000 */
.L_x_32291:
[----:B------:R-:W-:Y:S01]  /*3b40*/  HADD2.F32 R233, -RZ, R234.H1_H1 ;  /* 0x300000eaffe97230 */ /* 0x000fe20000004100 */
[----:B------:R-:W-:Y:S06]  /*3b50*/  @P2 BRA `(.L_x_32292) ;  /* 0x00000000000c2947 */ /* 0x000fec0003800000 */
[----:B------:R-:W-:Y:S05]  /*3b60*/  @!P1 BRA `(.L_x_32293) ;  /* 0x0000000000149947 */ /* 0x000fea0003800000 */
[----:B-----5:R-:W-:Y:S01]  /*3b70*/  FADD.FTZ R233, R17, R233 ;  /* 0x000000e911e97221 */ /* 0x020fe20000010000 */
[----:B------:R-:W-:Y:S06]  /*3b80*/  BRA `(.L_x_32293) ;  /* 0x00000000000c7947 */ /* 0x000fec0003800000 */
.L_x_32292:
[----:B-----5:R-:W-:-:S05]  /*3b90*/  HADD2.F32 R6, -RZ, R26.H1_H1 ;  /* 0x3000001aff067230 */ /* 0x020fca0000004100 */
[----:B------:R-:W-:-:S04]  /*3ba0*/  FADD.FTZ R233, R6, R233 ;  /* 0x000000e906e97221 */ /* 0x000fc80000010000 */
[----:B------:R-:W-:-:S07]  /*3bb0*/  @P1 FADD.FTZ R233, R17, R233 ;  /* 0x000000e911e91221 */ /* 0x000fce0000010000 */
.L_x_32293:
[----:B------:R-:W-:Y:S01]  /*3bc0*/  HADD2.F32 R234, -RZ, R235.H0_H0 ;  /* 0x200000ebffea7230 */ /* 0x000fe20000004100 */
[----:B------:R-:W-:Y:S06]  /*3bd0*/  @P2 BRA `(.L_x_32294) ;  /* 0x00000000000c2947 */ /* 0x000fec0003800000 */
[----:B------:R-:W-:Y:S05]  /*3be0*/  @!P1 BRA `(.L_x_32295) ;  /* 0x0000000000149947 */ /* 0x000fea0003800000 */
[----:B-----5:R-:W-:Y:S01]  /*3bf0*/  FADD.FTZ R234, R18, R234 ;  /* 0x000000ea12ea7221 */ /* 0x020fe20000010000 */
[----:B------:R-:W-:Y:S06]  /*3c00*/  BRA `(.L_x_32295) ;  /* 0x00000000000c7947 */ /* 0x000fec0003800000 */
.L_x_32294:
[----:B-----5:R-:W-:-:S05]  /*3c10*/  HADD2.F32 R6, -RZ, R27.H0_H0 ;  /* 0x2000001bff067230 */ /* 0x020fca0000004100 */
[----:B------:R-:W-:-:S04]  /*3c20*/  FADD.FTZ R234, R6, R234 ;  /* 0x000000ea06ea7221 */ /* 0x000fc80000010000 */
[----:B------:R-:W-:-:S07]  /*3c30*/  @P1 FADD.FTZ R234, R18, R234 ;  /* 0x000000ea12ea1221 */ /* 0x000fce0000010000 */
.L_x_32295:
[----:B------:R-:W-:Y:S01]  /*3c40*/  HADD2.F32 R235, -RZ, R235.H1_H1 ;  /* 0x300000ebffeb7230 */ /* 0x000fe20000004100 */
[----:B------:R-:W-:Y:S06]  /*3c50*/  @P2 BRA `(.L_x_32296) ;  /* 0x00000000000c2947 */ /* 0x000fec0003800000 */
[----:B------:R-:W-:Y:S05]  /*3c60*/  @!P1 BRA `(.L_x_32297) ;  /* 0x0000000000149947 */ /* 0x000fea0003800000 */
[----:B-----5:R-:W-:Y:S01]  /*3c70*/  FADD.FTZ R235, R19, R235 ;  /* 0x000000eb13eb7221 */ /* 0x020fe20000010000 */
[----:B------:R-:W-:Y:S06]  /*3c80*/  BRA `(.L_x_32297) ;  /* 0x00000000000c7947 */ /* 0x000fec0003800000 */
.L_x_32296:
[----:B-----5:R-:W-:-:S05]  /*3c90*/  HADD2.F32 R6, -RZ, R27.H1_H1 ;  /* 0x3000001bff067230 */ /* 0x020fca0000004100 */
[----:B------:R-:W-:-:S04]  /*3ca0*/  FADD.FTZ R235, R6, R235 ;  /* 0x000000eb06eb7221 */ /* 0x000fc80000010000 */
[----:B------:R-:W-:-:S07]  /*3cb0*/  @P1 FADD.FTZ R235, R19, R235 ;  /* 0x000000eb13eb1221 */ /* 0x000fce0000010000 */
.L_x_32297:
[----:B------:R-:W-:-:S04]  /*3cc0*/  LEA R6, P1, R0, UR10, 0x5 ;  /* 0x0000000a00067c11 */ /* 0x000fc8000f8228ff */
[----:B------:R-:W-:-:S05]  /*3cd0*/  LEA.HI.X R7, R0, UR11, RZ, 0x5, P1 ;  /* 0x0000000b00077c11 */ /* 0x000fca00088f2cff */
[----:B------:R0:W-:Y:S04]  /*3ce0*/  STG.E.128 desc[UR6][R6.64], R228 ;  /* 0x000000e406007986 */ /* 0x0001e8000c101d06 */
[----:B------:R0:W-:Y:S02]  /*3cf0*/  STG.E.128 desc[UR6][R6.64+0x10], R232 ;  /* 0x000010e806007986 */ /* 0x0001e4000c101d06 */
.L_x_32281:
[----:B------:R-:W-:Y:S05]  /*3d00*/  BSYNC B0 ;  /* 0x0000000000007941 */ /* 0x000fea0003800000 */
.L_x_32280:
        /* <DEDUP_REMOVED lines=212> */
.L_x_32324:
        /* <DEDUP_REMOVED lines=91> */
[----:B-----5:R0:W-:Y:S04]  /*5000*/  STL [R1+0xe8], R16 ;  /* 0x0000e81001007387 */ /* 0x0201e80000100800 */
[----:B------:R-:W-:Y:S01]  /*5010*/  STL [R1+0xe4], R5 ;  /* 0x0000e40501007387 */ /* 0x000fe20000100800 */
[----:B0-----:R-:W-:-:S03]  /*5020*/  FMUL.FTZ R16, R6, UR13 ;  /* 0x0000000d06107c20 */ /* 0x001fc60008410000 */
[----:B------:R-:W-:Y:S04]  /*5030*/  STL [R1+0xe0], R4 ;  /* 0x0000e00401007387 */ /* 0x000fe80000100800 */
[----:B------:R0:W-:Y:S01]  /*5040*/  STL [R1+0xdc], R3 ;  /* 0x0000dc0301007387 */ /* 0x0001e20000100800 */
[----:B--2---:R-:W-:Y:S01]  /*5050*/  FFMA.FTZ R6, R243, R7, R189 ;  /* 0x00000007f3067223 */ /* 0x004fe200000100bd */
[----:B------:R-:W-:Y:S02]  /*5060*/  FADD.FTZ R7, R15, -UR16 ;  /* 0x800000100f077e21 */ /* 0x000fe40008010000 */
[----:B------:R-:W2:Y:S02]  /*5070*/  LDL R243, [R1+0xc4] ;  /* 0x0000c40001f37983 */ /* 0x000ea40000100800 */
[----:B0-----:R-:W-:-:S02]  /*5080*/  FMUL.FTZ R3, R7, UR13 ;  /* 0x0000000d07037c20 */ /* 0x001fc40008410000 */
[----:B------:R-:W2:Y:S01]  /*5090*/  LDL R7, [R1+0xd0] ;  /* 0x0000d00001077983 */ /* 0x000ea20000100800 */
[----:B---3--:R-:W-:-:S05]  /*50a0*/  FFMA.FTZ R0, R240, R16, R188 ;  /* 0x00000010f0007223 */ /* 0x008fca00000100bc */
[----:B------:R-:W-:Y:S01]  /*50b0*/  F2FP.F16.F32.PACK_AB R240, R6, R0 ;  /* 0x0000000006f0723e */ /* 0x000fe200000000ff */
        /* <DEDUP_REMOVED lines=9> */
[----:B------:R-:W-:Y:S02]  /*5150*/  F2FP.F16.F32.PACK_AB R242, R7, R242 ;  /* 0x000000f207f2723e */ /* 0x000fe400000000ff */
[----:B------:R-:W2:Y:S01]  /*5160*/  LDL R7, [R1+0xc0] ;  /* 0x0000c00001077983 */ /* 0x000ea20000100800 */
[----:B------:R-:W-:-:S05]  /*5170*/  FFMA.FTZ R0, R252, R3, R191 ;  /* 0x00000003fc007223 */ /* 0x000fca00000100bf */
[----:B------:R-:W-:Y:S01]  /*5180*/  F2FP.F16.F32.PACK_AB R241, R0, R6 ;  /* 0x0000000600f1723e */ /* 0x000fe200000000ff */
[----:B------:R-:W-:Y:S01]  /*5190*/  FADD.FTZ R0, R10, -UR16 ;  /* 0x800000100a007e21 */ /* 0x000fe20008010000 */
[----:B------:R-:W-:-:S03]  /*51a0*/  FADD.FTZ R6, R11, -UR16 ;  /* 0x800000100b067e21 */ /* 0x000fc60008010000 */
[----:B------:R-:W-:Y:S01]  /*51b0*/  FMUL.FTZ R0, R0, UR13 ;  /* 0x0000000d00007c20 */ /* 0x000fe20008410000 */
        /* <DEDUP_REMOVED lines=16> */
[----:B------:R-:W-:Y:S02]  /*52c0*/  F2FP.F16.F32.PACK_AB R243, R6, R0 ;  /* 0x0000000006f3723e */ /* 0x000fe400000000ff */
        /* <DEDUP_REMOVED lines=15> */
[----:B------:R-:W-:Y:S02]  /*53c0*/  F2FP.F16.F32.PACK_AB R242, R7, R6 ;  /* 0x0000000607f2723e */ /* 0x000fe400000000ff */
[----:B------:R-:W0:Y:S01]  /*53d0*/  LDC.64 R6, c[0x0][0x2c0] ;  /* 0x0000b000ff067b82 */ /* 0x000e220000000a00 */
[----:B------:R-:W-:-:S02]  /*53e0*/  F2FP.F16.F32.PACK_AB R241, R241, R0 ;  /* 0x00000000f1f1723e */ /* 0x000fc400000000ff */
[----:B------:R-:W-:Y:S01]  /*53f0*/  F2FP.F16.F32.PACK_AB R240, R240, R252 ;  /* 0x000000fcf0f0723e */ /* 0x000fe200000000ff */
[----:B0-----:R-:W-:-:S05]  /*5400*/  IMAD.WIDE.U32 R6, R2, 0x10, R6 ;  /* 0x0000001002067825 */ /* 0x001fca00078e0006 */
[----:B------:R1:W-:Y:S01]  /*5410*/  STG.E.128 desc[UR6][R6.64], R240 ;  /* 0x000000f006007986 */ /* 0x0003e2000c101d06 */
[----:B------:R-:W-:-:S07]  /*5420*/  IADD3 R2, R2, 0x80, RZ ;  /* 0x0000008002027810 */ /* 0x000fce0007ffe0ff */
.L_x_32300:
[----:B------:R-:W-:Y:S05]  /*5430*/  BSYNC B0 ;  /* 0x0000000000007941 */ /* 0x000fea0003800000 */
.L_x_32299:
        /* <DEDUP_REMOVED lines=14> */
[----:B------:R-:W-:Y:S01]  /*5520*/  F2FP.F16.F32.PACK_AB R240, R6, R0 ;  /* 0x0000000006f0723e */ /* 0x000fe200000000ff */
        /* <DEDUP_REMOVED lines=11> */
[----:B------:R-:W-:Y:S01]  /*55e0*/  F2FP.F16.F32.PACK_AB R241, R0, R6 ;  /* 0x0000000600f1723e */ /* 0x000fe200000000ff */
[----:B------:R-:W-:Y:S01]  /*55f0*/  FADD.FTZ R0, R238, -UR16 ;  /* 0x80000010ee007e21 */ /* 0x000fe20008010000 */
[----:B------:R-:W-:Y:S01]  /*5600*/  FADD.FTZ R6, R239, -UR16 ;  /* 0x80000010ef067e21 */ /* 0x000fe20008010000 */
[----:B------:R-:W-:Y:S02]  /*5610*/  F2FP.F16.F32.PACK_AB R242, R7, R242 ;  /* 0x000000f207f2723e */ /* 0x000fe400000000ff */
[----:B------:R-:W-:Y:S01]  /*5620*/  FMUL.FTZ R0, R0, UR13 ;  /* 0x0000000d00007c20 */ /* 0x000fe20008410000 */
[----:B------:R-:W-:-:S03]  /*5630*/  FMUL.FTZ R252, R6, UR13 ;  /* 0x0000000d06fc7c20 */ /* 0x000fc60008410000 */
[----:B------:R-:W-:Y:S01]  /*5640*/  FFMA.FTZ R7, R154, R0, R170 ;  /* 0x000000009a077223 */ /* 0x000fe200000100aa */
        /* <DEDUP_REMOVED lines=37> */
.L_x_32302:
[----:B------:R-:W-:Y:S05]  /*58a0*/  BSYNC B0 ;  /* 0x0000000000007941 */ /* 0x000fea0003800000 */
.L_x_32301:
        /* <DEDUP_REMOVED lines=70> */
.L_x_32304:
[----:B------:R-:W-:Y:S05]  /*5d10*/  BSYNC B0 ;  /* 0x0000000000007941 */ /* 0x000fea0003800000 */
.L_x_32303:
        /* <DEDUP_REMOVED lines=64> */
[----:B------:R-:W1:Y:S01]  /*6120*/  LDC.64 R6, c[0x0][0x2c0] ;  /* 0x0000b000ff067b82 */ /* 0x000e620000000a00 */
[----:B------:R-:W-:-:S02]  /*6130*/  F2FP.F16.F32.PACK_AB R241, R241, R0 ;  /* 0x00000000f1f1723e */ /* 0x000fc400000000ff */
[----:B------:R-:W-:Y:S01]  /*6140*/  F2FP.F16.F32.PACK_AB R240, R240, R252 ;  /* 0x000000fcf0f0723e */ /* 0x000fe200000000ff */
[----:B-1----:R-:W-:-:S05]  /*6150*/  IMAD.WIDE.U32 R6, R2, 0x10, R6 ;  /* 0x0000001002067825 */ /* 0x002fca00078e0006 */
[----:B------:R0:W-:Y:S01]  /*6160*/  STG.E.128 desc[UR6][R6.64], R240 ;  /* 0x000000f006007986 */ /* 0x0001e2000c101d06 */
[----:B------:R-:W-:-:S07]  /*6170*/  IADD3 R2, R2, 0x80, RZ ;  /* 0x0000008002027810 */ /* 0x000fce0007ffe0ff */
.L_x_32306:
[----:B------:R-:W-:Y:S05]  /*6180*/  BSYNC B0 ;  /* 0x0000000000007941 */ /* 0x000fea0003800000 */
.L_x_32305:
        /* <DEDUP_REMOVED lines=70> */
.L_x_32308:
[----:B------:R-:W-:Y:S05]  /*65f0*/  BSYNC B0 ;  /* 0x0000000000007941 */ /* 0x000fea0003800000 */
.L_x_32307:
        /* <DEDUP_REMOVED lines=42> */
[----:B------:R-:W-:Y:S01]  /*68a0*/  F2FP.F16.F32.PACK_AB R243, R6, R0 ;  /* 0x0000000006f3723e */ /* 0x000fe200000000ff */
        /* <DEDUP_REMOVED lines=16> */
[----:B------:R-:W-:Y:S02]  /*69b0*/  F2FP.F16.F32.PACK_AB R242, R7, R6 ;  /* 0x0000000607f2723e */ /* 0x000fe400000000ff */
[----:B------:R-:W1:Y:S01]  /*69c0*/  LDC.64 R6, c[0x0][0x2c0] ;  /* 0x0000b000ff067b82 */ /* 0x000e620000000a00 */
[----:B------:R-:W-:Y:S02]  /*69d0*/  F2FP.F16.F32.PACK_AB R241, R241, R0 ;  /* 0x00000000f1f1723e */ /* 0x000fe400000000ff */
[----:B------:R-:W-:Y:S01]  /*69e0*/  F2FP.F16.F32.PACK_AB R240, R240, R252 ;  /* 0x000000fcf0f0723e */ /* 0x000fe200000000ff */
[----:B-1----:R-:W-:-:S05]  /*69f0*/  IMAD.WIDE.U32 R6, R2, 0x10, R6 ;  /* 0x0000001002067825 */ /* 0x002fca00078e0006 */
[----:B------:R0:W-:Y:S01]  /*6a00*/  STG.E.128 desc[UR6][R6.64], R240 ;  /* 0x000000f006007986 */ /* 0x0001e2000c101d06 */
[----:B------:R-:W-:-:S07]  /*6a10*/  IADD3 R2, R2, 0x80, RZ ;  /* 0x0000008002027810 */ /* 0x000fce0007ffe0ff */
.L_x_32310:
[----:B------:R-:W-:Y:S05]  /*6a20*/  BSYNC B0 ;  /* 0x0000000000007941 */ /* 0x000fea0003800000 */
.L_x_32309:
        /* <DEDUP_REMOVED lines=29> */
[----:B------:R-:W-:Y:S01]  /*6c00*/  FFMA.FTZ R6, R39, R252, R51 ;  /* 0x000000fc27067223 */ /* 0x000fe20000010033 */
[----:B------:R-:W-:-:S04]  /*6c10*/  FFMA.FTZ R0, R30, R0, R42 ;  /* 0x000000001e007223 */ /* 0x000fc8000001002a */
[----:B------:R-:W-:Y:S02]  /*6c20*/  F2FP.F16.F32.PACK_AB R243, R6, R7 ;  /* 0x0000000706f3723e */ /* 0x000fe400000000ff */
        /* <DEDUP_REMOVED lines=9> */
[----:B------:R-:W-:Y:S01]  /*6cc0*/  F2FP.F16.F32.PACK_AB R243, R6, R0 ;  /* 0x0000000006f3723e */ /* 0x000fe200000000ff */
        /* <DEDUP_REMOVED lines=13> */
[----:B------:R-:W-:Y:S02]  /*6da0*/  F2FP.F16.F32.PACK_AB R242, R7, R6 ;  /* 0x0000000607f2723e */ /* 0x000fe400000000ff */
[----:B------:R-:W0:Y:S01]  /*6db0*/  LDC.64 R6, c[0x0][0x2c0] ;  /* 0x0000b000ff067b82 */ /* 0x000e220000000a00 */
[----:B------:R-:W-:Y:S02]  /*6dc0*/  F2FP.F16.F32.PACK_AB R241, R241, R0 ;  /* 0x00000000f1f1723e */ /* 0x000fe400000000ff */
[----:B------:R-:W-:Y:S01]  /*6dd0*/  F2FP.F16.F32.PACK_AB R240, R240, R252 ;  /* 0x000000fcf0f0723e */ /* 0x000fe200000000ff */
[----:B0-----:R-:W-:-:S05]  /*6de0*/  IMAD.WIDE.U32 R6, R2, 0x10, R6 ;  /* 0x0000001002067825 */ /* 0x001fca00078e0006 */
[----:B------:R3:W-:Y:S02]  /*6df0*/  STG.E.128 desc[UR6][R6.64], R240 ;  /* 0x000000f006007986 */ /* 0x0007e4000c101d06 */
.L_x_32312:
[----:B------:R-:W-:Y:S05]  /*6e00*/  BSYNC B0 ;  /* 0x0000000000007941 */ /* 0x000fea0003800000 */
.L_x_32311:
[----:B-----5:R-:W-:Y:S02]  /*6e10*/  LOP3.LUT P1, RZ, R3, 0x2, RZ, 0xc0, !PT ;  /* 0x0000000203ff7812 */ /* 0x020fe4000782c0ff */
[----:B------:R-:W-:Y:S02]  /*6e20*/  IADD3 R5, R5, UR14, RZ ;  /* 0x0000000e05057c10 */ /* 0x000fe4000fffe0ff */
[----:B------:R-:W-:Y:S02]  /*6e30*/  SEL R0, RZ, 0x1, P1 ;  /* 0x00000001ff007807 */ /* 0x000fe40000800000 */
[----:B------:R-:W-:Y:S02]  /*6e40*/  ISETP.GE.AND P1, PT, R5, UR15, PT ;  /* 0x0000000f05007c0c */ /* 0x000fe4000bf26270 */
[----:B01234-:R-:W-:-:S11]  /*6e50*/  PRMT R240, R0, 0x7610, R240 ;  /* 0x0000761000f07816 */ /* 0x01ffd600000000f0 */
[----:B------:R-:W-:Y:S05]  /*6e60*/  @!P1 BRA `(.L_x_32313) ;  /* 0xffffffa400d89947 */ /* 0x000fea000383ffff */
[----:B------:R-:W-:Y:S05]  /*6e70*/  EXIT ;  /* 0x000000000000794d */ /* 0x000fea0003800000 */
.L_x_32298:
        /* <DEDUP_REMOVED lines=8> */
.L_x_32314:
[----:B------:R-:W-:-:S05]  /*6f00*/  MOV R7, R243 ;  /* 0x000000f300077202 */ /* 0x000fca0000000f00 */
[----:B------:R-:W-:Y:S01]  /*6f10*/  FADD.FTZ R6, R6, R7 ;  /* 0x0000000706067221 */ /* 0x000fe20000010000 */
[----:B------:R-:W-:-:S04]  /*6f20*/  HFMA2.MMA R7, -RZ, RZ, 0, 1.1920928955078125e-07 ;  /* 0x00000002ff077435 */ /* 0x000fc800000001ff */
[----:B------:R-:W-:-:S07]  /*6f30*/  MOV R252, R6 ;  /* 0x0000000600fc7202 */ /* 0x000fce0000000f00 */
[----:B------:R-:W-:Y:S05]  /*6f40*/  WARPSYNC.COLLECTIVE R241, `(.L_x_32315) ;  /* 0x00000000f1087348 */ /* 0x000fea0003c00000 */
[----:B------:R0:W1:Y:S02]  /*6f50*/  SHFL.BFLY P6, R243, R252, R7, R240 ;  /* 0x0c000007fcf37389 */ /* 0x00006400000c00f0 */
[----:B01----:R-:W-:Y:S01]  /*6f60*/  ENDCOLLECTIVE ;  /* 0x000000000000791b */ /* 0x003fe20003800000 */
.L_x_32315:
[----:B------:R-:W-:-:S05]  /*6f70*/  MOV R7, R243 ;  /* 0x000000f300077202 */ /* 0x000fca0000000f00 */
[----:B------:R-:W-:Y:S01]  /*6f80*/  FADD.FTZ R6, R6, R7 ;  /* 0x0000000706067221 */ /* 0x000fe20000010000 */
[----:B------:R-:W-:-:S04]  /*6f90*/  HFMA2.MMA R7, -RZ, RZ, 0, 2.384185791015625e-07 ;  /* 0x00000004ff077435 */ /* 0x000fc800000001ff */
[----:B------:R-:W-:-:S07]  /*6fa0*/  MOV R252, R6 ;  /* 0x0000000600fc7202 */ /* 0x000fce0000000f00 */
[----:B------:R-:W-:Y:S05]  /*6fb0*/  WARPSYNC.COLLECTIVE R241, `(.L_x_32316) ;  /* 0x00000000f1087348 */ /* 0x000fea0003c00000 */
[----:B------:R0:W1:Y:S02]  /*6fc0*/  SHFL.BFLY P6, R243, R252, R7, R240 ;  /* 0x0c000007fcf37389 */ /* 0x00006400000c00f0 */
[----:B01----:R-:W-:Y:S01]  /*6fd0*/  ENDCOLLECTIVE ;  /* 0x000000000000791b */ /* 0x003fe20003800000 */
.L_x_32316:
[----:B------:R-:W-:-:S05]  /*6fe0*/  MOV R7, R243 ;  /* 0x000000f300077202 */ /* 0x000fca0000000f00 */
[----:B------:R-:W-:Y:S01]  /*6ff0*/  FADD.FTZ R6, R6, R7 ;  /* 0x0000000706067221 */ /* 0x000fe20000010000 */
[----:B------:R-:W-:-:S04]  /*7000*/  HFMA2.MMA R7, -RZ, RZ, 0, 4.76837158203125e-07 ;  /* 0x00000008ff077435 */ /* 0x000fc800000001ff */
[----:B------:R-:W-:-:S07]  /*7010*/  MOV R252, R6 ;  /* 0x0000000600fc7202 */ /* 0x000fce0000000f00 */
[----:B------:R-:W-:Y:S05]  /*7020*/  WARPSYNC.COLLECTIVE R241, `(.L_x_32317) ;  /* 0x00000000f1087348 */ /* 0x000fea0003c00000 */
[----:B------:R0:W1:Y:S02]  /*7030*/  SHFL.BFLY P6, R243, R252, R7, R240 ;  /* 0x0c000007fcf37389 */ /* 0x00006400000c00f0 */
[----:B01----:R-:W-:Y:S01]  /*7040*/  ENDCOLLECTIVE ;  /* 0x000000000000791b */ /* 0x003fe20003800000 */
.L_x_32317:
[----:B------:R-:W-:-:S05]  /*7050*/  MOV R7, R243 ;  /* 0x000000f300077202 */ /* 0x000fca0000000f00 */
[----:B------:R-:W-:Y:S01]  /*7060*/  FADD.FTZ R6, R6, R7 ;  /* 0x0000000706067221 */ /* 0x000fe20000010000 */
[----:B------:R-:W-:-:S04]  /*7070*/  HFMA2.MMA R7, -RZ, RZ, 0, 9.5367431640625e-07 ;  /* 0x00000010ff077435 */ /* 0x000fc800000001ff */
[----:B------:R-:W-:-:S07]  /*7080*/  MOV R252, R6 ;  /* 0x0000000600fc7202 */ /* 0x000fce0000000f00 */
[----:B------:R-:W-:Y:S05]  /*7090*/  WARPSYNC.COLLECTIVE R241, `(.L_x_32318) ;  /* 0x00000000f1087348 */ /* 0x000fea0003c00000 */
[----:B------:R0:W1:Y:S02]  /*70a0*/  SHFL.BFLY P6, R243, R252, R7, R240 ;  /* 0x0c000007fcf37389 */ /* 0x00006400000c00f0 */
[----:B01----:R-:W-:Y:S01]  /*70b0*/  ENDCOLLECTIVE ;  /* 0x000000000000791b */ /* 0x003fe20003800000 */
.L_x_32318:
        /* <DEDUP_REMOVED lines=123> */
.L_x_32319:
[----:B------:R-:W-:-:S05]  /*7870*/  MOV R7, R243 ;  /* 0x000000f300077202 */ /* 0x000fca0000000f00 */
[----:B------:R-:W-:Y:S01]  /*7880*/  FADD.FTZ R242, R242, R7 ;  /* 0x00000007f2f27221 */ /* 0x000fe20000010000 */
[----:B------:R-:W-:-:S04]  /*7890*/  HFMA2.MMA R7, -RZ, RZ, 0, 1.1920928955078125e-07 ;  /* 0x00000002ff077435 */ /* 0x000fc800000001ff */
[----:B------:R-:W-:-:S07]  /*78a0*/  MOV R252, R242 ;  /* 0x000000f200fc7202 */ /* 0x000fce0000000f00 */
[----:B------:R-:W-:Y:S05]  /*78b0*/  WARPSYNC.COLLECTIVE R241, `(.L_x_32320) ;  /* 0x00000000f1087348 */ /* 0x000fea0003c00000 */
[----:B------:R0:W1:Y:S02]  /*78c0*/  SHFL.BFLY P6, R243, R252, R7, R240 ;  /* 0x0c000007fcf37389 */ /* 0x00006400000c00f0 */
[----:B01----:R-:W-:Y:S01]  /*78d0*/  ENDCOLLECTIVE ;  /* 0x000000000000791b */ /* 0x003fe20003800000 */
.L_x_32320:
[----:B------:R-:W-:-:S05]  /*78e0*/  MOV R7, R243 ;  /* 0x000000f300077202 */ /* 0x000fca0000000f00 */
[----:B------:R-:W-:Y:S01]  /*78f0*/  FADD.FTZ R242, R242, R7 ;  /* 0x00000007f2f27221 */ /* 0x000fe20000010000 */
[----:B------:R-:W-:-:S04]  /*7900*/  HFMA2.MMA R7, -RZ, RZ, 0, 2.384185791015625e-07 ;  /* 0x00000004ff077435 */ /* 0x000fc800000001ff */
[----:B------:R-:W-:-:S07]  /*7910*/  MOV R252, R242 ;  /* 0x000000f200fc7202 */ /* 0x000fce0000000f00 */
[----:B------:R-:W-:Y:S05]  /*7920*/  WARPSYNC.COLLECTIVE R241, `(.L_x_32321) ;  /* 0x00000000f1087348 */ /* 0x000fea0003c00000 */
[----:B------:R0:W1:Y:S02]  /*7930*/  SHFL.BFLY P6, R243, R252, R7, R240 ;  /* 0x0c000007fcf37389 */ /* 0x00006400000c00f0 */
[----:B01----:R-:W-:Y:S01]  /*7940*/  ENDCOLLECTIVE ;  /* 0x000000000000791b */ /* 0x003fe20003800000 */
.L_x_32321:
[----:B------:R-:W-:-:S05]  /*7950*/  MOV R7, R243 ;  /* 0x000000f300077202 */ /* 0x000fca0000000f00 */
[----:B------:R-:W-:Y:S01]  /*7960*/  FADD.FTZ R242, R242, R7 ;  /* 0x00000007f2f27221 */ /* 0x000fe20000010000 */
[----:B------:R-:W-:-:S04]  /*7970*/  HFMA2.MMA R7, -RZ, RZ, 0, 4.76837158203125e-07 ;  /* 0x00000008ff077435 */ /* 0x000fc800000001ff */
[----:B------:R-:W-:-:S07]  /*7980*/  MOV R252, R242 ;  /* 0x000000f200fc7202 */ /* 0x000fce0000000f00 */
[----:B------:R-:W-:Y:S05]  /*7990*/  WARPSYNC.COLLECTIVE R241, `(.L_x_32322) ;  /* 0x00000000f1087348 */ /* 0x000fea0003c00000 */
[----:B------:R0:W1:Y:S02]  /*79a0*/  SHFL.BFLY P6, R243, R252, R7, R240 ;  /* 0x0c000007fcf37389 */ /* 0x00006400000c00f0 */
[----:B01----:R-:W-:Y:S01]  /*79b0*/  ENDCOLLECTIVE ;  /* 0x000000000000791b */ /* 0x003fe20003800000 */
.L_x_32322:
[----:B------:R-:W-:-:S05]  /*79c0*/  MOV R7, R243 ;  /* 0x000000f300077202 */ /* 0x000fca0000000f00 */
[----:B------:R-:W-:Y:S01]  /*79d0*/  FADD.FTZ R242, R242, R7 ;  /* 0x00000007f2f27221 */ /* 0x000fe20000010000 */
[----:B------:R-:W-:-:S04]  /*79e0*/  HFMA2.MMA R7, -RZ, RZ, 0, 9.5367431640625e-07 ;  /* 0x00000010ff077435 */ /* 0x000fc800000001ff */
[----:B------:R-:W-:-:S07]  /*79f0*/  MOV R252, R242 ;  /* 0x000000f200fc7202 */ /* 0x000fce0000000f00 */
[----:B------:R-:W-:Y:S05]  /*7a00*/  WARPSYNC.COLLECTIVE R241, `(.L_x_32323) ;  /* 0x00000000f1087348 */ /* 0x000fea0003c00000 */
[----:B------:R0:W1:Y:S02]  /*7a10*/  SHFL.BFLY P6, R243, R252, R7, R240 ;  /* 0x0c000007fcf37389 */ /* 0x00006400000c00f0 */
[----:B01----:R-:W-:Y:S01]  /*7a20*/  ENDCOLLECTIVE ;  /* 0x000000000000791b */ /* 0x003fe20003800000 */
.L_x_32323:
[----:B------:R-:W-:Y:S01]  /*7a30*/  MOV R7, R243 ;  /* 0x000000f300077202 */ /* 0x000fe20000000f00 */
[----:B------:R-:W-:Y:S06]  /*7a40*/  BRA `(.L_x_32324) ;  /* 0xffffffd000007947 */ /* 0x000fec000383ffff */
.L_x_32325:
        /* <DEDUP_REMOVED lines=11> */
.L_x_41644:


//--------------------- .text._ZN10layer_norm31ln_parallel_residual_fwd_kernelINS_13Kernel_traitsIf6__halffS2_fjLj7168ELj1ELj1ELj4ELj16ENS_18Kernel_traits_baseILj7168EfS2_fS2_fjLj128EEEEELb0ELb0ELb1EEEvNS_9FwdParamsE --------------------------
	.section	.text._ZN10layer_norm31ln_parallel_residual_fwd_kernelINS_13Kernel_traitsIf6__halffS2_fjLj7168ELj1ELj1ELj4ELj16ENS_18Kernel_traits_baseILj7168EfS2_fS2_fjLj128EEEEELb0ELb0ELb1EEEvNS_9FwdParamsE,"ax",@progbits
	.align	128
        .global         _ZN10layer_norm31ln_parallel_residual_fwd_kernelINS_13Kernel_traitsIf6__halffS2_fjLj7168ELj1ELj1ELj4ELj16ENS_18Kernel_traits_baseILj7168EfS2_fS2_fjLj128EEEEELb0ELb0ELb1EEEvNS_9FwdParamsE
        .type           _ZN10layer_norm31ln_parallel_residual_fwd_kernelINS_13Kernel_traitsIf6__halffS2_fjLj7168ELj1ELj1ELj4ELj16ENS_18Kernel_traits_baseILj7168EfS2_fS2_fjLj128EEEEELb0ELb0ELb1EEEvNS_9FwdParamsE,@function
        .size           _ZN10layer_norm31ln_parallel_residual_fwd_kernelINS_13Kernel_traitsIf6__halffS2_fjLj7168ELj1ELj1ELj4ELj16ENS_18Kernel_traits_baseILj7168EfS2_fS2_fjLj128EEEEELb0ELb0ELb1EEEvNS_9FwdParamsE,(.L_x_41645 - _ZN10layer_norm31ln_parallel_residual_fwd_kernelINS_13Kernel_traitsIf6__halffS2_fjLj7168ELj1ELj1ELj4ELj16ENS_18Kernel_traits_baseILj7168EfS2_fS2_fjLj128EEEEELb0ELb0ELb1EEEvNS_9FwdParamsE)
        .other          _ZN10layer_norm31ln_parallel_residual_fwd_kernelINS_13Kernel_traitsIf6__halffS2_fjLj7168ELj1ELj1ELj4ELj16ENS_18Kernel_traits_baseILj7168EfS2_fS2_fjLj128EEEEELb0ELb0ELb1EEEvNS_9FwdParamsE,@"STO_CUDA_ENTRY STV_DEFAULT"
_ZN10layer_norm31ln_parallel_residual_fwd_kernelINS_13Kernel_traitsIf6__halffS2_fjLj7168ELj1ELj1ELj4ELj16ENS_18Kernel_traits_baseILj7168EfS2_fS2_fjLj128EEEEELb0ELb0ELb1EEEvNS_9FwdParamsE:
.text._ZN10layer_norm31ln_parallel_residual_fwd_kernelINS_13Kernel_traitsIf6__halffS2_fjLj7168ELj1ELj1ELj4ELj16ENS_18Kernel_traits_baseILj7168EfS2_fS2_fjLj128EEEEELb0ELb0ELb1EEEvNS_9FwdParamsE:
[----:B------:R-:W0:Y:S01]  /*0000*/  LDC R1, c[0x0][0x28] ;  /* 0x00000a00ff017b82 */ /* 0x000e220000000800 */
[----:B------:R-:W1:Y:S01]  /*0010*/  S2R R10, SR_TID.X ;  /* 0x00000000000a7919 */ /* 0x000e620000002100 */
[----:B------:R-:W-:Y:S01]  /*0020*/  ULDC.64 UR6, c[0x0][0x260] ;  /* 0x0000980000067ab9 */ /* 0x000fe20000000a00 */
[----:B------:R-:W-:Y:S01]  /*0030*/  ULDC.64 UR8, c[0x0][0x2d0] ;  /* 0x0000b40000087ab9 */ /* 0x000fe20000000a00 */
[----:B0-----:R-:W-:Y:S01]  /*0040*/  IADD3 R1, R1, -0xe8, RZ ;  /* 0xffffff1801017810 */ /* 0x001fe20007ffe0ff */
[----:B------:R-:W-:Y:S01]  /*0050*/  ULDC.64 UR4, c[0x0][0x2c8] ;  /* 0x0000b20000047ab9 */ /* 0x000fe20000000a00 */
[----:B------:R-:W-:Y:S02]  /*0060*/  ISETP.NE.U32.AND P1, PT, RZ, UR8, PT ;  /* 0x00000008ff007c0c */ /* 0x000fe4000bf25070 */
[----:B------:R-:W-:Y:S02]  /*0070*/  CS2R R232, SRZ ;  /* 0x0000000000e87805 */ /* 0x000fe4000001ff00 */
[----:B------:R-:W-:-:S02]  /*0080*/  CS2R R234, SRZ ;  /* 0x0000000000ea7805 */ /* 0x000fc4000001ff00 */
[----:B------:R-:W-:Y:S02]  /*0090*/  CS2R R228, SRZ ;  /* 0x0000000000e47805 */ /* 0x000fe4000001ff00 */
[----:B------:R-:W-:Y:S02]  /*00a0*/  ISETP.NE.AND.EX P1, PT, RZ, UR9, PT, P1 ;  /* 0x00000009ff007c0c */ /* 0x000fe4000bf25310 */
        /* <DEDUP_REMOVED lines=28> */
[----:B------:R-:W-:Y:S02]  /*0270*/  SHF.L.U32 R8, R4, 0x5, RZ ;  /* 0x0000000504087819 */ /* 0x000fe400000006ff */
[----:B------:R-:W-:Y:S02]  /*0280*/  CS2R R170, SRZ ;  /* 0x0000000000aa7805 */ /* 0x000fe4000001ff00 */
[----:B------:R-:W-:Y:S02]  /*0290*/  IADD3 R2, P0, R0, UR6, RZ ;  /* 0x0000000600027c10 */ /* 0x000fe4000ff1e0ff */
[----:B------:R-:W-:Y:S02]  /*02a0*/  CS2R R168, SRZ ;  /* 0x0000000000a87805 */ /* 0x000fe4000001ff00 */
[----:B------:R-:W-:Y:S02]  /*02b0*/  CS2R R166, SRZ ;  /* 0x0000000000a67805 */ /* 0x000fe4000001ff00 */
[----:B------:R-:W-:-:S02]  /*02c0*/  CS2R R164, SRZ ;  /* 0x0000000000a47805 */ /* 0x000fc4000001ff00 */
[----:B------:R-:W-:Y:S01]  /*02d0*/  IADD3.X R3, RZ, UR7, RZ, P0, !PT ;  /* 0x00000007ff037c10 */ /* 0x000fe200087fe4ff */
[----:B------:R-:W-:Y:S01]  /*02e0*/  ULDC.64 UR6, c[0x0][0x268] ;  /* 0x00009a0000067ab9 */ /* 0x000fe20000000a00 */
[----:B------:R-:W-:Y:S02]  /*02f0*/  CS2R R162, SRZ ;  /* 0x0000000000a27805 */ /* 0x000fe4000001ff00 */
[C---:B------:R-:W-:Y:S02]  /*0300*/  IADD3 R6, P4, R8.reuse, UR6, RZ ;  /* 0x0000000608067c10 */ /* 0x040fe4000ff9e0ff */
[----:B------:R-:W-:Y:S02]  /*0310*/  CS2R R160, SRZ ;  /* 0x0000000000a07805 */ /* 0x000fe4000001ff00 */
        /* <DEDUP_REMOVED lines=19> */
[----:B------:R-:W-:Y:S01]  /*0450*/  IADD3.X R9, RZ, UR9, RZ, P2, !PT ;  /* 0x00000009ff097c10 */ /* 0x000fe200097fe4ff */
[----:B------:R0:W-:Y:S01]  /*0460*/  STL [R1+0xd8], R4 ;  /* 0x0000d80401007387 */ /* 0x0001e20000100800 */
[----:B------:R-:W-:Y:S01]  /*0470*/  IADD3.X R7, RZ, UR7, RZ, P4, !PT ;  /* 0x00000007ff077c10 */ /* 0x000fe2000a7fe4ff */
[----:B------:R-:W-:Y:S01]  /*0480*/  ULDC.64 UR6, c[0x0][0x208] ;  /* 0x0000820000067ab9 */ /* 0x000fe20000000a00 */
[----:B------:R-:W-:Y:S01]  /*0490*/  ISETP.NE.U32.AND P0, PT, RZ, UR4, PT ;  /* 0x00000004ff007c0c */ /* 0x000fe2000bf05070 */
[----:B------:R1:W5:Y:S01]  /*04a0*/  @P1 LDG.E.128 R176, desc[UR6][R8.64] ;  /* 0x0000000608b01981 */ /* 0x000362000c1e1d00 */
[----:B------:R-:W-:-:S02]  /*04b0*/  CS2R R184, SRZ ;  /* 0x0000000000b87805 */ /* 0x000fc4000001ff00 */
[----:B------:R-:W-:Y:S02]  /*04c0*/  CS2R R186, SRZ ;  /* 0x0000000000ba7805 */ /* 0x000fe4000001ff00 */
[----:B------:R-:W-:Y:S01]  /*04d0*/  ISETP.NE.AND.EX P0, PT, RZ, UR5, PT, P0 ;  /* 0x00000005ff007c0c */ /* 0x000fe2000bf05300 */
[----:B------:R1:W5:Y:S01]  /*04e0*/  @P1 LDG.E.128 R172, desc[UR6][R8.64+0x10] ;  /* 0x0000100608ac1981 */ /* 0x000362000c1e1d00 */
[----:B------:R-:W-:Y:S02]  /*04f0*/  CS2R R180, SRZ ;  /* 0x0000000000b47805 */ /* 0x000fe4000001ff00 */
[----:B0-----:R-:W-:Y:S02]  /*0500*/  IADD3 R4, P3, R0, UR4, RZ ;  /* 0x0000000400047c10 */ /* 0x001fe4000ff7e0ff */
[----:B------:R-:W-:Y:S01]  /*0510*/  CS2R R182, SRZ ;  /* 0x0000000000b67805 */ /* 0x000fe2000001ff00 */
        /* <DEDUP_REMOVED lines=12> */
[----:B------:R-:W0:Y:S01]  /*05e0*/  S2UR UR4, SR_CTAID.X ;  /* 0x00000000000479c3 */ /* 0x000e220000002500 */
[----:B------:R-:W-:Y:S01]  /*05f0*/  IADD3.X R5, RZ, UR5, RZ, P3, !PT ;  /* 0x00000005ff057c10 */ /* 0x000fe20009ffe4ff */
[----:B------:R-:W-:-:S04]  /*0600*/  ULDC UR5, c[0x0][0x214] ;  /* 0x0000850000057ab9 */ /* 0x000fc80000000800 */
[----:B------:R1:W5:Y:S04]  /*0610*/  @P0 LDG.E.128 R232, desc[UR6][R4.64] ;  /* 0x0000000604e80981 */ /* 0x000368000c1e1d00 */
[----:B------:R1:W5:Y:S04]  /*0620*/  @P0 LDG.E.128 R228, desc[UR6][R4.64+0x10] ;  /* 0x0000100604e40981 */ /* 0x000368000c1e1d00 */
[----:B------:R1:W5:Y:S04]  /*0630*/  @P0 LDG.E.128 R224, desc[UR6][R4.64+0x1000] ;  /* 0x0010000604e00981 */ /* 0x000368000c1e1d00 */
[----:B------:R1:W5:Y:S04]  /*0640*/  @P0 LDG.E.128 R220, desc[UR6][R4.64+0x1010] ;  /* 0x0010100604dc0981 */ /* 0x000368000c1e1d00 */
[----:B------:R1:W5:Y:S01]  /*0650*/  @P0 LDG.E.128 R216, desc[UR6][R4.64+0x2000] ;  /* 0x0020000604d80981 */ /* 0x000362000c1e1d00 */
[----:B0-----:R-:W-:-:S03]  /*0660*/  LEA.HI R0, R10, UR4, RZ, 0x19 ;  /* 0x000000040a007c11 */ /* 0x001fc6000f8fc8ff */
        /* <DEDUP_REMOVED lines=10> */
[----:B-1----:R-:W-:Y:S05]  /*0710*/  @P0 EXIT ;  /* 0x000000000000094d */ /* 0x002fea0003800000 */
        /* <DEDUP_REMOVED lines=67> */
.L_x_32439:
[----:B01----:R-:W2:Y:S01]  /*0b50*/  LDL.LU R8, [R1+0xd8] ;  /* 0x0000d80001087983 */ /* 0x003ea20000300800 */
[----:B------:R-:W-:Y:S01]  /*0b60*/  ISETP.NE.U32.AND P2, PT, RZ, UR10, PT ;  /* 0x0000000aff007c0c */ /* 0x000fe2000bf45070 */
[----:B------:R-:W0:Y:S01]  /*0b70*/  @P0 LDC.64 R6, c[0x0][0x228] ;  /* 0x00008a00ff060b82 */ /* 0x000e220000000a00 */
[----:B------:R-:W-:Y:S02]  /*0b80*/  IMAD R2, R0, UR5, RZ ;  /* 0x0000000500027c24 */ /* 0x000fe4000f8e02ff */
[----:B------:R-:W-:-:S03]  /*0b90*/  ISETP.NE.AND.EX P2, PT, RZ, UR11, PT, P2 ;  /* 0x0000000bff007c0c */ /* 0x000fc6000bf45320 */
[----:B------:R-:W-:-:S04]  /*0ba0*/  SHF.R.S32.HI R3, RZ, 0x1f, R2 ;  /* 0x0000001fff037819 */ /* 0x000fc80000011402 */
[----:B------:R-:W-:-:S06]  /*0bb0*/  LEA.HI R3, R3, R2, RZ, 0x3 ;  /* 0x0000000203037211 */ /* 0x000fcc00078f18ff */
[----:B------:R-:W1:Y:S01]  /*0bc0*/  @P2 LDC.64 R4, c[0x0][0x230] ;  /* 0x00008c00ff042b82 */ /* 0x000e620000000a00 */
[----:B------:R-:W-:Y:S02]  /*0bd0*/  MOV R44, 0x10 ;  /* 0x00000010002c7802 */ /* 0x000fe40000000f00 */
[----:B--2---:R-:W-:-:S05]  /*0be0*/  LEA.HI.SX32 R3, R3, R8, 0x1d ;  /* 0x0000000803037211 */ /* 0x004fca00078feaff */
[----:B------:R-:W-:-:S04]  /*0bf0*/  IMAD.WIDE.U32 R44, R3, R44, UR8 ;  /* 0x00000008032c7e25 */ /* 0x000fc8000f8e002c */
[C---:B0-----:R-:W-:Y:S02]  /*0c00*/  @P0 IMAD.WIDE.U32 R6, R3.reuse, 0x10, R6 ;  /* 0x0000001003060825 */ /* 0x041fe400078e0006 */
[----:B------:R-:W2:Y:S02]  /*0c10*/  LDG.E.128 R44, desc[UR6][R44.64] ;  /* 0x000000062c2c7981 */ /* 0x000ea4000c1e1d00 */
[----:B-1----:R-:W-:Y:S02]  /*0c20*/  @P2 IMAD.WIDE.U32 R4, R3, 0x20, R4 ;  /* 0x0000002003042825 */ /* 0x002fe400078e0004 */
[----:B-----5:R0:W5:Y:S04]  /*0c30*/  @P0 LDG.E.128 R60, desc[UR6][R6.64] ;  /* 0x00000006063c0981 */ /* 0x020168000c1e1d00 */
        /* <DEDUP_REMOVED lines=9> */
.L_x_32326:
[----:B-----5:R-:W-:-:S05]  /*0cd0*/  HADD2.F32 R5, -RZ, R60.H0_H0 ;  /* 0x2000003cff057230 */ /* 0x020fca0000004100 */
[----:B------:R-:W-:-:S04]  /*0ce0*/  FADD.FTZ R48, R48, R5 ;  /* 0x0000000530307221 */ /* 0x000fc80000010000 */
[----:B------:R-:W-:-:S07]  /*0cf0*/  @P2 FADD.FTZ R48, R56, R48 ;  /* 0x0000003038302221 */ /* 0x000fce0000010000 */
.L_x_32327:
[----:B------:R-:W-:Y:S01]  /*0d00*/  HADD2.F32 R49, -RZ, R44.H1_H1 ;  /* 0x3000002cff317230 */ /* 0x000fe20000004100 */
[----:B------:R-:W-:Y:S06]  /*0d10*/  @P1 BRA `(.L_x_32328) ;  /* 0x00000000000c1947 */ /* 0x000fec0003800000 */
[----:B------:R-:W-:Y:S05]  /*0d20*/  @!P2 BRA `(.L_x_32329) ;  /* 0x000000000014a947 */ /* 0x000fea0003800000 */
[----:B-----5:R-:W-:Y:S01]  /*0d30*/  FADD.FTZ R49, R57, R49 ;  /* 0x0000003139317221 */ /* 0x020fe20000010000 */
[----:B------:R-:W-:Y:S06]  /*0d40*/  BRA `(.L_x_32329) ;  /* 0x00000000000c7947 */ /* 0x000fec0003800000 */
.L_x_32328:
[----:B-----5:R-:W-:-:S05]  /*0d50*/  HADD2.F32 R2, -RZ, R60.H1_H1 ;  /* 0x3000003cff027230 */ /* 0x020fca0000004100 */
[----:B------:R-:W-:-:S04]  /*0d60*/  FADD.FTZ R49, R49, R2 ;  /* 0x0000000231317221 */ /* 0x000fc80000010000 */
[----:B------:R-:W-:-:S07]  /*0d70*/  @P2 FADD.FTZ R49, R57, R49 ;  /* 0x0000003139312221 */ /* 0x000fce0000010000 */
.L_x_32329:
[----:B------:R-:W-:Y:S01]  /*0d80*/  HADD2.F32 R50, -RZ, R45.H0_H0 ;  /* 0x2000002dff327230 */ /* 0x000fe20000004100 */
[----:B------:R-:W-:Y:S06]  /*0d90*/  @P1 BRA `(.L_x_32330) ;  /* 0x00000000000c1947 */ /* 0x000fec0003800000 */
[----:B------:R-:W-:Y:S05]  /*0da0*/  @!P2 BRA `(.L_x_32331) ;  /* 0x000000000014a947 */ /* 0x000fea0003800000 */
[----:B-----5:R-:W-:Y:S01]  /*0db0*/  FADD.FTZ R50, R58, R50 ;  /* 0x000000323a327221 */ /* 0x020fe20000010000 */
[----:B------:R-:W-:Y:S06]  /*0dc0*/  BRA `(.L_x_32331) ;  /* 0x00000000000c7947 */ /* 0x000fec0003800000 */
.L_x_32330:
[----:B-----5:R-:W-:-:S05]  /*0dd0*/  HADD2.F32 R5, -RZ, R61.H0_H0 ;  /* 0x2000003dff057230 */ /* 0x020fca0000004100 */
[----:B------:R-:W-:-:S04]  /*0de0*/  FADD.FTZ R50, R50, R5 ;  /* 0x0000000532327221 */ /* 0x000fc80000010000 */
[----:B------:R-:W-:-:S07]  /*0df0*/  @P2 FADD.FTZ R50, R58, R50 ;  /* 0x000000323a322221 */ /* 0x000fce0000010000 */
.L_x_32331:
[----:B------:R-:W-:Y:S01]  /*0e00*/  HADD2.F32 R51, -RZ, R45.H1_H1 ;  /* 0x3000002dff337230 */ /* 0x000fe20000004100 */
[----:B------:R-:W-:Y:S06]  /*0e10*/  @P1 BRA `(.L_x_32332) ;  /* 0x00000000000c1947 */ /* 0x000fec0003800000 */
[----:B------:R-:W-:Y:S05]  /*0e20*/  @!P2 BRA `(.L_x_32333) ;  /* 0x000000000014a947 */ /* 0x000fea0003800000 */
[----:B-----5:R-:W-:Y:S01]  /*0e30*/  FADD.FTZ R51, R59, R51 ;  /* 0x000000333b337221 */ /* 0x020fe20000010000 */
[----:B------:R-:W-:Y:S06]  /*0e40*/  BRA `(.L_x_32333) ;  /* 0x00000000000c7947 */ /* 0x000fec0003800000 */
.L_x_32332:
[----:B-----5:R-:W-:-:S05]  /*0e50*/  HADD2.F32 R2, -RZ, R61.H1_H1 ;  /* 0x3000003dff027230 */ /* 0x020fca0000004100 */
[----:B------:R-:W-:-:S04]  /*0e60*/  FADD.FTZ R51, R51, R2 ;  /* 0x0000000233337221 */ /* 0x000fc80000010000 */
[----:B------:R-:W-:-:S07]  /*0e70*/  @P2 FADD.FTZ R51, R59, R51 ;  /* 0x000000333b332221 */ /* 0x000fce0000010000 */
.L_x_32333:
[----:B------:R-:W-:Y:S01]  /*0e80*/  HADD2.F32 R44, -RZ, R46.H0_H0 ;  /* 0x2000002eff2c7230 */ /* 0x000fe20000004100 */
[----:B------:R-:W-:Y:S06]  /*0e90*/  @P1 BRA `(.L_x_32334) ;  /* 0x00000000000c1947 */ /* 0x000fec0003800000 */
[----:B------:R-:W-:Y:S05]  /*0ea0*/  @!P2 BRA `(.L_x_32335) ;  /* 0x000000000014a947 */ /* 0x000fea0003800000 */
[----:B-----5:R-:W-:Y:S01]  /*0eb0*/  FADD.FTZ R44, R52, R44 ;  /* 0x0000002c342c7221 */ /* 0x020fe20000010000 */
[----:B------:R-:W-:Y:S06]  /*0ec0*/  BRA `(.L_x_32335) ;  /* 0x00000000000c7947 */ /* 0x000fec0003800000 */
.L_x_32334:
[----:B-----5:R-:W-:-:S05]  /*0ed0*/  HADD2.F32 R5, -RZ, R62.H0_H0 ;  /* 0x2000003eff057230 */ /* 0x020fca0000004100 */
[----:B------:R-:W-:-:S04]  /*0ee0*/  FADD.FTZ R44, R44, R5 ;  /* 0x000000052c2c7221 */ /* 0x000fc80000010000 */
[----:B------:R-:W-:-:S07]  /*0ef0*/  @P2 FADD.FTZ R44, R52, R44 ;  /* 0x0000002c342c2221 */ /* 0x000fce0000010000 */
.L_x_32335:
[----:B------:R-:W-:Y:S01]  /*0f00*/  HADD2.F32 R45, -RZ, R46.H1_H1 ;  /* 0x3000002eff2d7230 */ /* 0x000fe20000004100 */
[----:B------:R-:W-:Y:S06]  /*0f10*/  @P1 BRA `(.L_x_32336) ;  /* 0x00000000000c1947 */ /* 0x000fec0003800000 */
[----:B------:R-:W-:Y:S05]  /*0f20*/  @!P2 BRA `(.L_x_32337) ;  /* 0x000000000014a947 */ /* 0x000fea0003800000 */
[----:B-----5:R-:W-:Y:S01]  /*0f30*/  FADD.FTZ R45, R53, R45 ;  /* 0x0000002d352d7221 */ /* 0x020fe20000010000 */
[----:B------:R-:W-:Y:S06]  /*0f40*/  BRA `(.L_x_32337) ;  /* 0x00000000000c7947 */ /* 0x000fec0003800000 */
.L_x_32336:
[----:B-----5:R-:W-:-:S05]  /*0f50*/  HADD2.F32 R2, -RZ, R62.H1_H1 ;  /* 0x3000003eff027230 */ /* 0x020fca0000004100 */
[----:B------:R-:W-:-:S04]  /*0f60*/  FADD.FTZ R45, R45, R2 ;  /* 0x000000022d2d7221 */ /* 0x000fc80000010000 */
[----:B------:R-:W-:-:S07]  /*0f70*/  @P2 FADD.FTZ R45, R53, R45 ;  /* 0x0000002d352d2221 */ /* 0x000fce0000010000 */
.L_x_32337:
[----:B------:R-:W-:Y:S01]  /*0f80*/  HADD2.F32 R46, -RZ, R47.H0_H0 ;  /* 0x2000002fff2e7230 */ /* 0x000fe20000004100 */
[----:B------:R-:W-:Y:S06]  /*0f90*/  @P1 BRA `(.L_x_32338) ;  /* 0x00000000000c1947 */ /* 0x000fec0003800000 */
[----:B------:R-:W-:Y:S05]  /*0fa0*/  @!P2 BRA `(.L_x_32339) ;  /* 0x000000000014a947 */ /* 0x000fea0003800000 */
[----:B-----5:R-:W-:Y:S01]  /*0fb0*/  FADD.FTZ R46, R54, R46 ;  /* 0x0000002e362e7221 */ /* 0x020fe20000010000 */
[----:B------:R-:W-:Y:S06]  /*0fc0*/  BRA `(.L_x_32339) ;  /* 0x00000000000c7947 */ /* 0x000fec0003800000 */
.L_x_32338:
[----:B-----5:R-:W-:-:S05]  /*0fd0*/  HADD2.F32 R5, -RZ, R63.H0_H0 ;  /* 0x2000003fff057230 */ /* 0x020fca0000004100 */
[----:B------:R-:W-:-:S04]  /*0fe0*/  FADD.FTZ R46, R46, R5 ;  /* 0x000000052e2e7221 */ /* 0x000fc80000010000 */
[----:B------:R-:W-:-:S07]  /*0ff0*/  @P2 FADD.FTZ R46, R54, R46 ;  /* 0x0000002e362e2221 */ /* 0x000fce0000010000 */
.L_x_32339:
[----:B------:R-:W-:Y:S01]  /*1000*/  HADD2.F32 R47, -RZ, R47.H1_H1 ;  /* 0x3000002fff2f7230 */ /* 0x000fe20000004100 */
[----:B------:R-:W-:Y:S06]  /*1010*/  @P1 BRA `(.L_x_32340) ;  /* 0x00000000000c1947 */ /* 0x000fec0003800000 */
[----:B------:R-:W-:Y:S05]  /*1020*/  @!P2 BRA `(.L_x_32341) ;  /* 0x000000000014a947 */ /* 0x000fea0003800000 */
[----:B-----5:R-:W-:Y:S01]  /*1030*/  FADD.FTZ R47, R55, R47 ;  /* 0x0000002f372f7221 */ /* 0x020fe20000010000 */
[----:B------:R-:W-:Y:S06]  /*1040*/  BRA `(.L_x_32341) ;  /* 0x00000000000c7947 */ /* 0x000fec0003800000 */
.L_x_32340:
[----:B-----5:R-:W-:-:S05]  /*1050*/  HADD2.F32 R2, -RZ, R63.H1_H1 ;  /* 0x3000003fff027230 */ /* 0x020fca0000004100 */
[----:B------:R-:W-:-:S04]  /*1060*/  FADD.FTZ R47, R47, R2 ;  /* 0x000000022f2f7221 */ /* 0x000fc80000010000 */
[----:B------:R-:W-:-:S07]  /*1070*/  @P2 FADD.FTZ R47, R55, R47 ;  /* 0x0000002f372f2221 */ /* 0x000fce0000010000 */
.L_x_32341:
[----:B------:R-:W0:Y:S01]  /*1080*/  @P2 LDC.64 R4, c[0x0][0x230] ;  /* 0x00008c00ff042b82 */ /* 0x000e220000000a00 */
[----:B------:R-:W-:-:S07]  /*1090*/  MOV R8, 0x20 ;  /* 0x0000002000087802 */ /* 0x000fce0000000f00 */
[----:B------:R-:W1:Y:S01]  /*10a0*/  @P0 LDC.64 R6, c[0x0][0x228] ;  /* 0x00008a00ff060b82 */ /* 0x000e620000000a00 */
[C---:B------:R-:W-:Y:S01]  /*10b0*/  IADD3 R2, R3.reuse, 0x80, RZ ;  /* 0x0000008003027810 */ /* 0x040fe20007ffe0ff */
[----:B------:R-:W-:Y:S01]  /*10c0*/  HFMA2.MMA R11, -RZ, RZ, 0, 9.5367431640625e-07 ;  /* 0x00000010ff0b7435 */ /* 0x000fe200000001ff */
[----:B------:R-:W-:-:S05]  /*10d0*/  IMAD.WIDE.U32 R8, R3, R8, UR12 ;  /* 0x0000000c03087e25 */ /* 0x000fca000f8e0008 */
[----:B------:R2:W-:Y:S04]  /*10e0*/  STG.E.128 desc[UR6][R8.64], R48 ;  /* 0x0000003008007986 */ /* 0x0005e8000c101d06 */
[----:B------:R2:W-:Y:S01]  /*10f0*/  STG.E.128 desc[UR6][R8.64+0x10], R44 ;  /* 0x0000102c08007986 */ /* 0x0005e2000c101d06 */
[----:B0-----:R-:W-:-:S05]  /*1100*/  @P2 IMAD.WIDE.U32 R4, R2, 0x20, R4 ;  /* 0x0000002002042825 */ /* 0x001fca00078e0004 */
[----:B-----5:R-:W5:Y:S01]  /*1110*/  @P2 LDG.E.128 R56, desc[UR6][R4.64] ;  /* 0x0000000604382981 */ /* 0x020f62000c1e1d00 */
[----:B-1----:R-:W-:-:S03]  /*1120*/  @P0 IMAD.WIDE.U32 R6, R2, 0x10, R6 ;  /* 0x0000001002060825 */ /* 0x002fc600078e0006 */
[----:B------:R0:W5:Y:S04]  /*1130*/  @P2 LDG.E.128 R52, desc[UR6][R4.64+0x10] ;  /* 0x0000100604342981 */ /* 0x000168000c1e1d00 */
[----:B------:R-:W5:Y:S01]  /*1140*/  @P0 LDG.E.128 R60, desc[UR6][R6.64] ;  /* 0x00000006063c0981 */ /* 0x000f62000c1e1d00 */
[----:B0-----:R-:W-:-:S05]  /*1150*/  IMAD.WIDE.U32 R4, R2, R11, UR8 ;  /* 0x0000000802047e25 */ /* 0x001fca000f8e000b */
[----:B------:R0:W3:Y:S01]  /*1160*/  LDG.E.128 R36, desc[UR6][R4.64] ;  /* 0x0000000604247981 */ /* 0x0000e2000c1e1d00 */
[----:B------:R-:W0:Y:S02]  /*1170*/  S2R R251, SR_TID.X ;  /* 0x0000000000fb7919 */ /* 0x000e240000002100 */
[----:B0-----:R-:W-:-:S05]  /*1180*/  LOP3.LUT R4, R251, 0x7f, RZ, 0xc0, !PT ;  /* 0x0000007ffb047812 */ /* 0x001fca00078ec0ff */
[----:B------:R2:W-:Y:S01]  /*1190*/  STL [R1+0xd8], R4 ;  /* 0x0000d80401007387 */ /* 0x0005e20000100800 */
[----:B---3--:R-:W-:Y:S01]  /*11a0*/  HADD2.F32 R40, -RZ, R36.H0_H0 ;  /* 0x20000024ff287230 */ /* 0x008fe20000004100 */
[----:B--2---:R-:W-:Y:S06]  /*11b0*/  @P1 BRA `(.L_x_32342) ;  /* 0x00000000000c1947 */ /* 0x004fec0003800000 */
[----:B------:R-:W-:Y:S05]  /*11c0*/  @!P2 BRA `(.L_x_32343) ;  /* 0x000000000014a947 */ /* 0x000fea0003800000 */
[----:B-----5:R-:W-:Y:S01]  /*11d0*/  FADD.FTZ R40, R56, R40 ;  /* 0x0000002838287221 */ /* 0x020fe20000010000 */
[----:B------:R-:W-:Y:S06]  /*11e0*/  BRA `(.L_x_32343) ;  /* 0x00000000000c7947 */ /* 0x000fec0003800000 */
.L_x_32342:
[----:B-----5:R-:W-:-:S05]  /*11f0*/  HADD2.F32 R4, -RZ, R60.H0_H0 ;  /* 0x2000003cff047230 */ /* 0x020fca0000004100 */
[----:B------:R-:W-:-:S04]  /*1200*/  FADD.FTZ R40, R4, R40 ;  /* 0x0000002804287221 */ /* 0x000fc80000010000 */
[----:B------:R-:W-:-:S07]  /*1210*/  @P2 FADD.FTZ R40, R56, R40 ;  /* 0x0000002838282221 */ /* 0x000fce0000010000 */
.L_x_32343:
[----:B------:R-:W-:Y:S01]  /*1220*/  HADD2.F32 R41, -RZ, R36.H1_H1 ;  /* 0x30000024ff297230 */ /* 0x000fe20000004100 */
[----:B------:R-:W-:Y:S06]  /*1230*/  @P1 BRA `(.L_x_32344) ;  /* 0x00000000000c1947 */ /* 0x000fec0003800000 */
[----:B------:R-:W-:Y:S05]  /*1240*/  @!P2 BRA `(.L_x_32345) ;  /* 0x000000000014a947 */ /* 0x000fea0003800000 */
[----:B-----5:R-:W-:Y:S01]  /*1250*/  FADD.FTZ R41, R57, R41 ;  /* 0x0000002939297221 */ /* 0x020fe20000010000 */
[----:B------:R-:W-:Y:S06]  /*1260*/  BRA `(.L_x_32345) ;  /* 0x00000000000c7947 */ /* 0x000fec0003800000 */
.L_x_32344:
[----:B-----5:R-:W-:-:S05]  /*1270*/  HADD2.F32 R4, -RZ, R60.H1_H1 ;  /* 0x3000003cff047230 */ /* 0x020fca0000004100 */
[----:B------:R-:W-:-:S04]  /*1280*/  FADD.FTZ R41, R4, R41 ;  /* 0x0000002904297221 */ /* 0x000fc80000010000 */
[----:B------:R-:W-:-:S07]  /*1290*/  @P2 FADD.FTZ R41, R57, R41 ;  /* 0x0000002939292221 */ /* 0x000fce0000010000 */
.L_x_32345:
[----:B------:R-:W-:Y:S01]  /*12a0*/  HADD2.F32 R42, -RZ, R37.H0_H0 ;  /* 0x20000025ff2a7230 */ /* 0x000fe20000004100 */
[----:B------:R-:W-:Y:S06]  /*12b0*/  @P1 BRA `(.L_x_32346) ;  /* 0x00000000000c1947 */ /* 0x000fec0003800000 */
[----:B------:R-:W-:Y:S05]  /*12c0*/  @!P2 BRA `(.L_x_32347) ;  /* 0x000000000014a947 */ /* 0x000fea0003800000 */
[----:B-----5:R-:W-:Y:S01]  /*12d0*/  FADD.FTZ R42, R58, R42 ;  /* 0x0000002a3a2a7221 */ /* 0x020fe20000010000 */
[----:B------:R-:W-:Y:S06]  /*12e0*/  BRA `(.L_x_32347) ;  /* 0x00000000000c7947 */ /* 0x000fec0003800000 */
.L_x_32346:
[----:B-----5:R-:W-:-:S05]  /*12f0*/  HADD2.F32 R4, -RZ, R61.H0_H0 ;  /* 0x2000003dff047230 */ /* 0x020fca0000004100 */
[----:B------:R-:W-:-:S04]  /*1300*/  FADD.FTZ R42, R4, R42 ;  /* 0x0000002a042a7221 */ /* 0x000fc80000010000 */
[----:B------:R-:W-:-:S07]  /*1310*/  @P2 FADD.FTZ R42, R58, R42 ;  /* 0x0000002a3a2a2221 */ /* 0x000fce0000010000 */
.L_x_32347:
[----:B------:R-:W-:Y:S01]  /*1320*/  HADD2.F32 R43, -RZ, R37.H1_H1 ;  /* 0x30000025ff2b7230 */ /* 0x000fe20000004100 */
[----:B------:R-:W-:Y:S06]  /*1330*/  @P1 BRA `(.L_x_32348) ;  /* 0x00000000000c1947 */ /* 0x000fec0003800000 */
[----:B------:R-:W-:Y:S05]  /*1340*/  @!P2 BRA `(.L_x_32349) ;  /* 0x000000000014a947 */ /* 0x000fea0003800000 */
[----:B-----5:R-:W-:Y:S01]  /*1350*/  FADD.FTZ R43, R59, R43 ;  /* 0x0000002b3b2b7221 */ /* 0x020fe20000010000 */
[----:B------:R-:W-:Y:S06]  /*1360*/  BRA `(.L_x_32349) ;  /* 0x00000000000c7947 */ /* 0x000fec0003800000 */
.L_x_32348:
[----:B-----5:R-:W-:-:S05]  /*1370*/  HADD2.F32 R4, -RZ, R61.H1_H1 ;  /* 0x3000003dff047230 */ /* 0x020fca0000004100 */
[----:B------:R-:W-:-:S04]  /*1380*/  FADD.FTZ R43, R4, R43 ;  /* 0x0000002b042b7221 */ /* 0x000fc80000010000 */
[----:B------:R-:W-:-:S07]  /*1390*/  @P2 FADD.FTZ R43, R59, R43 ;  /* 0x0000002b3b2b2221 */ /* 0x000fce0000010000 */
.L_x_32349:
[----:B------:R-:W-:Y:S01]  /*13a0*/  HADD2.F32 R36, -RZ, R38.H0_H0 ;  /* 0x20000026ff247230 */ /* 0x000fe20000004100 */
[----:B------:R-:W-:Y:S06]  /*13b0*/  @P1 BRA `(.L_x_32350) ;  /* 0x00000000000c1947 */ /* 0x000fec0003800000 */
[----:B------:R-:W-:Y:S05]  /*13c0*/  @!P2 BRA `(.L_x_32351) ;  /* 0x000000000014a947 */ /* 0x000fea0003800000 */
[----:B-----5:R-:W-:Y:S01]  /*13d0*/  FADD.FTZ R36, R52, R36 ;  /* 0x0000002434247221 */ /* 0x020fe20000010000 */
[----:B------:R-:W-:Y:S06]  /*13e0*/  BRA `(.L_x_32351) ;  /* 0x00000000000c7947 */ /* 0x000fec0003800000 */
.L_x_32350:
[----:B-----5:R-:W-:-:S05]  /*13f0*/  HADD2.F32 R4, -RZ, R62.H0_H0 ;  /* 0x2000003eff047230 */ /* 0x020fca0000004100 */
[----:B------:R-:W-:-:S04]  /*1400*/  FADD.FTZ R36, R4, R36 ;  /* 0x0000002404247221 */ /* 0x000fc80000010000 */
[----:B------:R-:W-:-:S07]  /*1410*/  @P2 FADD.FTZ R36, R52, R36 ;  /* 0x0000002434242221 */ /* 0x000fce0000010000 */
.L_x_32351:
[----:B------:R-:W-:Y:S01]  /*1420*/  HADD2.F32 R37, -RZ, R38.H1_H1 ;  /* 0x30000026ff257230 */ /* 0x000fe20000004100 */
[----:B------:R-:W-:Y:S06]  /*1430*/  @P1 BRA `(.L_x_32352) ;  /* 0x00000000000c1947 */ /* 0x000fec0003800000 */
[----:B------:R-:W-:Y:S05]  /*1440*/  @!P2 BRA `(.L_x_32353) ;  /* 0x000000000014a947 */ /* 0x000fea0003800000 */
[----:B-----5:R-:W-:Y:S01]  /*1450*/  FADD.FTZ R37, R53, R37 ;  /* 0x0000002535257221 */ /* 0x020fe20000010000 */
[----:B------:R-:W-:Y:S06]  /*1460*/  BRA `(.L_x_32353) ;  /* 0x00000000000c7947 */ /* 0x000fec0003800000 */
.L_x_32352:
[----:B-----5:R-:W-:-:S05]  /*1470*/  HADD2.F32 R4, -RZ, R62.H1_H1 ;  /* 0x3000003eff047230 */ /* 0x020fca0000004100 */
[----:B------:R-:W-:-:S04]  /*1480*/  FADD.FTZ R37, R4, R37 ;  /* 0x0000002504257221 */ /* 0x000fc80000010000 */
[----:B------:R-:W-:-:S07]  /*1490*/  @P2 FADD.FTZ R37, R53, R37 ;  /* 0x0000002535252221 */ /* 0x000fce0000010000 */
.L_x_32353:
[----:B------:R-:W-:Y:S01]  /*14a0*/  HADD2.F32 R38, -RZ, R39.H0_H0 ;  /* 0x20000027ff267230 */ /* 0x000fe20000004100 */
[----:B------:R-:W-:Y:S06]  /*14b0*/  @P1 BRA `(.L_x_32354) ;  /* 0x00000000000c1947 */ /* 0x000fec0003800000 */
[----:B------:R-:W-:Y:S05]  /*14c0*/  @!P2 BRA `(.L_x_32355) ;  /* 0x000000000014a947 */ /* 0x000fea0003800000 */
[----:B-----5:R-:W-:Y:S01]  /*14d0*/  FADD.FTZ R38, R54, R38 ;  /* 0x0000002636267221 */ /* 0x020fe20000010000 */
[----:B------:R-:W-:Y:S06]  /*14e0*/  BRA `(.L_x_32355) ;  /* 0x00000000000c7947 */ /* 0x000fec0003800000 */
.L_x_32354:
[----:B-----5:R-:W-:-:S05]  /*14f0*/  HADD2.F32 R4, -RZ, R63.H0_H0 ;  /* 0x2000003fff047230 */ /* 0x020fca0000004100 */
[----:B------:R-:W-:-:S04]  /*1500*/  FADD.FTZ R38, R4, R38 ;  /* 0x0000002604267221 */ /* 0x000fc80000010000 */
[----:B------:R-:W-:-:S07]  /*1510*/  @P2 FADD.FTZ R38, R54, R38 ;  /* 0x0000002636262221 */ /* 0x000fce0000010000 */
.L_x_32355:
[----:B------:R-:W-:Y:S01]  /*1520*/  HADD2.F32 R39, -RZ, R39.H1_H1 ;  /* 0x30000027ff277230 */ /* 0x000fe20000004100 */
[----:B------:R-:W-:Y:S06]  /*1530*/  @P1 BRA `(.L_x_32356) ;  /* 0x00000000000c1947 */ /* 0x000fec0003800000 */
[----:B------:R-:W-:Y:S05]  /*1540*/  @!P2 BRA `(.L_x_32357) ;  /* 0x000000000014a947 */ /* 0x000fea0003800000 */
[----:B-----5:R-:W-:Y:S01]  /*1550*/  FADD.FTZ R39, R55, R39 ;  /* 0x0000002737277221 */ /* 0x020fe20000010000 */
[----:B------:R-:W-:Y:S06]  /*1560*/  BRA `(.L_x_32357) ;  /* 0x00000000000c7947 */ /* 0x000fec0003800000 */
.L_x_32356:
[----:B-----5:R-:W-:-:S05]  /*1570*/  HADD2.F32 R4, -RZ, R63.H1_H1 ;  /* 0x3000003fff047230 */ /* 0x020fca0000004100 */
[----:B------:R-:W-:-:S04]  /*1580*/  FADD.FTZ R39, R4, R39 ;  /* 0x0000002704277221 */ /* 0x000fc80000010000 */
[----:B------:R-:W-:-:S07]  /*1590*/  @P2 FADD.FTZ R39, R55, R39 ;  /* 0x0000002737272221 */ /* 0x000fce0000010000 */
.L_x_32357:
[----:B------:R-:W0:Y:S01]  /*15a0*/  @P2 LDC.64 R4, c[0x0][0x230] ;  /* 0x00008c00ff042b82 */ /* 0x000e220000000a00 */
[----:B------:R-:W-:Y:S02]  /*15b0*/  MOV R8, 0x20 ;  /* 0x0000002000087802 */ /* 0x000fe40000000f00 */
[----:B------:R-:W-:-:S03]  /*15c0*/  IADD3 R244, R3, 0x100, RZ ;  /* 0x0000010003f47810 */ /* 0x000fc60007ffe0ff */
[----:B------:R-:W-:Y:S02]  /*15d0*/  IMAD.WIDE.U32 R8, R2, R8, UR12 ;  /* 0x0000000c02087e25 */ /* 0x000fe4000f8e0008 */
[----:B------:R-:W1:Y:S03]  /*15e0*/  @P0 LDC.64 R6, c[0x0][0x228] ;  /* 0x00008a00ff060b82 */ /* 0x000e660000000a00 */
[----:B------:R2:W-:Y:S04]  /*15f0*/  STG.E.128 desc[UR6][R8.64], R40 ;  /* 0x0000002808007986 */ /* 0x0005e8000c101d06 */
[----:B------:R2:W-:Y:S01]  /*1600*/  STG.E.128 desc[UR6][R8.64+0x10], R36 ;  /* 0x0000102408007986 */ /* 0x0005e2000c101d06 */
[----:B0-----:R-:W-:-:S05]  /*1610*/  @P2 IMAD.WIDE.U32 R4, R244, 0x20, R4 ;  /* 0x00000020f4042825 */ /* 0x001fca00078e0004 */
[----:B-----5:R-:W5:Y:S01]  /*1620*/  @P2 LDG.E.128 R56, desc[UR6][R4.64] ;  /* 0x0000000604382981 */ /* 0x020f62000c1e1d00 */
[----:B-1----:R-:W-:-:S03]  /*1630*/  @P0 IMAD.WIDE.U32 R6, R244, 0x10, R6 ;  /* 0x00000010f4060825 */ /* 0x002fc600078e0006 */
[----:B------:R0:W5:Y:S04]  /*1640*/  @P2 LDG.E.128 R52, desc[UR6][R4.64+0x10] ;  /* 0x0000100604342981 */ /* 0x000168000c1e1d00 */
[----:B------:R2:W5:Y:S01]  /*1650*/  @P0 LDG.E.128 R60, desc[UR6][R6.64] ;  /* 0x00000006063c0981 */ /* 0x000562000c1e1d00 */
[----:B0-----:R-:W-:-:S10]  /*1660*/  HFMA2.MMA R4, -RZ, RZ, 0, 9.5367431640625e-07 ;  /* 0x00000010ff047435 */ /* 0x001fd400000001ff */
[----:B------:R-:W-:-:S05]  /*1670*/  IMAD.WIDE.U32 R4, R244, R4, UR8 ;  /* 0x00000008f4047e25 */ /* 0x000fca000f8e0004 */
[----:B------:R-:W3:Y:S02]  /*1680*/  LDG.E.128 R28, desc[UR6][R4.64] ;  /* 0x00000006041c7981 */ /* 0x000ee4000c1e1d00 */
[----:B---3--:R-:W-:Y:S01]  /*1690*/  HADD2.F32 R32, -RZ, R28.H0_H0 ;  /* 0x2000001cff207230 */ /* 0x008fe20000004100 */
[----:B--2---:R-:W-:Y:S06]  /*16a0*/  @P1 BRA `(.L_x_32358) ;  /* 0x00000000000c1947 */ /* 0x004fec0003800000 */
[----:B------:R-:W-:Y:S05]  /*16b0*/  @!P2 BRA `(.L_x_32359) ;  /* 0x000000000014a947 */ /* 0x000fea0003800000 */
[----:B-----5:R-:W-:Y:S01]  /*16c0*/  FADD.FTZ R32, R56, R32 ;  /* 0x0000002038207221 */ /* 0x020fe20000010000 */
[----:B------:R-:W-:Y:S06]  /*16d0*/  BRA `(.L_x_32359) ;  /* 0x00000000000c7947 */ /* 0x000fec0003800000 */
.L_x_32358:
[----:B-----5:R-:W-:-:S05]  /*16e0*/  HADD2.F32 R2, -RZ, R60.H0_H0 ;  /* 0x2000003cff027230 */ /* 0x020fca0000004100 */
[----:B------:R-:W-:-:S04]  /*16f0*/  FADD.FTZ R32, R2, R32 ;  /* 0x0000002002207221 */ /* 0x000fc80000010000 */
[----:B------:R-:W-:-:S07]  /*1700*/  @P2 FADD.FTZ R32, R56, R32 ;  /* 0x0000002038202221 */ /* 0x000fce0000010000 */
.L_x_32359:
[----:B------:R-:W-:Y:S01]  /*1710*/  HADD2.F32 R33, -RZ, R28.H1_H1 ;  /* 0x3000001cff217230 */ /* 0x000fe20000004100 */
[----:B------:R-:W-:Y:S06]  /*1720*/  @P1 BRA `(.L_x_32360) ;  /* 0x00000000000c1947 */ /* 0x000fec0003800000 */
[----:B------:R-:W-:Y:S05]  /*1730*/  @!P2 BRA `(.L_x_32361) ;  /* 0x000000000014a947 */ /* 0x000fea0003800000 */
[----:B-----5:R-:W-:Y:S01]  /*1740*/  FADD.FTZ R33, R57, R33 ;  /* 0x0000002139217221 */ /* 0x020fe20000010000 */
[----:B------:R-:W-:Y:S06]  /*1750*/  BRA `(.L_x_32361) ;  /* 0x00000000000c7947 */ /* 0x000fec0003800000 */
.L_x_32360:
[----:B-----5:R-:W-:-:S05]  /*1760*/  HADD2.F32 R2, -RZ, R60.H1_H1 ;  /* 0x3000003cff027230 */ /* 0x020fca0000004100 */
[----:B------:R-:W-:-:S04]  /*1770*/  FADD.FTZ R33, R2, R33 ;  /* 0x0000002102217221 */ /* 0x000fc80000010000 */
[----:B------:R-:W-:-:S07]  /*1780*/  @P2 FADD.FTZ R33, R57, R33 ;  /* 0x0000002139212221 */ /* 0x000fce0000010000 */
.L_x_32361:
[----:B------:R-:W-:Y:S01]  /*1790*/  HADD2.F32 R34, -RZ, R29.H0_H0 ;  /* 0x2000001dff227230 */ /* 0x000fe20000004100 */
[----:B------:R-:W-:Y:S06]  /*17a0*/  @P1 BRA `(.L_x_32362) ;  /* 0x00000000000c1947 */ /* 0x000fec0003800000 */
[----:B------:R-:W-:Y:S05]  /*17b0*/  @!P2 BRA `(.L_x_32363) ;  /* 0x000000000014a947 */ /* 0x000fea0003800000 */
[----:B-----5:R-:W-:Y:S01]  /*17c0*/  FADD.FTZ R34, R58, R34 ;  /* 0x000000223a227221 */ /* 0x020fe20000010000 */
[----:B------:R-:W-:Y:S06]  /*17d0*/  BRA `(.L_x_32363) ;  /* 0x00000000000c7947 */ /* 0x000fec0003800000 */
.L_x_32362:
[----:B-----5:R-:W-:-:S05]  /*17e0*/  HADD2.F32 R2, -RZ, R61.H0_H0 ;  /* 0x2000003dff027230 */ /* 0x020fca0000004100 */
[----:B------:R-:W-:-:S04]  /*17f0*/  FADD.FTZ R34, R2, R34 ;  /* 0x0000002202227221 */ /* 0x000fc80000010000 */
[----:B------:R-:W-:-:S07]  /*1800*/  @P2 FADD.FTZ R34, R58, R34 ;  /* 0x000000223a222221 */ /* 0x000fce0000010000 */
.L_x_32363:
[----:B------:R-:W-:Y:S01]  /*1810*/  HADD2.F32 R35, -RZ, R29.H1_H1 ;  /* 0x3000001dff237230 */ /* 0x000fe20000004100 */
[----:B------:R-:W-:Y:S06]  /*1820*/  @P1 BRA `(.L_x_32364) ;  /* 0x00000000000c1947 */ /* 0x000fec0003800000 */
[----:B------:R-:W-:Y:S05]  /*1830*/  @!P2 BRA `(.L_x_32365) ;  /* 0x000000000014a947 */ /* 0x000fea0003800000 */
[----:B-----5:R-:W-:Y:S01]  /*1840*/  FADD.FTZ R35, R59, R35 ;  /* 0x000000233b237221 */ /* 0x020fe20000010000 */
[----:B------:R-:W-:Y:S06]  /*1850*/  BRA `(.L_x_32365) ;  /* 0x00000000000c7947 */ /* 0x000fec0003800000 */
.L_x_32364:
[----:B-----5:R-:W-:-:S05]  /*1860*/  HADD2.F32 R2, -RZ, R61.H1_H1 ;  /* 0x3000003dff027230 */ /* 0x020fca0000004100 */
[----:B------:R-:W-:-:S04]  /*1870*/  FADD.FTZ R35, R2, R35 ;  /* 0x0000002302237221 */ /* 0x000fc80000010000 */
[----:B------:R-:W-:-:S07]  /*1880*/  @P2 FADD.FTZ R35, R59, R35 ;  /* 0x000000233b232221 */ /* 0x000fce0000010000 */
.L_x_32365:
[----:B------:R-:W-:Y:S01]  /*1890*/  HADD2.F32 R28, -RZ, R30.H0_H0 ;  /* 0x2000001eff1c7230 */ /* 0x000fe20000004100 */
[----:B------:R-:W-:Y:S06]  /*18a0*/  @P1 BRA `(.L_x_32366) ;  /* 0x00000000000c1947 */ /* 0x000fec0003800000 */
[----:B------:R-:W-:Y:S05]  /*18b0*/  @!P2 BRA `(.L_x_32367) ;  /* 0x000000000014a947 */ /* 0x000fea0003800000 */
[----:B-----5:R-:W-:Y:S01]  /*18c0*/  FADD.FTZ R28, R52, R28 ;  /* 0x0000001c341c7221 */ /* 0x020fe20000010000 */
[----:B------:R-:W-:Y:S06]  /*18d0*/  BRA `(.L_x_32367) ;  /* 0x00000000000c7947 */ /* 0x000fec0003800000 */
.L_x_32366:
[----:B-----5:R-:W-:-:S05]  /*18e0*/  HADD2.F32 R2, -RZ, R62.H0_H0 ;  /* 0x2000003eff027230 */ /* 0x020fca0000004100 */
[----:B------:R-:W-:-:S04]  /*18f0*/  FADD.FTZ R28, R2, R28 ;  /* 0x0000001c021c7221 */ /* 0x000fc80000010000 */
[----:B------:R-:W-:-:S07]  /*1900*/  @P2 FADD.FTZ R28, R52, R28 ;  /* 0x0000001c341c2221 */ /* 0x000fce0000010000 */
.L_x_32367:
[----:B------:R-:W-:Y:S01]  /*1910*/  HADD2.F32 R29, -RZ, R30.H1_H1 ;  /* 0x3000001eff1d7230 */ /* 0x000fe20000004100 */
[----:B------:R-:W-:Y:S06]  /*1920*/  @P1 BRA `(.L_x_32368) ;  /* 0x00000000000c1947 */ /* 0x000fec0003800000 */
[----:B------:R-:W-:Y:S05]  /*1930*/  @!P2 BRA `(.L_x_32369) ;  /* 0x000000000014a947 */ /* 0x000fea0003800000 */
[----:B-----5:R-:W-:Y:S01]  /*1940*/  FADD.FTZ R29, R53, R29 ;  /* 0x0000001d351d7221 */ /* 0x020fe20000010000 */
[----:B------:R-:W-:Y:S06]  /*1950*/  BRA `(.L_x_32369) ;  /* 0x00000000000c7947 */ /* 0x000fec0003800000 */
.L_x_32368:
[----:B-----5:R-:W-:-:S05]  /*1960*/  HADD2.F32 R2, -RZ, R62.H1_H1 ;  /* 0x3000003eff027230 */ /* 0x020fca0000004100 */
[----:B------:R-:W-:-:S04]  /*1970*/  FADD.FTZ R29, R2, R29 ;  /* 0x0000001d021d7221 */ /* 0x000fc80000010000 */
[----:B------:R-:W-:-:S07]  /*1980*/  @P2 FADD.FTZ R29, R53, R29 ;  /* 0x0000001d351d2221 */ /* 0x000fce0000010000 */
.L_x_32369:
[----:B------:R-:W-:Y:S01]  /*1990*/  HADD2.F32 R30, -RZ, R31.H0_H0 ;  /* 0x2000001fff1e7230 */ /* 0x000fe20000004100 */
[----:B------:R-:W-:Y:S06]  /*19a0*/  @P1 BRA `(.L_x_32370) ;  /* 0x00000000000c1947 */ /* 0x000fec0003800000 */
[----:B------:R-:W-:Y:S05]  /*19b0*/  @!P2 BRA `(.L_x_32371) ;  /* 0x000000000014a947 */ /* 0x000fea0003800000 */
[----:B-----5:R-:W-:Y:S01]  /*19c0*/  FADD.FTZ R30, R54, R30 ;  /* 0x0000001e361e7221 */ /* 0x020fe20000010000 */
[----:B------:R-:W-:Y:S06]  /*19d0*/  BRA `(.L_x_32371) ;  /* 0x00000000000c7947 */ /* 0x000fec0003800000 */
.L_x_32370:
[----:B-----5:R-:W-:-:S05]  /*19e0*/  HADD2.F32 R2, -RZ, R63.H0_H0 ;  /* 0x2000003fff027230 */ /* 0x020fca0000004100 */
[----:B------:R-:W-:-:S04]  /*19f0*/  FADD.FTZ R30, R2, R30 ;  /* 0x0000001e021e7221 */ /* 0x000fc80000010000 */
[----:B------:R-:W-:-:S07]  /*1a00*/  @P2 FADD.FTZ R30, R54, R30 ;  /* 0x0000001e361e2221 */ /* 0x000fce0000010000 */
.L_x_32371:
[----:B------:R-:W-:Y:S01]  /*1a10*/  HADD2.F32 R31, -RZ, R31.H1_H1 ;  /* 0x3000001fff1f7230 */ /* 0x000fe20000004100 */
[----:B------:R-:W-:Y:S06]  /*1a20*/  @P1 BRA `(.L_x_32372) ;  /* 0x00000000000c1947 */ /* 0x000fec0003800000 */
[----:B------:R-:W-:Y:S05]  /*1a30*/  @!P2 BRA `(.L_x_32373) ;  /* 0x000000000014a947 */ /* 0x000fea0003800000 */
[----:B-----5:R-:W-:Y:S01]  /*1a40*/  FADD.FTZ R31, R55, R31 ;  /* 0x0000001f371f7221 */ /* 0x020fe20000010000 */
[----:B------:R-:W-:Y:S06]  /*1a50*/  BRA `(.L_x_32373) ;  /* 0x00000000000c7947 */ /* 0x000fec0003800000 */
.L_x_32372:
[----:B-----5:R-:W-:-:S05]  /*1a60*/  HADD2.F32 R2, -RZ, R63.H1_H1 ;  /* 0x3000003fff027230 */ /* 0x020fca0000004100 */
[----:B------:R-:W-:-:S04]  /*1a70*/  FADD.FTZ R31, R2, R31 ;  /* 0x0000001f021f7221 */ /* 0x000fc80000010000 */
[----:B------:R-:W-:-:S07]  /*1a80*/  @P2 FADD.FTZ R31, R55, R31 ;  /* 0x0000001f371f2221 */ /* 0x000fce0000010000 */
.L_x_32373:
[----:B------:R-:W0:Y:S01]  /*1a90*/  @P0 LDC.64 R4, c[0x0][0x228] ;  /* 0x00008a00ff040b82 */ /* 0x000e220000000a00 */
[----:B------:R-:W-:Y:S02]  /*1aa0*/  IADD3 R2, R3, 0x100, RZ ;  /* 0x0000010003027810 */ /* 0x000fe40007ffe0ff */
[----:B------:R-:W-:-:S05]  /*1ab0*/  MOV R8, 0x20 ;  /* 0x0000002000087802 */ /* 0x000fca0000000f00 */
[----:B------:R-:W-:Y:S01]  /*1ac0*/  IMAD.WIDE.U32 R8, R2, R8, UR12 ;  /* 0x0000000c02087e25 */ /* 0x000fe2000f8e0008 */
[----:B------:R-:W-:Y:S01]  /*1ad0*/  IADD3 R2, R3, 0x180, RZ ;  /* 0x0000018003027810 */ /* 0x000fe20007ffe0ff */
[----:B------:R-:W1:Y:S03]  /*1ae0*/  @P2 LDC.64 R6, c[0x0][0x230] ;  /* 0x00008c00ff062b82 */ /* 0x000e660000000a00 */
[----:B------:R2:W-:Y:S04]  /*1af0*/  STG.E.128 desc[UR6][R8.64], R32 ;  /* 0x0000002008007986 */ /* 0x0005e8000c101d06 */
[----:B------:R2:W-:Y:S01]  /*1b00*/  STG.E.128 desc[UR6][R8.64+0x10], R28 ;  /* 0x0000101c08007986 */ /* 0x0005e2000c101d06 */
[----:B0-----:R-:W-:-:S05]  /*1b10*/  @P0 IMAD.WIDE.U32 R4, R2, 0x10, R4 ;  /* 0x0000001002040825 */ /* 0x001fca00078e0004 */
[----:B-----5:R0:W5:Y:S01]  /*1b20*/  @P0 LDG.E.128 R60, desc[UR6][R4.64] ;  /* 0x00000006043c0981 */ /* 0x020162000c1e1d00 */
[----:B-1----:R-:W-:Y:S01]  /*1b30*/  @P2 IMAD.WIDE.U32 R6, R2, 0x20, R6 ;  /* 0x0000002002062825 */ /* 0x002fe200078e0006 */
[----:B0-----:R-:W-:-:S04]  /*1b40*/  HFMA2.MMA R4, -RZ, RZ, 0, 9.5367431640625e-07 ;  /* 0x00000010ff047435 */ /* 0x001fc800000001ff */
[----:B------:R2:W5:Y:S04]  /*1b50*/  @P2 LDG.E.128 R56, desc[UR6][R6.64] ;  /* 0x0000000606382981 */ /* 0x000568000c1e1d00 */
[----:B------:R2:W5:Y:S02]  /*1b60*/  @P2 LDG.E.128 R52, desc[UR6][R6.64+0x10] ;  /* 0x0000100606342981 */ /* 0x000564000c1e1d00 */
[----:B------:R-:W-:-:S05]  /*1b70*/  IMAD.WIDE.U32 R4, R2, R4, UR8 ;  /* 0x0000000802047e25 */ /* 0x000fca000f8e0004 */
[----:B------:R-:W3:Y:S02]  /*1b80*/  LDG.E.128 R20, desc[UR6][R4.64] ;  /* 0x0000000604147981 */ /* 0x000ee4000c1e1d00 */
[----:B---3--:R-:W-:Y:S01]  /*1b90*/  HADD2.F32 R24, -RZ, R20.H0_H0 ;  /* 0x20000014ff187230 */ /* 0x008fe20000004100 */
[----:B--2---:R-:W-:Y:S06]  /*1ba0*/  @P1 BRA `(.L_x_32374) ;  /* 0x00000000000c1947 */ /* 0x004fec0003800000 */
[----:B------:R-:W-:Y:S05]  /*1bb0*/  @!P2 BRA `(.L_x_32375) ;  /* 0x000000000014a947 */ /* 0x000fea0003800000 */
[----:B-----5:R-:W-:Y:S01]  /*1bc0*/  FADD.FTZ R24, R56, R24 ;  /* 0x0000001838187221 */ /* 0x020fe20000010000 */
[----:B------:R-:W-:Y:S06]  /*1bd0*/  BRA `(.L_x_32375) ;  /* 0x00000000000c7947 */ /* 0x000fec0003800000 */
.L_x_32374:
[----:B-----5:R-:W-:-:S05]  /*1be0*/  HADD2.F32 R4, -RZ, R60.H0_H0 ;  /* 0x2000003cff047230 */ /* 0x020fca0000004100 */
[----:B------:R-:W-:-:S04]  /*1bf0*/  FADD.FTZ R24, R4, R24 ;  /* 0x0000001804187221 */ /* 0x000fc80000010000 */
[----:B------:R-:W-:-:S07]  /*1c00*/  @P2 FADD.FTZ R24, R56, R24 ;  /* 0x0000001838182221 */ /* 0x000fce0000010000 */
.L_x_32375:
[----:B------:R-:W-:Y:S01]  /*1c10*/  HADD2.F32 R25, -RZ, R20.H1_H1 ;  /* 0x30000014ff197230 */ /* 0x000fe20000004100 */
[----:B------:R-:W-:Y:S06]  /*1c20*/  @P1 BRA `(.L_x_32376) ;  /* 0x00000000000c1947 */ /* 0x000fec0003800000 */
[----:B------:R-:W-:Y:S05]  /*1c30*/  @!P2 BRA `(.L_x_32377) ;  /* 0x000000000014a947 */ /* 0x000fea0003800000 */
[----:B-----5:R-:W-:Y:S01]  /*1c40*/  FADD.FTZ R25, R57, R25 ;  /* 0x0000001939197221 */ /* 0x020fe20000010000 */
[----:B------:R-:W-:Y:S06]  /*1c50*/  BRA `(.L_x_32377) ;  /* 0x00000000000c7947 */ /* 0x000fec0003800000 */
.L_x_32376:
[----:B-----5:R-:W-:-:S05]  /*1c60*/  HADD2.F32 R4, -RZ, R60.H1_H1 ;  /* 0x3000003cff047230 */ /* 0x020fca0000004100 */
[----:B------:R-:W-:-:S04]  /*1c70*/  FADD.FTZ R25, R4, R25 ;  /* 0x0000001904197221 */ /* 0x000fc80000010000 */
[----:B------:R-:W-:-:S07]  /*1c80*/  @P2 FADD.FTZ R25, R57, R25 ;  /* 0x0000001939192221 */ /* 0x000fce0000010000 */
.L_x_32377:
[----:B------:R-:W-:Y:S01]  /*1c90*/  HADD2.F32 R26, -RZ, R21.H0_H0 ;  /* 0x20000015ff1a7230 */ /* 0x000fe20000004100 */
[----:B------:R-:W-:Y:S06]  /*1ca0*/  @P1 BRA `(.L_x_32378) ;  /* 0x00000000000c1947 */ /* 0x000fec0003800000 */
[----:B------:R-:W-:Y:S05]  /*1cb0*/  @!P2 BRA `(.L_x_32379) ;  /* 0x000000000014a947 */ /* 0x000fea0003800000 */
[----:B-----5:R-:W-:Y:S01]  /*1cc0*/  FADD.FTZ R26, R58, R26 ;  /* 0x0000001a3a1a7221 */ /* 0x020fe20000010000 */
[----:B------:R-:W-:Y:S06]  /*1cd0*/  BRA `(.L_x_32379) ;  /* 0x00000000000c7947 */ /* 0x000fec0003800000 */
.L_x_32378:
[----:B-----5:R-:W-:-:S05]  /*1ce0*/  HADD2.F32 R4, -RZ, R61.H0_H0 ;  /* 0x2000003dff047230 */ /* 0x020fca0000004100 */
[----:B------:R-:W-:-:S04]  /*1cf0*/  FADD.FTZ R26, R4, R26 ;  /* 0x0000001a041a7221 */ /* 0x000fc80000010000 */
[----:B------:R-:W-:-:S07]  /*1d00*/  @P2 FADD.FTZ R26, R58, R26 ;  /* 0x0000001a3a1a2221 */ /* 0x000fce0000010000 */
.L_x_32379:
[----:B------:R-:W-:Y:S01]  /*1d10*/  HADD2.F32 R27, -RZ, R21.H1_H1 ;  /* 0x30000015ff1b7230 */ /* 0x000fe20000004100 */
[----:B------:R-:W-:Y:S06]  /*1d20*/  @P1 BRA `(.L_x_32380) ;  /* 0x00000000000c1947 */ /* 0x000fec0003800000 */
[----:B------:R-:W-:Y:S05]  /*1d30*/  @!P2 BRA `(.L_x_32381) ;  /* 0x000000000014a947 */ /* 0x000fea0003800000 */
[----:B-----5:R-:W-:Y:S01]  /*1d40*/  FADD.FTZ R27, R59, R27 ;  /* 0x0000001b3b1b7221 */ /* 0x020fe20000010000 */
[----:B------:R-:W-:Y:S06]  /*1d50*/  BRA `(.L_x_32381) ;  /* 0x00000000000c7947 */ /* 0x000fec0003800000 */
.L_x_32380:
[----:B-----5:R-:W-:-:S05]  /*1d60*/  HADD2.F32 R4, -RZ, R61.H1_H1 ;  /* 0x3000003dff047230 */ /* 0x020fca0000004100 */
[----:B------:R-:W-:-:S04]  /*1d70*/  FADD.FTZ R27, R4, R27 ;  /* 0x0000001b041b7221 */ /* 0x000fc80000010000 */
[----:B------:R-:W-:-:S07]  /*1d80*/  @P2 FADD.FTZ R27, R59, R27 ;  /* 0x0000001b3b1b2221 */ /* 0x000fce0000010000 */
.L_x_32381:
[----:B------:R-:W-:Y:S01]  /*1d90*/  HADD2.F32 R20, -RZ, R22.H0_H0 ;  /* 0x20000016ff147230 */ /* 0x000fe20000004100 */
[----:B------:R-:W-:Y:S06]  /*1da0*/  @P1 BRA `(.L_x_32382) ;  /* 0x00000000000c1947 */ /* 0x000fec0003800000 */
[----:B------:R-:W-:Y:S05]  /*1db0*/  @!P2 BRA `(.L_x_32383) ;  /* 0x000000000014a947 */ /* 0x000fea0003800000 */
[----:B-----5:R-:W-:Y:S01]  /*1dc0*/  FADD.FTZ R20, R52, R20 ;  /* 0x0000001434147221 */ /* 0x020fe20000010000 */
[----:B------:R-:W-:Y:S06]  /*1dd0*/  BRA `(.L_x_32383) ;  /* 0x00000000000c7947 */ /* 0x000fec0003800000 */
.L_x_32382:
[----:B-----5:R-:W-:-:S05]  /*1de0*/  HADD2.F32 R4, -RZ, R62.H0_H0 ;  /* 0x2000003eff047230 */ /* 0x020fca0000004100 */
[----:B------:R-:W-:-:S04]  /*1df0*/  FADD.FTZ R20, R4, R20 ;  /* 0x0000001404147221 */ /* 0x000fc80000010000 */
[----:B------:R-:W-:-:S07]  /*1e00*/  @P2 FADD.FTZ R20, R52, R20 ;  /* 0x0000001434142221 */ /* 0x000fce0000010000 */
.L_x_32383:
[----:B------:R-:W-:Y:S01]  /*1e10*/  HADD2.F32 R21, -RZ, R22.H1_H1 ;  /* 0x30000016ff157230 */ /* 0x000fe20000004100 */
[----:B------:R-:W-:Y:S06]  /*1e20*/  @P1 BRA `(.L_x_32384) ;  /* 0x00000000000c1947 */ /* 0x000fec0003800000 */
[----:B------:R-:W-:Y:S05]  /*1e30*/  @!P2 BRA `(.L_x_32385) ;  /* 0x000000000014a947 */ /* 0x000fea0003800000 */
[----:B-----5:R-:W-:Y:S01]  /*1e40*/  FADD.FTZ R21, R53, R21 ;  /* 0x0000001535157221 */ /* 0x020fe20000010000 */
[----:B------:R-:W-:Y:S06]  /*1e50*/  BRA `(.L_x_32385) ;  /* 0x00000000000c7947 */ /* 0x000fec0003800000 */
.L_x_32384:
[----:B-----5:R-:W-:-:S05]  /*1e60*/  HADD2.F32 R4, -RZ, R62.H1_H1 ;  /* 0x3000003eff047230 */ /* 0x020fca0000004100 */
[----:B------:R-:W-:-:S04]  /*1e70*/  FADD.FTZ R21, R4, R21 ;  /* 0x0000001504157221 */ /* 0x000fc80000010000 */
[----:B------:R-:W-:-:S07]  /*1e80*/  @P2 FADD.FTZ R21, R53, R21 ;  /* 0x0000001535152221 */ /* 0x000fce0000010000 */
.L_x_32385:
[----:B------:R-:W-:Y:S01]  /*1e90*/  HADD2.F32 R22, -RZ, R23.H0_H0 ;  /* 0x20000017ff167230 */ /* 0x000fe20000004100 */
[----:B------:R-:W-:Y:S06]  /*1ea0*/  @P1 BRA `(.L_x_32386) ;  /* 0x00000000000c1947 */ /* 0x000fec0003800000 */
[----:B------:R-:W-:Y:S05]  /*1eb0*/  @!P2 BRA `(.L_x_32387) ;  /* 0x000000000014a947 */ /* 0x000fea0003800000 */
[----:B-----5:R-:W-:Y:S01]  /*1ec0*/  FADD.FTZ R22, R54, R22 ;  /* 0x0000001636167221 */ /* 0x020fe20000010000 */
[----:B------:R-:W-:Y:S06]  /*1ed0*/  BRA `(.L_x_32387) ;  /* 0x00000000000c7947 */ /* 0x000fec0003800000 */
.L_x_32386:
[----:B-----5:R-:W-:-:S05]  /*1ee0*/  HADD2.F32 R4, -RZ, R63.H0_H0 ;  /* 0x2000003fff047230 */ /* 0x020fca0000004100 */
[----:B------:R-:W-:-:S04]  /*1ef0*/  FADD.FTZ R22, R4, R22 ;  /* 0x0000001604167221 */ /* 0x000fc80000010000 */
[----:B------:R-:W-:-:S07]  /*1f00*/  @P2 FADD.FTZ R22, R54, R22 ;  /* 0x0000001636162221 */ /* 0x000fce0000010000 */
.L_x_32387:
[----:B------:R-:W-:Y:S01]  /*1f10*/  HADD2.F32 R23, -RZ, R23.H1_H1 ;  /* 0x30000017ff177230 */ /* 0x000fe20000004100 */
[----:B------:R-:W-:Y:S06]  /*1f20*/  @P1 BRA `(.L_x_32388) ;  /* 0x00000000000c1947 */ /* 0x000fec0003800000 */
[----:B------:R-:W-:Y:S05]  /*1f30*/  @!P2 BRA `(.L_x_32389) ;  /* 0x000000000014a947 */ /* 0x000fea0003800000 */
[----:B-----5:R-:W-:Y:S01]  /*1f40*/  FADD.FTZ R23, R55, R23 ;  /* 0x0000001737177221 */ /* 0x020fe20000010000 */
[----:B------:R-:W-:Y:S06]  /*1f50*/  BRA `(.L_x_32389) ;  /* 0x00000000000c7947 */ /* 0x000fec0003800000 */
.L_x_32388:
[----:B-----5:R-:W-:-:S05]  /*1f60*/  HADD2.F32 R4, -RZ, R63.H1_H1 ;  /* 0x3000003fff047230 */ /* 0x020fca0000004100 */
[----:B------:R-:W-:-:S04]  /*1f70*/  FADD.FTZ R23, R4, R23 ;  /* 0x0000001704177221 */ /* 0x000fc80000010000 */
[----:B------:R-:W-:-:S07]  /*1f80*/  @P2 FADD.FTZ R23, R55, R23 ;  /* 0x0000001737172221 */ /* 0x000fce0000010000 */
.L_x_32389:
[----:B------:R-:W0:Y:S01]  /*1f90*/  @P2 LDC.64 R4, c[0x0][0x230] ;  /* 0x00008c00ff042b82 */ /* 0x000e220000000a00 */
[C---:B------:R-:W-:Y:S02]  /*1fa0*/  IADD3 R8, R3.reuse, 0x180, RZ ;  /* 0x0000018003087810 */ /* 0x040fe40007ffe0ff */
[----:B------:R-:W-:Y:S02]  /*1fb0*/  MOV R9, 0x20 ;  /* 0x0000002000097802 */ /* 0x000fe40000000f00 */
[----:B------:R-:W-:-:S03]  /*1fc0*/  IADD3 R249, R3, 0x200, RZ ;  /* 0x0000020003f97810 */ /* 0x000fc60007ffe0ff */
[----:B------:R-:W1:Y:S01]  /*1fd0*/  @P0 LDC.64 R6, c[0x0][0x228] ;  /* 0x00008a00ff060b82 */ /* 0x000e620000000a00 */
[----:B------:R-:W-:-:S05]  /*1fe0*/  IMAD.WIDE.U32 R8, R8, R9, UR12 ;  /* 0x0000000c08087e25 */ /* 0x000fca000f8e0009 */
        /* <DEDUP_REMOVED lines=15> */
.L_x_32390:
[----:B-----5:R-:W-:-:S05]  /*20e0*/  HADD2.F32 R4, -RZ, R60.H0_H0 ;  /* 0x2000003cff047230 */ /* 0x020fca0000004100 */
[----:B------:R-:W-:-:S04]  /*20f0*/  FADD.FTZ R16, R4, R16 ;  /* 0x0000001004107221 */ /* 0x000fc80000010000 */
[----:B------:R-:W-:-:S07]  /*2100*/  @P2 FADD.FTZ R16, R56, R16 ;  /* 0x0000001038102221 */ /* 0x000fce0000010000 */
.L_x_32391:
[----:B------:R-:W-:Y:S01]  /*2110*/  HADD2.F32 R17, -RZ, R12.H1_H1 ;  /* 0x3000000cff117230 */ /* 0x000fe20000004100 */
[----:B------:R-:W-:Y:S06]  /*2120*/  @P1 BRA `(.L_x_32392) ;  /* 0x00000000000c1947 */ /* 0x000fec0003800000 */
[----:B------:R-:W-:Y:S05]  /*2130*/  @!P2 BRA `(.L_x_32393) ;  /* 0x000000000014a947 */ /* 0x000fea0003800000 */
[----:B-----5:R-:W-:Y:S01]  /*2140*/  FADD.FTZ R17, R57, R17 ;  /* 0x0000001139117221 */ /* 0x020fe20000010000 */
[----:B------:R-:W-:Y:S06]  /*2150*/  BRA `(.L_x_32393) ;  /* 0x00000000000c7947 */ /* 0x000fec0003800000 */
.L_x_32392:
[----:B-----5:R-:W-:-:S05]  /*2160*/  HADD2.F32 R4, -RZ, R60.H1_H1 ;  /* 0x3000003cff047230 */ /* 0x020fca0000004100 */
[----:B------:R-:W-:-:S04]  /*2170*/  FADD.FTZ R17, R4, R17 ;  /* 0x0000001104117221 */ /* 0x000fc80000010000 */
[----:B------:R-:W-:-:S07]  /*2180*/  @P2 FADD.FTZ R17, R57, R17 ;  /* 0x0000001139112221 */ /* 0x000fce0000010000 */
.L_x_32393:
[----:B------:R-:W-:Y:S01]  /*2190*/  HADD2.F32 R18, -RZ, R13.H0_H0 ;  /* 0x2000000dff127230 */ /* 0x000fe20000004100 */
[----:B------:R-:W-:Y:S06]  /*21a0*/  @P1 BRA `(.L_x_32394) ;  /* 0x00000000000c1947 */ /* 0x000fec0003800000 */
[----:B------:R-:W-:Y:S05]  /*21b0*/  @!P2 BRA `(.L_x_32395) ;  /* 0x000000000014a947 */ /* 0x000fea0003800000 */
[----:B-----5:R-:W-:Y:S01]  /*21c0*/  FADD.FTZ R18, R58, R18 ;  /* 0x000000123a127221 */ /* 0x020fe20000010000 */
[----:B------:R-:W-:Y:S06]  /*21d0*/  BRA `(.L_x_32395) ;  /* 0x00000000000c7947 */ /* 0x000fec0003800000 */
.L_x_32394:
[----:B-----5:R-:W-:-:S05]  /*21e0*/  HADD2.F32 R4, -RZ, R61.H0_H0 ;  /* 0x2000003dff047230 */ /* 0x020fca0000004100 */
[----:B------:R-:W-:-:S04]  /*21f0*/  FADD.FTZ R18, R4, R18 ;  /* 0x0000001204127221 */ /* 0x000fc80000010000 */
[----:B------:R-:W-:-:S07]  /*2200*/  @P2 FADD.FTZ R18, R58, R18 ;  /* 0x000000123a122221 */ /* 0x000fce0000010000 */
.L_x_32395:
[----:B------:R-:W-:Y:S01]  /*2210*/  HADD2.F32 R19, -RZ, R13.H1_H1 ;  /* 0x3000000dff137230 */ /* 0x000fe20000004100 */
[----:B------:R-:W-:Y:S06]  /*2220*/  @P1 BRA `(.L_x_32396) ;  /* 0x00000000000c1947 */ /* 0x000fec0003800000 */
[----:B------:R-:W-:Y:S05]  /*2230*/  @!P2 BRA `(.L_x_32397) ;  /* 0x000000000014a947 */ /* 0x000fea0003800000 */
[----:B-----5:R-:W-:Y:S01]  /*2240*/  FADD.FTZ R19, R59, R19 ;  /* 0x000000133b137221 */ /* 0x020fe20000010000 */
[----:B------:R-:W-:Y:S06]  /*2250*/  BRA `(.L_x_32397) ;  /* 0x00000000000c7947 */ /* 0x000fec0003800000 */
.L_x_32396:
[----:B-----5:R-:W-:-:S05]  /*2260*/  HADD2.F32 R4, -RZ, R61.H1_H1 ;  /* 0x3000003dff047230 */ /* 0x020fca0000004100 */
[----:B------:R-:W-:-:S04]  /*2270*/  FADD.FTZ R19, R4, R19 ;  /* 0x0000001304137221 */ /* 0x000fc80000010000 */
[----:B------:R-:W-:-:S07]  /*2280*/  @P2 FADD.FTZ R19, R59, R19 ;  /* 0x000000133b132221 */ /* 0x000fce0000010000 */
.L_x_32397:
[----:B------:R-:W-:Y:S01]  /*2290*/  HADD2.F32 R12, -RZ, R14.H0_H0 ;  /* 0x2000000eff0c7230 */ /* 0x000fe20000004100 */
[----:B------:R-:W-:Y:S06]  /*22a0*/  @P1 BRA `(.L_x_32398) ;  /* 0x00000000000c1947 */ /* 0x000fec0003800000 */
[----:B------:R-:W-:Y:S05]  /*22b0*/  @!P2 BRA `(.L_x_32399) ;  /* 0x000000000014a947 */ /* 0x000fea0003800000 */
[----:B-----5:R-:W-:Y:S01]  /*22c0*/  FADD.FTZ R12, R52, R12 ;  /* 0x0000000c340c7221 */ /* 0x020fe20000010000 */
[----:B------:R-:W-:Y:S06]  /*22d0*/  BRA `(.L_x_32399) ;  /* 0x00000000000c7947 */ /* 0x000fec0003800000 */
.L_x_32398:
[----:B-----5:R-:W-:-:S05]  /*22e0*/  HADD2.F32 R4, -RZ, R62.H0_H0 ;  /* 0x2000003eff047230 */ /* 0x020fca0000004100 */
[----:B------:R-:W-:-:S04]  /*22f0*/  FADD.FTZ R12, R4, R12 ;  /* 0x0000000c040c7221 */ /* 0x000fc80000010000 */
[----:B------:R-:W-:-:S07]  /*2300*/  @P2 FADD.FTZ R12, R52, R12 ;  /* 0x0000000c340c2221 */ /* 0x000fce0000010000 */
.L_x_32399:
[----:B------:R-:W-:Y:S01]  /*2310*/  HADD2.F32 R13, -RZ, R14.H1_H1 ;  /* 0x3000000eff0d7230 */ /* 0x000fe20000004100 */
[----:B------:R-:W-:Y:S06]  /*2320*/  @P1 BRA `(.L_x_32400) ;  /* 0x00000000000c1947 */ /* 0x000fec0003800000 */
[----:B------:R-:W-:Y:S05]  /*2330*/  @!P2 BRA `(.L_x_32401) ;  /* 0x000000000014a947 */ /* 0x000fea0003800000 */
[----:B-----5:R-:W-:Y:S01]  /*2340*/  FADD.FTZ R13, R53, R13 ;  /* 0x0000000d350d7221 */ /* 0x020fe20000010000 */
[----:B------:R-:W-:Y:S06]  /*2350*/  BRA `(.L_x_32401) ;  /* 0x00000000000c7947 */ /* 0x000fec0003800000 */
.L_x_32400:
[----:B-----5:R-:W-:-:S05]  /*2360*/  HADD2.F32 R4, -RZ, R62.H1_H1 ;  /* 0x3000003eff047230 */ /* 0x020fca0000004100 */
[----:B------:R-:W-:-:S04]  /*2370*/  FADD.FTZ R13, R4, R13 ;  /* 0x0000000d040d7221 */ /* 0x000fc80000010000 */
[----:B------:R-:W-:-:S07]  /*2380*/  @P2 FADD.FTZ R13, R53, R13 ;  /* 0x0000000d350d2221 */ /* 0x000fce0000010000 */
.L_x_32401:
[----:B------:R-:W-:Y:S01]  /*2390*/  HADD2.F32 R14, -RZ, R15.H0_H0 ;  /* 0x2000000fff0e7230 */ /* 0x000fe20000004100 */
[----:B------:R-:W-:Y:S06]  /*23a0*/  @P1 BRA `(.L_x_32402) ;  /* 0x00000000000c1947 */ /* 0x000fec0003800000 */
[----:B------:R-:W-:Y:S05]  /*23b0*/  @!P2 BRA `(.L_x_32403) ;  /* 0x000000000014a947 */ /* 0x000fea0003800000 */
[----:B-----5:R-:W-:Y:S01]  /*23c0*/  FADD.FTZ R14, R54, R14 ;  /* 0x0000000e360e7221 */ /* 0x020fe20000010000 */
[----:B------:R-:W-:Y:S06]  /*23d0*/  BRA `(.L_x_32403) ;  /* 0x00000000000c7947 */ /* 0x000fec0003800000 */
.L_x_32402:
[----:B-----5:R-:W-:-:S05]  /*23e0*/  HADD2.F32 R4, -RZ, R63.H0_H0 ;  /* 0x2000003fff047230 */ /* 0x020fca0000004100 */
[----:B------:R-:W-:-:S04]  /*23f0*/  FADD.FTZ R14, R4, R14 ;  /* 0x0000000e040e7221 */ /* 0x000fc80000010000 */
[----:B------:R-:W-:-:S07]  /*2400*/  @P2 FADD.FTZ R14, R54, R14 ;  /* 0x0000000e360e2221 */ /* 0x000fce0000010000 */
.L_x_32403:
[----:B------:R-:W-:Y:S01]  /*2410*/  HADD2.F32 R15, -RZ, R15.H1_H1 ;  /* 0x3000000fff0f7230 */ /* 0x000fe20000004100 */
[----:B------:R-:W-:Y:S06]  /*2420*/  @P1 BRA `(.L_x_32404) ;  /* 0x00000000000c1947 */ /* 0x000fec0003800000 */
[----:B------:R-:W-:Y:S05]  /*2430*/  @!P2 BRA `(.L_x_32405) ;  /* 0x000000000014a947 */ /* 0x000fea0003800000 */
[----:B-----5:R-:W-:Y:S01]  /*2440*/  FADD.FTZ R15, R55, R15 ;  /* 0x0000000f370f7221 */ /* 0x020fe20000010000 */
[----:B------:R-:W-:Y:S06]  /*2450*/  BRA `(.L_x_32405) ;  /* 0x00000000000c7947 */ /* 0x000fec0003800000 */
.L_x_32404:
[----:B-----5:R-:W-:-:S05]  /*2460*/  HADD2.F32 R4, -RZ, R63.H1_H1 ;  /* 0x3000003fff047230 */ /* 0x020fca0000004100 */
[----:B------:R-:W-:-:S04]  /*2470*/  FADD.FTZ R15, R4, R15 ;  /* 0x0000000f040f7221 */ /* 0x000fc80000010000 */
[----:B------:R-:W-:-:S07]  /*2480*/  @P2 FADD.FTZ R15, R55, R15 ;  /* 0x0000000f370f2221 */ /* 0x000fce0000010000 */
.L_x_32405:
        /* <DEDUP_REMOVED lines=16> */
[----:B--2---:R-:W-:Y:S01]  /*2590*/  HADD2.F32 R8, -RZ, R4.H0_H0 ;  /* 0x20000004ff087230 */ /* 0x004fe20000004100 */
[----:B-1----:R-:W-:Y:S06]  /*25a0*/  @P1 BRA `(.L_x_32406) ;  /* 0x00000000000c1947 */ /* 0x002fec0003800000 */
[----:B------:R-:W-:Y:S05]  /*25b0*/  @!P2 BRA `(.L_x_32407) ;  /* 0x000000000014a947 */ /* 0x000fea0003800000 */
[----:B-----5:R-:W-:Y:S01]  /*25c0*/  FADD.FTZ R8, R56, R8 ;  /* 0x0000000838087221 */ /* 0x020fe20000010000 */
[----:B------:R-:W-:Y:S06]  /*25d0*/  BRA `(.L_x_32407) ;  /* 0x00000000000c7947 */ /* 0x000fec0003800000 */
.L_x_32406:
[----:B-----5:R-:W-:-:S05]  /*25e0*/  HADD2.F32 R9, -RZ, R60.H0_H0 ;  /* 0x2000003cff097230 */ /* 0x020fca0000004100 */
[----:B------:R-:W-:-:S04]  /*25f0*/  FADD.FTZ R8, R9, R8 ;  /* 0x0000000809087221 */ /* 0x000fc80000010000 */
[----:B------:R-:W-:-:S07]  /*2600*/  @P2 FADD.FTZ R8, R56, R8 ;  /* 0x0000000838082221 */ /* 0x000fce0000010000 */
.L_x_32407:
[----:B------:R-:W-:Y:S01]  /*2610*/  HADD2.F32 R9, -RZ, R4.H1_H1 ;  /* 0x30000004ff097230 */ /* 0x000fe20000004100 */
[----:B------:R-:W-:Y:S06]  /*2620*/  @P1 BRA `(.L_x_32408) ;  /* 0x00000000000c1947 */ /* 0x000fec0003800000 */
[----:B------:R-:W-:Y:S05]  /*2630*/  @!P2 BRA `(.L_x_32409) ;  /* 0x000000000014a947 */ /* 0x000fea0003800000 */
[----:B-----5:R-:W-:Y:S01]  /*2640*/  FADD.FTZ R9, R57, R9 ;  /* 0x0000000939097221 */ /* 0x020fe20000010000 */
[----:B------:R-:W-:Y:S06]  /*2650*/  BRA `(.L_x_32409) ;  /* 0x00000000000c7947 */ /* 0x000fec0003800000 */
.L_x_32408:
[----:B-----5:R-:W-:-:S05]  /*2660*/  HADD2.F32 R4, -RZ, R60.H1_H1 ;  /* 0x3000003cff047230 */ /* 0x020fca0000004100 */
[----:B------:R-:W-:-:S04]  /*2670*/  FADD.FTZ R9, R4, R9 ;  /* 0x0000000904097221 */ /* 0x000fc80000010000 */
[----:B------:R-:W-:-:S07]  /*2680*/  @P2 FADD.FTZ R9, R57, R9 ;  /* 0x0000000939092221 */ /* 0x000fce0000010000 */
.L_x_32409:
[----:B------:R-:W-:Y:S01]  /*2690*/  HADD2.F32 R10, -RZ, R5.H0_H0 ;  /* 0x20000005ff0a7230 */ /* 0x000fe20000004100 */
[----:B------:R-:W-:Y:S06]  /*26a0*/  @P1 BRA `(.L_x_32410) ;  /* 0x00000000000c1947 */ /* 0x000fec0003800000 */
[----:B------:R-:W-:Y:S05]  /*26b0*/  @!P2 BRA `(.L_x_32411) ;  /* 0x000000000014a947 */ /* 0x000fea0003800000 */
[----:B-----5:R-:W-:Y:S01]  /*26c0*/  FADD.FTZ R10, R58, R10 ;  /* 0x0000000a3a0a7221 */ /* 0x020fe20000010000 */
[----:B------:R-:W-:Y:S06]  /*26d0*/  BRA `(.L_x_32411) ;  /* 0x00000000000c7947 */ /* 0x000fec0003800000 */
.L_x_32410:
[----:B-----5:R-:W-:-:S05]  /*26e0*/  HADD2.F32 R4, -RZ, R61.H0_H0 ;  /* 0x2000003dff047230 */ /* 0x020fca0000004100 */
[----:B------:R-:W-:-:S04]  /*26f0*/  FADD.FTZ R10, R4, R10 ;  /* 0x0000000a040a7221 */ /* 0x000fc80000010000 */
[----:B------:R-:W-:-:S07]  /*2700*/  @P2 FADD.FTZ R10, R58, R10 ;  /* 0x0000000a3a0a2221 */ /* 0x000fce0000010000 */
.L_x_32411:
[----:B------:R-:W-:Y:S01]  /*2710*/  HADD2.F32 R11, -RZ, R5.H1_H1 ;  /* 0x30000005ff0b7230 */ /* 0x000fe20000004100 */
[----:B------:R-:W-:Y:S06]  /*2720*/  @P1 BRA `(.L_x_32412) ;  /* 0x00000000000c1947 */ /* 0x000fec0003800000 */
[----:B------:R-:W-:Y:S05]  /*2730*/  @!P2 BRA `(.L_x_32413) ;  /* 0x000000000014a947 */ /* 0x000fea0003800000 */
[----:B-----5:R-:W-:Y:S01]  /*2740*/  FADD.FTZ R11, R59, R11 ;  /* 0x0000000b3b0b7221 */ /* 0x020fe20000010000 */
[----:B------:R-:W-:Y:S06]  /*2750*/  BRA `(.L_x_32413) ;  /* 0x00000000000c7947 */ /* 0x000fec0003800000 */
.L_x_32412:
[----:B-----5:R-:W-:-:S05]  /*2760*/  HADD2.F32 R4, -RZ, R61.H1_H1 ;  /* 0x3000003dff047230 */ /* 0x020fca0000004100 */
[----:B------:R-:W-:-:S04]  /*2770*/  FADD.FTZ R11, R4, R11 ;  /* 0x0000000b040b7221 */ /* 0x000fc80000010000 */
[----:B------:R-:W-:-:S07]  /*2780*/  @P2 FADD.FTZ R11, R59, R11 ;  /* 0x0000000b3b0b2221 */ /* 0x000fce0000010000 */
.L_x_32413:
[----:B------:R-:W-:Y:S01]  /*2790*/  HADD2.F32 R4, -RZ, R6.H0_H0 ;  /* 0x20000006ff047230 */ /* 0x000fe20000004100 */
[----:B------:R-:W-:Y:S06]  /*27a0*/  @P1 BRA `(.L_x_32414) ;  /* 0x00000000000c1947 */ /* 0x000fec0003800000 */
[----:B------:R-:W-:Y:S05]  /*27b0*/  @!P2 BRA `(.L_x_32415) ;  /* 0x000000000014a947 */ /* 0x000fea0003800000 */
[----:B-----5:R-:W-:Y:S01]  /*27c0*/  FADD.FTZ R4, R52, R4 ;  /* 0x0000000434047221 */ /* 0x020fe20000010000 */
[----:B------:R-:W-:Y:S06]  /*27d0*/  BRA `(.L_x_32415) ;  /* 0x00000000000c7947 */ /* 0x000fec0003800000 */
.L_x_32414:
[----:B-----5:R-:W-:-:S05]  /*27e0*/  HADD2.F32 R5, -RZ, R62.H0_H0 ;  /* 0x2000003eff057230 */ /* 0x020fca0000004100 */
[----:B------:R-:W-:-:S04]  /*27f0*/  FADD.FTZ R4, R5, R4 ;  /* 0x0000000405047221 */ /* 0x000fc80000010000 */
[----:B------:R-:W-:-:S07]  /*2800*/  @P2 FADD.FTZ R4, R52, R4 ;  /* 0x0000000434042221 */ /* 0x000fce0000010000 */
.L_x_32415:
[----:B------:R-:W-:Y:S01]  /*2810*/  HADD2.F32 R5, -RZ, R6.H1_H1 ;  /* 0x30000006ff057230 */ /* 0x000fe20000004100 */
[----:B------:R-:W-:Y:S06]  /*2820*/  @P1 BRA `(.L_x_32416) ;  /* 0x00000000000c1947 */ /* 0x000fec0003800000 */
[----:B------:R-:W-:Y:S05]  /*2830*/  @!P2 BRA `(.L_x_32417) ;  /* 0x000000000014a947 */ /* 0x000fea0003800000 */
[----:B-----5:R-:W-:Y:S01]  /*2840*/  FADD.FTZ R5, R53, R5 ;  /* 0x0000000535057221 */ /* 0x020fe20000010000 */
[----:B------:R-:W-:Y:S06]  /*2850*/  BRA `(.L_x_32417) ;  /* 0x00000000000c7947 */ /* 0x000fec0003800000 */
.L_x_32416:
[----:B-----5:R-:W-:-:S05]  /*2860*/  HADD2.F32 R6, -RZ, R62.H1_H1 ;  /* 0x3000003eff067230 */ /* 0x020fca0000004100 */
[----:B------:R-:W-:-:S04]  /*2870*/  FADD.FTZ R5, R6, R5 ;  /* 0x0000000506057221 */ /* 0x000fc80000010000 */
[----:B------:R-:W-:-:S07]  /*2880*/  @P2 FADD.FTZ R5, R53, R5 ;  /* 0x0000000535052221 */ /* 0x000fce0000010000 */
.L_x_32417:
[----:B------:R-:W-:Y:S01]  /*2890*/  HADD2.F32 R6, -RZ, R7.H0_H0 ;  /* 0x20000007ff067230 */ /* 0x000fe20000004100 */
[----:B------:R-:W-:Y:S06]  /*28a0*/  @P1 BRA `(.L_x_32418) ;  /* 0x00000000000c1947 */ /* 0x000fec0003800000 */
[----:B------:R-:W-:Y:S05]  /*28b0*/  @!P2 BRA `(.L_x_32419) ;  /* 0x000000000014a947 */ /* 0x000fea0003800000 */
[----:B-----5:R-:W-:Y:S01]  /*28c0*/  FADD.FTZ R6, R54, R6 ;  /* 0x0000000636067221 */ /* 0x020fe20000010000 */
[----:B------:R-:W-:Y:S06]  /*28d0*/  BRA `(.L_x_32419) ;  /* 0x00000000000c7947 */ /* 0x000fec0003800000 */
.L_x_32418:
[----:B-----5:R-:W-:-:S05]  /*28e0*/  HADD2.F32 R236, -RZ, R63.H0_H0 ;  /* 0x2000003fffec7230 */ /* 0x020fca0000004100 */
[----:B------:R-:W-:-:S04]  /*28f0*/  FADD.FTZ R6, R236, R6 ;  /* 0x00000006ec067221 */ /* 0x000fc80000010000 */
[----:B------:R-:W-:-:S07]  /*2900*/  @P2 FADD.FTZ R6, R54, R6 ;  /* 0x0000000636062221 */ /* 0x000fce0000010000 */
.L_x_32419:
[----:B------:R-:W-:Y:S01]  /*2910*/  HADD2.F32 R7, -RZ, R7.H1_H1 ;  /* 0x30000007ff077230 */ /* 0x000fe20000004100 */
[----:B------:R-:W-:Y:S06]  /*2920*/  @P1 BRA `(.L_x_32420) ;  /* 0x00000000000c1947 */ /* 0x000fec0003800000 */
[----:B------:R-:W-:Y:S05]  /*2930*/  @!P2 BRA `(.L_x_32421) ;  /* 0x000000000014a947 */ /* 0x000fea0003800000 */
[----:B-----5:R-:W-:Y:S01]  /*2940*/  FADD.FTZ R7, R55, R7 ;  /* 0x0000000737077221 */ /* 0x020fe20000010000 */
[----:B------:R-:W-:Y:S06]  /*2950*/  BRA `(.L_x_32421) ;  /* 0x00000000000c7947 */ /* 0x000fec0003800000 */
.L_x_32420:
[----:B-----5:R-:W-:-:S05]  /*2960*/  HADD2.F32 R236, -RZ, R63.H1_H1 ;  /* 0x3000003fffec7230 */ /* 0x020fca0000004100 */
[----:B------:R-:W-:-:S04]  /*2970*/  FADD.FTZ R7, R236, R7 ;  /* 0x00000007ec077221 */ /* 0x000fc80000010000 */
[----:B------:R-:W-:-:S07]  /*2980*/  @P2 FADD.FTZ R7, R55, R7 ;  /* 0x0000000737072221 */ /* 0x000fce0000010000 */
.L_x_32421:
        /* <DEDUP_REMOVED lines=16> */
[----:B--2---:R-:W-:Y:S01]  /*2a90*/  HADD2.F32 R236, -RZ, R240.H0_H0 ;  /* 0x200000f0ffec7230 */ /* 0x004fe20000004100 */
[----:B-1----:R-:W-:Y:S06]  /*2aa0*/  @P1 BRA `(.L_x_32422) ;  /* 0x00000000000c1947 */ /* 0x002fec0003800000 */
[----:B------:R-:W-:Y:S05]  /*2ab0*/  @!P2 BRA `(.L_x_32423) ;  /* 0x000000000014a947 */ /* 0x000fea0003800000 */
[----:B-----5:R-:W-:Y:S01]  /*2ac0*/  FADD.FTZ R236, R56, R236 ;  /* 0x000000ec38ec7221 */ /* 0x020fe20000010000 */
[----:B------:R-:W-:Y:S06]  /*2ad0*/  BRA `(.L_x_32423) ;  /* 0x00000000000c7947 */ /* 0x000fec0003800000 */
.L_x_32422:
[----:B-----5:R-:W-:-:S05]  /*2ae0*/  HADD2.F32 R237, -RZ, R60.H0_H0 ;  /* 0x2000003cffed7230 */ /* 0x020fca0000004100 */
[----:B------:R-:W-:-:S04]  /*2af0*/  FADD.FTZ R236, R237, R236 ;  /* 0x000000ecedec7221 */ /* 0x000fc80000010000 */
[----:B------:R-:W-:-:S07]  /*2b00*/  @P2 FADD.FTZ R236, R56, R236 ;  /* 0x000000ec38ec2221 */ /* 0x000fce0000010000 */
.L_x_32423:
[----:B------:R-:W-:Y:S01]  /*2b10*/  HADD2.F32 R237, -RZ, R240.H1_H1 ;  /* 0x300000f0ffed7230 */ /* 0x000fe20000004100 */
[----:B------:R-:W-:Y:S06]  /*2b20*/  @P1 BRA `(.L_x_32424) ;  /* 0x00000000000c1947 */ /* 0x000fec0003800000 */
[----:B------:R-:W-:Y:S05]  /*2b30*/  @!P2 BRA `(.L_x_32425) ;  /* 0x000000000014a947 */ /* 0x000fea0003800000 */
[----:B-----5:R-:W-:Y:S01]  /*2b40*/  FADD.FTZ R237, R57, R237 ;  /* 0x000000ed39ed7221 */ /* 0x020fe20000010000 */
[----:B------:R-:W-:Y:S06]  /*2b50*/  BRA `(.L_x_32425) ;  /* 0x00000000000c7947 */ /* 0x000fec0003800000 */
.L_x_32424:
[----:B-----5:R-:W-:-:S05]  /*2b60*/  HADD2.F32 R238, -RZ, R60.H1_H1 ;  /* 0x3000003cffee7230 */ /* 0x020fca0000004100 */
[----:B------:R-:W-:-:S04]  /*2b70*/  FADD.FTZ R237, R238, R237 ;  /* 0x000000edeeed7221 */ /* 0x000fc80000010000 */
[----:B------:R-:W-:-:S07]  /*2b80*/  @P2 FADD.FTZ R237, R57, R237 ;  /* 0x000000ed39ed2221 */ /* 0x000fce0000010000 */
.L_x_32425:
[----:B------:R-:W-:Y:S01]  /*2b90*/  HADD2.F32 R238, -RZ, R241.H0_H0 ;  /* 0x200000f1ffee7230 */ /* 0x000fe20000004100 */
[----:B------:R-:W-:Y:S06]  /*2ba0*/  @P1 BRA `(.L_x_32426) ;  /* 0x00000000000c1947 */ /* 0x000fec0003800000 */
[----:B------:R-:W-:Y:S05]  /*2bb0*/  @!P2 BRA `(.L_x_32427) ;  /* 0x000000000014a947 */ /* 0x000fea0003800000 */
[----:B-----5:R-:W-:Y:S01]  /*2bc0*/  FADD.FTZ R238, R58, R238 ;  /* 0x000000ee3aee7221 */ /* 0x020fe20000010000 */
[----:B------:R-:W-:Y:S06]  /*2bd0*/  BRA `(.L_x_32427) ;  /* 0x00000000000c7947 */ /* 0x000fec0003800000 */
.L_x_32426:
[----:B-----5:R-:W-:-:S05]  /*2be0*/  HADD2.F32 R239, -RZ, R61.H0_H0 ;  /* 0x2000003dffef7230 */ /* 0x020fca0000004100 */
[----:B------:R-:W-:-:S04]  /*2bf0*/  FADD.FTZ R238, R239, R238 ;  /* 0x000000eeefee7221 */ /* 0x000fc80000010000 */
[----:B------:R-:W-:-:S07]  /*2c00*/  @P2 FADD.FTZ R238, R58, R238 ;  /* 0x000000ee3aee2221 */ /* 0x000fce0000010000 */
.L_x_32427:
[----:B------:R-:W-:Y:S01]  /*2c10*/  HADD2.F32 R239, -RZ, R241.H1_H1 ;  /* 0x300000f1ffef7230 */ /* 0x000fe20000004100 */
[----:B------:R-:W-:Y:S06]  /*2c20*/  @P1 BRA `(.L_x_32428) ;  /* 0x00000000000c1947 */ /* 0x000fec0003800000 */
[----:B------:R-:W-:Y:S05]  /*2c30*/  @!P2 BRA `(.L_x_32429) ;  /* 0x000000000014a947 */ /* 0x000fea0003800000 */
[----:B-----5:R-:W-:Y:S01]  /*2c40*/  FADD.FTZ R239, R59, R239 ;  /* 0x000000ef3bef7221 */ /* 0x020fe20000010000 */
[----:B------:R-:W-:Y:S06]  /*2c50*/  BRA `(.L_x_32429) ;  /* 0x00000000000c7947 */ /* 0x000fec0003800000 */
.L_x_32428:
[----:B-----5:R-:W-:-:S05]  /*2c60*/  HADD2.F32 R240, -RZ, R61.H1_H1 ;  /* 0x3000003dfff07230 */ /* 0x020fca0000004100 */
[----:B------:R-:W-:-:S04]  /*2c70*/  FADD.FTZ R239, R240, R239 ;  /* 0x000000eff0ef7221 */ /* 0x000fc80000010000 */
[----:B------:R-:W-:-:S07]  /*2c80*/  @P2 FADD.FTZ R239, R59, R239 ;  /* 0x000000ef3bef2221 */ /* 0x000fce0000010000 */
.L_x_32429:
[----:B------:R-:W-:Y:S01]  /*2c90*/  HADD2.F32 R240, -RZ, R242.H0_H0 ;  /* 0x200000f2fff07230 */ /* 0x000fe20000004100 */
[----:B------:R-:W-:Y:S06]  /*2ca0*/  @P1 BRA `(.L_x_32430) ;  /* 0x00000000000c1947 */ /* 0x000fec0003800000 */
[----:B------:R-:W-:Y:S05]  /*2cb0*/  @!P2 BRA `(.L_x_32431) ;  /* 0x000000000014a947 */ /* 0x000fea0003800000 */
[----:B-----5:R-:W-:Y:S01]  /*2cc0*/  FADD.FTZ R240, R52, R240 ;  /* 0x000000f034f07221 */ /* 0x020fe20000010000 */
[----:B------:R-:W-:Y:S06]  /*2cd0*/  BRA `(.L_x_32431) ;  /* 0x00000000000c7947 */ /* 0x000fec0003800000 */
.L_x_32430:
[----:B-----5:R-:W-:-:S05]  /*2ce0*/  HADD2.F32 R241, -RZ, R62.H0_H0 ;  /* 0x2000003efff17230 */ /* 0x020fca0000004100 */
[----:B------:R-:W-:-:S04]  /*2cf0*/  FADD.FTZ R240, R241, R240 ;  /* 0x000000f0f1f07221 */ /* 0x000fc80000010000 */
[----:B------:R-:W-:-:S07]  /*2d00*/  @P2 FADD.FTZ R240, R52, R240 ;  /* 0x000000f034f02221 */ /* 0x000fce0000010000 */
.L_x_32431:
[----:B------:R-:W-:Y:S01]  /*2d10*/  HADD2.F32 R241, -RZ, R242.H1_H1 ;  /* 0x300000f2fff17230 */ /* 0x000fe20000004100 */
[----:B------:R-:W-:Y:S06]  /*2d20*/  @P1 BRA `(.L_x_32432) ;  /* 0x00000000000c1947 */ /* 0x000fec0003800000 */
[----:B------:R-:W-:Y:S05]  /*2d30*/  @!P2 BRA `(.L_x_32433) ;  /* 0x000000000014a947 */ /* 0x000fea0003800000 */
[----:B-----5:R-:W-:Y:S01]  /*2d40*/  FADD.FTZ R241, R53, R241 ;  /* 0x000000f135f17221 */ /* 0x020fe20000010000 */
[----:B------:R-:W-:Y:S06]  /*2d50*/  BRA `(.L_x_32433) ;  /* 0x00000000000c7947 */ /* 0x000fec0003800000 */
.L_x_32432:
[----:B-----5:R-:W-:-:S05]  /*2d60*/  HADD2.F32 R242, -RZ, R62.H1_H1 ;  /* 0x3000003efff27230 */ /* 0x020fca0000004100 */
[----:B------:R-:W-:-:S04]  /*2d70*/  FADD.FTZ R241, R242, R241 ;  /* 0x000000f1f2f17221 */ /* 0x000fc80000010000 */
[----:B------:R-:W-:-:S07]  /*2d80*/  @P2 FADD.FTZ R241, R53, R241 ;  /* 0x000000f135f12221 */ /* 0x000fce0000010000 */
.L_x_32433:
[----:B------:R-:W-:Y:S01]  /*2d90*/  HADD2.F32 R242, -RZ, R243.H0_H0 ;  /* 0x200000f3fff27230 */ /* 0x000fe20000004100 */
[----:B------:R-:W-:Y:S06]  /*2da0*/  @P1 BRA `(.L_x_32434) ;  /* 0x00000000000c1947 */ /* 0x000fec0003800000 */
[----:B------:R-:W-:Y:S05]  /*2db0*/  @!P2 BRA `(.L_x_32435) ;  /* 0x000000000014a947 */ /* 0x000fea0003800000 */
[----:B-----5:R-:W-:Y:S01]  /*2dc0*/  FADD.FTZ R242, R54, R242 ;  /* 0x000000f236f27221 */ /* 0x020fe20000010000 */
[----:B------:R-:W-:Y:S06]  /*2dd0*/  BRA `(.L_x_32435) ;  /* 0x00000000000c7947 */ /* 0x000fec0003800000 */
.L_x_32434:
[----:B-----5:R-:W-:-:S05]  /*2de0*/  HADD2.F32 R247, -RZ, R63.H0_H0 ;  /* 0x2000003ffff77230 */ /* 0x020fca0000004100 */
[----:B------:R-:W-:-:S04]  /*2df0*/  FADD.FTZ R242, R247, R242 ;  /* 0x000000f2f7f27221 */ /* 0x000fc80000010000 */
[----:B------:R-:W-:-:S07]  /*2e00*/  @P2 FADD.FTZ R242, R54, R242 ;  /* 0x000000f236f22221 */ /* 0x000fce0000010000 */
.L_x_32435:
[----:B------:R-:W-:Y:S01]  /*2e10*/  HADD2.F32 R243, -RZ, R243.H1_H1 ;  /* 0x300000f3fff37230 */ /* 0x000fe20000004100 */
[----:B------:R-:W-:Y:S06]  /*2e20*/  @P1 BRA `(.L_x_32436) ;  /* 0x00000000000c1947 */ /* 0x000fec0003800000 */
[----:B------:R-:W-:Y:S05]  /*2e30*/  @!P2 BRA `(.L_x_32437) ;  /* 0x000000000014a947 */ /* 0x000fea0003800000 */
[----:B-----5:R-:W-:Y:S01]  /*2e40*/  FADD.FTZ R243, R55, R243 ;  /* 0x000000f337f37221 */ /* 0x020fe20000010000 */
[----:B------:R-:W-:Y:S06]  /*2e50*/  BRA `(.L_x_32437) ;  /* 0x00000000000c7947 */ /* 0x000fec0003800000 */
.L_x_32436:
[----:B-----5:R-:W-:-:S05]  /*2e60*/  HADD2.F32 R247, -RZ, R63.H1_H1 ;  /* 0x3000003ffff77230 */ /* 0x020fca0000004100 */
[----:B------:R-:W-:-:S04]  /*2e70*/  FADD.FTZ R243, R247, R243 ;  /* 0x000000f3f7f37221 */ /* 0x000fc80000010000 */
[----:B------:R-:W-:-:S07]  /*2e80*/  @P2 FADD.FTZ R243, R55, R243 ;  /* 0x000000f337f32221 */ /* 0x000fce0000010000 */
.L_x_32437:
        /* <DEDUP_REMOVED lines=202> */
.L_x_32450:
        /* <DEDUP_REMOVED lines=42> */
[----:B------:R-:W1:Y:S01]  /*3dd0*/  SHFL.DOWN PT, R252, R52, 0x1, 0x1f ;  /* 0x08201f0034fc7f89 */ /* 0x000e6200000e0000 */
[----:B0-----:R-:W-:Y:S01]  /*3de0*/  FADD.FTZ R247, R246, R247 ;  /* 0x000000f7f6f77221 */ /* 0x001fe20000010000 */
[----:B------:R-:W-:Y:S02]  /*3df0*/  I2FP.F32.S32 R246, R52 ;  /* 0x0000003400f67245 */ /* 0x000fe40000201400 */
[----:B-1----:R-:W-:-:S02]  /*3e00*/  IADD3 R52, R52, R252, RZ ;  /* 0x000000fc34347210 */ /* 0x002fc40007ffe0ff */
[----:B------:R-:W0:Y:S02]  /*3e10*/  MUFU.RCP R251, R246 ;  /* 0x000000f600fb7308 */ /* 0x000e240000001000 */
[C---:B0-----:R-:W-:Y:S01]  /*3e20*/  FMUL.FTZ R250, R251.reuse, R250 ;  /* 0x000000fafbfa7220 */ /* 0x041fe20000410000 */
[----:B------:R-:W-:-:S04]  /*3e30*/  FFMA.FTZ R247, R251, R53, R247 ;  /* 0x00000035fbf77223 */ /* 0x000fc800000100f7 */
[----:B------:R-:W0:Y:S02]  /*3e40*/  SHFL.DOWN PT, R251, R250, 0x1, 0x1f ;  /* 0x08201f00fafb7f89 */ /* 0x000e2400000e0000 */
[----:B0-----:R-:W-:-:S04]  /*3e50*/  FADD.FTZ R53, R250, -R251 ;  /* 0x800000fbfa357221 */ /* 0x001fc80000010000 */
[----:B------:R-:W-:Y:S01]  /*3e60*/  FMUL.FTZ R54, R53, R53 ;  /* 0x0000003535367220 */ /* 0x000fe20000410000 */
[----:B------:R-:W-:-:S03]  /*3e70*/  I2FP.F32.S32 R53, R252 ;  /* 0x000000fc00357245 */ /* 0x000fc60000201400 */
[----:B------:R-:W-:Y:S02]  /*3e80*/  FMUL.FTZ R252, R246, R54 ;  /* 0x00000036f6fc7220 */ /* 0x000fe40000410000 */
[-C--:B------:R-:W-:Y:S01]  /*3e90*/  FMUL.FTZ R251, R251, R53.reuse ;  /* 0x00000035fbfb7220 */ /* 0x080fe20000410000 */
[----:B------:R-:W2:Y:S01]  /*3ea0*/  LDL R54, [R1+0xd0] ;  /* 0x0000d00001367983 */ /* 0x000ea20000100800 */
[----:B------:R-:W-:Y:S02]  /*3eb0*/  FMUL.FTZ R252, R252, R53 ;  /* 0x00000035fcfc7220 */ /* 0x000fe40000410000 */
[----:B------:R-:W-:Y:S01]  /*3ec0*/  FFMA.FTZ R246, R246, R250, R251 ;  /* 0x000000faf6f67223 */ /* 0x000fe200000100fb */
[----:B------:R-:W-:Y:S01]  /*3ed0*/  I2FP.F32.S32 R251, R52 ;  /* 0x0000003400fb7245 */ /* 0x000fe20000201400 */
[----:B------:R-:W0:Y:S04]  /*3ee0*/  SHFL.DOWN PT, R250, R247, 0x1, 0x1f ;  /* 0x08201f00f7fa7f89 */ /* 0x000e2800000e0000 */
[----:B------:R-:W3:Y:S01]  /*3ef0*/  LDL R53, [R1+0xd4] ;  /* 0x0000d40001357983 */ /* 0x000ee20000100800 */
        /* <DEDUP_REMOVED lines=10> */
[----:B------:R-:W-:-:S05]  /*3fa0*/  FSEL R251, R251, RZ, P3 ;  /* 0x000000fffbfb7208 */ /* 0x000fca0001800000 */
[----:B------:R-:W-:Y:S01]  /*3fb0*/  FADD.FTZ R251, R252, R251 ;  /* 0x000000fbfcfb7221 */ /* 0x000fe20000010000 */
[----:B-1----:R-:W-:-:S05]  /*3fc0*/  @!P2 IMAD.WIDE R246, R0, 0x4, R246 ;  /* 0x0000000400f6a825 */ /* 0x002fca00078e02f6 */
[----:B------:R-:W0:Y:S01]  /*3fd0*/  MUFU.RSQ R251, R251 ;  /* 0x000000fb00fb7308 */ /* 0x000e220000001400 */
[----:B------:R1:W-:Y:S02]  /*3fe0*/  @!P2 STG.E desc[UR6][R246.64], R250 ;  /* 0x000000faf600a986 */ /* 0x0003e4000c101906 */
[----:B-1----:R-:W1:Y:S01]  /*3ff0*/  @!P2 LDC.64 R246, c[0x0][0x258] ;  /* 0x00009600fff6ab82 */ /* 0x002e620000000a00 */
[----:B0-----:R-:W-:Y:S02]  /*4000*/  R2UR UR15, R251 ;  /* 0x00000000fb0f72ca */ /* 0x001fe400000e0000 */
[----:B------:R-:W-:Y:S01]  /*4010*/  FSEL R250, R250, RZ, !P3 ;  /* 0x000000fffafa7208 */ /* 0x000fe20005800000 */
[----:B------:R-:W4:Y:S03]  /*4020*/  LDL R251, [R1+0xcc] ;  /* 0x0000cc0001fb7983 */ /* 0x000f260000100800 */
[----:B------:R-:W-:-:S07]  /*4030*/  R2UR UR4, R250 ;  /* 0x00000000fa0472ca */ /* 0x000fce00000e0000 */
[----:B------:R-:W-:Y:S01]  /*4040*/  MOV R250, UR15 ;  /* 0x0000000f00fa7c02 */ /* 0x000fe20008000f00 */
[----:B-1----:R-:W-:-:S05]  /*4050*/  @!P2 IMAD.WIDE R246, R0, 0x4, R246 ;  /* 0x0000000400f6a825 */ /* 0x002fca00078e02f6 */
[----:B------:R0:W-:Y:S04]  /*4060*/  @!P2 STG.E desc[UR6][R246.64], R250 ;  /* 0x000000faf600a986 */ /* 0x0001e8000c101906 */
[----:B0-----:R-:W2:Y:S01]  /*4070*/  LDL R247, [R1+0xc8] ;  /* 0x0000c80001f77983 */ /* 0x001ea20000100800 */
[----:B------:R-:W-:Y:S01]  /*4080*/  FADD.FTZ R48, R48, -UR4 ;  /* 0x8000000430307e21 */ /* 0x000fe20008010000 */
[----:B------:R-:W-:Y:S01]  /*4090*/  FADD.FTZ R49, R49, -UR4 ;  /* 0x8000000431317e21 */ /* 0x000fe20008010000 */
[----:B------:R-:W-:Y:S02]  /*40a0*/  FADD.FTZ R50, R50, -UR4 ;  /* 0x8000000432327e21 */ /* 0x000fe40008010000 */
[----:B------:R-:W-:Y:S01]  /*40b0*/  FMUL.FTZ R52, R48, UR15 ;  /* 0x0000000f30347c20 */ /* 0x000fe20008410000 */
[----:B------:R-:W-:Y:S01]  /*40c0*/  FMUL.FTZ R252, R49, UR15 ;  /* 0x0000000f31fc7c20 */ /* 0x000fe20008410000 */
[----:B------:R-:W-:-:S04]  /*40d0*/  FADD.FTZ R51, R51, -UR4 ;  /* 0x8000000433337e21 */ /* 0x000fc80008010000 */
[----:B------:R-:W-:Y:S01]  /*40e0*/  FMUL.FTZ R246, R51, UR15 ;  /* 0x0000000f33f67c20 */ /* 0x000fe20008410000 */
[----:B------:R-:W-:Y:S01]  /*40f0*/  FADD.FTZ R44, R44, -UR4 ;  /* 0x800000042c2c7e21 */ /* 0x000fe20008010000 */
[----:B------:R-:W-:Y:S01]  /*4100*/  FADD.FTZ R45, R45, -UR4 ;  /* 0x800000042d2d7e21 */ /* 0x000fe20008010000 */
[----:B------:R-:W3:Y:S02]  /*4110*/  LDL R51, [R1+0xc4] ;  /* 0x0000c40001337983 */ /* 0x000ee40000100800 */
[----:B------:R-:W-:Y:S02]  /*4120*/  FMUL.FTZ R250, R44, UR15 ;  /* 0x0000000f2cfa7c20 */ /* 0x000fe40008410000 */
[----:B------:R-:W3:Y:S01]  /*4130*/  LDL R44, [R1+0xb8] ;  /* 0x0000b800012c7983 */ /* 0x000ee20000100800 */
[----:B----4-:R-:W-:Y:S01]  /*4140*/  FFMA.FTZ R49, R251, R252, R233 ;  /* 0x000000fcfb317223 */ /* 0x010fe200000100e9 */
[----:B--2---:R-:W-:Y:S01]  /*4150*/  FFMA.FTZ R48, R247, R52, R232 ;  /* 0x00000034f7307223 */ /* 0x004fe200000100e8 */
[----:B------:R-:W-:Y:S01]  /*4160*/  FMUL.FTZ R247, R50, UR15 ;  /* 0x0000000f32f77c20 */ /* 0x000fe20008410000 */
[----:B---3--:R-:W-:Y:S01]  /*4170*/  FFMA.FTZ R50, R53, R246, R235 ;  /* 0x000000f635327223 */ /* 0x008fe200000100eb */
[----:B------:R-:W-:Y:S01]  /*4180*/  FMUL.FTZ R251, R45, UR15 ;  /* 0x0000000f2dfb7c20 */ /* 0x000fe20008410000 */
[----:B------:R-:W-:Y:S01]  /*4190*/  FADD.FTZ R46, R46, -UR4 ;  /* 0x800000042e2e7e21 */ /* 0x000fe20008010000 */
[----:B------:R-:W-:Y:S01]  /*41a0*/  F2FP.F16.F32.PACK_AB R48, R49, R48 ;  /* 0x000000303130723e */ /* 0x000fe200000000ff */
[----:B------:R-:W-:Y:S01]  /*41b0*/  FFMA.FTZ R49, R54, R247, R234 ;  /* 0x000000f736317223 */ /* 0x000fe200000100ea */
[----:B------:R-:W-:Y:S01]  /*41c0*/  FADD.FTZ R47, R47, -UR4 ;  /* 0x800000042f2f7e21 */ /* 0x000fe20008010000 */
[----:B------:R-:W-:-:S03]  /*41d0*/  FFMA.FTZ R44, R44, R250, R228 ;  /* 0x000000fa2c2c7223 */ /* 0x000fc600000100e4 */
[----:B------:R-:W-:Y:S01]  /*41e0*/  F2FP.F16.F32.PACK_AB R49, R50, R49 ;  /* 0x000000313231723e */ /* 0x000fe200000000ff */
[----:B------:R-:W-:Y:S01]  /*41f0*/  FMUL.FTZ R46, R46, UR15 ;  /* 0x0000000f2e2e7c20 */ /* 0x000fe20008410000 */
[----:B------:R-:W2:Y:S04]  /*4200*/  LDL R50, [R1+0xbc] ;  /* 0x0000bc0001327983 */ /* 0x000ea80000100800 */
[----:B------:R-:W3:Y:S04]  /*4210*/  LDL R54, [R1+0xa0] ;  /* 0x0000a00001367983 */ /* 0x000ee80000100800 */
[----:B------:R-:W4:Y:S01]  /*4220*/  LDL R53, [R1+0xa4] ;  /* 0x0000a40001357983 */ /* 0x000f220000100800 */
[----:B--2---:R-:W-:-:S05]  /*4230*/  FFMA.FTZ R45, R50, R251, R229 ;  /* 0x000000fb322d7223 */ /* 0x004fca00000100e5 */
[----:B------:R-:W-:Y:S02]  /*4240*/  F2FP.F16.F32.PACK_AB R50, R45, R44 ;  /* 0x0000002c2d32723e */ /* 0x000fe400000000ff */
[----:B------:R-:W2:Y:S01]  /*4250*/  LDL R45, [R1+0xc0] ;  /* 0x0000c000012d7983 */ /* 0x000ea20000100800 */
[----:B------:R-:W-:Y:S01]  /*4260*/  FMUL.FTZ R47, R47, UR15 ;  /* 0x0000000f2f2f7c20 */ /* 0x000fe20008410000 */
[----:B--2---:R-:W-:-:S03]  /*4270*/  FFMA.FTZ R44, R45, R46, R230 ;  /* 0x0000002e2d2c7223 */ /* 0x004fc600000100e6 */
[----:B------:R-:W-:-:S05]  /*4280*/  FFMA.FTZ R45, R51, R47, R231 ;  /* 0x0000002f332d7223 */ /* 0x000fca00000100e7 */
[----:B------:R-:W-:Y:S02]  /*4290*/  F2FP.F16.F32.PACK_AB R51, R45, R44 ;  /* 0x0000002c2d33723e */ /* 0x000fe400000000ff */
[----:B------:R-:W0:Y:S02]  /*42a0*/  LDC.64 R44, c[0x0][0x2b8] ;  /* 0x0000ae00ff2c7b82 */ /* 0x000e240000000a00 */
[----:B0-----:R-:W-:-:S05]  /*42b0*/  IMAD.WIDE.U32 R44, R3, 0x10, R44 ;  /* 0x00000010032c7825 */ /* 0x001fca00078e002c */
[----:B------:R0:W-:Y:S04]  /*42c0*/  STG.E.128 desc[UR6][R44.64], R48 ;  /* 0x000000302c007986 */ /* 0x0001e8000c101d06 */
[----:B0-----:R-:W2:Y:S04]  /*42d0*/  LDL R44, [R1+0xa8] ;  /* 0x0000a800012c7983 */ /* 0x001ea80000100800 */
[----:B------:R-:W2:Y:S04]  /*42e0*/  LDL R48, [R1+0x98] ;  /* 0x0000980001307983 */ /* 0x000ea80000100800 */
[----:B------:R-:W2:Y:S04]  /*42f0*/  LDL R51, [R1+0x9c] ;  /* 0x00009c0001337983 */ /* 0x000ea80000100800 */
[----:B------:R-:W2:Y:S04]  /*4300*/  LDL R49, [R1+0xb4] ;  /* 0x0000b40001317983 */ /* 0x000ea80000100800 */
[----:B------:R-:W2:Y:S04]  /*4310*/  LDL R45, [R1+0xb0] ;  /* 0x0000b000012d7983 */ /* 0x000ea80000100800 */
[----:B------:R-:W2:Y:S01]  /*4320*/  LDL R50, [R1+0xac] ;  /* 0x0000ac0001327983 */ /* 0x000ea20000100800 */
[----:B---3--:R-:W-:Y:S01]  /*4330*/  FFMA.FTZ R46, R54, R46, R174 ;  /* 0x0000002e362e7223 */ /* 0x008fe200000100ae */
[----:B----4-:R-:W-:-:S02]  /*4340*/  FFMA.FTZ R47, R53, R47, R175 ;  /* 0x0000002f352f7223 */ /* 0x010fc400000100af */
[----:B------:R1:W5:Y:S03]  /*4350*/  LDL.LU R54, [R1+0xe4] ;  /* 0x0000e40001367983 */ /* 0x0003660000300800 */
[----:B------:R-:W-:Y:S01]  /*4360*/  F2FP.F16.F32.PACK_AB R47, R47, R46 ;  /* 0x0000002e2f2f723e */ /* 0x000fe200000000ff */
[----:B------:R1:W5:Y:S01]  /*4370*/  LDL.LU R53, [R1+0xe0] ;  /* 0x0000e00001357983 */ /* 0x0003620000300800 */
[----:B--2---:R-:W-:-:S03]  /*4380*/  FFMA.FTZ R44, R44, R52, R176 ;  /* 0x000000342c2c7223 */ /* 0x004fc600000100b0 */
[----:B------:R1:W5:Y:S01]  /*4390*/  LDL.LU R52, [R1+0xdc] ;  /* 0x0000dc0001347983 */ /* 0x0003620000300800 */
[----:B------:R-:W-:Y:S01]  /*43a0*/  FFMA.FTZ R46, R48, R250, R172 ;  /* 0x000000fa302e7223 */ /* 0x000fe200000100ac */
[----:B------:R-:W-:Y:S02]  /*43b0*/  FFMA.FTZ R48, R51, R251, R173 ;  /* 0x000000fb33307223 */ /* 0x000fe400000100ad */
[----:B------:R-:W2:Y:S01]  /*43c0*/  LDL R51, [R1+0x94] ;  /* 0x0000940001337983 */ /* 0x000ea20000100800 */
[----:B------:R-:W0:Y:S01]  /*43d0*/  LDC.64 R250, c[0x0][0x2c0] ;  /* 0x0000b000fffa7b82 */ /* 0x000e220000000a00 */
[----:B------:R-:W-:Y:S02]  /*43e0*/  FFMA.FTZ R49, R49, R246, R179 ;  /* 0x000000f631317223 */ /* 0x000fe400000100b3 */
[----:B------:R-:W3:Y:S01]  /*43f0*/  LDL R246, [R1+0x90] ;  /* 0x0000900001f67983 */ /* 0x000ee20000100800 */
[----:B------:R-:W-:-:S03]  /*4400*/  FFMA.FTZ R45, R45, R247, R178 ;  /* 0x000000f72d2d7223 */ /* 0x000fc600000100b2 */
[----:B------:R-:W4:Y:S01]  /*4410*/  LDL R247, [R1+0x8c] ;  /* 0x00008c0001f77983 */ /* 0x000f220000100800 */
[----:B------:R-:W-:Y:S01]  /*4420*/  FFMA.FTZ R50, R50, R252, R177 ;  /* 0x000000fc32327223 */ /* 0x000fe200000100b1 */
[----:B------:R-:W-:Y:S01]  /*4430*/  F2FP.F16.F32.PACK_AB R46, R48, R46 ;  /* 0x0000002e302e723e */ /* 0x000fe200000000ff */
[----:B------:R-:W-:Y:S01]  /*4440*/  FADD.FTZ R42, R42, -UR4 ;  /* 0x800000042a2a7e21 */ /* 0x000fe20008010000 */
[----:B------:R-:W-:Y:S01]  /*4450*/  F2FP.F16.F32.PACK_AB R45, R49, R45 ;  /* 0x0000002d312d723e */ /* 0x000fe200000000ff */
[----:B------:R-:W-:Y:S01]  /*4460*/  FADD.FTZ R43, R43, -UR4 ;  /* 0x800000042b2b7e21 */ /* 0x000fe20008010000 */
[----:B------:R-:W-:Y:S01]  /*4470*/  F2FP.F16.F32.PACK_AB R44, R50, R44 ;  /* 0x0000002c322c723e */ /* 0x000fe200000000ff */
[----:B------:R-:W-:Y:S01]  /*4480*/  FADD.FTZ R41, R41, -UR4 ;  /* 0x8000000429297e21 */ /* 0x000fe20008010000 */
[----:B------:R-:W4:Y:S01]  /*4490*/  LDL R252, [R1+0x88] ;  /* 0x0000880001fc7983 */ /* 0x000f220000100800 */
[----:B------:R-:W-:Y:S01]  /*44a0*/  FADD.FTZ R36, R36, -UR4 ;  /* 0x8000000424247e21 */ /* 0x000fe20008010000 */
[----:B------:R-:W-:Y:S01]  /*44b0*/  FADD.FTZ R37, R37, -UR4 ;  /* 0x8000000425257e21 */ /* 0x000fe20008010000 */
[----:B------:R-:W-:Y:S01]  /*44c0*/  FADD.FTZ R40, R40, -UR4 ;  /* 0x8000000428287e21 */ /* 0x000fe20008010000 */
[----:B------:R-:W4:Y:S01]  /*44d0*/  LDL R50, [R1+0x6c] ;  /* 0x00006c0001327983 */ /* 0x000f220000100800 */
[----:B0-----:R-:W-:-:S05]  /*44e0*/  IMAD.WIDE.U32 R48, R3, 0x10, R250 ;  /* 0x0000001003307825 */ /* 0x001fca00078e00fa */
[----:B------:R0:W-:Y:S02]  /*44f0*/  STG.E.128 desc[UR6][R48.64], R44 ;  /* 0x0000002c30007986 */ /* 0x0001e4000c101d06 */
[----:B0-----:R-:W-:Y:S01]  /*4500*/  FMUL.FTZ R47, R42, UR15 ;  /* 0x0000000f2a2f7c20 */ /* 0x001fe20008410000 */
[----:B------:R-:W-:Y:S01]  /*4510*/  FMUL.FTZ R44, R43, UR15 ;  /* 0x0000000f2b2c7c20 */ /* 0x000fe20008410000 */
[----:B------:R-:W-:Y:S01]  /*4520*/  FMUL.FTZ R45, R41, UR15 ;  /* 0x0000000f292d7c20 */ /* 0x000fe20008410000 */
[----:B------:R-:W-:Y:S02]  /*4530*/  FMUL.FTZ R48, R37, UR15 ;  /* 0x0000000f25307c20 */ /* 0x000fe40008410000 */
[----:B------:R-:W4:Y:S01]  /*4540*/  LDL R37, [R1+0x84] ;  /* 0x0000840001257983 */ /* 0x000f220000100800 */
[----:B--2---:R-:W-:Y:S01]  /*4550*/  FFMA.FTZ R42, R51, R44, R227 ;  /* 0x0000002c332a7223 */ /* 0x004fe200000100e3 */
[----:B------:R-:W-:Y:S01]  /*4560*/  FMUL.FTZ R46, R40, UR15 ;  /* 0x0000000f282e7c20 */ /* 0x000fe20008410000 */
[----:B------:R-:W-:Y:S01]  /*4570*/  IADD3 R3, R3, 0x80, RZ ;  /* 0x0000008003037810 */ /* 0x000fe20007ffe0ff */
[----:B------:R-:W2:Y:S01]  /*4580*/  LDL R51, [R1+0x74] ;  /* 0x0000740001337983 */ /* 0x000ea20000100800 */
[----:B---3--:R-:W-:-:S03]  /*4590*/  FFMA.FTZ R41, R246, R47, R226 ;  /* 0x0000002ff6297223 */ /* 0x008fc600000100e2 */
[----:B------:R-:W3:Y:S02]  /*45a0*/  LDL R246, [R1+0x80] ;  /* 0x0000800001f67983 */ /* 0x000ee40000100800 */
[----:B------:R-:W-:Y:S01]  /*45b0*/  F2FP.F16.F32.PACK_AB R41, R42, R41 ;  /* 0x000000292a29723e */ /* 0x000fe200000000ff */
[----:B------:R-:W-:Y:S01]  /*45c0*/  FADD.FTZ R42, R38, -UR4 ;  /* 0x80000004262a7e21 */ /* 0x000fe20008010000 */
[----:B------:R-:W-:Y:S01]  /*45d0*/  FMUL.FTZ R38, R36, UR15 ;  /* 0x0000000f24267c20 */ /* 0x000fe20008410000 */
[----:B----4-:R-:W-:Y:S01]  /*45e0*/  FFMA.FTZ R43, R247, R45, R225 ;  /* 0x0000002df72b7223 */ /* 0x010fe200000100e1 */
[----:B------:R-:W4:Y:S04]  /*45f0*/  LDL R36, [R1+0x78] ;  /* 0x0000780001247983 */ /* 0x000f280000100800 */
[----:B------:R-:W2:Y:S01]  /*4600*/  LDL R247, [R1+0x7c] ;  /* 0x00007c0001f77983 */ /* 0x000ea20000100800 */
[----:B------:R-:W-:-:S03]  /*4610*/  FFMA.FTZ R40, R252, R46, R224 ;  /* 0x0000002efc287223 */ /* 0x000fc600000100e0 */
[----:B------:R-:W2:Y:S02]  /*4620*/  LDL R252, [R1+0x5c] ;  /* 0x00005c0001fc7983 */ /* 0x000ea40000100800 */
[----:B------:R-:W-:Y:S01]  /*4630*/  F2FP.F16.F32.PACK_AB R40, R43, R40 ;  /* 0x000000282b28723e */ /* 0x000fe200000000ff */
[----:B------:R-:W-:Y:S01]  /*4640*/  FADD.FTZ R43, R39, -UR4 ;  /* 0x80000004272b7e21 */ /* 0x000fe20008010000 */
[----:B------:R-:W-:-:S03]  /*4650*/  FMUL.FTZ R39, R42, UR15 ;  /* 0x0000000f2a277c20 */ /* 0x000fc60008410000 */
[----:B------:R-:W-:-:S04]  /*4660*/  FMUL.FTZ R49, R43, UR15 ;  /* 0x0000000f2b317c20 */ /* 0x000fc80008410000 */
[----:B------:R-:W-:Y:S01]  /*4670*/  FFMA.FTZ R37, R37, R49, R223 ;  /* 0x0000003125257223 */ /* 0x000fe200000100df */
[----:B----4-:R-:W-:Y:S01]  /*4680*/  FFMA.FTZ R42, R36, R38, R220 ;  /* 0x00000026242a7223 */ /* 0x010fe200000100dc */
[----:B---3--:R-:W-:Y:S01]  /*4690*/  FFMA.FTZ R36, R246, R39, R222 ;  /* 0x00000027f6247223 */ /* 0x008fe200000100de */
[----:B--2---:R-:W-:Y:S02]  /*46a0*/  FFMA.FTZ R43, R247, R48, R221 ;  /* 0x00000030f72b7223 */ /* 0x004fe400000100dd */
[----:B------:R-:W0:Y:S03]  /*46b0*/  LDC.64 R246, c[0x0][0x2b8] ;  /* 0x0000ae00fff67b82 */ /* 0x000e260000000a00 */
[----:B------:R-:W-:Y:S02]  /*46c0*/  F2FP.F16.F32.PACK_AB R42, R43, R42 ;  /* 0x0000002a2b2a723e */ /* 0x000fe400000000ff */
[----:B------:R-:W-:Y:S01]  /*46d0*/  F2FP.F16.F32.PACK_AB R43, R37, R36 ;  /* 0x00000024252b723e */ /* 0x000fe200000000ff */
[----:B0-----:R-:W-:-:S05]  /*46e0*/  IMAD.WIDE.U32 R36, R3, 0x10, R246 ;  /* 0x0000001003247825 */ /* 0x001fca00078e00f6 */
[----:B------:R0:W-:Y:S04]  /*46f0*/  STG.E.128 desc[UR6][R36.64], R40 ;  /* 0x0000002824007986 */ /* 0x0001e8000c101d06 */
[----:B0-----:R-:W2:Y:S04]  /*4700*/  LDL R41, [R1+0x60] ;  /* 0x0000600001297983 */ /* 0x001ea80000100800 */
[----:B------:R-:W3:Y:S04]  /*4710*/  LDL R36, [R1+0x64] ;  /* 0x0000640001247983 */ /* 0x000ee80000100800 */
[----:B------:R-:W4:Y:S04]  /*4720*/  LDL R42, [R1+0x68] ;  /* 0x00006800012a7983 */ /* 0x000f280000100800 */
[----:B------:R-:W4:Y:S04]  /*4730*/  LDL R37, [R1+0x70] ;  /* 0x0000700001257983 */ /* 0x000f280000100800 */
[----:B------:R-:W4:Y:S01]  /*4740*/  LDL R43, [R1+0x58] ;  /* 0x00005800012b7983 */ /* 0x000f220000100800 */
[----:B------:R-:W-:-:S03]  /*4750*/  FFMA.FTZ R40, R252, R48, R165 ;  /* 0x00000030fc287223 */ /* 0x000fc600000100a5 */
[----:B------:R-:W4:Y:S01]  /*4760*/  LDL R252, [R1+0x54] ;  /* 0x0000540001fc7983 */ /* 0x000f220000100800 */
[----:B------:R-:W-:Y:S01]  /*4770*/  FADD.FTZ R33, R33, -UR4 ;  /* 0x8000000421217e21 */ /* 0x000fe20008010000 */
[----:B------:R-:W-:Y:S01]  /*4780*/  FADD.FTZ R34, R34, -UR4 ;  /* 0x8000000422227e21 */ /* 0x000fe20008010000 */
[----:B------:R-:W-:Y:S01]  /*4790*/  FADD.FTZ R35, R35, -UR4 ;  /* 0x8000000423237e21 */ /* 0x000fe20008010000 */
[----:B------:R-:W-:Y:S01]  /*47a0*/  FADD.FTZ R28, R28, -UR4 ;  /* 0x800000041c1c7e21 */ /* 0x000fe20008010000 */
[----:B------:R-:W-:Y:S01]  /*47b0*/  FADD.FTZ R29, R29, -UR4 ;  /* 0x800000041d1d7e21 */ /* 0x000fe20008010000 */
[----:B------:R-:W4:Y:S01]  /*47c0*/  LDL R48, [R1+0x20] ;  /* 0x0000200001307983 */ /* 0x000f220000100800 */
[----:B--2---:R-:W-:Y:S01]  /*47d0*/  FFMA.FTZ R39, R41, R39, R166 ;  /* 0x0000002729277223 */ /* 0x004fe200000100a6 */
[----:B---3--:R-:W-:Y:S01]  /*47e0*/  FFMA.FTZ R36, R36, R49, R167 ;  /* 0x0000003124247223 */ /* 0x008fe200000100a7 */
[----:B------:R-:W-:Y:S01]  /*47f0*/  FFMA.FTZ R41, R51, R44, R171 ;  /* 0x0000002c33297223 */ /* 0x000fe200000100ab */
[----:B------:R-:W2:Y:S03]  /*4800*/  LDL R49, [R1+0x18] ;  /* 0x0000180001317983 */ /* 0x000ea60000100800 */
[----:B------:R-:W-:Y:S01]  /*4810*/  F2FP.F16.F32.PACK_AB R39, R36, R39 ;  /* 0x000000272427723e */ /* 0x000fe200000000ff */
[----:B----4-:R-:W-:Y:S01]  /*4820*/  FFMA.FTZ R36, R42, R46, R168 ;  /* 0x0000002e2a247223 */ /* 0x010fe200000100a8 */
[----:B------:R-:W-:Y:S01]  /*4830*/  FFMA.FTZ R42, R50, R45, R169 ;  /* 0x0000002d322a7223 */ /* 0x000fe200000100a9 */
[----:B------:R-:W-:Y:S01]  /*4840*/  FFMA.FTZ R37, R37, R47, R170 ;  /* 0x0000002f25257223 */ /* 0x000fe200000100aa */
[----:B------:R-:W3:Y:S01]  /*4850*/  LDL R45, [R1+0x50] ;  /* 0x00005000012d7983 */ /* 0x000ee20000100800 */
[----:B------:R-:W-:-:S03]  /*4860*/  FFMA.FTZ R38, R43, R38, R164 ;  /* 0x000000262b267223 */ /* 0x000fc600000100a4 */
[----:B------:R-:W-:Y:S01]  /*4870*/  F2FP.F16.F32.PACK_AB R37, R41, R37 ;  /* 0x000000252925723e */ /* 0x000fe200000000ff */
[----:B------:R-:W4:Y:S01]  /*4880*/  LDL R51, [R1+0x38] ;  /* 0x0000380001337983 */ /* 0x000f220000100800 */
[----:B------:R-:W-:Y:S02]  /*4890*/  F2FP.F16.F32.PACK_AB R36, R42, R36 ;  /* 0x000000242a24723e */ /* 0x000fe400000000ff */
[----:B------:R-:W-:Y:S01]  /*48a0*/  F2FP.F16.F32.PACK_AB R38, R40, R38 ;  /* 0x000000262826723e */ /* 0x000fe200000000ff */
[----:B------:R-:W-:Y:S01]  /*48b0*/  IMAD.WIDE.U32 R40, R3, 0x10, R250 ;  /* 0x0000001003287825 */ /* 0x000fe200078e00fa */
[----:B------:R-:W2:Y:S04]  /*48c0*/  LDL R42, [R1+0x4c] ;  /* 0x00004c00012a7983 */ /* 0x000ea80000100800 */
[----:B------:R0:W-:Y:S04]  /*48d0*/  STG.E.128 desc[UR6][R40.64], R36 ;  /* 0x0000002428007986 */ /* 0x0001e8000c101d06 */
[----:B------:R-:W4:Y:S04]  /*48e0*/  LDL R50, [R1+0x3c] ;  /* 0x00003c0001327983 */ /* 0x000f280000100800 */
[----:B------:R-:W4:Y:S04]  /*48f0*/  LDL R44, [R1+0x40] ;  /* 0x00004000012c7983 */ /* 0x000f280000100800 */
[----:B------:R-:W4:Y:S04]  /*4900*/  LDL R43, [R1+0x44] ;  /* 0x00004400012b7983 */ /* 0x000f280000100800 */
[----:B------:R-:W4:Y:S04]  /*4910*/  LDL R47, [R1+0x24] ;  /* 0x00002400012f7983 */ /* 0x000f280000100800 */
[----:B0-----:R-:W4:Y:S01]  /*4920*/  LDL R41, [R1+0x48] ;  /* 0x0000480001297983 */ /* 0x001f220000100800 */
[----:B------:R-:W-:Y:S01]  /*4930*/  FADD.FTZ R3, R32, -UR4 ;  /* 0x8000000420037e21 */ /* 0x000fe20008010000 */
[----:B------:R-:W-:Y:S01]  /*4940*/  FMUL.FTZ R36, R33, UR15 ;  /* 0x0000000f21247c20 */ /* 0x000fe20008410000 */
[----:B------:R-:W-:Y:S01]  /*4950*/  FMUL.FTZ R37, R34, UR15 ;  /* 0x0000000f22257c20 */ /* 0x000fe20008410000 */
[----:B------:R-:W-:Y:S01]  /*4960*/  FMUL.FTZ R38, R35, UR15 ;  /* 0x0000000f23267c20 */ /* 0x000fe20008410000 */
[----:B------:R-:W-:Y:S01]  /*4970*/  FMUL.FTZ R3, R3, UR15 ;  /* 0x0000000f03037c20 */ /* 0x000fe20008410000 */
[----:B------:R-:W4:Y:S02]  /*4980*/  LDL R46, [R1+0x1c] ;  /* 0x00001c00012e7983 */ /* 0x000f240000100800 */
[----:B------:R-:W-:Y:S01]  /*4990*/  FFMA.FTZ R34, R252, R38, R219 ;  /* 0x00000026fc227223 */ /* 0x000fe200000100db */
[----:B------:R-:W-:Y:S01]  /*49a0*/  FMUL.FTZ R40, R28, UR15 ;  /* 0x0000000f1c287c20 */ /* 0x000fe20008410000 */
[----:B---3--:R-:W-:-:S02]  /*49b0*/  FFMA.FTZ R33, R45, R37, R218 ;  /* 0x000000252d217223 */ /* 0x008fc400000100da */
[----:B------:R-:W3:Y:S03]  /*49c0*/  LDL R45, [R1+0x28] ;  /* 0x00002800012d7983 */ /* 0x000ee60000100800 */
[----:B------:R-:W-:Y:S01]  /*49d0*/  F2FP.F16.F32.PACK_AB R33, R34, R33 ;  /* 0x000000212221723e */ /* 0x000fe200000000ff */
[----:B--2---:R-:W-:Y:S01]  /*49e0*/  FFMA.FTZ R35, R42, R36, R217 ;  /* 0x000000242a237223 */ /* 0x004fe200000100d9 */
[----:B------:R-:W-:Y:S01]  /*49f0*/  FADD.FTZ R34, R30, -UR4 ;  /* 0x800000041e227e21 */ /* 0x000fe20008010000 */
[----:B------:R-:W-:Y:S01]  /*4a00*/  FMUL.FTZ R30, R29, UR15 ;  /* 0x0000000f1d1e7c20 */ /* 0x000fe20008410000 */
[----:B------:R-:W2:Y:S01]  /*4a10*/  LDL R42, [R1+0x2c] ;  /* 0x00002c00012a7983 */ /* 0x000ea20000100800 */
[----:B----4-:R-:W-:-:S03]  /*4a20*/  FFMA.FTZ R32, R41, R3, R216 ;  /* 0x0000000329207223 */ /* 0x010fc600000100d8 */
[----:B------:R-:W4:Y:S02]  /*4a30*/  LDL R41, [R1+0x10] ;  /* 0x0000100001297983 */ /* 0x000f240000100800 */
[----:B------:R-:W-:Y:S01]  /*4a40*/  F2FP.F16.F32.PACK_AB R32, R35, R32 ;  /* 0x000000202320723e */ /* 0x000fe200000000ff */
[----:B------:R-:W-:Y:S01]  /*4a50*/  FADD.FTZ R35, R31, -UR4 ;  /* 0x800000041f237e21 */ /* 0x000fe20008010000 */
[----:B------:R-:W-:-:S03]  /*4a60*/  FMUL.FTZ R31, R34, UR15 ;  /* 0x0000000f221f7c20 */ /* 0x000fc60008410000 */
[----:B------:R-:W-:Y:S01]  /*4a70*/  FMUL.FTZ R39, R35, UR15 ;  /* 0x0000000f23277c20 */ /* 0x000fe20008410000 */
[----:B------:R-:W-:Y:S01]  /*4a80*/  FFMA.FTZ R34, R51, R40, R212 ;  /* 0x0000002833227223 */ /* 0x000fe200000100d4 */
[----:B------:R-:W-:Y:S01]  /*4a90*/  FFMA.FTZ R35, R50, R30, R213 ;  /* 0x0000001e32237223 */ /* 0x000fe200000100d5 */
[----:B------:R-:W-:Y:S01]  /*4aa0*/  FFMA.FTZ R28, R44, R31, R214 ;  /* 0x0000001f2c1c7223 */ /* 0x000fe200000100d6 */
[----:B------:R-:W-:Y:S01]  /*4ab0*/  FFMA.FTZ R29, R43, R39, R215 ;  /* 0x000000272b1d7223 */ /* 0x000fe200000100d7 */
[----:B------:R-:W4:Y:S04]  /*4ac0*/  LDL R44, [R1+0x30] ;  /* 0x00003000012c7983 */ /* 0x000f280000100800 */
[----:B------:R-:W4:Y:S01]  /*4ad0*/  LDL R43, [R1+0x34] ;  /* 0x00003400012b7983 */ /* 0x000f220000100800 */
[----:B------:R-:W-:-:S02]  /*4ae0*/  F2FP.F16.F32.PACK_AB R34, R35, R34 ;  /* 0x000000222322723e */ /* 0x000fc400000000ff */
[----:B------:R-:W-:Y:S01]  /*4af0*/  F2FP.F16.F32.PACK_AB R35, R29, R28 ;  /* 0x0000001c1d23723e */ /* 0x000fe200000000ff */
[----:B------:R-:W-:-:S05]  /*4b00*/  IMAD.WIDE.U32 R28, R244, 0x10, R246 ;  /* 0x00000010f41c7825 */ /* 0x000fca00078e00f6 */
[----:B------:R0:W-:Y:S04]  /*4b10*/  STG.E.128 desc[UR6][R28.64], R32 ;  /* 0x000000201c007986 */ /* 0x0001e8000c101d06 */
[----:B0-----:R-:W4:Y:S04]  /*4b20*/  LDL R35, [R1+0x8] ;  /* 0x0000080001237983 */ /* 0x001f280000100800 */
[----:B------:R-:W4:Y:S01]  /*4b30*/  LDL R34, [R1+0xc] ;  /* 0x00000c0001227983 */ /* 0x000f220000100800 */
[----:B------:R-:W-:-:S03]  /*4b40*/  FFMA.FTZ R28, R49, R40, R156 ;  /* 0x00000028311c7223 */ /* 0x000fc6000001009c */
[----:B------:R-:W4:Y:S01]  /*4b50*/  LDL R40, [R1+0x14] ;  /* 0x0000140001287983 */ /* 0x000f220000100800 */
[----:B------:R-:W-:Y:S01]  /*4b60*/  FFMA.FTZ R31, R48, R31, R158 ;  /* 0x0000001f301f7223 */ /* 0x000fe2000001009e */
[----:B------:R-:W-:Y:S01]  /*4b70*/  FFMA.FTZ R29, R47, R39, R159 ;  /* 0x000000272f1d7223 */ /* 0x000fe2000001009f */
[----:B------:R-:W-:-:S04]  /*4b80*/  FFMA.FTZ R30, R46, R30, R157 ;  /* 0x0000001e2e1e7223 */ /* 0x000fc8000001009d */
[----:B------:R-:W-:Y:S02]  /*4b90*/  F2FP.F16.F32.PACK_AB R31, R29, R31 ;  /* 0x0000001f1d1f723e */ /* 0x000fe400000000ff */
[----:B------:R-:W-:Y:S01]  /*4ba0*/  F2FP.F16.F32.PACK_AB R30, R30, R28 ;  /* 0x0000001c1e1e723e */ /* 0x000fe200000000ff */
[----:B------:R-:W-:Y:S01]  /*4bb0*/  FADD.FTZ R24, R24, -UR4 ;  /* 0x8000000418187e21 */ /* 0x000fe20008010000 */
[----:B------:R-:W-:Y:S01]  /*4bc0*/  FADD.FTZ R25, R25, -UR4 ;  /* 0x8000000419197e21 */ /* 0x000fe20008010000 */
[----:B------:R-:W-:Y:S01]  /*4bd0*/  FADD.FTZ R26, R26, -UR4 ;  /* 0x800000041a1a7e21 */ /* 0x000fe20008010000 */
[----:B------:R-:W-:Y:S02]  /*4be0*/  FADD.FTZ R27, R27, -UR4 ;  /* 0x800000041b1b7e21 */ /* 0x000fe40008010000 */
[----:B------:R-:W-:Y:S01]  /*4bf0*/  FMUL.FTZ R25, R25, UR15 ;  /* 0x0000000f19197c20 */ /* 0x000fe20008410000 */
[----:B------:R-:W-:Y:S01]  /*4c00*/  FADD.FTZ R20, R20, -UR4 ;  /* 0x8000000414147e21 */ /* 0x000fe20008010000 */
[----:B------:R-:W-:Y:S01]  /*4c10*/  FADD.FTZ R21, R21, -UR4 ;  /* 0x8000000415157e21 */ /* 0x000fe20008010000 */
[----:B------:R-:W-:Y:S01]  /*4c20*/  FADD.FTZ R22, R22, -UR4 ;  /* 0x8000000416167e21 */ /* 0x000fe20008010000 */
[----:B------:R-:W-:-:S04]  /*4c30*/  FADD.FTZ R23, R23, -UR4 ;  /* 0x8000000417177e21 */ /* 0x000fc80008010000 */
[----:B------:R-:W-:Y:S01]  /*4c40*/  FMUL.FTZ R39, R23, UR15 ;  /* 0x0000000f17277c20 */ /* 0x000fe20008410000 */
[----:B------:R-:W-:Y:S01]  /*4c50*/  FADD.FTZ R16, R16, -UR4 ;  /* 0x8000000410107e21 */ /* 0x000fe20008010000 */
[----:B------:R-:W-:Y:S01]  /*4c60*/  FADD.FTZ R17, R17, -UR4 ;  /* 0x8000000411117e21 */ /* 0x000fe20008010000 */
[----:B------:R-:W-:Y:S01]  /*4c70*/  FADD.FTZ R18, R18, -UR4 ;  /* 0x8000000412127e21 */ /* 0x000fe20008010000 */
[----:B------:R-:W-:Y:S01]  /*4c80*/  FADD.FTZ R19, R19, -UR4 ;  /* 0x8000000413137e21 */ /* 0x000fe20008010000 */
[----:B------:R-:W-:Y:S01]  /*4c90*/  FADD.FTZ R12, R12, -UR4 ;  /* 0x800000040c0c7e21 */ /* 0x000fe20008010000 */
[----:B------:R-:W-:Y:S01]  /*4ca0*/  FADD.FTZ R14, R14, -UR4 ;  /* 0x800000040e0e7e21 */ /* 0x000fe20008010000 */
[----:B------:R-:W-:-:S03]  /*4cb0*/  FADD.FTZ R15, R15, -UR4 ;  /* 0x800000040f0f7e21 */ /* 0x000fc60008010000 */
[----:B------:R-:W-:Y:S01]  /*4cc0*/  FMUL.FTZ R47, R14, UR15 ;  /* 0x0000000f0e2f7c20 */ /* 0x000fe20008410000 */
[----:B------:R-:W-:-:S04]  /*4cd0*/  FMUL.FTZ R48, R15, UR15 ;  /* 0x0000000f0f307c20 */ /* 0x000fc80008410000 */
[----:B------:R-:W-:Y:S01]  /*4ce0*/  FFMA.FTZ R15, R115, R48, R199 ;  /* 0x00000030730f7223 */ /* 0x000fe200000100c7 */
[----:B------:R-:W-:Y:S01]  /*4cf0*/  FADD.FTZ R8, R8, -UR4 ;  /* 0x8000000408087e21 */ /* 0x000fe20008010000 */
[----:B------:R-:W-:Y:S01]  /*4d00*/  FADD.FTZ R9, R9, -UR4 ;  /* 0x8000000409097e21 */ /* 0x000fe20008010000 */
[----:B------:R-:W-:Y:S01]  /*4d10*/  FADD.FTZ R11, R11, -UR4 ;  /* 0x800000040b0b7e21 */ /* 0x000fe20008010000 */
[----:B------:R-:W-:Y:S01]  /*4d20*/  FADD.FTZ R10, R10, -UR4 ;  /* 0x800000040a0a7e21 */ /* 0x000fe20008010000 */
[----:B------:R-:W-:-:S04]  /*4d30*/  IADD3 R0, R0, UR16, RZ ;  /* 0x0000001000007c10 */ /* 0x000fc8000fffe0ff */
[----:B------:R-:W-:Y:S01]  /*4d40*/  ISETP.GE.AND P2, PT, R0, UR17, PT ;  /* 0x0000001100007c0c */ /* 0x000fe2000bf46270 */
[----:B---3--:R-:W-:Y:S01]  /*4d50*/  FFMA.FTZ R28, R45, R3, R160 ;  /* 0x000000032d1c7223 */ /* 0x008fe200000100a0 */
[----:B------:R-:W-:Y:S01]  /*4d60*/  FADD.FTZ R3, R13, -UR4 ;  /* 0x800000040d037e21 */ /* 0x000fe20008010000 */
[----:B------:R-:W-:Y:S01]  /*4d70*/  FMUL.FTZ R13, R24, UR15 ;  /* 0x0000000f180d7c20 */ /* 0x000fe20008410000 */
[----:B--2---:R-:W-:-:S05]  /*4d80*/  FFMA.FTZ R33, R42, R36, R161 ;  /* 0x000000242a217223 */ /* 0x004fca00000100a1 */
[----:B------:R-:W-:Y:S01]  /*4d90*/  F2FP.F16.F32.PACK_AB R28, R33, R28 ;  /* 0x0000001c211c723e */ /* 0x000fe200000000ff */
[----:B------:R-:W-:Y:S01]  /*4da0*/  FMUL.FTZ R36, R20, UR15 ;  /* 0x0000000f14247c20 */ /* 0x000fe20008410000 */
[----:B------:R-:W-:Y:S01]  /*4db0*/  FADD.FTZ R24, R4, -UR4 ;  /* 0x8000000404187e21 */ /* 0x000fe20008010000 */
[----:B----4-:R-:W-:Y:S01]  /*4dc0*/  FFMA.FTZ R29, R44, R37, R162 ;  /* 0x000000252c1d7223 */ /* 0x010fe200000100a2 */
[----:B------:R-:W-:-:S05]  /*4dd0*/  FFMA.FTZ R32, R43, R38, R163 ;  /* 0x000000262b207223 */ /* 0x000fca00000100a3 */
[----:B------:R-:W-:Y:S01]  /*4de0*/  F2FP.F16.F32.PACK_AB R29, R32, R29 ;  /* 0x0000001d201d723e */ /* 0x000fe200000000ff */
[----:B------:R-:W-:-:S04]  /*4df0*/  IMAD.WIDE.U32 R32, R244, 0x10, R250 ;  /* 0x00000010f4207825 */ /* 0x000fc800078e00fa */
[----:B------:R-:W-:Y:S01]  /*4e00*/  FMUL.FTZ R37, R21, UR15 ;  /* 0x0000000f15257c20 */ /* 0x000fe20008410000 */
[----:B------:R-:W-:Y:S01]  /*4e10*/  FMUL.FTZ R38, R22, UR15 ;  /* 0x0000000f16267c20 */ /* 0x000fe20008410000 */
[----:B------:R0:W-:Y:S02]  /*4e20*/  STG.E.128 desc[UR6][R32.64], R28 ;  /* 0x0000001c20007986 */ /* 0x0001e4000c101d06 */
[----:B------:R-:W-:Y:S01]  /*4e30*/  FFMA.FTZ R23, R121, R37, R205 ;  /* 0x0000002579177223 */ /* 0x000fe200000100cd */
[----:B------:R-:W-:Y:S01]  /*4e40*/  FFMA.FTZ R22, R123, R39, R207 ;  /* 0x000000277b167223 */ /* 0x000fe200000100cf */
[----:B0-----:R-:W-:Y:S01]  /*4e50*/  FFMA.FTZ R31, R35, R13, R208 ;  /* 0x0000000d231f7223 */ /* 0x001fe200000100d0 */
[----:B------:R-:W-:Y:S01]  /*4e60*/  FMUL.FTZ R35, R27, UR15 ;  /* 0x0000000f1b237c20 */ /* 0x000fe20008410000 */
[----:B------:R-:W-:Y:S01]  /*4e70*/  FFMA.FTZ R32, R34, R25, R209 ;  /* 0x0000001922207223 */ /* 0x000fe200000100d1 */
[----:B------:R-:W-:Y:S01]  /*4e80*/  FMUL.FTZ R34, R26, UR15 ;  /* 0x0000000f1a227c20 */ /* 0x000fe20008410000 */
[----:B------:R-:W-:Y:S01]  /*4e90*/  FADD.FTZ R28, R5, -UR4 ;  /* 0x80000004051c7e21 */ /* 0x000fe20008010000 */
[----:B------:R-:W-:Y:S01]  /*4ea0*/  FADD.FTZ R29, R6, -UR4 ;  /* 0x80000004061d7e21 */ /* 0x000fe20008010000 */
[----:B------:R-:W-:Y:S01]  /*4eb0*/  FADD.FTZ R30, R7, -UR4 ;  /* 0x80000004071e7e21 */ /* 0x000fe20008010000 */
[----:B------:R-:W-:Y:S01]  /*4ec0*/  FFMA.FTZ R5, R41, R34, R210 ;  /* 0x0000002229057223 */ /* 0x000fe200000100d2 */
[----:B------:R-:W-:Y:S01]  /*4ed0*/  FFMA.FTZ R26, R40, R35, R211 ;  /* 0x00000023281a7223 */ /* 0x000fe200000100d3 */
[----:B------:R-:W-:Y:S01]  /*4ee0*/  FFMA.FTZ R6, R120, R36, R204 ;  /* 0x0000002478067223 */ /* 0x000fe200000100cc */
[----:B------:R-:W-:Y:S01]  /*4ef0*/  FFMA.FTZ R7, R122, R38, R206 ;  /* 0x000000267a077223 */ /* 0x000fe200000100ce */
[----:B------:R-:W-:-:S02]  /*4f00*/  F2FP.F16.F32.PACK_AB R4, R32, R31 ;  /* 0x0000001f2004723e */ /* 0x000fc400000000ff */
[----:B------:R-:W-:Y:S01]  /*4f10*/  F2FP.F16.F32.PACK_AB R5, R26, R5 ;  /* 0x000000051a05723e */ /* 0x000fe200000000ff */
[----:B------:R-:W-:Y:S01]  /*4f20*/  IMAD.WIDE.U32 R26, R2, 0x10, R246 ;  /* 0x00000010021a7825 */ /* 0x000fe200078e00f6 */
[----:B------:R-:W-:-:S03]  /*4f30*/  F2FP.F16.F32.PACK_AB R6, R23, R6 ;  /* 0x000000061706723e */ /* 0x000fc600000000ff */
[----:B------:R-:W-:Y:S01]  /*4f40*/  FFMA.FTZ R40, R94, R34, R154 ;  /* 0x000000225e287223 */ /* 0x000fe2000001009a */
[----:B------:R-:W-:Y:S01]  /*4f50*/  F2FP.F16.F32.PACK_AB R7, R22, R7 ;  /* 0x000000071607723e */ /* 0x000fe200000000ff */
[----:B------:R-:W-:Y:S01]  /*4f60*/  FFMA.FTZ R35, R95, R35, R155 ;  /* 0x000000235f237223 */ /* 0x000fe2000001009b */
[----:B------:R-:W-:Y:S01]  /*4f70*/  FMUL.FTZ R42, R17, UR15 ;  /* 0x0000000f112a7c20 */ /* 0x000fe20008410000 */
[----:B------:R-:W-:Y:S02]  /*4f80*/  FMUL.FTZ R43, R18, UR15 ;  /* 0x0000000f122b7c20 */ /* 0x000fe40008410000 */
[----:B------:R0:W-:Y:S01]  /*4f90*/  STG.E.128 desc[UR6][R26.64], R4 ;  /* 0x000000041a007986 */ /* 0x0001e2000c101d06 */
        /* <DEDUP_REMOVED lines=12> */
[----:B0-----:R-:W-:Y:S01]  /*5060*/  F2FP.F16.F32.PACK_AB R5, R35, R40 ;  /* 0x000000282305723e */ /* 0x001fe200000000ff */
[----:B------:R-:W-:Y:S01]  /*5070*/  FMUL.FTZ R35, R16, UR15 ;  /* 0x0000000f10237c20 */ /* 0x000fe20008410000 */
        /* <DEDUP_REMOVED lines=10> */
[----:B------:R-:W-:Y:S02]  /*5120*/  F2FP.F16.F32.PACK_AB R13, R17, R13 ;  /* 0x0000000d110d723e */ /* 0x000fe400000000ff */
[----:B------:R-:W-:Y:S02]  /*5130*/  F2FP.F16.F32.PACK_AB R14, R16, R14 ;  /* 0x0000000e100e723e */ /* 0x000fe400000000ff */
[----:B------:R-:W-:Y:S01]  /*5140*/  F2FP.F16.F32.PACK_AB R15, R15, R3 ;  /* 0x000000030f0f723e */ /* 0x000fe200000000ff */
[----:B------:R0:W-:Y:S04]  /*5150*/  STG.E.128 desc[UR6][R40.64], R4 ;  /* 0x0000000428007986 */ /* 0x0001e8000c101d06 */
[----:B------:R2:W-:Y:S01]  /*5160*/  STG.E.128 desc[UR6][R38.64], R12 ;  /* 0x0000000c26007986 */ /* 0x0005e2000c101d06 */
[----:B------:R-:W-:Y:S01]  /*5170*/  FFMA.FTZ R25, R81, R46, R141 ;  /* 0x0000002e51197223 */ /* 0x000fe2000001008d */
[----:B0-----:R-:W-:Y:S01]  /*5180*/  FFMA.FTZ R4, R84, R35, R144 ;  /* 0x0000002354047223 */ /* 0x001fe20000010090 */
[----:B------:R-:W-:Y:S01]  /*5190*/  FFMA.FTZ R5, R86, R43, R146 ;  /* 0x0000002b56057223 */ /* 0x000fe20000010092 */
[----:B------:R-:W-:Y:S01]  /*51a0*/  FFMA.FTZ R35, R87, R44, R147 ;  /* 0x0000002c57237223 */ /* 0x000fe20000010093 */
[----:B--2---:R-:W-:Y:S01]  /*51b0*/  FMUL.FTZ R12, R8, UR15 ;  /* 0x0000000f080c7c20 */ /* 0x004fe20008410000 */
[----:B------:R-:W-:Y:S01]  /*51c0*/  FMUL.FTZ R13, R9, UR15 ;  /* 0x0000000f090d7c20 */ /* 0x000fe20008410000 */
[----:B------:R-:W-:-:S02]  /*51d0*/  FFMA.FTZ R8, R85, R42, R145 ;  /* 0x0000002a55087223 */ /* 0x000fc40000010091 */
[----:B------:R-:W-:Y:S01]  /*51e0*/  FFMA.FTZ R9, R108, R12, R192 ;  /* 0x0000000c6c097223 */ /* 0x000fe200000100c0 */
[----:B------:R-:W-:Y:S01]  /*51f0*/  FFMA.FTZ R14, R109, R13, R193 ;  /* 0x0000000d6d0e7223 */ /* 0x000fe200000100c1 */
[----:B------:R-:W-:Y:S01]  /*5200*/  FFMA.FTZ R7, R82, R47, R142 ;  /* 0x0000002f52077223 */ /* 0x000fe2000001008e */
[----:B------:R-:W-:Y:S01]  /*5210*/  FFMA.FTZ R15, R83, R48, R143 ;  /* 0x00000030530f7223 */ /* 0x000fe2000001008f */
[----:B------:R-:W-:Y:S01]  /*5220*/  F2FP.F16.F32.PACK_AB R5, R35, R5 ;  /* 0x000000052305723e */ /* 0x000fe200000000ff */
[----:B------:R-:W-:Y:S01]  /*5230*/  FMUL.FTZ R35, R11, UR15 ;  /* 0x0000000f0b237c20 */ /* 0x000fe20008410000 */
[----:B------:R-:W-:Y:S01]  /*5240*/  FFMA.FTZ R6, R80, R45, R140 ;  /* 0x0000002d50067223 */ /* 0x000fe2000001008c */
[----:B------:R-:W-:Y:S01]  /*5250*/  F2FP.F16.F32.PACK_AB R4, R8, R4 ;  /* 0x000000040804723e */ /* 0x000fe200000000ff */
[----:B------:R-:W-:Y:S01]  /*5260*/  FMUL.FTZ R11, R24, UR15 ;  /* 0x0000000f180b7c20 */ /* 0x000fe20008410000 */
[----:B------:R-:W-:Y:S01]  /*5270*/  F2FP.F16.F32.PACK_AB R8, R14, R9 ;  /* 0x000000090e08723e */ /* 0x000fe200000000ff */
[----:B------:R-:W-:Y:S01]  /*5280*/  FMUL.FTZ R24, R30, UR15 ;  /* 0x0000000f1e187c20 */ /* 0x000fe20008410000 */
[----:B------:R-:W-:Y:S01]  /*5290*/  FMUL.FTZ R9, R28, UR15 ;  /* 0x0000000f1c097c20 */ /* 0x000fe20008410000 */
[----:B------:R-:W-:Y:S01]  /*52a0*/  F2FP.F16.F32.PACK_AB R7, R15, R7 ;  /* 0x000000070f07723e */ /* 0x000fe200000000ff */
[----:B------:R-:W-:Y:S01]  /*52b0*/  FMUL.FTZ R15, R29, UR15 ;  /* 0x0000000f1d0f7c20 */ /* 0x000fe20008410000 */
[----:B------:R-:W-:Y:S01]  /*52c0*/  F2FP.F16.F32.PACK_AB R6, R25, R6 ;  /* 0x000000061906723e */ /* 0x000fe200000000ff */
[-C--:B------:R-:W-:Y:S01]  /*52d0*/  FFMA.FTZ R29, R107, R24.reuse, R191 ;  /* 0x000000186b1d7223 */ /* 0x080fe200000100bf */
[----:B------:R-:W-:Y:S01]  /*52e0*/  FFMA.FTZ R28, R75, R24, R135 ;  /* 0x000000184b1c7223 */ /* 0x000fe20000010087 */
[----:B------:R-:W-:Y:S01]  /*52f0*/  FMUL.FTZ R25, R10, UR15 ;  /* 0x0000000f0a197c20 */ /* 0x000fe20008410000 */
[----:B------:R-:W-:Y:S01]  /*5300*/  FFMA.FTZ R14, R72, R11, R132 ;  /* 0x0000000b480e7223 */ /* 0x000fe20000010084 */
[----:B------:R-:W-:Y:S01]  /*5310*/  FFMA.FTZ R24, R73, R9, R133 ;  /* 0x0000000949187223 */ /* 0x000fe20000010085 */
[----:B------:R-:W-:Y:S01]  /*5320*/  FFMA.FTZ R10, R104, R11, R188 ;  /* 0x0000000b680a7223 */ /* 0x000fe200000100bc */
[----:B------:R-:W-:Y:S01]  /*5330*/  FADD.FTZ R31, R236, -UR4 ;  /* 0x80000004ec1f7e21 */ /* 0x000fe20008010000 */
[-C--:B------:R-:W-:Y:S01]  /*5340*/  FFMA.FTZ R11, R106, R15.reuse, R190 ;  /* 0x0000000f6a0b7223 */ /* 0x080fe200000100be */
[----:B------:R-:W-:Y:S01]  /*5350*/  FADD.FTZ R22, R240, -UR4 ;  /* 0x80000004f0167e21 */ /* 0x000fe20008010000 */
[----:B------:R-:W-:Y:S01]  /*5360*/  FADD.FTZ R23, R241, -UR4 ;  /* 0x80000004f1177e21 */ /* 0x000fe20008010000 */
[----:B------:R-:W-:Y:S01]  /*5370*/  FFMA.FTZ R15, R74, R15, R134 ;  /* 0x0000000f4a0f7223 */ /* 0x000fe20000010086 */
[----:B------:R-:W-:Y:S01]  /*5380*/  FADD.FTZ R20, R238, -UR4 ;  /* 0x80000004ee147e21 */ /* 0x000fe20008010000 */
[----:B------:R-:W-:Y:S01]  /*5390*/  FFMA.FTZ R30, R105, R9, R189 ;  /* 0x00000009691e7223 */ /* 0x000fe200000100bd */
[----:B------:R-:W-:Y:S01]  /*53a0*/  FADD.FTZ R32, R237, -UR4 ;  /* 0x80000004ed207e21 */ /* 0x000fe20008010000 */
[----:B------:R-:W-:Y:S01]  /*53b0*/  F2FP.F16.F32.PACK_AB R14, R24, R14 ;  /* 0x0000000e180e723e */ /* 0x000fe200000000ff */
[----:B------:R-:W-:Y:S01]  /*53c0*/  FADD.FTZ R21, R239, -UR4 ;  /* 0x80000004ef157e21 */ /* 0x000fe20008010000 */
[----:B------:R-:W-:Y:S01]  /*53d0*/  FFMA.FTZ R38, R110, R25, R194 ;  /* 0x000000196e267223 */ /* 0x000fe200000100c2 */
[----:B------:R-:W-:Y:S01]  /*53e0*/  FFMA.FTZ R39, R111, R35, R195 ;  /* 0x000000236f277223 */ /* 0x000fe200000100c3 */
[----:B------:R-:W-:Y:S01]  /*53f0*/  FMUL.FTZ R24, R31, UR15 ;  /* 0x0000000f1f187c20 */ /* 0x000fe20008410000 */
[----:B------:R-:W-:Y:S01]  /*5400*/  F2FP.F16.F32.PACK_AB R11, R29, R11 ;  /* 0x0000000b1d0b723e */ /* 0x000fe200000000ff */
[----:B------:R-:W-:Y:S01]  /*5410*/  FMUL.FTZ R31, R22, UR15 ;  /* 0x0000000f161f7c20 */ /* 0x000fe20008410000 */
[----:B------:R-:W-:Y:S01]  /*5420*/  FMUL.FTZ R23, R23, UR15 ;  /* 0x0000000f17177c20 */ /* 0x000fe20008410000 */
[----:B------:R-:W-:Y:S01]  /*5430*/  F2FP.F16.F32.PACK_AB R15, R28, R15 ;  /* 0x0000000f1c0f723e */ /* 0x000fe200000000ff */
[----:B------:R-:W-:Y:S01]  /*5440*/  FMUL.FTZ R29, R20, UR15 ;  /* 0x0000000f141d7c20 */ /* 0x000fe20008410000 */
[----:B------:R-:W-:Y:S01]  /*5450*/  F2FP.F16.F32.PACK_AB R10, R30, R10 ;  /* 0x0000000a1e0a723e */ /* 0x000fe200000000ff */
[----:B------:R-:W-:Y:S01]  /*5460*/  FMUL.FTZ R28, R32, UR15 ;  /* 0x0000000f201c7c20 */ /* 0x000fe20008410000 */
[----:B------:R-:W-:Y:S01]  /*5470*/  FFMA.FTZ R20, R77, R13, R137 ;  /* 0x0000000d4d147223 */ /* 0x000fe20000010089 */
[----:B------:R-:W-:Y:S01]  /*5480*/  FMUL.FTZ R30, R21, UR15 ;  /* 0x0000000f151e7c20 */ /* 0x000fe20008410000 */
[----:B------:R-:W-:Y:S01]  /*5490*/  FFMA.FTZ R13, R78, R25, R138 ;  /* 0x000000194e0d7223 */ /* 0x000fe2000001008a */
[----:B------:R-:W-:Y:S01]  /*54a0*/  FADD.FTZ R33, R242, -UR4 ;  /* 0x80000004f2217e21 */ /* 0x000fe20008010000 */
[----:B------:R-:W-:Y:S01]  /*54b0*/  F2FP.F16.F32.PACK_AB R9, R39, R38 ;  /* 0x000000262709723e */ /* 0x000fe200000000ff */
[----:B------:R-:W-:Y:S01]  /*54c0*/  FFMA.FTZ R22, R96, R31, R180 ;  /* 0x0000001f60167223 */ /* 0x000fe200000100b4 */
[----:B------:R-:W-:Y:S01]  /*54d0*/  FFMA.FTZ R25, R97, R23, R181 ;  /* 0x0000001761197223 */ /* 0x000fe200000100b5 */
[----:B------:R-:W-:Y:S01]  /*54e0*/  FADD.FTZ R34, R243, -UR4 ;  /* 0x80000004f3227e21 */ /* 0x000fe20008010000 */
[----:B------:R-:W-:Y:S01]  /*54f0*/  FFMA.FTZ R12, R76, R12, R136 ;  /* 0x0000000c4c0c7223 */ /* 0x000fe20000010088 */
[----:B------:R-:W-:Y:S01]  /*5500*/  FFMA.FTZ R39, R79, R35, R139 ;  /* 0x000000234f277223 */ /* 0x000fe2000001008b */
[----:B------:R-:W-:Y:S01]  /*5510*/  FFMA.FTZ R35, R100, R24, R184 ;  /* 0x0000001864237223 */ /* 0x000fe200000100b8 */
[----:B------:R-:W-:Y:S01]  /*5520*/  FFMA.FTZ R38, R101, R28, R185 ;  /* 0x0000001c65267223 */ /* 0x000fe200000100b9 */
[-C--:B------:R-:W-:Y:S01]  /*5530*/  FFMA.FTZ R21, R102, R29.reuse, R186 ;  /* 0x0000001d66157223 */ /* 0x080fe200000100ba */
[----:B------:R-:W-:Y:S01]  /*5540*/  FFMA.FTZ R32, R103, R30, R187 ;  /* 0x0000001e67207223 */ /* 0x000fe200000100bb */
[----:B------:R-:W-:Y:S01]  /*5550*/  FMUL.FTZ R33, R33, UR15 ;  /* 0x0000000f21217c20 */ /* 0x000fe20008410000 */
[----:B------:R-:W-:Y:S01]  /*5560*/  F2FP.F16.F32.PACK_AB R22, R25, R22 ;  /* 0x000000161916723e */ /* 0x000fe200000000ff */
[----:B------:R-:W-:Y:S01]  /*5570*/  FMUL.FTZ R34, R34, UR15 ;  /* 0x0000000f22227c20 */ /* 0x000fe20008410000 */
[----:B------:R-:W-:Y:S01]  /*5580*/  F2FP.F16.F32.PACK_AB R12, R20, R12 ;  /* 0x0000000c140c723e */ /* 0x000fe200000000ff */
[----:B------:R-:W-:Y:S01]  /*5590*/  FFMA.FTZ R25, R70, R29, R130 ;  /* 0x0000001d46197223 */ /* 0x000fe20000010082 */
[----:B------:R-:W-:Y:S01]  /*55a0*/  F2FP.F16.F32.PACK_AB R20, R38, R35 ;  /* 0x000000232614723e */ /* 0x000fe200000000ff */
[----:B------:R-:W-:Y:S01]  /*55b0*/  FFMA.FTZ R29, R64, R31, R124 ;  /* 0x0000001f401d7223 */ /* 0x000fe2000001007c */
[----:B------:R-:W-:Y:S01]  /*55c0*/  F2FP.F16.F32.PACK_AB R21, R32, R21 ;  /* 0x000000152015723e */ /* 0x000fe200000000ff */
[-C--:B------:R-:W-:Y:S01]  /*55d0*/  FFMA.FTZ R35, R98, R33.reuse, R182 ;  /* 0x0000002162237223 */ /* 0x080fe200000100b6 */
[----:B------:R-:W-:Y:S01]  /*55e0*/  FFMA.FTZ R31, R66, R33, R126 ;  /* 0x00000021421f7223 */ /* 0x000fe2000001007e */
[-C--:B------:R-:W-:Y:S01]  /*55f0*/  FFMA.FTZ R38, R99, R34.reuse, R183 ;  /* 0x0000002263267223 */ /* 0x080fe200000100b7 */
[----:B------:R-:W-:Y:S01]  /*5600*/  FFMA.FTZ R32, R67, R34, R127 ;  /* 0x0000002243207223 */ /* 0x000fe2000001007f */
[----:B------:R-:W-:Y:S01]  /*5610*/  FFMA.FTZ R33, R65, R23, R125 ;  /* 0x0000001741217223 */ /* 0x000fe2000001007d */
[----:B------:R-:W-:Y:S01]  /*5620*/  FFMA.FTZ R24, R68, R24, R128 ;  /* 0x0000001844187223 */ /* 0x000fe20000010080 */
[----:B------:R-:W-:Y:S01]  /*5630*/  FFMA.FTZ R34, R71, R30, R131 ;  /* 0x0000001e47227223 */ /* 0x000fe20000010083 */
[----:B------:R-:W-:Y:S01]  /*5640*/  FFMA.FTZ R28, R69, R28, R129 ;  /* 0x0000001c451c7223 */ /* 0x000fe20000010081 */
[----:B------:R-:W-:Y:S01]  /*5650*/  IMAD.WIDE.U32 R18, R249, 0x10, R250 ;  /* 0x00000010f9127825 */ /* 0x000fe200078e00fa */
[----:B------:R-:W-:-:S03]  /*5660*/  F2FP.F16.F32.PACK_AB R13, R39, R13 ;  /* 0x0000000d270d723e */ /* 0x000fc600000000ff */
[----:B------:R-:W-:Y:S01]  /*5670*/  IMAD.WIDE.U32 R16, R248, 0x10, R246 ;  /* 0x00000010f8107825 */ /* 0x000fe200078e00f6 */
[----:B------:R-:W-:Y:S02]  /*5680*/  F2FP.F16.F32.PACK_AB R23, R38, R35 ;  /* 0x000000232617723e */ /* 0x000fe400000000ff */
[----:B------:R-:W-:Y:S01]  /*5690*/  F2FP.F16.F32.PACK_AB R30, R33, R29 ;  /* 0x0000001d211e723e */ /* 0x000fe200000000ff */
[----:B------:R-:W-:Y:S01]  /*56a0*/  IMAD.WIDE.U32 R26, R248, 0x10, R250 ;  /* 0x00000010f81a7825 */ /* 0x000fe200078e00fa */
[----:B------:R-:W-:Y:S01]  /*56b0*/  F2FP.F16.F32.PACK_AB R31, R32, R31 ;  /* 0x0000001f201f723e */ /* 0x000fe200000000ff */
[----:B------:R1:W-:Y:S01]  /*56c0*/  STG.E.128 desc[UR6][R18.64], R4 ;  /* 0x0000000412007986 */ /* 0x0003e2000c101d06 */
[----:B------:R-:W-:Y:S01]  /*56d0*/  F2FP.F16.F32.PACK_AB R29, R34, R25 ;  /* 0x00000019221d723e */ /* 0x000fe200000000ff */
[C---:B------:R-:W-:Y:S01]  /*56e0*/  IMAD.WIDE.U32 R2, R245.reuse, 0x10, R246 ;  /* 0x00000010f5027825 */ /* 0x040fe200078e00f6 */
[----:B------:R-:W-:Y:S01]  /*56f0*/  F2FP.F16.F32.PACK_AB R28, R28, R24 ;  /* 0x000000181c1c723e */ /* 0x000fe200000000ff */
[----:B------:R1:W-:Y:S02]  /*5700*/  STG.E.128 desc[UR6][R16.64], R8 ;  /* 0x0000000810007986 */ /* 0x0003e4000c101d06 */
[----:B------:R-:W-:-:S02]  /*5710*/  IMAD.WIDE.U32 R36, R245, 0x10, R250 ;  /* 0x00000010f5247825 */ /* 0x000fc400078e00fa */
[----:B------:R1:W-:Y:S04]  /*5720*/  STG.E.128 desc[UR6][R26.64], R12 ;  /* 0x0000000c1a007986 */ /* 0x0003e8000c101d06 */
[----:B------:R1:W-:Y:S04]  /*5730*/  STG.E.128 desc[UR6][R2.64], R20 ;  /* 0x0000001402007986 */ /* 0x0003e8000c101d06 */
[----:B------:R1:W-:Y:S01]  /*5740*/  STG.E.128 desc[UR6][R36.64], R28 ;  /* 0x0000001c24007986 */ /* 0x0003e2000c101d06 */
[----:B------:R-:W-:Y:S01]  /*5750*/  SEL R246, RZ, 0x1, P1 ;  /* 0x00000001fff67807 */ /* 0x000fe20000800000 */
[----:B------:R-:W-:Y:S06]  /*5760*/  @!P2 BRA `(.L_x_32439) ;  /* 0xffffffb000f8a947 */ /* 0x000fec000383ffff */
[----:B------:R-:W-:Y:S05]  /*5770*/  EXIT ;  /* 0x000000000000794d */ /* 0x000fea0003800000 */
.L_x_32438:
        /* <DEDUP_REMOVED lines=8> */
.L_x_32440:
[----:B------:R-:W-:Y:S01]  /*5800*/  HFMA2.MMA R250, -RZ, RZ, 0, 1.1920928955078125e-07 ;  /* 0x00000002fffa7435 */ /* 0x000fe200000001ff */
[----:B------:R-:W-:-:S05]  /*5810*/  FADD.FTZ R246, R246, R247 ;  /* 0x000000f7f6f67221 */ /* 0x000fca0000010000 */
[----:B------:R-:W-:-:S07]  /*5820*/  MOV R247, R246 ;  /* 0x000000f600f77202 */ /* 0x000fce0000000f00 */
[----:B------:R-:W-:Y:S05]  /*5830*/  WARPSYNC.COLLECTIVE R252, `(.L_x_32441) ;  /* 0x00000000fc087348 */ /* 0x000fea0003c00000 */
[----:B------:R0:W1:Y:S02]  /*5840*/  SHFL.BFLY P4, R247, R247, R250, R251 ;  /* 0x0c0000faf7f77389 */ /* 0x00006400000800fb */
[----:B01----:R-:W-:Y:S01]  /*5850*/  ENDCOLLECTIVE ;  /* 0x000000000000791b */ /* 0x003fe20003800000 */
.L_x_32441:
[----:B------:R-:W-:Y:S01]  /*5860*/  HFMA2.MMA R250, -RZ, RZ, 0, 2.384185791015625e-07 ;  /* 0x00000004fffa7435 */ /* 0x000fe200000001ff */
[----:B------:R-:W-:-:S05]  /*5870*/  FADD.FTZ R246, R246, R247 ;  /* 0x000000f7f6f67221 */ /* 0x000fca0000010000 */
[----:B------:R-:W-:-:S07]  /*5880*/  MOV R247, R246 ;  /* 0x000000f600f77202 */ /* 0x000fce0000000f00 */
[----:B------:R-:W-:Y:S05]  /*5890*/  WARPSYNC.COLLECTIVE R252, `(.L_x_32442) ;  /* 0x00000000fc087348 */ /* 0x000fea0003c00000 */
[----:B------:R0:W1:Y:S02]  /*58a0*/  SHFL.BFLY P4, R247, R247, R250, R251 ;  /* 0x0c0000faf7f77389 */ /* 0x00006400000800fb */
[----:B01----:R-:W-:Y:S01]  /*58b0*/  ENDCOLLECTIVE ;  /* 0x000000000000791b */ /* 0x003fe20003800000 */
.L_x_32442:
[----:B------:R-:W-:Y:S01]  /*58c0*/  HFMA2.MMA R250, -RZ, RZ, 0, 4.76837158203125e-07 ;  /* 0x00000008fffa7435 */ /* 0x000fe200000001ff */
[----:B------:R-:W-:-:S05]  /*58d0*/  FADD.FTZ R246, R246, R247 ;  /* 0x000000f7f6f67221 */ /* 0x000fca0000010000 */
[----:B------:R-:W-:-:S07]  /*58e0*/  MOV R247, R246 ;  /* 0x000000f600f77202 */ /* 0x000fce0000000f00 */
[----:B------:R-:W-:Y:S05]  /*58f0*/  WARPSYNC.COLLECTIVE R252, `(.L_x_32443) ;  /* 0x00000000fc087348 */ /* 0x000fea0003c00000 */
[----:B------:R0:W1:Y:S02]  /*5900*/  SHFL.BFLY P4, R247, R247, R250, R251 ;  /* 0x0c0000faf7f77389 */ /* 0x00006400000800fb */
[----:B01----:R-:W-:Y:S01]  /*5910*/  ENDCOLLECTIVE ;  /* 0x000000000000791b */ /* 0x003fe20003800000 */
.L_x_32443:
[----:B------:R-:W-:Y:S01]  /*5920*/  HFMA2.MMA R250, -RZ, RZ, 0, 9.5367431640625e-07 ;  /* 0x00000010fffa7435 */ /* 0x000fe200000001ff */
[----:B------:R-:W-:-:S05]  /*5930*/  FADD.FTZ R246, R246, R247 ;  /* 0x000000f7f6f67221 */ /* 0x000fca0000010000 */
[----:B------:R-:W-:-:S07]  /*5940*/  MOV R247, R246 ;  /* 0x000000f600f77202 */ /* 0x000fce0000000f00 */
[----:B------:R-:W-:Y:S05]  /*5950*/  WARPSYNC.COLLECTIVE R252, `(.L_x_32444) ;  /* 0x00000000fc087348 */ /* 0x000fea0003c00000 */
[----:B------:R0:W1:Y:S02]  /*5960*/  SHFL.BFLY P4, R247, R247, R250, R251 ;  /* 0x0c0000faf7f77389 */ /* 0x00006400000800fb */
[----:B01----:R-:W-:Y:S01]  /*5970*/  ENDCOLLECTIVE ;  /* 0x000000000000791b */ /* 0x003fe20003800000 */
.L_x_32444:
        /* <DEDUP_REMOVED lines=119> */
.L_x_32445:
[----:B------:R-:W-:Y:S01]  /*60f0*/  HFMA2.MMA R250, -RZ, RZ, 0, 1.1920928955078125e-07 ;  /* 0x00000002fffa7435 */ /* 0x000fe200000001ff */
[----:B------:R-:W-:-:S05]  /*6100*/  FADD.FTZ R0, R0, R247 ;  /* 0x000000f700007221 */ /* 0x000fca0000010000 */
[----:B------:R-:W-:-:S07]  /*6110*/  MOV R247, R0 ;  /* 0x0000000000f77202 */ /* 0x000fce0000000f00 */
[----:B------:R-:W-:Y:S05]  /*6120*/  WARPSYNC.COLLECTIVE R252, `(.L_x_32446) ;  /* 0x00000000fc087348 */ /* 0x000fea0003c00000 */
[----:B------:R0:W1:Y:S02]  /*6130*/  SHFL.BFLY P4, R247, R247, R250, R251 ;  /* 0x0c0000faf7f77389 */ /* 0x00006400000800fb */
[----:B01----:R-:W-:Y:S01]  /*6140*/  ENDCOLLECTIVE ;  /* 0x000000000000791b */ /* 0x003fe20003800000 */
.L_x_32446:
[----:B------:R-:W-:Y:S01]  /*6150*/  HFMA2.MMA R250, -RZ, RZ, 0, 2.384185791015625e-07 ;  /* 0x00000004fffa7435 */ /* 0x000fe200000001ff */
[----:B------:R-:W-:-:S05]  /*6160*/  FADD.FTZ R0, R0, R247 ;  /* 0x000000f700007221 */ /* 0x000fca0000010000 */
[----:B------:R-:W-:-:S07]  /*6170*/  MOV R247, R0 ;  /* 0x0000000000f77202 */ /* 0x000fce0000000f00 */
[----:B------:R-:W-:Y:S05]  /*6180*/  WARPSYNC.COLLECTIVE R252, `(.L_x_32447) ;  /* 0x00000000fc087348 */ /* 0x000fea0003c00000 */
[----:B------:R0:W1:Y:S02]  /*6190*/  SHFL.BFLY P4, R247, R247, R250, R251 ;  /* 0x0c0000faf7f77389 */ /* 0x00006400000800fb */
[----:B01----:R-:W-:Y:S01]  /*61a0*/  ENDCOLLECTIVE ;  /* 0x000000000000791b */ /* 0x003fe20003800000 */
.L_x_32447:
[----:B------:R-:W-:Y:S01]  /*61b0*/  HFMA2.MMA R250, -RZ, RZ, 0, 4.76837158203125e-07 ;  /* 0x00000008fffa7435 */ /* 0x000fe200000001ff */
[----:B------:R-:W-:-:S05]  /*61c0*/  FADD.FTZ R0, R0, R247 ;  /* 0x000000f700007221 */ /* 0x000fca0000010000 */
[----:B------:R-:W-:-:S07]  /*61d0*/  MOV R247, R0 ;  /* 0x0000000000f77202 */ /* 0x000fce0000000f00 */
[----:B------:R-:W-:Y:S05]  /*61e0*/  WARPSYNC.COLLECTIVE R252, `(.L_x_32448) ;  /* 0x00000000fc087348 */ /* 0x000fea0003c00000 */
[----:B------:R0:W1:Y:S02]  /*61f0*/  SHFL.BFLY P4, R247, R247, R250, R251 ;  /* 0x0c0000faf7f77389 */ /* 0x00006400000800fb */
[----:B01----:R-:W-:Y:S01]  /*6200*/  ENDCOLLECTIVE ;  /* 0x000000000000791b */ /* 0x003fe20003800000 */
.L_x_32448:
        /* <DEDUP_REMOVED lines=9> */
.L_x_32449:
[----:B------:R-:W-:Y:S05]  /*62a0*/  BRA `(.L_x_32450) ;  /* 0xffffffd800207947 */ /* 0x000fea000383ffff */
.L_x_32451:
        /* <DEDUP_REMOVED lines=13> */
.L_x_41645:


//--------------------- .text._ZN10layer_norm31ln_parallel_residual_fwd_kernelINS_13Kernel_traitsIf6__halffS2_fjLj7168ELj1ELj1ELj4ELj16ENS_18Kernel_traits_baseILj7168EfS2_fS2_fjLj128EEEEELb0ELb1ELb0EEEvNS_9FwdParamsE --------------------------
	.section	.text._ZN10layer_norm31ln_parallel_residual_fwd_kernelINS_13Kernel_traitsIf6__halffS2_fjLj7168ELj1ELj1ELj4ELj16ENS_18Kernel_traits_baseILj7168EfS2_fS2_fjLj128EEEEELb0ELb1ELb0EEEvNS_9FwdParamsE,"ax",@progbits
	.align	128
        .global         _ZN10layer_norm31ln_parallel_residual_fwd_kernelINS_13Kernel_traitsIf6__halffS2_fjLj7168ELj1ELj1ELj4ELj16ENS_18Kernel_traits_baseILj7168EfS2_fS2_fjLj128EEEEELb0ELb1ELb0EEEvNS_9FwdParamsE
        .type           _ZN10layer_norm31ln_parallel_residual_fwd_kernelINS_13Kernel_traitsIf6__halffS2_fjLj7168ELj1ELj1ELj4ELj16ENS_18Kernel_traits_baseILj7168EfS2_fS2_fjLj128EEEEELb0ELb1ELb0EEEvNS_9FwdParamsE,@function
        .size           _ZN10layer_norm31ln_parallel_residual_fwd_kernelINS_13Kernel_traitsIf6__halffS2_fjLj7168ELj1ELj1ELj4ELj16ENS_18Kernel_traits_baseILj7168EfS2_fS2_fjLj128EEEEELb0ELb1ELb0EEEvNS_9FwdParamsE,(.L_x_41646 - _ZN10layer_norm31ln_parallel_residual_fwd_kernelINS_13Kernel_traitsIf6__halffS2_fjLj7168ELj1ELj1ELj4ELj16ENS_18Kernel_traits_baseILj7168EfS2_fS2_fjLj128EEEEELb0ELb1ELb0EEEvNS_9FwdParamsE)
        .other          _ZN10layer_norm31ln_parallel_residual_fwd_kernelINS_13Kernel_traitsIf6__halffS2_fjLj7168ELj1ELj1ELj4ELj16ENS_18Kernel_traits_baseILj7168EfS2_fS2_fjLj128EEEEELb0ELb1ELb0EEEvNS_9FwdParamsE,@"STO_CUDA_ENTRY STV_DEFAULT"
_ZN10layer_norm31ln_parallel_residual_fwd_kernelINS_13Kernel_traitsIf6__halffS2_fjLj7168ELj1ELj1ELj4ELj16ENS_18Kernel_traits_baseILj7168EfS2_fS2_fjLj128EEEEELb0ELb1ELb0EEEvNS_9FwdParamsE:
.text._ZN10layer_norm31ln_parallel_residual_fwd_kernelINS_13Kernel_traitsIf6__halffS2_fjLj7168ELj1ELj1ELj4ELj16ENS_18Kernel_traits_baseILj7168EfS2_fS2_fjLj128EEEEELb0ELb1ELb0EEEvNS_9FwdParamsE:
        /* <DEDUP_REMOVED lines=41> */
.L_x_32453:
[----:B------:R-:W-:Y:S05]  /*0290*/  BSYNC B0 ;  /* 0x0000000000007941 */ /* 0x000fea0003800000 */
.L_x_32452:
[----:B------:R-:W-:Y:S04]  /*02a0*/  BSSY B0, `(.L_x_32454) ;  /* 0x0000012000007945 */ /* 0x000fe80003800000 */
[----:B------:R-:W-:Y:S05]  /*02b0*/  @!P6 BRA `(.L_x_32455) ;  /* 0x000000000040e947 */ /* 0x000fea0003800000 */
[----:B------:R-:W1:Y:S01]  /*02c0*/  LDC.64 R24, c[0x0][0x260] ;  /* 0x00009800ff187b82 */ /* 0x000e620000000a00 */
[----:B------:R-:W-:Y:S01]  /*02d0*/  ULDC.64 UR6, c[0x0][0x2c8] ;  /* 0x0000b20000067ab9 */ /* 0x000fe20000000a00 */
[----:B------:R-:W-:Y:S02]  /*02e0*/  CS2R R22, SRZ ;  /* 0x0000000000167805 */ /* 0x000fe4000001ff00 */
[----:B------:R-:W-:Y:S02]  /*02f0*/  ISETP.NE.U32.AND P1, PT, RZ, UR6, PT ;  /* 0x00000006ff007c0c */ /* 0x000fe4000bf25070 */
[----:B0-----:R-:W-:Y:S02]  /*0300*/  CS2R R20, SRZ ;  /* 0x0000000000147805 */ /* 0x001fe4000001ff00 */
[----:B------:R-:W-:Y:S02]  /*0310*/  CS2R R26, SRZ ;  /* 0x00000000001a7805 */ /* 0x000fe4000001ff00 */
[----:B------:R-:W-:-:S13]  /*0320*/  ISETP.NE.AND.EX P1, PT, RZ, UR7, PT, P1 ;  /* 0x00000007ff007c0c */ /* 0x000fda000bf25310 */
[C---:B------:R-:W-:Y:S01]  /*0330*/  @P1 LEA R2, P2, R109.reuse, UR6, 0x5 ;  /* 0x000000066d021c11 */ /* 0x040fe2000f8428ff */
[C---:B-1----:R-:W-:Y:S01]  /*0340*/  IMAD.WIDE.U32 R36, R109.reuse, 0x20, R24 ;  /* 0x000000206d247825 */ /* 0x042fe200078e0018 */
[----:B------:R-:W-:Y:S02]  /*0350*/  CS2R R24, SRZ ;  /* 0x0000000000187805 */ /* 0x000fe4000001ff00 */
[C---:B------:R-:W-:Y:S02]  /*0360*/  @P1 LEA.HI.X R3, R109.reuse, UR7, RZ, 0x5, P2 ;  /* 0x000000076d031c11 */ /* 0x040fe400090f2cff */
[----:B------:R1:W5:Y:S04]  /*0370*/  LDG.E.128 R28, desc[UR4][R36.64] ;  /* 0x00000004241c7981 */ /* 0x000368000c1e1d00 */
[----:B------:R1:W5:Y:S04]  /*0380*/  @P1 LDG.E.128 R20, desc[UR4][R2.64] ;  /* 0x0000000402141981 */ /* 0x000368000c1e1d00 */
[----:B------:R1:W5:Y:S04]  /*0390*/  @P1 LDG.E.128 R24, desc[UR4][R2.64+0x10] ;  /* 0x0000100402181981 */ /* 0x000368000c1e1d00 */
[----:B------:R1:W5:Y:S01]  /*03a0*/  LDG.E.128 R32, desc[UR4][R36.64+0x10] ;  /* 0x0000100424207981 */ /* 0x000362000c1e1d00 */
[----:B------:R-:W-:-:S07]  /*03b0*/  IADD3 R109, R109, 0x80, RZ ;  /* 0x000000806d6d7810 */ /* 0x000fce0007ffe0ff */
.L_x_32455:
[----:B------:R-:W-:Y:S05]  /*03c0*/  BSYNC B0 ;  /* 0x0000000000007941 */ /* 0x000fea0003800000 */
.L_x_32454:
[----:B------:R-:W-:Y:S04]  /*03d0*/  BSSY B0, `(.L_x_32456) ;  /* 0x0000012000007945 */ /* 0x000fe80003800000 */
[----:B------:R-:W-:Y:S05]  /*03e0*/  @!P5 BRA `(.L_x_32457) ;  /* 0x000000000040d947 */ /* 0x000fea0003800000 */
[----:B------:R-:W2:Y:S01]  /*03f0*/  LDC.64 R40, c[0x0][0x260] ;  /* 0x00009800ff287b82 */ /* 0x000ea20000000a00 */
[----:B------:R-:W-:Y:S01]  /*0400*/  ULDC.64 UR6, c[0x0][0x2c8] ;  /* 0x0000b20000067ab9 */ /* 0x000fe20000000a00 */
[----:B------:R-:W-:Y:S02]  /*0410*/  CS2R R38, SRZ ;  /* 0x0000000000267805 */ /* 0x000fe4000001ff00 */
[----:B------:R-:W-:Y:S02]  /*0420*/  ISETP.NE.U32.AND P1, PT, RZ, UR6, PT ;  /* 0x00000006ff007c0c */ /* 0x000fe4000bf25070 */
[----:B-1----:R-:W-:Y:S02]  /*0430*/  CS2R R36, SRZ ;  /* 0x0000000000247805 */ /* 0x002fe4000001ff00 */
[----:B------:R-:W-:Y:S02]  /*0440*/  CS2R R42, SRZ ;  /* 0x00000000002a7805 */ /* 0x000fe4000001ff00 */
[----:B------:R-:W-:-:S13]  /*0450*/  ISETP.NE.AND.EX P1, PT, RZ, UR7, PT, P1 ;  /* 0x00000007ff007c0c */ /* 0x000fda000bf25310 */
[C---:B0-----:R-:W-:Y:S01]  /*0460*/  @P1 LEA R2, P2, R109.reuse, UR6, 0x5 ;  /* 0x000000066d021c11 */ /* 0x041fe2000f8428ff */
[C---:B--2---:R-:W-:Y:S01]  /*0470*/  IMAD.WIDE.U32 R52, R109.reuse, 0x20, R40 ;  /* 0x000000206d347825 */ /* 0x044fe200078e0028 */
[----:B------:R-:W-:Y:S02]  /*0480*/  CS2R R40, SRZ ;  /* 0x0000000000287805 */ /* 0x000fe4000001ff00 */
[C---:B------:R-:W-:Y:S02]  /*0490*/  @P1 LEA.HI.X R3, R109.reuse, UR7, RZ, 0x5, P2 ;  /* 0x000000076d031c11 */ /* 0x040fe400090f2cff */
[----:B------:R2:W5:Y:S04]  /*04a0*/  LDG.E.128 R44, desc[UR4][R52.64] ;  /* 0x00000004342c7981 */ /* 0x000568000c1e1d00 */
[----:B------:R2:W5:Y:S04]  /*04b0*/  @P1 LDG.E.128 R36, desc[UR4][R2.64] ;  /* 0x0000000402241981 */ /* 0x000568000c1e1d00 */
[----:B------:R2:W5:Y:S04]  /*04c0*/  @P1 LDG.E.128 R40, desc[UR4][R2.64+0x10] ;  /* 0x0000100402281981 */ /* 0x000568000c1e1d00 */
[----:B------:R2:W5:Y:S01]  /*04d0*/  LDG.E.128 R48, desc[UR4][R52.64+0x10] ;  /* 0x0000100434307981 */ /* 0x000562000c1e1d00 */
[----:B------:R-:W-:-:S07]  /*04e0*/  IADD3 R109, R109, 0x80, RZ ;  /* 0x000000806d6d7810 */ /* 0x000fce0007ffe0ff */
.L_x_32457:
[----:B------:R-:W-:Y:S05]  /*04f0*/  BSYNC B0 ;  /* 0x0000000000007941 */ /* 0x000fea0003800000 */
.L_x_32456:
[----:B------:R-:W-:Y:S04]  /*0500*/  BSSY B0, `(.L_x_32458) ;  /* 0x0000012000007945 */ /* 0x000fe80003800000 */
[----:B------:R-:W-:Y:S05]  /*0510*/  @!P4 BRA `(.L_x_32459) ;  /* 0x000000000040c947 */ /* 0x000fea0003800000 */
[----:B------:R-:W3:Y:S01]  /*0520*/  LDC.64 R56, c[0x0][0x260] ;  /* 0x00009800ff387b82 */ /* 0x000ee20000000a00 */
[----:B------:R-:W-:Y:S01]  /*0530*/  ULDC.64 UR6, c[0x0][0x2c8] ;  /* 0x0000b20000067ab9 */ /* 0x000fe20000000a00 */
[----:B------:R-:W-:Y:S02]  /*0540*/  CS2R R54, SRZ ;  /* 0x0000000000367805 */ /* 0x000fe4000001ff00 */
[----:B------:R-:W-:Y:S02]  /*0550*/  ISETP.NE.U32.AND P1, PT, RZ, UR6, PT ;  /* 0x00000006ff007c0c */ /* 0x000fe4000bf25070 */
[----:B--2---:R-:W-:Y:S02]  /*0560*/  CS2R R52, SRZ ;  /* 0x0000000000347805 */ /* 0x004fe4000001ff00 */
[----:B------:R-:W-:Y:S02]  /*0570*/  CS2R R58, SRZ ;  /* 0x00000000003a7805 */ /* 0x000fe4000001ff00 */
[----:B------:R-:W-:-:S13]  /*0580*/  ISETP.NE.AND.EX P1, PT, RZ, UR7, PT, P1 ;  /* 0x00000007ff007c0c */ /* 0x000fda000bf25310 */
[C---:B01----:R-:W-:Y:S01]  /*0590*/  @P1 LEA R2, P2, R109.reuse, UR6, 0x5 ;  /* 0x000000066d021c11 */ /* 0x043fe2000f8428ff */
[C---:B---3--:R-:W-:Y:S01]  /*05a0*/  IMAD.WIDE.U32 R68, R109.reuse, 0x20, R56 ;  /* 0x000000206d447825 */ /* 0x048fe200078e0038 */
[----:B------:R-:W-:Y:S02]  /*05b0*/  CS2R R56, SRZ ;  /* 0x0000000000387805 */ /* 0x000fe4000001ff00 */
[C---:B------:R-:W-:Y:S02]  /*05c0*/  @P1 LEA.HI.X R3, R109.reuse, UR7, RZ, 0x5, P2 ;  /* 0x000000076d031c11 */ /* 0x040fe400090f2cff */
[----:B------:R3:W5:Y:S04]  /*05d0*/  LDG.E.128 R60, desc[UR4][R68.64] ;  /* 0x00000004443c7981 */ /* 0x000768000c1e1d00 */
[----:B------:R3:W5:Y:S04]  /*05e0*/  @P1 LDG.E.128 R52, desc[UR4][R2.64] ;  /* 0x0000000402341981 */ /* 0x000768000c1e1d00 */
[----:B------:R3:W5:Y:S04]  /*05f0*/  @P1 LDG.E.128 R56, desc[UR4][R2.64+0x10] ;  /* 0x0000100402381981 */ /* 0x000768000c1e1d00 */
[----:B------:R3:W5:Y:S01]  /*0600*/  LDG.E.128 R64, desc[UR4][R68.64+0x10] ;  /* 0x0000100444407981 */ /* 0x000762000c1e1d00 */
[----:B------:R-:W-:-:S07]  /*0610*/  IADD3 R109, R109, 0x80, RZ ;  /* 0x000000806d6d7810 */ /* 0x000fce0007ffe0ff */
.L_x_32459:
[----:B------:R-:W-:Y:S05]  /*0620*/  BSYNC B0 ;  /* 0x0000000000007941 */ /* 0x000fea0003800000 */
.L_x_32458:
[----:B------:R-:W-:Y:S04]  /*0630*/  BSSY B0, `(.L_x_32460) ;  /* 0x0000012000007945 */ /* 0x000fe80003800000 */
[----:B------:R-:W-:Y:S05]  /*0640*/  @!P3 BRA `(.L_x_32461) ;  /* 0x000000000040b947 */ /* 0x000fea0003800000 */
[----:B------:R-:W4:Y:S01]  /*0650*/  LDC.64 R72, c[0x0][0x260] ;  /* 0x00009800ff487b82 */ /* 0x000f220000000a00 */
[----:B------:R-:W-:Y:S01]  /*0660*/  ULDC.64 UR6, c[0x0][0x2c8] ;  /* 0x0000b20000067ab9 */ /* 0x000fe20000000a00 */
[----:B------:R-:W-:Y:S02]  /*0670*/  CS2R R70, SRZ ;  /* 0x0000000000467805 */ /* 0x000fe4000001ff00 */
[----:B------:R-:W-:Y:S02]  /*0680*/  ISETP.NE.U32.AND P1, PT, RZ, UR6, PT ;  /* 0x00000006ff007c0c */ /* 0x000fe4000bf25070 */
[----:B---3--:R-:W-:Y:S02]  /*0690*/  CS2R R68, SRZ ;  /* 0x0000000000447805 */ /* 0x008fe4000001ff00 */
[----:B------:R-:W-:Y:S02]  /*06a0*/  CS2R R74, SRZ ;  /* 0x00000000004a7805 */ /* 0x000fe4000001ff00 */
[----:B------:R-:W-:-:S13]  /*06b0*/  ISETP.NE.AND.EX P1, PT, RZ, UR7, PT, P1 ;  /* 0x00000007ff007c0c */ /* 0x000fda000bf25310 */
[C---:B012---:R-:W-:Y:S01]  /*06c0*/  @P1 LEA R2, P2, R109.reuse, UR6, 0x5 ;  /* 0x000000066d021c11 */ /* 0x047fe2000f8428ff */
[C---:B----4-:R-:W-:Y:S01]  /*06d0*/  IMAD.WIDE.U32 R84, R109.reuse, 0x20, R72 ;  /* 0x000000206d547825 */ /* 0x050fe200078e0048 */
[----:B------:R-:W-:Y:S02]  /*06e0*/  CS2R R72, SRZ ;  /* 0x0000000000487805 */ /* 0x000fe4000001ff00 */
[C---:B------:R-:W-:Y:S02]  /*06f0*/  @P1 LEA.HI.X R3, R109.reuse, UR7, RZ, 0x5, P2 ;  /* 0x000000076d031c11 */ /* 0x040fe400090f2cff */
[----:B------:R4:W5:Y:S04]  /*0700*/  LDG.E.128 R76, desc[UR4][R84.64] ;  /* 0x00000004544c7981 */ /* 0x000968000c1e1d00 */
[----:B------:R4:W5:Y:S04]  /*0710*/  @P1 LDG.E.128 R68, desc[UR4][R2.64] ;  /* 0x0000000402441981 */ /* 0x000968000c1e1d00 */
[----:B------:R4:W5:Y:S04]  /*0720*/  @P1 LDG.E.128 R72, desc[UR4][R2.64+0x10] ;  /* 0x0000100402481981 */ /* 0x000968000c1e1d00 */
[----:B------:R4:W5:Y:S01]  /*0730*/  LDG.E.128 R80, desc[UR4][R84.64+0x10] ;  /* 0x0000100454507981 */ /* 0x000962000c1e1d00 */
[----:B------:R-:W-:-:S07]  /*0740*/  IADD3 R109, R109, 0x80, RZ ;  /* 0x000000806d6d7810 */ /* 0x000fce0007ffe0ff */
.L_x_32461:
[----:B------:R-:W-:Y:S05]  /*0750*/  BSYNC B0 ;  /* 0x0000000000007941 */ /* 0x000fea0003800000 */
.L_x_32460:
[----:B------:R-:W-:Y:S01]  /*0760*/  ISETP.GE.U32.AND P1, PT, R183, 0x300, PT ;  /* 0x00000300b700780c */ /* 0x000fe20003f26070 */
[----:B------:R-:W-:Y:S01]  /*0770*/  BSSY B0, `(.L_x_32462) ;  /* 0x0000014000007945 */ /* 0x000fe20003800000 */
[----:B------:R-:W-:-:S11]  /*0780*/  LOP3.LUT R196, R196, 0xfffffff7, RZ, 0xc0, !PT ;  /* 0xfffffff7c4c47812 */ /* 0x000fd600078ec0ff */
[----:B------:R-:W-:Y:S01]  /*0790*/  @P1 LOP3.LUT R196, R196, 0x8, RZ, 0xfc, !PT ;  /* 0x00000008c4c41812 */ /* 0x000fe200078efcff */
[----:B------:R-:W-:Y:S06]  /*07a0*/  @!P1 BRA `(.L_x_32463) ;  /* 0x0000000000409947 */ /* 0x000fec0003800000 */
[----:B------:R-:W0:Y:S01]  /*07b0*/  LDC.64 R88, c[0x0][0x260] ;  /* 0x00009800ff587b82 */ /* 0x000e220000000a00 */
[----:B------:R-:W-:Y:S01]  /*07c0*/  ULDC.64 UR6, c[0x0][0x2c8] ;  /* 0x0000b20000067ab9 */ /* 0x000fe20000000a00 */
[----:B------:R-:W-:Y:S02]  /*07d0*/  CS2R R86, SRZ ;  /* 0x0000000000567805 */ /* 0x000fe4000001ff00 */
[----:B------:R-:W-:Y:S02]  /*07e0*/  ISETP.NE.U32.AND P1, PT, RZ, UR6, PT ;  /* 0x00000006ff007c0c */ /* 0x000fe4000bf25070 */
[----:B----4-:R-:W-:Y:S02]  /*07f0*/  CS2R R84, SRZ ;  /* 0x0000000000547805 */ /* 0x010fe4000001ff00 */
[----:B------:R-:W-:Y:S02]  /*0800*/  CS2R R90, SRZ ;  /* 0x00000000005a7805 */ /* 0x000fe4000001ff00 */
[----:B------:R-:W-:-:S13]  /*0810*/  ISETP.NE.AND.EX P1, PT, RZ, UR7, PT, P1 ;  /* 0x00000007ff007c0c */ /* 0x000fda000bf25310 */
[C---:B0123--:R-:W-:Y:S01]  /*0820*/  @P1 LEA R2, P2, R109.reuse, UR6, 0x5 ;  /* 0x000000066d021c11 */ /* 0x04ffe2000f8428ff */
[C---:B------:R-:W-:Y:S01]  /*0830*/  IMAD.WIDE.U32 R100, R109.reuse, 0x20, R88 ;  /* 0x000000206d647825 */ /* 0x040fe200078e0058 */
[----:B------:R-:W-:Y:S02]  /*0840*/  CS2R R88, SRZ ;  /* 0x0000000000587805 */ /* 0x000fe4000001ff00 */
[C---:B------:R-:W-:Y:S02]  /*0850*/  @P1 LEA.HI.X R3, R109.reuse, UR7, RZ, 0x5, P2 ;  /* 0x000000076d031c11 */ /* 0x040fe400090f2cff */
[----:B------:R0:W5:Y:S04]  /*0860*/  LDG.E.128 R92, desc[UR4][R100.64] ;  /* 0x00000004645c7981 */ /* 0x000168000c1e1d00 */
[----:B------:R0:W5:Y:S04]  /*0870*/  @P1 LDG.E.128 R84, desc[UR4][R2.64] ;  /* 0x0000000402541981 */ /* 0x000168000c1e1d00 */
[----:B------:R0:W5:Y:S04]  /*0880*/  @P1 LDG.E.128 R88, desc[UR4][R2.64+0x10] ;  /* 0x0000100402581981 */ /* 0x000168000c1e1d00 */
[----:B------:R0:W5:Y:S01]  /*0890*/  LDG.E.128 R96, desc[UR4][R100.64+0x10] ;  /* 0x0000100464607981 */ /* 0x000162000c1e1d00 */
[----:B------:R-:W-:-:S07]  /*08a0*/  IADD3 R109, R109, 0x80, RZ ;  /* 0x000000806d6d7810 */ /* 0x000fce0007ffe0ff */
.L_x_32463:
[----:B------:R-:W-:Y:S05]  /*08b0*/  BSYNC B0 ;  /* 0x0000000000007941 */ /* 0x000fea0003800000 */
.L_x_32462:
        /* <DEDUP_REMOVED lines=20> */
.L_x_32465:
[----:B------:R-:W-:Y:S05]  /*0a00*/  BSYNC B0 ;  /* 0x0000000000007941 */ /* 0x000fea0003800000 */
.L_x_32464:
        /* <DEDUP_REMOVED lines=26> */
[----:B------:R-:W-:Y:S02]  /*0bb0*/  LOP3.LUT R196, R196, 0xfffffdff, RZ, 0xc0, !PT ;  /* 0xfffffdffc4c47812 */ /* 0x000fe400078ec0ff */
[----:B------:R-:W0:Y:S01]  /*0bc0*/  MUFU.RCP R180, R180 ;  /* 0x000000b400b47308 */ /* 0x000e220000001000 */
[----:B------:R-:W-:-:S04]  /*0bd0*/  VIMNMX R117, R117, 0x20, PT ;  /* 0x0000002075757848 */ /* 0x000fc80003fe0100 */
[----:B------:R-:W-:Y:S01]  /*0be0*/  IADD3 R117, R0, R117, RZ ;  /* 0x0000007500757210 */ /* 0x000fe20007ffe0ff */
[----:B------:R-:W-:Y:S01]  /*0bf0*/  HFMA2.MMA R0, -RZ, RZ, 0, 5.9604644775390625e-08 ;  /* 0x00000001ff007435 */ /* 0x000fe200000001ff */
[----:B------:R-:W-:Y:S02]  /*0c00*/  @P1 LOP3.LUT R196, R196, 0x200, RZ, 0xfc, !PT ;  /* 0x00000200c4c41812 */ /* 0x000fe400078efcff */
[----:B------:R-:W-:-:S08]  /*0c10*/  SHF.L.U32 R3, R117, 0x3, RZ ;  /* 0x0000000375037819 */ /* 0x000fd000000006ff */
.L_x_32607:
        /* <DEDUP_REMOVED lines=24> */
[----:B-1----:R-:W-:Y:S05]  /*0da0*/  @P2 BRA `(.L_x_32468) ;  /* 0x00000000000c2947 */ /* 0x002fea0003800000 */
[----:B------:R-:W-:Y:S05]  /*0db0*/  @!P1 BRA `(.L_x_32469) ;  /* 0x0000000000149947 */ /* 0x000fea0003800000 */
[----:B-----5:R-:W-:Y:S01]  /*0dc0*/  FADD.FTZ R124, R116, R124 ;  /* 0x0000007c747c7221 */ /* 0x020fe20000010000 */
[----:B------:R-:W-:Y:S06]  /*0dd0*/  BRA `(.L_x_32469) ;  /* 0x00000000000c7947 */ /* 0x000fec0003800000 */
.L_x_32468:
[----:B-----5:R-:W-:-:S05]  /*0de0*/  HADD2.F32 R125, -RZ, R192.H0_H0 ;  /* 0x200000c0ff7d7230 */ /* 0x020fca0000004100 */
[----:B------:R-:W-:-:S04]  /*0df0*/  FADD.FTZ R124, R125, R124 ;  /* 0x0000007c7d7c7221 */ /* 0x000fc80000010000 */
[----:B------:R-:W-:-:S07]  /*0e00*/  @P1 FADD.FTZ R124, R116, R124 ;  /* 0x0000007c747c1221 */ /* 0x000fce0000010000 */
.L_x_32469:
[----:B------:R-:W-:Y:S01]  /*0e10*/  HADD2.F32 R125, -RZ, R188.H1_H1 ;  /* 0x300000bcff7d7230 */ /* 0x000fe20000004100 */
[----:B------:R-:W-:Y:S06]  /*0e20*/  @P2 BRA `(.L_x_32470) ;  /* 0x00000000000c2947 */ /* 0x000fec0003800000 */
[----:B------:R-:W-:Y:S05]  /*0e30*/  @!P1 BRA `(.L_x_32471) ;  /* 0x0000000000149947 */ /* 0x000fea0003800000 */
[----:B-----5:R-:W-:Y:S01]  /*0e40*/  FADD.FTZ R125, R117, R125 ;  /* 0x0000007d757d7221 */ /* 0x020fe20000010000 */
[----:B------:R-:W-:Y:S06]  /*0e50*/  BRA `(.L_x_32471) ;  /* 0x00000000000c7947 */ /* 0x000fec0003800000 */
.L_x_32470:
[----:B-----5:R-:W-:-:S05]  /*0e60*/  HADD2.F32 R126, -RZ, R192.H1_H1 ;  /* 0x300000c0ff7e7230 */ /* 0x020fca0000004100 */
[----:B------:R-:W-:-:S04]  /*0e70*/  FADD.FTZ R125, R126, R125 ;  /* 0x0000007d7e7d7221 */ /* 0x000fc80000010000 */
[----:B------:R-:W-:-:S07]  /*0e80*/  @P1 FADD.FTZ R125, R117, R125 ;  /* 0x0000007d757d1221 */ /* 0x000fce0000010000 */
.L_x_32471:
[----:B------:R-:W-:Y:S01]  /*0e90*/  HADD2.F32 R126, -RZ, R189.H0_H0 ;  /* 0x200000bdff7e7230 */ /* 0x000fe20000004100 */
[----:B------:R-:W-:Y:S06]  /*0ea0*/  @P2 BRA `(.L_x_32472) ;  /* 0x00000000000c2947 */ /* 0x000fec0003800000 */
[----:B------:R-:W-:Y:S05]  /*0eb0*/  @!P1 BRA `(.L_x_32473) ;  /* 0x0000000000149947 */ /* 0x000fea0003800000 */
[----:B-----5:R-:W-:Y:S01]  /*0ec0*/  FADD.FTZ R126, R118, R126 ;  /* 0x0000007e767e7221 */ /* 0x020fe20000010000 */
[----:B------:R-:W-:Y:S06]  /*0ed0*/  BRA `(.L_x_32473) ;  /* 0x00000000000c7947 */ /* 0x000fec0003800000 */
.L_x_32472:
[----:B-----5:R-:W-:-:S05]  /*0ee0*/  HADD2.F32 R127, -RZ, R193.H0_H0 ;  /* 0x200000c1ff7f7230 */ /* 0x020fca0000004100 */
[----:B------:R-:W-:-:S04]  /*0ef0*/  FADD.FTZ R126, R127, R126 ;  /* 0x0000007e7f7e7221 */ /* 0x000fc80000010000 */
[----:B------:R-:W-:-:S07]  /*0f00*/  @P1 FADD.FTZ R126, R118, R126 ;  /* 0x0000007e767e1221 */ /* 0x000fce0000010000 */
.L_x_32473:
[----:B------:R-:W-:Y:S01]  /*0f10*/  HADD2.F32 R127, -RZ, R189.H1_H1 ;  /* 0x300000bdff7f7230 */ /* 0x000fe20000004100 */
[----:B------:R-:W-:Y:S06]  /*0f20*/  @P2 BRA `(.L_x_32474) ;  /* 0x00000000000c2947 */ /* 0x000fec0003800000 */
[----:B------:R-:W-:Y:S05]  /*0f30*/  @!P1 BRA `(.L_x_32475) ;  /* 0x0000000000149947 */ /* 0x000fea0003800000 */
[----:B-----5:R-:W-:Y:S01]  /*0f40*/  FADD.FTZ R127, R119, R127 ;  /* 0x0000007f777f7221 */ /* 0x020fe20000010000 */
[----:B------:R-:W-:Y:S06]  /*0f50*/  BRA `(.L_x_32475) ;  /* 0x00000000000c7947 */ /* 0x000fec0003800000 */
.L_x_32474:
[----:B-----5:R-:W-:-:S05]  /*0f60*/  HADD2.F32 R128, -RZ, R193.H1_H1 ;  /* 0x300000c1ff807230 */ /* 0x020fca0000004100 */
[----:B------:R-:W-:-:S04]  /*0f70*/  FADD.FTZ R127, R128, R127 ;  /* 0x0000007f807f7221 */ /* 0x000fc80000010000 */
[----:B------:R-:W-:-:S07]  /*0f80*/  @P1 FADD.FTZ R127, R119, R127 ;  /* 0x0000007f777f1221 */ /* 0x000fce0000010000 */
.L_x_32475:
[----:B------:R-:W-:Y:S01]  /*0f90*/  HADD2.F32 R128, -RZ, R190.H0_H0 ;  /* 0x200000beff807230 */ /* 0x000fe20000004100 */
[----:B------:R-:W-:Y:S06]  /*0fa0*/  @P2 BRA `(.L_x_32476) ;  /* 0x00000000000c2947 */ /* 0x000fec0003800000 */
[----:B------:R-:W-:Y:S05]  /*0fb0*/  @!P1 BRA `(.L_x_32477) ;  /* 0x0000000000149947 */ /* 0x000fea0003800000 */
[----:B-----5:R-:W-:Y:S01]  /*0fc0*/  FADD.FTZ R128, R120, R128 ;  /* 0x0000008078807221 */ /* 0x020fe20000010000 */
[----:B------:R-:W-:Y:S06]  /*0fd0*/  BRA `(.L_x_32477) ;  /* 0x00000000000c7947 */ /* 0x000fec0003800000 */
.L_x_32476:
[----:B-----5:R-:W-:-:S05]  /*0fe0*/  HADD2.F32 R129, -RZ, R194.H0_H0 ;  /* 0x200000c2ff817230 */ /* 0x020fca0000004100 */
[----:B------:R-:W-:-:S04]  /*0ff0*/  FADD.FTZ R128, R129, R128 ;  /* 0x0000008081807221 */ /* 0x000fc80000010000 */
[----:B------:R-:W-:-:S07]  /*1000*/  @P1 FADD.FTZ R128, R120, R128 ;  /* 0x0000008078801221 */ /* 0x000fce0000010000 */
.L_x_32477:
[----:B------:R-:W-:Y:S01]  /*1010*/  HADD2.F32 R129, -RZ, R190.H1_H1 ;  /* 0x300000beff817230 */ /* 0x000fe20000004100 */
[----:B------:R-:W-:Y:S06]  /*1020*/  @P2 BRA `(.L_x_32478) ;  /* 0x00000000000c2947 */ /* 0x000fec0003800000 */
[----:B------:R-:W-:Y:S05]  /*1030*/  @!P1 BRA `(.L_x_32479) ;  /* 0x0000000000149947 */ /* 0x000fea0003800000 */
[----:B-----5:R-:W-:Y:S01]  /*1040*/  FADD.FTZ R129, R121, R129 ;  /* 0x0000008179817221 */ /* 0x020fe20000010000 */
[----:B------:R-:W-:Y:S06]  /*1050*/  BRA `(.L_x_32479) ;  /* 0x00000000000c7947 */ /* 0x000fec0003800000 */
.L_x_32478:
[----:B-----5:R-:W-:-:S05]  /*1060*/  HADD2.F32 R130, -RZ, R194.H1_H1 ;  /* 0x300000c2ff827230 */ /* 0x020fca0000004100 */
[----:B------:R-:W-:-:S04]  /*1070*/  FADD.FTZ R129, R130, R129 ;  /* 0x0000008182817221 */ /* 0x000fc80000010000 */
[----:B------:R-:W-:-:S07]  /*1080*/  @P1 FADD.FTZ R129, R121, R129 ;  /* 0x0000008179811221 */ /* 0x000fce0000010000 */
.L_x_32479:
[----:B------:R-:W-:Y:S01]  /*1090*/  HADD2.F32 R130, -RZ, R191.H0_H0 ;  /* 0x200000bfff827230 */ /* 0x000fe20000004100 */
[----:B------:R-:W-:Y:S06]  /*10a0*/  @P2 BRA `(.L_x_32480) ;  /* 0x00000000000c2947 */ /* 0x000fec0003800000 */
[----:B------:R-:W-:Y:S05]  /*10b0*/  @!P1 BRA `(.L_x_32481) ;  /* 0x0000000000149947 */ /* 0x000fea0003800000 */
[----:B-----5:R-:W-:Y:S01]  /*10c0*/  FADD.FTZ R130, R122, R130 ;  /* 0x000000827a827221 */ /* 0x020fe20000010000 */
[----:B------:R-:W-:Y:S06]  /*10d0*/  BRA `(.L_x_32481) ;  /* 0x00000000000c7947 */ /* 0x000fec0003800000 */
.L_x_32480:
[----:B-----5:R-:W-:-:S05]  /*10e0*/  HADD2.F32 R131, -RZ, R195.H0_H0 ;  /* 0x200000c3ff837230 */ /* 0x020fca0000004100 */
[----:B------:R-:W-:-:S04]  /*10f0*/  FADD.FTZ R130, R131, R130 ;  /* 0x0000008283827221 */ /* 0x000fc80000010000 */
[----:B------:R-:W-:-:S07]  /*1100*/  @P1 FADD.FTZ R130, R122, R130 ;  /* 0x000000827a821221 */ /* 0x000fce0000010000 */
.L_x_32481:
[----:B------:R-:W-:Y:S01]  /*1110*/  HADD2.F32 R131, -RZ, R191.H1_H1 ;  /* 0x300000bfff837230 */ /* 0x000fe20000004100 */
[----:B------:R-:W-:Y:S06]  /*1120*/  @P2 BRA `(.L_x_32482) ;  /* 0x00000000000c2947 */ /* 0x000fec0003800000 */
[----:B------:R-:W-:Y:S05]  /*1130*/  @!P1 BRA `(.L_x_32483) ;  /* 0x0000000000149947 */ /* 0x000fea0003800000 */
[----:B-----5:R-:W-:Y:S01]  /*1140*/  FADD.FTZ R131, R123, R131 ;  /* 0x000000837b837221 */ /* 0x020fe20000010000 */
[----:B------:R-:W-:Y:S06]  /*1150*/  BRA `(.L_x_32483) ;  /* 0x00000000000c7947 */ /* 0x000fec0003800000 */
.L_x_32482:
[----:B-----5:R-:W-:-:S05]  /*1160*/  HADD2.F32 R186, -RZ, R195.H1_H1 ;  /* 0x300000c3ffba7230 */ /* 0x020fca0000004100 */
[----:B------:R-:W-:-:S04]  /*1170*/  FADD.FTZ R131, R186, R131 ;  /* 0x00000083ba837221 */ /* 0x000fc80000010000 */
[----:B------:R-:W-:-:S07]  /*1180*/  @P1 FADD.FTZ R131, R123, R131 ;  /* 0x000000837b831221 */ /* 0x000fce0000010000 */
.L_x_32483:
[C---:B------:R-:W-:Y:S02]  /*1190*/  LEA R186, P1, R2.reuse, UR12, 0x5 ;  /* 0x0000000c02ba7c11 */ /* 0x040fe4000f8228ff */
[C---:B------:R-:W-:Y:S02]  /*11a0*/  IADD3 R185, R2.reuse, 0x80, RZ ;  /* 0x0000008002b97810 */ /* 0x040fe40007ffe0ff */
[----:B------:R-:W-:-:S05]  /*11b0*/  LEA.HI.X R187, R2, UR13, RZ, 0x5, P1 ;  /* 0x0000000d02bb7c11 */ /* 0x000fca00088f2cff */
[----:B------:R1:W-:Y:S04]  /*11c0*/  STG.E.128 desc[UR4][R186.64], R124 ;  /* 0x0000007cba007986 */ /* 0x0003e8000c101d04 */
[----:B------:R1:W-:Y:S02]  /*11d0*/  STG.E.128 desc[UR4][R186.64+0x10], R128 ;  /* 0x00001080ba007986 */ /* 0x0003e4000c101d04 */
.L_x_32467:
[----:B------:R-:W-:Y:S05]  /*11e0*/  BSYNC B0 ;  /* 0x0000000000007941 */ /* 0x000fea0003800000 */
.L_x_32466:
[----:B------:R-:W-:Y:S01]  /*11f0*/  ISETP.GE.U32.AND P1, PT, R183, 0x100, PT ;  /* 0x00000100b700780c */ /* 0x000fe20003f26070 */
[----:B------:R-:W-:-:S12]  /*1200*/  BSSY B0, `(.L_x_32484) ;  /* 0x0000057000007945 */ /* 0x000fd80003800000 */
[----:B------:R-:W-:Y:S05]  /*1210*/  @!P1 BRA `(.L_x_32485) ;  /* 0x0000000400549947 */ /* 0x000fea0003800000 */
[----:B------:R-:W-:Y:S01]  /*1220*/  ISETP.NE.U32.AND P2, PT, RZ, UR8, PT ;  /* 0x00000008ff007c0c */ /* 0x000fe2000bf45070 */
[----:B------:R-:W2:Y:S03]  /*1230*/  LDC.64 R136, c[0x0][0x220] ;  /* 0x00008800ff887b82 */ /* 0x000ea60000000a00 */
[----:B------:R-:W-:-:S13]  /*1240*/  ISETP.NE.AND.EX P2, PT, RZ, UR9, PT, P2 ;  /* 0x00000009ff007c0c */ /* 0x000fda000bf45320 */
[----:B-1----:R-:W-:-:S04]  /*1250*/  @P2 LEA R186, P1, R185, UR8, 0x4 ;  /* 0x00000008b9ba2c11 */ /* 0x002fc8000f8220ff */
        /* <DEDUP_REMOVED lines=17> */
.L_x_32486:
[----:B-----5:R-:W-:-:S05]  /*1370*/  HADD2.F32 R133, -RZ, R192.H0_H0 ;  /* 0x200000c0ff857230 */ /* 0x020fca0000004100 */
[----:B------:R-:W-:-:S04]  /*1380*/  FADD.FTZ R132, R133, R132 ;  /* 0x0000008485847221 */ /* 0x000fc80000010000 */
[----:B------:R-:W-:-:S07]  /*1390*/  @P1 FADD.FTZ R132, R116, R132 ;  /* 0x0000008474841221 */ /* 0x000fce0000010000 */
.L_x_32487:
[----:B------:R-:W-:Y:S01]  /*13a0*/  HADD2.F32 R133, -RZ, R136.H1_H1 ;  /* 0x30000088ff857230 */ /* 0x000fe20000004100 */
[----:B------:R-:W-:Y:S06]  /*13b0*/  @P2 BRA `(.L_x_32488) ;  /* 0x00000000000c2947 */ /* 0x000fec0003800000 */
[----:B------:R-:W-:Y:S05]  /*13c0*/  @!P1 BRA `(.L_x_32489) ;  /* 0x0000000000149947 */ /* 0x000fea0003800000 */
[----:B-----5:R-:W-:Y:S01]  /*13d0*/  FADD.FTZ R133, R117, R133 ;  /* 0x0000008575857221 */ /* 0x020fe20000010000 */
[----:B------:R-:W-:Y:S06]  /*13e0*/  BRA `(.L_x_32489) ;  /* 0x00000000000c7947 */ /* 0x000fec0003800000 */
.L_x_32488:
[----:B-----5:R-:W-:-:S05]  /*13f0*/  HADD2.F32 R134, -RZ, R192.H1_H1 ;  /* 0x300000c0ff867230 */ /* 0x020fca0000004100 */
[----:B------:R-:W-:-:S04]  /*1400*/  FADD.FTZ R133, R134, R133 ;  /* 0x0000008586857221 */ /* 0x000fc80000010000 */
[----:B------:R-:W-:-:S07]  /*1410*/  @P1 FADD.FTZ R133, R117, R133 ;  /* 0x0000008575851221 */ /* 0x000fce0000010000 */
.L_x_32489:
[----:B------:R-:W-:Y:S01]  /*1420*/  HADD2.F32 R134, -RZ, R137.H0_H0 ;  /* 0x20000089ff867230 */ /* 0x000fe20000004100 */
[----:B------:R-:W-:Y:S06]  /*1430*/  @P2 BRA `(.L_x_32490) ;  /* 0x00000000000c2947 */ /* 0x000fec0003800000 */
[----:B------:R-:W-:Y:S05]  /*1440*/  @!P1 BRA `(.L_x_32491) ;  /* 0x0000000000149947 */ /* 0x000fea0003800000 */
[----:B-----5:R-:W-:Y:S01]  /*1450*/  FADD.FTZ R134, R118, R134 ;  /* 0x0000008676867221 */ /* 0x020fe20000010000 */
[----:B------:R-:W-:Y:S06]  /*1460*/  BRA `(.L_x_32491) ;  /* 0x00000000000c7947 */ /* 0x000fec0003800000 */
.L_x_32490:
[----:B-----5:R-:W-:-:S05]  /*1470*/  HADD2.F32 R135, -RZ, R193.H0_H0 ;  /* 0x200000c1ff877230 */ /* 0x020fca0000004100 */
[----:B------:R-:W-:-:S04]  /*1480*/  FADD.FTZ R134, R135, R134 ;  /* 0x0000008687867221 */ /* 0x000fc80000010000 */
[----:B------:R-:W-:-:S07]  /*1490*/  @P1 FADD.FTZ R134, R118, R134 ;  /* 0x0000008676861221 */ /* 0x000fce0000010000 */
.L_x_32491:
[----:B------:R-:W-:Y:S01]  /*14a0*/  HADD2.F32 R135, -RZ, R137.H1_H1 ;  /* 0x30000089ff877230 */ /* 0x000fe20000004100 */
[----:B------:R-:W-:Y:S06]  /*14b0*/  @P2 BRA `(.L_x_32492) ;  /* 0x00000000000c2947 */ /* 0x000fec0003800000 */
[----:B------:R-:W-:Y:S05]  /*14c0*/  @!P1 BRA `(.L_x_32493) ;  /* 0x0000000000149947 */ /* 0x000fea0003800000 */
[----:B-----5:R-:W-:Y:S01]  /*14d0*/  FADD.FTZ R135, R119, R135 ;  /* 0x0000008777877221 */ /* 0x020fe20000010000 */
[----:B------:R-:W-:Y:S06]  /*14e0*/  BRA `(.L_x_32493) ;  /* 0x00000000000c7947 */ /* 0x000fec0003800000 */
.L_x_32492:
[----:B-----5:R-:W-:-:S05]  /*14f0*/  HADD2.F32 R136, -RZ, R193.H1_H1 ;  /* 0x300000c1ff887230 */ /* 0x020fca0000004100 */
[----:B------:R-:W-:-:S04]  /*1500*/  FADD.FTZ R135, R136, R135 ;  /* 0x0000008788877221 */ /* 0x000fc80000010000 */
[----:B------:R-:W-:-:S07]  /*1510*/  @P1 FADD.FTZ R135, R119, R135 ;  /* 0x0000008777871221 */ /* 0x000fce0000010000 */
.L_x_32493:
[----:B------:R-:W-:Y:S01]  /*1520*/  HADD2.F32 R136, -RZ, R138.H0_H0 ;  /* 0x2000008aff887230 */ /* 0x000fe20000004100 */
[----:B------:R-:W-:Y:S06]  /*1530*/  @P2 BRA `(.L_x_32494) ;  /* 0x00000000000c2947 */ /* 0x000fec0003800000 */
[----:B------:R-:W-:Y:S05]  /*1540*/  @!P1 BRA `(.L_x_32495) ;  /* 0x0000000000149947 */ /* 0x000fea0003800000 */
[----:B-----5:R-:W-:Y:S01]  /*1550*/  FADD.FTZ R136, R120, R136 ;  /* 0x0000008878887221 */ /* 0x020fe20000010000 */
[----:B------:R-:W-:Y:S06]  /*1560*/  BRA `(.L_x_32495) ;  /* 0x00000000000c7947 */ /* 0x000fec0003800000 */
.L_x_32494:
[----:B-----5:R-:W-:-:S05]  /*1570*/  HADD2.F32 R137, -RZ, R194.H0_H0 ;  /* 0x200000c2ff897230 */ /* 0x020fca0000004100 */
[----:B------:R-:W-:-:S04]  /*1580*/  FADD.FTZ R136, R137, R136 ;  /* 0x0000008889887221 */ /* 0x000fc80000010000 */
[----:B------:R-:W-:-:S07]  /*1590*/  @P1 FADD.FTZ R136, R120, R136 ;  /* 0x0000008878881221 */ /* 0x000fce0000010000 */
.L_x_32495:
[----:B------:R-:W-:Y:S01]  /*15a0*/  HADD2.F32 R137, -RZ, R138.H1_H1 ;  /* 0x3000008aff897230 */ /* 0x000fe20000004100 */
[----:B------:R-:W-:Y:S06]  /*15b0*/  @P2 BRA `(.L_x_32496) ;  /* 0x00000000000c2947 */ /* 0x000fec0003800000 */
[----:B------:R-:W-:Y:S05]  /*15c0*/  @!P1 BRA `(.L_x_32497) ;  /* 0x0000000000149947 */ /* 0x000fea0003800000 */
[----:B-----5:R-:W-:Y:S01]  /*15d0*/  FADD.FTZ R137, R121, R137 ;  /* 0x0000008979897221 */ /* 0x020fe20000010000 */
[----:B------:R-:W-:Y:S06]  /*15e0*/  BRA `(.L_x_32497) ;  /* 0x00000000000c7947 */ /* 0x000fec0003800000 */
.L_x_32496:
[----:B-----5:R-:W-:-:S05]  /*15f0*/  HADD2.F32 R138, -RZ, R194.H1_H1 ;  /* 0x300000c2ff8a7230 */ /* 0x020fca0000004100 */
[----:B------:R-:W-:-:S04]  /*1600*/  FADD.FTZ R137, R138, R137 ;  /* 0x000000898a897221 */ /* 0x000fc80000010000 */
[----:B------:R-:W-:-:S07]  /*1610*/  @P1 FADD.FTZ R137, R121, R137 ;  /* 0x0000008979891221 */ /* 0x000fce0000010000 */
.L_x_32497:
[----:B------:R-:W-:Y:S01]  /*1620*/  HADD2.F32 R138, -RZ, R139.H0_H0 ;  /* 0x2000008bff8a7230 */ /* 0x000fe20000004100 */
[----:B------:R-:W-:Y:S06]  /*1630*/  @P2 BRA `(.L_x_32498) ;  /* 0x00000000000c2947 */ /* 0x000fec0003800000 */
[----:B------:R-:W-:Y:S05]  /*1640*/  @!P1 BRA `(.L_x_32499) ;  /* 0x0000000000149947 */ /* 0x000fea0003800000 */
[----:B-----5:R-:W-:Y:S01]  /*1650*/  FADD.FTZ R138, R122, R138 ;  /* 0x0000008a7a8a7221 */ /* 0x020fe20000010000 */
[----:B------:R-:W-:Y:S06]  /*1660*/  BRA `(.L_x_32499) ;  /* 0x00000000000c7947 */ /* 0x000fec0003800000 */
.L_x_32498:
[----:B-----5:R-:W-:-:S05]  /*1670*/  HADD2.F32 R187, -RZ, R195.H0_H0 ;  /* 0x200000c3ffbb7230 */ /* 0x020fca0000004100 */
[----:B------:R-:W-:-:S04]  /*1680*/  FADD.FTZ R138, R187, R138 ;  /* 0x0000008abb8a7221 */ /* 0x000fc80000010000 */
[----:B------:R-:W-:-:S07]  /*1690*/  @P1 FADD.FTZ R138, R122, R138 ;  /* 0x0000008a7a8a1221 */ /* 0x000fce0000010000 */
.L_x_32499:
[----:B------:R-:W-:Y:S01]  /*16a0*/  HADD2.F32 R139, -RZ, R139.H1_H1 ;  /* 0x3000008bff8b7230 */ /* 0x000fe20000004100 */
[----:B------:R-:W-:Y:S06]  /*16b0*/  @P2 BRA `(.L_x_32500) ;  /* 0x00000000000c2947 */ /* 0x000fec0003800000 */
[----:B------:R-:W-:Y:S05]  /*16c0*/  @!P1 BRA `(.L_x_32501) ;  /* 0x0000000000149947 */ /* 0x000fea0003800000 */
[----:B-----5:R-:W-:Y:S01]  /*16d0*/  FADD.FTZ R139, R123, R139 ;  /* 0x0000008b7b8b7221 */ /* 0x020fe20000010000 */
[----:B------:R-:W-:Y:S06]  /*16e0*/  BRA `(.L_x_32501) ;  /* 0x00000000000c7947 */ /* 0x000fec0003800000 */
.L_x_32500:
[----:B-----5:R-:W-:-:S05]  /*16f0*/  HADD2.F32 R186, -RZ, R195.H1_H1 ;  /* 0x300000c3ffba7230 */ /* 0x020fca0000004100 */
[----:B------:R-:W-:-:S04]  /*1700*/  FADD.FTZ R139, R186, R139 ;  /* 0x0000008bba8b7221 */ /* 0x000fc80000010000 */
[----:B------:R-:W-:-:S07]  /*1710*/  @P1 FADD.FTZ R139, R123, R139 ;  /* 0x0000008b7b8b1221 */ /* 0x000fce0000010000 */
.L_x_32501:
[----:B------:R-:W-:-:S04]  /*1720*/  LEA R186, P1, R185, UR12, 0x5 ;  /* 0x0000000cb9ba7c11 */ /* 0x000fc8000f8228ff */
[C---:B------:R-:W-:Y:S02]  /*1730*/  LEA.HI.X R187, R185.reuse, UR13, RZ, 0x5, P1 ;  /* 0x0000000db9bb7c11 */ /* 0x040fe400088f2cff */
[----:B------:R-:W-:-:S03]  /*1740*/  IADD3 R185, R185, 0x80, RZ ;  /* 0x00000080b9b97810 */ /* 0x000fc60007ffe0ff */
[----:B------:R2:W-:Y:S04]  /*1750*/  STG.E.128 desc[UR4][R186.64], R132 ;  /* 0x00000084ba007986 */ /* 0x0005e8000c101d04 */
[----:B------:R2:W-:Y:S02]  /*1760*/  STG.E.128 desc[UR4][R186.64+0x10], R136 ;  /* 0x00001088ba007986 */ /* 0x0005e4000c101d04 */
.L_x_32485:
[----:B------:R-:W-:Y:S05]  /*1770*/  BSYNC B0 ;  /* 0x0000000000007941 */ /* 0x000fea0003800000 */
.L_x_32484:
[----:B------:R-:W-:Y:S01]  /*1780*/  ISETP.GE.U32.AND P1, PT, R183, 0x180, PT ;  /* 0x00000180b700780c */ /* 0x000fe20003f26070 */
[----:B------:R-:W-:-:S12]  /*1790*/  BSSY B0, `(.L_x_32502) ;  /* 0x0000057000007945 */ /* 0x000fd80003800000 */
[----:B------:R-:W-:Y:S05]  /*17a0*/  @!P1 BRA `(.L_x_32503) ;  /* 0x0000000400549947 */ /* 0x000fea0003800000 */
[----:B------:R-:W-:Y:S01]  /*17b0*/  ISETP.NE.U32.AND P2, PT, RZ, UR8, PT ;  /* 0x00000008ff007c0c */ /* 0x000fe2000bf45070 */
[----:B------:R-:W3:Y:S03]  /*17c0*/  LDC.64 R140, c[0x0][0x220] ;  /* 0x00008800ff8c7b82 */ /* 0x000ee60000000a00 */
[----:B------:R-:W-:-:S13]  /*17d0*/  ISETP.NE.AND.EX P2, PT, RZ, UR9, PT, P2 ;  /* 0x00000009ff007c0c */ /* 0x000fda000bf45320 */
[----:B-12---:R-:W-:-:S04]  /*17e0*/  @P2 LEA R186, P1, R185, UR8, 0x4 ;  /* 0x00000008b9ba2c11 */ /* 0x006fc8000f8220ff */
        /* <DEDUP_REMOVED lines=17> */
.L_x_32504:
[----:B-----5:R-:W-:-:S05]  /*1900*/  HADD2.F32 R141, -RZ, R192.H0_H0 ;  /* 0x200000c0ff8d7230 */ /* 0x020fca0000004100 */
[----:B------:R-:W-:-:S04]  /*1910*/  FADD.FTZ R140, R141, R140 ;  /* 0x0000008c8d8c7221 */ /* 0x000fc80000010000 */
[----:B------:R-:W-:-:S07]  /*1920*/  @P1 FADD.FTZ R140, R116, R140 ;  /* 0x0000008c748c1221 */ /* 0x000fce0000010000 */
.L_x_32505:
[----:B------:R-:W-:Y:S01]  /*1930*/  HADD2.F32 R141, -RZ, R144.H1_H1 ;  /* 0x30000090ff8d7230 */ /* 0x000fe20000004100 */
[----:B------:R-:W-:Y:S06]  /*1940*/  @P2 BRA `(.L_x_32506) ;  /* 0x00000000000c2947 */ /* 0x000fec0003800000 */
[----:B------:R-:W-:Y:S05]  /*1950*/  @!P1 BRA `(.L_x_32507) ;  /* 0x0000000000149947 */ /* 0x000fea0003800000 */
[----:B-----5:R-:W-:Y:S01]  /*1960*/  FADD.FTZ R141, R117, R141 ;  /* 0x0000008d758d7221 */ /* 0x020fe20000010000 */
[----:B------:R-:W-:Y:S06]  /*1970*/  BRA `(.L_x_32507) ;  /* 0x00000000000c7947 */ /* 0x000fec0003800000 */
.L_x_32506:
[----:B-----5:R-:W-:-:S05]  /*1980*/  HADD2.F32 R142, -RZ, R192.H1_H1 ;  /* 0x300000c0ff8e7230 */ /* 0x020fca0000004100 */
[----:B------:R-:W-:-:S04]  /*1990*/  FADD.FTZ R141, R142, R141 ;  /* 0x0000008d8e8d7221 */ /* 0x000fc80000010000 */
[----:B------:R-:W-:-:S07]  /*19a0*/  @P1 FADD.FTZ R141, R117, R141 ;  /* 0x0000008d758d1221 */ /* 0x000fce0000010000 */
.L_x_32507:
[----:B------:R-:W-:Y:S01]  /*19b0*/  HADD2.F32 R142, -RZ, R145.H0_H0 ;  /* 0x20000091ff8e7230 */ /* 0x000fe20000004100 */
[----:B------:R-:W-:Y:S06]  /*19c0*/  @P2 BRA `(.L_x_32508) ;  /* 0x00000000000c2947 */ /* 0x000fec0003800000 */
[----:B------:R-:W-:Y:S05]  /*19d0*/  @!P1 BRA `(.L_x_32509) ;  /* 0x0000000000149947 */ /* 0x000fea0003800000 */
[----:B-----5:R-:W-:Y:S01]  /*19e0*/  FADD.FTZ R142, R118, R142 ;  /* 0x0000008e768e7221 */ /* 0x020fe20000010000 */
[----:B------:R-:W-:Y:S06]  /*19f0*/  BRA `(.L_x_32509) ;  /* 0x00000000000c7947 */ /* 0x000fec0003800000 */
.L_x_32508:
[----:B-----5:R-:W-:-:S05]  /*1a00*/  HADD2.F32 R143, -RZ, R193.H0_H0 ;  /* 0x200000c1ff8f7230 */ /* 0x020fca0000004100 */
[----:B------:R-:W-:-:S04]  /*1a10*/  FADD.FTZ R142, R143, R142 ;  /* 0x0000008e8f8e7221 */ /* 0x000fc80000010000 */
[----:B------:R-:W-:-:S07]  /*1a20*/  @P1 FADD.FTZ R142, R118, R142 ;  /* 0x0000008e768e1221 */ /* 0x000fce0000010000 */
.L_x_32509:
[----:B------:R-:W-:Y:S01]  /*1a30*/  HADD2.F32 R143, -RZ, R145.H1_H1 ;  /* 0x30000091ff8f7230 */ /* 0x000fe20000004100 */
[----:B------:R-:W-:Y:S06]  /*1a40*/  @P2 BRA `(.L_x_32510) ;  /* 0x00000000000c2947 */ /* 0x000fec0003800000 */
[----:B------:R-:W-:Y:S05]  /*1a50*/  @!P1 BRA `(.L_x_32511) ;  /* 0x0000000000149947 */ /* 0x000fea0003800000 */
[----:B-----5:R-:W-:Y:S01]  /*1a60*/  FADD.FTZ R143, R119, R143 ;  /* 0x0000008f778f7221 */ /* 0x020fe20000010000 */
[----:B------:R-:W-:Y:S06]  /*1a70*/  BRA `(.L_x_32511) ;  /* 0x00000000000c7947 */ /* 0x000fec0003800000 */
.L_x_32510:
[----:B-----5:R-:W-:-:S05]  /*1a80*/  HADD2.F32 R144, -RZ, R193.H1_H1 ;  /* 0x300000c1ff907230 */ /* 0x020fca0000004100 */
[----:B------:R-:W-:-:S04]  /*1a90*/  FADD.FTZ R143, R144, R143 ;  /* 0x0000008f908f7221 */ /* 0x000fc80000010000 */
[----:B------:R-:W-:-:S07]  /*1aa0*/  @P1 FADD.FTZ R143, R119, R143 ;  /* 0x0000008f778f1221 */ /* 0x000fce0000010000 */
.L_x_32511:
[----:B------:R-:W-:Y:S01]  /*1ab0*/  HADD2.F32 R144, -RZ, R146.H0_H0 ;  /* 0x20000092ff907230 */ /* 0x000fe20000004100 */
[----:B------:R-:W-:Y:S06]  /*1ac0*/  @P2 BRA `(.L_x_32512) ;  /* 0x00000000000c2947 */ /* 0x000fec0003800000 */
[----:B------:R-:W-:Y:S05]  /*1ad0*/  @!P1 BRA `(.L_x_32513) ;  /* 0x0000000000149947 */ /* 0x000fea0003800000 */
[----:B-----5:R-:W-:Y:S01]  /*1ae0*/  FADD.FTZ R144, R120, R144 ;  /* 0x0000009078907221 */ /* 0x020fe20000010000 */
[----:B------:R-:W-:Y:S06]  /*1af0*/  BRA `(.L_x_32513) ;  /* 0x00000000000c7947 */ /* 0x000fec0003800000 */
.L_x_32512:
[----:B-----5:R-:W-:-:S05]  /*1b00*/  HADD2.F32 R145, -RZ, R194.H0_H0 ;  /* 0x200000c2ff917230 */ /* 0x020fca0000004100 */
[----:B------:R-:W-:-:S04]  /*1b10*/  FADD.FTZ R144, R145, R144 ;  /* 0x0000009091907221 */ /* 0x000fc80000010000 */
[----:B------:R-:W-:-:S07]  /*1b20*/  @P1 FADD.FTZ R144, R120, R144 ;  /* 0x0000009078901221 */ /* 0x000fce0000010000 */
.L_x_32513:
[----:B------:R-:W-:Y:S01]  /*1b30*/  HADD2.F32 R145, -RZ, R146.H1_H1 ;  /* 0x30000092ff917230 */ /* 0x000fe20000004100 */
[----:B------:R-:W-:Y:S06]  /*1b40*/  @P2 BRA `(.L_x_32514) ;  /* 0x00000000000c2947 */ /* 0x000fec0003800000 */
[----:B------:R-:W-:Y:S05]  /*1b50*/  @!P1 BRA `(.L_x_32515) ;  /* 0x0000000000149947 */ /* 0x000fea0003800000 */
[----:B-----5:R-:W-:Y:S01]  /*1b60*/  FADD.FTZ R145, R121, R145 ;  /* 0x0000009179917221 */ /* 0x020fe20000010000 */
[----:B------:R-:W-:Y:S06]  /*1b70*/  BRA `(.L_x_32515) ;  /* 0x00000000000c7947 */ /* 0x000fec0003800000 */
.L_x_32514:
[----:B-----5:R-:W-:-:S05]  /*1b80*/  HADD2.F32 R146, -RZ, R194.H1_H1 ;  /* 0x300000c2ff927230 */ /* 0x020fca0000004100 */
[----:B------:R-:W-:-:S04]  /*1b90*/  FADD.FTZ R145, R146, R145 ;  /* 0x0000009192917221 */ /* 0x000fc80000010000 */
[----:B------:R-:W-:-:S07]  /*1ba0*/  @P1 FADD.FTZ R145, R121, R145 ;  /* 0x0000009179911221 */ /* 0x000fce0000010000 */
.L_x_32515:
[----:B------:R-:W-:Y:S01]  /*1bb0*/  HADD2.F32 R146, -RZ, R147.H0_H0 ;  /* 0x20000093ff927230 */ /* 0x000fe20000004100 */
[----:B------:R-:W-:Y:S06]  /*1bc0*/  @P2 BRA `(.L_x_32516) ;  /* 0x00000000000c2947 */ /* 0x000fec0003800000 */
[----:B------:R-:W-:Y:S05]  /*1bd0*/  @!P1 BRA `(.L_x_32517) ;  /* 0x0000000000149947 */ /* 0x000fea0003800000 */
[----:B-----5:R-:W-:Y:S01]  /*1be0*/  FADD.FTZ R146, R122, R146 ;  /* 0x000000927a927221 */ /* 0x020fe20000010000 */
[----:B------:R-:W-:Y:S06]  /*1bf0*/  BRA `(.L_x_32517) ;  /* 0x00000000000c7947 */ /* 0x000fec0003800000 */
.L_x_32516:
[----:B-----5:R-:W-:-:S05]  /*1c00*/  HADD2.F32 R187, -RZ, R195.H0_H0 ;  /* 0x200000c3ffbb7230 */ /* 0x020fca0000004100 */
[----:B------:R-:W-:-:S04]  /*1c10*/  FADD.FTZ R146, R187, R146 ;  /* 0x00000092bb927221 */ /* 0x000fc80000010000 */
[----:B------:R-:W-:-:S07]  /*1c20*/  @P1 FADD.FTZ R146, R122, R146 ;  /* 0x000000927a921221 */ /* 0x000fce0000010000 */
.L_x_32517:
[----:B------:R-:W-:Y:S01]  /*1c30*/  HADD2.F32 R147, -RZ, R147.H1_H1 ;  /* 0x30000093ff937230 */ /* 0x000fe20000004100 */
[----:B------:R-:W-:Y:S06]  /*1c40*/  @P2 BRA `(.L_x_32518) ;  /* 0x00000000000c2947 */ /* 0x000fec0003800000 */
[----:B------:R-:W-:Y:S05]  /*1c50*/  @!P1 BRA `(.L_x_32519) ;  /* 0x0000000000149947 */ /* 0x000fea0003800000 */
[----:B-----5:R-:W-:Y:S01]  /*1c60*/  FADD.FTZ R147, R123, R147 ;  /* 0x000000937b937221 */ /* 0x020fe20000010000 */
[----:B------:R-:W-:Y:S06]  /*1c70*/  BRA `(.L_x_32519) ;  /* 0x00000000000c7947 */ /* 0x000fec0003800000 */
.L_x_32518:
[----:B-----5:R-:W-:-:S05]  /*1c80*/  HADD2.F32 R186, -RZ, R195.H1_H1 ;  /* 0x300000c3ffba7230 */ /* 0x020fca0000004100 */
[----:B------:R-:W-:-:S04]  /*1c90*/  FADD.FTZ R147, R186, R147 ;  /* 0x00000093ba937221 */ /* 0x000fc80000010000 */
[----:B------:R-:W-:-:S07]  /*1ca0*/  @P1 FADD.FTZ R147, R123, R147 ;  /* 0x000000937b931221 */ /* 0x000fce0000010000 */
.L_x_32519:
[----:B------:R-:W-:-:S04]  /*1cb0*/  LEA R186, P1, R185, UR12, 0x5 ;  /* 0x0000000cb9ba7c11 */ /* 0x000fc8000f8228ff */
[C---:B------:R-:W-:Y:S02]  /*1cc0*/  LEA.HI.X R187, R185.reuse, UR13, RZ, 0x5, P1 ;  /* 0x0000000db9bb7c11 */ /* 0x040fe400088f2cff */
[----:B------:R-:W-:-:S03]  /*1cd0*/  IADD3 R185, R185, 0x80, RZ ;  /* 0x00000080b9b97810 */ /* 0x000fc60007ffe0ff */
[----:B------:R3:W-:Y:S04]  /*1ce0*/  STG.E.128 desc[UR4][R186.64], R140 ;  /* 0x0000008cba007986 */ /* 0x0007e8000c101d04 */
[----:B------:R3:W-:Y:S02]  /*1cf0*/  STG.E.128 desc[UR4][R186.64+0x10], R144 ;  /* 0x00001090ba007986 */ /* 0x0007e4000c101d04 */
.L_x_32503:
[----:B------:R-:W-:Y:S05]  /*1d00*/  BSYNC B0 ;  /* 0x0000000000007941 */ /* 0x000fea0003800000 */
.L_x_32502:
[----:B------:R-:W-:Y:S01]  /*1d10*/  ISETP.GE.U32.AND P1, PT, R183, 0x200, PT ;  /* 0x00000200b700780c */ /* 0x000fe20003f26070 */
[----:B------:R-:W-:-:S12]  /*1d20*/  BSSY B0, `(.L_x_32520) ;  /* 0x0000057000007945 */ /* 0x000fd80003800000 */
[----:B------:R-:W-:Y:S05]  /*1d30*/  @!P1 BRA `(.L_x_32521) ;  /* 0x0000000400549947 */ /* 0x000fea0003800000 */
[----:B------:R-:W-:Y:S01]  /*1d40*/  ISETP.NE.U32.AND P2, PT, RZ, UR8, PT ;  /* 0x00000008ff007c0c */ /* 0x000fe2000bf45070 */
[----:B------:R-:W4:Y:S03]  /*1d50*/  LDC.64 R148, c[0x0][0x220] ;  /* 0x00008800ff947b82 */ /* 0x000f260000000a00 */
[----:B------:R-:W-:-:S13]  /*1d60*/  ISETP.NE.AND.EX P2, PT, RZ, UR9, PT, P2 ;  /* 0x00000009ff007c0c */ /* 0x000fda000bf45320 */
[----:B-123--:R-:W-:-:S04]  /*1d70*/  @P2 LEA R186, P1, R185, UR8, 0x4 ;  /* 0x00000008b9ba2c11 */ /* 0x00efc8000f8220ff */
        /* <DEDUP_REMOVED lines=17> */
.L_x_32522:
[----:B-----5:R-:W-:-:S05]  /*1e90*/  HADD2.F32 R149, -RZ, R192.H0_H0 ;  /* 0x200000c0ff957230 */ /* 0x020fca0000004100 */
[----:B------:R-:W-:-:S04]  /*1ea0*/  FADD.FTZ R148, R149, R148 ;  /* 0x0000009495947221 */ /* 0x000fc80000010000 */
[----:B------:R-:W-:-:S07]  /*1eb0*/  @P1 FADD.FTZ R148, R116, R148 ;  /* 0x0000009474941221 */ /* 0x000fce0000010000 */
.L_x_32523:
[----:B------:R-:W-:Y:S01]  /*1ec0*/  HADD2.F32 R149, -RZ, R152.H1_H1 ;  /* 0x30000098ff957230 */ /* 0x000fe20000004100 */
[----:B------:R-:W-:Y:S06]  /*1ed0*/  @P2 BRA `(.L_x_32524) ;  /* 0x00000000000c2947 */ /* 0x000fec0003800000 */
[----:B------:R-:W-:Y:S05]  /*1ee0*/  @!P1 BRA `(.L_x_32525) ;  /* 0x0000000000149947 */ /* 0x000fea0003800000 */
[----:B-----5:R-:W-:Y:S01]  /*1ef0*/  FADD.FTZ R149, R117, R149 ;  /* 0x0000009575957221 */ /* 0x020fe20000010000 */
[----:B------:R-:W-:Y:S06]  /*1f00*/  BRA `(.L_x_32525) ;  /* 0x00000000000c7947 */ /* 0x000fec0003800000 */
.L_x_32524:
[----:B-----5:R-:W-:-:S05]  /*1f10*/  HADD2.F32 R150, -RZ, R192.H1_H1 ;  /* 0x300000c0ff967230 */ /* 0x020fca0000004100 */
[----:B------:R-:W-:-:S04]  /*1f20*/  FADD.FTZ R149, R150, R149 ;  /* 0x0000009596957221 */ /* 0x000fc80000010000 */
[----:B------:R-:W-:-:S07]  /*1f30*/  @P1 FADD.FTZ R149, R117, R149 ;  /* 0x0000009575951221 */ /* 0x000fce0000010000 */
.L_x_32525:
[----:B------:R-:W-:Y:S01]  /*1f40*/  HADD2.F32 R150, -RZ, R153.H0_H0 ;  /* 0x20000099ff967230 */ /* 0x000fe20000004100 */
[----:B------:R-:W-:Y:S06]  /*1f50*/  @P2 BRA `(.L_x_32526) ;  /* 0x00000000000c2947 */ /* 0x000fec0003800000 */
[----:B------:R-:W-:Y:S05]  /*1f60*/  @!P1 BRA `(.L_x_32527) ;  /* 0x0000000000149947 */ /* 0x000fea0003800000 */
[----:B-----5:R-:W-:Y:S01]  /*1f70*/  FADD.FTZ R150, R118, R150 ;  /* 0x0000009676967221 */ /* 0x020fe20000010000 */
[----:B------:R-:W-:Y:S06]  /*1f80*/  BRA `(.L_x_32527) ;  /* 0x00000000000c7947 */ /* 0x000fec0003800000 */
.L_x_32526:
[----:B-----5:R-:W-:-:S05]  /*1f90*/  HADD2.F32 R151, -RZ, R193.H0_H0 ;  /* 0x200000c1ff977230 */ /* 0x020fca0000004100 */
[----:B------:R-:W-:-:S04]  /*1fa0*/  FADD.FTZ R150, R151, R150 ;  /* 0x0000009697967221 */ /* 0x000fc80000010000 */
[----:B------:R-:W-:-:S07]  /*1fb0*/  @P1 FADD.FTZ R150, R118, R150 ;  /* 0x0000009676961221 */ /* 0x000fce0000010000 */
.L_x_32527:
[----:B------:R-:W-:Y:S01]  /*1fc0*/  HADD2.F32 R151, -RZ, R153.H1_H1 ;  /* 0x30000099ff977230 */ /* 0x000fe20000004100 */
[----:B------:R-:W-:Y:S06]  /*1fd0*/  @P2 BRA `(.L_x_32528) ;  /* 0x00000000000c2947 */ /* 0x000fec0003800000 */
[----:B------:R-:W-:Y:S05]  /*1fe0*/  @!P1 BRA `(.L_x_32529) ;  /* 0x0000000000149947 */ /* 0x000fea0003800000 */
[----:B-----5:R-:W-:Y:S01]  /*1ff0*/  FADD.FTZ R151, R119, R151 ;  /* 0x0000009777977221 */ /* 0x020fe20000010000 */
[----:B------:R-:W-:Y:S06]  /*2000*/  BRA `(.L_x_32529) ;  /* 0x00000000000c7947 */ /* 0x000fec0003800000 */
.L_x_32528:
[----:B-----5:R-:W-:-:S05]  /*2010*/  HADD2.F32 R152, -RZ, R193.H1_H1 ;  /* 0x300000c1ff987230 */ /* 0x020fca0000004100 */
[----:B------:R-:W-:-:S04]  /*2020*/  FADD.FTZ R151, R152, R151 ;  /* 0x0000009798977221 */ /* 0x000fc80000010000 */
[----:B------:R-:W-:-:S07]  /*2030*/  @P1 FADD.FTZ R151, R119, R151 ;  /* 0x0000009777971221 */ /* 0x000fce0000010000 */
.L_x_32529:
[----:B------:R-:W-:Y:S01]  /*2040*/  HADD2.F32 R152, -RZ, R154.H0_H0 ;  /* 0x2000009aff987230 */ /* 0x000fe20000004100 */
[----:B------:R-:W-:Y:S06]  /*2050*/  @P2 BRA `(.L_x_32530) ;  /* 0x00000000000c2947 */ /* 0x000fec0003800000 */
[----:B------:R-:W-:Y:S05]  /*2060*/  @!P1 BRA `(.L_x_32531) ;  /* 0x0000000000149947 */ /* 0x000fea0003800000 */
[----:B-----5:R-:W-:Y:S01]  /*2070*/  FADD.FTZ R152, R120, R152 ;  /* 0x0000009878987221 */ /* 0x020fe20000010000 */
[----:B------:R-:W-:Y:S06]  /*2080*/  BRA `(.L_x_32531) ;  /* 0x00000000000c7947 */ /* 0x000fec0003800000 */
.L_x_32530:
[----:B-----5:R-:W-:-:S05]  /*2090*/  HADD2.F32 R153, -RZ, R194.H0_H0 ;  /* 0x200000c2ff997230 */ /* 0x020fca0000004100 */
[----:B------:R-:W-:-:S04]  /*20a0*/  FADD.FTZ R152, R153, R152 ;  /* 0x0000009899987221 */ /* 0x000fc80000010000 */
[----:B------:R-:W-:-:S07]  /*20b0*/  @P1 FADD.FTZ R152, R120, R152 ;  /* 0x0000009878981221 */ /* 0x000fce0000010000 */
.L_x_32531:
[----:B------:R-:W-:Y:S01]  /*20c0*/  HADD2.F32 R153, -RZ, R154.H1_H1 ;  /* 0x3000009aff997230 */ /* 0x000fe20000004100 */
[----:B------:R-:W-:Y:S06]  /*20d0*/  @P2 BRA `(.L_x_32532) ;  /* 0x00000000000c2947 */ /* 0x000fec0003800000 */
[----:B------:R-:W-:Y:S05]  /*20e0*/  @!P1 BRA `(.L_x_32533) ;  /* 0x0000000000149947 */ /* 0x000fea0003800000 */
[----:B-----5:R-:W-:Y:S01]  /*20f0*/  FADD.FTZ R153, R121, R153 ;  /* 0x0000009979997221 */ /* 0x020fe20000010000 */
[----:B------:R-:W-:Y:S06]  /*2100*/  BRA `(.L_x_32533) ;  /* 0x00000000000c7947 */ /* 0x000fec0003800000 */
.L_x_32532:
[----:B-----5:R-:W-:-:S05]  /*2110*/  HADD2.F32 R154, -RZ, R194.H1_H1 ;  /* 0x300000c2ff9a7230 */ /* 0x020fca0000004100 */
[----:B------:R-:W-:-:S04]  /*2120*/  FADD.FTZ R153, R154, R153 ;  /* 0x000000999a997221 */ /* 0x000fc80000010000 */
[----:B------:R-:W-:-:S07]  /*2130*/  @P1 FADD.FTZ R153, R121, R153 ;  /* 0x0000009979991221 */ /* 0x000fce0000010000 */
.L_x_32533:
[----:B------:R-:W-:Y:S01]  /*2140*/  HADD2.F32 R154, -RZ, R155.H0_H0 ;  /* 0x2000009bff9a7230 */ /* 0x000fe20000004100 */
[----:B------:R-:W-:Y:S06]  /*2150*/  @P2 BRA `(.L_x_32534) ;  /* 0x00000000000c2947 */ /* 0x000fec0003800000 */
[----:B------:R-:W-:Y:S05]  /*2160*/  @!P1 BRA `(.L_x_32535) ;  /* 0x0000000000149947 */ /* 0x000fea0003800000 */
[----:B-----5:R-:W-:Y:S01]  /*2170*/  FADD.FTZ R154, R122, R154 ;  /* 0x0000009a7a9a7221 */ /* 0x020fe20000010000 */
[----:B------:R-:W-:Y:S06]  /*2180*/  BRA `(.L_x_32535) ;  /* 0x00000000000c7947 */ /* 0x000fec0003800000 */
.L_x_32534:
[----:B-----5:R-:W-:-:S05]  /*2190*/  HADD2.F32 R187, -RZ, R195.H0_H0 ;  /* 0x200000c3ffbb7230 */ /* 0x020fca0000004100 */
[----:B------:R-:W-:-:S04]  /*21a0*/  FADD.FTZ R154, R187, R154 ;  /* 0x0000009abb9a7221 */ /* 0x000fc80000010000 */
[----:B------:R-:W-:-:S07]  /*21b0*/  @P1 FADD.FTZ R154, R122, R154 ;  /* 0x0000009a7a9a1221 */ /* 0x000fce0000010000 */
.L_x_32535:
[----:B------:R-:W-:Y:S01]  /*21c0*/  HADD2.F32 R155, -RZ, R155.H1_H1 ;  /* 0x3000009bff9b7230 */ /* 0x000fe20000004100 */
[----:B------:R-:W-:Y:S06]  /*21d0*/  @P2 BRA `(.L_x_32536) ;  /* 0x00000000000c2947 */ /* 0x000fec0003800000 */
[----:B------:R-:W-:Y:S05]  /*21e0*/  @!P1 BRA `(.L_x_32537) ;  /* 0x0000000000149947 */ /* 0x000fea0003800000 */
[----:B-----5:R-:W-:Y:S01]  /*21f0*/  FADD.FTZ R155, R123, R155 ;  /* 0x0000009b7b9b7221 */ /* 0x020fe20000010000 */
[----:B------:R-:W-:Y:S06]  /*2200*/  BRA `(.L_x_32537) ;  /* 0x00000000000c7947 */ /* 0x000fec0003800000 */
.L_x_32536:
[----:B-----5:R-:W-:-:S05]  /*2210*/  HADD2.F32 R186, -RZ, R195.H1_H1 ;  /* 0x300000c3ffba7230 */ /* 0x020fca0000004100 */
[----:B------:R-:W-:-:S04]  /*2220*/  FADD.FTZ R155, R186, R155 ;  /* 0x0000009bba9b7221 */ /* 0x000fc80000010000 */
[----:B------:R-:W-:-:S07]  /*2230*/  @P1 FADD.FTZ R155, R123, R155 ;  /* 0x0000009b7b9b1221 */ /* 0x000fce0000010000 */
.L_x_32537:
[----:B------:R-:W-:-:S04]  /*2240*/  LEA R186, P1, R185, UR12, 0x5 ;  /* 0x0000000cb9ba7c11 */ /* 0x000fc8000f8228ff */
[C---:B------:R-:W-:Y:S02]  /*2250*/  LEA.HI.X R187, R185.reuse, UR13, RZ, 0x5, P1 ;  /* 0x0000000db9bb7c11 */ /* 0x040fe400088f2cff */
[----:B------:R-:W-:-:S03]  /*2260*/  IADD3 R185, R185, 0x80, RZ ;  /* 0x00000080b9b97810 */ /* 0x000fc60007ffe0ff */
[----:B------:R4:W-:Y:S04]  /*2270*/  STG.E.128 desc[UR4][R186.64], R148 ;  /* 0x00000094ba007986 */ /* 0x0009e8000c101d04 */
[----:B------:R4:W-:Y:S02]  /*2280*/  STG.E.128 desc[UR4][R186.64+0x10], R152 ;  /* 0x00001098ba007986 */ /* 0x0009e4000c101d04 */
.L_x_32521:
[----:B------:R-:W-:Y:S05]  /*2290*/  BSYNC B0 ;  /* 0x0000000000007941 */ /* 0x000fea0003800000 */
.L_x_32520:
[----:B------:R-:W-:Y:S01]  /*22a0*/  ISETP.GE.U32.AND P1, PT, R183, 0x280, PT ;  /* 0x00000280b700780c */ /* 0x000fe20003f26070 */
[----:B------:R-:W-:-:S12]  /*22b0*/  BSSY B0, `(.L_x_32538) ;  /* 0x0000057000007945 */ /* 0x000fd80003800000 */
[----:B------:R-:W-:Y:S05]  /*22c0*/  @!P1 BRA `(.L_x_32539) ;  /* 0x0000000400549947 */ /* 0x000fea0003800000 */
[----:B------:R-:W-:Y:S01]  /*22d0*/  ISETP.NE.U32.AND P2, PT, RZ, UR8, PT ;  /* 0x00000008ff007c0c */ /* 0x000fe2000bf45070 */
[----:B------:R-:W0:Y:S03]  /*22e0*/  LDC.64 R156, c[0x0][0x220] ;  /* 0x00008800ff9c7b82 */ /* 0x000e260000000a00 */
[----:B------:R-:W-:-:S13]  /*22f0*/  ISETP.NE.AND.EX P2, PT, RZ, UR9, PT, P2 ;  /* 0x00000009ff007c0c */ /* 0x000fda000bf45320 */
[----:B-1234-:R-:W-:-:S04]  /*2300*/  @P2 LEA R186, P1, R185, UR8, 0x4 ;  /* 0x00000008b9ba2c11 */ /* 0x01efc8000f8220ff */
        /* <DEDUP_REMOVED lines=17> */
.L_x_32540:
[----:B-----5:R-:W-:-:S05]  /*2420*/  HADD2.F32 R157, -RZ, R192.H0_H0 ;  /* 0x200000c0ff9d7230 */ /* 0x020fca0000004100 */
[----:B------:R-:W-:-:S04]  /*2430*/  FADD.FTZ R156, R157, R156 ;  /* 0x0000009c9d9c7221 */ /* 0x000fc80000010000 */
[----:B------:R-:W-:-:S07]  /*2440*/  @P1 FADD.FTZ R156, R116, R156 ;  /* 0x0000009c749c1221 */ /* 0x000fce0000010000 */
.L_x_32541:
[----:B------:R-:W-:Y:S01]  /*2450*/  HADD2.F32 R157, -RZ, R160.H1_H1 ;  /* 0x300000a0ff9d7230 */ /* 0x000fe20000004100 */
[----:B------:R-:W-:Y:S06]  /*2460*/  @P2 BRA `(.L_x_32542) ;  /* 0x00000000000c2947 */ /* 0x000fec0003800000 */
[----:B------:R-:W-:Y:S05]  /*2470*/  @!P1 BRA `(.L_x_32543) ;  /* 0x0000000000149947 */ /* 0x000fea0003800000 */
[----:B-----5:R-:W-:Y:S01]  /*2480*/  FADD.FTZ R157, R117, R157 ;  /* 0x0000009d759d7221 */ /* 0x020fe20000010000 */
[----:B------:R-:W-:Y:S06]  /*2490*/  BRA `(.L_x_32543) ;  /* 0x00000000000c7947 */ /* 0x000fec0003800000 */
.L_x_32542:
[----:B-----5:R-:W-:-:S05]  /*24a0*/  HADD2.F32 R158, -RZ, R192.H1_H1 ;  /* 0x300000c0ff9e7230 */ /* 0x020fca0000004100 */
[----:B------:R-:W-:-:S04]  /*24b0*/  FADD.FTZ R157, R158, R157 ;  /* 0x0000009d9e9d7221 */ /* 0x000fc80000010000 */
[----:B------:R-:W-:-:S07]  /*24c0*/  @P1 FADD.FTZ R157, R117, R157 ;  /* 0x0000009d759d1221 */ /* 0x000fce0000010000 */
.L_x_32543:
[----:B------:R-:W-:Y:S01]  /*24d0*/  HADD2.F32 R158, -RZ, R161.H0_H0 ;  /* 0x200000a1ff9e7230 */ /* 0x000fe20000004100 */
[----:B------:R-:W-:Y:S06]  /*24e0*/  @P2 BRA `(.L_x_32544) ;  /* 0x00000000000c2947 */ /* 0x000fec0003800000 */
[----:B------:R-:W-:Y:S05]  /*24f0*/  @!P1 BRA `(.L_x_32545) ;  /* 0x0000000000149947 */ /* 0x000fea0003800000 */
[----:B-----5:R-:W-:Y:S01]  /*2500*/  FADD.FTZ R158, R118, R158 ;  /* 0x0000009e769e7221 */ /* 0x020fe20000010000 */
[----:B------:R-:W-:Y:S06]  /*2510*/  BRA `(.L_x_32545) ;  /* 0x00000000000c7947 */ /* 0x000fec0003800000 */
.L_x_32544:
[----:B-----5:R-:W-:-:S05]  /*2520*/  HADD2.F32 R159, -RZ, R193.H0_H0 ;  /* 0x200000c1ff9f7230 */ /* 0x020fca0000004100 */
[----:B------:R-:W-:-:S04]  /*2530*/  FADD.FTZ R158, R159, R158 ;  /* 0x0000009e9f9e7221 */ /* 0x000fc80000010000 */
[----:B------:R-:W-:-:S07]  /*2540*/  @P1 FADD.FTZ R158, R118, R158 ;  /* 0x0000009e769e1221 */ /* 0x000fce0000010000 */
.L_x_32545:
[----:B------:R-:W-:Y:S01]  /*2550*/  HADD2.F32 R159, -RZ, R161.H1_H1 ;  /* 0x300000a1ff9f7230 */ /* 0x000fe20000004100 */
[----:B------:R-:W-:Y:S06]  /*2560*/  @P2 BRA `(.L_x_32546) ;  /* 0x00000000000c2947 */ /* 0x000fec0003800000 */
[----:B------:R-:W-:Y:S05]  /*2570*/  @!P1 BRA `(.L_x_32547) ;  /* 0x0000000000149947 */ /* 0x000fea0003800000 */
[----:B-----5:R-:W-:Y:S01]  /*2580*/  FADD.FTZ R159, R119, R159 ;  /* 0x0000009f779f7221 */ /* 0x020fe20000010000 */
[----:B------:R-:W-:Y:S06]  /*2590*/  BRA `(.L_x_32547) ;  /* 0x00000000000c7947 */ /* 0x000fec0003800000 */
.L_x_32546:
[----:B-----5:R-:W-:-:S05]  /*25a0*/  HADD2.F32 R160, -RZ, R193.H1_H1 ;  /* 0x300000c1ffa07230 */ /* 0x020fca0000004100 */
[----:B------:R-:W-:-:S04]  /*25b0*/  FADD.FTZ R159, R160, R159 ;  /* 0x0000009fa09f7221 */ /* 0x000fc80000010000 */
[----:B------:R-:W-:-:S07]  /*25c0*/  @P1 FADD.FTZ R159, R119, R159 ;  /* 0x0000009f779f1221 */ /* 0x000fce0000010000 */
.L_x_32547:
[----:B------:R-:W-:Y:S01]  /*25d0*/  HADD2.F32 R160, -RZ, R162.H0_H0 ;  /* 0x200000a2ffa07230 */ /* 0x000fe20000004100 */
[----:B------:R-:W-:Y:S06]  /*25e0*/  @P2 BRA `(.L_x_32548) ;  /* 0x00000000000c2947 */ /* 0x000fec0003800000 */
[----:B------:R-:W-:Y:S05]  /*25f0*/  @!P1 BRA `(.L_x_32549) ;  /* 0x0000000000149947 */ /* 0x000fea0003800000 */
[----:B-----5:R-:W-:Y:S01]  /*2600*/  FADD.FTZ R160, R120, R160 ;  /* 0x000000a078a07221 */ /* 0x020fe20000010000 */
[----:B------:R-:W-:Y:S06]  /*2610*/  BRA `(.L_x_32549) ;  /* 0x00000000000c7947 */ /* 0x000fec0003800000 */
.L_x_32548:
[----:B-----5:R-:W-:-:S05]  /*2620*/  HADD2.F32 R161, -RZ, R194.H0_H0 ;  /* 0x200000c2ffa17230 */ /* 0x020fca0000004100 */
[----:B------:R-:W-:-:S04]  /*2630*/  FADD.FTZ R160, R161, R160 ;  /* 0x000000a0a1a07221 */ /* 0x000fc80000010000 */
[----:B------:R-:W-:-:S07]  /*2640*/  @P1 FADD.FTZ R160, R120, R160 ;  /* 0x000000a078a01221 */ /* 0x000fce0000010000 */
.L_x_32549:
[----:B------:R-:W-:Y:S01]  /*2650*/  HADD2.F32 R161, -RZ, R162.H1_H1 ;  /* 0x300000a2ffa17230 */ /* 0x000fe20000004100 */
[----:B------:R-:W-:Y:S06]  /*2660*/  @P2 BRA `(.L_x_32550) ;  /* 0x00000000000c2947 */ /* 0x000fec0003800000 */
[----:B------:R-:W-:Y:S05]  /*2670*/  @!P1 BRA `(.L_x_32551) ;  /* 0x0000000000149947 */ /* 0x000fea0003800000 */
[----:B-----5:R-:W-:Y:S01]  /*2680*/  FADD.FTZ R161, R121, R161 ;  /* 0x000000a179a17221 */ /* 0x020fe20000010000 */
[----:B------:R-:W-:Y:S06]  /*2690*/  BRA `(.L_x_32551) ;  /* 0x00000000000c7947 */ /* 0x000fec0003800000 */
.L_x_32550:
[----:B-----5:R-:W-:-:S05]  /*26a0*/  HADD2.F32 R162, -RZ, R194.H1_H1 ;  /* 0x300000c2ffa27230 */ /* 0x020fca0000004100 */
[----:B------:R-:W-:-:S04]  /*26b0*/  FADD.FTZ R161, R162, R161 ;  /* 0x000000a1a2a17221 */ /* 0x000fc80000010000 */
[----:B------:R-:W-:-:S07]  /*26c0*/  @P1 FADD.FTZ R161, R121, R161 ;  /* 0x000000a179a11221 */ /* 0x000fce0000010000 */
.L_x_32551:
[----:B------:R-:W-:Y:S01]  /*26d0*/  HADD2.F32 R162, -RZ, R163.H0_H0 ;  /* 0x200000a3ffa27230 */ /* 0x000fe20000004100 */
[----:B------:R-:W-:Y:S06]  /*26e0*/  @P2 BRA `(.L_x_32552) ;  /* 0x00000000000c2947 */ /* 0x000fec0003800000 */
[----:B------:R-:W-:Y:S05]  /*26f0*/  @!P1 BRA `(.L_x_32553) ;  /* 0x0000000000149947 */ /* 0x000fea0003800000 */
[----:B-----5:R-:W-:Y:S01]  /*2700*/  FADD.FTZ R162, R122, R162 ;  /* 0x000000a27aa27221 */ /* 0x020fe20000010000 */
[----:B------:R-:W-:Y:S06]  /*2710*/  BRA `(.L_x_32553) ;  /* 0x00000000000c7947 */ /* 0x000fec0003800000 */
.L_x_32552:
[----:B-----5:R-:W-:-:S05]  /*2720*/  HADD2.F32 R187, -RZ, R195.H0_H0 ;  /* 0x200000c3ffbb7230 */ /* 0x020fca0000004100 */
[----:B------:R-:W-:-:S04]  /*2730*/  FADD.FTZ R162, R187, R162 ;  /* 0x000000a2bba27221 */ /* 0x000fc80000010000 */
[----:B------:R-:W-:-:S07]  /*2740*/  @P1 FADD.FTZ R162, R122, R162 ;  /* 0x000000a27aa21221 */ /* 0x000fce0000010000 */
.L_x_32553:
[----:B------:R-:W-:Y:S01]  /*2750*/  HADD2.F32 R163, -RZ, R163.H1_H1 ;  /* 0x300000a3ffa37230 */ /* 0x000fe20000004100 */
[----:B------:R-:W-:Y:S06]  /*2760*/  @P2 BRA `(.L_x_32554) ;  /* 0x00000000000c2947 */ /* 0x000fec0003800000 */
[----:B------:R-:W-:Y:S05]  /*2770*/  @!P1 BRA `(.L_x_32555) ;  /* 0x0000000000149947 */ /* 0x000fea0003800000 */
[----:B-----5:R-:W-:Y:S01]  /*2780*/  FADD.FTZ R163, R123, R163 ;  /* 0x000000a37ba37221 */ /* 0x020fe20000010000 */
[----:B------:R-:W-:Y:S06]  /*2790*/  BRA `(.L_x_32555) ;  /* 0x00000000000c7947 */ /* 0x000fec0003800000 */
.L_x_32554:
[----:B-----5:R-:W-:-:S05]  /*27a0*/  HADD2.F32 R186, -RZ, R195.H1_H1 ;  /* 0x300000c3ffba7230 */ /* 0x020fca0000004100 */
[----:B------:R-:W-:-:S04]  /*27b0*/  FADD.FTZ R163, R186, R163 ;  /* 0x000000a3baa37221 */ /* 0x000fc80000010000 */
[----:B------:R-:W-:-:S07]  /*27c0*/  @P1 FADD.FTZ R163, R123, R163 ;  /* 0x000000a37ba31221 */ /* 0x000fce0000010000 */
.L_x_32555:
[----:B------:R-:W-:-:S04]  /*27d0*/  LEA R186, P1, R185, UR12, 0x5 ;  /* 0x0000000cb9ba7c11 */ /* 0x000fc8000f8228ff */
[C---:B------:R-:W-:Y:S02]  /*27e0*/  LEA.HI.X R187, R185.reuse, UR13, RZ, 0x5, P1 ;  /* 0x0000000db9bb7c11 */ /* 0x040fe400088f2cff */
[----:B------:R-:W-:-:S03]  /*27f0*/  IADD3 R185, R185, 0x80, RZ ;  /* 0x00000080b9b97810 */ /* 0x000fc60007ffe0ff */
[----:B------:R0:W-:Y:S04]  /*2800*/  STG.E.128 desc[UR4][R186.64], R156 ;  /* 0x0000009cba007986 */ /* 0x0001e8000c101d04 */
[----:B------:R0:W-:Y:S02]  /*2810*/  STG.E.128 desc[UR4][R186.64+0x10], R160 ;  /* 0x000010a0ba007986 */ /* 0x0001e4000c101d04 */
.L_x_32539:
[----:B------:R-:W-:Y:S05]  /*2820*/  BSYNC B0 ;  /* 0x0000000000007941 */ /* 0x000fea0003800000 */
.L_x_32538:
        /* <DEDUP_REMOVED lines=24> */
.L_x_32558:
[----:B-----5:R-:W-:-:S05]  /*29b0*/  HADD2.F32 R165, -RZ, R192.H0_H0 ;  /* 0x200000c0ffa57230 */ /* 0x020fca0000004100 */
[----:B------:R-:W-:-:S04]  /*29c0*/  FADD.FTZ R164, R165, R164 ;  /* 0x000000a4a5a47221 */ /* 0x000fc80000010000 */
[----:B------:R-:W-:-:S07]  /*29d0*/  @P1 FADD.FTZ R164, R116, R164 ;  /* 0x000000a474a41221 */ /* 0x000fce0000010000 */
.L_x_32559:
[----:B------:R-:W-:Y:S01]  /*29e0*/  HADD2.F32 R165, -RZ, R168.H1_H1 ;  /* 0x300000a8ffa57230 */ /* 0x000fe20000004100 */
[----:B------:R-:W-:Y:S06]  /*29f0*/  @P2 BRA `(.L_x_32560) ;  /* 0x00000000000c2947 */ /* 0x000fec0003800000 */
[----:B------:R-:W-:Y:S05]  /*2a00*/  @!P1 BRA `(.L_x_32561) ;  /* 0x0000000000149947 */ /* 0x000fea0003800000 */
[----:B-----5:R-:W-:Y:S01]  /*2a10*/  FADD.FTZ R165, R117, R165 ;  /* 0x000000a575a57221 */ /* 0x020fe20000010000 */
[----:B------:R-:W-:Y:S06]  /*2a20*/  BRA `(.L_x_32561) ;  /* 0x00000000000c7947 */ /* 0x000fec0003800000 */
.L_x_32560:
[----:B-----5:R-:W-:-:S05]  /*2a30*/  HADD2.F32 R166, -RZ, R192.H1_H1 ;  /* 0x300000c0ffa67230 */ /* 0x020fca0000004100 */
[----:B------:R-:W-:-:S04]  /*2a40*/  FADD.FTZ R165, R166, R165 ;  /* 0x000000a5a6a57221 */ /* 0x000fc80000010000 */
[----:B------:R-:W-:-:S07]  /*2a50*/  @P1 FADD.FTZ R165, R117, R165 ;  /* 0x000000a575a51221 */ /* 0x000fce0000010000 */
.L_x_32561:
[----:B------:R-:W-:Y:S01]  /*2a60*/  HADD2.F32 R166, -RZ, R169.H0_H0 ;  /* 0x200000a9ffa67230 */ /* 0x000fe20000004100 */
[----:B------:R-:W-:Y:S06]  /*2a70*/  @P2 BRA `(.L_x_32562) ;  /* 0x00000000000c2947 */ /* 0x000fec0003800000 */
[----:B------:R-:W-:Y:S05]  /*2a80*/  @!P1 BRA `(.L_x_32563) ;  /* 0x0000000000149947 */ /* 0x000fea0003800000 */
[----:B-----5:R-:W-:Y:S01]  /*2a90*/  FADD.FTZ R166, R118, R166 ;  /* 0x000000a676a67221 */ /* 0x020fe20000010000 */
[----:B------:R-:W-:Y:S06]  /*2aa0*/  BRA `(.L_x_32563) ;  /* 0x00000000000c7947 */ /* 0x000fec0003800000 */
.L_x_32562:
[----:B-----5:R-:W-:-:S05]  /*2ab0*/  HADD2.F32 R167, -RZ, R193.H0_H0 ;  /* 0x200000c1ffa77230 */ /* 0x020fca0000004100 */
[----:B------:R-:W-:-:S04]  /*2ac0*/  FADD.FTZ R166, R167, R166 ;  /* 0x000000a6a7a67221 */ /* 0x000fc80000010000 */
[----:B------:R-:W-:-:S07]  /*2ad0*/  @P1 FADD.FTZ R166, R118, R166 ;  /* 0x000000a676a61221 */ /* 0x000fce0000010000 */
.L_x_32563:
[----:B------:R-:W-:Y:S01]  /*2ae0*/  HADD2.F32 R167, -RZ, R169.H1_H1 ;  /* 0x300000a9ffa77230 */ /* 0x000fe20000004100 */
[----:B------:R-:W-:Y:S06]  /*2af0*/  @P2 BRA `(.L_x_32564) ;  /* 0x00000000000c2947 */ /* 0x000fec0003800000 */
[----:B------:R-:W-:Y:S05]  /*2b00*/  @!P1 BRA `(.L_x_32565) ;  /* 0x0000000000149947 */ /* 0x000fea0003800000 */
[----:B-----5:R-:W-:Y:S01]  /*2b10*/  FADD.FTZ R167, R119, R167 ;  /* 0x000000a777a77221 */ /* 0x020fe20000010000 */
[----:B------:R-:W-:Y:S06]  /*2b20*/  BRA `(.L_x_32565) ;  /* 0x00000000000c7947 */ /* 0x000fec0003800000 */
.L_x_32564:
[----:B-----5:R-:W-:-:S05]  /*2b30*/  HADD2.F32 R168, -RZ, R193.H1_H1 ;  /* 0x300000c1ffa87230 */ /* 0x020fca0000004100 */
[----:B------:R-:W-:-:S04]  /*2b40*/  FADD.FTZ R167, R168, R167 ;  /* 0x000000a7a8a77221 */ /* 0x000fc80000010000 */
[----:B------:R-:W-:-:S07]  /*2b50*/  @P1 FADD.FTZ R167, R119, R167 ;  /* 0x000000a777a71221 */ /* 0x000fce0000010000 */
.L_x_32565:
[----:B------:R-:W-:Y:S01]  /*2b60*/  HADD2.F32 R168, -RZ, R170.H0_H0 ;  /* 0x200000aaffa87230 */ /* 0x000fe20000004100 */
[----:B------:R-:W-:Y:S06]  /*2b70*/  @P2 BRA `(.L_x_32566) ;  /* 0x00000000000c2947 */ /* 0x000fec0003800000 */
[----:B------:R-:W-:Y:S05]  /*2b80*/  @!P1 BRA `(.L_x_32567) ;  /* 0x0000000000149947 */ /* 0x000fea0003800000 */
[----:B-----5:R-:W-:Y:S01]  /*2b90*/  FADD.FTZ R168, R120, R168 ;  /* 0x000000a878a87221 */ /* 0x020fe20000010000 */
[----:B------:R-:W-:Y:S06]  /*2ba0*/  BRA `(.L_x_32567) ;  /* 0x00000000000c7947 */ /* 0x000fec0003800000 */
.L_x_32566:
[----:B-----5:R-:W-:-:S05]  /*2bb0*/  HADD2.F32 R169, -RZ, R194.H0_H0 ;  /* 0x200000c2ffa97230 */ /* 0x020fca0000004100 */
[----:B------:R-:W-:-:S04]  /*2bc0*/  FADD.FTZ R168, R169, R168 ;  /* 0x000000a8a9a87221 */ /* 0x000fc80000010000 */
[----:B------:R-:W-:-:S07]  /*2bd0*/  @P1 FADD.FTZ R168, R120, R168 ;  /* 0x000000a878a81221 */ /* 0x000fce0000010000 */
.L_x_32567:
[----:B------:R-:W-:Y:S01]  /*2be0*/  HADD2.F32 R169, -RZ, R170.H1_H1 ;  /* 0x300000aaffa97230 */ /* 0x000fe20000004100 */
[----:B------:R-:W-:Y:S06]  /*2bf0*/  @P2 BRA `(.L_x_32568) ;  /* 0x00000000000c2947 */ /* 0x000fec0003800000 */
[----:B------:R-:W-:Y:S05]  /*2c00*/  @!P1 BRA `(.L_x_32569) ;  /* 0x0000000000149947 */ /* 0x000fea0003800000 */
[----:B-----5:R-:W-:Y:S01]  /*2c10*/  FADD.FTZ R169, R121, R169 ;  /* 0x000000a979a97221 */ /* 0x020fe20000010000 */
[----:B------:R-:W-:Y:S06]  /*2c20*/  BRA `(.L_x_32569) ;  /* 0x00000000000c7947 */ /* 0x000fec0003800000 */
.L_x_32568:
[----:B-----5:R-:W-:-:S05]  /*2c30*/  HADD2.F32 R170, -RZ, R194.H1_H1 ;  /* 0x300000c2ffaa7230 */ /* 0x020fca0000004100 */
[----:B------:R-:W-:-:S04]  /*2c40*/  FADD.FTZ R169, R170, R169 ;  /* 0x000000a9aaa97221 */ /* 0x000fc80000010000 */
[----:B------:R-:W-:-:S07]  /*2c50*/  @P1 FADD.FTZ R169, R121, R169 ;  /* 0x000000a979a91221 */ /* 0x000fce0000010000 */
.L_x_32569:
[----:B------:R-:W-:Y:S01]  /*2c60*/  HADD2.F32 R170, -RZ, R171.H0_H0 ;  /* 0x200000abffaa7230 */ /* 0x000fe20000004100 */
[----:B------:R-:W-:Y:S06]  /*2c70*/  @P2 BRA `(.L_x_32570) ;  /* 0x00000000000c2947 */ /* 0x000fec0003800000 */
[----:B------:R-:W-:Y:S05]  /*2c80*/  @!P1 BRA `(.L_x_32571) ;  /* 0x0000000000149947 */ /* 0x000fea0003800000 */
[----:B-----5:R-:W-:Y:S01]  /*2c90*/  FADD.FTZ R170, R122, R170 ;  /* 0x000000aa7aaa7221 */ /* 0x020fe20000010000 */
[----:B------:R-:W-:Y:S06]  /*2ca0*/  BRA `(.L_x_32571) ;  /* 0x00000000000c7947 */ /* 0x000fec0003800000 */
.L_x_32570:
[----:B-----5:R-:W-:-:S05]  /*2cb0*/  HADD2.F32 R187, -RZ, R195.H0_H0 ;  /* 0x200000c3ffbb7230 */ /* 0x020fca0000004100 */
[----:B------:R-:W-:-:S04]  /*2cc0*/  FADD.FTZ R170, R187, R170 ;  /* 0x000000aabbaa7221 */ /* 0x000fc80000010000 */
[----:B------:R-:W-:-:S07]  /*2cd0*/  @P1 FADD.FTZ R170, R122, R170 ;  /* 0x000000aa7aaa1221 */ /* 0x000fce0000010000 */
.L_x_32571:
[----:B------:R-:W-:Y:S01]  /*2ce0*/  HADD2.F32 R171, -RZ, R171.H1_H1 ;  /* 0x300000abffab7230 */ /* 0x000fe20000004100 */
[----:B------:R-:W-:Y:S06]  /*2cf0*/  @P2 BRA `(.L_x_32572) ;  /* 0x00000000000c2947 */ /* 0x000fec0003800000 */
[----:B------:R-:W-:Y:S05]  /*2d00*/  @!P1 BRA `(.L_x_32573) ;  /* 0x0000000000149947 */ /* 0x000fea0003800000 */
[----:B-----5:R-:W-:Y:S01]  /*2d10*/  FADD.FTZ R171, R123, R171 ;  /* 0x000000ab7bab7221 */ /* 0x020fe20000010000 */
[----:B------:R-:W-:Y:S06]  /*2d20*/  BRA `(.L_x_32573) ;  /* 0x00000000000c7947 */ /* 0x000fec0003800000 */
.L_x_32572:
[----:B-----5:R-:W-:-:S05]  /*2d30*/  HADD2.F32 R186, -RZ, R195.H1_H1 ;  /* 0x300000c3ffba7230 */ /* 0x020fca0000004100 */
[----:B------:R-:W-:-:S04]  /*2d40*/  FADD.FTZ R171, R186, R171 ;  /* 0x000000abbaab7221 */ /* 0x000fc80000010000 */
[----:B------:R-:W-:-:S07]  /*2d50*/  @P1 FADD.FTZ R171, R123, R171 ;  /* 0x000000ab7bab1221 */ /* 0x000fce0000010000 */
.L_x_32573:
[----:B------:R-:W-:-:S04]  /*2d60*/  LEA R186, P1, R185, UR12, 0x5 ;  /* 0x0000000cb9ba7c11 */ /* 0x000fc8000f8228ff */
[C---:B------:R-:W-:Y:S02]  /*2d70*/  LEA.HI.X R187, R185.reuse, UR13, RZ, 0x5, P1 ;  /* 0x0000000db9bb7c11 */ /* 0x040fe400088f2cff */
[----:B------:R-:W-:-:S03]  /*2d80*/  IADD3 R185, R185, 0x80, RZ ;  /* 0x00000080b9b97810 */ /* 0x000fc60007ffe0ff */
[----:B------:R0:W-:Y:S04]  /*2d90*/  STG.E.128 desc[UR4][R186.64], R164 ;  /* 0x000000a4ba007986 */ /* 0x0001e8000c101d04 */
[----:B------:R0:W-:Y:S02]  /*2da0*/  STG.E.128 desc[UR4][R186.64+0x10], R168 ;  /* 0x000010a8ba007986 */ /* 0x0001e4000c101d04 */
.L_x_32557:
[----:B------:R-:W-:Y:S05]  /*2db0*/  BSYNC B0 ;  /* 0x0000000000007941 */ /* 0x000fea0003800000 */
.L_x_32556:
        /* <DEDUP_REMOVED lines=24> */
.L_x_32576:
[----:B-----5:R-:W-:-:S05]  /*2f40*/  HADD2.F32 R173, -RZ, R192.H0_H0 ;  /* 0x200000c0ffad7230 */ /* 0x020fca0000004100 */
[----:B------:R-:W-:-:S04]  /*2f50*/  FADD.FTZ R172, R173, R172 ;  /* 0x000000acadac7221 */ /* 0x000fc80000010000 */
[----:B------:R-:W-:-:S07]  /*2f60*/  @P1 FADD.FTZ R172, R116, R172 ;  /* 0x000000ac74ac1221 */ /* 0x000fce0000010000 */
.L_x_32577:
[----:B------:R-:W-:Y:S01]  /*2f70*/  HADD2.F32 R173, -RZ, R176.H1_H1 ;  /* 0x300000b0ffad7230 */ /* 0x000fe20000004100 */
[----:B------:R-:W-:Y:S06]  /*2f80*/  @P2 BRA `(.L_x_32578) ;  /* 0x00000000000c2947 */ /* 0x000fec0003800000 */
[----:B------:R-:W-:Y:S05]  /*2f90*/  @!P1 BRA `(.L_x_32579) ;  /* 0x0000000000149947 */ /* 0x000fea0003800000 */
[----:B-----5:R-:W-:Y:S01]  /*2fa0*/  FADD.FTZ R173, R117, R173 ;  /* 0x000000ad75ad7221 */ /* 0x020fe20000010000 */
[----:B------:R-:W-:Y:S06]  /*2fb0*/  BRA `(.L_x_32579) ;  /* 0x00000000000c7947 */ /* 0x000fec0003800000 */
.L_x_32578:
[----:B-----5:R-:W-:-:S05]  /*2fc0*/  HADD2.F32 R174, -RZ, R192.H1_H1 ;  /* 0x300000c0ffae7230 */ /* 0x020fca0000004100 */
[----:B------:R-:W-:-:S04]  /*2fd0*/  FADD.FTZ R173, R174, R173 ;  /* 0x000000adaead7221 */ /* 0x000fc80000010000 */
[----:B------:R-:W-:-:S07]  /*2fe0*/  @P1 FADD.FTZ R173, R117, R173 ;  /* 0x000000ad75ad1221 */ /* 0x000fce0000010000 */
.L_x_32579:
[----:B------:R-:W-:Y:S01]  /*2ff0*/  HADD2.F32 R174, -RZ, R177.H0_H0 ;  /* 0x200000b1ffae7230 */ /* 0x000fe20000004100 */
[----:B------:R-:W-:Y:S06]  /*3000*/  @P2 BRA `(.L_x_32580) ;  /* 0x00000000000c2947 */ /* 0x000fec0003800000 */
[----:B------:R-:W-:Y:S05]  /*3010*/  @!P1 BRA `(.L_x_32581) ;  /* 0x0000000000149947 */ /* 0x000fea0003800000 */
[----:B-----5:R-:W-:Y:S01]  /*3020*/  FADD.FTZ R174, R118, R174 ;  /* 0x000000ae76ae7221 */ /* 0x020fe20000010000 */
[----:B------:R-:W-:Y:S06]  /*3030*/  BRA `(.L_x_32581) ;  /* 0x00000000000c7947 */ /* 0x000fec0003800000 */
.L_x_32580:
[----:B-----5:R-:W-:-:S05]  /*3040*/  HADD2.F32 R175, -RZ, R193.H0_H0 ;  /* 0x200000c1ffaf7230 */ /* 0x020fca0000004100 */
[----:B------:R-:W-:-:S04]  /*3050*/  FADD.FTZ R174, R175, R174 ;  /* 0x000000aeafae7221 */ /* 0x000fc80000010000 */
[----:B------:R-:W-:-:S07]  /*3060*/  @P1 FADD.FTZ R174, R118, R174 ;  /* 0x000000ae76ae1221 */ /* 0x000fce0000010000 */
.L_x_32581:
[----:B------:R-:W-:Y:S01]  /*3070*/  HADD2.F32 R175, -RZ, R177.H1_H1 ;  /* 0x300000b1ffaf7230 */ /* 0x000fe20000004100 */
[----:B------:R-:W-:Y:S06]  /*3080*/  @P2 BRA `(.L_x_32582) ;  /* 0x00000000000c2947 */ /* 0x000fec0003800000 */
[----:B------:R-:W-:Y:S05]  /*3090*/  @!P1 BRA `(.L_x_32583) ;  /* 0x0000000000149947 */ /* 0x000fea0003800000 */
[----:B-----5:R-:W-:Y:S01]  /*30a0*/  FADD.FTZ R175, R119, R175 ;  /* 0x000000af77af7221 */ /* 0x020fe20000010000 */
[----:B------:R-:W-:Y:S06]  /*30b0*/  BRA `(.L_x_32583) ;  /* 0x00000000000c7947 */ /* 0x000fec0003800000 */
.L_x_32582:
[----:B-----5:R-:W-:-:S05]  /*30c0*/  HADD2.F32 R176, -RZ, R193.H1_H1 ;  /* 0x300000c1ffb07230 */ /* 0x020fca0000004100 */
[----:B------:R-:W-:-:S04]  /*30d0*/  FADD.FTZ R175, R176, R175 ;  /* 0x000000afb0af7221 */ /* 0x000fc80000010000 */
[----:B------:R-:W-:-:S07]  /*30e0*/  @P1 FADD.FTZ R175, R119, R175 ;  /* 0x000000af77af1221 */ /* 0x000fce0000010000 */
.L_x_32583:
[----:B------:R-:W-:Y:S01]  /*30f0*/  HADD2.F32 R176, -RZ, R178.H0_H0 ;  /* 0x200000b2ffb07230 */ /* 0x000fe20000004100 */
[----:B------:R-:W-:Y:S06]  /*3100*/  @P2 BRA `(.L_x_32584) ;  /* 0x00000000000c2947 */ /* 0x000fec0003800000 */
[----:B------:R-:W-:Y:S05]  /*3110*/  @!P1 BRA `(.L_x_32585) ;  /* 0x0000000000149947 */ /* 0x000fea0003800000 */
[----:B-----5:R-:W-:Y:S01]  /*3120*/  FADD.FTZ R176, R120, R176 ;  /* 0x000000b078b07221 */ /* 0x020fe20000010000 */
[----:B------:R-:W-:Y:S06]  /*3130*/  BRA `(.L_x_32585) ;  /* 0x00000000000c7947 */ /* 0x000fec0003800000 */
.L_x_32584:
[----:B-----5:R-:W-:-:S05]  /*3140*/  HADD2.F32 R177, -RZ, R194.H0_H0 ;  /* 0x200000c2ffb17230 */ /* 0x020fca0000004100 */
[----:B------:R-:W-:-:S04]  /*3150*/  FADD.FTZ R176, R177, R176 ;  /* 0x000000b0b1b07221 */ /* 0x000fc80000010000 */
[----:B------:R-:W-:-:S07]  /*3160*/  @P1 FADD.FTZ R176, R120, R176 ;  /* 0x000000b078b01221 */ /* 0x000fce0000010000 */
.L_x_32585:
[----:B------:R-:W-:Y:S01]  /*3170*/  HADD2.F32 R177, -RZ, R178.H1_H1 ;  /* 0x300000b2ffb17230 */ /* 0x000fe20000004100 */
[----:B------:R-:W-:Y:S06]  /*3180*/  @P2 BRA `(.L_x_32586) ;  /* 0x00000000000c2947 */ /* 0x000fec0003800000 */
[----:B------:R-:W-:Y:S05]  /*3190*/  @!P1 BRA `(.L_x_32587) ;  /* 0x0000000000149947 */ /* 0x000fea0003800000 */
[----:B-----5:R-:W-:Y:S01]  /*31a0*/  FADD.FTZ R177, R121, R177 ;  /* 0x000000b179b17221 */ /* 0x020fe20000010000 */
[----:B------:R-:W-:Y:S06]  /*31b0*/  BRA `(.L_x_32587) ;  /* 0x00000000000c7947 */ /* 0x000fec0003800000 */
.L_x_32586:
[----:B-----5:R-:W-:-:S05]  /*31c0*/  HADD2.F32 R178, -RZ, R194.H1_H1 ;  /* 0x300000c2ffb27230 */ /* 0x020fca0000004100 */
[----:B------:R-:W-:-:S04]  /*31d0*/  FADD.FTZ R177, R178, R177 ;  /* 0x000000b1b2b17221 */ /* 0x000fc80000010000 */
[----:B------:R-:W-:-:S07]  /*31e0*/  @P1 FADD.FTZ R177, R121, R177 ;  /* 0x000000b179b11221 */ /* 0x000fce0000010000 */
.L_x_32587:
[----:B------:R-:W-:Y:S01]  /*31f0*/  HADD2.F32 R178, -RZ, R179.H0_H0 ;  /* 0x200000b3ffb27230 */ /* 0x000fe20000004100 */
[----:B------:R-:W-:Y:S06]  /*3200*/  @P2 BRA `(.L_x_32588) ;  /* 0x00000000000c2947 */ /* 0x000fec0003800000 */
[----:B------:R-:W-:Y:S05]  /*3210*/  @!P1 BRA `(.L_x_32589) ;  /* 0x0000000000149947 */ /* 0x000fea0003800000 */
[----:B-----5:R-:W-:Y:S01]  /*3220*/  FADD.FTZ R178, R122, R178 ;  /* 0x000000b27ab27221 */ /* 0x020fe20000010000 */
[----:B------:R-:W-:Y:S06]  /*3230*/  BRA `(.L_x_32589) ;  /* 0x00000000000c7947 */ /* 0x000fec0003800000 */
.L_x_32588:
[----:B-----5:R-:W-:-:S05]  /*3240*/  HADD2.F32 R187, -RZ, R195.H0_H0 ;  /* 0x200000c3ffbb7230 */ /* 0x020fca0000004100 */
[----:B------:R-:W-:-:S04]  /*3250*/  FADD.FTZ R178, R187, R178 ;  /* 0x000000b2bbb27221 */ /* 0x000fc80000010000 */
[----:B------:R-:W-:-:S07]  /*3260*/  @P1 FADD.FTZ R178, R122, R178 ;  /* 0x000000b27ab21221 */ /* 0x000fce0000010000 */
.L_x_32589:
[----:B------:R-:W-:Y:S01]  /*3270*/  HADD2.F32 R179, -RZ, R179.H1_H1 ;  /* 0x300000b3ffb37230 */ /* 0x000fe20000004100 */
[----:B------:R-:W-:Y:S06]  /*3280*/  @P2 BRA `(.L_x_32590) ;  /* 0x00000000000c2947 */ /* 0x000fec0003800000 */
[----:B------:R-:W-:Y:S05]  /*3290*/  @!P1 BRA `(.L_x_32591) ;  /* 0x0000000000149947 */ /* 0x000fea0003800000 */
[----:B-----5:R-:W-:Y:S01]  /*32a0*/  FADD.FTZ R179, R123, R179 ;  /* 0x000000b37bb37221 */ /* 0x020fe20000010000 */
[----:B------:R-:W-:Y:S06]  /*32b0*/  BRA `(.L_x_32591) ;  /* 0x00000000000c7947 */ /* 0x000fec0003800000 */
.L_x_32590:
[----:B-----5:R-:W-:-:S05]  /*32c0*/  HADD2.F32 R186, -RZ, R195.H1_H1 ;  /* 0x300000c3ffba7230 */ /* 0x020fca0000004100 */
[----:B------:R-:W-:-:S04]  /*32d0*/  FADD.FTZ R179, R186, R179 ;  /* 0x000000b3bab37221 */ /* 0x000fc80000010000 */
[----:B------:R-:W-:-:S07]  /*32e0*/  @P1 FADD.FTZ R179, R123, R179 ;  /* 0x000000b37bb31221 */ /* 0x000fce0000010000 */
.L_x_32591:
[----:B------:R-:W-:-:S04]  /*32f0*/  LEA R186, P1, R185, UR12, 0x5 ;  /* 0x0000000cb9ba7c11 */ /* 0x000fc8000f8228ff */
[----:B------:R-:W-:-:S05]  /*3300*/  LEA.HI.X R187, R185, UR13, RZ, 0x5, P1 ;  /* 0x0000000db9bb7c11 */ /* 0x000fca00088f2cff */
[----:B------:R0:W-:Y:S04]  /*3310*/  STG.E.128 desc[UR4][R186.64], R172 ;  /* 0x000000acba007986 */ /* 0x0001e8000c101d04 */
[----:B------:R0:W-:Y:S02]  /*3320*/  STG.E.128 desc[UR4][R186.64+0x10], R176 ;  /* 0x000010b0ba007986 */ /* 0x0001e4000c101d04 */
.L_x_32575:
[----:B------:R-:W-:Y:S05]  /*3330*/  BSYNC B0 ;  /* 0x0000000000007941 */ /* 0x000fea0003800000 */
.L_x_32574:
[----:B01234-:R-:W-:Y:S01]  /*3340*/  FADD.FTZ R186, RZ, R124 ;  /* 0x0000007cffba7221 */ /* 0x01ffe20000010000 */
        /* <DEDUP_REMOVED lines=209> */
.L_x_32618:
        /* <DEDUP_REMOVED lines=106> */
.L_x_32594:
[----:B------:R-:W-:Y:S05]  /*4700*/  BSYNC B0 ;  /* 0x0000000000007941 */ /* 0x000fea0003800000 */
.L_x_32593:
        /* <DEDUP_REMOVED lines=35> */
.L_x_32596:
[----:B------:R-:W-:Y:S05]  /*4940*/  BSYNC B0 ;  /* 0x0000000000007941 */ /* 0x000fea0003800000 */
.L_x_32595:
        /* <DEDUP_REMOVED lines=35> */
.L_x_32598:
[----:B------:R-:W-:Y:S05]  /*4b80*/  BSYNC B0 ;  /* 0x0000000000007941 */ /* 0x000fea0003800000 */
.L_x_32597:
        /* <DEDUP_REMOVED lines=35> */
.L_x_32600:
[----:B------:R-:W-:Y:S05]  /*4dc0*/  BSYNC B0 ;  /* 0x0000000000007941 */ /* 0x000fea0003800000 */
.L_x_32599:
        /* <DEDUP_REMOVED lines=35> */
.L_x_32602:
[----:B------:R-:W-:Y:S05]  /*5000*/  BSYNC B0 ;  /* 0x0000000000007941 */ /* 0x000fea0003800000 */
.L_x_32601:
        /* <DEDUP_REMOVED lines=35> */
.L_x_32604:
[----:B------:R-:W-:Y:S05]  /*5240*/  BSYNC B0 ;  /* 0x0000000000007941 */ /* 0x000fea0003800000 */
.L_x_32603:
        /* <DEDUP_REMOVED lines=32> */
[----:B------:R-:W-:-:S05]  /*5450*/  F2FP.F16.F32.PACK_AB R200, R188, R189 ;  /* 0x000000bdbcc8723e */ /* 0x000fca00000000ff */
[----:B------:R0:W-:Y:S02]  /*5460*/  STG.E.128 desc[UR4][R186.64], R200 ;  /* 0x000000c8ba007986 */ /* 0x0001e4000c101d04 */
.L_x_32606:
[----:B------:R-:W-:Y:S05]  /*5470*/  BSYNC B0 ;  /* 0x0000000000007941 */ /* 0x000fea0003800000 */
.L_x_32605:
[----:B------:R-:W-:Y:S02]  /*5480*/  LOP3.LUT P1, RZ, R196, 0x2, RZ, 0xc0, !PT ;  /* 0x00000002c4ff7812 */ /* 0x000fe4000782c0ff */
[----:B------:R-:W-:Y:S02]  /*5490*/  IADD3 R181, R181, UR14, RZ ;  /* 0x0000000eb5b57c10 */ /* 0x000fe4000fffe0ff */
[----:B0-----:R-:W-:Y:S02]  /*54a0*/  SEL R0, RZ, 0x1, P1 ;  /* 0x00000001ff007807 */ /* 0x001fe40000800000 */
[----:B------:R-:W-:-:S13]  /*54b0*/  ISETP.GE.AND P1, PT, R181, UR15, PT ;  /* 0x0000000fb5007c0c */ /* 0x000fda000bf26270 */
[----:B------:R-:W-:Y:S05]  /*54c0*/  @!P1 BRA `(.L_x_32607) ;  /* 0xffffffb400d49947 */ /* 0x000fea000383ffff */
[----:B------:R-:W-:Y:S05]  /*54d0*/  EXIT ;  /* 0x000000000000794d */ /* 0x000fea0003800000 */
.L_x_32592:
[----:B------:R-:W-:Y:S01]  /*54e0*/  HFMA2.MMA R201, -RZ, RZ, 0, 5.9604644775390625e-08 ;  /* 0x00000001ffc97435 */ /* 0x000fe200000001ff */
[----:B------:R-:W-:Y:S02]  /*54f0*/  MOV R202, R187 ;  /* 0x000000bb00ca7202 */ /* 0x000fe40000000f00 */
[----:B------:R-:W-:Y:S02]  /*5500*/  MOV R204, 0x1f ;  /* 0x0000001f00cc7802 */ /* 0x000fe40000000f00 */
[----:B------:R-:W-:-:S07]  /*5510*/  MOV R199, 0xffffffff ;  /* 0xffffffff00c77802 */ /* 0x000fce0000000f00 */
[----:B-----5:R-:W-:Y:S05]  /*5520*/  WARPSYNC.COLLECTIVE R199, `(.L_x_32608) ;  /* 0x00000000c7087348 */ /* 0x020fea0003c00000 */
[----:B------:R0:W1:Y:S02]  /*5530*/  SHFL.BFLY P6, R200, R202, R201, R204 ;  /* 0x0c0000c9cac87389 */ /* 0x00006400000c00cc */
[----:B01---5:R-:W-:Y:S01]  /*5540*/  ENDCOLLECTIVE ;  /* 0x000000000000791b */ /* 0x023fe20003800000 */
.L_x_32608:
[----:B------:R-:W-:Y:S01]  /*5550*/  HFMA2.MMA R201, -RZ, RZ, 0, 1.1920928955078125e-07 ;  /* 0x00000002ffc97435 */ /* 0x000fe200000001ff */
[----:B------:R-:W-:-:S05]  /*5560*/  MOV R0, R200 ;  /* 0x000000c800007202 */ /* 0x000fca0000000f00 */
[----:B------:R-:W-:-:S05]  /*5570*/  FADD.FTZ R189, R187, R0 ;  /* 0x00000000bbbd7221 */ /* 0x000fca0000010000 */
[----:B------:R-:W-:-:S07]  /*5580*/  MOV R202, R189 ;  /* 0x000000bd00ca7202 */ /* 0x000fce0000000f00 */
[----:B------:R-:W-:Y:S05]  /*5590*/  WARPSYNC.COLLECTIVE R199, `(.L_x_32609) ;  /* 0x00000000c7087348 */ /* 0x000fea0003c00000 */
[----:B------:R0:W1:Y:S02]  /*55a0*/  SHFL.BFLY P6, R200, R202, R201, R204 ;  /* 0x0c0000c9cac87389 */ /* 0x00006400000c00cc */
[----:B01----:R-:W-:Y:S01]  /*55b0*/  ENDCOLLECTIVE ;  /* 0x000000000000791b */ /* 0x003fe20003800000 */
.L_x_32609:
[----:B------:R-:W-:Y:S01]  /*55c0*/  HFMA2.MMA R201, -RZ, RZ, 0, 2.384185791015625e-07 ;  /* 0x00000004ffc97435 */ /* 0x000fe200000001ff */
[----:B------:R-:W-:-:S05]  /*55d0*/  MOV R0, R200 ;  /* 0x000000c800007202 */ /* 0x000fca0000000f00 */
[----:B------:R-:W-:-:S05]  /*55e0*/  FADD.FTZ R190, R189, R0 ;  /* 0x00000000bdbe7221 */ /* 0x000fca0000010000 */
[----:B------:R-:W-:-:S07]  /*55f0*/  MOV R202, R190 ;  /* 0x000000be00ca7202 */ /* 0x000fce0000000f00 */
[----:B------:R-:W-:Y:S05]  /*5600*/  WARPSYNC.COLLECTIVE R199, `(.L_x_32610) ;  /* 0x00000000c7087348 */ /* 0x000fea0003c00000 */
[----:B------:R0:W1:Y:S02]  /*5610*/  SHFL.BFLY P6, R200, R202, R201, R204 ;  /* 0x0c0000c9cac87389 */ /* 0x00006400000c00cc */
[----:B01----:R-:W-:Y:S01]  /*5620*/  ENDCOLLECTIVE ;  /* 0x000000000000791b */ /* 0x003fe20003800000 */
.L_x_32610:
[----:B------:R-:W-:Y:S01]  /*5630*/  HFMA2.MMA R201, -RZ, RZ, 0, 4.76837158203125e-07 ;  /* 0x00000008ffc97435 */ /* 0x000fe200000001ff */
[----:B------:R-:W-:-:S05]  /*5640*/  MOV R191, R200 ;  /* 0x000000c800bf7202 */ /* 0x000fca0000000f00 */
[----:B------:R-:W-:-:S05]  /*5650*/  FADD.FTZ R191, R190, R191 ;  /* 0x000000bfbebf7221 */ /* 0x000fca0000010000 */
[----:B------:R-:W-:-:S07]  /*5660*/  MOV R202, R191 ;  /* 0x000000bf00ca7202 */ /* 0x000fce0000000f00 */
[----:B------:R-:W-:Y:S05]  /*5670*/  WARPSYNC.COLLECTIVE R199, `(.L_x_32611) ;  /* 0x00000000c7087348 */ /* 0x000fea0003c00000 */
[----:B------:R0:W1:Y:S02]  /*5680*/  SHFL.BFLY P6, R200, R202, R201, R204 ;  /* 0x0c0000c9cac87389 */ /* 0x00006400000c00cc */
[----:B01----:R-:W-:Y:S01]  /*5690*/  ENDCOLLECTIVE ;  /* 0x000000000000791b */ /* 0x003fe20003800000 */
.L_x_32611:
[----:B------:R-:W-:Y:S01]  /*56a0*/  HFMA2.MMA R201, -RZ, RZ, 0, 9.5367431640625e-07 ;  /* 0x00000010ffc97435 */ /* 0x000fe200000001ff */
[----:B------:R-:W-:-:S05]  /*56b0*/  MOV R0, R200 ;  /* 0x000000c800007202 */ /* 0x000fca0000000f00 */
[----:B------:R-:W-:-:S05]  /*56c0*/  FADD.FTZ R197, R191, R0 ;  /* 0x00000000bfc57221 */ /* 0x000fca0000010000 */
[----:B------:R-:W-:-:S07]  /*56d0*/  MOV R202, R197 ;  /* 0x000000c500ca7202 */ /* 0x000fce0000000f00 */
[----:B------:R-:W-:Y:S05]  /*56e0*/  WARPSYNC.COLLECTIVE R199, `(.L_x_32612) ;  /* 0x00000000c7087348 */ /* 0x000fea0003c00000 */
[----:B------:R0:W1:Y:S02]  /*56f0*/  SHFL.BFLY P6, R200, R202, R201, R204 ;  /* 0x0c0000c9cac87389 */ /* 0x00006400000c00cc */
[----:B01----:R-:W-:Y:S01]  /*5700*/  ENDCOLLECTIVE ;  /* 0x000000000000791b */ /* 0x003fe20003800000 */
.L_x_32612:
        /* <DEDUP_REMOVED lines=122> */
.L_x_32613:
[----:B------:R-:W-:Y:S01]  /*5eb0*/  HFMA2.MMA R201, -RZ, RZ, 0, 1.1920928955078125e-07 ;  /* 0x00000002ffc97435 */ /* 0x000fe200000001ff */
[----:B------:R-:W-:-:S05]  /*5ec0*/  MOV R187, R200 ;  /* 0x000000c800bb7202 */ /* 0x000fca0000000f00 */
[----:B------:R-:W-:-:S05]  /*5ed0*/  FADD.FTZ R187, R0, R187 ;  /* 0x000000bb00bb7221 */ /* 0x000fca0000010000 */
[----:B------:R-:W-:-:S07]  /*5ee0*/  MOV R202, R187 ;  /* 0x000000bb00ca7202 */ /* 0x000fce0000000f00 */
[----:B------:R-:W-:Y:S05]  /*5ef0*/  WARPSYNC.COLLECTIVE R199, `(.L_x_32614) ;  /* 0x00000000c7087348 */ /* 0x000fea0003c00000 */
[----:B------:R0:W1:Y:S02]  /*5f00*/  SHFL.BFLY P6, R200, R202, R201, R204 ;  /* 0x0c0000c9cac87389 */ /* 0x00006400000c00cc */
[----:B01----:R-:W-:Y:S01]  /*5f10*/  ENDCOLLECTIVE ;  /* 0x000000000000791b */ /* 0x003fe20003800000 */
.L_x_32614:
[----:B------:R-:W-:Y:S01]  /*5f20*/  HFMA2.MMA R201, -RZ, RZ, 0, 2.384185791015625e-07 ;  /* 0x00000004ffc97435 */ /* 0x000fe200000001ff */
[----:B------:R-:W-:-:S05]  /*5f30*/  MOV R190, R200 ;  /* 0x000000c800be7202 */ /* 0x000fca0000000f00 */
[----:B------:R-:W-:-:S05]  /*5f40*/  FADD.FTZ R190, R187, R190 ;  /* 0x000000bebbbe7221 */ /* 0x000fca0000010000 */
[----:B------:R-:W-:-:S07]  /*5f50*/  MOV R202, R190 ;  /* 0x000000be00ca7202 */ /* 0x000fce0000000f00 */
[----:B------:R-:W-:Y:S05]  /*5f60*/  WARPSYNC.COLLECTIVE R199, `(.L_x_32615) ;  /* 0x00000000c7087348 */ /* 0x000fea0003c00000 */
[----:B------:R0:W1:Y:S02]  /*5f70*/  SHFL.BFLY P6, R200, R202, R201, R204 ;  /* 0x0c0000c9cac87389 */ /* 0x00006400000c00cc */
[----:B01----:R-:W-:Y:S01]  /*5f80*/  ENDCOLLECTIVE ;  /* 0x000000000000791b */ /* 0x003fe20003800000 */
.L_x_32615:
[----:B------:R-:W-:Y:S01]  /*5f90*/  HFMA2.MMA R201, -RZ, RZ, 0, 4.76837158203125e-07 ;  /* 0x00000008ffc97435 */ /* 0x000fe200000001ff */
[----:B------:R-:W-:-:S05]  /*5fa0*/  MOV R189, R200 ;  /* 0x000000c800bd7202 */ /* 0x000fca0000000f00 */
[----:B------:R-:W-:-:S05]  /*5fb0*/  FADD.FTZ R189, R190, R189 ;  /* 0x000000bdbebd7221 */ /* 0x000fca0000010000 */
[----:B------:R-:W-:-:S07]  /*5fc0*/  MOV R202, R189 ;  /* 0x000000bd00ca7202 */ /* 0x000fce0000000f00 */
[----:B------:R-:W-:Y:S05]  /*5fd0*/  WARPSYNC.COLLECTIVE R199, `(.L_x_32616) ;  /* 0x00000000c7087348 */ /* 0x000fea0003c00000 */
[----:B------:R0:W1:Y:S02]  /*5fe0*/  SHFL.BFLY P6, R200, R202, R201, R204 ;  /* 0x0c0000c9cac87389 */ /* 0x00006400000c00cc */
[----:B01----:R-:W-:Y:S01]  /*5ff0*/  ENDCOLLECTIVE ;  /* 0x000000000000791b */ /* 0x003fe20003800000 */
.L_x_32616:
[----:B------:R-:W-:Y:S01]  /*6000*/  HFMA2.MMA R201, -RZ, RZ, 0, 9.5367431640625e-07 ;  /* 0x00000010ffc97435 */ /* 0x000fe200000001ff */
[----:B------:R-:W-:-:S05]  /*6010*/  MOV R198, R200 ;  /* 0x000000c800c67202 */ /* 0x000fca0000000f00 */
[----:B------:R-:W-:-:S05]  /*6020*/  FADD.FTZ R198, R189, R198 ;  /* 0x000000c6bdc67221 */ /* 0x000fca0000010000 */
[----:B------:R-:W-:-:S07]  /*6030*/  MOV R202, R198 ;  /* 0x000000c600ca7202 */ /* 0x000fce0000000f00 */
[----:B------:R-:W-:Y:S05]  /*6040*/  WARPSYNC.COLLECTIVE R199, `(.L_x_32617) ;  /* 0x00000000c7087348 */ /* 0x000fea0003c00000 */
[----:B------:R0:W1:Y:S02]  /*6050*/  SHFL.BFLY P6, R200, R202, R201, R204 ;  /* 0x0c0000c9cac87389 */ /* 0x00006400000c00cc */
[----:B01----:R-:W-:Y:S01]  /*6060*/  ENDCOLLECTIVE ;  /* 0x000000000000791b */ /* 0x003fe20003800000 */
.L_x_32617:
[----:B------:R-:W-:Y:S01]  /*6070*/  MOV R191, R200 ;  /* 0x000000c800bf7202 */ /* 0x000fe20000000f00 */
[----:B------:R-:W-:Y:S06]  /*6080*/  BRA `(.L_x_32618) ;  /* 0xffffffdc00f47947 */ /* 0x000fec000383ffff */
.L_x_32619:
        /* <DEDUP_REMOVED lines=15> */
.L_x_41646:


//--------------------- .text._ZN10layer_norm31ln_parallel_residual_fwd_kernelINS_13Kernel_traitsIf6__halffS2_fjLj7168ELj1ELj1ELj4ELj16ENS_18Kernel_traits_baseILj7168EfS2_fS2_fjLj128EEEEELb0ELb1ELb1EEEvNS_9FwdParamsE --------------------------
	.section	.text._ZN10layer_norm31ln_parallel_residual_fwd_kernelINS_13Kernel_traitsIf6__halffS2_fjLj7168ELj1ELj1ELj4ELj16ENS_18Kernel_traits_baseILj7168EfS2_fS2_fjLj128EEEEELb0ELb1ELb1EEEvNS_9FwdParamsE,"ax",@progbits
	.align	128
        .global         _ZN10layer_norm31ln_parallel_residual_fwd_kernelINS_13Kernel_traitsIf6__halffS2_fjLj7168ELj1ELj1ELj4ELj16ENS_18Kernel_traits_baseILj7168EfS2_fS2_fjLj128EEEEELb0ELb1ELb1EEEvNS_9FwdParamsE
        .type           _ZN10layer_norm31ln_parallel_residual_fwd_kernelINS_13Kernel_traitsIf6__halffS2_fjLj7168ELj1ELj1ELj4ELj16ENS_18Kernel_traits_baseILj7168EfS2_fS2_fjLj128EEEEELb0ELb1ELb1EEEvNS_9FwdParamsE,@function
        .size           _ZN10layer_norm31ln_parallel_residual_fwd_kernelINS_13Kernel_traitsIf6__halffS2_fjLj7168ELj1ELj1ELj4ELj16ENS_18Kernel_traits_baseILj7168EfS2_fS2_fjLj128EEEEELb0ELb1ELb1EEEvNS_9FwdParamsE,(.L_x_41647 - _ZN10layer_norm31ln_parallel_residual_fwd_kernelINS_13Kernel_traitsIf6__halffS2_fjLj7168ELj1ELj1ELj4ELj16ENS_18Kernel_traits_baseILj7168EfS2_fS2_fjLj128EEEEELb0ELb1ELb1EEEvNS_9FwdParamsE)
        .other          _ZN10layer_norm31ln_parallel_residual_fwd_kernelINS_13Kernel_traitsIf6__halffS2_fjLj7168ELj1ELj1ELj4ELj16ENS_18Kernel_traits_baseILj7168EfS2_fS2_fjLj128EEEEELb0ELb1ELb1EEEvNS_9FwdParamsE,@"STO_CUDA_ENTRY STV_DEFAULT"
_ZN10layer_norm31ln_parallel_residual_fwd_kernelINS_13Kernel_traitsIf6__halffS2_fjLj7168ELj1ELj1ELj4ELj16ENS_18Kernel_traits_baseILj7168EfS2_fS2_fjLj128EEEEELb0ELb1ELb1EEEvNS_9FwdParamsE:
.text._ZN10layer_norm31ln_parallel_residual_fwd_kernelINS_13Kernel_traitsIf6__halffS2_fjLj7168ELj1ELj1ELj4ELj16ENS_18Kernel_traits_baseILj7168EfS2_fS2_fjLj128EEEEELb0ELb1ELb1EEEvNS_9FwdParamsE:
        /* <DEDUP_REMOVED lines=60> */
[----:B-1----:R0:W5:Y:S01]  /*03c0*/  LDG.E.128 R60, desc[UR4][R116.64] ;  /* 0x00000004743c7981 */ /* 0x002162000c1e1d00 */
        /* <DEDUP_REMOVED lines=15> */
[----:B------:R-:W-:Y:S01]  /*04c0*/  HFMA2.MMA R0, -RZ, RZ, 0, 5.9604644775390625e-08 ;  /* 0x00000001ff007435 */ /* 0x000fe200000001ff */
        /* <DEDUP_REMOVED lines=9> */
.L_x_32733:
        /* <DEDUP_REMOVED lines=23> */
.L_x_32620:
[----:B-----5:R-:W-:-:S05]  /*06d0*/  HADD2.F32 R3, -RZ, R116.H0_H0 ;  /* 0x20000074ff037230 */ /* 0x020fca0000004100 */
[----:B------:R-:W-:-:S04]  /*06e0*/  FADD.FTZ R180, R180, R3 ;  /* 0x00000003b4b47221 */ /* 0x000fc80000010000 */
[----:B------:R-:W-:-:S07]  /*06f0*/  @P2 FADD.FTZ R180, R120, R180 ;  /* 0x000000b478b42221 */ /* 0x000fce0000010000 */
.L_x_32621:
[----:B------:R-:W-:Y:S01]  /*0700*/  HADD2.F32 R181, -RZ, R176.H1_H1 ;  /* 0x300000b0ffb57230 */ /* 0x000fe20000004100 */
[----:B------:R-:W-:Y:S06]  /*0710*/  @P1 BRA `(.L_x_32622) ;  /* 0x00000000000c1947 */ /* 0x000fec0003800000 */
[----:B------:R-:W-:Y:S05]  /*0720*/  @!P2 BRA `(.L_x_32623) ;  /* 0x000000000014a947 */ /* 0x000fea0003800000 */
[----:B-----5:R-:W-:Y:S01]  /*0730*/  FADD.FTZ R181, R121, R181 ;  /* 0x000000b579b57221 */ /* 0x020fe20000010000 */
[----:B------:R-:W-:Y:S06]  /*0740*/  BRA `(.L_x_32623) ;  /* 0x00000000000c7947 */ /* 0x000fec0003800000 */
.L_x_32622:
[----:B-----5:R-:W-:-:S05]  /*0750*/  HADD2.F32 R130, -RZ, R116.H1_H1 ;  /* 0x30000074ff827230 */ /* 0x020fca0000004100 */
[----:B------:R-:W-:-:S04]  /*0760*/  FADD.FTZ R181, R181, R130 ;  /* 0x00000082b5b57221 */ /* 0x000fc80000010000 */
[----:B------:R-:W-:-:S07]  /*0770*/  @P2 FADD.FTZ R181, R121, R181 ;  /* 0x000000b579b52221 */ /* 0x000fce0000010000 */
.L_x_32623:
[----:B------:R-:W-:Y:S01]  /*0780*/  HADD2.F32 R182, -RZ, R177.H0_H0 ;  /* 0x200000b1ffb67230 */ /* 0x000fe20000004100 */
[----:B------:R-:W-:Y:S06]  /*0790*/  @P1 BRA `(.L_x_32624) ;  /* 0x00000000000c1947 */ /* 0x000fec0003800000 */
[----:B------:R-:W-:Y:S05]  /*07a0*/  @!P2 BRA `(.L_x_32625) ;  /* 0x000000000014a947 */ /* 0x000fea0003800000 */
[----:B-----5:R-:W-:Y:S01]  /*07b0*/  FADD.FTZ R182, R122, R182 ;  /* 0x000000b67ab67221 */ /* 0x020fe20000010000 */
[----:B------:R-:W-:Y:S06]  /*07c0*/  BRA `(.L_x_32625) ;  /* 0x00000000000c7947 */ /* 0x000fec0003800000 */
.L_x_32624:
[----:B-----5:R-:W-:-:S05]  /*07d0*/  HADD2.F32 R3, -RZ, R117.H0_H0 ;  /* 0x20000075ff037230 */ /* 0x020fca0000004100 */
[----:B------:R-:W-:-:S04]  /*07e0*/  FADD.FTZ R182, R182, R3 ;  /* 0x00000003b6b67221 */ /* 0x000fc80000010000 */
[----:B------:R-:W-:-:S07]  /*07f0*/  @P2 FADD.FTZ R182, R122, R182 ;  /* 0x000000b67ab62221 */ /* 0x000fce0000010000 */
.L_x_32625:
[----:B------:R-:W-:Y:S01]  /*0800*/  HADD2.F32 R183, -RZ, R177.H1_H1 ;  /* 0x300000b1ffb77230 */ /* 0x000fe20000004100 */
[----:B------:R-:W-:Y:S06]  /*0810*/  @P1 BRA `(.L_x_32626) ;  /* 0x00000000000c1947 */ /* 0x000fec0003800000 */
[----:B------:R-:W-:Y:S05]  /*0820*/  @!P2 BRA `(.L_x_32627) ;  /* 0x000000000014a947 */ /* 0x000fea0003800000 */
[----:B-----5:R-:W-:Y:S01]  /*0830*/  FADD.FTZ R183, R123, R183 ;  /* 0x000000b77bb77221 */ /* 0x020fe20000010000 */
[----:B------:R-:W-:Y:S06]  /*0840*/  BRA `(.L_x_32627) ;  /* 0x00000000000c7947 */ /* 0x000fec0003800000 */
.L_x_32626:
[----:B-----5:R-:W-:-:S05]  /*0850*/  HADD2.F32 R130, -RZ, R117.H1_H1 ;  /* 0x30000075ff827230 */ /* 0x020fca0000004100 */
[----:B------:R-:W-:-:S04]  /*0860*/  FADD.FTZ R183, R183, R130 ;  /* 0x00000082b7b77221 */ /* 0x000fc80000010000 */
[----:B------:R-:W-:-:S07]  /*0870*/  @P2 FADD.FTZ R183, R123, R183 ;  /* 0x000000b77bb72221 */ /* 0x000fce0000010000 */
.L_x_32627:
[----:B------:R-:W-:Y:S01]  /*0880*/  HADD2.F32 R176, -RZ, R178.H0_H0 ;  /* 0x200000b2ffb07230 */ /* 0x000fe20000004100 */
[----:B------:R-:W-:Y:S06]  /*0890*/  @P1 BRA `(.L_x_32628) ;  /* 0x00000000000c1947 */ /* 0x000fec0003800000 */
[----:B------:R-:W-:Y:S05]  /*08a0*/  @!P2 BRA `(.L_x_32629) ;  /* 0x000000000014a947 */ /* 0x000fea0003800000 */
[----:B-----5:R-:W-:Y:S01]  /*08b0*/  FADD.FTZ R176, R124, R176 ;  /* 0x000000b07cb07221 */ /* 0x020fe20000010000 */
[----:B------:R-:W-:Y:S06]  /*08c0*/  BRA `(.L_x_32629) ;  /* 0x00000000000c7947 */ /* 0x000fec0003800000 */
.L_x_32628:
[----:B-----5:R-:W-:-:S05]  /*08d0*/  HADD2.F32 R3, -RZ, R118.H0_H0 ;  /* 0x20000076ff037230 */ /* 0x020fca0000004100 */
[----:B------:R-:W-:-:S04]  /*08e0*/  FADD.FTZ R176, R176, R3 ;  /* 0x00000003b0b07221 */ /* 0x000fc80000010000 */
[----:B------:R-:W-:-:S07]  /*08f0*/  @P2 FADD.FTZ R176, R124, R176 ;  /* 0x000000b07cb02221 */ /* 0x000fce0000010000 */
.L_x_32629:
[----:B------:R-:W-:Y:S01]  /*0900*/  HADD2.F32 R177, -RZ, R178.H1_H1 ;  /* 0x300000b2ffb17230 */ /* 0x000fe20000004100 */
[----:B------:R-:W-:Y:S06]  /*0910*/  @P1 BRA `(.L_x_32630) ;  /* 0x00000000000c1947 */ /* 0x000fec0003800000 */
[----:B------:R-:W-:Y:S05]  /*0920*/  @!P2 BRA `(.L_x_32631) ;  /* 0x000000000014a947 */ /* 0x000fea0003800000 */
[----:B-----5:R-:W-:Y:S01]  /*0930*/  FADD.FTZ R177, R125, R177 ;  /* 0x000000b17db17221 */ /* 0x020fe20000010000 */
[----:B------:R-:W-:Y:S06]  /*0940*/  BRA `(.L_x_32631) ;  /* 0x00000000000c7947 */ /* 0x000fec0003800000 */
.L_x_32630:
[----:B-----5:R-:W-:-:S05]  /*0950*/  HADD2.F32 R130, -RZ, R118.H1_H1 ;  /* 0x30000076ff827230 */ /* 0x020fca0000004100 */
[----:B------:R-:W-:-:S04]  /*0960*/  FADD.FTZ R177, R177, R130 ;  /* 0x00000082b1b17221 */ /* 0x000fc80000010000 */
[----:B------:R-:W-:-:S07]  /*0970*/  @P2 FADD.FTZ R177, R125, R177 ;  /* 0x000000b17db12221 */ /* 0x000fce0000010000 */
.L_x_32631:
[----:B------:R-:W-:Y:S01]  /*0980*/  HADD2.F32 R178, -RZ, R179.H0_H0 ;  /* 0x200000b3ffb27230 */ /* 0x000fe20000004100 */
[----:B------:R-:W-:Y:S06]  /*0990*/  @P1 BRA `(.L_x_32632) ;  /* 0x00000000000c1947 */ /* 0x000fec0003800000 */
[----:B------:R-:W-:Y:S05]  /*09a0*/  @!P2 BRA `(.L_x_32633) ;  /* 0x000000000014a947 */ /* 0x000fea0003800000 */
[----:B-----5:R-:W-:Y:S01]  /*09b0*/  FADD.FTZ R178, R126, R178 ;  /* 0x000000b27eb27221 */ /* 0x020fe20000010000 */
[----:B------:R-:W-:Y:S06]  /*09c0*/  BRA `(.L_x_32633) ;  /* 0x00000000000c7947 */ /* 0x000fec0003800000 */
.L_x_32632:
[----:B-----5:R-:W-:-:S05]  /*09d0*/  HADD2.F32 R3, -RZ, R119.H0_H0 ;  /* 0x20000077ff037230 */ /* 0x020fca0000004100 */
[----:B------:R-:W-:-:S04]  /*09e0*/  FADD.FTZ R178, R178, R3 ;  /* 0x00000003b2b27221 */ /* 0x000fc80000010000 */
[----:B------:R-:W-:-:S07]  /*09f0*/  @P2 FADD.FTZ R178, R126, R178 ;  /* 0x000000b27eb22221 */ /* 0x000fce0000010000 */
.L_x_32633:
[----:B------:R-:W-:Y:S01]  /*0a00*/  HADD2.F32 R179, -RZ, R179.H1_H1 ;  /* 0x300000b3ffb37230 */ /* 0x000fe20000004100 */
[----:B------:R-:W-:Y:S06]  /*0a10*/  @P1 BRA `(.L_x_32634) ;  /* 0x00000000000c1947 */ /* 0x000fec0003800000 */
[----:B------:R-:W-:Y:S05]  /*0a20*/  @!P2 BRA `(.L_x_32635) ;  /* 0x000000000014a947 */ /* 0x000fea0003800000 */
[----:B-----5:R-:W-:Y:S01]  /*0a30*/  FADD.FTZ R179, R127, R179 ;  /* 0x000000b37fb37221 */ /* 0x020fe20000010000 */
[----:B------:R-:W-:Y:S06]  /*0a40*/  BRA `(.L_x_32635) ;  /* 0x00000000000c7947 */ /* 0x000fec0003800000 */
.L_x_32634:
[----:B-----5:R-:W-:-:S05]  /*0a50*/  HADD2.F32 R130, -RZ, R119.H1_H1 ;  /* 0x30000077ff827230 */ /* 0x020fca0000004100 */
[----:B------:R-:W-:-:S04]  /*0a60*/  FADD.FTZ R179, R179, R130 ;  /* 0x00000082b3b37221 */ /* 0x000fc80000010000 */
[----:B------:R-:W-:-:S07]  /*0a70*/  @P2 FADD.FTZ R179, R127, R179 ;  /* 0x000000b37fb32221 */ /* 0x000fce0000010000 */
.L_x_32635:
        /* <DEDUP_REMOVED lines=14> */
[----:B------:R-:W-:Y:S01]  /*0b60*/  LOP3.LUT R3, R2, 0x7f, RZ, 0xc0, !PT ;  /* 0x0000007f02037812 */ /* 0x000fe200078ec0ff */
[----:B---3--:R-:W-:Y:S01]  /*0b70*/  HADD2.F32 R172, -RZ, R164.H0_H0 ;  /* 0x200000a4ffac7230 */ /* 0x008fe20000004100 */
[----:B0-----:R-:W-:Y:S06]  /*0b80*/  @P1 BRA `(.L_x_32636) ;  /* 0x00000000000c1947 */ /* 0x001fec0003800000 */
[----:B------:R-:W-:Y:S05]  /*0b90*/  @!P2 BRA `(.L_x_32637) ;  /* 0x000000000014a947 */ /* 0x000fea0003800000 */
[----:B-----5:R-:W-:Y:S01]  /*0ba0*/  FADD.FTZ R172, R120, R172 ;  /* 0x000000ac78ac7221 */ /* 0x020fe20000010000 */
[----:B------:R-:W-:Y:S06]  /*0bb0*/  BRA `(.L_x_32637) ;  /* 0x00000000000c7947 */ /* 0x000fec0003800000 */
.L_x_32636:
[----:B-----5:R-:W-:-:S05]  /*0bc0*/  HADD2.F32 R131, -RZ, R116.H0_H0 ;  /* 0x20000074ff837230 */ /* 0x020fca0000004100 */
[----:B------:R-:W-:-:S04]  /*0bd0*/  FADD.FTZ R172, R131, R172 ;  /* 0x000000ac83ac7221 */ /* 0x000fc80000010000 */
[----:B------:R-:W-:-:S07]  /*0be0*/  @P2 FADD.FTZ R172, R120, R172 ;  /* 0x000000ac78ac2221 */ /* 0x000fce0000010000 */
.L_x_32637:
[----:B------:R-:W-:Y:S01]  /*0bf0*/  HADD2.F32 R173, -RZ, R164.H1_H1 ;  /* 0x300000a4ffad7230 */ /* 0x000fe20000004100 */
[----:B------:R-:W-:Y:S06]  /*0c00*/  @P1 BRA `(.L_x_32638) ;  /* 0x00000000000c1947 */ /* 0x000fec0003800000 */
[----:B------:R-:W-:Y:S05]  /*0c10*/  @!P2 BRA `(.L_x_32639) ;  /* 0x000000000014a947 */ /* 0x000fea0003800000 */
[----:B-----5:R-:W-:Y:S01]  /*0c20*/  FADD.FTZ R173, R121, R173 ;  /* 0x000000ad79ad7221 */ /* 0x020fe20000010000 */
[----:B------:R-:W-:Y:S06]  /*0c30*/  BRA `(.L_x_32639) ;  /* 0x00000000000c7947 */ /* 0x000fec0003800000 */
.L_x_32638:
[----:B-----5:R-:W-:-:S05]  /*0c40*/  HADD2.F32 R130, -RZ, R116.H1_H1 ;  /* 0x30000074ff827230 */ /* 0x020fca0000004100 */
[----:B------:R-:W-:-:S04]  /*0c50*/  FADD.FTZ R173, R130, R173 ;  /* 0x000000ad82ad7221 */ /* 0x000fc80000010000 */
[----:B------:R-:W-:-:S07]  /*0c60*/  @P2 FADD.FTZ R173, R121, R173 ;  /* 0x000000ad79ad2221 */ /* 0x000fce0000010000 */
.L_x_32639:
[----:B------:R-:W-:Y:S01]  /*0c70*/  HADD2.F32 R174, -RZ, R165.H0_H0 ;  /* 0x200000a5ffae7230 */ /* 0x000fe20000004100 */
[----:B------:R-:W-:Y:S06]  /*0c80*/  @P1 BRA `(.L_x_32640) ;  /* 0x00000000000c1947 */ /* 0x000fec0003800000 */
[----:B------:R-:W-:Y:S05]  /*0c90*/  @!P2 BRA `(.L_x_32641) ;  /* 0x000000000014a947 */ /* 0x000fea0003800000 */
[----:B-----5:R-:W-:Y:S01]  /*0ca0*/  FADD.FTZ R174, R122, R174 ;  /* 0x000000ae7aae7221 */ /* 0x020fe20000010000 */
[----:B------:R-:W-:Y:S06]  /*0cb0*/  BRA `(.L_x_32641) ;  /* 0x00000000000c7947 */ /* 0x000fec0003800000 */
.L_x_32640:
[----:B-----5:R-:W-:-:S05]  /*0cc0*/  HADD2.F32 R131, -RZ, R117.H0_H0 ;  /* 0x20000075ff837230 */ /* 0x020fca0000004100 */
[----:B------:R-:W-:-:S04]  /*0cd0*/  FADD.FTZ R174, R131, R174 ;  /* 0x000000ae83ae7221 */ /* 0x000fc80000010000 */
[----:B------:R-:W-:-:S07]  /*0ce0*/  @P2 FADD.FTZ R174, R122, R174 ;  /* 0x000000ae7aae2221 */ /* 0x000fce0000010000 */
.L_x_32641:
[----:B------:R-:W-:Y:S01]  /*0cf0*/  HADD2.F32 R175, -RZ, R165.H1_H1 ;  /* 0x300000a5ffaf7230 */ /* 0x000fe20000004100 */
[----:B------:R-:W-:Y:S06]  /*0d00*/  @P1 BRA `(.L_x_32642) ;  /* 0x00000000000c1947 */ /* 0x000fec0003800000 */
[----:B------:R-:W-:Y:S05]  /*0d10*/  @!P2 BRA `(.L_x_32643) ;  /* 0x000000000014a947 */ /* 0x000fea0003800000 */
[----:B-----5:R-:W-:Y:S01]  /*0d20*/  FADD.FTZ R175, R123, R175 ;  /* 0x000000af7baf7221 */ /* 0x020fe20000010000 */
[----:B------:R-:W-:Y:S06]  /*0d30*/  BRA `(.L_x_32643) ;  /* 0x00000000000c7947 */ /* 0x000fec0003800000 */
.L_x_32642:
[----:B-----5:R-:W-:-:S05]  /*0d40*/  HADD2.F32 R130, -RZ, R117.H1_H1 ;  /* 0x30000075ff827230 */ /* 0x020fca0000004100 */
[----:B------:R-:W-:-:S04]  /*0d50*/  FADD.FTZ R175, R130, R175 ;  /* 0x000000af82af7221 */ /* 0x000fc80000010000 */
[----:B------:R-:W-:-:S07]  /*0d60*/  @P2 FADD.FTZ R175, R123, R175 ;  /* 0x000000af7baf2221 */ /* 0x000fce0000010000 */
.L_x_32643:
[----:B------:R-:W-:Y:S01]  /*0d70*/  HADD2.F32 R164, -RZ, R166.H0_H0 ;  /* 0x200000a6ffa47230 */ /* 0x000fe20000004100 */
[----:B------:R-:W-:Y:S06]  /*0d80*/  @P1 BRA `(.L_x_32644) ;  /* 0x00000000000c1947 */ /* 0x000fec0003800000 */
[----:B------:R-:W-:Y:S05]  /*0d90*/  @!P2 BRA `(.L_x_32645) ;  /* 0x000000000014a947 */ /* 0x000fea0003800000 */
[----:B-----5:R-:W-:Y:S01]  /*0da0*/  FADD.FTZ R164, R124, R164 ;  /* 0x000000a47ca47221 */ /* 0x020fe20000010000 */
[----:B------:R-:W-:Y:S06]  /*0db0*/  BRA `(.L_x_32645) ;  /* 0x00000000000c7947 */ /* 0x000fec0003800000 */
.L_x_32644:
[----:B-----5:R-:W-:-:S05]  /*0dc0*/  HADD2.F32 R131, -RZ, R118.H0_H0 ;  /* 0x20000076ff837230 */ /* 0x020fca0000004100 */
[----:B------:R-:W-:-:S04]  /*0dd0*/  FADD.FTZ R164, R131, R164 ;  /* 0x000000a483a47221 */ /* 0x000fc80000010000 */
[----:B------:R-:W-:-:S07]  /*0de0*/  @P2 FADD.FTZ R164, R124, R164 ;  /* 0x000000a47ca42221 */ /* 0x000fce0000010000 */
.L_x_32645:
[----:B------:R-:W-:Y:S01]  /*0df0*/  HADD2.F32 R165, -RZ, R166.H1_H1 ;  /* 0x300000a6ffa57230 */ /* 0x000fe20000004100 */
[----:B------:R-:W-:Y:S06]  /*0e00*/  @P1 BRA `(.L_x_32646) ;  /* 0x00000000000c1947 */ /* 0x000fec0003800000 */
[----:B------:R-:W-:Y:S05]  /*0e10*/  @!P2 BRA `(.L_x_32647) ;  /* 0x000000000014a947 */ /* 0x000fea0003800000 */
[----:B-----5:R-:W-:Y:S01]  /*0e20*/  FADD.FTZ R165, R125, R165 ;  /* 0x000000a57da57221 */ /* 0x020fe20000010000 */
[----:B------:R-:W-:Y:S06]  /*0e30*/  BRA `(.L_x_32647) ;  /* 0x00000000000c7947 */ /* 0x000fec0003800000 */
.L_x_32646:
[----:B-----5:R-:W-:-:S05]  /*0e40*/  HADD2.F32 R130, -RZ, R118.H1_H1 ;  /* 0x30000076ff827230 */ /* 0x020fca0000004100 */
[----:B------:R-:W-:-:S04]  /*0e50*/  FADD.FTZ R165, R130, R165 ;  /* 0x000000a582a57221 */ /* 0x000fc80000010000 */
[----:B------:R-:W-:-:S07]  /*0e60*/  @P2 FADD.FTZ R165, R125, R165 ;  /* 0x000000a57da52221 */ /* 0x000fce0000010000 */
.L_x_32647:
[----:B------:R-:W-:Y:S01]  /*0e70*/  HADD2.F32 R166, -RZ, R167.H0_H0 ;  /* 0x200000a7ffa67230 */ /* 0x000fe20000004100 */
[----:B------:R-:W-:Y:S06]  /*0e80*/  @P1 BRA `(.L_x_32648) ;  /* 0x00000000000c1947 */ /* 0x000fec0003800000 */
[----:B------:R-:W-:Y:S05]  /*0e90*/  @!P2 BRA `(.L_x_32649) ;  /* 0x000000000014a947 */ /* 0x000fea0003800000 */
[----:B-----5:R-:W-:Y:S01]  /*0ea0*/  FADD.FTZ R166, R126, R166 ;  /* 0x000000a67ea67221 */ /* 0x020fe20000010000 */
[----:B------:R-:W-:Y:S06]  /*0eb0*/  BRA `(.L_x_32649) ;  /* 0x00000000000c7947 */ /* 0x000fec0003800000 */
.L_x_32648:
[----:B-----5:R-:W-:-:S05]  /*0ec0*/  HADD2.F32 R131, -RZ, R119.H0_H0 ;  /* 0x20000077ff837230 */ /* 0x020fca0000004100 */
[----:B------:R-:W-:-:S04]  /*0ed0*/  FADD.FTZ R166, R131, R166 ;  /* 0x000000a683a67221 */ /* 0x000fc80000010000 */
[----:B------:R-:W-:-:S07]  /*0ee0*/  @P2 FADD.FTZ R166, R126, R166 ;  /* 0x000000a67ea62221 */ /* 0x000fce0000010000 */
.L_x_32649:
[----:B------:R-:W-:Y:S01]  /*0ef0*/  HADD2.F32 R167, -RZ, R167.H1_H1 ;  /* 0x300000a7ffa77230 */ /* 0x000fe20000004100 */
[----:B------:R-:W-:Y:S06]  /*0f00*/  @P1 BRA `(.L_x_32650) ;  /* 0x00000000000c1947 */ /* 0x000fec0003800000 */
[----:B------:R-:W-:Y:S05]  /*0f10*/  @!P2 BRA `(.L_x_32651) ;  /* 0x000000000014a947 */ /* 0x000fea0003800000 */
[----:B-----5:R-:W-:Y:S01]  /*0f20*/  FADD.FTZ R167, R127, R167 ;  /* 0x000000a77fa77221 */ /* 0x020fe20000010000 */
[----:B------:R-:W-:Y:S06]  /*0f30*/  BRA `(.L_x_32651) ;  /* 0x00000000000c7947 */ /* 0x000fec0003800000 */
.L_x_32650:
[----:B-----5:R-:W-:-:S05]  /*0f40*/  HADD2.F32 R130, -RZ, R119.H1_H1 ;  /* 0x30000077ff827230 */ /* 0x020fca0000004100 */
[----:B------:R-:W-:-:S04]  /*0f50*/  FADD.FTZ R167, R130, R167 ;  /* 0x000000a782a77221 */ /* 0x000fc80000010000 */
[----:B------:R-:W-:-:S07]  /*0f60*/  @P2 FADD.FTZ R167, R127, R167 ;  /* 0x000000a77fa72221 */ /* 0x000fce0000010000 */
.L_x_32651:
        /* <DEDUP_REMOVED lines=18> */
.L_x_32652:
[----:B-----5:R-:W-:-:S05]  /*1090*/  HADD2.F32 R131, -RZ, R116.H0_H0 ;  /* 0x20000074ff837230 */ /* 0x020fca0000004100 */
[----:B------:R-:W-:-:S04]  /*10a0*/  FADD.FTZ R168, R131, R168 ;  /* 0x000000a883a87221 */ /* 0x000fc80000010000 */
[----:B------:R-:W-:-:S07]  /*10b0*/  @P2 FADD.FTZ R168, R120, R168 ;  /* 0x000000a878a82221 */ /* 0x000fce0000010000 */
.L_x_32653:
[----:B------:R-:W-:Y:S01]  /*10c0*/  HADD2.F32 R169, -RZ, R156.H1_H1 ;  /* 0x3000009cffa97230 */ /* 0x000fe20000004100 */
[----:B------:R-:W-:Y:S06]  /*10d0*/  @P1 BRA `(.L_x_32654) ;  /* 0x00000000000c1947 */ /* 0x000fec0003800000 */
[----:B------:R-:W-:Y:S05]  /*10e0*/  @!P2 BRA `(.L_x_32655) ;  /* 0x000000000014a947 */ /* 0x000fea0003800000 */
[----:B-----5:R-:W-:Y:S01]  /*10f0*/  FADD.FTZ R169, R121, R169 ;  /* 0x000000a979a97221 */ /* 0x020fe20000010000 */
[----:B------:R-:W-:Y:S06]  /*1100*/  BRA `(.L_x_32655) ;  /* 0x00000000000c7947 */ /* 0x000fec0003800000 */
.L_x_32654:
[----:B-----5:R-:W-:-:S05]  /*1110*/  HADD2.F32 R130, -RZ, R116.H1_H1 ;  /* 0x30000074ff827230 */ /* 0x020fca0000004100 */
[----:B------:R-:W-:-:S04]  /*1120*/  FADD.FTZ R169, R130, R169 ;  /* 0x000000a982a97221 */ /* 0x000fc80000010000 */
[----:B------:R-:W-:-:S07]  /*1130*/  @P2 FADD.FTZ R169, R121, R169 ;  /* 0x000000a979a92221 */ /* 0x000fce0000010000 */
.L_x_32655:
[----:B------:R-:W-:Y:S01]  /*1140*/  HADD2.F32 R170, -RZ, R157.H0_H0 ;  /* 0x2000009dffaa7230 */ /* 0x000fe20000004100 */
[----:B------:R-:W-:Y:S06]  /*1150*/  @P1 BRA `(.L_x_32656) ;  /* 0x00000000000c1947 */ /* 0x000fec0003800000 */
[----:B------:R-:W-:Y:S05]  /*1160*/  @!P2 BRA `(.L_x_32657) ;  /* 0x000000000014a947 */ /* 0x000fea0003800000 */
[----:B-----5:R-:W-:Y:S01]  /*1170*/  FADD.FTZ R170, R122, R170 ;  /* 0x000000aa7aaa7221 */ /* 0x020fe20000010000 */
[----:B------:R-:W-:Y:S06]  /*1180*/  BRA `(.L_x_32657) ;  /* 0x00000000000c7947 */ /* 0x000fec0003800000 */
.L_x_32656:
[----:B-----5:R-:W-:-:S05]  /*1190*/  HADD2.F32 R131, -RZ, R117.H0_H0 ;  /* 0x20000075ff837230 */ /* 0x020fca0000004100 */
[----:B------:R-:W-:-:S04]  /*11a0*/  FADD.FTZ R170, R131, R170 ;  /* 0x000000aa83aa7221 */ /* 0x000fc80000010000 */
[----:B------:R-:W-:-:S07]  /*11b0*/  @P2 FADD.FTZ R170, R122, R170 ;  /* 0x000000aa7aaa2221 */ /* 0x000fce0000010000 */
.L_x_32657:
[----:B------:R-:W-:Y:S01]  /*11c0*/  HADD2.F32 R171, -RZ, R157.H1_H1 ;  /* 0x3000009dffab7230 */ /* 0x000fe20000004100 */
[----:B------:R-:W-:Y:S06]  /*11d0*/  @P1 BRA `(.L_x_32658) ;  /* 0x00000000000c1947 */ /* 0x000fec0003800000 */
[----:B------:R-:W-:Y:S05]  /*11e0*/  @!P2 BRA `(.L_x_32659) ;  /* 0x000000000014a947 */ /* 0x000fea0003800000 */
[----:B-----5:R-:W-:Y:S01]  /*11f0*/  FADD.FTZ R171, R123, R171 ;  /* 0x000000ab7bab7221 */ /* 0x020fe20000010000 */
[----:B------:R-:W-:Y:S06]  /*1200*/  BRA `(.L_x_32659) ;  /* 0x00000000000c7947 */ /* 0x000fec0003800000 */
.L_x_32658:
[----:B-----5:R-:W-:-:S05]  /*1210*/  HADD2.F32 R130, -RZ, R117.H1_H1 ;  /* 0x30000075ff827230 */ /* 0x020fca0000004100 */
[----:B------:R-:W-:-:S04]  /*1220*/  FADD.FTZ R171, R130, R171 ;  /* 0x000000ab82ab7221 */ /* 0x000fc80000010000 */
[----:B------:R-:W-:-:S07]  /*1230*/  @P2 FADD.FTZ R171, R123, R171 ;  /* 0x000000ab7bab2221 */ /* 0x000fce0000010000 */
.L_x_32659:
[----:B------:R-:W-:Y:S01]  /*1240*/  HADD2.F32 R156, -RZ, R158.H0_H0 ;  /* 0x2000009eff9c7230 */ /* 0x000fe20000004100 */
[----:B------:R-:W-:Y:S06]  /*1250*/  @P1 BRA `(.L_x_32660) ;  /* 0x00000000000c1947 */ /* 0x000fec0003800000 */
[----:B------:R-:W-:Y:S05]  /*1260*/  @!P2 BRA `(.L_x_32661) ;  /* 0x000000000014a947 */ /* 0x000fea0003800000 */
[----:B-----5:R-:W-:Y:S01]  /*1270*/  FADD.FTZ R156, R124, R156 ;  /* 0x0000009c7c9c7221 */ /* 0x020fe20000010000 */
[----:B------:R-:W-:Y:S06]  /*1280*/  BRA `(.L_x_32661) ;  /* 0x00000000000c7947 */ /* 0x000fec0003800000 */
.L_x_32660:
[----:B-----5:R-:W-:-:S05]  /*1290*/  HADD2.F32 R131, -RZ, R118.H0_H0 ;  /* 0x20000076ff837230 */ /* 0x020fca0000004100 */
[----:B------:R-:W-:-:S04]  /*12a0*/  FADD.FTZ R156, R131, R156 ;  /* 0x0000009c839c7221 */ /* 0x000fc80000010000 */
[----:B------:R-:W-:-:S07]  /*12b0*/  @P2 FADD.FTZ R156, R124, R156 ;  /* 0x0000009c7c9c2221 */ /* 0x000fce0000010000 */
.L_x_32661:
[----:B------:R-:W-:Y:S01]  /*12c0*/  HADD2.F32 R157, -RZ, R158.H1_H1 ;  /* 0x3000009eff9d7230 */ /* 0x000fe20000004100 */
[----:B------:R-:W-:Y:S06]  /*12d0*/  @P1 BRA `(.L_x_32662) ;  /* 0x00000000000c1947 */ /* 0x000fec0003800000 */
[----:B------:R-:W-:Y:S05]  /*12e0*/  @!P2 BRA `(.L_x_32663) ;  /* 0x000000000014a947 */ /* 0x000fea0003800000 */
[----:B-----5:R-:W-:Y:S01]  /*12f0*/  FADD.FTZ R157, R125, R157 ;  /* 0x0000009d7d9d7221 */ /* 0x020fe20000010000 */
[----:B------:R-:W-:Y:S06]  /*1300*/  BRA `(.L_x_32663) ;  /* 0x00000000000c7947 */ /* 0x000fec0003800000 */
.L_x_32662:
[----:B-----5:R-:W-:-:S05]  /*1310*/  HADD2.F32 R130, -RZ, R118.H1_H1 ;  /* 0x30000076ff827230 */ /* 0x020fca0000004100 */
[----:B------:R-:W-:-:S04]  /*1320*/  FADD.FTZ R157, R130, R157 ;  /* 0x0000009d829d7221 */ /* 0x000fc80000010000 */
[----:B------:R-:W-:-:S07]  /*1330*/  @P2 FADD.FTZ R157, R125, R157 ;  /* 0x0000009d7d9d2221 */ /* 0x000fce0000010000 */
.L_x_32663:
[----:B------:R-:W-:Y:S01]  /*1340*/  HADD2.F32 R158, -RZ, R159.H0_H0 ;  /* 0x2000009fff9e7230 */ /* 0x000fe20000004100 */
[----:B------:R-:W-:Y:S06]  /*1350*/  @P1 BRA `(.L_x_32664) ;  /* 0x00000000000c1947 */ /* 0x000fec0003800000 */
[----:B------:R-:W-:Y:S05]  /*1360*/  @!P2 BRA `(.L_x_32665) ;  /* 0x000000000014a947 */ /* 0x000fea0003800000 */
[----:B-----5:R-:W-:Y:S01]  /*1370*/  FADD.FTZ R158, R126, R158 ;  /* 0x0000009e7e9e7221 */ /* 0x020fe20000010000 */
[----:B------:R-:W-:Y:S06]  /*1380*/  BRA `(.L_x_32665) ;  /* 0x00000000000c7947 */ /* 0x000fec0003800000 */
.L_x_32664:
[----:B-----5:R-:W-:-:S05]  /*1390*/  HADD2.F32 R131, -RZ, R119.H0_H0 ;  /* 0x20000077ff837230 */ /* 0x020fca0000004100 */
[----:B------:R-:W-:-:S04]  /*13a0*/  FADD.FTZ R158, R131, R158 ;  /* 0x0000009e839e7221 */ /* 0x000fc80000010000 */
[----:B------:R-:W-:-:S07]  /*13b0*/  @P2 FADD.FTZ R158, R126, R158 ;  /* 0x0000009e7e9e2221 */ /* 0x000fce0000010000 */
.L_x_32665:
[----:B------:R-:W-:Y:S01]  /*13c0*/  HADD2.F32 R159, -RZ, R159.H1_H1 ;  /* 0x3000009fff9f7230 */ /* 0x000fe20000004100 */
[----:B------:R-:W-:Y:S06]  /*13d0*/  @P1 BRA `(.L_x_32666) ;  /* 0x00000000000c1947 */ /* 0x000fec0003800000 */
[----:B------:R-:W-:Y:S05]  /*13e0*/  @!P2 BRA `(.L_x_32667) ;  /* 0x000000000014a947 */ /* 0x000fea0003800000 */
[----:B-----5:R-:W-:Y:S01]  /*13f0*/  FADD.FTZ R159, R127, R159 ;  /* 0x0000009f7f9f7221 */ /* 0x020fe20000010000 */
[----:B------:R-:W-:Y:S06]  /*1400*/  BRA `(.L_x_32667) ;  /* 0x00000000000c7947 */ /* 0x000fec0003800000 */
.L_x_32666:
[----:B-----5:R-:W-:-:S05]  /*1410*/  HADD2.F32 R130, -RZ, R119.H1_H1 ;  /* 0x30000077ff827230 */ /* 0x020fca0000004100 */
[----:B------:R-:W-:-:S04]  /*1420*/  FADD.FTZ R159, R130, R159 ;  /* 0x0000009f829f7221 */ /* 0x000fc80000010000 */
[----:B------:R-:W-:-:S07]  /*1430*/  @P2 FADD.FTZ R159, R127, R159 ;  /* 0x0000009f7f9f2221 */ /* 0x000fce0000010000 */
.L_x_32667:
        /* <DEDUP_REMOVED lines=19> */
.L_x_32668:
[----:B-----5:R-:W-:-:S05]  /*1570*/  HADD2.F32 R131, -RZ, R116.H0_H0 ;  /* 0x20000074ff837230 */ /* 0x020fca0000004100 */
[----:B------:R-:W-:-:S04]  /*1580*/  FADD.FTZ R160, R131, R160 ;  /* 0x000000a083a07221 */ /* 0x000fc80000010000 */
[----:B------:R-:W-:-:S07]  /*1590*/  @P2 FADD.FTZ R160, R120, R160 ;  /* 0x000000a078a02221 */ /* 0x000fce0000010000 */
.L_x_32669:
[----:B------:R-:W-:Y:S01]  /*15a0*/  HADD2.F32 R161, -RZ, R152.H1_H1 ;  /* 0x30000098ffa17230 */ /* 0x000fe20000004100 */
[----:B------:R-:W-:Y:S06]  /*15b0*/  @P1 BRA `(.L_x_32670) ;  /* 0x00000000000c1947 */ /* 0x000fec0003800000 */
[----:B------:R-:W-:Y:S05]  /*15c0*/  @!P2 BRA `(.L_x_32671) ;  /* 0x000000000014a947 */ /* 0x000fea0003800000 */
[----:B-----5:R-:W-:Y:S01]  /*15d0*/  FADD.FTZ R161, R121, R161 ;  /* 0x000000a179a17221 */ /* 0x020fe20000010000 */
[----:B------:R-:W-:Y:S06]  /*15e0*/  BRA `(.L_x_32671) ;  /* 0x00000000000c7947 */ /* 0x000fec0003800000 */
.L_x_32670:
[----:B-----5:R-:W-:-:S05]  /*15f0*/  HADD2.F32 R130, -RZ, R116.H1_H1 ;  /* 0x30000074ff827230 */ /* 0x020fca0000004100 */
[----:B------:R-:W-:-:S04]  /*1600*/  FADD.FTZ R161, R130, R161 ;  /* 0x000000a182a17221 */ /* 0x000fc80000010000 */
[----:B------:R-:W-:-:S07]  /*1610*/  @P2 FADD.FTZ R161, R121, R161 ;  /* 0x000000a179a12221 */ /* 0x000fce0000010000 */
.L_x_32671:
[----:B------:R-:W-:Y:S01]  /*1620*/  HADD2.F32 R162, -RZ, R153.H0_H0 ;  /* 0x20000099ffa27230 */ /* 0x000fe20000004100 */
[----:B------:R-:W-:Y:S06]  /*1630*/  @P1 BRA `(.L_x_32672) ;  /* 0x00000000000c1947 */ /* 0x000fec0003800000 */
[----:B------:R-:W-:Y:S05]  /*1640*/  @!P2 BRA `(.L_x_32673) ;  /* 0x000000000014a947 */ /* 0x000fea0003800000 */
[----:B-----5:R-:W-:Y:S01]  /*1650*/  FADD.FTZ R162, R122, R162 ;  /* 0x000000a27aa27221 */ /* 0x020fe20000010000 */
[----:B------:R-:W-:Y:S06]  /*1660*/  BRA `(.L_x_32673) ;  /* 0x00000000000c7947 */ /* 0x000fec0003800000 */
.L_x_32672:
[----:B-----5:R-:W-:-:S05]  /*1670*/  HADD2.F32 R131, -RZ, R117.H0_H0 ;  /* 0x20000075ff837230 */ /* 0x020fca0000004100 */
[----:B------:R-:W-:-:S04]  /*1680*/  FADD.FTZ R162, R131, R162 ;  /* 0x000000a283a27221 */ /* 0x000fc80000010000 */
[----:B------:R-:W-:-:S07]  /*1690*/  @P2 FADD.FTZ R162, R122, R162 ;  /* 0x000000a27aa22221 */ /* 0x000fce0000010000 */
.L_x_32673:
[----:B------:R-:W-:Y:S01]  /*16a0*/  HADD2.F32 R163, -RZ, R153.H1_H1 ;  /* 0x30000099ffa37230 */ /* 0x000fe20000004100 */
[----:B------:R-:W-:Y:S06]  /*16b0*/  @P1 BRA `(.L_x_32674) ;  /* 0x00000000000c1947 */ /* 0x000fec0003800000 */
[----:B------:R-:W-:Y:S05]  /*16c0*/  @!P2 BRA `(.L_x_32675) ;  /* 0x000000000014a947 */ /* 0x000fea0003800000 */
[----:B-----5:R-:W-:Y:S01]  /*16d0*/  FADD.FTZ R163, R123, R163 ;  /* 0x000000a37ba37221 */ /* 0x020fe20000010000 */
[----:B------:R-:W-:Y:S06]  /*16e0*/  BRA `(.L_x_32675) ;  /* 0x00000000000c7947 */ /* 0x000fec0003800000 */
.L_x_32674:
[----:B-----5:R-:W-:-:S05]  /*16f0*/  HADD2.F32 R130, -RZ, R117.H1_H1 ;  /* 0x30000075ff827230 */ /* 0x020fca0000004100 */
[----:B------:R-:W-:-:S04]  /*1700*/  FADD.FTZ R163, R130, R163 ;  /* 0x000000a382a37221 */ /* 0x000fc80000010000 */
[----:B------:R-:W-:-:S07]  /*1710*/  @P2 FADD.FTZ R163, R123, R163 ;  /* 0x000000a37ba32221 */ /* 0x000fce0000010000 */
.L_x_32675:
[----:B------:R-:W-:Y:S01]  /*1720*/  HADD2.F32 R152, -RZ, R154.H0_H0 ;  /* 0x2000009aff987230 */ /* 0x000fe20000004100 */
[----:B------:R-:W-:Y:S06]  /*1730*/  @P1 BRA `(.L_x_32676) ;  /* 0x00000000000c1947 */ /* 0x000fec0003800000 */
[----:B------:R-:W-:Y:S05]  /*1740*/  @!P2 BRA `(.L_x_32677) ;  /* 0x000000000014a947 */ /* 0x000fea0003800000 */
[----:B-----5:R-:W-:Y:S01]  /*1750*/  FADD.FTZ R152, R124, R152 ;  /* 0x000000987c987221 */ /* 0x020fe20000010000 */
[----:B------:R-:W-:Y:S06]  /*1760*/  BRA `(.L_x_32677) ;  /* 0x00000000000c7947 */ /* 0x000fec0003800000 */
.L_x_32676:
[----:B-----5:R-:W-:-:S05]  /*1770*/  HADD2.F32 R131, -RZ, R118.H0_H0 ;  /* 0x20000076ff837230 */ /* 0x020fca0000004100 */
[----:B------:R-:W-:-:S04]  /*1780*/  FADD.FTZ R152, R131, R152 ;  /* 0x0000009883987221 */ /* 0x000fc80000010000 */
[----:B------:R-:W-:-:S07]  /*1790*/  @P2 FADD.FTZ R152, R124, R152 ;  /* 0x000000987c982221 */ /* 0x000fce0000010000 */
.L_x_32677:
[----:B------:R-:W-:Y:S01]  /*17a0*/  HADD2.F32 R153, -RZ, R154.H1_H1 ;  /* 0x3000009aff997230 */ /* 0x000fe20000004100 */
[----:B------:R-:W-:Y:S06]  /*17b0*/  @P1 BRA `(.L_x_32678) ;  /* 0x00000000000c1947 */ /* 0x000fec0003800000 */
[----:B------:R-:W-:Y:S05]  /*17c0*/  @!P2 BRA `(.L_x_32679) ;  /* 0x000000000014a947 */ /* 0x000fea0003800000 */
[----:B-----5:R-:W-:Y:S01]  /*17d0*/  FADD.FTZ R153, R125, R153 ;  /* 0x000000997d997221 */ /* 0x020fe20000010000 */
[----:B------:R-:W-:Y:S06]  /*17e0*/  BRA `(.L_x_32679) ;  /* 0x00000000000c7947 */ /* 0x000fec0003800000 */
.L_x_32678:
[----:B-----5:R-:W-:-:S05]  /*17f0*/  HADD2.F32 R130, -RZ, R118.H1_H1 ;  /* 0x30000076ff827230 */ /* 0x020fca0000004100 */
[----:B------:R-:W-:-:S04]  /*1800*/  FADD.FTZ R153, R130, R153 ;  /* 0x0000009982997221 */ /* 0x000fc80000010000 */
[----:B------:R-:W-:-:S07]  /*1810*/  @P2 FADD.FTZ R153, R125, R153 ;  /* 0x000000997d992221 */ /* 0x000fce0000010000 */
.L_x_32679:
[----:B------:R-:W-:Y:S01]  /*1820*/  HADD2.F32 R154, -RZ, R155.H0_H0 ;  /* 0x2000009bff9a7230 */ /* 0x000fe20000004100 */
[----:B------:R-:W-:Y:S06]  /*1830*/  @P1 BRA `(.L_x_32680) ;  /* 0x00000000000c1947 */ /* 0x000fec0003800000 */
[----:B------:R-:W-:Y:S05]  /*1840*/  @!P2 BRA `(.L_x_32681) ;  /* 0x000000000014a947 */ /* 0x000fea0003800000 */
[----:B-----5:R-:W-:Y:S01]  /*1850*/  FADD.FTZ R154, R126, R154 ;  /* 0x0000009a7e9a7221 */ /* 0x020fe20000010000 */
[----:B------:R-:W-:Y:S06]  /*1860*/  BRA `(.L_x_32681) ;  /* 0x00000000000c7947 */ /* 0x000fec0003800000 */
.L_x_32680:
[----:B-----5:R-:W-:-:S05]  /*1870*/  HADD2.F32 R131, -RZ, R119.H0_H0 ;  /* 0x20000077ff837230 */ /* 0x020fca0000004100 */
[----:B------:R-:W-:-:S04]  /*1880*/  FADD.FTZ R154, R131, R154 ;  /* 0x0000009a839a7221 */ /* 0x000fc80000010000 */
[----:B------:R-:W-:-:S07]  /*1890*/  @P2 FADD.FTZ R154, R126, R154 ;  /* 0x0000009a7e9a2221 */ /* 0x000fce0000010000 */
.L_x_32681:
[----:B------:R-:W-:Y:S01]  /*18a0*/  HADD2.F32 R155, -RZ, R155.H1_H1 ;  /* 0x3000009bff9b7230 */ /* 0x000fe20000004100 */
[----:B------:R-:W-:Y:S06]  /*18b0*/  @P1 BRA `(.L_x_32682) ;  /* 0x00000000000c1947 */ /* 0x000fec0003800000 */
[----:B------:R-:W-:Y:S05]  /*18c0*/  @!P2 BRA `(.L_x_32683) ;  /* 0x000000000014a947 */ /* 0x000fea0003800000 */
[----:B-----5:R-:W-:Y:S01]  /*18d0*/  FADD.FTZ R155, R127, R155 ;  /* 0x0000009b7f9b7221 */ /* 0x020fe20000010000 */
[----:B------:R-:W-:Y:S06]  /*18e0*/  BRA `(.L_x_32683) ;  /* 0x00000000000c7947 */ /* 0x000fec0003800000 */
.L_x_32682:
[----:B-----5:R-:W-:-:S05]  /*18f0*/  HADD2.F32 R130, -RZ, R119.H1_H1 ;  /* 0x30000077ff827230 */ /* 0x020fca0000004100 */
[----:B------:R-:W-:-:S04]  /*1900*/  FADD.FTZ R155, R130, R155 ;  /* 0x0000009b829b7221 */ /* 0x000fc80000010000 */
[----:B------:R-:W-:-:S07]  /*1910*/  @P2 FADD.FTZ R155, R127, R155 ;  /* 0x0000009b7f9b2221 */ /* 0x000fce0000010000 */
.L_x_32683:
        /* <DEDUP_REMOVED lines=19> */
.L_x_32684:
[----:B-----5:R-:W-:-:S05]  /*1a50*/  HADD2.F32 R131, -RZ, R116.H0_H0 ;  /* 0x20000074ff837230 */ /* 0x020fca0000004100 */
[----:B------:R-:W-:-:S04]  /*1a60*/  FADD.FTZ R148, R131, R148 ;  /* 0x0000009483947221 */ /* 0x000fc80000010000 */
[----:B------:R-:W-:-:S07]  /*1a70*/  @P2 FADD.FTZ R148, R120, R148 ;  /* 0x0000009478942221 */ /* 0x000fce0000010000 */
.L_x_32685:
[----:B------:R-:W-:Y:S01]  /*1a80*/  HADD2.F32 R149, -RZ, R140.H1_H1 ;  /* 0x3000008cff957230 */ /* 0x000fe20000004100 */
[----:B------:R-:W-:Y:S06]  /*1a90*/  @P1 BRA `(.L_x_32686) ;  /* 0x00000000000c1947 */ /* 0x000fec0003800000 */
[----:B------:R-:W-:Y:S05]  /*1aa0*/  @!P2 BRA `(.L_x_32687) ;  /* 0x000000000014a947 */ /* 0x000fea0003800000 */
[----:B-----5:R-:W-:Y:S01]  /*1ab0*/  FADD.FTZ R149, R121, R149 ;  /* 0x0000009579957221 */ /* 0x020fe20000010000 */
[----:B------:R-:W-:Y:S06]  /*1ac0*/  BRA `(.L_x_32687) ;  /* 0x00000000000c7947 */ /* 0x000fec0003800000 */
.L_x_32686:
[----:B-----5:R-:W-:-:S05]  /*1ad0*/  HADD2.F32 R130, -RZ, R116.H1_H1 ;  /* 0x30000074ff827230 */ /* 0x020fca0000004100 */
[----:B------:R-:W-:-:S04]  /*1ae0*/  FADD.FTZ R149, R130, R149 ;  /* 0x0000009582957221 */ /* 0x000fc80000010000 */
[----:B------:R-:W-:-:S07]  /*1af0*/  @P2 FADD.FTZ R149, R121, R149 ;  /* 0x0000009579952221 */ /* 0x000fce0000010000 */
.L_x_32687:
[----:B------:R-:W-:Y:S01]  /*1b00*/  HADD2.F32 R150, -RZ, R141.H0_H0 ;  /* 0x2000008dff967230 */ /* 0x000fe20000004100 */
[----:B------:R-:W-:Y:S06]  /*1b10*/  @P1 BRA `(.L_x_32688) ;  /* 0x00000000000c1947 */ /* 0x000fec0003800000 */
[----:B------:R-:W-:Y:S05]  /*1b20*/  @!P2 BRA `(.L_x_32689) ;  /* 0x000000000014a947 */ /* 0x000fea0003800000 */
[----:B-----5:R-:W-:Y:S01]  /*1b30*/  FADD.FTZ R150, R122, R150 ;  /* 0x000000967a967221 */ /* 0x020fe20000010000 */
[----:B------:R-:W-:Y:S06]  /*1b40*/  BRA `(.L_x_32689) ;  /* 0x00000000000c7947 */ /* 0x000fec0003800000 */
.L_x_32688:
[----:B-----5:R-:W-:-:S05]  /*1b50*/  HADD2.F32 R131, -RZ, R117.H0_H0 ;  /* 0x20000075ff837230 */ /* 0x020fca0000004100 */
[----:B------:R-:W-:-:S04]  /*1b60*/  FADD.FTZ R150, R131, R150 ;  /* 0x0000009683967221 */ /* 0x000fc80000010000 */
[----:B------:R-:W-:-:S07]  /*1b70*/  @P2 FADD.FTZ R150, R122, R150 ;  /* 0x000000967a962221 */ /* 0x000fce0000010000 */
.L_x_32689:
[----:B------:R-:W-:Y:S01]  /*1b80*/  HADD2.F32 R151, -RZ, R141.H1_H1 ;  /* 0x3000008dff977230 */ /* 0x000fe20000004100 */
[----:B------:R-:W-:Y:S06]  /*1b90*/  @P1 BRA `(.L_x_32690) ;  /* 0x00000000000c1947 */ /* 0x000fec0003800000 */
[----:B------:R-:W-:Y:S05]  /*1ba0*/  @!P2 BRA `(.L_x_32691) ;  /* 0x000000000014a947 */ /* 0x000fea0003800000 */
[----:B-----5:R-:W-:Y:S01]  /*1bb0*/  FADD.FTZ R151, R123, R151 ;  /* 0x000000977b977221 */ /* 0x020fe20000010000 */
[----:B------:R-:W-:Y:S06]  /*1bc0*/  BRA `(.L_x_32691) ;  /* 0x00000000000c7947 */ /* 0x000fec0003800000 */
.L_x_32690:
[----:B-----5:R-:W-:-:S05]  /*1bd0*/  HADD2.F32 R130, -RZ, R117.H1_H1 ;  /* 0x30000075ff827230 */ /* 0x020fca0000004100 */
[----:B------:R-:W-:-:S04]  /*1be0*/  FADD.FTZ R151, R130, R151 ;  /* 0x0000009782977221 */ /* 0x000fc80000010000 */
[----:B------:R-:W-:-:S07]  /*1bf0*/  @P2 FADD.FTZ R151, R123, R151 ;  /* 0x000000977b972221 */ /* 0x000fce0000010000 */
.L_x_32691:
[----:B------:R-:W-:Y:S01]  /*1c00*/  HADD2.F32 R136, -RZ, R142.H0_H0 ;  /* 0x2000008eff887230 */ /* 0x000fe20000004100 */
[----:B------:R-:W-:Y:S06]  /*1c10*/  @P1 BRA `(.L_x_32692) ;  /* 0x00000000000c1947 */ /* 0x000fec0003800000 */
[----:B------:R-:W-:Y:S05]  /*1c20*/  @!P2 BRA `(.L_x_32693) ;  /* 0x000000000014a947 */ /* 0x000fea0003800000 */
[----:B-----5:R-:W-:Y:S01]  /*1c30*/  FADD.FTZ R136, R124, R136 ;  /* 0x000000887c887221 */ /* 0x020fe20000010000 */
[----:B------:R-:W-:Y:S06]  /*1c40*/  BRA `(.L_x_32693) ;  /* 0x00000000000c7947 */ /* 0x000fec0003800000 */
.L_x_32692:
[----:B-----5:R-:W-:-:S05]  /*1c50*/  HADD2.F32 R131, -RZ, R118.H0_H0 ;  /* 0x20000076ff837230 */ /* 0x020fca0000004100 */
[----:B------:R-:W-:-:S04]  /*1c60*/  FADD.FTZ R136, R131, R136 ;  /* 0x0000008883887221 */ /* 0x000fc80000010000 */
[----:B------:R-:W-:-:S07]  /*1c70*/  @P2 FADD.FTZ R136, R124, R136 ;  /* 0x000000887c882221 */ /* 0x000fce0000010000 */
.L_x_32693:
[----:B------:R-:W-:Y:S01]  /*1c80*/  HADD2.F32 R137, -RZ, R142.H1_H1 ;  /* 0x3000008eff897230 */ /* 0x000fe20000004100 */
[----:B------:R-:W-:Y:S06]  /*1c90*/  @P1 BRA `(.L_x_32694) ;  /* 0x00000000000c1947 */ /* 0x000fec0003800000 */
[----:B------:R-:W-:Y:S05]  /*1ca0*/  @!P2 BRA `(.L_x_32695) ;  /* 0x000000000014a947 */ /* 0x000fea0003800000 */
[----:B-----5:R-:W-:Y:S01]  /*1cb0*/  FADD.FTZ R137, R125, R137 ;  /* 0x000000897d897221 */ /* 0x020fe20000010000 */
[----:B------:R-:W-:Y:S06]  /*1cc0*/  BRA `(.L_x_32695) ;  /* 0x00000000000c7947 */ /* 0x000fec0003800000 */
.L_x_32694:
[----:B-----5:R-:W-:-:S05]  /*1cd0*/  HADD2.F32 R130, -RZ, R118.H1_H1 ;  /* 0x30000076ff827230 */ /* 0x020fca0000004100 */
[----:B------:R-:W-:-:S04]  /*1ce0*/  FADD.FTZ R137, R130, R137 ;  /* 0x0000008982897221 */ /* 0x000fc80000010000 */
[----:B------:R-:W-:-:S07]  /*1cf0*/  @P2 FADD.FTZ R137, R125, R137 ;  /* 0x000000897d892221 */ /* 0x000fce0000010000 */
.L_x_32695:
[----:B------:R-:W-:Y:S01]  /*1d00*/  HADD2.F32 R138, -RZ, R143.H0_H0 ;  /* 0x2000008fff8a7230 */ /* 0x000fe20000004100 */
[----:B------:R-:W-:Y:S06]  /*1d10*/  @P1 BRA `(.L_x_32696) ;  /* 0x00000000000c1947 */ /* 0x000fec0003800000 */
[----:B------:R-:W-:Y:S05]  /*1d20*/  @!P2 BRA `(.L_x_32697) ;  /* 0x000000000014a947 */ /* 0x000fea0003800000 */
[----:B-----5:R-:W-:Y:S01]  /*1d30*/  FADD.FTZ R138, R126, R138 ;  /* 0x0000008a7e8a7221 */ /* 0x020fe20000010000 */
[----:B------:R-:W-:Y:S06]  /*1d40*/  BRA `(.L_x_32697) ;  /* 0x00000000000c7947 */ /* 0x000fec0003800000 */
.L_x_32696:
[----:B-----5:R-:W-:-:S05]  /*1d50*/  HADD2.F32 R131, -RZ, R119.H0_H0 ;  /* 0x20000077ff837230 */ /* 0x020fca0000004100 */
[----:B------:R-:W-:-:S04]  /*1d60*/  FADD.FTZ R138, R131, R138 ;  /* 0x0000008a838a7221 */ /* 0x000fc80000010000 */
[----:B------:R-:W-:-:S07]  /*1d70*/  @P2 FADD.FTZ R138, R126, R138 ;  /* 0x0000008a7e8a2221 */ /* 0x000fce0000010000 */
.L_x_32697:
[----:B------:R-:W-:Y:S01]  /*1d80*/  HADD2.F32 R139, -RZ, R143.H1_H1 ;  /* 0x3000008fff8b7230 */ /* 0x000fe20000004100 */
[----:B------:R-:W-:Y:S06]  /*1d90*/  @P1 BRA `(.L_x_32698) ;  /* 0x00000000000c1947 */ /* 0x000fec0003800000 */
[----:B------:R-:W-:Y:S05]  /*1da0*/  @!P2 BRA `(.L_x_32699) ;  /* 0x000000000014a947 */ /* 0x000fea0003800000 */
[----:B-----5:R-:W-:Y:S01]  /*1db0*/  FADD.FTZ R139, R127, R139 ;  /* 0x0000008b7f8b7221 */ /* 0x020fe20000010000 */
[----:B------:R-:W-:Y:S06]  /*1dc0*/  BRA `(.L_x_32699) ;  /* 0x00000000000c7947 */ /* 0x000fec0003800000 */
.L_x_32698:
[----:B-----5:R-:W-:-:S05]  /*1dd0*/  HADD2.F32 R130, -RZ, R119.H1_H1 ;  /* 0x30000077ff827230 */ /* 0x020fca0000004100 */
[----:B------:R-:W-:-:S04]  /*1de0*/  FADD.FTZ R139, R130, R139 ;  /* 0x0000008b828b7221 */ /* 0x000fc80000010000 */
[----:B------:R-:W-:-:S07]  /*1df0*/  @P2 FADD.FTZ R139, R127, R139 ;  /* 0x0000008b7f8b2221 */ /* 0x000fce0000010000 */
.L_x_32699:
        /* <DEDUP_REMOVED lines=19> */
.L_x_32700:
[----:B-----5:R-:W-:-:S05]  /*1f30*/  HADD2.F32 R131, -RZ, R116.H0_H0 ;  /* 0x20000074ff837230 */ /* 0x020fca0000004100 */
[----:B------:R-:W-:-:S04]  /*1f40*/  FADD.FTZ R140, R131, R140 ;  /* 0x0000008c838c7221 */ /* 0x000fc80000010000 */
[----:B------:R-:W-:-:S07]  /*1f50*/  @P2 FADD.FTZ R140, R120, R140 ;  /* 0x0000008c788c2221 */ /* 0x000fce0000010000 */
.L_x_32701:
[----:B------:R-:W-:Y:S01]  /*1f60*/  HADD2.F32 R141, -RZ, R144.H1_H1 ;  /* 0x30000090ff8d7230 */ /* 0x000fe20000004100 */
[----:B------:R-:W-:Y:S06]  /*1f70*/  @P1 BRA `(.L_x_32702) ;  /* 0x00000000000c1947 */ /* 0x000fec0003800000 */
[----:B------:R-:W-:Y:S05]  /*1f80*/  @!P2 BRA `(.L_x_32703) ;  /* 0x000000000014a947 */ /* 0x000fea0003800000 */
[----:B-----5:R-:W-:Y:S01]  /*1f90*/  FADD.FTZ R141, R121, R141 ;  /* 0x0000008d798d7221 */ /* 0x020fe20000010000 */
[----:B------:R-:W-:Y:S06]  /*1fa0*/  BRA `(.L_x_32703) ;  /* 0x00000000000c7947 */ /* 0x000fec0003800000 */
.L_x_32702:
[----:B-----5:R-:W-:-:S05]  /*1fb0*/  HADD2.F32 R130, -RZ, R116.H1_H1 ;  /* 0x30000074ff827230 */ /* 0x020fca0000004100 */
[----:B------:R-:W-:-:S04]  /*1fc0*/  FADD.FTZ R141, R130, R141 ;  /* 0x0000008d828d7221 */ /* 0x000fc80000010000 */
[----:B------:R-:W-:-:S07]  /*1fd0*/  @P2 FADD.FTZ R141, R121, R141 ;  /* 0x0000008d798d2221 */ /* 0x000fce0000010000 */
.L_x_32703:
[----:B------:R-:W-:Y:S01]  /*1fe0*/  HADD2.F32 R142, -RZ, R145.H0_H0 ;  /* 0x20000091ff8e7230 */ /* 0x000fe20000004100 */
[----:B------:R-:W-:Y:S06]  /*1ff0*/  @P1 BRA `(.L_x_32704) ;  /* 0x00000000000c1947 */ /* 0x000fec0003800000 */
[----:B------:R-:W-:Y:S05]  /*2000*/  @!P2 BRA `(.L_x_32705) ;  /* 0x000000000014a947 */ /* 0x000fea0003800000 */
[----:B-----5:R-:W-:Y:S01]  /*2010*/  FADD.FTZ R142, R122, R142 ;  /* 0x0000008e7a8e7221 */ /* 0x020fe20000010000 */
[----:B------:R-:W-:Y:S06]  /*2020*/  BRA `(.L_x_32705) ;  /* 0x00000000000c7947 */ /* 0x000fec0003800000 */
.L_x_32704:
[----:B-----5:R-:W-:-:S05]  /*2030*/  HADD2.F32 R131, -RZ, R117.H0_H0 ;  /* 0x20000075ff837230 */ /* 0x020fca0000004100 */
[----:B------:R-:W-:-:S04]  /*2040*/  FADD.FTZ R142, R131, R142 ;  /* 0x0000008e838e7221 */ /* 0x000fc80000010000 */
[----:B------:R-:W-:-:S07]  /*2050*/  @P2 FADD.FTZ R142, R122, R142 ;  /* 0x0000008e7a8e2221 */ /* 0x000fce0000010000 */
.L_x_32705:
[----:B------:R-:W-:Y:S01]  /*2060*/  HADD2.F32 R143, -RZ, R145.H1_H1 ;  /* 0x30000091ff8f7230 */ /* 0x000fe20000004100 */
[----:B------:R-:W-:Y:S06]  /*2070*/  @P1 BRA `(.L_x_32706) ;  /* 0x00000000000c1947 */ /* 0x000fec0003800000 */
[----:B------:R-:W-:Y:S05]  /*2080*/  @!P2 BRA `(.L_x_32707) ;  /* 0x000000000014a947 */ /* 0x000fea0003800000 */
[----:B-----5:R-:W-:Y:S01]  /*2090*/  FADD.FTZ R143, R123, R143 ;  /* 0x0000008f7b8f7221 */ /* 0x020fe20000010000 */
[----:B------:R-:W-:Y:S06]  /*20a0*/  BRA `(.L_x_32707) ;  /* 0x00000000000c7947 */ /* 0x000fec0003800000 */
.L_x_32706:
[----:B-----5:R-:W-:-:S05]  /*20b0*/  HADD2.F32 R130, -RZ, R117.H1_H1 ;  /* 0x30000075ff827230 */ /* 0x020fca0000004100 */
[----:B------:R-:W-:-:S04]  /*20c0*/  FADD.FTZ R143, R130, R143 ;  /* 0x0000008f828f7221 */ /* 0x000fc80000010000 */
[----:B------:R-:W-:-:S07]  /*20d0*/  @P2 FADD.FTZ R143, R123, R143 ;  /* 0x0000008f7b8f2221 */ /* 0x000fce0000010000 */
.L_x_32707:
[----:B------:R-:W-:Y:S01]  /*20e0*/  HADD2.F32 R144, -RZ, R146.H0_H0 ;  /* 0x20000092ff907230 */ /* 0x000fe20000004100 */
[----:B------:R-:W-:Y:S06]  /*20f0*/  @P1 BRA `(.L_x_32708) ;  /* 0x00000000000c1947 */ /* 0x000fec0003800000 */
[----:B------:R-:W-:Y:S05]  /*2100*/  @!P2 BRA `(.L_x_32709) ;  /* 0x000000000014a947 */ /* 0x000fea0003800000 */
[----:B-----5:R-:W-:Y:S01]  /*2110*/  FADD.FTZ R144, R124, R144 ;  /* 0x000000907c907221 */ /* 0x020fe20000010000 */
[----:B------:R-:W-:Y:S06]  /*2120*/  BRA `(.L_x_32709) ;  /* 0x00000000000c7947 */ /* 0x000fec0003800000 */
.L_x_32708:
[----:B-----5:R-:W-:-:S05]  /*2130*/  HADD2.F32 R131, -RZ, R118.H0_H0 ;  /* 0x20000076ff837230 */ /* 0x020fca0000004100 */
[----:B------:R-:W-:-:S04]  /*2140*/  FADD.FTZ R144, R131, R144 ;  /* 0x0000009083907221 */ /* 0x000fc80000010000 */
[----:B------:R-:W-:-:S07]  /*2150*/  @P2 FADD.FTZ R144, R124, R144 ;  /* 0x000000907c902221 */ /* 0x000fce0000010000 */
.L_x_32709:
[----:B------:R-:W-:Y:S01]  /*2160*/  HADD2.F32 R145, -RZ, R146.H1_H1 ;  /* 0x30000092ff917230 */ /* 0x000fe20000004100 */
[----:B------:R-:W-:Y:S06]  /*2170*/  @P1 BRA `(.L_x_32710) ;  /* 0x00000000000c1947 */ /* 0x000fec0003800000 */
[----:B------:R-:W-:Y:S05]  /*2180*/  @!P2 BRA `(.L_x_32711) ;  /* 0x000000000014a947 */ /* 0x000fea0003800000 */
[----:B-----5:R-:W-:Y:S01]  /*2190*/  FADD.FTZ R145, R125, R145 ;  /* 0x000000917d917221 */ /* 0x020fe20000010000 */
[----:B------:R-:W-:Y:S06]  /*21a0*/  BRA `(.L_x_32711) ;  /* 0x00000000000c7947 */ /* 0x000fec0003800000 */
.L_x_32710:
[----:B-----5:R-:W-:-:S05]  /*21b0*/  HADD2.F32 R130, -RZ, R118.H1_H1 ;  /* 0x30000076ff827230 */ /* 0x020fca0000004100 */
[----:B------:R-:W-:-:S04]  /*21c0*/  FADD.FTZ R145, R130, R145 ;  /* 0x0000009182917221 */ /* 0x000fc80000010000 */
[----:B------:R-:W-:-:S07]  /*21d0*/  @P2 FADD.FTZ R145, R125, R145 ;  /* 0x000000917d912221 */ /* 0x000fce0000010000 */
.L_x_32711:
[----:B------:R-:W-:Y:S01]  /*21e0*/  HADD2.F32 R146, -RZ, R147.H0_H0 ;  /* 0x20000093ff927230 */ /* 0x000fe20000004100 */
[----:B------:R-:W-:Y:S06]  /*21f0*/  @P1 BRA `(.L_x_32712) ;  /* 0x00000000000c1947 */ /* 0x000fec0003800000 */
[----:B------:R-:W-:Y:S05]  /*2200*/  @!P2 BRA `(.L_x_32713) ;  /* 0x000000000014a947 */ /* 0x000fea0003800000 */
[----:B-----5:R-:W-:Y:S01]  /*2210*/  FADD.FTZ R146, R126, R146 ;  /* 0x000000927e927221 */ /* 0x020fe20000010000 */
[----:B------:R-:W-:Y:S06]  /*2220*/  BRA `(.L_x_32713) ;  /* 0x00000000000c7947 */ /* 0x000fec0003800000 */
.L_x_32712:
[----:B-----5:R-:W-:-:S05]  /*2230*/  HADD2.F32 R131, -RZ, R119.H0_H0 ;  /* 0x20000077ff837230 */ /* 0x020fca0000004100 */
[----:B------:R-:W-:-:S04]  /*2240*/  FADD.FTZ R146, R131, R146 ;  /* 0x0000009283927221 */ /* 0x000fc80000010000 */
[----:B------:R-:W-:-:S07]  /*2250*/  @P2 FADD.FTZ R146, R126, R146 ;  /* 0x000000927e922221 */ /* 0x000fce0000010000 */
.L_x_32713:
[----:B------:R-:W-:Y:S01]  /*2260*/  HADD2.F32 R147, -RZ, R147.H1_H1 ;  /* 0x30000093ff937230 */ /* 0x000fe20000004100 */
[----:B------:R-:W-:Y:S06]  /*2270*/  @P1 BRA `(.L_x_32714) ;  /* 0x00000000000c1947 */ /* 0x000fec0003800000 */
[----:B------:R-:W-:Y:S05]  /*2280*/  @!P2 BRA `(.L_x_32715) ;  /* 0x000000000014a947 */ /* 0x000fea0003800000 */
[----:B-----5:R-:W-:Y:S01]  /*2290*/  FADD.FTZ R147, R127, R147 ;  /* 0x000000937f937221 */ /* 0x020fe20000010000 */
[----:B------:R-:W-:Y:S06]  /*22a0*/  BRA `(.L_x_32715) ;  /* 0x00000000000c7947 */ /* 0x000fec0003800000 */
.L_x_32714:
[----:B-----5:R-:W-:-:S05]  /*22b0*/  HADD2.F32 R130, -RZ, R119.H1_H1 ;  /* 0x30000077ff827230 */ /* 0x020fca0000004100 */
[----:B------:R-:W-:-:S04]  /*22c0*/  FADD.FTZ R147, R130, R147 ;  /* 0x0000009382937221 */ /* 0x000fc80000010000 */
[----:B------:R-:W-:-:S07]  /*22d0*/  @P2 FADD.FTZ R147, R127, R147 ;  /* 0x000000937f932221 */ /* 0x000fce0000010000 */
.L_x_32715:
        /* <DEDUP_REMOVED lines=19> */
.L_x_32716:
[----:B-----5:R-:W-:-:S05]  /*2410*/  HADD2.F32 R133, -RZ, R116.H0_H0 ;  /* 0x20000074ff857230 */ /* 0x020fca0000004100 */
[----:B------:R-:W-:-:S04]  /*2420*/  FADD.FTZ R132, R133, R132 ;  /* 0x0000008485847221 */ /* 0x000fc80000010000 */
[----:B------:R-:W-:-:S07]  /*2430*/  @P2 FADD.FTZ R132, R120, R132 ;  /* 0x0000008478842221 */ /* 0x000fce0000010000 */
.L_x_32717:
[----:B------:R-:W-:Y:S01]  /*2440*/  HADD2.F32 R133, -RZ, R128.H1_H1 ;  /* 0x30000080ff857230 */ /* 0x000fe20000004100 */
[----:B------:R-:W-:Y:S06]  /*2450*/  @P1 BRA `(.L_x_32718) ;  /* 0x00000000000c1947 */ /* 0x000fec0003800000 */
[----:B------:R-:W-:Y:S05]  /*2460*/  @!P2 BRA `(.L_x_32719) ;  /* 0x000000000014a947 */ /* 0x000fea0003800000 */
[----:B-----5:R-:W-:Y:S01]  /*2470*/  FADD.FTZ R133, R121, R133 ;  /* 0x0000008579857221 */ /* 0x020fe20000010000 */
[----:B------:R-:W-:Y:S06]  /*2480*/  BRA `(.L_x_32719) ;  /* 0x00000000000c7947 */ /* 0x000fec0003800000 */
.L_x_32718:
[----:B-----5:R-:W-:-:S05]  /*2490*/  HADD2.F32 R128, -RZ, R116.H1_H1 ;  /* 0x30000074ff807230 */ /* 0x020fca0000004100 */
[----:B------:R-:W-:-:S04]  /*24a0*/  FADD.FTZ R133, R128, R133 ;  /* 0x0000008580857221 */ /* 0x000fc80000010000 */
[----:B------:R-:W-:-:S07]  /*24b0*/  @P2 FADD.FTZ R133, R121, R133 ;  /* 0x0000008579852221 */ /* 0x000fce0000010000 */
.L_x_32719:
[----:B------:R-:W-:Y:S01]  /*24c0*/  HADD2.F32 R134, -RZ, R129.H0_H0 ;  /* 0x20000081ff867230 */ /* 0x000fe20000004100 */
[----:B------:R-:W-:Y:S06]  /*24d0*/  @P1 BRA `(.L_x_32720) ;  /* 0x00000000000c1947 */ /* 0x000fec0003800000 */
[----:B------:R-:W-:Y:S05]  /*24e0*/  @!P2 BRA `(.L_x_32721) ;  /* 0x000000000014a947 */ /* 0x000fea0003800000 */
[----:B-----5:R-:W-:Y:S01]  /*24f0*/  FADD.FTZ R134, R122, R134 ;  /* 0x000000867a867221 */ /* 0x020fe20000010000 */
[----:B------:R-:W-:Y:S06]  /*2500*/  BRA `(.L_x_32721) ;  /* 0x00000000000c7947 */ /* 0x000fec0003800000 */
.L_x_32720:
[----:B-----5:R-:W-:-:S05]  /*2510*/  HADD2.F32 R135, -RZ, R117.H0_H0 ;  /* 0x20000075ff877230 */ /* 0x020fca0000004100 */
[----:B------:R-:W-:-:S04]  /*2520*/  FADD.FTZ R134, R135, R134 ;  /* 0x0000008687867221 */ /* 0x000fc80000010000 */
[----:B------:R-:W-:-:S07]  /*2530*/  @P2 FADD.FTZ R134, R122, R134 ;  /* 0x000000867a862221 */ /* 0x000fce0000010000 */
.L_x_32721:
[----:B------:R-:W-:Y:S01]  /*2540*/  HADD2.F32 R135, -RZ, R129.H1_H1 ;  /* 0x30000081ff877230 */ /* 0x000fe20000004100 */
[----:B------:R-:W-:Y:S06]  /*2550*/  @P1 BRA `(.L_x_32722) ;  /* 0x00000000000c1947 */ /* 0x000fec0003800000 */
[----:B------:R-:W-:Y:S05]  /*2560*/  @!P2 BRA `(.L_x_32723) ;  /* 0x000000000014a947 */ /* 0x000fea0003800000 */
[----:B-----5:R-:W-:Y:S01]  /*2570*/  FADD.FTZ R135, R123, R135 ;  /* 0x000000877b877221 */ /* 0x020fe20000010000 */
[----:B------:R-:W-:Y:S06]  /*2580*/  BRA `(.L_x_32723) ;  /* 0x00000000000c7947 */ /* 0x000fec0003800000 */
.L_x_32722:
[----:B-----5:R-:W-:-:S05]  /*2590*/  HADD2.F32 R128, -RZ, R117.H1_H1 ;  /* 0x30000075ff807230 */ /* 0x020fca0000004100 */
[----:B------:R-:W-:-:S04]  /*25a0*/  FADD.FTZ R135, R128, R135 ;  /* 0x0000008780877221 */ /* 0x000fc80000010000 */
[----:B------:R-:W-:-:S07]  /*25b0*/  @P2 FADD.FTZ R135, R123, R135 ;  /* 0x000000877b872221 */ /* 0x000fce0000010000 */
.L_x_32723:
[----:B------:R-:W-:Y:S01]  /*25c0*/  HADD2.F32 R128, -RZ, R130.H0_H0 ;  /* 0x20000082ff807230 */ /* 0x000fe20000004100 */
[----:B------:R-:W-:Y:S06]  /*25d0*/  @P1 BRA `(.L_x_32724) ;  /* 0x00000000000c1947 */ /* 0x000fec0003800000 */
[----:B------:R-:W-:Y:S05]  /*25e0*/  @!P2 BRA `(.L_x_32725) ;  /* 0x000000000014a947 */ /* 0x000fea0003800000 */
[----:B-----5:R-:W-:Y:S01]  /*25f0*/  FADD.FTZ R128, R124, R128 ;  /* 0x000000807c807221 */ /* 0x020fe20000010000 */
[----:B------:R-:W-:Y:S06]  /*2600*/  BRA `(.L_x_32725) ;  /* 0x00000000000c7947 */ /* 0x000fec0003800000 */
.L_x_32724:
[----:B-----5:R-:W-:-:S05]  /*2610*/  HADD2.F32 R129, -RZ, R118.H0_H0 ;  /* 0x20000076ff817230 */ /* 0x020fca0000004100 */
[----:B------:R-:W-:-:S04]  /*2620*/  FADD.FTZ R128, R129, R128 ;  /* 0x0000008081807221 */ /* 0x000fc80000010000 */
[----:B------:R-:W-:-:S07]  /*2630*/  @P2 FADD.FTZ R128, R124, R128 ;  /* 0x000000807c802221 */ /* 0x000fce0000010000 */
.L_x_32725:
[----:B------:R-:W-:Y:S01]  /*2640*/  HADD2.F32 R129, -RZ, R130.H1_H1 ;  /* 0x30000082ff817230 */ /* 0x000fe20000004100 */
[----:B------:R-:W-:Y:S06]  /*2650*/  @P1 BRA `(.L_x_32726) ;  /* 0x00000000000c1947 */ /* 0x000fec0003800000 */
[----:B------:R-:W-:Y:S05]  /*2660*/  @!P2 BRA `(.L_x_32727) ;  /* 0x000000000014a947 */ /* 0x000fea0003800000 */
[----:B-----5:R-:W-:Y:S01]  /*2670*/  FADD.FTZ R129, R125, R129 ;  /* 0x000000817d817221 */ /* 0x020fe20000010000 */
[----:B------:R-:W-:Y:S06]  /*2680*/  BRA `(.L_x_32727) ;  /* 0x00000000000c7947 */ /* 0x000fec0003800000 */
.L_x_32726:
[----:B-----5:R-:W-:-:S05]  /*2690*/  HADD2.F32 R130, -RZ, R118.H1_H1 ;  /* 0x30000076ff827230 */ /* 0x020fca0000004100 */
[----:B------:R-:W-:-:S04]  /*26a0*/  FADD.FTZ R129, R130, R129 ;  /* 0x0000008182817221 */ /* 0x000fc80000010000 */
[----:B------:R-:W-:-:S07]  /*26b0*/  @P2 FADD.FTZ R129, R125, R129 ;  /* 0x000000817d812221 */ /* 0x000fce0000010000 */
.L_x_32727:
[----:B------:R-:W-:Y:S01]  /*26c0*/  HADD2.F32 R130, -RZ, R131.H0_H0 ;  /* 0x20000083ff827230 */ /* 0x000fe20000004100 */
[----:B------:R-:W-:Y:S06]  /*26d0*/  @P1 BRA `(.L_x_32728) ;  /* 0x00000000000c1947 */ /* 0x000fec0003800000 */
[----:B------:R-:W-:Y:S05]  /*26e0*/  @!P2 BRA `(.L_x_32729) ;  /* 0x000000000014a947 */ /* 0x000fea0003800000 */
[----:B-----5:R-:W-:Y:S01]  /*26f0*/  FADD.FTZ R130, R126, R130 ;  /* 0x000000827e827221 */ /* 0x020fe20000010000 */
[----:B------:R-:W-:Y:S06]  /*2700*/  BRA `(.L_x_32729) ;  /* 0x00000000000c7947 */ /* 0x000fec0003800000 */
.L_x_32728:
[----:B-----5:R-:W-:-:S05]  /*2710*/  HADD2.F32 R191, -RZ, R119.H0_H0 ;  /* 0x20000077ffbf7230 */ /* 0x020fca0000004100 */
[----:B------:R-:W-:-:S04]  /*2720*/  FADD.FTZ R130, R191, R130 ;  /* 0x00000082bf827221 */ /* 0x000fc80000010000 */
[----:B------:R-:W-:-:S07]  /*2730*/  @P2 FADD.FTZ R130, R126, R130 ;  /* 0x000000827e822221 */ /* 0x000fce0000010000 */
.L_x_32729:
[----:B------:R-:W-:Y:S01]  /*2740*/  HADD2.F32 R131, -RZ, R131.H1_H1 ;  /* 0x30000083ff837230 */ /* 0x000fe20000004100 */
[----:B------:R-:W-:Y:S06]  /*2750*/  @P1 BRA `(.L_x_32730) ;  /* 0x00000000000c1947 */ /* 0x000fec0003800000 */
[----:B------:R-:W-:Y:S05]  /*2760*/  @!P2 BRA `(.L_x_32731) ;  /* 0x000000000014a947 */ /* 0x000fea0003800000 */
[----:B-----5:R-:W-:Y:S01]  /*2770*/  FADD.FTZ R131, R127, R131 ;  /* 0x000000837f837221 */ /* 0x020fe20000010000 */
[----:B------:R-:W-:Y:S06]  /*2780*/  BRA `(.L_x_32731) ;  /* 0x00000000000c7947 */ /* 0x000fec0003800000 */
.L_x_32730:
[----:B-----5:R-:W-:-:S05]  /*2790*/  HADD2.F32 R194, -RZ, R119.H1_H1 ;  /* 0x30000077ffc27230 */ /* 0x020fca0000004100 */
[----:B------:R-:W-:-:S04]  /*27a0*/  FADD.FTZ R131, R194, R131 ;  /* 0x00000083c2837221 */ /* 0x000fc80000010000 */
[----:B------:R-:W-:-:S07]  /*27b0*/  @P2 FADD.FTZ R131, R127, R131 ;  /* 0x000000837f832221 */ /* 0x000fce0000010000 */
.L_x_32731:
        /* <DEDUP_REMOVED lines=199> */
.L_x_32744:
        /* <DEDUP_REMOVED lines=37> */
[----:B------:R-:W1:Y:S02]  /*3680*/  SHFL.DOWN PT, R0, R195, 0x2, 0x1f ;  /* 0x08401f00c3007f89 */ /* 0x000e6400000e0000 */
        /* <DEDUP_REMOVED lines=51> */
[----:B------:R-:W0:Y:S01]  /*39c0*/  LDC.64 R128, c[0x0][0x2b8] ;  /* 0x0000ae00ff807b82 */ /* 0x000e220000000a00 */
[C---:B------:R-:W-:Y:S01]  /*39d0*/  FADD.FTZ R144, -R0.reuse, R144 ;  /* 0x0000009000907221 */ /* 0x040fe20000010100 */
[C---:B------:R-:W-:Y:S01]  /*39e0*/  FADD.FTZ R132, -R0.reuse, R133 ;  /* 0x0000008500847221 */ /* 0x040fe20000010100 */
[C---:B------:R-:W-:Y:S01]  /*39f0*/  FADD.FTZ R134, -R0.reuse, R134 ;  /* 0x0000008600867221 */ /* 0x040fe20000010100 */
[C---:B------:R-:W-:Y:S01]  /*3a00*/  FADD.FTZ R198, -R0.reuse, R175 ;  /* 0x000000af00c67221 */ /* 0x040fe20000010100 */
[----:B------:R-:W3:Y:S01]  /*3a10*/  MUFU.RSQ R137, R137 ;  /* 0x0000008900897308 */ /* 0x000ee20000001400 */
[C---:B------:R-:W-:Y:S01]  /*3a20*/  FADD.FTZ R164, -R0.reuse, R164 ;  /* 0x000000a400a47221 */ /* 0x040fe20000010100 */
[C---:B------:R-:W-:Y:S01]  /*3a30*/  FADD.FTZ R196, -R0.reuse, R165 ;  /* 0x000000a500c47221 */ /* 0x040fe20000010100 */
[C---:B------:R-:W-:Y:S01]  /*3a40*/  FADD.FTZ R177, -R0.reuse, R177 ;  /* 0x000000b100b17221 */ /* 0x040fe20000010100 */
[C---:B------:R-:W-:Y:S01]  /*3a50*/  FADD.FTZ R178, -R0.reuse, R178 ;  /* 0x000000b200b27221 */ /* 0x040fe20000010100 */
[C---:B------:R-:W-:Y:S01]  /*3a60*/  FADD.FTZ R192, -R0.reuse, R179 ;  /* 0x000000b300c07221 */ /* 0x040fe20000010100 */
[----:B------:R-:W-:Y:S01]  /*3a70*/  FADD.FTZ R232, -R0, R140 ;  /* 0x0000008c00e87221 */ /* 0x000fe20000010100 */
[----:B-1----:R-:W-:-:S04]  /*3a80*/  @!P2 IMAD.WIDE R152, R184, 0x4, R152 ;  /* 0x00000004b898a825 */ /* 0x002fc800078e0298 */
        /* <DEDUP_REMOVED lines=8> */
[----:B------:R1:W-:Y:S01]  /*3b10*/  @!P2 STG.E desc[UR4][R152.64], R191 ;  /* 0x000000bf9800a986 */ /* 0x0003e2000c101904 */
[C---:B---3--:R-:W-:Y:S01]  /*3b20*/  FMUL.FTZ R135, R137.reuse, R182 ;  /* 0x000000b689877220 */ /* 0x048fe20000410000 */
        /* <DEDUP_REMOVED lines=18> */
[----:B-1----:R-:W-:Y:S01]  /*3c50*/  FMUL.FTZ R152, R137, R136 ;  /* 0x0000008889987220 */ /* 0x002fe20000410000 */
[----:B------:R-:W-:Y:S01]  /*3c60*/  F2FP.F16.F32.PACK_AB R132, R183, R132 ;  /* 0x00000084b784723e */ /* 0x000fe200000000ff */
[----:B------:R-:W-:Y:S01]  /*3c70*/  FFMA.FTZ R138, R72, R141, R16 ;  /* 0x0000008d488a7223 */ /* 0x000fe20000010010 */
        /* <DEDUP_REMOVED lines=9> */
[C---:B------:R-:W-:Y:S01]  /*3d10*/  FADD.FTZ R202, -R0.reuse, R156 ;  /* 0x0000009c00ca7221 */ /* 0x040fe20000010100 */
[----:B------:R-:W-:Y:S01]  /*3d20*/  FADD.FTZ R216, -R0, R157 ;  /* 0x0000009d00d87221 */ /* 0x000fe20000010100 */
[----:B--2---:R-:W-:-:S04]  /*3d30*/  @!P2 IMAD.WIDE R148, R184, 0x4, R148 ;  /* 0x00000004b894a825 */ /* 0x004fc800078e0294 */
[----:B------:R-:W-:Y:S01]  /*3d40*/  FFMA.FTZ R135, R66, R193, R10 ;  /* 0x000000c142877223 */ /* 0x000fe2000001000a */
[----:B------:R-:W-:Y:S01]  /*3d50*/  FFMA.FTZ R192, R67, R192, R11 ;  /* 0x000000c043c07223 */ /* 0x000fe2000001000b */
[----:B------:R-:W-:Y:S01]  /*3d60*/  FFMA.FTZ R191, R65, R176, R9 ;  /* 0x000000b041bf7223 */ /* 0x000fe20000010009 */
[C---:B------:R-:W-:Y:S01]  /*3d70*/  FADD.FTZ R230, -R0.reuse, R142 ;  /* 0x0000008e00e67221 */ /* 0x040fe20000010100 */
[----:B------:R-:W-:Y:S01]  /*3d80*/  IADD3 R193, R189, 0x80, RZ ;  /* 0x00000080bdc17810 */ /* 0x000fe20007ffe0ff */
        /* <DEDUP_REMOVED lines=19> */
[----:B------:R-:W-:Y:S01]  /*3ec0*/  F2FP.F16.F32.PACK_AB R133, R182, R133 ;  /* 0x00000085b685723e */ /* 0x000fe200000000ff */
[----:B------:R1:W-:Y:S01]  /*3ed0*/  @!P2 STG.E desc[UR4][R148.64], R137 ;  /* 0x000000899400a986 */ /* 0x0003e2000c101904 */
[----:B------:R-:W-:Y:S01]  /*3ee0*/  F2FP.F16.F32.PACK_AB R138, R183, R138 ;  /* 0x0000008ab78a723e */ /* 0x000fe200000000ff */
[----:B0-----:R-:W-:Y:S01]  /*3ef0*/  IMAD.WIDE.U32 R182, R189, 0x10, R128 ;  /* 0x00000010bdb67825 */ /* 0x001fe200078e0080 */
[----:B------:R-:W-:-:S03]  /*3f00*/  F2FP.F16.F32.PACK_AB R136, R141, R136 ;  /* 0x000000888d88723e */ /* 0x000fc600000000ff */
[----:B------:R-:W-:Y:S01]  /*3f10*/  FMUL.FTZ R131, R137, R224 ;  /* 0x000000e089837220 */ /* 0x000fe20000410000 */
[----:B------:R-:W-:Y:S01]  /*3f20*/  F2FP.F16.F32.PACK_AB R135, R192, R135 ;  /* 0x00000087c087723e */ /* 0x000fe200000000ff */
[----:B------:R-:W-:Y:S01]  /*3f30*/  IMAD.WIDE.U32 R140, R187, 0x10, R128 ;  /* 0x00000010bb8c7825 */ /* 0x000fe200078e0080 */
[----:B------:R-:W-:-:S03]  /*3f40*/  F2FP.F16.F32.PACK_AB R134, R191, R134 ;  /* 0x00000086bf86723e */ /* 0x000fc600000000ff */
[C---:B------:R-:W-:Y:S01]  /*3f50*/  FMUL.FTZ R222, R137.reuse, R222 ;  /* 0x000000de89de7220 */ /* 0x040fe20000410000 */
[----:B------:R-:W-:Y:S01]  /*3f60*/  FMUL.FTZ R170, R137, R170 ;  /* 0x000000aa89aa7220 */ /* 0x000fe20000410000 */
[----:B------:R-:W-:-:S04]  /*3f70*/  IMAD.WIDE.U32 R192, R193, 0x10, R128 ;  /* 0x00000010c1c07825 */ /* 0x000fc800078e0080 */
[C---:B------:R-:W-:Y:S01]  /*3f80*/  FMUL.FTZ R155, R137.reuse, R168 ;  /* 0x000000a8899b7220 */ /* 0x040fe20000410000 */
        /* <DEDUP_REMOVED lines=14> */
[----:B-1----:R-:W-:-:S04]  /*4070*/  IMAD.WIDE.U32 R148, R185, 0x10, R128 ;  /* 0x00000010b9947825 */ /* 0x002fc800078e0080 */
        /* <DEDUP_REMOVED lines=19> */
[----:B------:R-:W-:Y:S01]  /*41b0*/  F2FP.F16.F32.PACK_AB R137, R198, R195 ;  /* 0x000000c3c689723e */ /* 0x000fe200000000ff */
[----:B------:R-:W-:Y:S01]  /*41c0*/  FFMA.FTZ R143, R81, R216, R25 ;  /* 0x000000d8518f7223 */ /* 0x000fe20000010019 */
[----:B------:R0:W-:Y:S01]  /*41d0*/  STG.E.128 desc[UR4][R182.64], R132 ;  /* 0x00000084b6007986 */ /* 0x0001e2000c101d04 */
[----:B------:R-:W-:Y:S01]  /*41e0*/  FFMA.FTZ R142, R103, R142, R47 ;  /* 0x0000008e678e7223 */ /* 0x000fe2000001002f */
[----:B------:R-:W-:Y:S01]  /*41f0*/  FFMA.FTZ R128, R76, R131, R20 ;  /* 0x000000834c807223 */ /* 0x000fe20000010014 */
[----:B------:R-:W-:Y:S01]  /*4200*/  FFMA.FTZ R185, R77, R222, R21 ;  /* 0x000000de4db97223 */ /* 0x000fe20000010015 */
[----:B------:R1:W-:Y:S01]  /*4210*/  STG.E.128 desc[UR4][R192.64], R136 ;  /* 0x00000088c0007986 */ /* 0x0003e2000c101d04 */
        /* <DEDUP_REMOVED lines=38> */
[----:B------:R-:W-:-:S02]  /*4480*/  F2FP.F16.F32.PACK_AB R131, R218, R131 ;  /* 0x00000083da83723e */ /* 0x000fc400000000ff */
[----:B------:R-:W-:Y:S02]  /*4490*/  F2FP.F16.F32.PACK_AB R129, R170, R129 ;  /* 0x00000081aa81723e */ /* 0x000fe400000000ff */
[----:B------:R-:W-:Y:S02]  /*44a0*/  F2FP.F16.F32.PACK_AB R128, R185, R128 ;  /* 0x00000080b980723e */ /* 0x000fe400000000ff */
[----:B------:R-:W-:Y:S02]  /*44b0*/  F2FP.F16.F32.PACK_AB R135, R162, R163 ;  /* 0x000000a3a287723e */ /* 0x000fe400000000ff */
[----:B------:R-:W-:Y:S01]  /*44c0*/  F2FP.F16.F32.PACK_AB R134, R139, R134 ;  /* 0x000000868b86723e */ /* 0x000fe200000000ff */
[----:B------:R0:W-:Y:S01]  /*44d0*/  STG.E.128 desc[UR4][R190.64], R128 ;  /* 0x00000080be007986 */ /* 0x0001e2000c101d04 */
[----:B------:R-:W-:Y:S02]  /*44e0*/  F2FP.F16.F32.PACK_AB R133, R156, R133 ;  /* 0x000000859c85723e */ /* 0x000fe400000000ff */
        /* <DEDUP_REMOVED lines=13> */
[----:B------:R-:W-:Y:S02]  /*45c0*/  IADD3 R184, R184, UR10, RZ ;  /* 0x0000000ab8b87c10 */ /* 0x000fe4000fffe0ff */
[----:B------:R-:W-:Y:S01]  /*45d0*/  SEL R0, RZ, 0x1, P1 ;  /* 0x00000001ff007807 */ /* 0x000fe20000800000 */
[----:B------:R0:W-:Y:S01]  /*45e0*/  STG.E.128 desc[UR4][R148.64], R152 ;  /* 0x0000009894007986 */ /* 0x0001e2000c101d04 */
[----:B------:R-:W-:-:S13]  /*45f0*/  ISETP.GE.AND P2, PT, R184, UR11, PT ;  /* 0x0000000bb8007c0c */ /* 0x000fda000bf46270 */
[----:B------:R-:W-:Y:S05]  /*4600*/  @!P2 BRA `(.L_x_32733) ;  /* 0xffffffbc00d4a947 */ /* 0x000fea000383ffff */
[----:B------:R-:W-:Y:S05]  /*4610*/  EXIT ;  /* 0x000000000000794d */ /* 0x000fea0003800000 */
.L_x_32732:
[----:B------:R-:W-:Y:S01]  /*4620*/  HFMA2.MMA R201, -RZ, RZ, 0, 5.9604644775390625e-08 ;  /* 0x00000001ffc97435 */ /* 0x000fe200000001ff */
[----:B------:R-:W-:Y:S02]  /*4630*/  MOV R202, R0 ;  /* 0x0000000000ca7202 */ /* 0x000fe40000000f00 */
[----:B------:R-:W-:Y:S02]  /*4640*/  MOV R204, 0x1f ;  /* 0x0000001f00cc7802 */ /* 0x000fe40000000f00 */
[----:B------:R-:W-:-:S07]  /*4650*/  MOV R199, 0xffffffff ;  /* 0xffffffff00c77802 */ /* 0x000fce0000000f00 */
[----:B-----5:R-:W-:Y:S05]  /*4660*/  WARPSYNC.COLLECTIVE R199, `(.L_x_32734) ;  /* 0x00000000c7087348 */ /* 0x020fea0003c00000 */
[----:B------:R0:W1:Y:S02]  /*4670*/  SHFL.BFLY P4, R200, R202, R201, R204 ;  /* 0x0c0000c9cac87389 */ /* 0x00006400000800cc */
[----:B01---5:R-:W-:Y:S01]  /*4680*/  ENDCOLLECTIVE ;  /* 0x000000000000791b */ /* 0x023fe20003800000 */
.L_x_32734:
[----:B------:R-:W-:Y:S01]  /*4690*/  HFMA2.MMA R201, -RZ, RZ, 0, 1.1920928955078125e-07 ;  /* 0x00000002ffc97435 */ /* 0x000fe200000001ff */
[----:B------:R-:W-:-:S05]  /*46a0*/  MOV R193, R200 ;  /* 0x000000c800c17202 */ /* 0x000fca0000000f00 */
[----:B------:R-:W-:-:S05]  /*46b0*/  FADD.FTZ R193, R0, R193 ;  /* 0x000000c100c17221 */ /* 0x000fca0000010000 */
[----:B------:R-:W-:-:S07]  /*46c0*/  MOV R202, R193 ;  /* 0x000000c100ca7202 */ /* 0x000fce0000000f00 */
[----:B------:R-:W-:Y:S05]  /*46d0*/  WARPSYNC.COLLECTIVE R199, `(.L_x_32735) ;  /* 0x00000000c7087348 */ /* 0x000fea0003c00000 */
[----:B------:R0:W1:Y:S02]  /*46e0*/  SHFL.BFLY P4, R200, R202, R201, R204 ;  /* 0x0c0000c9cac87389 */ /* 0x00006400000800cc */
[----:B01----:R-:W-:Y:S01]  /*46f0*/  ENDCOLLECTIVE ;  /* 0x000000000000791b */ /* 0x003fe20003800000 */
.L_x_32735:
[----:B------:R-:W-:Y:S01]  /*4700*/  HFMA2.MMA R201, -RZ, RZ, 0, 2.384185791015625e-07 ;  /* 0x00000004ffc97435 */ /* 0x000fe200000001ff */
[----:B------:R-:W-:-:S05]  /*4710*/  MOV R192, R200 ;  /* 0x000000c800c07202 */ /* 0x000fca0000000f00 */
[----:B------:R-:W-:-:S05]  /*4720*/  FADD.FTZ R195, R193, R192 ;  /* 0x000000c0c1c37221 */ /* 0x000fca0000010000 */
[----:B------:R-:W-:-:S07]  /*4730*/  MOV R202, R195 ;  /* 0x000000c300ca7202 */ /* 0x000fce0000000f00 */
[----:B------:R-:W-:Y:S05]  /*4740*/  WARPSYNC.COLLECTIVE R199, `(.L_x_32736) ;  /* 0x00000000c7087348 */ /* 0x000fea0003c00000 */
[----:B------:R0:W1:Y:S02]  /*4750*/  SHFL.BFLY P4, R200, R202, R201, R204 ;  /* 0x0c0000c9cac87389 */ /* 0x00006400000800cc */
[----:B01----:R-:W-:Y:S01]  /*4760*/  ENDCOLLECTIVE ;  /* 0x000000000000791b */ /* 0x003fe20003800000 */
.L_x_32736:
[----:B------:R-:W-:Y:S01]  /*4770*/  HFMA2.MMA R201, -RZ, RZ, 0, 4.76837158203125e-07 ;  /* 0x00000008ffc97435 */ /* 0x000fe200000001ff */
[----:B------:R-:W-:-:S05]  /*4780*/  MOV R192, R200 ;  /* 0x000000c800c07202 */ /* 0x000fca0000000f00 */
[----:B------:R-:W-:-:S05]  /*4790*/  FADD.FTZ R196, R195, R192 ;  /* 0x000000c0c3c47221 */ /* 0x000fca0000010000 */
[----:B------:R-:W-:-:S07]  /*47a0*/  MOV R202, R196 ;  /* 0x000000c400ca7202 */ /* 0x000fce0000000f00 */
[----:B------:R-:W-:Y:S05]  /*47b0*/  WARPSYNC.COLLECTIVE R199, `(.L_x_32737) ;  /* 0x00000000c7087348 */ /* 0x000fea0003c00000 */
[----:B------:R0:W1:Y:S02]  /*47c0*/  SHFL.BFLY P4, R200, R202, R201, R204 ;  /* 0x0c0000c9cac87389 */ /* 0x00006400000800cc */
[----:B01----:R-:W-:Y:S01]  /*47d0*/  ENDCOLLECTIVE ;  /* 0x000000000000791b */ /* 0x003fe20003800000 */
.L_x_32737:
[----:B------:R-:W-:Y:S01]  /*47e0*/  HFMA2.MMA R201, -RZ, RZ, 0, 9.5367431640625e-07 ;  /* 0x00000010ffc97435 */ /* 0x000fe200000001ff */
[----:B------:R-:W-:-:S05]  /*47f0*/  MOV R197, R200 ;  /* 0x000000c800c57202 */ /* 0x000fca0000000f00 */
[----:B------:R-:W-:-:S05]  /*4800*/  FADD.FTZ R197, R196, R197 ;  /* 0x000000c5c4c57221 */ /* 0x000fca0000010000 */
[----:B------:R-:W-:-:S07]  /*4810*/  MOV R202, R197 ;  /* 0x000000c500ca7202 */ /* 0x000fce0000000f00 */
[----:B------:R-:W-:Y:S05]  /*4820*/  WARPSYNC.COLLECTIVE R199, `(.L_x_32738) ;  /* 0x00000000c7087348 */ /* 0x000fea0003c00000 */
[----:B------:R0:W1:Y:S02]  /*4830*/  SHFL.BFLY P4, R200, R202, R201, R204 ;  /* 0x0c0000c9cac87389 */ /* 0x00006400000800cc */
[----:B01----:R-:W-:Y:S01]  /*4840*/  ENDCOLLECTIVE ;  /* 0x000000000000791b */ /* 0x003fe20003800000 */
.L_x_32738:
        /* <DEDUP_REMOVED lines=120> */
.L_x_32739:
[----:B------:R-:W-:Y:S01]  /*4fd0*/  HFMA2.MMA R201, -RZ, RZ, 0, 1.1920928955078125e-07 ;  /* 0x00000002ffc97435 */ /* 0x000fe200000001ff */
[----:B------:R-:W-:-:S05]  /*4fe0*/  MOV R193, R200 ;  /* 0x000000c800c17202 */ /* 0x000fca0000000f00 */
[----:B------:R-:W-:-:S05]  /*4ff0*/  FADD.FTZ R193, R0, R193 ;  /* 0x000000c100c17221 */ /* 0x000fca0000010000 */
[----:B------:R-:W-:-:S07]  /*5000*/  MOV R202, R193 ;  /* 0x000000c100ca7202 */ /* 0x000fce0000000f00 */
[----:B------:R-:W-:Y:S05]  /*5010*/  WARPSYNC.COLLECTIVE R199, `(.L_x_32740) ;  /* 0x00000000c7087348 */ /* 0x000fea0003c00000 */
[----:B------:R0:W1:Y:S02]  /*5020*/  SHFL.BFLY P4, R200, R202, R201, R204 ;  /* 0x0c0000c9cac87389 */ /* 0x00006400000800cc */
[----:B01----:R-:W-:Y:S01]  /*5030*/  ENDCOLLECTIVE ;  /* 0x000000000000791b */ /* 0x003fe20003800000 */
.L_x_32740:
[----:B------:R-:W-:Y:S01]  /*5040*/  HFMA2.MMA R201, -RZ, RZ, 0, 2.384185791015625e-07 ;  /* 0x00000004ffc97435 */ /* 0x000fe200000001ff */
[----:B------:R-:W-:-:S05]  /*5050*/  MOV R196, R200 ;  /* 0x000000c800c47202 */ /* 0x000fca0000000f00 */
[----:B------:R-:W-:-:S05]  /*5060*/  FADD.FTZ R196, R193, R196 ;  /* 0x000000c4c1c47221 */ /* 0x000fca0000010000 */
[----:B------:R-:W-:-:S07]  /*5070*/  MOV R202, R196 ;  /* 0x000000c400ca7202 */ /* 0x000fce0000000f00 */
[----:B------:R-:W-:Y:S05]  /*5080*/  WARPSYNC.COLLECTIVE R199, `(.L_x_32741) ;  /* 0x00000000c7087348 */ /* 0x000fea0003c00000 */
[----:B------:R0:W1:Y:S02]  /*5090*/  SHFL.BFLY P4, R200, R202, R201, R204 ;  /* 0x0c0000c9cac87389 */ /* 0x00006400000800cc */
[----:B01----:R-:W-:Y:S01]  /*50a0*/  ENDCOLLECTIVE ;  /* 0x000000000000791b */ /* 0x003fe20003800000 */
.L_x_32741:
[----:B------:R-:W-:Y:S01]  /*50b0*/  HFMA2.MMA R201, -RZ, RZ, 0, 4.76837158203125e-07 ;  /* 0x00000008ffc97435 */ /* 0x000fe200000001ff */
[----:B------:R-:W-:-:S05]  /*50c0*/  MOV R195, R200 ;  /* 0x000000c800c37202 */ /* 0x000fca0000000f00 */
[----:B------:R-:W-:-:S05]  /*50d0*/  FADD.FTZ R195, R196, R195 ;  /* 0x000000c3c4c37221 */ /* 0x000fca0000010000 */
[----:B------:R-:W-:-:S07]  /*50e0*/  MOV R202, R195 ;  /* 0x000000c300ca7202 */ /* 0x000fce0000000f00 */
[----:B------:R-:W-:Y:S05]  /*50f0*/  WARPSYNC.COLLECTIVE R199, `(.L_x_32742) ;  /* 0x00000000c7087348 */ /* 0x000fea0003c00000 */
[----:B------:R0:W1:Y:S02]  /*5100*/  SHFL.BFLY P4, R200, R202, R201, R204 ;  /* 0x0c0000c9cac87389 */ /* 0x00006400000800cc */
[----:B01----:R-:W-:Y:S01]  /*5110*/  ENDCOLLECTIVE ;  /* 0x000000000000791b */ /* 0x003fe20003800000 */
.L_x_32742:
[----:B------:R-:W-:Y:S01]  /*5120*/  HFMA2.MMA R201, -RZ, RZ, 0, 9.5367431640625e-07 ;  /* 0x00000010ffc97435 */ /* 0x000fe200000001ff */
[----:B------:R-:W-:-:S05]  /*5130*/  MOV R198, R200 ;  /* 0x000000c800c67202 */ /* 0x000fca0000000f00 */
[----:B------:R-:W-:-:S05]  /*5140*/  FADD.FTZ R198, R195, R198 ;  /* 0x000000c6c3c67221 */ /* 0x000fca0000010000 */
[----:B------:R-:W-:-:S07]  /*5150*/  MOV R202, R198 ;  /* 0x000000c600ca7202 */ /* 0x000fce0000000f00 */
[----:B------:R-:W-:Y:S05]  /*5160*/  WARPSYNC.COLLECTIVE R199, `(.L_x_32743) ;  /* 0x00000000c7087348 */ /* 0x000fea0003c00000 */
[----:B------:R0:W1:Y:S02]  /*5170*/  SHFL.BFLY P4, R200, R202, R201, R204 ;  /* 0x0c0000c9cac87389 */ /* 0x00006400000800cc */
[----:B01----:R-:W-:Y:S01]  /*5180*/  ENDCOLLECTIVE ;  /* 0x000000000000791b */ /* 0x003fe20003800000 */
.L_x_32743:
[----:B------:R-:W-:Y:S01]  /*5190*/  MOV R197, R200 ;  /* 0x000000c800c57202 */ /* 0x000fe20000000f00 */
[----:B------:R-:W-:Y:S06]  /*51a0*/  BRA `(.L_x_32744) ;  /* 0xffffffe000a07947 */ /* 0x000fec000383ffff */
.L_x_32745:
        /* <DEDUP_REMOVED lines=13> */
.L_x_41647:


//--------------------- .text._ZN10layer_norm31ln_parallel_residual_fwd_kernelINS_13Kernel_traitsIf6__halffS2_fjLj7168ELj1ELj1ELj4ELj16ENS_18Kernel_traits_baseILj7168EfS2_fS2_fjLj128EEEEELb1ELb0ELb0EEEvNS_9FwdParamsE --------------------------
	.section	.text._ZN10layer_norm31ln_parallel_residual_fwd_kernelINS_13Kernel_traitsIf6__halffS2_fjLj7168ELj1ELj1ELj4ELj16ENS_18Kernel_traits_baseILj7168EfS2_fS2_fjLj128EEEEELb1ELb0ELb0EEEvNS_9FwdParamsE,"ax",@progbits
	.align	128
        .global         _ZN10layer_norm31ln_parallel_residual_fwd_kernelINS_13Kernel_traitsIf6__halffS2_fjLj7168ELj1ELj1ELj4ELj16ENS_18Kernel_traits_baseILj7168EfS2_fS2_fjLj128EEEEELb1ELb0ELb0EEEvNS_9FwdParamsE
        .type           _ZN10layer_norm31ln_parallel_residual_fwd_kernelINS_13Kernel_traitsIf6__halffS2_fjLj7168ELj1ELj1ELj4ELj16ENS_18Kernel_traits_baseILj7168EfS2_fS2_fjLj128EEEEELb1ELb0ELb0EEEvNS_9FwdParamsE,@function
        .size           _ZN10layer_norm31ln_parallel_residual_fwd_kernelINS_13Kernel_traitsIf6__halffS2_fjLj7168ELj1ELj1ELj4ELj16ENS_18Kernel_traits_baseILj7168EfS2_fS2_fjLj128EEEEELb1ELb0ELb0EEEvNS_9FwdParamsE,(.L_x_41648 - _ZN10layer_norm31ln_parallel_residual_fwd_kernelINS_13Kernel_traitsIf6__halffS2_fjLj7168ELj1ELj1ELj4ELj16ENS_18Kernel_traits_baseILj7168EfS2_fS2_fjLj128EEEEELb1ELb0ELb0EEEvNS_9FwdParamsE)
        .other          _ZN10layer_norm31ln_parallel_residual_fwd_kernelINS_13Kernel_traitsIf6__halffS2_fjLj7168ELj1ELj1ELj4ELj16ENS_18Kernel_traits_baseILj7168EfS2_fS2_fjLj128EEEEELb1ELb0ELb0EEEvNS_9FwdParamsE,@"STO_CUDA_ENTRY STV_DEFAULT"
_ZN10layer_norm31ln_parallel_residual_fwd_kernelINS_13Kernel_traitsIf6__halffS2_fjLj7168ELj1ELj1ELj4ELj16ENS_18Kernel_traits_baseILj7168EfS2_fS2_fjLj128EEEEELb1ELb0ELb0EEEvNS_9FwdParamsE:
.text._ZN10layer_norm31ln_parallel_residual_fwd_kernelINS_13Kernel_traitsIf6__halffS2_fjLj7168ELj1ELj1ELj4ELj16ENS_18Kernel_traits_baseILj7168EfS2_fS2_fjLj128EEEEELb1ELb0ELb0EEEvNS_9FwdParamsE:
        /* <DEDUP_REMOVED lines=12> */
[----:B-1----:R-:W-:-:S02]  /*00c0*/  @P0 IMAD.MOV.U32 R6, RZ, RZ, R0 ;  /* 0x000000ffff060224 */ /* 0x002fc400078e0000 */
[----:B0-----:R-:W-:-:S05]  /*00d0*/  @P0 IMAD.MOV.U32 R7, RZ, RZ, R17 ;  /* 0x000000ffff070224 */ /* 0x001fca00078e0011 */
[----:B------:R-:W3:Y:S01]  /*00e0*/  @P0 LDG.E.64 R4, desc[UR4][R6.64] ;  /* 0x0000000406040981 */ /* 0x000ee2000c1e1b00 */
[----:B------:R-:W0:Y:S01]  /*00f0*/  S2UR UR8, SR_CTAID.X ;  /* 0x00000000000879c3 */ /* 0x000e220000002500 */
[----:B------:R-:W-:Y:S01]  /*0100*/  LOP3.LUT R16, R16, 0xffffffdf, RZ, 0xc0, !PT ;  /* 0xffffffdf10107812 */ /* 0x000fe200078ec0ff */
[----:B------:R-:W-:Y:S01]  /*0110*/  BSSY B0, `(.L_x_32746) ;  /* 0x000005c000007945 */ /* 0x000fe20003800000 */
[----:B------:R-:W0:Y:S05]  /*0120*/  S2R R252, SR_TID.X ;  /* 0x0000000000fc7919 */ /* 0x000e2a0000002100 */
[----:B------:R-:W0:Y:S02]  /*0130*/  LDC R19, c[0x0][RZ] ;  /* 0x00000000ff137b82 */ /* 0x000e240000000800 */
[----:B0-----:R-:W-:Y:S01]  /*0140*/  IMAD R19, R19, UR8, R252 ;  /* 0x0000000813137c24 */ /* 0x001fe2000f8e02fc */
[----:B------:R-:W-:-:S02]  /*0150*/  LOP3.LUT R8, R252, 0x7f, RZ, 0xc0, !PT ;  /* 0x0000007ffc087812 */ /* 0x000fc400078ec0ff */
[----:B------:R-:W-:Y:S02]  /*0160*/  LEA.HI R225, R252, UR8, RZ, 0x19 ;  /* 0x00000008fce17c11 */ /* 0x000fe4000f8fc8ff */
[----:B--2---:R-:W-:Y:S02]  /*0170*/  @P0 R2UR UR6, R2 ;  /* 0x00000000020602ca */ /* 0x004fe400000e0000 */
[----:B------:R-:W-:-:S11]  /*0180*/  @P0 R2UR UR7, R3 ;  /* 0x00000000030702ca */ /* 0x000fd600000e0000 */
[----:B------:R-:W-:Y:S02]  /*0190*/  UIADD3 UR15, UR6, -0x61c88647, URZ ;  /* 0x9e3779b9060f7890 */ /* 0x000fe4000fffe03f */
[----:B------:R-:W-:Y:S02]  /*01a0*/  UIADD3 UR14, UR7, -0x4498517b, URZ ;  /* 0xbb67ae85070e7890 */ /* 0x000fe4000fffe03f */
[----:B------:R-:W-:Y:S02]  /*01b0*/  UIADD3 UR16, UR6, 0x3c6ef372, URZ ;  /* 0x3c6ef37206107890 */ /* 0x000fe4000fffe03f */
[----:B------:R-:W-:Y:S01]  /*01c0*/  UIADD3 UR17, UR7, 0x76cf5d0a, URZ ;  /* 0x76cf5d0a07117890 */ /* 0x000fe2000fffe03f */
[----:B---3--:R-:W-:Y:S01]  /*01d0*/  @P0 IADD3 R0, P1, R4, R9, RZ ;  /* 0x0000000904000210 */ /* 0x008fe20007f3e0ff */
[----:B------:R-:W-:Y:S01]  /*01e0*/  UIADD3 UR19, UR7, 0x32370b8f, URZ ;  /* 0x32370b8f07137890 */ /* 0x000fe2000fffe03f */
[----:B------:R-:W0:Y:S01]  /*01f0*/  LDC R9, c[0x0][0x218] ;  /* 0x00008600ff097b82 */ /* 0x000e220000000800 */
[----:B------:R-:W-:Y:S01]  /*0200*/  UIADD3 UR18, UR6, -0x255992d5, URZ ;  /* 0xdaa66d2b06127890 */ /* 0x000fe2000fffe03f */
[----:B------:R-:W-:Y:S01]  /*0210*/  @P0 IADD3.X R17, RZ, R5, RZ, P1, !PT ;  /* 0x00000005ff110210 */ /* 0x000fe20000ffe4ff */
[----:B------:R-:W-:Y:S01]  /*0220*/  IMAD.WIDE.U32 R4, R19, -0x326172a9, RZ ;  /* 0xcd9e8d5713047825 */ /* 0x000fe200078e00ff */
[----:B------:R-:W-:-:S02]  /*0230*/  UIADD3 UR20, UR6, 0x78dde6e4, URZ ;  /* 0x78dde6e406147890 */ /* 0x000fc4000fffe03f */
[--C-:B------:R-:W-:Y:S01]  /*0240*/  SHF.R.U32.HI R18, RZ, 0x2, R17.reuse ;  /* 0x00000002ff127819 */ /* 0x100fe20000011611 */
[----:B------:R-:W-:Y:S01]  /*0250*/  UIADD3 UR21, UR7, -0x126145ec, URZ ;  /* 0xed9eba1407157890 */ /* 0x000fe2000fffe03f */
[----:B------:R-:W-:Y:S01]  /*0260*/  SHF.R.U64 R17, R0, 0x2, R17 ;  /* 0x0000000200117819 */ /* 0x000fe20000001211 */
[----:B------:R-:W-:Y:S02]  /*0270*/  UIADD3 UR22, UR6, 0x1715609d, URZ ;  /* 0x1715609d06167890 */ /* 0x000fe4000fffe03f */
[----:B------:R-:W-:Y:S01]  /*0280*/  LOP3.LUT R6, R5, UR6, R18, 0x96, !PT ;  /* 0x0000000605067c12 */ /* 0x000fe2000f8e9612 */
[----:B------:R-:W-:Y:S01]  /*0290*/  IMAD.MOV.U32 R5, RZ, RZ, R8 ;  /* 0x000000ffff057224 */ /* 0x000fe200078e0008 */
[----:B------:R-:W-:Y:S01]  /*02a0*/  UIADD3 UR23, UR7, -0x56f99767, URZ ;  /* 0xa906689907177890 */ /* 0x000fe2000fffe03f */
[----:B------:R-:W-:Y:S01]  /*02b0*/  IMAD.WIDE.U32 R2, R17, -0x2daee0ad, RZ ;  /* 0xd2511f5311027825 */ /* 0x000fe200078e00ff */
[----:B------:R-:W-:Y:S02]  /*02c0*/  UIADD3 UR24, UR6, -0x4ab325aa, URZ ;  /* 0xb54cda5606187890 */ /* 0x000fe4000fffe03f */
[----:B------:R-:W-:Y:S01]  /*02d0*/  UIADD3 UR25, UR7, 0x646e171e, URZ ;  /* 0x646e171e07197890 */ /* 0x000fe2000fffe03f */
[----:B------:R-:W-:Y:S01]  /*02e0*/  IMAD.WIDE.U32 R6, R6, -0x2daee0ad, RZ ;  /* 0xd2511f5306067825 */ /* 0x000fe200078e00ff */
[----:B------:R-:W-:Y:S01]  /*02f0*/  LOP3.LUT R3, R3, UR7, RZ, 0x3c, !PT ;  /* 0x0000000703037c12 */ /* 0x000fe2000f8e3cff */
[----:B------:R-:W-:-:S02]  /*0300*/  UIADD3 UR26, UR6, 0x5384540f, URZ ;  /* 0x5384540f061a7890 */ /* 0x000fc4000fffe03f */
[----:B------:R-:W-:Y:S01]  /*0310*/  UIADD3 UR27, UR7, 0x1fd5c5a3, URZ ;  /* 0x1fd5c5a3071b7890 */ /* 0x000fe2000fffe03f */
[----:B------:R-:W-:Y:S01]  /*0320*/  LOP3.LUT R12, R7, UR14, R2, 0x96, !PT ;  /* 0x0000000e070c7c12 */ /* 0x000fe2000f8e9602 */
[----:B------:R-:W-:Y:S01]  /*0330*/  IMAD.WIDE.U32 R2, R3, -0x326172a9, RZ ;  /* 0xcd9e8d5703027825 */ /* 0x000fe200078e00ff */
[----:B------:R-:W-:Y:S01]  /*0340*/  LOP3.LUT R7, R5, 0x7f, RZ, 0x3c, !PT ;  /* 0x0000007f05077812 */ /* 0x000fe200078e3cff */
[----:B------:R-:W-:Y:S02]  /*0350*/  UIADD3 UR28, UR6, -0xe443238, URZ ;  /* 0xf1bbcdc8061c7890 */ /* 0x000fe4000fffe03f */
        /* <DEDUP_REMOVED lines=55> */
.L_x_32747:
[----:B------:R-:W-:Y:S05]  /*06d0*/  BSYNC B0 ;  /* 0x0000000000007941 */ /* 0x000fea0003800000 */
.L_x_32746:
        /* <DEDUP_REMOVED lines=10> */
[C---:B------:R-:W-:Y:S01]  /*0780*/  SHF.L.U32 R8, R5.reuse, 0x5, RZ ;  /* 0x0000000505087819 */ /* 0x040fe200000006ff */
[----:B------:R-:W-:Y:S01]  /*0790*/  ULDC.64 UR10, c[0x0][0x268] ;  /* 0x00009a00000a7ab9 */ /* 0x000fe20000000a00 */
[----:B------:R-:W-:Y:S01]  /*07a0*/  SHF.L.U64.HI R3, R5, 0x5, RZ ;  /* 0x0000000505037819 */ /* 0x000fe200000102ff */
[----:B------:R-:W-:Y:S01]  /*07b0*/  ULDC.64 UR12, c[0x0][0x2d0] ;  /* 0x0000b400000c7ab9 */ /* 0x000fe20000000a00 */
        /* <DEDUP_REMOVED lines=16> */
[----:B------:R-:W-:Y:S01]  /*08c0*/  CS2R R40, SRZ ;  /* 0x0000000000287805 */ /* 0x000fe2000001ff00 */
[C---:B0-----:R-:W-:Y:S01]  /*08d0*/  IMAD.WIDE.U32 R12, R5.reuse, 0x20, R12 ;  /* 0x00000020050c7825 */ /* 0x041fe200078e000c */
[----:B------:R-:W-:Y:S02]  /*08e0*/  @P0 IADD3 R8, P4, R8, UR12, RZ ;  /* 0x0000000c08080c10 */ /* 0x000fe4000ff9e0ff */
[----:B------:R-:W-:-:S02]  /*08f0*/  @P1 LEA R2, P2, R5, UR8, 0x5 ;  /* 0x0000000805021c11 */ /* 0x000fc4000f8428ff */
[----:B------:R-:W4:Y:S01]  /*0900*/  LDG.E.128 R56, desc[UR4][R12.64] ;  /* 0x000000040c387981 */ /* 0x000f22000c1e1d00 */
[----:B------:R-:W-:Y:S02]  /*0910*/  @P0 IADD3.X R9, R3, UR13, RZ, P4, !PT ;  /* 0x0000000d03090c10 */ /* 0x000fe4000a7fe4ff */
[C---:B------:R-:W-:Y:S01]  /*0920*/  @P1 LEA.HI.X R3, R5.reuse, UR9, RZ, 0x5, P2 ;  /* 0x0000000905031c11 */ /* 0x040fe200090f2cff */
[----:B------:R0:W5:Y:S04]  /*0930*/  LDG.E.128 R244, desc[UR4][R12.64+0x10] ;  /* 0x000010040cf47981 */ /* 0x000168000c1e1d00 */
        /* <DEDUP_REMOVED lines=11> */
.L_x_32749:
[----:B------:R-:W-:Y:S05]  /*09f0*/  BSYNC B0 ;  /* 0x0000000000007941 */ /* 0x000fea0003800000 */
.L_x_32748:
        /* <DEDUP_REMOVED lines=47> */
.L_x_32751:
[----:B------:R-:W-:Y:S05]  /*0cf0*/  BSYNC B0 ;  /* 0x0000000000007941 */ /* 0x000fea0003800000 */
.L_x_32750:
        /* <DEDUP_REMOVED lines=47> */
.L_x_32753:
[----:B------:R-:W-:Y:S05]  /*0ff0*/  BSYNC B0 ;  /* 0x0000000000007941 */ /* 0x000fea0003800000 */
.L_x_32752:
        /* <DEDUP_REMOVED lines=16> */
[----:B------:R-:W-:Y:S02]  /*1100*/  CS2R R80, SRZ ;  /* 0x0000000000507805 */ /* 0x000fe4000001ff00 */
[C---:B------:R-:W-:Y:S01]  /*1110*/  SHF.L.U32 R10, R5.reuse, 0x5, RZ ;  /* 0x00000005050a7819 */ /* 0x040fe200000006ff */
        /* <DEDUP_REMOVED lines=24> */
[----:B------:R-:W-:-:S03]  /*12a0*/  VIADD R5, R5, 0x80 ;  /* 0x0000008005057836 */ /* 0x000fc60000000000 */
[----:B---3--:R1:W-:Y:S04]  /*12b0*/  STL.64 [R1+0x70], R8 ;  /* 0x0000700801007387 */ /* 0x0083e80000100a00 */
[----:B------:R1:W-:Y:S04]  /*12c0*/  STL.64 [R1+0x78], R10 ;  /* 0x0000780a01007387 */ /* 0x0003e80000100a00 */
[----:B--2---:R1:W-:Y:S04]  /*12d0*/  STL.64 [R1+0x80], R96 ;  /* 0x0000806001007387 */ /* 0x0043e80000100a00 */
[----:B------:R1:W-:Y:S02]  /*12e0*/  STL.64 [R1+0x88], R98 ;  /* 0x0000886201007387 */ /* 0x0003e40000100a00 */
.L_x_32755:
[----:B------:R-:W-:Y:S05]  /*12f0*/  BSYNC B0 ;  /* 0x0000000000007941 */ /* 0x000fea0003800000 */
.L_x_32754:
        /* <DEDUP_REMOVED lines=47> */
.L_x_32757:
[----:B------:R-:W-:Y:S05]  /*15f0*/  BSYNC B0 ;  /* 0x0000000000007941 */ /* 0x000fea0003800000 */
.L_x_32756:
        /* <DEDUP_REMOVED lines=49> */
.L_x_32759:
[----:B------:R-:W-:Y:S05]  /*1910*/  BSYNC B0 ;  /* 0x0000000000007941 */ /* 0x000fea0003800000 */
.L_x_32758:
[----:B------:R-:W-:Y:S01]  /*1920*/  ULDC UR8, c[0x0][0x214] ;  /* 0x0000850000087ab9 */ /* 0x000fe20000000800 */
[----:B------:R-:W-:Y:S01]  /*1930*/  UIADD3 UR37, UR7, -0x695add53, URZ ;  /* 0x96a522ad07257890 */ /* 0x000fe2000fffe03f */
[----:B------:R-:W-:Y:S01]  /*1940*/  ISETP.GE.AND P0, PT, R225, UR8, PT ;  /* 0x00000008e1007c0c */ /* 0x000fe2000bf06270 */
[----:B------:R-:W-:-:S12]  /*1950*/  UIADD3 UR36, UR6, -0x700cb87f, URZ ;  /* 0x8ff3478106247890 */ /* 0x000fd8000fffe03f */
[----:B------:R-:W-:Y:S05]  /*1960*/  @P0 EXIT ;  /* 0x000000000000094d */ /* 0x000fea0003800000 */
[----:B------:R-:W-:Y:S01]  /*1970*/  IMAD.SHL.U32 R2, R252, 0x20, RZ ;  /* 0x00000020fc027824 */ /* 0x000fe200078e00ff */
[----:B------:R-:W-:Y:S01]  /*1980*/  SHF.R.S32.HI R4, RZ, 0x3, R4 ;  /* 0x00000003ff047819 */ /* 0x000fe20000011404 */
[----:B------:R-:W-:Y:S01]  /*1990*/  IMAD R6, R6, -0x326172a9, RZ ;  /* 0xcd9e8d5706067824 */ /* 0x000fe200078e02ff */
[----:B------:R-:W-:Y:S01]  /*19a0*/  LOP3.LUT R3, R252, 0x60, RZ, 0xc0, !PT ;  /* 0x00000060fc037812 */ /* 0x000fe200078ec0ff */
[----:B------:R-:W-:Y:S01]  /*19b0*/  IMAD.HI.U32 R15, R14, -0x326172a9, RZ ;  /* 0xcd9e8d570e0f7827 */ /* 0x000fe200078e00ff */
[----:B------:R-:W-:Y:S01]  /*19c0*/  LOP3.LUT R5, R2, 0x3e0, RZ, 0xc0, !PT ;  /* 0x000003e002057812 */ /* 0x000fe200078ec0ff */
[----:B------:R-:W-:Y:S01]  /*19d0*/  HFMA2.MMA R248, -RZ, RZ, 0, 5.9604644775390625e-08 ;  /* 0x00000001fff87435 */ /* 0x000fe200000001ff */
[----:B------:R-:W-:Y:S01]  /*19e0*/  LOP3.LUT R2, R4, 0x7f, RZ, 0xc0, !PT ;  /* 0x0000007f04027812 */ /* 0x000fe200078ec0ff */
[----:B------:R-:W-:Y:S01]  /*19f0*/  IMAD.HI.U32 R13, R12, -0x2daee0ad, RZ ;  /* 0xd2511f530c0d7827 */ /* 0x000fe200078e00ff */
[----:B------:R-:W-:Y:S01]  /*1a00*/  SHF.R.U32.HI R4, RZ, 0x2, R4 ;  /* 0x00000002ff047819 */ /* 0x000fe20000011604 */
[----:B------:R-:W-:Y:S01]  /*1a10*/  ULDC.U8 UR29, c[0x0][0x2a0] ;  /* 0x0000a800001d7ab9 */ /* 0x000fe20000000000 */
[----:B------:R-:W-:Y:S01]  /*1a20*/  VIADDMNMX R3, R2, -R3, RZ, !PT ;  /* 0x8000000302037246 */ /* 0x000fe200078001ff */
[----:B------:R-:W-:Y:S01]  /*1a30*/  IMAD R14, R14, -0x326172a9, RZ ;  /* 0xcd9e8d570e0e7824 */ /* 0x000fe200078e02ff */
[----:B------:R-:W-:Y:S01]  /*1a40*/  LOP3.LUT R4, R4, 0x3fffffe0, RZ, 0xc0, !PT ;  /* 0x3fffffe004047812 */ /* 0x000fe200078ec0ff */
[----:B------:R-:W-:Y:S01]  /*1a50*/  IMAD R12, R12, -0x2daee0ad, RZ ;  /* 0xd2511f530c0c7824 */ /* 0x000fe200078e02ff */
[----:B------:R-:W-:Y:S01]  /*1a60*/  VIMNMX R3, R3, 0x20, PT ;  /* 0x0000002003037848 */ /* 0x000fe20003fe0100 */
[----:B0-----:R-:W-:Y:S01]  /*1a70*/  IMAD.MOV.U32 R10, RZ, RZ, RZ ;  /* 0x000000ffff0a7224 */ /* 0x001fe200078e00ff */
[----:B------:R-:W-:Y:S01]  /*1a80*/  LOP3.LUT R11, R0, 0x3, RZ, 0xc0, !PT ;  /* 0x00000003000b7812 */ /* 0x000fe200078ec0ff */
[----:B------:R-:W-:Y:S01]  /*1a90*/  ULDC UR39, c[0x0][0x218] ;  /* 0x0000860000277ab9 */ /* 0x000fe20000000800 */
[----:B------:R-:W-:Y:S01]  /*1aa0*/  IADD3 R3, R3, R4, RZ ;  /* 0x0000000403037210 */ /* 0x000fe20007ffe0ff */
[----:B------:R-:W-:Y:S01]  /*1ab0*/  ULDC UR34, c[0x0][0x290] ;  /* 0x0000a40000227ab9 */ /* 0x000fe20000000800 */
[----:B------:R-:W-:Y:S01]  /*1ac0*/  VIADDMNMX R5, R2, -R5, RZ, !PT ;  /* 0x8000000502057246 */ /* 0x000fe200078001ff */
[----:B------:R-:W-:Y:S01]  /*1ad0*/  ULDC.64 UR12, c[0x0][0x230] ;  /* 0x00008c00000c7ab9 */ /* 0x000fe20000000a00 */
[----:B------:R-:W-:Y:S01]  /*1ae0*/  LOP3.LUT R15, R15, UR36, R6, 0x96, !PT ;  /* 0x000000240f0f7c12 */ /* 0x000fe2000f8e9606 */
[----:B------:R-:W-:Y:S01]  /*1af0*/  IMAD.SHL.U32 R3, R3, 0x8, RZ ;  /* 0x0000000803037824 */ /* 0x000fe200078e00ff */
[----:B------:R-:W-:Y:S01]  /*1b00*/  VIMNMX R5, R5, 0x20, PT ;  /* 0x0000002005057848 */ /* 0x000fe20003fe0100 */
[----:B------:R-:W-:Y:S01]  /*1b10*/  ULDC.64 UR10, c[0x0][0x238] ;  /* 0x00008e00000a7ab9 */ /* 0x000fe20000000a00 */
[----:B------:R-:W-:Y:S01]  /*1b20*/  ULDC.64 UR8, c[0x0][0x240] ;  /* 0x0000900000087ab9 */ /* 0x000fe20000000a00 */
[----:B------:R-:W-:Y:S01]  /*1b30*/  UISETP.NE.AND UP0, UPT, UR29, URZ, UPT ;  /* 0x0000003f1d00728c */ /* 0x000fe2000bf05270 */
[----:B------:R-:W-:Y:S01]  /*1b40*/  I2FP.F32.U32 R3, R3 ;  /* 0x0000000300037245 */ /* 0x000fe20000201000 */
[----:B------:R-:W-:Y:S01]  /*1b50*/  IMAD.IADD R2, R4, 0x1, R5 ;  /* 0x0000000104027824 */ /* 0x000fe200078e0205 */
[----:B------:R-:W-:Y:S01]  /*1b60*/  ULDC.64 UR30, c[0x0][0x248] ;  /* 0x00009200001e7ab9 */ /* 0x000fe20000000a00 */
[----:B------:R-:W-:Y:S01]  /*1b70*/  IMAD R4, R7, -0x2daee0ad, RZ ;  /* 0xd2511f5307047824 */ /* 0x000fe200078e02ff */
[----:B------:R-:W0:Y:S01]  /*1b80*/  MUFU.RCP R0, R3 ;  /* 0x0000000300007308 */ /* 0x000e220000001000 */
[----:B------:R-:W-:-:S03]  /*1b90*/  ULDC.64 UR32, c[0x0][0x210] ;  /* 0x0000840000207ab9 */ /* 0x000fc60000000a00 */
[----:B------:R-:W-:Y:S01]  /*1ba0*/  LOP3.LUT R13, R13, UR37, R4, 0x96, !PT ;  /* 0x000000250d0d7c12 */ /* 0x000fe2000f8e9604 */
[----:B0-----:R0:W-:Y:S02]  /*1bb0*/  STL [R1+0x130], R0 ;  /* 0x0001300001007387 */ /* 0x0011e40000100800 */
[----:B0-----:R-:W-:-:S05]  /*1bc0*/  IMAD.SHL.U32 R0, R2, 0x8, RZ ;  /* 0x0000000802007824 */ /* 0x001fca00078e00ff */
[----:B------:R0:W-:Y:S02]  /*1bd0*/  STL [R1+0x134], R0 ;  /* 0x0001340001007387 */ /* 0x0001e40000100800 */
.L_x_33691:
[----:B------:R-:W-:Y:S01]  /*1be0*/  IMAD R9, R225, UR39, RZ ;  /* 0x00000027e1097c24 */ /* 0x000fe2000f8e02ff */
[----:B------:R-:W-:Y:S01]  /*1bf0*/  LOP3.LUT P0, RZ, R16, 0x20, RZ, 0xc0, !PT ;  /* 0x0000002010ff7812 */ /* 0x000fe2000780c0ff */
[----:B------:R-:W-:Y:S01]  /*1c00*/  BSSY B0, `(.L_x_32760) ;  /* 0x00005a2000007945 */ /* 0x000fe20003800000 */
[----:B01234-:R-:W-:Y:S02]  /*1c10*/  LOP3.LUT R193, R252, 0x7f, RZ, 0xc0, !PT ;  /* 0x0000007ffcc17812 */ /* 0x01ffe400078ec0ff */
[----:B------:R-:W-:-:S04]  /*1c20*/  SHF.R.S32.HI R192, RZ, 0x1f, R9 ;  /* 0x0000001fffc07819 */ /* 0x000fc80000011409 */
[----:B------:R-:W-:-:S04]  /*1c30*/  LEA.HI R9, R192, R9, RZ, 0x3 ;  /* 0x00000009c0097211 */ /* 0x000fc800078f18ff */
[----:B------:R-:W-:-:S04]  /*1c40*/  LEA.HI.SX32 R9, R9, R193, 0x1d ;  /* 0x000000c109097211 */ /* 0x000fc800078feaff */
[----:B------:R-:W-:Y:S01]  /*1c50*/  MOV R192, R9 ;  /* 0x0000000900c07202 */ /* 0x000fe20000000f00 */
        /* <DEDUP_REMOVED lines=18> */
[----:B-1----:R-:W-:-:S04]  /*1d80*/  VIADD R138, R11, 0x1 ;  /* 0x000000010b8a7836 */ /* 0x002fc80000000000 */
        /* <DEDUP_REMOVED lines=9> */
.L_x_32763:
[----:B------:R-:W-:-:S07]  /*1e20*/  IMAD.MOV.U32 R192, RZ, RZ, R14 ;  /* 0x000000ffffc07224 */ /* 0x000fce00078e000e */
.L_x_32764:
[----:B------:R-:W-:Y:S05]  /*1e30*/  BSYNC B1 ;  /* 0x0000000000017941 */ /* 0x000fea0003800000 */
.L_x_32762:
        /* <DEDUP_REMOVED lines=16> */
.L_x_32768:
[----:B------:R-:W-:Y:S05]  /*1f40*/  BSYNC B2 ;  /* 0x0000000000027941 */ /* 0x000fea0003800000 */
.L_x_32767:
        /* <DEDUP_REMOVED lines=42> */
.L_x_32766:
[----:B------:R-:W-:Y:S05]  /*21f0*/  BSYNC B1 ;  /* 0x0000000000017941 */ /* 0x000fea0003800000 */
.L_x_32765:
        /* <DEDUP_REMOVED lines=9> */
[----:B-----5:R-:W-:-:S05]  /*2290*/  HADD2.F32 R11, -RZ, R140.H0_H0 ;  /* 0x2000008cff0b7230 */ /* 0x020fca0000004100 */
[----:B--2---:R-:W-:-:S07]  /*22a0*/  FMUL.FTZ R11, R11, R194 ;  /* 0x000000c20b0b7220 */ /* 0x004fce0000410000 */
        /* <DEDUP_REMOVED lines=8> */
.L_x_32769:
        /* <DEDUP_REMOVED lines=12> */
.L_x_32772:
[----:B------:R-:W-:-:S07]  /*23f0*/  MOV R8, R14 ;  /* 0x0000000e00087202 */ /* 0x000fce0000000f00 */
.L_x_32773:
[----:B------:R-:W-:Y:S05]  /*2400*/  BSYNC B1 ;  /* 0x0000000000017941 */ /* 0x000fea0003800000 */
.L_x_32771:
        /* <DEDUP_REMOVED lines=16> */
.L_x_32777:
[----:B------:R-:W-:Y:S05]  /*2510*/  BSYNC B2 ;  /* 0x0000000000027941 */ /* 0x000fea0003800000 */
.L_x_32776:
        /* <DEDUP_REMOVED lines=42> */
.L_x_32775:
[----:B------:R-:W-:Y:S05]  /*27c0*/  BSYNC B1 ;  /* 0x0000000000017941 */ /* 0x000fea0003800000 */
.L_x_32774:
        /* <DEDUP_REMOVED lines=9> */
.L_x_32770:
        /* <DEDUP_REMOVED lines=12> */
.L_x_32779:
[----:B------:R-:W-:-:S07]  /*2920*/  IMAD.MOV.U32 R11, RZ, RZ, R14 ;  /* 0x000000ffff0b7224 */ /* 0x000fce00078e000e */
.L_x_32780:
[----:B------:R-:W-:Y:S05]  /*2930*/  BSYNC B1 ;  /* 0x0000000000017941 */ /* 0x000fea0003800000 */
.L_x_32778:
        /* <DEDUP_REMOVED lines=16> */
.L_x_32784:
[----:B------:R-:W-:Y:S05]  /*2a40*/  BSYNC B2 ;  /* 0x0000000000027941 */ /* 0x000fea0003800000 */
.L_x_32783:
        /* <DEDUP_REMOVED lines=42> */
.L_x_32782:
[----:B------:R-:W-:Y:S05]  /*2cf0*/  BSYNC B1 ;  /* 0x0000000000017941 */ /* 0x000fea0003800000 */
.L_x_32781:
        /* <DEDUP_REMOVED lines=14> */
.L_x_32785:
        /* <DEDUP_REMOVED lines=12> */
.L_x_32788:
[----:B------:R-:W-:-:S07]  /*2ea0*/  IMAD.MOV.U32 R7, RZ, RZ, R14 ;  /* 0x000000ffff077224 */ /* 0x000fce00078e000e */
.L_x_32789:
[----:B------:R-:W-:Y:S05]  /*2eb0*/  BSYNC B1 ;  /* 0x0000000000017941 */ /* 0x000fea0003800000 */
.L_x_32787:
        /* <DEDUP_REMOVED lines=16> */
.L_x_32793:
[----:B------:R-:W-:Y:S05]  /*2fc0*/  BSYNC B2 ;  /* 0x0000000000027941 */ /* 0x000fea0003800000 */
.L_x_32792:
        /* <DEDUP_REMOVED lines=42> */
.L_x_32791:
[----:B------:R-:W-:Y:S05]  /*3270*/  BSYNC B1 ;  /* 0x0000000000017941 */ /* 0x000fea0003800000 */
.L_x_32790:
        /* <DEDUP_REMOVED lines=9> */
.L_x_32786:
        /* <DEDUP_REMOVED lines=12> */
.L_x_32795:
[----:B------:R-:W-:-:S07]  /*33d0*/  IMAD.MOV.U32 R11, RZ, RZ, R14 ;  /* 0x000000ffff0b7224 */ /* 0x000fce00078e000e */
.L_x_32796:
[----:B------:R-:W-:Y:S05]  /*33e0*/  BSYNC B1 ;  /* 0x0000000000017941 */ /* 0x000fea0003800000 */
.L_x_32794:
        /* <DEDUP_REMOVED lines=16> */
.L_x_32800:
[----:B------:R-:W-:Y:S05]  /*34f0*/  BSYNC B2 ;  /* 0x0000000000027941 */ /* 0x000fea0003800000 */
.L_x_32799:
        /* <DEDUP_REMOVED lines=42> */
.L_x_32798:
[----:B------:R-:W-:Y:S05]  /*37a0*/  BSYNC B1 ;  /* 0x0000000000017941 */ /* 0x000fea0003800000 */
.L_x_32797:
        /* <DEDUP_REMOVED lines=14> */
.L_x_32801:
        /* <DEDUP_REMOVED lines=12> */
.L_x_32804:
[----:B------:R-:W-:-:S07]  /*3950*/  IMAD.MOV.U32 R6, RZ, RZ, R14 ;  /* 0x000000ffff067224 */ /* 0x000fce00078e000e */
.L_x_32805:
[----:B------:R-:W-:Y:S05]  /*3960*/  BSYNC B1 ;  /* 0x0000000000017941 */ /* 0x000fea0003800000 */
.L_x_32803:
        /* <DEDUP_REMOVED lines=16> */
.L_x_32809:
[----:B------:R-:W-:Y:S05]  /*3a70*/  BSYNC B2 ;  /* 0x0000000000027941 */ /* 0x000fea0003800000 */
.L_x_32808:
        /* <DEDUP_REMOVED lines=42> */
.L_x_32807:
[----:B------:R-:W-:Y:S05]  /*3d20*/  BSYNC B1 ;  /* 0x0000000000017941 */ /* 0x000fea0003800000 */
.L_x_32806:
        /* <DEDUP_REMOVED lines=9> */
.L_x_32802:
        /* <DEDUP_REMOVED lines=12> */
.L_x_32811:
[----:B------:R-:W-:-:S07]  /*3e80*/  MOV R11, R14 ;  /* 0x0000000e000b7202 */ /* 0x000fce0000000f00 */
.L_x_32812:
[----:B------:R-:W-:Y:S05]  /*3e90*/  BSYNC B1 ;  /* 0x0000000000017941 */ /* 0x000fea0003800000 */
.L_x_32810:
        /* <DEDUP_REMOVED lines=16> */
.L_x_32816:
[----:B------:R-:W-:Y:S05]  /*3fa0*/  BSYNC B2 ;  /* 0x0000000000027941 */ /* 0x000fea0003800000 */
.L_x_32815:
        /* <DEDUP_REMOVED lines=42> */
.L_x_32814:
[----:B------:R-:W-:Y:S05]  /*4250*/  BSYNC B1 ;  /* 0x0000000000017941 */ /* 0x000fea0003800000 */
.L_x_32813:
        /* <DEDUP_REMOVED lines=14> */
.L_x_32817:
        /* <DEDUP_REMOVED lines=12> */
.L_x_32820:
[----:B------:R-:W-:-:S07]  /*4400*/  MOV R5, R14 ;  /* 0x0000000e00057202 */ /* 0x000fce0000000f00 */
.L_x_32821:
[----:B------:R-:W-:Y:S05]  /*4410*/  BSYNC B1 ;  /* 0x0000000000017941 */ /* 0x000fea0003800000 */
.L_x_32819:
        /* <DEDUP_REMOVED lines=16> */
.L_x_32825:
[----:B------:R-:W-:Y:S05]  /*4520*/  BSYNC B2 ;  /* 0x0000000000027941 */ /* 0x000fea0003800000 */
.L_x_32824:
        /* <DEDUP_REMOVED lines=42> */
.L_x_32823:
[----:B------:R-:W-:Y:S05]  /*47d0*/  BSYNC B1 ;  /* 0x0000000000017941 */ /* 0x000fea0003800000 */
.L_x_32822:
        /* <DEDUP_REMOVED lines=9> */
.L_x_32818:
        /* <DEDUP_REMOVED lines=12> */
.L_x_32827:
[----:B------:R-:W-:-:S07]  /*4930*/  IMAD.MOV.U32 R11, RZ, RZ, R14 ;  /* 0x000000ffff0b7224 */ /* 0x000fce00078e000e */
.L_x_32828:
[----:B------:R-:W-:Y:S05]  /*4940*/  BSYNC B1 ;  /* 0x0000000000017941 */ /* 0x000fea0003800000 */
.L_x_32826:
        /* <DEDUP_REMOVED lines=16> */
.L_x_32832:
[----:B------:R-:W-:Y:S05]  /*4a50*/  BSYNC B2 ;  /* 0x0000000000027941 */ /* 0x000fea0003800000 */
.L_x_32831:
        /* <DEDUP_REMOVED lines=42> */
.L_x_32830:
[----:B------:R-:W-:Y:S05]  /*4d00*/  BSYNC B1 ;  /* 0x0000000000017941 */ /* 0x000fea0003800000 */
.L_x_32829:
        /* <DEDUP_REMOVED lines=14> */
.L_x_32833:
        /* <DEDUP_REMOVED lines=12> */
.L_x_32836:
[----:B------:R-:W-:-:S07]  /*4eb0*/  IMAD.MOV.U32 R4, RZ, RZ, R14 ;  /* 0x000000ffff047224 */ /* 0x000fce00078e000e */
.L_x_32837:
[----:B------:R-:W-:Y:S05]  /*4ec0*/  BSYNC B1 ;  /* 0x0000000000017941 */ /* 0x000fea0003800000 */
.L_x_32835:
        /* <DEDUP_REMOVED lines=16> */
.L_x_32841:
[----:B------:R-:W-:Y:S05]  /*4fd0*/  BSYNC B2 ;  /* 0x0000000000027941 */ /* 0x000fea0003800000 */
.L_x_32840:
        /* <DEDUP_REMOVED lines=42> */
.L_x_32839:
[----:B------:R-:W-:Y:S05]  /*5280*/  BSYNC B1 ;  /* 0x0000000000017941 */ /* 0x000fea0003800000 */
.L_x_32838:
        /* <DEDUP_REMOVED lines=9> */
.L_x_32834:
        /* <DEDUP_REMOVED lines=12> */
.L_x_32843:
[----:B------:R-:W-:-:S07]  /*53e0*/  IMAD.MOV.U32 R11, RZ, RZ, R14 ;  /* 0x000000ffff0b7224 */ /* 0x000fce00078e000e */
.L_x_32844:
[----:B------:R-:W-:Y:S05]  /*53f0*/  BSYNC B1 ;  /* 0x0000000000017941 */ /* 0x000fea0003800000 */
.L_x_32842:
        /* <DEDUP_REMOVED lines=16> */
.L_x_32848:
[----:B------:R-:W-:Y:S05]  /*5500*/  BSYNC B2 ;  /* 0x0000000000027941 */ /* 0x000fea0003800000 */
.L_x_32847:
        /* <DEDUP_REMOVED lines=42> */
.L_x_32846:
[----:B------:R-:W-:Y:S05]  /*57b0*/  BSYNC B1 ;  /* 0x0000000000017941 */ /* 0x000fea0003800000 */
.L_x_32845:
        /* <DEDUP_REMOVED lines=12> */
.L_x_32849:
        /* <DEDUP_REMOVED lines=12> */
.L_x_32852:
[----:B------:R-:W-:-:S07]  /*5940*/  IMAD.MOV.U32 R3, RZ, RZ, R14 ;  /* 0x000000ffff037224 */ /* 0x000fce00078e000e */
.L_x_32853:
[----:B------:R-:W-:Y:S05]  /*5950*/  BSYNC B1 ;  /* 0x0000000000017941 */ /* 0x000fea0003800000 */
.L_x_32851:
        /* <DEDUP_REMOVED lines=16> */
.L_x_32857:
[----:B------:R-:W-:Y:S05]  /*5a60*/  BSYNC B2 ;  /* 0x0000000000027941 */ /* 0x000fea0003800000 */
.L_x_32856:
        /* <DEDUP_REMOVED lines=42> */
.L_x_32855:
[----:B------:R-:W-:Y:S05]  /*5d10*/  BSYNC B1 ;  /* 0x0000000000017941 */ /* 0x000fea0003800000 */
.L_x_32854:
        /* <DEDUP_REMOVED lines=9> */
.L_x_32850:
        /* <DEDUP_REMOVED lines=12> */
.L_x_32859:
[----:B------:R-:W-:-:S07]  /*5e70*/  MOV R11, R14 ;  /* 0x0000000e000b7202 */ /* 0x000fce0000000f00 */
.L_x_32860:
[----:B------:R-:W-:Y:S05]  /*5e80*/  BSYNC B1 ;  /* 0x0000000000017941 */ /* 0x000fea0003800000 */
.L_x_32858:
        /* <DEDUP_REMOVED lines=16> */
.L_x_32864:
[----:B------:R-:W-:Y:S05]  /*5f90*/  BSYNC B2 ;  /* 0x0000000000027941 */ /* 0x000fea0003800000 */
.L_x_32863:
        /* <DEDUP_REMOVED lines=42> */
.L_x_32862:
[----:B------:R-:W-:Y:S05]  /*6240*/  BSYNC B1 ;  /* 0x0000000000017941 */ /* 0x000fea0003800000 */
.L_x_32861:
        /* <DEDUP_REMOVED lines=12> */
.L_x_32865:
        /* <DEDUP_REMOVED lines=12> */
.L_x_32868:
[----:B------:R-:W-:-:S07]  /*63d0*/  MOV R2, R14 ;  /* 0x0000000e00027202 */ /* 0x000fce0000000f00 */
.L_x_32869:
[----:B------:R-:W-:Y:S05]  /*63e0*/  BSYNC B1 ;  /* 0x0000000000017941 */ /* 0x000fea0003800000 */
.L_x_32867:
        /* <DEDUP_REMOVED lines=16> */
.L_x_32873:
[----:B------:R-:W-:Y:S05]  /*64f0*/  BSYNC B2 ;  /* 0x0000000000027941 */ /* 0x000fea0003800000 */
.L_x_32872:
        /* <DEDUP_REMOVED lines=42> */
.L_x_32871:
[----:B------:R-:W-:Y:S05]  /*67a0*/  BSYNC B1 ;  /* 0x0000000000017941 */ /* 0x000fea0003800000 */
.L_x_32870:
        /* <DEDUP_REMOVED lines=9> */
.L_x_32866:
        /* <DEDUP_REMOVED lines=12> */
.L_x_32875:
[----:B------:R-:W-:-:S07]  /*6900*/  IMAD.MOV.U32 R11, RZ, RZ, R14 ;  /* 0x000000ffff0b7224 */ /* 0x000fce00078e000e */
.L_x_32876:
[----:B------:R-:W-:Y:S05]  /*6910*/  BSYNC B1 ;  /* 0x0000000000017941 */ /* 0x000fea0003800000 */
.L_x_32874:
        /* <DEDUP_REMOVED lines=16> */
.L_x_32880:
[----:B------:R-:W-:Y:S05]  /*6a20*/  BSYNC B2 ;  /* 0x0000000000027941 */ /* 0x000fea0003800000 */
.L_x_32879:
        /* <DEDUP_REMOVED lines=42> */
.L_x_32878:
[----:B------:R-:W-:Y:S05]  /*6cd0*/  BSYNC B1 ;  /* 0x0000000000017941 */ /* 0x000fea0003800000 */
.L_x_32877:
        /* <DEDUP_REMOVED lines=12> */
.L_x_32881:
        /* <DEDUP_REMOVED lines=12> */
.L_x_32884:
[----:B0-----:R-:W-:-:S07]  /*6e60*/  IMAD.MOV.U32 R0, RZ, RZ, R14 ;  /* 0x000000ffff007224 */ /* 0x001fce00078e000e */
.L_x_32885:
[----:B------:R-:W-:Y:S05]  /*6e70*/  BSYNC B1 ;  /* 0x0000000000017941 */ /* 0x000fea0003800000 */
.L_x_32883:
        /* <DEDUP_REMOVED lines=16> */
.L_x_32889:
[----:B------:R-:W-:Y:S05]  /*6f80*/  BSYNC B2 ;  /* 0x0000000000027941 */ /* 0x000fea0003800000 */
.L_x_32888:
        /* <DEDUP_REMOVED lines=42> */
.L_x_32887:
[----:B------:R-:W-:Y:S05]  /*7230*/  BSYNC B1 ;  /* 0x0000000000017941 */ /* 0x000fea0003800000 */
.L_x_32886:
        /* <DEDUP_REMOVED lines=8> */
[----:B------:R-:W-:-:S03]  /*72c0*/  PRMT R0, R192, 0x7610, R0 ;  /* 0x00007610c0007816 */ /* 0x000fc60000000000 */
[----:B------:R-:W-:-:S07]  /*72d0*/  @P0 FADD.FTZ R143, R131, R143 ;  /* 0x0000008f838f0221 */ /* 0x000fce0000010000 */
.L_x_32882:
        /* <DEDUP_REMOVED lines=51> */
.L_x_32890:
[----:B-12---:R-:W-:-:S07]  /*7610*/  IADD3 R192, R9, 0x80, RZ ;  /* 0x0000008009c07810 */ /* 0x006fce0007ffe0ff */
.L_x_32761:
[----:B------:R-:W-:Y:S05]  /*7620*/  BSYNC B0 ;  /* 0x0000000000007941 */ /* 0x000fea0003800000 */
.L_x_32760:
        /* <DEDUP_REMOVED lines=30> */
.L_x_32894:
[----:B------:R-:W-:-:S07]  /*7810*/  IMAD.MOV.U32 R146, RZ, RZ, R14 ;  /* 0x000000ffff927224 */ /* 0x000fce00078e000e */
.L_x_32895:
[----:B------:R-:W-:Y:S05]  /*7820*/  BSYNC B1 ;  /* 0x0000000000017941 */ /* 0x000fea0003800000 */
.L_x_32893:
        /* <DEDUP_REMOVED lines=16> */
.L_x_32899:
[----:B------:R-:W-:Y:S05]  /*7930*/  BSYNC B2 ;  /* 0x0000000000027941 */ /* 0x000fea0003800000 */
.L_x_32898:
        /* <DEDUP_REMOVED lines=42> */
.L_x_32897:
[----:B------:R-:W-:Y:S05]  /*7be0*/  BSYNC B1 ;  /* 0x0000000000017941 */ /* 0x000fea0003800000 */
.L_x_32896:
        /* <DEDUP_REMOVED lines=19> */
.L_x_32900:
        /* <DEDUP_REMOVED lines=12> */
.L_x_32903:
[----:B------:R-:W-:-:S07]  /*7de0*/  MOV R8, R14 ;  /* 0x0000000e00087202 */ /* 0x000fce0000000f00 */
.L_x_32904:
[----:B------:R-:W-:Y:S05]  /*7df0*/  BSYNC B1 ;  /* 0x0000000000017941 */ /* 0x000fea0003800000 */
.L_x_32902:
        /* <DEDUP_REMOVED lines=16> */
.L_x_32908:
[----:B------:R-:W-:Y:S05]  /*7f00*/  BSYNC B2 ;  /* 0x0000000000027941 */ /* 0x000fea0003800000 */
.L_x_32907:
        /* <DEDUP_REMOVED lines=42> */
.L_x_32906:
[----:B------:R-:W-:Y:S05]  /*81b0*/  BSYNC B1 ;  /* 0x0000000000017941 */ /* 0x000fea0003800000 */
.L_x_32905:
        /* <DEDUP_REMOVED lines=9> */
.L_x_32901:
        /* <DEDUP_REMOVED lines=12> */
.L_x_32910:
[----:B------:R-:W-:-:S07]  /*8310*/  IMAD.MOV.U32 R11, RZ, RZ, R14 ;  /* 0x000000ffff0b7224 */ /* 0x000fce00078e000e */
.L_x_32911:
[----:B------:R-:W-:Y:S05]  /*8320*/  BSYNC B1 ;  /* 0x0000000000017941 */ /* 0x000fea0003800000 */
.L_x_32909:
        /* <DEDUP_REMOVED lines=16> */
.L_x_32915:
[----:B------:R-:W-:Y:S05]  /*8430*/  BSYNC B2 ;  /* 0x0000000000027941 */ /* 0x000fea0003800000 */
.L_x_32914:
        /* <DEDUP_REMOVED lines=42> */
.L_x_32913:
[----:B------:R-:W-:Y:S05]  /*86e0*/  BSYNC B1 ;  /* 0x0000000000017941 */ /* 0x000fea0003800000 */
.L_x_32912:
        /* <DEDUP_REMOVED lines=14> */
.L_x_32916:
        /* <DEDUP_REMOVED lines=12> */
.L_x_32919:
[----:B------:R-:W-:-:S07]  /*8890*/  IMAD.MOV.U32 R7, RZ, RZ, R14 ;  /* 0x000000ffff077224 */ /* 0x000fce00078e000e */
.L_x_32920:
[----:B------:R-:W-:Y:S05]  /*88a0*/  BSYNC B1 ;  /* 0x0000000000017941 */ /* 0x000fea0003800000 */
.L_x_32918:
        /* <DEDUP_REMOVED lines=16> */
.L_x_32924:
[----:B------:R-:W-:Y:S05]  /*89b0*/  BSYNC B2 ;  /* 0x0000000000027941 */ /* 0x000fea0003800000 */
.L_x_32923:
        /* <DEDUP_REMOVED lines=42> */
.L_x_32922:
[----:B------:R-:W-:Y:S05]  /*8c60*/  BSYNC B1 ;  /* 0x0000000000017941 */ /* 0x000fea0003800000 */
.L_x_32921:
        /* <DEDUP_REMOVED lines=9> */
.L_x_32917:
        /* <DEDUP_REMOVED lines=12> */
.L_x_32926:
[----:B------:R-:W-:-:S07]  /*8dc0*/  IMAD.MOV.U32 R11, RZ, RZ, R14 ;  /* 0x000000ffff0b7224 */ /* 0x000fce00078e000e */
.L_x_32927:
[----:B------:R-:W-:Y:S05]  /*8dd0*/  BSYNC B1 ;  /* 0x0000000000017941 */ /* 0x000fea0003800000 */
.L_x_32925:
        /* <DEDUP_REMOVED lines=16> */
.L_x_32931:
[----:B------:R-:W-:Y:S05]  /*8ee0*/  BSYNC B2 ;  /* 0x0000000000027941 */ /* 0x000fea0003800000 */
.L_x_32930:
        /* <DEDUP_REMOVED lines=42> */
.L_x_32929:
[----:B------:R-:W-:Y:S05]  /*9190*/  BSYNC B1 ;  /* 0x0000000000017941 */ /* 0x000fea0003800000 */
.L_x_32928:
        /* <DEDUP_REMOVED lines=14> */
.L_x_32932:
        /* <DEDUP_REMOVED lines=12> */
.L_x_32935:
[----:B------:R-:W-:-:S07]  /*9340*/  IMAD.MOV.U32 R6, RZ, RZ, R14 ;  /* 0x000000ffff067224 */ /* 0x000fce00078e000e */
.L_x_32936:
[----:B------:R-:W-:Y:S05]  /*9350*/  BSYNC B1 ;  /* 0x0000000000017941 */ /* 0x000fea0003800000 */
.L_x_32934:
        /* <DEDUP_REMOVED lines=16> */
.L_x_32940:
[----:B------:R-:W-:Y:S05]  /*9460*/  BSYNC B2 ;  /* 0x0000000000027941 */ /* 0x000fea0003800000 */
.L_x_32939:
        /* <DEDUP_REMOVED lines=42> */
.L_x_32938:
[----:B------:R-:W-:Y:S05]  /*9710*/  BSYNC B1 ;  /* 0x0000000000017941 */ /* 0x000fea0003800000 */
.L_x_32937:
        /* <DEDUP_REMOVED lines=9> */
.L_x_32933:
        /* <DEDUP_REMOVED lines=12> */
.L_x_32942:
[----:B------:R-:W-:-:S07]  /*9870*/  MOV R11, R14 ;  /* 0x0000000e000b7202 */ /* 0x000fce0000000f00 */
.L_x_32943:
[----:B------:R-:W-:Y:S05]  /*9880*/  BSYNC B1 ;  /* 0x0000000000017941 */ /* 0x000fea0003800000 */
.L_x_32941:
        /* <DEDUP_REMOVED lines=16> */
.L_x_32947:
[----:B------:R-:W-:Y:S05]  /*9990*/  BSYNC B2 ;  /* 0x0000000000027941 */ /* 0x000fea0003800000 */
.L_x_32946:
        /* <DEDUP_REMOVED lines=42> */
.L_x_32945:
[----:B------:R-:W-:Y:S05]  /*9c40*/  BSYNC B1 ;  /* 0x0000000000017941 */ /* 0x000fea0003800000 */
.L_x_32944:
        /* <DEDUP_REMOVED lines=14> */
.L_x_32948:
        /* <DEDUP_REMOVED lines=12> */
.L_x_32951:
[----:B------:R-:W-:-:S07]  /*9df0*/  MOV R5, R14 ;  /* 0x0000000e00057202 */ /* 0x000fce0000000f00 */
.L_x_32952:
[----:B------:R-:W-:Y:S05]  /*9e00*/  BSYNC B1 ;  /* 0x0000000000017941 */ /* 0x000fea0003800000 */
.L_x_32950:
        /* <DEDUP_REMOVED lines=16> */
.L_x_32956:
[----:B------:R-:W-:Y:S05]  /*9f10*/  BSYNC B2 ;  /* 0x0000000000027941 */ /* 0x000fea0003800000 */
.L_x_32955:
        /* <DEDUP_REMOVED lines=42> */
.L_x_32954:
[----:B------:R-:W-:Y:S05]  /*a1c0*/  BSYNC B1 ;  /* 0x0000000000017941 */ /* 0x000fea0003800000 */
.L_x_32953:
        /* <DEDUP_REMOVED lines=9> */
.L_x_32949:
        /* <DEDUP_REMOVED lines=12> */
.L_x_32958:
[----:B------:R-:W-:-:S07]  /*a320*/  IMAD.MOV.U32 R11, RZ, RZ, R14 ;  /* 0x000000ffff0b7224 */ /* 0x000fce00078e000e */
.L_x_32959:
[----:B------:R-:W-:Y:S05]  /*a330*/  BSYNC B1 ;  /* 0x0000000000017941 */ /* 0x000fea0003800000 */
.L_x_32957:
        /* <DEDUP_REMOVED lines=16> */
.L_x_32963:
[----:B------:R-:W-:Y:S05]  /*a440*/  BSYNC B2 ;  /* 0x0000000000027941 */ /* 0x000fea0003800000 */
.L_x_32962:
        /* <DEDUP_REMOVED lines=42> */
.L_x_32961:
[----:B------:R-:W-:Y:S05]  /*a6f0*/  BSYNC B1 ;  /* 0x0000000000017941 */ /* 0x000fea0003800000 */
.L_x_32960:
        /* <DEDUP_REMOVED lines=14> */
.L_x_32964:
        /* <DEDUP_REMOVED lines=12> */
.L_x_32967:
[----:B------:R-:W-:-:S07]  /*a8a0*/  IMAD.MOV.U32 R4, RZ, RZ, R14 ;  /* 0x000000ffff047224 */ /* 0x000fce00078e000e */
.L_x_32968:
[----:B------:R-:W-:Y:S05]  /*a8b0*/  BSYNC B1 ;  /* 0x0000000000017941 */ /* 0x000fea0003800000 */
.L_x_32966:
        /* <DEDUP_REMOVED lines=16> */
.L_x_32972:
[----:B------:R-:W-:Y:S05]  /*a9c0*/  BSYNC B2 ;  /* 0x0000000000027941 */ /* 0x000fea0003800000 */
.L_x_32971:
        /* <DEDUP_REMOVED lines=42> */
.L_x_32970:
[----:B------:R-:W-:Y:S05]  /*ac70*/  BSYNC B1 ;  /* 0x0000000000017941 */ /* 0x000fea0003800000 */
.L_x_32969:
        /* <DEDUP_REMOVED lines=9> */
.L_x_32965:
        /* <DEDUP_REMOVED lines=12> */
.L_x_32974:
[----:B------:R-:W-:-:S07]  /*add0*/  IMAD.MOV.U32 R11, RZ, RZ, R14 ;  /* 0x000000ffff0b7224 */ /* 0x000fce00078e000e */
.L_x_32975:
[----:B------:R-:W-:Y:S05]  /*ade0*/  BSYNC B1 ;  /* 0x0000000000017941 */ /* 0x000fea0003800000 */
.L_x_32973:
        /* <DEDUP_REMOVED lines=16> */
.L_x_32979:
[----:B------:R-:W-:Y:S05]  /*aef0*/  BSYNC B2 ;  /* 0x0000000000027941 */ /* 0x000fea0003800000 */
.L_x_32978:
        /* <DEDUP_REMOVED lines=42> */
.L_x_32977:
[----:B------:R-:W-:Y:S05]  /*b1a0*/  BSYNC B1 ;  /* 0x0000000000017941 */ /* 0x000fea0003800000 */
.L_x_32976:
        /* <DEDUP_REMOVED lines=12> */
.L_x_32980:
        /* <DEDUP_REMOVED lines=12> */
.L_x_32983:
[----:B------:R-:W-:-:S07]  /*b330*/  IMAD.MOV.U32 R3, RZ, RZ, R14 ;  /* 0x000000ffff037224 */ /* 0x000fce00078e000e */
.L_x_32984:
[----:B------:R-:W-:Y:S05]  /*b340*/  BSYNC B1 ;  /* 0x0000000000017941 */ /* 0x000fea0003800000 */
.L_x_32982:
        /* <DEDUP_REMOVED lines=16> */
.L_x_32988:
[----:B------:R-:W-:Y:S05]  /*b450*/  BSYNC B2 ;  /* 0x0000000000027941 */ /* 0x000fea0003800000 */
.L_x_32987:
        /* <DEDUP_REMOVED lines=42> */
.L_x_32986:
[----:B------:R-:W-:Y:S05]  /*b700*/  BSYNC B1 ;  /* 0x0000000000017941 */ /* 0x000fea0003800000 */
.L_x_32985:
        /* <DEDUP_REMOVED lines=9> */
.L_x_32981:
        /* <DEDUP_REMOVED lines=12> */
.L_x_32990:
[----:B------:R-:W-:-:S07]  /*b860*/  MOV R11, R14 ;  /* 0x0000000e000b7202 */ /* 0x000fce0000000f00 */
.L_x_32991:
[----:B------:R-:W-:Y:S05]  /*b870*/  BSYNC B1 ;  /* 0x0000000000017941 */ /* 0x000fea0003800000 */
.L_x_32989:
        /* <DEDUP_REMOVED lines=16> */
.L_x_32995:
[----:B------:R-:W-:Y:S05]  /*b980*/  BSYNC B2 ;  /* 0x0000000000027941 */ /* 0x000fea0003800000 */
.L_x_32994:
        /* <DEDUP_REMOVED lines=42> */
.L_x_32993:
[----:B------:R-:W-:Y:S05]  /*bc30*/  BSYNC B1 ;  /* 0x0000000000017941 */ /* 0x000fea0003800000 */
.L_x_32992:
        /* <DEDUP_REMOVED lines=12> */
.L_x_32996:
        /* <DEDUP_REMOVED lines=12> */
.L_x_32999:
[----:B------:R-:W-:-:S07]  /*bdc0*/  MOV R2, R14 ;  /* 0x0000000e00027202 */ /* 0x000fce0000000f00 */
.L_x_33000:
[----:B------:R-:W-:Y:S05]  /*bdd0*/  BSYNC B1 ;  /* 0x0000000000017941 */ /* 0x000fea0003800000 */
.L_x_32998:
        /* <DEDUP_REMOVED lines=16> */
.L_x_33004:
[----:B------:R-:W-:Y:S05]  /*bee0*/  BSYNC B2 ;  /* 0x0000000000027941 */ /* 0x000fea0003800000 */
.L_x_33003:
        /* <DEDUP_REMOVED lines=42> */
.L_x_33002:
[----:B------:R-:W-:Y:S05]  /*c190*/  BSYNC B1 ;  /* 0x0000000000017941 */ /* 0x000fea0003800000 */
.L_x_33001:
        /* <DEDUP_REMOVED lines=9> */
.L_x_32997:
        /* <DEDUP_REMOVED lines=12> */
.L_x_33006:
[----:B------:R-:W-:-:S07]  /*c2f0*/  IMAD.MOV.U32 R11, RZ, RZ, R14 ;  /* 0x000000ffff0b7224 */ /* 0x000fce00078e000e */
.L_x_33007:
[----:B------:R-:W-:Y:S05]  /*c300*/  BSYNC B1 ;  /* 0x0000000000017941 */ /* 0x000fea0003800000 */
.L_x_33005:
        /* <DEDUP_REMOVED lines=16> */
.L_x_33011:
[----:B------:R-:W-:Y:S05]  /*c410*/  BSYNC B2 ;  /* 0x0000000000027941 */ /* 0x000fea0003800000 */
.L_x_33010:
        /* <DEDUP_REMOVED lines=42> */
.L_x_33009:
[----:B------:R-:W-:Y:S05]  /*c6c0*/  BSYNC B1 ;  /* 0x0000000000017941 */ /* 0x000fea0003800000 */
.L_x_33008:
        /* <DEDUP_REMOVED lines=12> */
.L_x_33012:
        /* <DEDUP_REMOVED lines=12> */
.L_x_33015:
[----:B0-----:R-:W-:-:S07]  /*c850*/  IMAD.MOV.U32 R0, RZ, RZ, R14 ;  /* 0x000000ffff007224 */ /* 0x001fce00078e000e */
.L_x_33016:
[----:B------:R-:W-:Y:S05]  /*c860*/  BSYNC B1 ;  /* 0x0000000000017941 */ /* 0x000fea0003800000 */
.L_x_33014:
        /* <DEDUP_REMOVED lines=16> */
.L_x_33020:
[----:B------:R-:W-:Y:S05]  /*c970*/  BSYNC B2 ;  /* 0x0000000000027941 */ /* 0x000fea0003800000 */
.L_x_33019:
        /* <DEDUP_REMOVED lines=42> */
.L_x_33018:
[----:B------:R-:W-:Y:S05]  /*cc20*/  BSYNC B1 ;  /* 0x0000000000017941 */ /* 0x000fea0003800000 */
.L_x_33017:
[----:B------:R-:W-:-:S05]  /*cc30*/  I2FP.F32.U32 R0, R0 ;  /* 0x0000000000007245 */ /* 0x000fca0000201000 */
[----:B------:R-:W-:-:S05]  /*cc40*/  FFMA.FTZ R0, R0, R226, 1.1641532182693481445e-10 ;  /* 0x2f00000000007423 */ /* 0x000fca00000100e2 */
[----:B------:R-:W-:Y:S01]  /*cc50*/  FSETP.GTU.FTZ.AND P2, PT, R0, R227, PT ;  /* 0x000000e30000720b */ /* 0x000fe20003f5c000 */
[----:B------:R-:W-:-:S05]  /*cc60*/  HADD2.F32 R0, -RZ, R135.H1_H1 ;  /* 0x30000087ff007230 */ /* 0x000fca0000004100 */
[----:B------:R-:W-:Y:S01]  /*cc70*/  FMUL.FTZ R0, R0, R193 ;  /* 0x000000c100007220 */ /* 0x000fe20000410000 */
[----:B------:R-:W-:-:S04]  /*cc80*/  SEL R193, RZ, 0x1, P2 ;  /* 0x00000001ffc17807 */ /* 0x000fc80001000000 */
[----:B------:R-:W-:-:S05]  /*cc90*/  FSEL R0, R0, RZ, !P2 ;  /* 0x000000ff00007208 */ /* 0x000fca0005000000 */
[----:B------:R-:W-:Y:S01]  /*cca0*/  FADD.FTZ R151, R0, R151 ;  /* 0x0000009700977221 */ /* 0x000fe20000010000 */
[----:B------:R-:W-:-:S03]  /*ccb0*/  PRMT R0, R193, 0x7610, R0 ;  /* 0x00007610c1007816 */ /* 0x000fc60000000000 */
[----:B------:R-:W-:-:S07]  /*ccc0*/  @P0 FADD.FTZ R151, R131, R151 ;  /* 0x0000009783970221 */ /* 0x000fce0000010000 */
.L_x_33013:
        /* <DEDUP_REMOVED lines=51> */
.L_x_33021:
[----:B------:R-:W-:-:S07]  /*d000*/  IADD3 R192, R192, 0x80, RZ ;  /* 0x00000080c0c07810 */ /* 0x000fce0007ffe0ff */
.L_x_32892:
[----:B------:R-:W-:Y:S05]  /*d010*/  BSYNC B0 ;  /* 0x0000000000007941 */ /* 0x000fea0003800000 */
.L_x_32891:
        /* <DEDUP_REMOVED lines=30> */
.L_x_33025:
[----:B------:R-:W-:-:S07]  /*d200*/  IMAD.MOV.U32 R154, RZ, RZ, R14 ;  /* 0x000000ffff9a7224 */ /* 0x000fce00078e000e */
.L_x_33026:
[----:B------:R-:W-:Y:S05]  /*d210*/  BSYNC B1 ;  /* 0x0000000000017941 */ /* 0x000fea0003800000 */
.L_x_33024:
        /* <DEDUP_REMOVED lines=16> */
.L_x_33030:
[----:B------:R-:W-:Y:S05]  /*d320*/  BSYNC B2 ;  /* 0x0000000000027941 */ /* 0x000fea0003800000 */
.L_x_33029:
        /* <DEDUP_REMOVED lines=42> */
.L_x_33028:
[----:B------:R-:W-:Y:S05]  /*d5d0*/  BSYNC B1 ;  /* 0x0000000000017941 */ /* 0x000fea0003800000 */
.L_x_33027:
        /* <DEDUP_REMOVED lines=19> */
.L_x_33031:
        /* <DEDUP_REMOVED lines=12> */
.L_x_33034:
[----:B------:R-:W-:-:S07]  /*d7d0*/  MOV R8, R14 ;  /* 0x0000000e00087202 */ /* 0x000fce0000000f00 */
.L_x_33035:
[----:B------:R-:W-:Y:S05]  /*d7e0*/  BSYNC B1 ;  /* 0x0000000000017941 */ /* 0x000fea0003800000 */
.L_x_33033:
        /* <DEDUP_REMOVED lines=16> */
.L_x_33039:
[----:B------:R-:W-:Y:S05]  /*d8f0*/  BSYNC B2 ;  /* 0x0000000000027941 */ /* 0x000fea0003800000 */
.L_x_33038:
        /* <DEDUP_REMOVED lines=42> */
.L_x_33037:
[----:B------:R-:W-:Y:S05]  /*dba0*/  BSYNC B1 ;  /* 0x0000000000017941 */ /* 0x000fea0003800000 */
.L_x_33036:
        /* <DEDUP_REMOVED lines=9> */
.L_x_33032:
        /* <DEDUP_REMOVED lines=12> */
.L_x_33041:
[----:B------:R-:W-:-:S07]  /*dd00*/  IMAD.MOV.U32 R11, RZ, RZ, R14 ;  /* 0x000000ffff0b7224 */ /* 0x000fce00078e000e */
.L_x_33042:
[----:B------:R-:W-:Y:S05]  /*dd10*/  BSYNC B1 ;  /* 0x0000000000017941 */ /* 0x000fea0003800000 */
.L_x_33040:
        /* <DEDUP_REMOVED lines=16> */
.L_x_33046:
[----:B------:R-:W-:Y:S05]  /*de20*/  BSYNC B2 ;  /* 0x0000000000027941 */ /* 0x000fea0003800000 */
.L_x_33045:
        /* <DEDUP_REMOVED lines=42> */
.L_x_33044:
[----:B------:R-:W-:Y:S05]  /*e0d0*/  BSYNC B1 ;  /* 0x0000000000017941 */ /* 0x000fea0003800000 */
.L_x_33043:
        /* <DEDUP_REMOVED lines=14> */
.L_x_33047:
        /* <DEDUP_REMOVED lines=12> */
.L_x_33050:
[----:B------:R-:W-:-:S07]  /*e280*/  IMAD.MOV.U32 R7, RZ, RZ, R14 ;  /* 0x000000ffff077224 */ /* 0x000fce00078e000e */
.L_x_33051:
[----:B------:R-:W-:Y:S05]  /*e290*/  BSYNC B1 ;  /* 0x0000000000017941 */ /* 0x000fea0003800000 */
.L_x_33049:
        /* <DEDUP_REMOVED lines=16> */
.L_x_33055:
[----:B------:R-:W-:Y:S05]  /*e3a0*/  BSYNC B2 ;  /* 0x0000000000027941 */ /* 0x000fea0003800000 */
.L_x_33054:
        /* <DEDUP_REMOVED lines=42> */
.L_x_33053:
[----:B------:R-:W-:Y:S05]  /*e650*/  BSYNC B1 ;  /* 0x0000000000017941 */ /* 0x000fea0003800000 */
.L_x_33052:
        /* <DEDUP_REMOVED lines=9> */
.L_x_33048:
        /* <DEDUP_REMOVED lines=12> */
.L_x_33057:
[----:B------:R-:W-:-:S07]  /*e7b0*/  IMAD.MOV.U32 R11, RZ, RZ, R14 ;  /* 0x000000ffff0b7224 */ /* 0x000fce00078e000e */
.L_x_33058:
[----:B------:R-:W-:Y:S05]  /*e7c0*/  BSYNC B1 ;  /* 0x0000000000017941 */ /* 0x000fea0003800000 */
.L_x_33056:
        /* <DEDUP_REMOVED lines=16> */
.L_x_33062:
[----:B------:R-:W-:Y:S05]  /*e8d0*/  BSYNC B2 ;  /* 0x0000000000027941 */ /* 0x000fea0003800000 */
.L_x_33061:
        /* <DEDUP_REMOVED lines=42> */
.L_x_33060:
[----:B------:R-:W-:Y:S05]  /*eb80*/  BSYNC B1 ;  /* 0x0000000000017941 */ /* 0x000fea0003800000 */
.L_x_33059:
        /* <DEDUP_REMOVED lines=14> */
.L_x_33063:
        /* <DEDUP_REMOVED lines=12> */
.L_x_33066:
[----:B------:R-:W-:-:S07]  /*ed30*/  IMAD.MOV.U32 R6, RZ, RZ, R14 ;  /* 0x000000ffff067224 */ /* 0x000fce00078e000e */
.L_x_33067:
[----:B------:R-:W-:Y:S05]  /*ed40*/  BSYNC B1 ;  /* 0x0000000000017941 */ /* 0x000fea0003800000 */
.L_x_33065:
        /* <DEDUP_REMOVED lines=16> */
.L_x_33071:
[----:B------:R-:W-:Y:S05]  /*ee50*/  BSYNC B2 ;  /* 0x0000000000027941 */ /* 0x000fea0003800000 */
.L_x_33070:
        /* <DEDUP_REMOVED lines=42> */
.L_x_33069:
[----:B------:R-:W-:Y:S05]  /*f100*/  BSYNC B1 ;  /* 0x0000000000017941 */ /* 0x000fea0003800000 */
.L_x_33068:
        /* <DEDUP_REMOVED lines=9> */
.L_x_33064:
        /* <DEDUP_REMOVED lines=12> */
.L_x_33073:
[----:B------:R-:W-:-:S07]  /*f260*/  MOV R11, R14 ;  /* 0x0000000e000b7202 */ /* 0x000fce0000000f00 */
.L_x_33074:
[----:B------:R-:W-:Y:S05]  /*f270*/  BSYNC B1 ;  /* 0x0000000000017941 */ /* 0x000fea0003800000 */
.L_x_33072:
        /* <DEDUP_REMOVED lines=16> */
.L_x_33078:
[----:B------:R-:W-:Y:S05]  /*f380*/  BSYNC B2 ;  /* 0x0000000000027941 */ /* 0x000fea0003800000 */
.L_x_33077:
        /* <DEDUP_REMOVED lines=42> */
.L_x_33076:
[----:B------:R-:W-:Y:S05]  /*f630*/  BSYNC B1 ;  /* 0x0000000000017941 */ /* 0x000fea0003800000 */
.L_x_33075:
        /* <DEDUP_REMOVED lines=14> */
.L_x_33079:
        /* <DEDUP_REMOVED lines=12> */
.L_x_33082:
[----:B------:R-:W-:-:S07]  /*f7e0*/  MOV R5, R14 ;  /* 0x0000000e00057202 */ /* 0x000fce0000000f00 */
.L_x_33083:
[----:B------:R-:W-:Y:S05]  /*f7f0*/  BSYNC B1 ;  /* 0x0000000000017941 */ /* 0x000fea0003800000 */
.L_x_33081:
        /* <DEDUP_REMOVED lines=16> */
.L_x_33087:
[----:B------:R-:W-:Y:S05]  /*f900*/  BSYNC B2 ;  /* 0x0000000000027941 */ /* 0x000fea0003800000 */
.L_x_33086:
        /* <DEDUP_REMOVED lines=42> */
.L_x_33085:
[----:B------:R-:W-:Y:S05]  /*fbb0*/  BSYNC B1 ;  /* 0x0000000000017941 */ /* 0x000fea0003800000 */
.L_x_33084:
        /* <DEDUP_REMOVED lines=9> */
.L_x_33080:
        /* <DEDUP_REMOVED lines=12> */
.L_x_33089:
[----:B------:R-:W-:-:S07]  /*fd10*/  IMAD.MOV.U32 R11, RZ, RZ, R14 ;  /* 0x000000ffff0b7224 */ /* 0x000fce00078e000e */
.L_x_33090:
[----:B------:R-:W-:Y:S05]  /*fd20*/  BSYNC B1 ;  /* 0x0000000000017941 */ /* 0x000fea0003800000 */
.L_x_33088:
        /* <DEDUP_REMOVED lines=16> */
.L_x_33094:
[----:B------:R-:W-:Y:S05]  /*fe30*/  BSYNC B2 ;  /* 0x0000000000027941 */ /* 0x000fea0003800000 */
.L_x_33093:
        /* <DEDUP_REMOVED lines=42> */
.L_x_33092:
[----:B------:R-:W-:Y:S05]  /*100e0*/  BSYNC B1 ;  /* 0x0000000000017941 */ /* 0x000fea0003800000 */
.L_x_33091:
        /* <DEDUP_REMOVED lines=14> */
.L_x_33095:
        /* <DEDUP_REMOVED lines=12> */
.L_x_33098:
[----:B------:R-:W-:-:S07]  /*10290*/  IMAD.MOV.U32 R4, RZ, RZ, R14 ;  /* 0x000000ffff047224 */ /* 0x000fce00078e000e */
.L_x_33099:
[----:B------:R-:W-:Y:S05]  /*102a0*/  BSYNC B1 ;  /* 0x0000000000017941 */ /* 0x000fea0003800000 */
.L_x_33097:
        /* <DEDUP_REMOVED lines=16> */
.L_x_33103:
[----:B------:R-:W-:Y:S05]  /*103b0*/  BSYNC B2 ;  /* 0x0000000000027941 */ /* 0x000fea0003800000 */
.L_x_33102:
        /* <DEDUP_REMOVED lines=42> */
.L_x_33101:
[----:B------:R-:W-:Y:S05]  /*10660*/  BSYNC B1 ;  /* 0x0000000000017941 */ /* 0x000fea0003800000 */
.L_x_33100:
        /* <DEDUP_REMOVED lines=9> */
.L_x_33096:
        /* <DEDUP_REMOVED lines=12> */
.L_x_33105:
[----:B------:R-:W-:-:S07]  /*107c0*/  IMAD.MOV.U32 R11, RZ, RZ, R14 ;  /* 0x000000ffff0b7224 */ /* 0x000fce00078e000e */
.L_x_33106:
[----:B------:R-:W-:Y:S05]  /*107d0*/  BSYNC B1 ;  /* 0x0000000000017941 */ /* 0x000fea0003800000 */
.L_x_33104:
        /* <DEDUP_REMOVED lines=16> */
.L_x_33110:
[----:B------:R-:W-:Y:S05]  /*108e0*/  BSYNC B2 ;  /* 0x0000000000027941 */ /* 0x000fea0003800000 */
.L_x_33109:
        /* <DEDUP_REMOVED lines=42> */
.L_x_33108:
[----:B------:R-:W-:Y:S05]  /*10b90*/  BSYNC B1 ;  /* 0x0000000000017941 */ /* 0x000fea0003800000 */
.L_x_33107:
        /* <DEDUP_REMOVED lines=12> */
.L_x_33111:
        /* <DEDUP_REMOVED lines=12> */
.L_x_33114:
[----:B------:R-:W-:-:S07]  /*10d20*/  IMAD.MOV.U32 R3, RZ, RZ, R14 ;  /* 0x000000ffff037224 */ /* 0x000fce00078e000e */
.L_x_33115:
[----:B------:R-:W-:Y:S05]  /*10d30*/  BSYNC B1 ;  /* 0x0000000000017941 */ /* 0x000fea0003800000 */
.L_x_33113:
        /* <DEDUP_REMOVED lines=16> */
.L_x_33119:
[----:B------:R-:W-:Y:S05]  /*10e40*/  BSYNC B2 ;  /* 0x0000000000027941 */ /* 0x000fea0003800000 */
.L_x_33118:
        /* <DEDUP_REMOVED lines=42> */
.L_x_33117:
[----:B------:R-:W-:Y:S05]  /*110f0*/  BSYNC B1 ;  /* 0x0000000000017941 */ /* 0x000fea0003800000 */
.L_x_33116:
        /* <DEDUP_REMOVED lines=9> */
.L_x_33112:
        /* <DEDUP_REMOVED lines=12> */
.L_x_33121:
[----:B------:R-:W-:-:S07]  /*11250*/  MOV R11, R14 ;  /* 0x0000000e000b7202 */ /* 0x000fce0000000f00 */
.L_x_33122:
[----:B------:R-:W-:Y:S05]  /*11260*/  BSYNC B1 ;  /* 0x0000000000017941 */ /* 0x000fea0003800000 */
.L_x_33120:
        /* <DEDUP_REMOVED lines=16> */
.L_x_33126:
[----:B------:R-:W-:Y:S05]  /*11370*/  BSYNC B2 ;  /* 0x0000000000027941 */ /* 0x000fea0003800000 */
.L_x_33125:
        /* <DEDUP_REMOVED lines=42> */
.L_x_33124:
[----:B------:R-:W-:Y:S05]  /*11620*/  BSYNC B1 ;  /* 0x0000000000017941 */ /* 0x000fea0003800000 */
.L_x_33123:
        /* <DEDUP_REMOVED lines=12> */
.L_x_33127:
        /* <DEDUP_REMOVED lines=12> */
.L_x_33130:
[----:B------:R-:W-:-:S07]  /*117b0*/  MOV R2, R14 ;  /* 0x0000000e00027202 */ /* 0x000fce0000000f00 */
.L_x_33131:
[----:B------:R-:W-:Y:S05]  /*117c0*/  BSYNC B1 ;  /* 0x0000000000017941 */ /* 0x000fea0003800000 */
.L_x_33129:
        /* <DEDUP_REMOVED lines=16> */
.L_x_33135:
[----:B------:R-:W-:Y:S05]  /*118d0*/  BSYNC B2 ;  /* 0x0000000000027941 */ /* 0x000fea0003800000 */
.L_x_33134:
        /* <DEDUP_REMOVED lines=42> */
.L_x_33133:
[----:B------:R-:W-:Y:S05]  /*11b80*/  BSYNC B1 ;  /* 0x0000000000017941 */ /* 0x000fea0003800000 */
.L_x_33132:
        /* <DEDUP_REMOVED lines=9> */
.L_x_33128:
        /* <DEDUP_REMOVED lines=12> */
.L_x_33137:
[----:B------:R-:W-:-:S07]  /*11ce0*/  IMAD.MOV.U32 R11, RZ, RZ, R14 ;  /* 0x000000ffff0b7224 */ /* 0x000fce00078e000e */
.L_x_33138:
[----:B------:R-:W-:Y:S05]  /*11cf0*/  BSYNC B1 ;  /* 0x0000000000017941 */ /* 0x000fea0003800000 */
.L_x_33136:
        /* <DEDUP_REMOVED lines=16> */
.L_x_33142:
[----:B------:R-:W-:Y:S05]  /*11e00*/  BSYNC B2 ;  /* 0x0000000000027941 */ /* 0x000fea0003800000 */
.L_x_33141:
        /* <DEDUP_REMOVED lines=42> */
.L_x_33140:
[----:B------:R-:W-:Y:S05]  /*120b0*/  BSYNC B1 ;  /* 0x0000000000017941 */ /* 0x000fea0003800000 */
.L_x_33139:
        /* <DEDUP_REMOVED lines=12> */
.L_x_33143:
        /* <DEDUP_REMOVED lines=12> */
.L_x_33146:
[----:B0-----:R-:W-:-:S07]  /*12240*/  IMAD.MOV.U32 R0, RZ, RZ, R14 ;  /* 0x000000ffff007224 */ /* 0x001fce00078e000e */
.L_x_33147:
[----:B------:R-:W-:Y:S05]  /*12250*/  BSYNC B1 ;  /* 0x0000000000017941 */ /* 0x000fea0003800000 */
.L_x_33145:
        /* <DEDUP_REMOVED lines=16> */
.L_x_33151:
[----:B------:R-:W-:Y:S05]  /*12360*/  BSYNC B2 ;  /* 0x0000000000027941 */ /* 0x000fea0003800000 */
.L_x_33150:
        /* <DEDUP_REMOVED lines=42> */
.L_x_33149:
[----:B------:R-:W-:Y:S05]  /*12610*/  BSYNC B1 ;  /* 0x0000000000017941 */ /* 0x000fea0003800000 */
.L_x_33148:
        /* <DEDUP_REMOVED lines=10> */
.L_x_33144:
        /* <DEDUP_REMOVED lines=51> */
.L_x_33152:
[----:B------:R-:W-:-:S07]  /*129f0*/  IADD3 R192, R192, 0x80, RZ ;  /* 0x00000080c0c07810 */ /* 0x000fce0007ffe0ff */
.L_x_33023:
[----:B------:R-:W-:Y:S05]  /*12a00*/  BSYNC B0 ;  /* 0x0000000000007941 */ /* 0x000fea0003800000 */
.L_x_33022:
        /* <DEDUP_REMOVED lines=30> */
.L_x_33156:
[----:B------:R-:W-:-:S07]  /*12bf0*/  IMAD.MOV.U32 R162, RZ, RZ, R14 ;  /* 0x000000ffffa27224 */ /* 0x000fce00078e000e */
.L_x_33157:
[----:B------:R-:W-:Y:S05]  /*12c00*/  BSYNC B1 ;  /* 0x0000000000017941 */ /* 0x000fea0003800000 */
.L_x_33155:
        /* <DEDUP_REMOVED lines=16> */
.L_x_33161:
[----:B------:R-:W-:Y:S05]  /*12d10*/  BSYNC B2 ;  /* 0x0000000000027941 */ /* 0x000fea0003800000 */
.L_x_33160:
        /* <DEDUP_REMOVED lines=42> */
.L_x_33159:
[----:B------:R-:W-:Y:S05]  /*12fc0*/  BSYNC B1 ;  /* 0x0000000000017941 */ /* 0x000fea0003800000 */
.L_x_33158:
        /* <DEDUP_REMOVED lines=19> */
.L_x_33162:
        /* <DEDUP_REMOVED lines=12> */
.L_x_33165:
[----:B------:R-:W-:-:S07]  /*131c0*/  MOV R8, R14 ;  /* 0x0000000e00087202 */ /* 0x000fce0000000f00 */
.L_x_33166:
[----:B------:R-:W-:Y:S05]  /*131d0*/  BSYNC B1 ;  /* 0x0000000000017941 */ /* 0x000fea0003800000 */
.L_x_33164:
        /* <DEDUP_REMOVED lines=16> */
.L_x_33170:
[----:B------:R-:W-:Y:S05]  /*132e0*/  BSYNC B2 ;  /* 0x0000000000027941 */ /* 0x000fea0003800000 */
.L_x_33169:
        /* <DEDUP_REMOVED lines=42> */
.L_x_33168:
[----:B------:R-:W-:Y:S05]  /*13590*/  BSYNC B1 ;  /* 0x0000000000017941 */ /* 0x000fea0003800000 */
.L_x_33167:
        /* <DEDUP_REMOVED lines=9> */
.L_x_33163:
        /* <DEDUP_REMOVED lines=12> */
.L_x_33172:
[----:B------:R-:W-:-:S07]  /*136f0*/  IMAD.MOV.U32 R11, RZ, RZ, R14 ;  /* 0x000000ffff0b7224 */ /* 0x000fce00078e000e */
.L_x_33173:
[----:B------:R-:W-:Y:S05]  /*13700*/  BSYNC B1 ;  /* 0x0000000000017941 */ /* 0x000fea0003800000 */
.L_x_33171:
        /* <DEDUP_REMOVED lines=16> */
.L_x_33177:
[----:B------:R-:W-:Y:S05]  /*13810*/  BSYNC B2 ;  /* 0x0000000000027941 */ /* 0x000fea0003800000 */
.L_x_33176:
        /* <DEDUP_REMOVED lines=42> */
.L_x_33175:
[----:B------:R-:W-:Y:S05]  /*13ac0*/  BSYNC B1 ;  /* 0x0000000000017941 */ /* 0x000fea0003800000 */
.L_x_33174:
        /* <DEDUP_REMOVED lines=14> */
.L_x_33178:
        /* <DEDUP_REMOVED lines=12> */
.L_x_33181:
[----:B------:R-:W-:-:S07]  /*13c70*/  IMAD.MOV.U32 R7, RZ, RZ, R14 ;  /* 0x000000ffff077224 */ /* 0x000fce00078e000e */
.L_x_33182:
[----:B------:R-:W-:Y:S05]  /*13c80*/  BSYNC B1 ;  /* 0x0000000000017941 */ /* 0x000fea0003800000 */
.L_x_33180:
        /* <DEDUP_REMOVED lines=16> */
.L_x_33186:
[----:B------:R-:W-:Y:S05]  /*13d90*/  BSYNC B2 ;  /* 0x0000000000027941 */ /* 0x000fea0003800000 */
.L_x_33185:
        /* <DEDUP_REMOVED lines=42> */
.L_x_33184:
[----:B------:R-:W-:Y:S05]  /*14040*/  BSYNC B1 ;  /* 0x0000000000017941 */ /* 0x000fea0003800000 */
.L_x_33183:
        /* <DEDUP_REMOVED lines=9> */
.L_x_33179:
        /* <DEDUP_REMOVED lines=12> */
.L_x_33188:
[----:B------:R-:W-:-:S07]  /*141a0*/  IMAD.MOV.U32 R11, RZ, RZ, R14 ;  /* 0x000000ffff0b7224 */ /* 0x000fce00078e000e */
.L_x_33189:
[----:B------:R-:W-:Y:S05]  /*141b0*/  BSYNC B1 ;  /* 0x0000000000017941 */ /* 0x000fea0003800000 */
.L_x_33187:
        /* <DEDUP_REMOVED lines=16> */
.L_x_33193:
[----:B------:R-:W-:Y:S05]  /*142c0*/  BSYNC B2 ;  /* 0x0000000000027941 */ /* 0x000fea0003800000 */
.L_x_33192:
        /* <DEDUP_REMOVED lines=42> */
.L_x_33191:
[----:B------:R-:W-:Y:S05]  /*14570*/  BSYNC B1 ;  /* 0x0000000000017941 */ /* 0x000fea0003800000 */
.L_x_33190:
        /* <DEDUP_REMOVED lines=14> */
.L_x_33194:
        /* <DEDUP_REMOVED lines=12> */
.L_x_33197:
[----:B------:R-:W-:-:S07]  /*14720*/  IMAD.MOV.U32 R6, RZ, RZ, R14 ;  /* 0x000000ffff067224 */ /* 0x000fce00078e000e */
.L_x_33198:
[----:B------:R-:W-:Y:S05]  /*14730*/  BSYNC B1 ;  /* 0x0000000000017941 */ /* 0x000fea0003800000 */
.L_x_33196:
        /* <DEDUP_REMOVED lines=16> */
.L_x_33202:
[----:B------:R-:W-:Y:S05]  /*14840*/  BSYNC B2 ;  /* 0x0000000000027941 */ /* 0x000fea0003800000 */
.L_x_33201:
        /* <DEDUP_REMOVED lines=42> */
.L_x_33200:
[----:B------:R-:W-:Y:S05]  /*14af0*/  BSYNC B1 ;  /* 0x0000000000017941 */ /* 0x000fea0003800000 */
.L_x_33199:
        /* <DEDUP_REMOVED lines=9> */
.L_x_33195:
        /* <DEDUP_REMOVED lines=12> */
.L_x_33204:
[----:B------:R-:W-:-:S07]  /*14c50*/  MOV R11, R14 ;  /* 0x0000000e000b7202 */ /* 0x000fce0000000f00 */
.L_x_33205:
[----:B------:R-:W-:Y:S05]  /*14c60*/  BSYNC B1 ;  /* 0x0000000000017941 */ /* 0x000fea0003800000 */
.L_x_33203:
        /* <DEDUP_REMOVED lines=16> */
.L_x_33209:
[----:B------:R-:W-:Y:S05]  /*14d70*/  BSYNC B2 ;  /* 0x0000000000027941 */ /* 0x000fea0003800000 */
.L_x_33208:
        /* <DEDUP_REMOVED lines=42> */
.L_x_33207:
[----:B------:R-:W-:Y:S05]  /*15020*/  BSYNC B1 ;  /* 0x0000000000017941 */ /* 0x000fea0003800000 */
.L_x_33206:
        /* <DEDUP_REMOVED lines=14> */
.L_x_33210:
        /* <DEDUP_REMOVED lines=12> */
.L_x_33213:
[----:B------:R-:W-:-:S07]  /*151d0*/  MOV R5, R14 ;  /* 0x0000000e00057202 */ /* 0x000fce0000000f00 */
.L_x_33214:
[----:B------:R-:W-:Y:S05]  /*151e0*/  BSYNC B1 ;  /* 0x0000000000017941 */ /* 0x000fea0003800000 */
.L_x_33212:
        /* <DEDUP_REMOVED lines=16> */
.L_x_33218:
[----:B------:R-:W-:Y:S05]  /*152f0*/  BSYNC B2 ;  /* 0x0000000000027941 */ /* 0x000fea0003800000 */
.L_x_33217:
        /* <DEDUP_REMOVED lines=42> */
.L_x_33216:
[----:B------:R-:W-:Y:S05]  /*155a0*/  BSYNC B1 ;  /* 0x0000000000017941 */ /* 0x000fea0003800000 */
.L_x_33215:
        /* <DEDUP_REMOVED lines=9> */
.L_x_33211:
        /* <DEDUP_REMOVED lines=12> */
.L_x_33220:
[----:B------:R-:W-:-:S07]  /*15700*/  IMAD.MOV.U32 R11, RZ, RZ, R14 ;  /* 0x000000ffff0b7224 */ /* 0x000fce00078e000e */
.L_x_33221:
[----:B------:R-:W-:Y:S05]  /*15710*/  BSYNC B1 ;  /* 0x0000000000017941 */ /* 0x000fea0003800000 */
.L_x_33219:
        /* <DEDUP_REMOVED lines=16> */
.L_x_33225:
[----:B------:R-:W-:Y:S05]  /*15820*/  BSYNC B2 ;  /* 0x0000000000027941 */ /* 0x000fea0003800000 */
.L_x_33224:
        /* <DEDUP_REMOVED lines=42> */
.L_x_33223:
[----:B------:R-:W-:Y:S05]  /*15ad0*/  BSYNC B1 ;  /* 0x0000000000017941 */ /* 0x000fea0003800000 */
.L_x_33222:
        /* <DEDUP_REMOVED lines=14> */
.L_x_33226:
        /* <DEDUP_REMOVED lines=12> */
.L_x_33229:
[----:B------:R-:W-:-:S07]  /*15c80*/  IMAD.MOV.U32 R4, RZ, RZ, R14 ;  /* 0x000000ffff047224 */ /* 0x000fce00078e000e */
.L_x_33230:
[----:B------:R-:W-:Y:S05]  /*15c90*/  BSYNC B1 ;  /* 0x0000000000017941 */ /* 0x000fea0003800000 */
.L_x_33228:
        /* <DEDUP_REMOVED lines=16> */
.L_x_33234:
[----:B------:R-:W-:Y:S05]  /*15da0*/  BSYNC B2 ;  /* 0x0000000000027941 */ /* 0x000fea0003800000 */
.L_x_33233:
        /* <DEDUP_REMOVED lines=42> */
.L_x_33232:
[----:B------:R-:W-:Y:S05]  /*16050*/  BSYNC B1 ;  /* 0x0000000000017941 */ /* 0x000fea0003800000 */
.L_x_33231:
        /* <DEDUP_REMOVED lines=9> */
.L_x_33227:
        /* <DEDUP_REMOVED lines=12> */
.L_x_33236:
[----:B------:R-:W-:-:S07]  /*161b0*/  IMAD.MOV.U32 R11, RZ, RZ, R14 ;  /* 0x000000ffff0b7224 */ /* 0x000fce00078e000e */
.L_x_33237:
[----:B------:R-:W-:Y:S05]  /*161c0*/  BSYNC B1 ;  /* 0x0000000000017941 */ /* 0x000fea0003800000 */
.L_x_33235:
        /* <DEDUP_REMOVED lines=16> */
.L_x_33241:
[----:B------:R-:W-:Y:S05]  /*162d0*/  BSYNC B2 ;  /* 0x0000000000027941 */ /* 0x000fea0003800000 */
.L_x_33240:
        /* <DEDUP_REMOVED lines=42> */
.L_x_33239:
[----:B------:R-:W-:Y:S05]  /*16580*/  BSYNC B1 ;  /* 0x0000000000017941 */ /* 0x000fea0003800000 */
.L_x_33238:
        /* <DEDUP_REMOVED lines=12> */
.L_x_33242:
        /* <DEDUP_REMOVED lines=12> */
.L_x_33245:
[----:B------:R-:W-:-:S07]  /*16710*/  IMAD.MOV.U32 R3, RZ, RZ, R14 ;  /* 0x000000ffff037224 */ /* 0x000fce00078e000e */
.L_x_33246:
[----:B------:R-:W-:Y:S05]  /*16720*/  BSYNC B1 ;  /* 0x0000000000017941 */ /* 0x000fea0003800000 */
.L_x_33244:
        /* <DEDUP_REMOVED lines=16> */
.L_x_33250:
[----:B------:R-:W-:Y:S05]  /*16830*/  BSYNC B2 ;  /* 0x0000000000027941 */ /* 0x000fea0003800000 */
.L_x_33249:
        /* <DEDUP_REMOVED lines=42> */
.L_x_33248:
[----:B------:R-:W-:Y:S05]  /*16ae0*/  BSYNC B1 ;  /* 0x0000000000017941 */ /* 0x000fea0003800000 */
.L_x_33247:
        /* <DEDUP_REMOVED lines=9> */
.L_x_33243:
        /* <DEDUP_REMOVED lines=12> */
.L_x_33252:
[----:B------:R-:W-:-:S07]  /*16c40*/  MOV R11, R14 ;  /* 0x0000000e000b7202 */ /* 0x000fce0000000f00 */
.L_x_33253:
[----:B------:R-:W-:Y:S05]  /*16c50*/  BSYNC B1 ;  /* 0x0000000000017941 */ /* 0x000fea0003800000 */
.L_x_33251:
        /* <DEDUP_REMOVED lines=16> */
.L_x_33257:
[----:B------:R-:W-:Y:S05]  /*16d60*/  BSYNC B2 ;  /* 0x0000000000027941 */ /* 0x000fea0003800000 */
.L_x_33256:
        /* <DEDUP_REMOVED lines=42> */
.L_x_33255:
[----:B------:R-:W-:Y:S05]  /*17010*/  BSYNC B1 ;  /* 0x0000000000017941 */ /* 0x000fea0003800000 */
.L_x_33254:
        /* <DEDUP_REMOVED lines=12> */
.L_x_33258:
        /* <DEDUP_REMOVED lines=12> */
.L_x_33261:
[----:B------:R-:W-:-:S07]  /*171a0*/  MOV R2, R14 ;  /* 0x0000000e00027202 */ /* 0x000fce0000000f00 */
.L_x_33262:
[----:B------:R-:W-:Y:S05]  /*171b0*/  BSYNC B1 ;  /* 0x0000000000017941 */ /* 0x000fea0003800000 */
.L_x_33260:
        /* <DEDUP_REMOVED lines=16> */
.L_x_33266:
[----:B------:R-:W-:Y:S05]  /*172c0*/  BSYNC B2 ;  /* 0x0000000000027941 */ /* 0x000fea0003800000 */
.L_x_33265:
        /* <DEDUP_REMOVED lines=42> */
.L_x_33264:
[----:B------:R-:W-:Y:S05]  /*17570*/  BSYNC B1 ;  /* 0x0000000000017941 */ /* 0x000fea0003800000 */
.L_x_33263:
        /* <DEDUP_REMOVED lines=9> */
.L_x_33259:
        /* <DEDUP_REMOVED lines=12> */
.L_x_33268:
[----:B------:R-:W-:-:S07]  /*176d0*/  IMAD.MOV.U32 R11, RZ, RZ, R14 ;  /* 0x000000ffff0b7224 */ /* 0x000fce00078e000e */
.L_x_33269:
[----:B------:R-:W-:Y:S05]  /*176e0*/  BSYNC B1 ;  /* 0x0000000000017941 */ /* 0x000fea0003800000 */
.L_x_33267:
        /* <DEDUP_REMOVED lines=16> */
.L_x_33273:
[----:B------:R-:W-:Y:S05]  /*177f0*/  BSYNC B2 ;  /* 0x0000000000027941 */ /* 0x000fea0003800000 */
.L_x_33272:
        /* <DEDUP_REMOVED lines=42> */
.L_x_33271:
[----:B------:R-:W-:Y:S05]  /*17aa0*/  BSYNC B1 ;  /* 0x0000000000017941 */ /* 0x000fea0003800000 */
.L_x_33270:
        /* <DEDUP_REMOVED lines=12> */
.L_x_33274:
        /* <DEDUP_REMOVED lines=12> */
.L_x_33277:
[----:B0-----:R-:W-:-:S07]  /*17c30*/  IMAD.MOV.U32 R0, RZ, RZ, R14 ;  /* 0x000000ffff007224 */ /* 0x001fce00078e000e */
.L_x_33278:
[----:B------:R-:W-:Y:S05]  /*17c40*/  BSYNC B1 ;  /* 0x0000000000017941 */ /* 0x000fea0003800000 */
.L_x_33276:
        /* <DEDUP_REMOVED lines=16> */
.L_x_33282:
[----:B------:R-:W-:Y:S05]  /*17d50*/  BSYNC B2 ;  /* 0x0000000000027941 */ /* 0x000fea0003800000 */
.L_x_33281:
        /* <DEDUP_REMOVED lines=42> */
.L_x_33280:
[----:B------:R-:W-:Y:S05]  /*18000*/  BSYNC B1 ;  /* 0x0000000000017941 */ /* 0x000fea0003800000 */
.L_x_33279:
        /* <DEDUP_REMOVED lines=10> */
.L_x_33275:
        /* <DEDUP_REMOVED lines=51> */
.L_x_33283:
[----:B------:R-:W-:-:S07]  /*183e0*/  IADD3 R192, R192, 0x80, RZ ;  /* 0x00000080c0c07810 */ /* 0x000fce0007ffe0ff */
.L_x_33154:
[----:B------:R-:W-:Y:S05]  /*183f0*/  BSYNC B0 ;  /* 0x0000000000007941 */ /* 0x000fea0003800000 */
.L_x_33153:
        /* <DEDUP_REMOVED lines=30> */
.L_x_33287:
[----:B------:R-:W-:-:S07]  /*185e0*/  IMAD.MOV.U32 R170, RZ, RZ, R14 ;  /* 0x000000ffffaa7224 */ /* 0x000fce00078e000e */
.L_x_33288:
[----:B------:R-:W-:Y:S05]  /*185f0*/  BSYNC B1 ;  /* 0x0000000000017941 */ /* 0x000fea0003800000 */
.L_x_33286:
        /* <DEDUP_REMOVED lines=16> */
.L_x_33292:
[----:B------:R-:W-:Y:S05]  /*18700*/  BSYNC B2 ;  /* 0x0000000000027941 */ /* 0x000fea0003800000 */
.L_x_33291:
        /* <DEDUP_REMOVED lines=42> */
.L_x_33290:
[----:B------:R-:W-:Y:S05]  /*189b0*/  BSYNC B1 ;  /* 0x0000000000017941 */ /* 0x000fea0003800000 */
.L_x_33289:
        /* <DEDUP_REMOVED lines=19> */
.L_x_33293:
        /* <DEDUP_REMOVED lines=12> */
.L_x_33296:
[----:B------:R-:W-:-:S07]  /*18bb0*/  MOV R8, R14 ;  /* 0x0000000e00087202 */ /* 0x000fce0000000f00 */
.L_x_33297:
[----:B------:R-:W-:Y:S05]  /*18bc0*/  BSYNC B1 ;  /* 0x0000000000017941 */ /* 0x000fea0003800000 */
.L_x_33295:
        /* <DEDUP_REMOVED lines=16> */
.L_x_33301:
[----:B------:R-:W-:Y:S05]  /*18cd0*/  BSYNC B2 ;  /* 0x0000000000027941 */ /* 0x000fea0003800000 */
.L_x_33300:
        /* <DEDUP_REMOVED lines=42> */
.L_x_33299:
[----:B------:R-:W-:Y:S05]  /*18f80*/  BSYNC B1 ;  /* 0x0000000000017941 */ /* 0x000fea0003800000 */
.L_x_33298:
        /* <DEDUP_REMOVED lines=9> */
.L_x_33294:
        /* <DEDUP_REMOVED lines=12> */
.L_x_33303:
[----:B------:R-:W-:-:S07]  /*190e0*/  IMAD.MOV.U32 R11, RZ, RZ, R14 ;  /* 0x000000ffff0b7224 */ /* 0x000fce00078e000e */
.L_x_33304:
[----:B------:R-:W-:Y:S05]  /*190f0*/  BSYNC B1 ;  /* 0x0000000000017941 */ /* 0x000fea0003800000 */
.L_x_33302:
        /* <DEDUP_REMOVED lines=16> */
.L_x_33308:
[----:B------:R-:W-:Y:S05]  /*19200*/  BSYNC B2 ;  /* 0x0000000000027941 */ /* 0x000fea0003800000 */
.L_x_33307:
        /* <DEDUP_REMOVED lines=42> */
.L_x_33306:
[----:B------:R-:W-:Y:S05]  /*194b0*/  BSYNC B1 ;  /* 0x0000000000017941 */ /* 0x000fea0003800000 */
.L_x_33305:
        /* <DEDUP_REMOVED lines=14> */
.L_x_33309:
        /* <DEDUP_REMOVED lines=12> */
.L_x_33312:
[----:B------:R-:W-:-:S07]  /*19660*/  IMAD.MOV.U32 R7, RZ, RZ, R14 ;  /* 0x000000ffff077224 */ /* 0x000fce00078e000e */
.L_x_33313:
[----:B------:R-:W-:Y:S05]  /*19670*/  BSYNC B1 ;  /* 0x0000000000017941 */ /* 0x000fea0003800000 */
.L_x_33311:
        /* <DEDUP_REMOVED lines=16> */
.L_x_33317:
[----:B------:R-:W-:Y:S05]  /*19780*/  BSYNC B2 ;  /* 0x0000000000027941 */ /* 0x000fea0003800000 */
.L_x_33316:
        /* <DEDUP_REMOVED lines=42> */
.L_x_33315:
[----:B------:R-:W-:Y:S05]  /*19a30*/  BSYNC B1 ;  /* 0x0000000000017941 */ /* 0x000fea0003800000 */
.L_x_33314:
        /* <DEDUP_REMOVED lines=9> */
.L_x_33310:
        /* <DEDUP_REMOVED lines=12> */
.L_x_33319:
[----:B------:R-:W-:-:S07]  /*19b90*/  IMAD.MOV.U32 R11, RZ, RZ, R14 ;  /* 0x000000ffff0b7224 */ /* 0x000fce00078e000e */
.L_x_33320:
[----:B------:R-:W-:Y:S05]  /*19ba0*/  BSYNC B1 ;  /* 0x0000000000017941 */ /* 0x000fea0003800000 */
.L_x_33318:
        /* <DEDUP_REMOVED lines=16> */
.L_x_33324:
[----:B------:R-:W-:Y:S05]  /*19cb0*/  BSYNC B2 ;  /* 0x0000000000027941 */ /* 0x000fea0003800000 */
.L_x_33323:
        /* <DEDUP_REMOVED lines=42> */
.L_x_33322:
[----:B------:R-:W-:Y:S05]  /*19f60*/  BSYNC B1 ;  /* 0x0000000000017941 */ /* 0x000fea0003800000 */
.L_x_33321:
        /* <DEDUP_REMOVED lines=14> */
.L_x_33325:
        /* <DEDUP_REMOVED lines=12> */
.L_x_33328:
[----:B------:R-:W-:-:S07]  /*1a110*/  IMAD.MOV.U32 R6, RZ, RZ, R14 ;  /* 0x000000ffff067224 */ /* 0x000fce00078e000e */
.L_x_33329:
[----:B------:R-:W-:Y:S05]  /*1a120*/  BSYNC B1 ;  /* 0x0000000000017941 */ /* 0x000fea0003800000 */
.L_x_33327:
        /* <DEDUP_REMOVED lines=16> */
.L_x_33333:
[----:B------:R-:W-:Y:S05]  /*1a230*/  BSYNC B2 ;  /* 0x0000000000027941 */ /* 0x000fea0003800000 */
.L_x_33332:
        /* <DEDUP_REMOVED lines=42> */
.L_x_33331:
[----:B------:R-:W-:Y:S05]  /*1a4e0*/  BSYNC B1 ;  /* 0x0000000000017941 */ /* 0x000fea0003800000 */
.L_x_33330:
        /* <DEDUP_REMOVED lines=9> */
.L_x_33326:
        /* <DEDUP_REMOVED lines=12> */
.L_x_33335:
[----:B------:R-:W-:-:S07]  /*1a640*/  MOV R11, R14 ;  /* 0x0000000e000b7202 */ /* 0x000fce0000000f00 */
.L_x_33336:
[----:B------:R-:W-:Y:S05]  /*1a650*/  BSYNC B1 ;  /* 0x0000000000017941 */ /* 0x000fea0003800000 */
.L_x_33334:
        /* <DEDUP_REMOVED lines=16> */
.L_x_33340:
[----:B------:R-:W-:Y:S05]  /*1a760*/  BSYNC B2 ;  /* 0x0000000000027941 */ /* 0x000fea0003800000 */
.L_x_33339:
        /* <DEDUP_REMOVED lines=42> */
.L_x_33338:
[----:B------:R-:W-:Y:S05]  /*1aa10*/  BSYNC B1 ;  /* 0x0000000000017941 */ /* 0x000fea0003800000 */
.L_x_33337:
        /* <DEDUP_REMOVED lines=14> */
.L_x_33341:
        /* <DEDUP_REMOVED lines=12> */
.L_x_33344:
[----:B------:R-:W-:-:S07]  /*1abc0*/  MOV R5, R14 ;  /* 0x0000000e00057202 */ /* 0x000fce0000000f00 */
.L_x_33345:
[----:B------:R-:W-:Y:S05]  /*1abd0*/  BSYNC B1 ;  /* 0x0000000000017941 */ /* 0x000fea0003800000 */
.L_x_33343:
        /* <DEDUP_REMOVED lines=16> */
.L_x_33349:
[----:B------:R-:W-:Y:S05]  /*1ace0*/  BSYNC B2 ;  /* 0x0000000000027941 */ /* 0x000fea0003800000 */
.L_x_33348:
        /* <DEDUP_REMOVED lines=42> */
.L_x_33347:
[----:B------:R-:W-:Y:S05]  /*1af90*/  BSYNC B1 ;  /* 0x0000000000017941 */ /* 0x000fea0003800000 */
.L_x_33346:
        /* <DEDUP_REMOVED lines=9> */
.L_x_33342:
        /* <DEDUP_REMOVED lines=12> */
.L_x_33351:
[----:B------:R-:W-:-:S07]  /*1b0f0*/  IMAD.MOV.U32 R11, RZ, RZ, R14 ;  /* 0x000000ffff0b7224 */ /* 0x000fce00078e000e */
.L_x_33352:
[----:B------:R-:W-:Y:S05]  /*1b100*/  BSYNC B1 ;  /* 0x0000000000017941 */ /* 0x000fea0003800000 */
.L_x_33350:
        /* <DEDUP_REMOVED lines=16> */
.L_x_33356:
[----:B------:R-:W-:Y:S05]  /*1b210*/  BSYNC B2 ;  /* 0x0000000000027941 */ /* 0x000fea0003800000 */
.L_x_33355:
        /* <DEDUP_REMOVED lines=42> */
.L_x_33354:
[----:B------:R-:W-:Y:S05]  /*1b4c0*/  BSYNC B1 ;  /* 0x0000000000017941 */ /* 0x000fea0003800000 */
.L_x_33353:
        /* <DEDUP_REMOVED lines=14> */
.L_x_33357:
        /* <DEDUP_REMOVED lines=12> */
.L_x_33360:
[----:B------:R-:W-:-:S07]  /*1b670*/  IMAD.MOV.U32 R4, RZ, RZ, R14 ;  /* 0x000000ffff047224 */ /* 0x000fce00078e000e */
.L_x_33361:
[----:B------:R-:W-:Y:S05]  /*1b680*/  BSYNC B1 ;  /* 0x0000000000017941 */ /* 0x000fea0003800000 */
.L_x_33359:
        /* <DEDUP_REMOVED lines=16> */
.L_x_33365:
[----:B------:R-:W-:Y:S05]  /*1b790*/  BSYNC B2 ;  /* 0x0000000000027941 */ /* 0x000fea0003800000 */
.L_x_33364:
        /* <DEDUP_REMOVED lines=42> */
.L_x_33363:
[----:B------:R-:W-:Y:S05]  /*1ba40*/  BSYNC B1 ;  /* 0x0000000000017941 */ /* 0x000fea0003800000 */
.L_x_33362:
        /* <DEDUP_REMOVED lines=9> */
.L_x_33358:
        /* <DEDUP_REMOVED lines=12> */
.L_x_33367:
[----:B------:R-:W-:-:S07]  /*1bba0*/  IMAD.MOV.U32 R11, RZ, RZ, R14 ;  /* 0x000000ffff0b7224 */ /* 0x000fce00078e000e */
.L_x_33368:
[----:B------:R-:W-:Y:S05]  /*1bbb0*/  BSYNC B1 ;  /* 0x0000000000017941 */ /* 0x000fea0003800000 */
.L_x_33366:
        /* <DEDUP_REMOVED lines=16> */
.L_x_33372:
[----:B------:R-:W-:Y:S05]  /*1bcc0*/  BSYNC B2 ;  /* 0x0000000000027941 */ /* 0x000fea0003800000 */
.L_x_33371:
        /* <DEDUP_REMOVED lines=42> */
.L_x_33370:
[----:B------:R-:W-:Y:S05]  /*1bf70*/  BSYNC B1 ;  /* 0x0000000000017941 */ /* 0x000fea0003800000 */
.L_x_33369:
        /* <DEDUP_REMOVED lines=12> */
.L_x_33373:
        /* <DEDUP_REMOVED lines=12> */
.L_x_33376:
[----:B------:R-:W-:-:S07]  /*1c100*/  IMAD.MOV.U32 R3, RZ, RZ, R14 ;  /* 0x000000ffff037224 */ /* 0x000fce00078e000e */
.L_x_33377:
[----:B------:R-:W-:Y:S05]  /*1c110*/  BSYNC B1 ;  /* 0x0000000000017941 */ /* 0x000fea0003800000 */
.L_x_33375:
        /* <DEDUP_REMOVED lines=16> */
.L_x_33381:
[----:B------:R-:W-:Y:S05]  /*1c220*/  BSYNC B2 ;  /* 0x0000000000027941 */ /* 0x000fea0003800000 */
.L_x_33380:
        /* <DEDUP_REMOVED lines=42> */
.L_x_33379:
[----:B------:R-:W-:Y:S05]  /*1c4d0*/  BSYNC B1 ;  /* 0x0000000000017941 */ /* 0x000fea0003800000 */
.L_x_33378:
        /* <DEDUP_REMOVED lines=9> */
.L_x_33374:
        /* <DEDUP_REMOVED lines=12> */
.L_x_33383:
[----:B------:R-:W-:-:S07]  /*1c630*/  MOV R11, R14 ;  /* 0x0000000e000b7202 */ /* 0x000fce0000000f00 */
.L_x_33384:
[----:B------:R-:W-:Y:S05]  /*1c640*/  BSYNC B1 ;  /* 0x0000000000017941 */ /* 0x000fea0003800000 */
.L_x_33382:
        /* <DEDUP_REMOVED lines=16> */
.L_x_33388:
[----:B------:R-:W-:Y:S05]  /*1c750*/  BSYNC B2 ;  /* 0x0000000000027941 */ /* 0x000fea0003800000 */
.L_x_33387:
        /* <DEDUP_REMOVED lines=42> */
.L_x_33386:
[----:B------:R-:W-:Y:S05]  /*1ca00*/  BSYNC B1 ;  /* 0x0000000000017941 */ /* 0x000fea0003800000 */
.L_x_33385:
        /* <DEDUP_REMOVED lines=12> */
.L_x_33389:
        /* <DEDUP_REMOVED lines=12> */
.L_x_33392:
[----:B------:R-:W-:-:S07]  /*1cb90*/  MOV R2, R14 ;  /* 0x0000000e00027202 */ /* 0x000fce0000000f00 */
.L_x_33393:
[----:B------:R-:W-:Y:S05]  /*1cba0*/  BSYNC B1 ;  /* 0x0000000000017941 */ /* 0x000fea0003800000 */
.L_x_33391:
        /* <DEDUP_REMOVED lines=16> */
.L_x_33397:
[----:B------:R-:W-:Y:S05]  /*1ccb0*/  BSYNC B2 ;  /* 0x0000000000027941 */ /* 0x000fea0003800000 */
.L_x_33396:
        /* <DEDUP_REMOVED lines=42> */
.L_x_33395:
[----:B------:R-:W-:Y:S05]  /*1cf60*/  BSYNC B1 ;  /* 0x0000000000017941 */ /* 0x000fea0003800000 */
.L_x_33394:
        /* <DEDUP_REMOVED lines=9> */
.L_x_33390:
        /* <DEDUP_REMOVED lines=12> */
.L_x_33399:
[----:B------:R-:W-:-:S07]  /*1d0c0*/  IMAD.MOV.U32 R11, RZ, RZ, R14 ;  /* 0x000000ffff0b7224 */ /* 0x000fce00078e000e */
.L_x_33400:
[----:B------:R-:W-:Y:S05]  /*1d0d0*/  BSYNC B1 ;  /* 0x0000000000017941 */ /* 0x000fea0003800000 */
.L_x_33398:
        /* <DEDUP_REMOVED lines=16> */
.L_x_33404:
[----:B------:R-:W-:Y:S05]  /*1d1e0*/  BSYNC B2 ;  /* 0x0000000000027941 */ /* 0x000fea0003800000 */
.L_x_33403:
        /* <DEDUP_REMOVED lines=42> */
.L_x_33402:
[----:B------:R-:W-:Y:S05]  /*1d490*/  BSYNC B1 ;  /* 0x0000000000017941 */ /* 0x000fea0003800000 */
.L_x_33401:
        /* <DEDUP_REMOVED lines=12> */
.L_x_33405:
        /* <DEDUP_REMOVED lines=12> */
.L_x_33408:
[----:B0-----:R-:W-:-:S07]  /*1d620*/  IMAD.MOV.U32 R0, RZ, RZ, R14 ;  /* 0x000000ffff007224 */ /* 0x001fce00078e000e */
.L_x_33409:
[----:B------:R-:W-:Y:S05]  /*1d630*/  BSYNC B1 ;  /* 0x0000000000017941 */ /* 0x000fea0003800000 */
.L_x_33407:
        /* <DEDUP_REMOVED lines=16> */
.L_x_33413:
[----:B------:R-:W-:Y:S05]  /*1d740*/  BSYNC B2 ;  /* 0x0000000000027941 */ /* 0x000fea0003800000 */
.L_x_33412:
        /* <DEDUP_REMOVED lines=42> */
.L_x_33411:
[----:B------:R-:W-:Y:S05]  /*1d9f0*/  BSYNC B1 ;  /* 0x0000000000017941 */ /* 0x000fea0003800000 */
.L_x_33410:
        /* <DEDUP_REMOVED lines=10> */
.L_x_33406:
        /* <DEDUP_REMOVED lines=51> */
.L_x_33414:
[----:B------:R-:W-:-:S07]  /*1ddd0*/  IADD3 R192, R192, 0x80, RZ ;  /* 0x00000080c0c07810 */ /* 0x000fce0007ffe0ff */
.L_x_33285:
[----:B------:R-:W-:Y:S05]  /*1dde0*/  BSYNC B0 ;  /* 0x0000000000007941 */ /* 0x000fea0003800000 */
.L_x_33284:
        /* <DEDUP_REMOVED lines=30> */
.L_x_33418:
[----:B------:R-:W-:-:S07]  /*1dfd0*/  IMAD.MOV.U32 R178, RZ, RZ, R14 ;  /* 0x000000ffffb27224 */ /* 0x000fce00078e000e */
.L_x_33419:
[----:B------:R-:W-:Y:S05]  /*1dfe0*/  BSYNC B1 ;  /* 0x0000000000017941 */ /* 0x000fea0003800000 */
.L_x_33417:
        /* <DEDUP_REMOVED lines=16> */
.L_x_33423:
[----:B------:R-:W-:Y:S05]  /*1e0f0*/  BSYNC B2 ;  /* 0x0000000000027941 */ /* 0x000fea0003800000 */
.L_x_33422:
        /* <DEDUP_REMOVED lines=42> */
.L_x_33421:
[----:B------:R-:W-:Y:S05]  /*1e3a0*/  BSYNC B1 ;  /* 0x0000000000017941 */ /* 0x000fea0003800000 */
.L_x_33420:
        /* <DEDUP_REMOVED lines=19> */
.L_x_33424:
        /* <DEDUP_REMOVED lines=12> */
.L_x_33427:
[----:B------:R-:W-:-:S07]  /*1e5a0*/  MOV R8, R14 ;  /* 0x0000000e00087202 */ /* 0x000fce0000000f00 */
.L_x_33428:
[----:B------:R-:W-:Y:S05]  /*1e5b0*/  BSYNC B1 ;  /* 0x0000000000017941 */ /* 0x000fea0003800000 */
.L_x_33426:
        /* <DEDUP_REMOVED lines=16> */
.L_x_33432:
[----:B------:R-:W-:Y:S05]  /*1e6c0*/  BSYNC B2 ;  /* 0x0000000000027941 */ /* 0x000fea0003800000 */
.L_x_33431:
        /* <DEDUP_REMOVED lines=42> */
.L_x_33430:
[----:B------:R-:W-:Y:S05]  /*1e970*/  BSYNC B1 ;  /* 0x0000000000017941 */ /* 0x000fea0003800000 */
.L_x_33429:
        /* <DEDUP_REMOVED lines=9> */
.L_x_33425:
        /* <DEDUP_REMOVED lines=12> */
.L_x_33434:
[----:B------:R-:W-:-:S07]  /*1ead0*/  IMAD.MOV.U32 R11, RZ, RZ, R14 ;  /* 0x000000ffff0b7224 */ /* 0x000fce00078e000e */
.L_x_33435:
[----:B------:R-:W-:Y:S05]  /*1eae0*/  BSYNC B1 ;  /* 0x0000000000017941 */ /* 0x000fea0003800000 */
.L_x_33433:
        /* <DEDUP_REMOVED lines=16> */
.L_x_33439:
[----:B------:R-:W-:Y:S05]  /*1ebf0*/  BSYNC B2 ;  /* 0x0000000000027941 */ /* 0x000fea0003800000 */
.L_x_33438:
        /* <DEDUP_REMOVED lines=42> */
.L_x_33437:
[----:B------:R-:W-:Y:S05]  /*1eea0*/  BSYNC B1 ;  /* 0x0000000000017941 */ /* 0x000fea0003800000 */
.L_x_33436:
        /* <DEDUP_REMOVED lines=14> */
.L_x_33440:
        /* <DEDUP_REMOVED lines=12> */
.L_x_33443:
[----:B------:R-:W-:-:S07]  /*1f050*/  IMAD.MOV.U32 R7, RZ, RZ, R14 ;  /* 0x000000ffff077224 */ /* 0x000fce00078e000e */
.L_x_33444:
[----:B------:R-:W-:Y:S05]  /*1f060*/  BSYNC B1 ;  /* 0x0000000000017941 */ /* 0x000fea0003800000 */
.L_x_33442:
        /* <DEDUP_REMOVED lines=16> */
.L_x_33448:
[----:B------:R-:W-:Y:S05]  /*1f170*/  BSYNC B2 ;  /* 0x0000000000027941 */ /* 0x000fea0003800000 */
.L_x_33447:
        /* <DEDUP_REMOVED lines=42> */
.L_x_33446:
[----:B------:R-:W-:Y:S05]  /*1f420*/  BSYNC B1 ;  /* 0x0000000000017941 */ /* 0x000fea0003800000 */
.L_x_33445:
        /* <DEDUP_REMOVED lines=9> */
.L_x_33441:
        /* <DEDUP_REMOVED lines=12> */
.L_x_33450:
[----:B------:R-:W-:-:S07]  /*1f580*/  IMAD.MOV.U32 R11, RZ, RZ, R14 ;  /* 0x000000ffff0b7224 */ /* 0x000fce00078e000e */
.L_x_33451:
[----:B------:R-:W-:Y:S05]  /*1f590*/  BSYNC B1 ;  /* 0x0000000000017941 */ /* 0x000fea0003800000 */
.L_x_33449:
        /* <DEDUP_REMOVED lines=16> */
.L_x_33455:
[----:B------:R-:W-:Y:S05]  /*1f6a0*/  BSYNC B2 ;  /* 0x0000000000027941 */ /* 0x000fea0003800000 */
.L_x_33454:
        /* <DEDUP_REMOVED lines=42> */
.L_x_33453:
[----:B------:R-:W-:Y:S05]  /*1f950*/  BSYNC B1 ;  /* 0x0000000000017941 */ /* 0x000fea0003800000 */
.L_x_33452:
        /* <DEDUP_REMOVED lines=14> */
.L_x_33456:
        /* <DEDUP_REMOVED lines=12> */
.L_x_33459:
[----:B------:R-:W-:-:S07]  /*1fb00*/  IMAD.MOV.U32 R6, RZ, RZ, R14 ;  /* 0x000000ffff067224 */ /* 0x000fce00078e000e */
.L_x_33460:
[----:B------:R-:W-:Y:S05]  /*1fb10*/  BSYNC B1 ;  /* 0x0000000000017941 */ /* 0x000fea0003800000 */
.L_x_33458:
        /* <DEDUP_REMOVED lines=16> */
.L_x_33464:
[----:B------:R-:W-:Y:S05]  /*1fc20*/  BSYNC B2 ;  /* 0x0000000000027941 */ /* 0x000fea0003800000 */
.L_x_33463:
        /* <DEDUP_REMOVED lines=42> */
.L_x_33462:
[----:B------:R-:W-:Y:S05]  /*1fed0*/  BSYNC B1 ;  /* 0x0000000000017941 */ /* 0x000fea0003800000 */
.L_x_33461:
        /* <DEDUP_REMOVED lines=9> */
.L_x_33457:
        /* <DEDUP_REMOVED lines=12> */
.L_x_33466:
[----:B------:R-:W-:-:S07]  /*20030*/  MOV R11, R14 ;  /* 0x0000000e000b7202 */ /* 0x000fce0000000f00 */
.L_x_33467:
[----:B------:R-:W-:Y:S05]  /*20040*/  BSYNC B1 ;  /* 0x0000000000017941 */ /* 0x000fea0003800000 */
.L_x_33465:
        /* <DEDUP_REMOVED lines=16> */
.L_x_33471:
[----:B------:R-:W-:Y:S05]  /*20150*/  BSYNC B2 ;  /* 0x0000000000027941 */ /* 0x000fea0003800000 */
.L_x_33470:
        /* <DEDUP_REMOVED lines=42> */
.L_x_33469:
[----:B------:R-:W-:Y:S05]  /*20400*/  BSYNC B1 ;  /* 0x0000000000017941 */ /* 0x000fea0003800000 */
.L_x_33468:
        /* <DEDUP_REMOVED lines=14> */
.L_x_33472:
        /* <DEDUP_REMOVED lines=12> */
.L_x_33475:
[----:B------:R-:W-:-:S07]  /*205b0*/  MOV R5, R14 ;  /* 0x0000000e00057202 */ /* 0x000fce0000000f00 */
.L_x_33476:
[----:B------:R-:W-:Y:S05]  /*205c0*/  BSYNC B1 ;  /* 0x0000000000017941 */ /* 0x000fea0003800000 */
.L_x_33474:
        /* <DEDUP_REMOVED lines=16> */
.L_x_33480:
[----:B------:R-:W-:Y:S05]  /*206d0*/  BSYNC B2 ;  /* 0x0000000000027941 */ /* 0x000fea0003800000 */
.L_x_33479:
        /* <DEDUP_REMOVED lines=42> */
.L_x_33478:
[----:B------:R-:W-:Y:S05]  /*20980*/  BSYNC B1 ;  /* 0x0000000000017941 */ /* 0x000fea0003800000 */
.L_x_33477:
        /* <DEDUP_REMOVED lines=9> */
.L_x_33473:
        /* <DEDUP_REMOVED lines=12> */
.L_x_33482:
[----:B------:R-:W-:-:S07]  /*20ae0*/  IMAD.MOV.U32 R11, RZ, RZ, R14 ;  /* 0x000000ffff0b7224 */ /* 0x000fce00078e000e */
.L_x_33483:
[----:B------:R-:W-:Y:S05]  /*20af0*/  BSYNC B1 ;  /* 0x0000000000017941 */ /* 0x000fea0003800000 */
.L_x_33481:
        /* <DEDUP_REMOVED lines=16> */
.L_x_33487:
[----:B------:R-:W-:Y:S05]  /*20c00*/  BSYNC B2 ;  /* 0x0000000000027941 */ /* 0x000fea0003800000 */
.L_x_33486:
        /* <DEDUP_REMOVED lines=42> */
.L_x_33485:
[----:B------:R-:W-:Y:S05]  /*20eb0*/  BSYNC B1 ;  /* 0x0000000000017941 */ /* 0x000fea0003800000 */
.L_x_33484:
        /* <DEDUP_REMOVED lines=14> */
.L_x_33488:
        /* <DEDUP_REMOVED lines=12> */
.L_x_33491:
[----:B------:R-:W-:-:S07]  /*21060*/  IMAD.MOV.U32 R4, RZ, RZ, R14 ;  /* 0x000000ffff047224 */ /* 0x000fce00078e000e */
.L_x_33492:
[----:B------:R-:W-:Y:S05]  /*21070*/  BSYNC B1 ;  /* 0x0000000000017941 */ /* 0x000fea0003800000 */
.L_x_33490:
        /* <DEDUP_REMOVED lines=16> */
.L_x_33496:
[----:B------:R-:W-:Y:S05]  /*21180*/  BSYNC B2 ;  /* 0x0000000000027941 */ /* 0x000fea0003800000 */
.L_x_33495:
        /* <DEDUP_REMOVED lines=42> */
.L_x_33494:
[----:B------:R-:W-:Y:S05]  /*21430*/  BSYNC B1 ;  /* 0x0000000000017941 */ /* 0x000fea0003800000 */
.L_x_33493:
        /* <DEDUP_REMOVED lines=9> */
.L_x_33489:
        /* <DEDUP_REMOVED lines=12> */
.L_x_33498:
[----:B------:R-:W-:-:S07]  /*21590*/  IMAD.MOV.U32 R11, RZ, RZ, R14 ;  /* 0x000000ffff0b7224 */ /* 0x000fce00078e000e */
.L_x_33499:
[----:B------:R-:W-:Y:S05]  /*215a0*/  BSYNC B1 ;  /* 0x0000000000017941 */ /* 0x000fea0003800000 */
.L_x_33497:
        /* <DEDUP_REMOVED lines=16> */
.L_x_33503:
[----:B------:R-:W-:Y:S05]  /*216b0*/  BSYNC B2 ;  /* 0x0000000000027941 */ /* 0x000fea0003800000 */
.L_x_33502:
        /* <DEDUP_REMOVED lines=42> */
.L_x_33501:
[----:B------:R-:W-:Y:S05]  /*21960*/  BSYNC B1 ;  /* 0x0000000000017941 */ /* 0x000fea0003800000 */
.L_x_33500:
        /* <DEDUP_REMOVED lines=12> */
.L_x_33504:
        /* <DEDUP_REMOVED lines=12> */
.L_x_33507:
[----:B------:R-:W-:-:S07]  /*21af0*/  IMAD.MOV.U32 R3, RZ, RZ, R14 ;  /* 0x000000ffff037224 */ /* 0x000fce00078e000e */
.L_x_33508:
[----:B------:R-:W-:Y:S05]  /*21b00*/  BSYNC B1 ;  /* 0x0000000000017941 */ /* 0x000fea0003800000 */
.L_x_33506:
        /* <DEDUP_REMOVED lines=16> */
.L_x_33512:
[----:B------:R-:W-:Y:S05]  /*21c10*/  BSYNC B2 ;  /* 0x0000000000027941 */ /* 0x000fea0003800000 */
.L_x_33511:
        /* <DEDUP_REMOVED lines=42> */
.L_x_33510:
[----:B------:R-:W-:Y:S05]  /*21ec0*/  BSYNC B1 ;  /* 0x0000000000017941 */ /* 0x000fea0003800000 */
.L_x_33509:
        /* <DEDUP_REMOVED lines=9> */
.L_x_33505:
        /* <DEDUP_REMOVED lines=12> */
.L_x_33514:
[----:B------:R-:W-:-:S07]  /*22020*/  MOV R11, R14 ;  /* 0x0000000e000b7202 */ /* 0x000fce0000000f00 */
.L_x_33515:
[----:B------:R-:W-:Y:S05]  /*22030*/  BSYNC B1 ;  /* 0x0000000000017941 */ /* 0x000fea0003800000 */
.L_x_33513:
        /* <DEDUP_REMOVED lines=16> */
.L_x_33519:
[----:B------:R-:W-:Y:S05]  /*22140*/  BSYNC B2 ;  /* 0x0000000000027941 */ /* 0x000fea0003800000 */
.L_x_33518:
        /* <DEDUP_REMOVED lines=42> */
.L_x_33517:
[----:B------:R-:W-:Y:S05]  /*223f0*/  BSYNC B1 ;  /* 0x0000000000017941 */ /* 0x000fea0003800000 */
.L_x_33516:
        /* <DEDUP_REMOVED lines=12> */
.L_x_33520:
        /* <DEDUP_REMOVED lines=12> */
.L_x_33523:
[----:B------:R-:W-:-:S07]  /*22580*/  MOV R2, R14 ;  /* 0x0000000e00027202 */ /* 0x000fce0000000f00 */
.L_x_33524:
[----:B------:R-:W-:Y:S05]  /*22590*/  BSYNC B1 ;  /* 0x0000000000017941 */ /* 0x000fea0003800000 */
.L_x_33522:
        /* <DEDUP_REMOVED lines=16> */
.L_x_33528:
[----:B------:R-:W-:Y:S05]  /*226a0*/  BSYNC B2 ;  /* 0x0000000000027941 */ /* 0x000fea0003800000 */
.L_x_33527:
        /* <DEDUP_REMOVED lines=42> */
.L_x_33526:
[----:B------:R-:W-:Y:S05]  /*22950*/  BSYNC B1 ;  /* 0x0000000000017941 */ /* 0x000fea0003800000 */
.L_x_33525:
        /* <DEDUP_REMOVED lines=9> */
.L_x_33521:
        /* <DEDUP_REMOVED lines=12> */
.L_x_33530:
[----:B------:R-:W-:-:S07]  /*22ab0*/  IMAD.MOV.U32 R11, RZ, RZ, R14 ;  /* 0x000000ffff0b7224 */ /* 0x000fce00078e000e */
.L_x_33531:
[----:B------:R-:W-:Y:S05]  /*22ac0*/  BSYNC B1 ;  /* 0x0000000000017941 */ /* 0x000fea0003800000 */
.L_x_33529:
        /* <DEDUP_REMOVED lines=16> */
.L_x_33535:
[----:B------:R-:W-:Y:S05]  /*22bd0*/  BSYNC B2 ;  /* 0x0000000000027941 */ /* 0x000fea0003800000 */
.L_x_33534:
        /* <DEDUP_REMOVED lines=42> */
.L_x_33533:
[----:B------:R-:W-:Y:S05]  /*22e80*/  BSYNC B1 ;  /* 0x0000000000017941 */ /* 0x000fea0003800000 */
.L_x_33532:
        /* <DEDUP_REMOVED lines=12> */
.L_x_33536:
        /* <DEDUP_REMOVED lines=12> */
.L_x_33539:
[----:B0-----:R-:W-:-:S07]  /*23010*/  IMAD.MOV.U32 R0, RZ, RZ, R14 ;  /* 0x000000ffff007224 */ /* 0x001fce00078e000e */
.L_x_33540:
[----:B------:R-:W-:Y:S05]  /*23020*/  BSYNC B1 ;  /* 0x0000000000017941 */ /* 0x000fea0003800000 */
.L_x_33538:
        /* <DEDUP_REMOVED lines=16> */
.L_x_33544:
[----:B------:R-:W-:Y:S05]  /*23130*/  BSYNC B2 ;  /* 0x0000000000027941 */ /* 0x000fea0003800000 */
.L_x_33543:
        /* <DEDUP_REMOVED lines=42> */
.L_x_33542:
[----:B------:R-:W-:Y:S05]  /*233e0*/  BSYNC B1 ;  /* 0x0000000000017941 */ /* 0x000fea0003800000 */
.L_x_33541:
        /* <DEDUP_REMOVED lines=10> */
.L_x_33537:
        /* <DEDUP_REMOVED lines=51> */
.L_x_33545:
[----:B------:R-:W-:-:S07]  /*237c0*/  IADD3 R192, R192, 0x80, RZ ;  /* 0x00000080c0c07810 */ /* 0x000fce0007ffe0ff */
.L_x_33416:
[----:B------:R-:W-:Y:S05]  /*237d0*/  BSYNC B0 ;  /* 0x0000000000007941 */ /* 0x000fea0003800000 */
.L_x_33415:
        /* <DEDUP_REMOVED lines=30> */
.L_x_33549:
[----:B------:R-:W-:-:S07]  /*239c0*/  IMAD.MOV.U32 R186, RZ, RZ, R14 ;  /* 0x000000ffffba7224 */ /* 0x000fce00078e000e */
.L_x_33550:
[----:B------:R-:W-:Y:S05]  /*239d0*/  BSYNC B1 ;  /* 0x0000000000017941 */ /* 0x000fea0003800000 */
.L_x_33548:
        /* <DEDUP_REMOVED lines=16> */
.L_x_33554:
[----:B------:R-:W-:Y:S05]  /*23ae0*/  BSYNC B2 ;  /* 0x0000000000027941 */ /* 0x000fea0003800000 */
.L_x_33553:
        /* <DEDUP_REMOVED lines=42> */
.L_x_33552:
[----:B------:R-:W-:Y:S05]  /*23d90*/  BSYNC B1 ;  /* 0x0000000000017941 */ /* 0x000fea0003800000 */
.L_x_33551:
        /* <DEDUP_REMOVED lines=19> */
.L_x_33555:
        /* <DEDUP_REMOVED lines=12> */
.L_x_33558:
[----:B------:R-:W-:-:S07]  /*23f90*/  MOV R8, R14 ;  /* 0x0000000e00087202 */ /* 0x000fce0000000f00 */
.L_x_33559:
[----:B------:R-:W-:Y:S05]  /*23fa0*/  BSYNC B1 ;  /* 0x0000000000017941 */ /* 0x000fea0003800000 */
.L_x_33557:
        /* <DEDUP_REMOVED lines=16> */
.L_x_33563:
[----:B------:R-:W-:Y:S05]  /*240b0*/  BSYNC B2 ;  /* 0x0000000000027941 */ /* 0x000fea0003800000 */
.L_x_33562:
        /* <DEDUP_REMOVED lines=42> */
.L_x_33561:
[----:B------:R-:W-:Y:S05]  /*24360*/  BSYNC B1 ;  /* 0x0000000000017941 */ /* 0x000fea0003800000 */
.L_x_33560:
        /* <DEDUP_REMOVED lines=9> */
.L_x_33556:
        /* <DEDUP_REMOVED lines=12> */
.L_x_33565:
[----:B------:R-:W-:-:S07]  /*244c0*/  IMAD.MOV.U32 R11, RZ, RZ, R14 ;  /* 0x000000ffff0b7224 */ /* 0x000fce00078e000e */
.L_x_33566:
[----:B------:R-:W-:Y:S05]  /*244d0*/  BSYNC B1 ;  /* 0x0000000000017941 */ /* 0x000fea0003800000 */
.L_x_33564:
        /* <DEDUP_REMOVED lines=16> */
.L_x_33570:
[----:B------:R-:W-:Y:S05]  /*245e0*/  BSYNC B2 ;  /* 0x0000000000027941 */ /* 0x000fea0003800000 */
.L_x_33569:
        /* <DEDUP_REMOVED lines=42> */
.L_x_33568:
[----:B------:R-:W-:Y:S05]  /*24890*/  BSYNC B1 ;  /* 0x0000000000017941 */ /* 0x000fea0003800000 */
.L_x_33567:
        /* <DEDUP_REMOVED lines=14> */
.L_x_33571:
        /* <DEDUP_REMOVED lines=12> */
.L_x_33574:
[----:B------:R-:W-:-:S07]  /*24a40*/  IMAD.MOV.U32 R7, RZ, RZ, R14 ;  /* 0x000000ffff077224 */ /* 0x000fce00078e000e */
.L_x_33575:
[----:B------:R-:W-:Y:S05]  /*24a50*/  BSYNC B1 ;  /* 0x0000000000017941 */ /* 0x000fea0003800000 */
.L_x_33573:
        /* <DEDUP_REMOVED lines=16> */
.L_x_33579:
[----:B------:R-:W-:Y:S05]  /*24b60*/  BSYNC B2 ;  /* 0x0000000000027941 */ /* 0x000fea0003800000 */
.L_x_33578:
        /* <DEDUP_REMOVED lines=42> */
.L_x_33577:
[----:B------:R-:W-:Y:S05]  /*24e10*/  BSYNC B1 ;  /* 0x0000000000017941 */ /* 0x000fea0003800000 */
.L_x_33576:
        /* <DEDUP_REMOVED lines=9> */
.L_x_33572:
        /* <DEDUP_REMOVED lines=12> */
.L_x_33581:
[----:B------:R-:W-:-:S07]  /*24f70*/  IMAD.MOV.U32 R11, RZ, RZ, R14 ;  /* 0x000000ffff0b7224 */ /* 0x000fce00078e000e */
.L_x_33582:
[----:B------:R-:W-:Y:S05]  /*24f80*/  BSYNC B1 ;  /* 0x0000000000017941 */ /* 0x000fea0003800000 */
.L_x_33580:
        /* <DEDUP_REMOVED lines=16> */
.L_x_33586:
[----:B------:R-:W-:Y:S05]  /*25090*/  BSYNC B2 ;  /* 0x0000000000027941 */ /* 0x000fea0003800000 */
.L_x_33585:
        /* <DEDUP_REMOVED lines=42> */
.L_x_33584:
[----:B------:R-:W-:Y:S05]  /*25340*/  BSYNC B1 ;  /* 0x0000000000017941 */ /* 0x000fea0003800000 */
.L_x_33583:
        /* <DEDUP_REMOVED lines=14> */
.L_x_33587:
        /* <DEDUP_REMOVED lines=12> */
.L_x_33590:
[----:B------:R-:W-:-:S07]  /*254f0*/  IMAD.MOV.U32 R6, RZ, RZ, R14 ;  /* 0x000000ffff067224 */ /* 0x000fce00078e000e */
.L_x_33591:
[----:B------:R-:W-:Y:S05]  /*25500*/  BSYNC B1 ;  /* 0x0000000000017941 */ /* 0x000fea0003800000 */
.L_x_33589:
        /* <DEDUP_REMOVED lines=16> */
.L_x_33595:
[----:B------:R-:W-:Y:S05]  /*25610*/  BSYNC B2 ;  /* 0x0000000000027941 */ /* 0x000fea0003800000 */
.L_x_33594:
        /* <DEDUP_REMOVED lines=42> */
.L_x_33593:
[----:B------:R-:W-:Y:S05]  /*258c0*/  BSYNC B1 ;  /* 0x0000000000017941 */ /* 0x000fea0003800000 */
.L_x_33592:
        /* <DEDUP_REMOVED lines=9> */
.L_x_33588:
        /* <DEDUP_REMOVED lines=12> */
.L_x_33597:
[----:B------:R-:W-:-:S07]  /*25a20*/  MOV R11, R14 ;  /* 0x0000000e000b7202 */ /* 0x000fce0000000f00 */
.L_x_33598:
[----:B------:R-:W-:Y:S05]  /*25a30*/  BSYNC B1 ;  /* 0x0000000000017941 */ /* 0x000fea0003800000 */
.L_x_33596:
        /* <DEDUP_REMOVED lines=16> */
.L_x_33602:
[----:B------:R-:W-:Y:S05]  /*25b40*/  BSYNC B2 ;  /* 0x0000000000027941 */ /* 0x000fea0003800000 */
.L_x_33601:
        /* <DEDUP_REMOVED lines=42> */
.L_x_33600:
[----:B------:R-:W-:Y:S05]  /*25df0*/  BSYNC B1 ;  /* 0x0000000000017941 */ /* 0x000fea0003800000 */
.L_x_33599:
        /* <DEDUP_REMOVED lines=14> */
.L_x_33603:
        /* <DEDUP_REMOVED lines=12> */
.L_x_33606:
[----:B------:R-:W-:-:S07]  /*25fa0*/  MOV R5, R14 ;  /* 0x0000000e00057202 */ /* 0x000fce0000000f00 */
.L_x_33607:
[----:B------:R-:W-:Y:S05]  /*25fb0*/  BSYNC B1 ;  /* 0x0000000000017941 */ /* 0x000fea0003800000 */
.L_x_33605:
        /* <DEDUP_REMOVED lines=16> */
.L_x_33611:
[----:B------:R-:W-:Y:S05]  /*260c0*/  BSYNC B2 ;  /* 0x0000000000027941 */ /* 0x000fea0003800000 */
.L_x_33610:
        /* <DEDUP_REMOVED lines=42> */
.L_x_33609:
[----:B------:R-:W-:Y:S05]  /*26370*/  BSYNC B1 ;  /* 0x0000000000017941 */ /* 0x000fea0003800000 */
.L_x_33608:
        /* <DEDUP_REMOVED lines=9> */
.L_x_33604:
        /* <DEDUP_REMOVED lines=12> */
.L_x_33613:
[----:B------:R-:W-:-:S07]  /*264d0*/  IMAD.MOV.U32 R11, RZ, RZ, R14 ;  /* 0x000000ffff0b7224 */ /* 0x000fce00078e000e */
.L_x_33614:
[----:B------:R-:W-:Y:S05]  /*264e0*/  BSYNC B1 ;  /* 0x0000000000017941 */ /* 0x000fea0003800000 */
.L_x_33612:
        /* <DEDUP_REMOVED lines=16> */
.L_x_33618:
[----:B------:R-:W-:Y:S05]  /*265f0*/  BSYNC B2 ;  /* 0x0000000000027941 */ /* 0x000fea0003800000 */
.L_x_33617:
        /* <DEDUP_REMOVED lines=42> */
.L_x_33616:
[----:B------:R-:W-:Y:S05]  /*268a0*/  BSYNC B1 ;  /* 0x0000000000017941 */ /* 0x000fea0003800000 */
.L_x_33615:
        /* <DEDUP_REMOVED lines=14> */
.L_x_33619:
        /* <DEDUP_REMOVED lines=12> */
.L_x_33622:
[----:B------:R-:W-:-:S07]  /*26a50*/  IMAD.MOV.U32 R4, RZ, RZ, R14 ;  /* 0x000000ffff047224 */ /* 0x000fce00078e000e */
.L_x_33623:
[----:B------:R-:W-:Y:S05]  /*26a60*/  BSYNC B1 ;  /* 0x0000000000017941 */ /* 0x000fea0003800000 */
.L_x_33621:
        /* <DEDUP_REMOVED lines=16> */
.L_x_33627:
[----:B------:R-:W-:Y:S05]  /*26b70*/  BSYNC B2 ;  /* 0x0000000000027941 */ /* 0x000fea0003800000 */
.L_x_33626:
        /* <DEDUP_REMOVED lines=42> */
.L_x_33625:
[----:B------:R-:W-:Y:S05]  /*26e20*/  BSYNC B1 ;  /* 0x0000000000017941 */ /* 0x000fea0003800000 */
.L_x_33624:
        /* <DEDUP_REMOVED lines=9> */
.L_x_33620:
        /* <DEDUP_REMOVED lines=12> */
.L_x_33629:
[----:B------:R-:W-:-:S07]  /*26f80*/  IMAD.MOV.U32 R11, RZ, RZ, R14 ;  /* 0x000000ffff0b7224 */ /* 0x000fce00078e000e */
.L_x_33630:
[----:B------:R-:W-:Y:S05]  /*26f90*/  BSYNC B1 ;  /* 0x0000000000017941 */ /* 0x000fea0003800000 */
.L_x_33628:
        /* <DEDUP_REMOVED lines=16> */
.L_x_33634:
[----:B------:R-:W-:Y:S05]  /*270a0*/  BSYNC B2 ;  /* 0x0000000000027941 */ /* 0x000fea0003800000 */
.L_x_33633:
        /* <DEDUP_REMOVED lines=42> */
.L_x_33632:
[----:B------:R-:W-:Y:S05]  /*27350*/  BSYNC B1 ;  /* 0x0000000000017941 */ /* 0x000fea0003800000 */
.L_x_33631:
        /* <DEDUP_REMOVED lines=12> */
.L_x_33635:
        /* <DEDUP_REMOVED lines=12> */
.L_x_33638:
[----:B------:R-:W-:-:S07]  /*274e0*/  IMAD.MOV.U32 R3, RZ, RZ, R14 ;  /* 0x000000ffff037224 */ /* 0x000fce00078e000e */
.L_x_33639:
[----:B------:R-:W-:Y:S05]  /*274f0*/  BSYNC B1 ;  /* 0x0000000000017941 */ /* 0x000fea0003800000 */
.L_x_33637:
        /* <DEDUP_REMOVED lines=16> */
.L_x_33643:
[----:B------:R-:W-:Y:S05]  /*27600*/  BSYNC B2 ;  /* 0x0000000000027941 */ /* 0x000fea0003800000 */
.L_x_33642:
        /* <DEDUP_REMOVED lines=42> */
.L_x_33641:
[----:B------:R-:W-:Y:S05]  /*278b0*/  BSYNC B1 ;  /* 0x0000000000017941 */ /* 0x000fea0003800000 */
.L_x_33640:
        /* <DEDUP_REMOVED lines=9> */
.L_x_33636:
        /* <DEDUP_REMOVED lines=12> */
.L_x_33645:
[----:B------:R-:W-:-:S07]  /*27a10*/  MOV R11, R14 ;  /* 0x0000000e000b7202 */ /* 0x000fce0000000f00 */
.L_x_33646:
[----:B------:R-:W-:Y:S05]  /*27a20*/  BSYNC B1 ;  /* 0x0000000000017941 */ /* 0x000fea0003800000 */
.L_x_33644:
        /* <DEDUP_REMOVED lines=16> */
.L_x_33650:
[----:B------:R-:W-:Y:S05]  /*27b30*/  BSYNC B2 ;  /* 0x0000000000027941 */ /* 0x000fea0003800000 */
.L_x_33649:
        /* <DEDUP_REMOVED lines=42> */
.L_x_33648:
[----:B------:R-:W-:Y:S05]  /*27de0*/  BSYNC B1 ;  /* 0x0000000000017941 */ /* 0x000fea0003800000 */
.L_x_33647:
        /* <DEDUP_REMOVED lines=12> */
.L_x_33651:
        /* <DEDUP_REMOVED lines=12> */
.L_x_33654:
[----:B------:R-:W-:-:S07]  /*27f70*/  MOV R2, R14 ;  /* 0x0000000e00027202 */ /* 0x000fce0000000f00 */
.L_x_33655:
[----:B------:R-:W-:Y:S05]  /*27f80*/  BSYNC B1 ;  /* 0x0000000000017941 */ /* 0x000fea0003800000 */
.L_x_33653:
        /* <DEDUP_REMOVED lines=16> */
.L_x_33659:
[----:B------:R-:W-:Y:S05]  /*28090*/  BSYNC B2 ;  /* 0x0000000000027941 */ /* 0x000fea0003800000 */
.L_x_33658:
        /* <DEDUP_REMOVED lines=42> */
.L_x_33657:
[----:B------:R-:W-:Y:S05]  /*28340*/  BSYNC B1 ;  /* 0x0000000000017941 */ /* 0x000fea0003800000 */
.L_x_33656:
        /* <DEDUP_REMOVED lines=9> */
.L_x_33652:
        /* <DEDUP_REMOVED lines=12> */
.L_x_33661:
[----:B------:R-:W-:-:S07]  /*284a0*/  IMAD.MOV.U32 R11, RZ, RZ, R14 ;  /* 0x000000ffff0b7224 */ /* 0x000fce00078e000e */
.L_x_33662:
[----:B------:R-:W-:Y:S05]  /*284b0*/  BSYNC B1 ;  /* 0x0000000000017941 */ /* 0x000fea0003800000 */
.L_x_33660:
        /* <DEDUP_REMOVED lines=14> */
[----:B------:R-:W-:-:S05]  /*285a0*/  @P6 IADD3 R13, R10, RZ, RZ ;  /* 0x000000ff0a0d6210 */ /* 0x000fca0007ffe0ff */
[----:B------:R-:W-:-:S07]  /*285b0*/  @!P5 IMAD.MOV.U32 R10, RZ, RZ, R13 ;  /* 0x000000ffff0ad224 */ /* 0x000fce00078e000d */
.L_x_33666:
[----:B------:R-:W-:Y:S05]  /*285c0*/  BSYNC B2 ;  /* 0x0000000000027941 */ /* 0x000fea0003800000 */
.L_x_33665:
        /* <DEDUP_REMOVED lines=42> */
.L_x_33664:
[----:B------:R-:W-:Y:S05]  /*28870*/  BSYNC B1 ;  /* 0x0000000000017941 */ /* 0x000fea0003800000 */
.L_x_33663:
        /* <DEDUP_REMOVED lines=12> */
.L_x_33667:
        /* <DEDUP_REMOVED lines=12> */
.L_x_33670:
[----:B0-----:R-:W-:-:S07]  /*28a00*/  MOV R0, R14 ;  /* 0x0000000e00007202 */ /* 0x001fce0000000f00 */
.L_x_33671:
[----:B------:R-:W-:Y:S05]  /*28a10*/  BSYNC B1 ;  /* 0x0000000000017941 */ /* 0x000fea0003800000 */
.L_x_33669:
        /* <DEDUP_REMOVED lines=16> */
.L_x_33675:
[----:B------:R-:W-:Y:S05]  /*28b20*/  BSYNC B2 ;  /* 0x0000000000027941 */ /* 0x000fea0003800000 */
.L_x_33674:
        /* <DEDUP_REMOVED lines=42> */
.L_x_33673:
[----:B------:R-:W-:Y:S05]  /*28dd0*/  BSYNC B1 ;  /* 0x0000000000017941 */ /* 0x000fea0003800000 */
.L_x_33672:
        /* <DEDUP_REMOVED lines=10> */
.L_x_33668:
        /* <DEDUP_REMOVED lines=51> */
.L_x_33547:
[----:B------:R-:W-:Y:S05]  /*291b0*/  BSYNC B0 ;  /* 0x0000000000007941 */ /* 0x000fea0003800000 */
.L_x_33546:
        /* <DEDUP_REMOVED lines=210> */
.L_x_33702:
        /* <DEDUP_REMOVED lines=143> */
.L_x_33678:
[----:B------:R-:W-:Y:S05]  /*2a7d0*/  BSYNC B0 ;  /* 0x0000000000007941 */ /* 0x000fea0003800000 */
.L_x_33677:
        /* <DEDUP_REMOVED lines=18> */
[----:B------:R-:W-:Y:S01]  /*2a900*/  F2FP.F16.F32.PACK_AB R192, R195, R192 ;  /* 0x000000c0c3c0723e */ /* 0x000fe200000000ff */
[----:B------:R-:W-:Y:S01]  /*2a910*/  FADD.FTZ R195, R148, -UR38 ;  /* 0x8000002694c37e21 */ /* 0x000fe20008010000 */
[----:B------:R-:W-:Y:S01]  /*2a920*/  FADD.FTZ R227, R150, -UR38 ;  /* 0x8000002696e37e21 */ /* 0x000fe20008010000 */
[----:B-----5:R-:W-:Y:S01]  /*2a930*/  FFMA.FTZ R194, R226, R228, R31 ;  /* 0x000000e4e2c27223 */ /* 0x020fe2000001001f */
[----:B------:R-:W-:Y:S01]  /*2a940*/  FADD.FTZ R226, R151, -UR38 ;  /* 0x8000002697e27e21 */ /* 0x000fe20008010000 */
[----:B------:R-:W-:Y:S01]  /*2a950*/  FMUL.FTZ R248, R195, UR29 ;  /* 0x0000001dc3f87c20 */ /* 0x000fe20008410000 */
[----:B------:R-:W-:Y:S02]  /*2a960*/  FMUL.FTZ R250, R227, UR29 ;  /* 0x0000001de3fa7c20 */ /* 0x000fe40008410000 */
[----:B------:R-:W-:Y:S01]  /*2a970*/  F2FP.F16.F32.PACK_AB R193, R194, R193 ;  /* 0x000000c1c2c1723e */ /* 0x000fe200000000ff */
[----:B------:R-:W-:Y:S01]  /*2a980*/  FADD.FTZ R194, R149, -UR38 ;  /* 0x8000002695c27e21 */ /* 0x000fe20008010000 */
[----:B------:R-:W-:-:S03]  /*2a990*/  FMUL.FTZ R251, R226, UR29 ;  /* 0x0000001de2fb7c20 */ /* 0x000fc60008410000 */
[----:B------:R-:W-:Y:S01]  /*2a9a0*/  FMUL.FTZ R249, R194, UR29 ;  /* 0x0000001dc2f97c20 */ /* 0x000fe20008410000 */
[----:B------:R-:W-:Y:S01]  /*2a9b0*/  FFMA.FTZ R194, R244, R248, R32 ;  /* 0x000000f8f4c27223 */ /* 0x000fe20000010020 */
        /* <DEDUP_REMOVED lines=32> */
.L_x_33680:
[----:B------:R-:W-:Y:S05]  /*2abc0*/  BSYNC B0 ;  /* 0x0000000000007941 */ /* 0x000fea0003800000 */
.L_x_33679:
        /* <DEDUP_REMOVED lines=58> */
.L_x_33682:
[----:B------:R-:W-:Y:S05]  /*2af70*/  BSYNC B0 ;  /* 0x0000000000007941 */ /* 0x000fea0003800000 */
.L_x_33681:
        /* <DEDUP_REMOVED lines=58> */
.L_x_33684:
[----:B------:R-:W-:Y:S05]  /*2b320*/  BSYNC B0 ;  /* 0x0000000000007941 */ /* 0x000fea0003800000 */
.L_x_33683:
        /* <DEDUP_REMOVED lines=58> */
.L_x_33686:
[----:B------:R-:W-:Y:S05]  /*2b6d0*/  BSYNC B0 ;  /* 0x0000000000007941 */ /* 0x000fea0003800000 */
.L_x_33685:
        /* <DEDUP_REMOVED lines=58> */
.L_x_33688:
[----:B------:R-:W-:Y:S05]  /*2ba80*/  BSYNC B0 ;  /* 0x0000000000007941 */ /* 0x000fea0003800000 */
.L_x_33687:
        /* <DEDUP_REMOVED lines=65> */
.L_x_33690:
[----:B------:R-:W-:Y:S05]  /*2bea0*/  BSYNC B0 ;  /* 0x0000000000007941 */ /* 0x000fea0003800000 */
.L_x_33689:
[----:B------:R-:W-:Y:S01]  /*2beb0*/  LOP3.LUT P0, RZ, R16, 0x1, RZ, 0xc0, !PT ;  /* 0x0000000110ff7812 */ /* 0x000fe2000780c0ff */
[----:B------:R-:W-:-:S03]  /*2bec0*/  VIADD R225, R225, UR32 ;  /* 0x00000020e1e17c36 */ /* 0x000fc60008000000 */
[----:B------:R-:W-:Y:S02]  /*2bed0*/  SEL R9, RZ, 0x1, P0 ;  /* 0x00000001ff097807 */ /* 0x000fe40000000000 */
[----:B------:R-:W-:Y:S02]  /*2bee0*/  ISETP.GE.AND P0, PT, R225, UR33, PT ;  /* 0x00000021e1007c0c */ /* 0x000fe4000bf06270 */
[----:B------:R-:W-:-:S11]  /*2bef0*/  PRMT R248, R9, 0x7610, R248 ;  /* 0x0000761009f87816 */ /* 0x000fd600000000f8 */
[----:B------:R-:W-:Y:S05]  /*2bf00*/  @!P0 BRA `(.L_x_33691) ;  /* 0xfffffd5c00348947 */ /* 0x000fea000383ffff */
[----:B------:R-:W-:Y:S05]  /*2bf10*/  EXIT ;  /* 0x000000000000794d */ /* 0x000fea0003800000 */
.L_x_33676:
[----:B------:R-:W-:Y:S01]  /*2bf20*/  HFMA2.MMA R194, -RZ, RZ, 0, 1.847743988037109375e-06 ;  /* 0x0000001fffc27435 */ /* 0x000fe200000001ff */
[----:B------:R-:W-:Y:S01]  /*2bf30*/  MOV R229, R192 ;  /* 0x000000c000e57202 */ /* 0x000fe20000000f00 */
[----:B------:R-:W-:Y:S02]  /*2bf40*/  IMAD.MOV.U32 R193, RZ, RZ, 0x1 ;  /* 0x00000001ffc17424 */ /* 0x000fe400078e00ff */
[----:B------:R-:W-:-:S07]  /*2bf50*/  IMAD.MOV.U32 R226, RZ, RZ, -0x1 ;  /* 0xffffffffffe27424 */ /* 0x000fce00078e00ff */
[----:B-----5:R-:W-:Y:S05]  /*2bf60*/  WARPSYNC.COLLECTIVE R226, `(.L_x_33692) ;  /* 0x00000000e2087348 */ /* 0x020fea0003c00000 */
[----:B------:R0:W1:Y:S02]  /*2bf70*/  SHFL.BFLY P6, R228, R229, R193, R194 ;  /* 0x0c0000c1e5e47389 */ /* 0x00006400000c00c2 */
[----:B01---5:R-:W-:Y:S01]  /*2bf80*/  ENDCOLLECTIVE ;  /* 0x000000000000791b */ /* 0x023fe20003800000 */
.L_x_33692:
[----:B------:R-:W-:-:S05]  /*2bf90*/  MOV R193, R228 ;  /* 0x000000e400c17202 */ /* 0x000fca0000000f00 */
[----:B------:R-:W-:Y:S01]  /*2bfa0*/  FADD.FTZ R192, R192, R193 ;  /* 0x000000c1c0c07221 */ /* 0x000fe20000010000 */
[----:B------:R-:W-:-:S03]  /*2bfb0*/  HFMA2.MMA R193, -RZ, RZ, 0, 1.1920928955078125e-07 ;  /* 0x00000002ffc17435 */ /* 0x000fc600000001ff */
[----:B------:R-:W-:-:S08]  /*2bfc0*/  IMAD.MOV.U32 R229, RZ, RZ, R192 ;  /* 0x000000ffffe57224 */ /* 0x000fd000078e00c0 */
[----:B------:R-:W-:Y:S05]  /*2bfd0*/  WARPSYNC.COLLECTIVE R226, `(.L_x_33693) ;  /* 0x00000000e2087348 */ /* 0x000fea0003c00000 */
[----:B------:R0:W1:Y:S02]  /*2bfe0*/  SHFL.BFLY P6, R228, R229, R193, R194 ;  /* 0x0c0000c1e5e47389 */ /* 0x00006400000c00c2 */
[----:B01----:R-:W-:Y:S01]  /*2bff0*/  ENDCOLLECTIVE ;  /* 0x000000000000791b */ /* 0x003fe20003800000 */
.L_x_33693:
[----:B------:R-:W-:-:S04]  /*2c000*/  IMAD.MOV.U32 R193, RZ, RZ, R228 ;  /* 0x000000ffffc17224 */ /* 0x000fc800078e00e4 */
[----:B------:R-:W-:Y:S01]  /*2c010*/  FADD.FTZ R192, R192, R193 ;  /* 0x000000c1c0c07221 */ /* 0x000fe20000010000 */
[----:B------:R-:W-:-:S04]  /*2c020*/  IMAD.MOV.U32 R193, RZ, RZ, 0x4 ;  /* 0x00000004ffc17424 */ /* 0x000fc800078e00ff */
[----:B------:R-:W-:-:S07]  /*2c030*/  MOV R229, R192 ;  /* 0x000000c000e57202 */ /* 0x000fce0000000f00 */
[----:B------:R-:W-:Y:S05]  /*2c040*/  WARPSYNC.COLLECTIVE R226, `(.L_x_33694) ;  /* 0x00000000e2087348 */ /* 0x000fea0003c00000 */
[----:B------:R0:W1:Y:S02]  /*2c050*/  SHFL.BFLY P6, R228, R229, R193, R194 ;  /* 0x0c0000c1e5e47389 */ /* 0x00006400000c00c2 */
[----:B01----:R-:W-:Y:S01]  /*2c060*/  ENDCOLLECTIVE ;  /* 0x000000000000791b */ /* 0x003fe20003800000 */
.L_x_33694:
[----:B------:R-:W-:-:S05]  /*2c070*/  MOV R193, R228 ;  /* 0x000000e400c17202 */ /* 0x000fca0000000f00 */
[----:B------:R-:W-:Y:S01]  /*2c080*/  FADD.FTZ R192, R192, R193 ;  /* 0x000000c1c0c07221 */ /* 0x000fe20000010000 */
[----:B------:R-:W-:-:S03]  /*2c090*/  HFMA2.MMA R193, -RZ, RZ, 0, 4.76837158203125e-07 ;  /* 0x00000008ffc17435 */ /* 0x000fc600000001ff */
[----:B------:R-:W-:-:S08]  /*2c0a0*/  IMAD.MOV.U32 R229, RZ, RZ, R192 ;  /* 0x000000ffffe57224 */ /* 0x000fd000078e00c0 */
[----:B------:R-:W-:Y:S05]  /*2c0b0*/  WARPSYNC.COLLECTIVE R226, `(.L_x_33695) ;  /* 0x00000000e2087348 */ /* 0x000fea0003c00000 */
[----:B------:R0:W1:Y:S02]  /*2c0c0*/  SHFL.BFLY P6, R228, R229, R193, R194 ;  /* 0x0c0000c1e5e47389 */ /* 0x00006400000c00c2 */
[----:B01----:R-:W-:Y:S01]  /*2c0d0*/  ENDCOLLECTIVE ;  /* 0x000000000000791b */ /* 0x003fe20003800000 */
.L_x_33695:
[----:B------:R-:W-:-:S04]  /*2c0e0*/  IMAD.MOV.U32 R193, RZ, RZ, R228 ;  /* 0x000000ffffc17224 */ /* 0x000fc800078e00e4 */
[----:B------:R-:W-:Y:S01]  /*2c0f0*/  FADD.FTZ R192, R192, R193 ;  /* 0x000000c1c0c07221 */ /* 0x000fe20000010000 */
[----:B------:R-:W-:-:S04]  /*2c100*/  IMAD.MOV.U32 R193, RZ, RZ, 0x10 ;  /* 0x00000010ffc17424 */ /* 0x000fc800078e00ff */
[----:B------:R-:W-:-:S07]  /*2c110*/  MOV R229, R192 ;  /* 0x000000c000e57202 */ /* 0x000fce0000000f00 */
[----:B------:R-:W-:Y:S05]  /*2c120*/  WARPSYNC.COLLECTIVE R226, `(.L_x_33696) ;  /* 0x00000000e2087348 */ /* 0x000fea0003c00000 */
[----:B------:R0:W1:Y:S02]  /*2c130*/  SHFL.BFLY P6, R228, R229, R193, R194 ;  /* 0x0c0000c1e5e47389 */ /* 0x00006400000c00c2 */
[----:B01----:R-:W-:Y:S01]  /*2c140*/  ENDCOLLECTIVE ;  /* 0x000000000000791b */ /* 0x003fe20003800000 */
.L_x_33696:
        /* <DEDUP_REMOVED lines=123> */
.L_x_33697:
[----:B------:R-:W-:-:S05]  /*2c900*/  MOV R193, R228 ;  /* 0x000000e400c17202 */ /* 0x000fca0000000f00 */
[----:B------:R-:W-:Y:S01]  /*2c910*/  FADD.FTZ R227, R227, R193 ;  /* 0x000000c1e3e37221 */ /* 0x000fe20000010000 */
[----:B------:R-:W-:-:S03]  /*2c920*/  HFMA2.MMA R193, -RZ, RZ, 0, 1.1920928955078125e-07 ;  /* 0x00000002ffc17435 */ /* 0x000fc600000001ff */
[----:B------:R-:W-:-:S08]  /*2c930*/  IMAD.MOV.U32 R229, RZ, RZ, R227 ;  /* 0x000000ffffe57224 */ /* 0x000fd000078e00e3 */
[----:B------:R-:W-:Y:S05]  /*2c940*/  WARPSYNC.COLLECTIVE R226, `(.L_x_33698) ;  /* 0x00000000e2087348 */ /* 0x000fea0003c00000 */
[----:B------:R0:W1:Y:S02]  /*2c950*/  SHFL.BFLY P6, R228, R229, R193, R194 ;  /* 0x0c0000c1e5e47389 */ /* 0x00006400000c00c2 */
[----:B01----:R-:W-:Y:S01]  /*2c960*/  ENDCOLLECTIVE ;  /* 0x000000000000791b */ /* 0x003fe20003800000 */
.L_x_33698:
[----:B------:R-:W-:-:S04]  /*2c970*/  IMAD.MOV.U32 R193, RZ, RZ, R228 ;  /* 0x000000ffffc17224 */ /* 0x000fc800078e00e4 */
[----:B------:R-:W-:Y:S01]  /*2c980*/  FADD.FTZ R227, R227, R193 ;  /* 0x000000c1e3e37221 */ /* 0x000fe20000010000 */
[----:B------:R-:W-:-:S04]  /*2c990*/  IMAD.MOV.U32 R193, RZ, RZ, 0x4 ;  /* 0x00000004ffc17424 */ /* 0x000fc800078e00ff */
[----:B------:R-:W-:-:S07]  /*2c9a0*/  MOV R229, R227 ;  /* 0x000000e300e57202 */ /* 0x000fce0000000f00 */
[----:B------:R-:W-:Y:S05]  /*2c9b0*/  WARPSYNC.COLLECTIVE R226, `(.L_x_33699) ;  /* 0x00000000e2087348 */ /* 0x000fea0003c00000 */
[----:B------:R0:W1:Y:S02]  /*2c9c0*/  SHFL.BFLY P6, R228, R229, R193, R194 ;  /* 0x0c0000c1e5e47389 */ /* 0x00006400000c00c2 */
[----:B01----:R-:W-:Y:S01]  /*2c9d0*/  ENDCOLLECTIVE ;  /* 0x000000000000791b */ /* 0x003fe20003800000 */
.L_x_33699:
[----:B------:R-:W-:-:S05]  /*2c9e0*/  MOV R193, R228 ;  /* 0x000000e400c17202 */ /* 0x000fca0000000f00 */
[----:B------:R-:W-:Y:S01]  /*2c9f0*/  FADD.FTZ R227, R227, R193 ;  /* 0x000000c1e3e37221 */ /* 0x000fe20000010000 */
[----:B------:R-:W-:-:S03]  /*2ca00*/  HFMA2.MMA R193, -RZ, RZ, 0, 4.76837158203125e-07 ;  /* 0x00000008ffc17435 */ /* 0x000fc600000001ff */
[----:B------:R-:W-:-:S08]  /*2ca10*/  IMAD.MOV.U32 R229, RZ, RZ, R227 ;  /* 0x000000ffffe57224 */ /* 0x000fd000078e00e3 */
[----:B------:R-:W-:Y:S05]  /*2ca20*/  WARPSYNC.COLLECTIVE R226, `(.L_x_33700) ;  /* 0x00000000e2087348 */ /* 0x000fea0003c00000 */
[----:B------:R0:W1:Y:S02]  /*2ca30*/  SHFL.BFLY P6, R228, R229, R193, R194 ;  /* 0x0c0000c1e5e47389 */ /* 0x00006400000c00c2 */
[----:B01----:R-:W-:Y:S01]  /*2ca40*/  ENDCOLLECTIVE ;  /* 0x000000000000791b */ /* 0x003fe20003800000 */
.L_x_33700:
[----:B------:R-:W-:-:S04]  /*2ca50*/  IMAD.MOV.U32 R193, RZ, RZ, R228 ;  /* 0x000000ffffc17224 */ /* 0x000fc800078e00e4 */
[----:B------:R-:W-:Y:S01]  /*2ca60*/  FADD.FTZ R227, R227, R193 ;  /* 0x000000c1e3e37221 */ /* 0x000fe20000010000 */
[----:B------:R-:W-:-:S04]  /*2ca70*/  IMAD.MOV.U32 R193, RZ, RZ, 0x10 ;  /* 0x00000010ffc17424 */ /* 0x000fc800078e00ff */
[----:B------:R-:W-:-:S07]  /*2ca80*/  MOV R229, R227 ;  /* 0x000000e300e57202 */ /* 0x000fce0000000f00 */
[----:B------:R-:W-:Y:S05]  /*2ca90*/  WARPSYNC.COLLECTIVE R226, `(.L_x_33701) ;  /* 0x00000000e2087348 */ /* 0x000fea0003c00000 */
[----:B------:R0:W1:Y:S02]  /*2caa0*/  SHFL.BFLY P6, R228, R229, R193, R194 ;  /* 0x0c0000c1e5e47389 */ /* 0x00006400000c00c2 */
[----:B01----:R-:W-:Y:S01]  /*2cab0*/  ENDCOLLECTIVE ;  /* 0x000000000000791b */ /* 0x003fe20003800000 */
.L_x_33701:
[----:B------:R-:W-:Y:S01]  /*2cac0*/  MOV R193, R228 ;  /* 0x000000e400c17202 */ /* 0x000fe20000000f00 */
[----:B------:R-:W-:Y:S06]  /*2cad0*/  BRA `(.L_x_33702) ;  /* 0xffffffd400007947 */ /* 0x000fec000383ffff */
.L_x_33703:
        /* <DEDUP_REMOVED lines=10> */
.L_x_41648:


//--------------------- .text._ZN10layer_norm31ln_parallel_residual_fwd_kernelINS_13Kernel_traitsIf6__halffS2_fjLj7168ELj1ELj1ELj4ELj16ENS_18Kernel_traits_baseILj7168EfS2_fS2_fjLj128EEEEELb1ELb0ELb1EEEvNS_9FwdParamsE --------------------------
	.section	.text._ZN10layer_norm31ln_parallel_residual_fwd_kernelINS_13Kernel_traitsIf6__halffS2_fjLj7168ELj1ELj1ELj4ELj16ENS_18Kernel_traits_baseILj7168EfS2_fS2_fjLj128EEEEELb1ELb0ELb1EEEvNS_9FwdParamsE,"ax",@progbits
	.align	128
        .global         _ZN10layer_norm31ln_parallel_residual_fwd_kernelINS_13Kernel_traitsIf6__halffS2_fjLj7168ELj1ELj1ELj4ELj16ENS_18Kernel_traits_baseILj7168EfS2_fS2_fjLj128EEEEELb1ELb0ELb1EEEvNS_9FwdParamsE
        .type           _ZN10layer_norm31ln_parallel_residual_fwd_kernelINS_13Kernel_traitsIf6__halffS2_fjLj7168ELj1ELj1ELj4ELj16ENS_18Kernel_traits_baseILj7168EfS2_fS2_fjLj128EEEEELb1ELb0ELb1EEEvNS_9FwdParamsE,@function
        .size           _ZN10layer_norm31ln_parallel_residual_fwd_kernelINS_13Kernel_traitsIf6__halffS2_fjLj7168ELj1ELj1ELj4ELj16ENS_18Kernel_traits_baseILj7168EfS2_fS2_fjLj128EEEEELb1ELb0ELb1EEEvNS_9FwdParamsE,(.L_x_41649 - _ZN10layer_norm31ln_parallel_residual_fwd_kernelINS_13Kernel_traitsIf6__halffS2_fjLj7168ELj1ELj1ELj4ELj16ENS_18Kernel_traits_baseILj7168EfS2_fS2_fjLj128EEEEELb1ELb0ELb1EEEvNS_9FwdParamsE)
        .other          _ZN10layer_norm31ln_parallel_residual_fwd_kernelINS_13Kernel_traitsIf6__halffS2_fjLj7168ELj1ELj1ELj4ELj16ENS_18Kernel_traits_baseILj7168EfS2_fS2_fjLj128EEEEELb1ELb0ELb1EEEvNS_9FwdParamsE,@"STO_CUDA_ENTRY STV_DEFAULT"
_ZN10layer_norm31ln_parallel_residual_fwd_kernelINS_13Kernel_traitsIf6__halffS2_fjLj7168ELj1ELj1ELj4ELj16ENS_18Kernel_traits_baseILj7168EfS2_fS2_fjLj128EEEEELb1ELb0ELb1EEEvNS_9FwdParamsE:
.text._ZN10layer_norm31ln_parallel_residual_fwd_kernelINS_13Kernel_traitsIf6__halffS2_fjLj7168ELj1ELj1ELj4ELj16ENS_18Kernel_traits_baseILj7168EfS2_fS2_fjLj128EEEEELb1ELb0ELb1EEEvNS_9FwdParamsE:
        /* <DEDUP_REMOVED lines=219> */
[----:B------:R-:W5:Y:S04]  /*0db0*/  LDG.E.128 R88, desc[UR4][R4.64+0x6000] ;  /* 0x0060000404587981 */ /* 0x000f68000c1e1d00 */
[----:B------:R0:W5:Y:S01]  /*0dc0*/  LDG.E.128 R84, desc[UR4][R4.64+0x6010] ;  /* 0x0060100404547981 */ /* 0x000162000c1e1d00 */
[----:B------:R-:W-:Y:S01]  /*0dd0*/  ISETP.NE.U32.AND P0, PT, RZ, UR8, PT ;  /* 0x00000008ff007c0c */ /* 0x000fe2000bf05070 */
[----:B------:R-:W-:Y:S01]  /*0de0*/  ULDC.U8 UR18, c[0x0][0x2a0] ;  /* 0x0000a80000127ab9 */ /* 0x000fe20000000000 */
[----:B------:R-:W-:Y:S01]  /*0df0*/  LOP3.LUT R220, R220, 0x3, RZ, 0xc0, !PT ;  /* 0x00000003dcdc7812 */ /* 0x000fe200078ec0ff */
[----:B------:R-:W-:Y:S01]  /*0e00*/  IMAD R212, R212, -0x326172a9, RZ ;  /* 0xcd9e8d57d4d47824 */ /* 0x000fe200078e02ff */
[----:B------:R-:W-:Y:S01]  /*0e10*/  ULDC UR25, c[0x0][0x218] ;  /* 0x0000860000197ab9 */ /* 0x000fe20000000800 */
[----:B------:R-:W-:Y:S01]  /*0e20*/  IMAD.MOV.U32 R12, RZ, RZ, RZ ;  /* 0x000000ffff0c7224 */ /* 0x000fe200078e00ff */
[----:B------:R-:W-:Y:S01]  /*0e30*/  ULDC UR26, c[0x0][0x290] ;  /* 0x0000a400001a7ab9 */ /* 0x000fe20000000800 */
        /* <DEDUP_REMOVED lines=51> */
[----:B------:R0:W-:Y:S02]  /*1170*/  STL.S16 [R1+0x130], R0 ;  /* 0x0001300001007387 */ /* 0x0001e40000100600 */
.L_x_34608:
[----:B0-----:R-:W0:Y:S01]  /*1180*/  S2R R18, SR_TID.X ;  /* 0x0000000000127919 */ /* 0x001e220000002100 */
        /* <DEDUP_REMOVED lines=30> */
.L_x_33705:
[----:B------:R-:W-:-:S07]  /*1370*/  IMAD.MOV.U32 R0, RZ, RZ, R212 ;  /* 0x000000ffff007224 */ /* 0x000fce00078e00d4 */
.L_x_33706:
[----:B------:R-:W-:Y:S05]  /*1380*/  BSYNC B0 ;  /* 0x0000000000007941 */ /* 0x000fea0003800000 */
.L_x_33704:
        /* <DEDUP_REMOVED lines=16> */
.L_x_33710:
[----:B------:R-:W-:Y:S05]  /*1490*/  BSYNC B1 ;  /* 0x0000000000017941 */ /* 0x000fea0003800000 */
.L_x_33709:
        /* <DEDUP_REMOVED lines=44> */
.L_x_33708:
[----:B------:R-:W-:Y:S05]  /*1760*/  BSYNC B0 ;  /* 0x0000000000007941 */ /* 0x000fea0003800000 */
.L_x_33707:
        /* <DEDUP_REMOVED lines=19> */
.L_x_33711:
        /* <DEDUP_REMOVED lines=12> */
.L_x_33714:
[----:B------:R-:W-:-:S07]  /*1960*/  IMAD.MOV.U32 R0, RZ, RZ, R212 ;  /* 0x000000ffff007224 */ /* 0x000fce00078e00d4 */
.L_x_33715:
[----:B------:R-:W-:Y:S05]  /*1970*/  BSYNC B0 ;  /* 0x0000000000007941 */ /* 0x000fea0003800000 */
.L_x_33713:
        /* <DEDUP_REMOVED lines=16> */
.L_x_33719:
[----:B------:R-:W-:Y:S05]  /*1a80*/  BSYNC B1 ;  /* 0x0000000000017941 */ /* 0x000fea0003800000 */
.L_x_33718:
        /* <DEDUP_REMOVED lines=44> */
.L_x_33717:
[----:B------:R-:W-:Y:S05]  /*1d50*/  BSYNC B0 ;  /* 0x0000000000007941 */ /* 0x000fea0003800000 */
.L_x_33716:
        /* <DEDUP_REMOVED lines=8> */
[----:B------:R-:W-:Y:S01]  /*1de0*/  @P1 FADD.FTZ R60, R72, R60 ;  /* 0x0000003c483c1221 */ /* 0x000fe20000010000 */
[----:B------:R-:W-:-:S07]  /*1df0*/  PRMT R11, R0, 0x7610, R11 ;  /* 0x00007610000b7816 */ /* 0x000fce000000000b */
.L_x_33712:
        /* <DEDUP_REMOVED lines=12> */
.L_x_33721:
[----:B------:R-:W-:-:S07]  /*1ec0*/  IMAD.MOV.U32 R0, RZ, RZ, R212 ;  /* 0x000000ffff007224 */ /* 0x000fce00078e00d4 */
.L_x_33722:
[----:B------:R-:W-:Y:S05]  /*1ed0*/  BSYNC B0 ;  /* 0x0000000000007941 */ /* 0x000fea0003800000 */
.L_x_33720:
        /* <DEDUP_REMOVED lines=16> */
.L_x_33726:
[----:B------:R-:W-:Y:S05]  /*1fe0*/  BSYNC B1 ;  /* 0x0000000000017941 */ /* 0x000fea0003800000 */
.L_x_33725:
        /* <DEDUP_REMOVED lines=44> */
.L_x_33724:
[----:B------:R-:W-:Y:S05]  /*22b0*/  BSYNC B0 ;  /* 0x0000000000007941 */ /* 0x000fea0003800000 */
.L_x_33723:
        /* <DEDUP_REMOVED lines=14> */
.L_x_33727:
        /* <DEDUP_REMOVED lines=12> */
.L_x_33730:
[----:B------:R-:W-:-:S07]  /*2460*/  MOV R0, R212 ;  /* 0x000000d400007202 */ /* 0x000fce0000000f00 */
.L_x_33731:
[----:B------:R-:W-:Y:S05]  /*2470*/  BSYNC B0 ;  /* 0x0000000000007941 */ /* 0x000fea0003800000 */
.L_x_33729:
        /* <DEDUP_REMOVED lines=16> */
.L_x_33735:
[----:B------:R-:W-:Y:S05]  /*2580*/  BSYNC B1 ;  /* 0x0000000000017941 */ /* 0x000fea0003800000 */
.L_x_33734:
        /* <DEDUP_REMOVED lines=44> */
.L_x_33733:
[----:B------:R-:W-:Y:S05]  /*2850*/  BSYNC B0 ;  /* 0x0000000000007941 */ /* 0x000fea0003800000 */
.L_x_33732:
        /* <DEDUP_REMOVED lines=8> */
[----:B------:R-:W-:Y:S01]  /*28e0*/  @P1 FADD.FTZ R61, R73, R61 ;  /* 0x0000003d493d1221 */ /* 0x000fe20000010000 */
[----:B------:R-:W-:-:S07]  /*28f0*/  PRMT R9, R0, 0x7610, R9 ;  /* 0x0000761000097816 */ /* 0x000fce0000000009 */
.L_x_33728:
        /* <DEDUP_REMOVED lines=12> */
.L_x_33737:
[----:B------:R-:W-:-:S07]  /*29c0*/  MOV R0, R212 ;  /* 0x000000d400007202 */ /* 0x000fce0000000f00 */
.L_x_33738:
[----:B------:R-:W-:Y:S05]  /*29d0*/  BSYNC B0 ;  /* 0x0000000000007941 */ /* 0x000fea0003800000 */
.L_x_33736:
        /* <DEDUP_REMOVED lines=16> */
.L_x_33742:
[----:B------:R-:W-:Y:S05]  /*2ae0*/  BSYNC B1 ;  /* 0x0000000000017941 */ /* 0x000fea0003800000 */
.L_x_33741:
        /* <DEDUP_REMOVED lines=44> */
.L_x_33740:
[----:B------:R-:W-:Y:S05]  /*2db0*/  BSYNC B0 ;  /* 0x0000000000007941 */ /* 0x000fea0003800000 */
.L_x_33739:
        /* <DEDUP_REMOVED lines=14> */
.L_x_33743:
        /* <DEDUP_REMOVED lines=12> */
.L_x_33746:
[----:B------:R-:W-:-:S07]  /*2f60*/  IMAD.MOV.U32 R0, RZ, RZ, R212 ;  /* 0x000000ffff007224 */ /* 0x000fce00078e00d4 */
.L_x_33747:
[----:B------:R-:W-:Y:S05]  /*2f70*/  BSYNC B0 ;  /* 0x0000000000007941 */ /* 0x000fea0003800000 */
.L_x_33745:
        /* <DEDUP_REMOVED lines=16> */
.L_x_33751:
[----:B------:R-:W-:Y:S05]  /*3080*/  BSYNC B1 ;  /* 0x0000000000017941 */ /* 0x000fea0003800000 */
.L_x_33750:
        /* <DEDUP_REMOVED lines=44> */
.L_x_33749:
[----:B------:R-:W-:Y:S05]  /*3350*/  BSYNC B0 ;  /* 0x0000000000007941 */ /* 0x000fea0003800000 */
.L_x_33748:
        /* <DEDUP_REMOVED lines=10> */
.L_x_33744:
        /* <DEDUP_REMOVED lines=12> */
.L_x_33753:
[----:B------:R-:W-:-:S07]  /*34c0*/  IMAD.MOV.U32 R0, RZ, RZ, R212 ;  /* 0x000000ffff007224 */ /* 0x000fce00078e00d4 */
.L_x_33754:
[----:B------:R-:W-:Y:S05]  /*34d0*/  BSYNC B0 ;  /* 0x0000000000007941 */ /* 0x000fea0003800000 */
.L_x_33752:
        /* <DEDUP_REMOVED lines=16> */
.L_x_33758:
[----:B------:R-:W-:Y:S05]  /*35e0*/  BSYNC B1 ;  /* 0x0000000000017941 */ /* 0x000fea0003800000 */
.L_x_33757:
        /* <DEDUP_REMOVED lines=44> */
.L_x_33756:
[----:B------:R-:W-:Y:S05]  /*38b0*/  BSYNC B0 ;  /* 0x0000000000007941 */ /* 0x000fea0003800000 */
.L_x_33755:
        /* <DEDUP_REMOVED lines=14> */
.L_x_33759:
        /* <DEDUP_REMOVED lines=12> */
.L_x_33762:
[----:B------:R-:W-:-:S07]  /*3a60*/  IMAD.MOV.U32 R0, RZ, RZ, R212 ;  /* 0x000000ffff007224 */ /* 0x000fce00078e00d4 */
.L_x_33763:
[----:B------:R-:W-:Y:S05]  /*3a70*/  BSYNC B0 ;  /* 0x0000000000007941 */ /* 0x000fea0003800000 */
.L_x_33761:
        /* <DEDUP_REMOVED lines=16> */
.L_x_33767:
[----:B------:R-:W-:Y:S05]  /*3b80*/  BSYNC B1 ;  /* 0x0000000000017941 */ /* 0x000fea0003800000 */
.L_x_33766:
        /* <DEDUP_REMOVED lines=44> */
.L_x_33765:
[----:B------:R-:W-:Y:S05]  /*3e50*/  BSYNC B0 ;  /* 0x0000000000007941 */ /* 0x000fea0003800000 */
.L_x_33764:
        /* <DEDUP_REMOVED lines=10> */
.L_x_33760:
        /* <DEDUP_REMOVED lines=12> */
.L_x_33769:
[----:B------:R-:W-:-:S07]  /*3fc0*/  IMAD.MOV.U32 R0, RZ, RZ, R212 ;  /* 0x000000ffff007224 */ /* 0x000fce00078e00d4 */
.L_x_33770:
[----:B------:R-:W-:Y:S05]  /*3fd0*/  BSYNC B0 ;  /* 0x0000000000007941 */ /* 0x000fea0003800000 */
.L_x_33768:
        /* <DEDUP_REMOVED lines=16> */
.L_x_33774:
[----:B------:R-:W-:Y:S05]  /*40e0*/  BSYNC B1 ;  /* 0x0000000000017941 */ /* 0x000fea0003800000 */
.L_x_33773:
        /* <DEDUP_REMOVED lines=44> */
.L_x_33772:
[----:B------:R-:W-:Y:S05]  /*43b0*/  BSYNC B0 ;  /* 0x0000000000007941 */ /* 0x000fea0003800000 */
.L_x_33771:
        /* <DEDUP_REMOVED lines=14> */
.L_x_33775:
        /* <DEDUP_REMOVED lines=12> */
.L_x_33778:
[----:B------:R-:W-:-:S07]  /*4560*/  MOV R0, R212 ;  /* 0x000000d400007202 */ /* 0x000fce0000000f00 */
.L_x_33779:
[----:B------:R-:W-:Y:S05]  /*4570*/  BSYNC B0 ;  /* 0x0000000000007941 */ /* 0x000fea0003800000 */
.L_x_33777:
        /* <DEDUP_REMOVED lines=16> */
.L_x_33783:
[----:B------:R-:W-:Y:S05]  /*4680*/  BSYNC B1 ;  /* 0x0000000000017941 */ /* 0x000fea0003800000 */
.L_x_33782:
        /* <DEDUP_REMOVED lines=44> */
.L_x_33781:
[----:B------:R-:W-:Y:S05]  /*4950*/  BSYNC B0 ;  /* 0x0000000000007941 */ /* 0x000fea0003800000 */
.L_x_33780:
        /* <DEDUP_REMOVED lines=10> */
.L_x_33776:
        /* <DEDUP_REMOVED lines=12> */
.L_x_33785:
[----:B------:R-:W-:-:S07]  /*4ac0*/  MOV R0, R212 ;  /* 0x000000d400007202 */ /* 0x000fce0000000f00 */
.L_x_33786:
[----:B------:R-:W-:Y:S05]  /*4ad0*/  BSYNC B0 ;  /* 0x0000000000007941 */ /* 0x000fea0003800000 */
.L_x_33784:
        /* <DEDUP_REMOVED lines=16> */
.L_x_33790:
[----:B------:R-:W-:Y:S05]  /*4be0*/  BSYNC B1 ;  /* 0x0000000000017941 */ /* 0x000fea0003800000 */
.L_x_33789:
        /* <DEDUP_REMOVED lines=44> */
.L_x_33788:
[----:B------:R-:W-:Y:S05]  /*4eb0*/  BSYNC B0 ;  /* 0x0000000000007941 */ /* 0x000fea0003800000 */
.L_x_33787:
        /* <DEDUP_REMOVED lines=12> */
.L_x_33791:
        /* <DEDUP_REMOVED lines=12> */
.L_x_33794:
[----:B------:R-:W-:-:S07]  /*5040*/  IMAD.MOV.U32 R0, RZ, RZ, R212 ;  /* 0x000000ffff007224 */ /* 0x000fce00078e00d4 */
.L_x_33795:
[----:B------:R-:W-:Y:S05]  /*5050*/  BSYNC B0 ;  /* 0x0000000000007941 */ /* 0x000fea0003800000 */
.L_x_33793:
        /* <DEDUP_REMOVED lines=16> */
.L_x_33799:
[----:B------:R-:W-:Y:S05]  /*5160*/  BSYNC B1 ;  /* 0x0000000000017941 */ /* 0x000fea0003800000 */
.L_x_33798:
        /* <DEDUP_REMOVED lines=44> */
.L_x_33797:
[----:B------:R-:W-:Y:S05]  /*5430*/  BSYNC B0 ;  /* 0x0000000000007941 */ /* 0x000fea0003800000 */
.L_x_33796:
        /* <DEDUP_REMOVED lines=10> */
.L_x_33792:
        /* <DEDUP_REMOVED lines=12> */
.L_x_33801:
[----:B------:R-:W-:-:S07]  /*55a0*/  IMAD.MOV.U32 R0, RZ, RZ, R212 ;  /* 0x000000ffff007224 */ /* 0x000fce00078e00d4 */
.L_x_33802:
[----:B------:R-:W-:Y:S05]  /*55b0*/  BSYNC B0 ;  /* 0x0000000000007941 */ /* 0x000fea0003800000 */
.L_x_33800:
        /* <DEDUP_REMOVED lines=16> */
.L_x_33806:
[----:B------:R-:W-:Y:S05]  /*56c0*/  BSYNC B1 ;  /* 0x0000000000017941 */ /* 0x000fea0003800000 */
.L_x_33805:
        /* <DEDUP_REMOVED lines=44> */
.L_x_33804:
[----:B------:R-:W-:Y:S05]  /*5990*/  BSYNC B0 ;  /* 0x0000000000007941 */ /* 0x000fea0003800000 */
.L_x_33803:
        /* <DEDUP_REMOVED lines=12> */
.L_x_33807:
        /* <DEDUP_REMOVED lines=12> */
.L_x_33810:
[----:B------:R-:W-:-:S07]  /*5b20*/  IMAD.MOV.U32 R0, RZ, RZ, R212 ;  /* 0x000000ffff007224 */ /* 0x000fce00078e00d4 */
.L_x_33811:
[----:B------:R-:W-:Y:S05]  /*5b30*/  BSYNC B0 ;  /* 0x0000000000007941 */ /* 0x000fea0003800000 */
.L_x_33809:
        /* <DEDUP_REMOVED lines=16> */
.L_x_33815:
[----:B------:R-:W-:Y:S05]  /*5c40*/  BSYNC B1 ;  /* 0x0000000000017941 */ /* 0x000fea0003800000 */
.L_x_33814:
        /* <DEDUP_REMOVED lines=44> */
.L_x_33813:
[----:B------:R-:W-:Y:S05]  /*5f10*/  BSYNC B0 ;  /* 0x0000000000007941 */ /* 0x000fea0003800000 */
.L_x_33812:
        /* <DEDUP_REMOVED lines=10> */
.L_x_33808:
        /* <DEDUP_REMOVED lines=12> */
.L_x_33817:
[----:B------:R-:W-:-:S07]  /*6080*/  IMAD.MOV.U32 R0, RZ, RZ, R212 ;  /* 0x000000ffff007224 */ /* 0x000fce00078e00d4 */
.L_x_33818:
[----:B------:R-:W-:Y:S05]  /*6090*/  BSYNC B0 ;  /* 0x0000000000007941 */ /* 0x000fea0003800000 */
.L_x_33816:
        /* <DEDUP_REMOVED lines=16> */
.L_x_33822:
[----:B------:R-:W-:Y:S05]  /*61a0*/  BSYNC B1 ;  /* 0x0000000000017941 */ /* 0x000fea0003800000 */
.L_x_33821:
        /* <DEDUP_REMOVED lines=44> */
.L_x_33820:
[----:B------:R-:W-:Y:S05]  /*6470*/  BSYNC B0 ;  /* 0x0000000000007941 */ /* 0x000fea0003800000 */
.L_x_33819:
        /* <DEDUP_REMOVED lines=12> */
.L_x_33823:
        /* <DEDUP_REMOVED lines=12> */
.L_x_33826:
[----:B------:R-:W-:-:S07]  /*6600*/  MOV R18, R212 ;  /* 0x000000d400127202 */ /* 0x000fce0000000f00 */
.L_x_33827:
[----:B------:R-:W-:Y:S05]  /*6610*/  BSYNC B0 ;  /* 0x0000000000007941 */ /* 0x000fea0003800000 */
.L_x_33825:
        /* <DEDUP_REMOVED lines=19> */
.L_x_33831:
[----:B------:R-:W-:Y:S05]  /*6750*/  BSYNC B1 ;  /* 0x0000000000017941 */ /* 0x000fea0003800000 */
.L_x_33830:
        /* <DEDUP_REMOVED lines=44> */
.L_x_33829:
[----:B------:R-:W-:Y:S05]  /*6a20*/  BSYNC B0 ;  /* 0x0000000000007941 */ /* 0x000fea0003800000 */
.L_x_33828:
        /* <DEDUP_REMOVED lines=9> */
.L_x_33824:
[----:B------:R-:W-:Y:S01]  /*6ac0*/  LOP3.LUT R10, R10, 0xffffffbf, RZ, 0xc0, !PT ;  /* 0xffffffbf0a0a7812 */ /* 0x000fe200078ec0ff */
[----:B------:R-:W-:Y:S01]  /*6ad0*/  IMAD.SHL.U32 R22, R221, 0x8, RZ ;  /* 0x00000008dd167824 */ /* 0x000fe200078e00ff */
        /* <DEDUP_REMOVED lines=52> */
.L_x_33832:
        /* <DEDUP_REMOVED lines=22> */
.L_x_33834:
[----:B------:R-:W-:-:S07]  /*6f80*/  MOV R2, R212 ;  /* 0x000000d400027202 */ /* 0x000fce0000000f00 */
.L_x_33835:
[----:B------:R-:W-:Y:S05]  /*6f90*/  BSYNC B0 ;  /* 0x0000000000007941 */ /* 0x000fea0003800000 */
.L_x_33833:
        /* <DEDUP_REMOVED lines=16> */
.L_x_33839:
[----:B------:R-:W-:Y:S05]  /*70a0*/  BSYNC B1 ;  /* 0x0000000000017941 */ /* 0x000fea0003800000 */
.L_x_33838:
        /* <DEDUP_REMOVED lines=44> */
.L_x_33837:
[----:B------:R-:W-:Y:S05]  /*7370*/  BSYNC B0 ;  /* 0x0000000000007941 */ /* 0x000fea0003800000 */
.L_x_33836:
        /* <DEDUP_REMOVED lines=14> */
.L_x_33840:
        /* <DEDUP_REMOVED lines=12> */
.L_x_33843:
[----:B------:R-:W-:-:S07]  /*7520*/  IMAD.MOV.U32 R0, RZ, RZ, R212 ;  /* 0x000000ffff007224 */ /* 0x000fce00078e00d4 */
.L_x_33844:
[----:B------:R-:W-:Y:S05]  /*7530*/  BSYNC B0 ;  /* 0x0000000000007941 */ /* 0x000fea0003800000 */
.L_x_33842:
        /* <DEDUP_REMOVED lines=16> */
.L_x_33848:
[----:B------:R-:W-:Y:S05]  /*7640*/  BSYNC B1 ;  /* 0x0000000000017941 */ /* 0x000fea0003800000 */
.L_x_33847:
        /* <DEDUP_REMOVED lines=44> */
.L_x_33846:
[----:B------:R-:W-:Y:S05]  /*7910*/  BSYNC B0 ;  /* 0x0000000000007941 */ /* 0x000fea0003800000 */
.L_x_33845:
        /* <DEDUP_REMOVED lines=10> */
.L_x_33841:
        /* <DEDUP_REMOVED lines=12> */
.L_x_33850:
[----:B------:R-:W-:-:S07]  /*7a80*/  IMAD.MOV.U32 R0, RZ, RZ, R212 ;  /* 0x000000ffff007224 */ /* 0x000fce00078e00d4 */
.L_x_33851:
[----:B------:R-:W-:Y:S05]  /*7a90*/  BSYNC B0 ;  /* 0x0000000000007941 */ /* 0x000fea0003800000 */
.L_x_33849:
        /* <DEDUP_REMOVED lines=16> */
.L_x_33855:
[----:B------:R-:W-:Y:S05]  /*7ba0*/  BSYNC B1 ;  /* 0x0000000000017941 */ /* 0x000fea0003800000 */
.L_x_33854:
        /* <DEDUP_REMOVED lines=44> */
.L_x_33853:
[----:B------:R-:W-:Y:S05]  /*7e70*/  BSYNC B0 ;  /* 0x0000000000007941 */ /* 0x000fea0003800000 */
.L_x_33852:
        /* <DEDUP_REMOVED lines=14> */
.L_x_33856:
        /* <DEDUP_REMOVED lines=12> */
.L_x_33859:
[----:B------:R-:W-:-:S07]  /*8020*/  IMAD.MOV.U32 R0, RZ, RZ, R212 ;  /* 0x000000ffff007224 */ /* 0x000fce00078e00d4 */
.L_x_33860:
[----:B------:R-:W-:Y:S05]  /*8030*/  BSYNC B0 ;  /* 0x0000000000007941 */ /* 0x000fea0003800000 */
.L_x_33858:
        /* <DEDUP_REMOVED lines=16> */
.L_x_33864:
[----:B------:R-:W-:Y:S05]  /*8140*/  BSYNC B1 ;  /* 0x0000000000017941 */ /* 0x000fea0003800000 */
.L_x_33863:
        /* <DEDUP_REMOVED lines=44> */
.L_x_33862:
[----:B------:R-:W-:Y:S05]  /*8410*/  BSYNC B0 ;  /* 0x0000000000007941 */ /* 0x000fea0003800000 */
.L_x_33861:
        /* <DEDUP_REMOVED lines=10> */
.L_x_33857:
        /* <DEDUP_REMOVED lines=12> */
.L_x_33866:
[----:B------:R-:W-:-:S07]  /*8580*/  IMAD.MOV.U32 R0, RZ, RZ, R212 ;  /* 0x000000ffff007224 */ /* 0x000fce00078e00d4 */
.L_x_33867:
[----:B------:R-:W-:Y:S05]  /*8590*/  BSYNC B0 ;  /* 0x0000000000007941 */ /* 0x000fea0003800000 */
.L_x_33865:
        /* <DEDUP_REMOVED lines=16> */
.L_x_33871:
[----:B------:R-:W-:Y:S05]  /*86a0*/  BSYNC B1 ;  /* 0x0000000000017941 */ /* 0x000fea0003800000 */
.L_x_33870:
        /* <DEDUP_REMOVED lines=44> */
.L_x_33869:
[----:B------:R-:W-:Y:S05]  /*8970*/  BSYNC B0 ;  /* 0x0000000000007941 */ /* 0x000fea0003800000 */
.L_x_33868:
        /* <DEDUP_REMOVED lines=14> */
.L_x_33872:
        /* <DEDUP_REMOVED lines=12> */
.L_x_33875:
[----:B------:R-:W-:-:S07]  /*8b20*/  MOV R0, R212 ;  /* 0x000000d400007202 */ /* 0x000fce0000000f00 */
.L_x_33876:
[----:B------:R-:W-:Y:S05]  /*8b30*/  BSYNC B0 ;  /* 0x0000000000007941 */ /* 0x000fea0003800000 */
.L_x_33874:
        /* <DEDUP_REMOVED lines=16> */
.L_x_33880:
[----:B------:R-:W-:Y:S05]  /*8c40*/  BSYNC B1 ;  /* 0x0000000000017941 */ /* 0x000fea0003800000 */
.L_x_33879:
        /* <DEDUP_REMOVED lines=44> */
.L_x_33878:
[----:B------:R-:W-:Y:S05]  /*8f10*/  BSYNC B0 ;  /* 0x0000000000007941 */ /* 0x000fea0003800000 */
.L_x_33877:
        /* <DEDUP_REMOVED lines=10> */
.L_x_33873:
        /* <DEDUP_REMOVED lines=12> */
.L_x_33882:
[----:B------:R-:W-:-:S07]  /*9080*/  MOV R0, R212 ;  /* 0x000000d400007202 */ /* 0x000fce0000000f00 */
.L_x_33883:
[----:B------:R-:W-:Y:S05]  /*9090*/  BSYNC B0 ;  /* 0x0000000000007941 */ /* 0x000fea0003800000 */
.L_x_33881:
        /* <DEDUP_REMOVED lines=16> */
.L_x_33887:
[----:B------:R-:W-:Y:S05]  /*91a0*/  BSYNC B1 ;  /* 0x0000000000017941 */ /* 0x000fea0003800000 */
.L_x_33886:
        /* <DEDUP_REMOVED lines=44> */
.L_x_33885:
[----:B------:R-:W-:Y:S05]  /*9470*/  BSYNC B0 ;  /* 0x0000000000007941 */ /* 0x000fea0003800000 */
.L_x_33884:
        /* <DEDUP_REMOVED lines=14> */
.L_x_33888:
        /* <DEDUP_REMOVED lines=12> */
.L_x_33891:
[----:B------:R-:W-:-:S07]  /*9620*/  IMAD.MOV.U32 R0, RZ, RZ, R212 ;  /* 0x000000ffff007224 */ /* 0x000fce00078e00d4 */
.L_x_33892:
[----:B------:R-:W-:Y:S05]  /*9630*/  BSYNC B0 ;  /* 0x0000000000007941 */ /* 0x000fea0003800000 */
.L_x_33890:
        /* <DEDUP_REMOVED lines=16> */
.L_x_33896:
[----:B------:R-:W-:Y:S05]  /*9740*/  BSYNC B1 ;  /* 0x0000000000017941 */ /* 0x000fea0003800000 */
.L_x_33895:
        /* <DEDUP_REMOVED lines=44> */
.L_x_33894:
[----:B------:R-:W-:Y:S05]  /*9a10*/  BSYNC B0 ;  /* 0x0000000000007941 */ /* 0x000fea0003800000 */
.L_x_33893:
        /* <DEDUP_REMOVED lines=10> */
.L_x_33889:
        /* <DEDUP_REMOVED lines=12> */
.L_x_33898:
[----:B------:R-:W-:-:S07]  /*9b80*/  IMAD.MOV.U32 R0, RZ, RZ, R212 ;  /* 0x000000ffff007224 */ /* 0x000fce00078e00d4 */
.L_x_33899:
[----:B------:R-:W-:Y:S05]  /*9b90*/  BSYNC B0 ;  /* 0x0000000000007941 */ /* 0x000fea0003800000 */
.L_x_33897:
        /* <DEDUP_REMOVED lines=16> */
.L_x_33903:
[----:B------:R-:W-:Y:S05]  /*9ca0*/  BSYNC B1 ;  /* 0x0000000000017941 */ /* 0x000fea0003800000 */
.L_x_33902:
        /* <DEDUP_REMOVED lines=44> */
.L_x_33901:
[----:B------:R-:W-:Y:S05]  /*9f70*/  BSYNC B0 ;  /* 0x0000000000007941 */ /* 0x000fea0003800000 */
.L_x_33900:
        /* <DEDUP_REMOVED lines=14> */
.L_x_33904:
        /* <DEDUP_REMOVED lines=12> */
.L_x_33907:
[----:B------:R-:W-:-:S07]  /*a120*/  IMAD.MOV.U32 R0, RZ, RZ, R212 ;  /* 0x000000ffff007224 */ /* 0x000fce00078e00d4 */
.L_x_33908:
[----:B------:R-:W-:Y:S05]  /*a130*/  BSYNC B0 ;  /* 0x0000000000007941 */ /* 0x000fea0003800000 */
.L_x_33906:
        /* <DEDUP_REMOVED lines=16> */
.L_x_33912:
[----:B------:R-:W-:Y:S05]  /*a240*/  BSYNC B1 ;  /* 0x0000000000017941 */ /* 0x000fea0003800000 */
.L_x_33911:
        /* <DEDUP_REMOVED lines=44> */
.L_x_33910:
[----:B------:R-:W-:Y:S05]  /*a510*/  BSYNC B0 ;  /* 0x0000000000007941 */ /* 0x000fea0003800000 */
.L_x_33909:
        /* <DEDUP_REMOVED lines=10> */
.L_x_33905:
        /* <DEDUP_REMOVED lines=12> */
.L_x_33914:
[----:B------:R-:W-:-:S07]  /*a680*/  IMAD.MOV.U32 R0, RZ, RZ, R212 ;  /* 0x000000ffff007224 */ /* 0x000fce00078e00d4 */
.L_x_33915:
[----:B------:R-:W-:Y:S05]  /*a690*/  BSYNC B0 ;  /* 0x0000000000007941 */ /* 0x000fea0003800000 */
.L_x_33913:
        /* <DEDUP_REMOVED lines=16> */
.L_x_33919:
[----:B------:R-:W-:Y:S05]  /*a7a0*/  BSYNC B1 ;  /* 0x0000000000017941 */ /* 0x000fea0003800000 */
.L_x_33918:
        /* <DEDUP_REMOVED lines=44> */
.L_x_33917:
[----:B------:R-:W-:Y:S05]  /*aa70*/  BSYNC B0 ;  /* 0x0000000000007941 */ /* 0x000fea0003800000 */
.L_x_33916:
        /* <DEDUP_REMOVED lines=12> */
.L_x_33920:
        /* <DEDUP_REMOVED lines=12> */
.L_x_33923:
[----:B------:R-:W-:-:S07]  /*ac00*/  MOV R0, R212 ;  /* 0x000000d400007202 */ /* 0x000fce0000000f00 */
.L_x_33924:
[----:B------:R-:W-:Y:S05]  /*ac10*/  BSYNC B0 ;  /* 0x0000000000007941 */ /* 0x000fea0003800000 */
.L_x_33922:
        /* <DEDUP_REMOVED lines=16> */
.L_x_33928:
[----:B------:R-:W-:Y:S05]  /*ad20*/  BSYNC B1 ;  /* 0x0000000000017941 */ /* 0x000fea0003800000 */
.L_x_33927:
        /* <DEDUP_REMOVED lines=44> */
.L_x_33926:
[----:B------:R-:W-:Y:S05]  /*aff0*/  BSYNC B0 ;  /* 0x0000000000007941 */ /* 0x000fea0003800000 */
.L_x_33925:
        /* <DEDUP_REMOVED lines=10> */
.L_x_33921:
        /* <DEDUP_REMOVED lines=12> */
.L_x_33930:
[----:B------:R-:W-:-:S07]  /*b160*/  MOV R0, R212 ;  /* 0x000000d400007202 */ /* 0x000fce0000000f00 */
.L_x_33931:
[----:B------:R-:W-:Y:S05]  /*b170*/  BSYNC B0 ;  /* 0x0000000000007941 */ /* 0x000fea0003800000 */
.L_x_33929:
        /* <DEDUP_REMOVED lines=16> */
.L_x_33935:
[----:B------:R-:W-:Y:S05]  /*b280*/  BSYNC B1 ;  /* 0x0000000000017941 */ /* 0x000fea0003800000 */
.L_x_33934:
        /* <DEDUP_REMOVED lines=44> */
.L_x_33933:
[----:B------:R-:W-:Y:S05]  /*b550*/  BSYNC B0 ;  /* 0x0000000000007941 */ /* 0x000fea0003800000 */
.L_x_33932:
        /* <DEDUP_REMOVED lines=12> */
.L_x_33936:
        /* <DEDUP_REMOVED lines=12> */
.L_x_33939:
[----:B------:R-:W-:-:S07]  /*b6e0*/  IMAD.MOV.U32 R0, RZ, RZ, R212 ;  /* 0x000000ffff007224 */ /* 0x000fce00078e00d4 */
.L_x_33940:
[----:B------:R-:W-:Y:S05]  /*b6f0*/  BSYNC B0 ;  /* 0x0000000000007941 */ /* 0x000fea0003800000 */
.L_x_33938:
        /* <DEDUP_REMOVED lines=16> */
.L_x_33944:
[----:B------:R-:W-:Y:S05]  /*b800*/  BSYNC B1 ;  /* 0x0000000000017941 */ /* 0x000fea0003800000 */
.L_x_33943:
        /* <DEDUP_REMOVED lines=44> */
.L_x_33942:
[----:B------:R-:W-:Y:S05]  /*bad0*/  BSYNC B0 ;  /* 0x0000000000007941 */ /* 0x000fea0003800000 */
.L_x_33941:
        /* <DEDUP_REMOVED lines=10> */
.L_x_33937:
        /* <DEDUP_REMOVED lines=12> */
.L_x_33946:
[----:B------:R-:W-:-:S07]  /*bc40*/  IMAD.MOV.U32 R0, RZ, RZ, R212 ;  /* 0x000000ffff007224 */ /* 0x000fce00078e00d4 */
.L_x_33947:
[----:B------:R-:W-:Y:S05]  /*bc50*/  BSYNC B0 ;  /* 0x0000000000007941 */ /* 0x000fea0003800000 */
.L_x_33945:
        /* <DEDUP_REMOVED lines=16> */
.L_x_33951:
[----:B------:R-:W-:Y:S05]  /*bd60*/  BSYNC B1 ;  /* 0x0000000000017941 */ /* 0x000fea0003800000 */
.L_x_33950:
        /* <DEDUP_REMOVED lines=44> */
.L_x_33949:
[----:B------:R-:W-:Y:S05]  /*c030*/  BSYNC B0 ;  /* 0x0000000000007941 */ /* 0x000fea0003800000 */
.L_x_33948:
        /* <DEDUP_REMOVED lines=12> */
.L_x_33952:
        /* <DEDUP_REMOVED lines=12> */
.L_x_33955:
[----:B------:R-:W-:-:S07]  /*c1c0*/  IMAD.MOV.U32 R0, RZ, RZ, R212 ;  /* 0x000000ffff007224 */ /* 0x000fce00078e00d4 */
.L_x_33956:
[----:B------:R-:W-:Y:S05]  /*c1d0*/  BSYNC B0 ;  /* 0x0000000000007941 */ /* 0x000fea0003800000 */
.L_x_33954:
        /* <DEDUP_REMOVED lines=19> */
.L_x_33960:
[----:B------:R-:W-:Y:S05]  /*c310*/  BSYNC B1 ;  /* 0x0000000000017941 */ /* 0x000fea0003800000 */
.L_x_33959:
        /* <DEDUP_REMOVED lines=44> */
.L_x_33958:
[----:B------:R-:W-:Y:S05]  /*c5e0*/  BSYNC B0 ;  /* 0x0000000000007941 */ /* 0x000fea0003800000 */
.L_x_33957:
        /* <DEDUP_REMOVED lines=9> */
.L_x_33953:
        /* <DEDUP_REMOVED lines=32> */
[----:B------:R-:W-:Y:S02]  /*c880*/  SHF.L.U32 R0, R4, 0x10, RZ ;  /* 0x0000001004007819 */ /* 0x000fe400000006ff */
[----:B------:R-:W-:Y:S02]  /*c890*/  LOP3.LUT R2, R3, 0xffff, RZ, 0xc0, !PT ;  /* 0x0000ffff03027812 */ /* 0x000fe400078ec0ff */
[----:B------:R-:W-:Y:S02]  /*c8a0*/  LOP3.LUT R0, R0, 0xff0000, RZ, 0xc0, !PT ;  /* 0x00ff000000007812 */ /* 0x000fe400078ec0ff */
[----:B0-----:R-:W-:Y:S02]  /*c8b0*/  LOP3.LUT R16, R7, 0xff, RZ, 0xc0, !PT ;  /* 0x000000ff07107812 */ /* 0x001fe400078ec0ff */
        /* <DEDUP_REMOVED lines=16> */
.L_x_33961:
        /* <DEDUP_REMOVED lines=22> */
.L_x_33963:
[----:B------:R-:W-:-:S07]  /*cb20*/  MOV R0, R212 ;  /* 0x000000d400007202 */ /* 0x000fce0000000f00 */
.L_x_33964:
[----:B------:R-:W-:Y:S05]  /*cb30*/  BSYNC B0 ;  /* 0x0000000000007941 */ /* 0x000fea0003800000 */
.L_x_33962:
        /* <DEDUP_REMOVED lines=16> */
.L_x_33968:
[----:B------:R-:W-:Y:S05]  /*cc40*/  BSYNC B1 ;  /* 0x0000000000017941 */ /* 0x000fea0003800000 */
.L_x_33967:
        /* <DEDUP_REMOVED lines=44> */
.L_x_33966:
[----:B------:R-:W-:Y:S05]  /*cf10*/  BSYNC B0 ;  /* 0x0000000000007941 */ /* 0x000fea0003800000 */
.L_x_33965:
        /* <DEDUP_REMOVED lines=14> */
.L_x_33969:
        /* <DEDUP_REMOVED lines=12> */
.L_x_33972:
[----:B------:R-:W-:-:S07]  /*d0c0*/  IMAD.MOV.U32 R0, RZ, RZ, R212 ;  /* 0x000000ffff007224 */ /* 0x000fce00078e00d4 */
.L_x_33973:
[----:B------:R-:W-:Y:S05]  /*d0d0*/  BSYNC B0 ;  /* 0x0000000000007941 */ /* 0x000fea0003800000 */
.L_x_33971:
        /* <DEDUP_REMOVED lines=16> */
.L_x_33977:
[----:B------:R-:W-:Y:S05]  /*d1e0*/  BSYNC B1 ;  /* 0x0000000000017941 */ /* 0x000fea0003800000 */
.L_x_33976:
        /* <DEDUP_REMOVED lines=44> */
.L_x_33975:
[----:B------:R-:W-:Y:S05]  /*d4b0*/  BSYNC B0 ;  /* 0x0000000000007941 */ /* 0x000fea0003800000 */
.L_x_33974:
        /* <DEDUP_REMOVED lines=10> */
.L_x_33970:
        /* <DEDUP_REMOVED lines=12> */
.L_x_33979:
[----:B------:R-:W-:-:S07]  /*d620*/  IMAD.MOV.U32 R0, RZ, RZ, R212 ;  /* 0x000000ffff007224 */ /* 0x000fce00078e00d4 */
.L_x_33980:
[----:B------:R-:W-:Y:S05]  /*d630*/  BSYNC B0 ;  /* 0x0000000000007941 */ /* 0x000fea0003800000 */
.L_x_33978:
        /* <DEDUP_REMOVED lines=16> */
.L_x_33984:
[----:B------:R-:W-:Y:S05]  /*d740*/  BSYNC B1 ;  /* 0x0000000000017941 */ /* 0x000fea0003800000 */
.L_x_33983:
        /* <DEDUP_REMOVED lines=44> */
.L_x_33982:
[----:B------:R-:W-:Y:S05]  /*da10*/  BSYNC B0 ;  /* 0x0000000000007941 */ /* 0x000fea0003800000 */
.L_x_33981:
        /* <DEDUP_REMOVED lines=14> */
.L_x_33985:
        /* <DEDUP_REMOVED lines=12> */
.L_x_33988:
[----:B------:R-:W-:-:S07]  /*dbc0*/  IMAD.MOV.U32 R0, RZ, RZ, R212 ;  /* 0x000000ffff007224 */ /* 0x000fce00078e00d4 */
.L_x_33989:
[----:B------:R-:W-:Y:S05]  /*dbd0*/  BSYNC B0 ;  /* 0x0000000000007941 */ /* 0x000fea0003800000 */
.L_x_33987:
        /* <DEDUP_REMOVED lines=16> */
.L_x_33993:
[----:B------:R-:W-:Y:S05]  /*dce0*/  BSYNC B1 ;  /* 0x0000000000017941 */ /* 0x000fea0003800000 */
.L_x_33992:
        /* <DEDUP_REMOVED lines=44> */
.L_x_33991:
[----:B------:R-:W-:Y:S05]  /*dfb0*/  BSYNC B0 ;  /* 0x0000000000007941 */ /* 0x000fea0003800000 */
.L_x_33990:
        /* <DEDUP_REMOVED lines=10> */
.L_x_33986:
        /* <DEDUP_REMOVED lines=12> */
.L_x_33995:
[----:B------:R-:W-:-:S07]  /*e120*/  IMAD.MOV.U32 R0, RZ, RZ, R212 ;  /* 0x000000ffff007224 */ /* 0x000fce00078e00d4 */
.L_x_33996:
[----:B------:R-:W-:Y:S05]  /*e130*/  BSYNC B0 ;  /* 0x0000000000007941 */ /* 0x000fea0003800000 */
.L_x_33994:
        /* <DEDUP_REMOVED lines=16> */
.L_x_34000:
[----:B------:R-:W-:Y:S05]  /*e240*/  BSYNC B1 ;  /* 0x0000000000017941 */ /* 0x000fea0003800000 */
.L_x_33999:
        /* <DEDUP_REMOVED lines=44> */
.L_x_33998:
[----:B------:R-:W-:Y:S05]  /*e510*/  BSYNC B0 ;  /* 0x0000000000007941 */ /* 0x000fea0003800000 */
.L_x_33997:
        /* <DEDUP_REMOVED lines=14> */
.L_x_34001:
        /* <DEDUP_REMOVED lines=12> */
.L_x_34004:
[----:B------:R-:W-:-:S07]  /*e6c0*/  MOV R0, R212 ;  /* 0x000000d400007202 */ /* 0x000fce0000000f00 */
.L_x_34005:
[----:B------:R-:W-:Y:S05]  /*e6d0*/  BSYNC B0 ;  /* 0x0000000000007941 */ /* 0x000fea0003800000 */
.L_x_34003:
        /* <DEDUP_REMOVED lines=16> */
.L_x_34009:
[----:B------:R-:W-:Y:S05]  /*e7e0*/  BSYNC B1 ;  /* 0x0000000000017941 */ /* 0x000fea0003800000 */
.L_x_34008:
        /* <DEDUP_REMOVED lines=44> */
.L_x_34007:
[----:B------:R-:W-:Y:S05]  /*eab0*/  BSYNC B0 ;  /* 0x0000000000007941 */ /* 0x000fea0003800000 */
.L_x_34006:
        /* <DEDUP_REMOVED lines=10> */
.L_x_34002:
        /* <DEDUP_REMOVED lines=12> */
.L_x_34011:
[----:B------:R-:W-:-:S07]  /*ec20*/  MOV R0, R212 ;  /* 0x000000d400007202 */ /* 0x000fce0000000f00 */
.L_x_34012:
[----:B------:R-:W-:Y:S05]  /*ec30*/  BSYNC B0 ;  /* 0x0000000000007941 */ /* 0x000fea0003800000 */
.L_x_34010:
        /* <DEDUP_REMOVED lines=16> */
.L_x_34016:
[----:B------:R-:W-:Y:S05]  /*ed40*/  BSYNC B1 ;  /* 0x0000000000017941 */ /* 0x000fea0003800000 */
.L_x_34015:
        /* <DEDUP_REMOVED lines=44> */
.L_x_34014:
[----:B------:R-:W-:Y:S05]  /*f010*/  BSYNC B0 ;  /* 0x0000000000007941 */ /* 0x000fea0003800000 */
.L_x_34013:
        /* <DEDUP_REMOVED lines=14> */
.L_x_34017:
        /* <DEDUP_REMOVED lines=12> */
.L_x_34020:
[----:B------:R-:W-:-:S07]  /*f1c0*/  IMAD.MOV.U32 R0, RZ, RZ, R212 ;  /* 0x000000ffff007224 */ /* 0x000fce00078e00d4 */
.L_x_34021:
[----:B------:R-:W-:Y:S05]  /*f1d0*/  BSYNC B0 ;  /* 0x0000000000007941 */ /* 0x000fea0003800000 */
.L_x_34019:
        /* <DEDUP_REMOVED lines=16> */
.L_x_34025:
[----:B------:R-:W-:Y:S05]  /*f2e0*/  BSYNC B1 ;  /* 0x0000000000017941 */ /* 0x000fea0003800000 */
.L_x_34024:
        /* <DEDUP_REMOVED lines=44> */
.L_x_34023:
[----:B------:R-:W-:Y:S05]  /*f5b0*/  BSYNC B0 ;  /* 0x0000000000007941 */ /* 0x000fea0003800000 */
.L_x_34022:
        /* <DEDUP_REMOVED lines=10> */
.L_x_34018:
        /* <DEDUP_REMOVED lines=12> */
.L_x_34027:
[----:B------:R-:W-:-:S07]  /*f720*/  IMAD.MOV.U32 R0, RZ, RZ, R212 ;  /* 0x000000ffff007224 */ /* 0x000fce00078e00d4 */
.L_x_34028:
[----:B------:R-:W-:Y:S05]  /*f730*/  BSYNC B0 ;  /* 0x0000000000007941 */ /* 0x000fea0003800000 */
.L_x_34026:
        /* <DEDUP_REMOVED lines=16> */
.L_x_34032:
[----:B------:R-:W-:Y:S05]  /*f840*/  BSYNC B1 ;  /* 0x0000000000017941 */ /* 0x000fea0003800000 */
.L_x_34031:
        /* <DEDUP_REMOVED lines=44> */
.L_x_34030:
[----:B------:R-:W-:Y:S05]  /*fb10*/  BSYNC B0 ;  /* 0x0000000000007941 */ /* 0x000fea0003800000 */
.L_x_34029:
        /* <DEDUP_REMOVED lines=14> */
.L_x_34033:
        /* <DEDUP_REMOVED lines=12> */
.L_x_34036:
[----:B------:R-:W-:-:S07]  /*fcc0*/  IMAD.MOV.U32 R0, RZ, RZ, R212 ;  /* 0x000000ffff007224 */ /* 0x000fce00078e00d4 */
.L_x_34037:
[----:B------:R-:W-:Y:S05]  /*fcd0*/  BSYNC B0 ;  /* 0x0000000000007941 */ /* 0x000fea0003800000 */
.L_x_34035:
        /* <DEDUP_REMOVED lines=16> */
.L_x_34041:
[----:B------:R-:W-:Y:S05]  /*fde0*/  BSYNC B1 ;  /* 0x0000000000017941 */ /* 0x000fea0003800000 */
.L_x_34040:
        /* <DEDUP_REMOVED lines=44> */
.L_x_34039:
[----:B------:R-:W-:Y:S05]  /*100b0*/  BSYNC B0 ;  /* 0x0000000000007941 */ /* 0x000fea0003800000 */
.L_x_34038:
        /* <DEDUP_REMOVED lines=10> */
.L_x_34034:
        /* <DEDUP_REMOVED lines=12> */
.L_x_34043:
[----:B------:R-:W-:-:S07]  /*10220*/  IMAD.MOV.U32 R0, RZ, RZ, R212 ;  /* 0x000000ffff007224 */ /* 0x000fce00078e00d4 */
.L_x_34044:
[----:B------:R-:W-:Y:S05]  /*10230*/  BSYNC B0 ;  /* 0x0000000000007941 */ /* 0x000fea0003800000 */
.L_x_34042:
        /* <DEDUP_REMOVED lines=16> */
.L_x_34048:
[----:B------:R-:W-:Y:S05]  /*10340*/  BSYNC B1 ;  /* 0x0000000000017941 */ /* 0x000fea0003800000 */
.L_x_34047:
        /* <DEDUP_REMOVED lines=44> */
.L_x_34046:
[----:B------:R-:W-:Y:S05]  /*10610*/  BSYNC B0 ;  /* 0x0000000000007941 */ /* 0x000fea0003800000 */
.L_x_34045:
        /* <DEDUP_REMOVED lines=12> */
.L_x_34049:
        /* <DEDUP_REMOVED lines=12> */
.L_x_34052:
[----:B------:R-:W-:-:S07]  /*107a0*/  MOV R0, R212 ;  /* 0x000000d400007202 */ /* 0x000fce0000000f00 */
.L_x_34053:
[----:B------:R-:W-:Y:S05]  /*107b0*/  BSYNC B0 ;  /* 0x0000000000007941 */ /* 0x000fea0003800000 */
.L_x_34051:
        /* <DEDUP_REMOVED lines=16> */
.L_x_34057:
[----:B------:R-:W-:Y:S05]  /*108c0*/  BSYNC B1 ;  /* 0x0000000000017941 */ /* 0x000fea0003800000 */
.L_x_34056:
        /* <DEDUP_REMOVED lines=44> */
.L_x_34055:
[----:B------:R-:W-:Y:S05]  /*10b90*/  BSYNC B0 ;  /* 0x0000000000007941 */ /* 0x000fea0003800000 */
.L_x_34054:
        /* <DEDUP_REMOVED lines=10> */
.L_x_34050:
        /* <DEDUP_REMOVED lines=12> */
.L_x_34059:
[----:B------:R-:W-:-:S07]  /*10d00*/  MOV R0, R212 ;  /* 0x000000d400007202 */ /* 0x000fce0000000f00 */
.L_x_34060:
[----:B------:R-:W-:Y:S05]  /*10d10*/  BSYNC B0 ;  /* 0x0000000000007941 */ /* 0x000fea0003800000 */
.L_x_34058:
        /* <DEDUP_REMOVED lines=16> */
.L_x_34064:
[----:B------:R-:W-:Y:S05]  /*10e20*/  BSYNC B1 ;  /* 0x0000000000017941 */ /* 0x000fea0003800000 */
.L_x_34063:
        /* <DEDUP_REMOVED lines=44> */
.L_x_34062:
[----:B------:R-:W-:Y:S05]  /*110f0*/  BSYNC B0 ;  /* 0x0000000000007941 */ /* 0x000fea0003800000 */
.L_x_34061:
        /* <DEDUP_REMOVED lines=12> */
.L_x_34065:
        /* <DEDUP_REMOVED lines=12> */
.L_x_34068:
[----:B------:R-:W-:-:S07]  /*11280*/  IMAD.MOV.U32 R0, RZ, RZ, R212 ;  /* 0x000000ffff007224 */ /* 0x000fce00078e00d4 */
.L_x_34069:
[----:B------:R-:W-:Y:S05]  /*11290*/  BSYNC B0 ;  /* 0x0000000000007941 */ /* 0x000fea0003800000 */
.L_x_34067:
        /* <DEDUP_REMOVED lines=16> */
.L_x_34073:
[----:B------:R-:W-:Y:S05]  /*113a0*/  BSYNC B1 ;  /* 0x0000000000017941 */ /* 0x000fea0003800000 */
.L_x_34072:
        /* <DEDUP_REMOVED lines=44> */
.L_x_34071:
[----:B------:R-:W-:Y:S05]  /*11670*/  BSYNC B0 ;  /* 0x0000000000007941 */ /* 0x000fea0003800000 */
.L_x_34070:
        /* <DEDUP_REMOVED lines=10> */
.L_x_34066:
        /* <DEDUP_REMOVED lines=12> */
.L_x_34075:
[----:B------:R-:W-:-:S07]  /*117e0*/  IMAD.MOV.U32 R0, RZ, RZ, R212 ;  /* 0x000000ffff007224 */ /* 0x000fce00078e00d4 */
.L_x_34076:
[----:B------:R-:W-:Y:S05]  /*117f0*/  BSYNC B0 ;  /* 0x0000000000007941 */ /* 0x000fea0003800000 */
.L_x_34074:
        /* <DEDUP_REMOVED lines=16> */
.L_x_34080:
[----:B------:R-:W-:Y:S05]  /*11900*/  BSYNC B1 ;  /* 0x0000000000017941 */ /* 0x000fea0003800000 */
.L_x_34079:
        /* <DEDUP_REMOVED lines=44> */
.L_x_34078:
[----:B------:R-:W-:Y:S05]  /*11bd0*/  BSYNC B0 ;  /* 0x0000000000007941 */ /* 0x000fea0003800000 */
.L_x_34077:
        /* <DEDUP_REMOVED lines=12> */
.L_x_34081:
        /* <DEDUP_REMOVED lines=12> */
.L_x_34084:
[----:B------:R-:W-:-:S07]  /*11d60*/  IMAD.MOV.U32 R0, RZ, RZ, R212 ;  /* 0x000000ffff007224 */ /* 0x000fce00078e00d4 */
.L_x_34085:
[----:B------:R-:W-:Y:S05]  /*11d70*/  BSYNC B0 ;  /* 0x0000000000007941 */ /* 0x000fea0003800000 */
.L_x_34083:
        /* <DEDUP_REMOVED lines=19> */
.L_x_34089:
[----:B------:R-:W-:Y:S05]  /*11eb0*/  BSYNC B1 ;  /* 0x0000000000017941 */ /* 0x000fea0003800000 */
.L_x_34088:
        /* <DEDUP_REMOVED lines=44> */
.L_x_34087:
[----:B------:R-:W-:Y:S05]  /*12180*/  BSYNC B0 ;  /* 0x0000000000007941 */ /* 0x000fea0003800000 */
.L_x_34086:
        /* <DEDUP_REMOVED lines=9> */
.L_x_34082:
        /* <DEDUP_REMOVED lines=50> */
.L_x_34090:
        /* <DEDUP_REMOVED lines=22> */
.L_x_34092:
[----:B------:R-:W-:-:S07]  /*126a0*/  MOV R24, R212 ;  /* 0x000000d400187202 */ /* 0x000fce0000000f00 */
.L_x_34093:
[----:B------:R-:W-:Y:S05]  /*126b0*/  BSYNC B0 ;  /* 0x0000000000007941 */ /* 0x000fea0003800000 */
.L_x_34091:
        /* <DEDUP_REMOVED lines=16> */
.L_x_34097:
[----:B------:R-:W-:Y:S05]  /*127c0*/  BSYNC B1 ;  /* 0x0000000000017941 */ /* 0x000fea0003800000 */
.L_x_34096:
        /* <DEDUP_REMOVED lines=44> */
.L_x_34095:
[----:B------:R-:W-:Y:S05]  /*12a90*/  BSYNC B0 ;  /* 0x0000000000007941 */ /* 0x000fea0003800000 */
.L_x_34094:
        /* <DEDUP_REMOVED lines=14> */
.L_x_34098:
        /* <DEDUP_REMOVED lines=12> */
.L_x_34101:
[----:B------:R-:W-:-:S07]  /*12c40*/  IMAD.MOV.U32 R11, RZ, RZ, R212 ;  /* 0x000000ffff0b7224 */ /* 0x000fce00078e00d4 */
.L_x_34102:
[----:B------:R-:W-:Y:S05]  /*12c50*/  BSYNC B0 ;  /* 0x0000000000007941 */ /* 0x000fea0003800000 */
.L_x_34100:
        /* <DEDUP_REMOVED lines=16> */
.L_x_34106:
[----:B------:R-:W-:Y:S05]  /*12d60*/  BSYNC B1 ;  /* 0x0000000000017941 */ /* 0x000fea0003800000 */
.L_x_34105:
        /* <DEDUP_REMOVED lines=44> */
.L_x_34104:
[----:B------:R-:W-:Y:S05]  /*13030*/  BSYNC B0 ;  /* 0x0000000000007941 */ /* 0x000fea0003800000 */
.L_x_34103:
        /* <DEDUP_REMOVED lines=9> */
.L_x_34099:
        /* <DEDUP_REMOVED lines=12> */
.L_x_34108:
[----:B------:R-:W-:-:S07]  /*13190*/  IMAD.MOV.U32 R20, RZ, RZ, R212 ;  /* 0x000000ffff147224 */ /* 0x000fce00078e00d4 */
.L_x_34109:
[----:B------:R-:W-:Y:S05]  /*131a0*/  BSYNC B0 ;  /* 0x0000000000007941 */ /* 0x000fea0003800000 */
.L_x_34107:
        /* <DEDUP_REMOVED lines=16> */
.L_x_34113:
[----:B------:R-:W-:Y:S05]  /*132b0*/  BSYNC B1 ;  /* 0x0000000000017941 */ /* 0x000fea0003800000 */
.L_x_34112:
        /* <DEDUP_REMOVED lines=44> */
.L_x_34111:
[----:B------:R-:W-:Y:S05]  /*13580*/  BSYNC B0 ;  /* 0x0000000000007941 */ /* 0x000fea0003800000 */
.L_x_34110:
        /* <DEDUP_REMOVED lines=14> */
.L_x_34114:
        /* <DEDUP_REMOVED lines=12> */
.L_x_34117:
[----:B------:R-:W-:-:S07]  /*13730*/  IMAD.MOV.U32 R9, RZ, RZ, R212 ;  /* 0x000000ffff097224 */ /* 0x000fce00078e00d4 */
.L_x_34118:
[----:B------:R-:W-:Y:S05]  /*13740*/  BSYNC B0 ;  /* 0x0000000000007941 */ /* 0x000fea0003800000 */
.L_x_34116:
        /* <DEDUP_REMOVED lines=16> */
.L_x_34122:
[----:B------:R-:W-:Y:S05]  /*13850*/  BSYNC B1 ;  /* 0x0000000000017941 */ /* 0x000fea0003800000 */
.L_x_34121:
        /* <DEDUP_REMOVED lines=44> */
.L_x_34120:
[----:B------:R-:W-:Y:S05]  /*13b20*/  BSYNC B0 ;  /* 0x0000000000007941 */ /* 0x000fea0003800000 */
.L_x_34119:
        /* <DEDUP_REMOVED lines=9> */
.L_x_34115:
        /* <DEDUP_REMOVED lines=12> */
.L_x_34124:
[----:B------:R-:W-:-:S07]  /*13c80*/  IMAD.MOV.U32 R16, RZ, RZ, R212 ;  /* 0x000000ffff107224 */ /* 0x000fce00078e00d4 */
.L_x_34125:
[----:B------:R-:W-:Y:S05]  /*13c90*/  BSYNC B0 ;  /* 0x0000000000007941 */ /* 0x000fea0003800000 */
.L_x_34123:
        /* <DEDUP_REMOVED lines=16> */
.L_x_34129:
[----:B------:R-:W-:Y:S05]  /*13da0*/  BSYNC B1 ;  /* 0x0000000000017941 */ /* 0x000fea0003800000 */
.L_x_34128:
        /* <DEDUP_REMOVED lines=44> */
.L_x_34127:
[----:B------:R-:W-:Y:S05]  /*14070*/  BSYNC B0 ;  /* 0x0000000000007941 */ /* 0x000fea0003800000 */
.L_x_34126:
        /* <DEDUP_REMOVED lines=14> */
.L_x_34130:
        /* <DEDUP_REMOVED lines=12> */
.L_x_34133:
[----:B------:R-:W-:-:S07]  /*14220*/  MOV R8, R212 ;  /* 0x000000d400087202 */ /* 0x000fce0000000f00 */
.L_x_34134:
[----:B------:R-:W-:Y:S05]  /*14230*/  BSYNC B0 ;  /* 0x0000000000007941 */ /* 0x000fea0003800000 */
.L_x_34132:
        /* <DEDUP_REMOVED lines=16> */
.L_x_34138:
[----:B------:R-:W-:Y:S05]  /*14340*/  BSYNC B1 ;  /* 0x0000000000017941 */ /* 0x000fea0003800000 */
.L_x_34137:
        /* <DEDUP_REMOVED lines=44> */
.L_x_34136:
[----:B------:R-:W-:Y:S05]  /*14610*/  BSYNC B0 ;  /* 0x0000000000007941 */ /* 0x000fea0003800000 */
.L_x_34135:
        /* <DEDUP_REMOVED lines=9> */
.L_x_34131:
        /* <DEDUP_REMOVED lines=12> */
.L_x_34140:
[----:B------:R-:W-:-:S07]  /*14770*/  MOV R16, R212 ;  /* 0x000000d400107202 */ /* 0x000fce0000000f00 */
.L_x_34141:
[----:B------:R-:W-:Y:S05]  /*14780*/  BSYNC B0 ;  /* 0x0000000000007941 */ /* 0x000fea0003800000 */
.L_x_34139:
        /* <DEDUP_REMOVED lines=16> */
.L_x_34145:
[----:B------:R-:W-:Y:S05]  /*14890*/  BSYNC B1 ;  /* 0x0000000000017941 */ /* 0x000fea0003800000 */
.L_x_34144:
        /* <DEDUP_REMOVED lines=44> */
.L_x_34143:
[----:B------:R-:W-:Y:S05]  /*14b60*/  BSYNC B0 ;  /* 0x0000000000007941 */ /* 0x000fea0003800000 */
.L_x_34142:
        /* <DEDUP_REMOVED lines=14> */
.L_x_34146:
        /* <DEDUP_REMOVED lines=12> */
.L_x_34149:
[----:B------:R-:W-:-:S07]  /*14d10*/  IMAD.MOV.U32 R7, RZ, RZ, R212 ;  /* 0x000000ffff077224 */ /* 0x000fce00078e00d4 */
.L_x_34150:
[----:B------:R-:W-:Y:S05]  /*14d20*/  BSYNC B0 ;  /* 0x0000000000007941 */ /* 0x000fea0003800000 */
.L_x_34148:
        /* <DEDUP_REMOVED lines=16> */
.L_x_34154:
[----:B------:R-:W-:Y:S05]  /*14e30*/  BSYNC B1 ;  /* 0x0000000000017941 */ /* 0x000fea0003800000 */
.L_x_34153:
        /* <DEDUP_REMOVED lines=44> */
.L_x_34152:
[----:B------:R-:W-:Y:S05]  /*15100*/  BSYNC B0 ;  /* 0x0000000000007941 */ /* 0x000fea0003800000 */
.L_x_34151:
        /* <DEDUP_REMOVED lines=9> */
.L_x_34147:
        /* <DEDUP_REMOVED lines=12> */
.L_x_34156:
[----:B------:R-:W-:-:S07]  /*15260*/  IMAD.MOV.U32 R16, RZ, RZ, R212 ;  /* 0x000000ffff107224 */ /* 0x000fce00078e00d4 */
.L_x_34157:
[----:B------:R-:W-:Y:S05]  /*15270*/  BSYNC B0 ;  /* 0x0000000000007941 */ /* 0x000fea0003800000 */
.L_x_34155:
        /* <DEDUP_REMOVED lines=16> */
.L_x_34161:
[----:B------:R-:W-:Y:S05]  /*15380*/  BSYNC B1 ;  /* 0x0000000000017941 */ /* 0x000fea0003800000 */
.L_x_34160:
        /* <DEDUP_REMOVED lines=44> */
.L_x_34159:
[----:B------:R-:W-:Y:S05]  /*15650*/  BSYNC B0 ;  /* 0x0000000000007941 */ /* 0x000fea0003800000 */
.L_x_34158:
        /* <DEDUP_REMOVED lines=14> */
.L_x_34162:
        /* <DEDUP_REMOVED lines=12> */
.L_x_34165:
[----:B------:R-:W-:-:S07]  /*15800*/  IMAD.MOV.U32 R6, RZ, RZ, R212 ;  /* 0x000000ffff067224 */ /* 0x000fce00078e00d4 */
.L_x_34166:
[----:B------:R-:W-:Y:S05]  /*15810*/  BSYNC B0 ;  /* 0x0000000000007941 */ /* 0x000fea0003800000 */
.L_x_34164:
        /* <DEDUP_REMOVED lines=16> */
.L_x_34170:
[----:B------:R-:W-:Y:S05]  /*15920*/  BSYNC B1 ;  /* 0x0000000000017941 */ /* 0x000fea0003800000 */
.L_x_34169:
        /* <DEDUP_REMOVED lines=44> */
.L_x_34168:
[----:B------:R-:W-:Y:S05]  /*15bf0*/  BSYNC B0 ;  /* 0x0000000000007941 */ /* 0x000fea0003800000 */
.L_x_34167:
        /* <DEDUP_REMOVED lines=9> */
.L_x_34163:
        /* <DEDUP_REMOVED lines=12> */
.L_x_34172:
[----:B------:R-:W-:-:S07]  /*15d50*/  IMAD.MOV.U32 R22, RZ, RZ, R212 ;  /* 0x000000ffff167224 */ /* 0x000fce00078e00d4 */
.L_x_34173:
[----:B------:R-:W-:Y:S05]  /*15d60*/  BSYNC B0 ;  /* 0x0000000000007941 */ /* 0x000fea0003800000 */
.L_x_34171:
        /* <DEDUP_REMOVED lines=16> */
.L_x_34177:
[----:B------:R-:W-:Y:S05]  /*15e70*/  BSYNC B1 ;  /* 0x0000000000017941 */ /* 0x000fea0003800000 */
.L_x_34176:
        /* <DEDUP_REMOVED lines=44> */
.L_x_34175:
[----:B------:R-:W-:Y:S05]  /*16140*/  BSYNC B0 ;  /* 0x0000000000007941 */ /* 0x000fea0003800000 */
.L_x_34174:
        /* <DEDUP_REMOVED lines=12> */
.L_x_34178:
        /* <DEDUP_REMOVED lines=12> */
.L_x_34181:
[----:B------:R-:W-:-:S07]  /*162d0*/  MOV R5, R212 ;  /* 0x000000d400057202 */ /* 0x000fce0000000f00 */
.L_x_34182:
[----:B------:R-:W-:Y:S05]  /*162e0*/  BSYNC B0 ;  /* 0x0000000000007941 */ /* 0x000fea0003800000 */
.L_x_34180:
        /* <DEDUP_REMOVED lines=16> */
.L_x_34186:
[----:B------:R-:W-:Y:S05]  /*163f0*/  BSYNC B1 ;  /* 0x0000000000017941 */ /* 0x000fea0003800000 */
.L_x_34185:
        /* <DEDUP_REMOVED lines=44> */
.L_x_34184:
[----:B------:R-:W-:Y:S05]  /*166c0*/  BSYNC B0 ;  /* 0x0000000000007941 */ /* 0x000fea0003800000 */
.L_x_34183:
        /* <DEDUP_REMOVED lines=9> */
.L_x_34179:
        /* <DEDUP_REMOVED lines=12> */
.L_x_34188:
[----:B------:R-:W-:-:S07]  /*16820*/  MOV R18, R212 ;  /* 0x000000d400127202 */ /* 0x000fce0000000f00 */
.L_x_34189:
[----:B------:R-:W-:Y:S05]  /*16830*/  BSYNC B0 ;  /* 0x0000000000007941 */ /* 0x000fea0003800000 */
.L_x_34187:
        /* <DEDUP_REMOVED lines=16> */
.L_x_34193:
[----:B------:R-:W-:Y:S05]  /*16940*/  BSYNC B1 ;  /* 0x0000000000017941 */ /* 0x000fea0003800000 */
.L_x_34192:
        /* <DEDUP_REMOVED lines=44> */
.L_x_34191:
[----:B------:R-:W-:Y:S05]  /*16c10*/  BSYNC B0 ;  /* 0x0000000000007941 */ /* 0x000fea0003800000 */
.L_x_34190:
        /* <DEDUP_REMOVED lines=12> */
.L_x_34194:
        /* <DEDUP_REMOVED lines=12> */
.L_x_34197:
[----:B------:R-:W-:-:S07]  /*16da0*/  MOV R4, R212 ;  /* 0x000000d400047202 */ /* 0x000fce0000000f00 */
.L_x_34198:
[----:B------:R-:W-:Y:S05]  /*16db0*/  BSYNC B0 ;  /* 0x0000000000007941 */ /* 0x000fea0003800000 */
.L_x_34196:
        /* <DEDUP_REMOVED lines=16> */
.L_x_34202:
[----:B------:R-:W-:Y:S05]  /*16ec0*/  BSYNC B1 ;  /* 0x0000000000017941 */ /* 0x000fea0003800000 */
.L_x_34201:
        /* <DEDUP_REMOVED lines=44> */
.L_x_34200:
[----:B------:R-:W-:Y:S05]  /*17190*/  BSYNC B0 ;  /* 0x0000000000007941 */ /* 0x000fea0003800000 */
.L_x_34199:
        /* <DEDUP_REMOVED lines=9> */
.L_x_34195:
        /* <DEDUP_REMOVED lines=12> */
.L_x_34204:
[----:B------:R-:W-:-:S07]  /*172f0*/  IMAD.MOV.U32 R16, RZ, RZ, R212 ;  /* 0x000000ffff107224 */ /* 0x000fce00078e00d4 */
.L_x_34205:
[----:B------:R-:W-:Y:S05]  /*17300*/  BSYNC B0 ;  /* 0x0000000000007941 */ /* 0x000fea0003800000 */
.L_x_34203:
        /* <DEDUP_REMOVED lines=16> */
.L_x_34209:
[----:B------:R-:W-:Y:S05]  /*17410*/  BSYNC B1 ;  /* 0x0000000000017941 */ /* 0x000fea0003800000 */
.L_x_34208:
        /* <DEDUP_REMOVED lines=44> */
.L_x_34207:
[----:B------:R-:W-:Y:S05]  /*176e0*/  BSYNC B0 ;  /* 0x0000000000007941 */ /* 0x000fea0003800000 */
.L_x_34206:
        /* <DEDUP_REMOVED lines=12> */
.L_x_34210:
        /* <DEDUP_REMOVED lines=12> */
.L_x_34213:
[----:B------:R-:W-:-:S07]  /*17870*/  MOV R3, R212 ;  /* 0x000000d400037202 */ /* 0x000fce0000000f00 */
.L_x_34214:
[----:B------:R-:W-:Y:S05]  /*17880*/  BSYNC B0 ;  /* 0x0000000000007941 */ /* 0x000fea0003800000 */
.L_x_34212:
        /* <DEDUP_REMOVED lines=19> */
.L_x_34218:
[----:B------:R-:W-:Y:S05]  /*179c0*/  BSYNC B1 ;  /* 0x0000000000017941 */ /* 0x000fea0003800000 */
.L_x_34217:
        /* <DEDUP_REMOVED lines=44> */
.L_x_34216:
[----:B------:R-:W-:Y:S05]  /*17c90*/  BSYNC B0 ;  /* 0x0000000000007941 */ /* 0x000fea0003800000 */
.L_x_34215:
        /* <DEDUP_REMOVED lines=9> */
.L_x_34211:
        /* <DEDUP_REMOVED lines=50> */
.L_x_34219:
        /* <DEDUP_REMOVED lines=22> */
.L_x_34221:
[----:B------:R-:W-:-:S07]  /*181b0*/  IMAD.MOV.U32 R20, RZ, RZ, R212 ;  /* 0x000000ffff147224 */ /* 0x000fce00078e00d4 */
.L_x_34222:
[----:B------:R-:W-:Y:S05]  /*181c0*/  BSYNC B0 ;  /* 0x0000000000007941 */ /* 0x000fea0003800000 */
.L_x_34220:
        /* <DEDUP_REMOVED lines=16> */
.L_x_34226:
[----:B------:R-:W-:Y:S05]  /*182d0*/  BSYNC B1 ;  /* 0x0000000000017941 */ /* 0x000fea0003800000 */
.L_x_34225:
        /* <DEDUP_REMOVED lines=44> */
.L_x_34224:
[----:B------:R-:W-:Y:S05]  /*185a0*/  BSYNC B0 ;  /* 0x0000000000007941 */ /* 0x000fea0003800000 */
.L_x_34223:
        /* <DEDUP_REMOVED lines=14> */
.L_x_34227:
        /* <DEDUP_REMOVED lines=12> */
.L_x_34230:
[----:B------:R-:W-:-:S07]  /*18750*/  MOV R11, R212 ;  /* 0x000000d4000b7202 */ /* 0x000fce0000000f00 */
.L_x_34231:
[----:B------:R-:W-:Y:S05]  /*18760*/  BSYNC B0 ;  /* 0x0000000000007941 */ /* 0x000fea0003800000 */
.L_x_34229:
        /* <DEDUP_REMOVED lines=16> */
.L_x_34235:
[----:B------:R-:W-:Y:S05]  /*18870*/  BSYNC B1 ;  /* 0x0000000000017941 */ /* 0x000fea0003800000 */
.L_x_34234:
        /* <DEDUP_REMOVED lines=44> */
.L_x_34233:
[----:B------:R-:W-:Y:S05]  /*18b40*/  BSYNC B0 ;  /* 0x0000000000007941 */ /* 0x000fea0003800000 */
.L_x_34232:
        /* <DEDUP_REMOVED lines=9> */
.L_x_34228:
        /* <DEDUP_REMOVED lines=12> */
.L_x_34237:
[----:B------:R-:W-:-:S07]  /*18ca0*/  IMAD.MOV.U32 R24, RZ, RZ, R212 ;  /* 0x000000ffff187224 */ /* 0x000fce00078e00d4 */
.L_x_34238:
[----:B------:R-:W-:Y:S05]  /*18cb0*/  BSYNC B0 ;  /* 0x0000000000007941 */ /* 0x000fea0003800000 */
.L_x_34236:
        /* <DEDUP_REMOVED lines=16> */
.L_x_34242:
[----:B------:R-:W-:Y:S05]  /*18dc0*/  BSYNC B1 ;  /* 0x0000000000017941 */ /* 0x000fea0003800000 */
.L_x_34241:
        /* <DEDUP_REMOVED lines=44> */
.L_x_34240:
[----:B------:R-:W-:Y:S05]  /*19090*/  BSYNC B0 ;  /* 0x0000000000007941 */ /* 0x000fea0003800000 */
.L_x_34239:
        /* <DEDUP_REMOVED lines=14> */
.L_x_34243:
        /* <DEDUP_REMOVED lines=12> */
.L_x_34246:
[----:B------:R-:W-:-:S07]  /*19240*/  MOV R9, R212 ;  /* 0x000000d400097202 */ /* 0x000fce0000000f00 */
.L_x_34247:
[----:B------:R-:W-:Y:S05]  /*19250*/  BSYNC B0 ;  /* 0x0000000000007941 */ /* 0x000fea0003800000 */
.L_x_34245:
        /* <DEDUP_REMOVED lines=16> */
.L_x_34251:
[----:B------:R-:W-:Y:S05]  /*19360*/  BSYNC B1 ;  /* 0x0000000000017941 */ /* 0x000fea0003800000 */
.L_x_34250:
        /* <DEDUP_REMOVED lines=44> */
.L_x_34249:
[----:B------:R-:W-:Y:S05]  /*19630*/  BSYNC B0 ;  /* 0x0000000000007941 */ /* 0x000fea0003800000 */
.L_x_34248:
        /* <DEDUP_REMOVED lines=9> */
.L_x_34244:
        /* <DEDUP_REMOVED lines=12> */
.L_x_34253:
[----:B------:R-:W-:-:S07]  /*19790*/  IMAD.MOV.U32 R16, RZ, RZ, R212 ;  /* 0x000000ffff107224 */ /* 0x000fce00078e00d4 */
.L_x_34254:
[----:B------:R-:W-:Y:S05]  /*197a0*/  BSYNC B0 ;  /* 0x0000000000007941 */ /* 0x000fea0003800000 */
.L_x_34252:
        /* <DEDUP_REMOVED lines=16> */
.L_x_34258:
[----:B------:R-:W-:Y:S05]  /*198b0*/  BSYNC B1 ;  /* 0x0000000000017941 */ /* 0x000fea0003800000 */
.L_x_34257:
        /* <DEDUP_REMOVED lines=44> */
.L_x_34256:
[----:B------:R-:W-:Y:S05]  /*19b80*/  BSYNC B0 ;  /* 0x0000000000007941 */ /* 0x000fea0003800000 */
.L_x_34255:
        /* <DEDUP_REMOVED lines=14> */
.L_x_34259:
        /* <DEDUP_REMOVED lines=12> */
.L_x_34262:
[----:B------:R-:W-:-:S07]  /*19d30*/  MOV R8, R212 ;  /* 0x000000d400087202 */ /* 0x000fce0000000f00 */
.L_x_34263:
[----:B------:R-:W-:Y:S05]  /*19d40*/  BSYNC B0 ;  /* 0x0000000000007941 */ /* 0x000fea0003800000 */
.L_x_34261:
        /* <DEDUP_REMOVED lines=16> */
.L_x_34267:
[----:B------:R-:W-:Y:S05]  /*19e50*/  BSYNC B1 ;  /* 0x0000000000017941 */ /* 0x000fea0003800000 */
.L_x_34266:
        /* <DEDUP_REMOVED lines=44> */
.L_x_34265:
[----:B------:R-:W-:Y:S05]  /*1a120*/  BSYNC B0 ;  /* 0x0000000000007941 */ /* 0x000fea0003800000 */
.L_x_34264:
        /* <DEDUP_REMOVED lines=9> */
.L_x_34260:
        /* <DEDUP_REMOVED lines=12> */
.L_x_34269:
[----:B------:R-:W-:-:S07]  /*1a280*/  IMAD.MOV.U32 R16, RZ, RZ, R212 ;  /* 0x000000ffff107224 */ /* 0x000fce00078e00d4 */
.L_x_34270:
[----:B------:R-:W-:Y:S05]  /*1a290*/  BSYNC B0 ;  /* 0x0000000000007941 */ /* 0x000fea0003800000 */
.L_x_34268:
        /* <DEDUP_REMOVED lines=16> */
.L_x_34274:
[----:B------:R-:W-:Y:S05]  /*1a3a0*/  BSYNC B1 ;  /* 0x0000000000017941 */ /* 0x000fea0003800000 */
.L_x_34273:
        /* <DEDUP_REMOVED lines=44> */
.L_x_34272:
[----:B------:R-:W-:Y:S05]  /*1a670*/  BSYNC B0 ;  /* 0x0000000000007941 */ /* 0x000fea0003800000 */
.L_x_34271:
        /* <DEDUP_REMOVED lines=14> */
.L_x_34275:
        /* <DEDUP_REMOVED lines=12> */
.L_x_34278:
[----:B------:R-:W-:-:S07]  /*1a820*/  MOV R7, R212 ;  /* 0x000000d400077202 */ /* 0x000fce0000000f00 */
.L_x_34279:
[----:B------:R-:W-:Y:S05]  /*1a830*/  BSYNC B0 ;  /* 0x0000000000007941 */ /* 0x000fea0003800000 */
.L_x_34277:
        /* <DEDUP_REMOVED lines=16> */
.L_x_34283:
[----:B------:R-:W-:Y:S05]  /*1a940*/  BSYNC B1 ;  /* 0x0000000000017941 */ /* 0x000fea0003800000 */
.L_x_34282:
        /* <DEDUP_REMOVED lines=44> */
.L_x_34281:
[----:B------:R-:W-:Y:S05]  /*1ac10*/  BSYNC B0 ;  /* 0x0000000000007941 */ /* 0x000fea0003800000 */
.L_x_34280:
        /* <DEDUP_REMOVED lines=9> */
.L_x_34276:
        /* <DEDUP_REMOVED lines=12> */
.L_x_34285:
[----:B------:R-:W-:-:S07]  /*1ad70*/  IMAD.MOV.U32 R22, RZ, RZ, R212 ;  /* 0x000000ffff167224 */ /* 0x000fce00078e00d4 */
.L_x_34286:
[----:B------:R-:W-:Y:S05]  /*1ad80*/  BSYNC B0 ;  /* 0x0000000000007941 */ /* 0x000fea0003800000 */
.L_x_34284:
        /* <DEDUP_REMOVED lines=16> */
.L_x_34290:
[----:B------:R-:W-:Y:S05]  /*1ae90*/  BSYNC B1 ;  /* 0x0000000000017941 */ /* 0x000fea0003800000 */
.L_x_34289:
        /* <DEDUP_REMOVED lines=44> */
.L_x_34288:
[----:B------:R-:W-:Y:S05]  /*1b160*/  BSYNC B0 ;  /* 0x0000000000007941 */ /* 0x000fea0003800000 */
.L_x_34287:
        /* <DEDUP_REMOVED lines=14> */
.L_x_34291:
        /* <DEDUP_REMOVED lines=12> */
.L_x_34294:
[----:B------:R-:W-:-:S07]  /*1b310*/  MOV R6, R212 ;  /* 0x000000d400067202 */ /* 0x000fce0000000f00 */
.L_x_34295:
[----:B------:R-:W-:Y:S05]  /*1b320*/  BSYNC B0 ;  /* 0x0000000000007941 */ /* 0x000fea0003800000 */
.L_x_34293:
        /* <DEDUP_REMOVED lines=16> */
.L_x_34299:
[----:B------:R-:W-:Y:S05]  /*1b430*/  BSYNC B1 ;  /* 0x0000000000017941 */ /* 0x000fea0003800000 */
.L_x_34298:
        /* <DEDUP_REMOVED lines=44> */
.L_x_34297:
[----:B------:R-:W-:Y:S05]  /*1b700*/  BSYNC B0 ;  /* 0x0000000000007941 */ /* 0x000fea0003800000 */
.L_x_34296:
        /* <DEDUP_REMOVED lines=9> */
.L_x_34292:
        /* <DEDUP_REMOVED lines=12> */
.L_x_34301:
[----:B------:R-:W-:-:S07]  /*1b860*/  IMAD.MOV.U32 R22, RZ, RZ, R212 ;  /* 0x000000ffff167224 */ /* 0x000fce00078e00d4 */
.L_x_34302:
[----:B------:R-:W-:Y:S05]  /*1b870*/  BSYNC B0 ;  /* 0x0000000000007941 */ /* 0x000fea0003800000 */
.L_x_34300:
        /* <DEDUP_REMOVED lines=16> */
.L_x_34306:
[----:B------:R-:W-:Y:S05]  /*1b980*/  BSYNC B1 ;  /* 0x0000000000017941 */ /* 0x000fea0003800000 */
.L_x_34305:
        /* <DEDUP_REMOVED lines=44> */
.L_x_34304:
[----:B------:R-:W-:Y:S05]  /*1bc50*/  BSYNC B0 ;  /* 0x0000000000007941 */ /* 0x000fea0003800000 */
.L_x_34303:
        /* <DEDUP_REMOVED lines=12> */
.L_x_34307:
        /* <DEDUP_REMOVED lines=12> */
.L_x_34310:
[----:B------:R-:W-:-:S07]  /*1bde0*/  MOV R5, R212 ;  /* 0x000000d400057202 */ /* 0x000fce0000000f00 */
.L_x_34311:
[----:B------:R-:W-:Y:S05]  /*1bdf0*/  BSYNC B0 ;  /* 0x0000000000007941 */ /* 0x000fea0003800000 */
.L_x_34309:
        /* <DEDUP_REMOVED lines=16> */
.L_x_34315:
[----:B------:R-:W-:Y:S05]  /*1bf00*/  BSYNC B1 ;  /* 0x0000000000017941 */ /* 0x000fea0003800000 */
.L_x_34314:
        /* <DEDUP_REMOVED lines=44> */
.L_x_34313:
[----:B------:R-:W-:Y:S05]  /*1c1d0*/  BSYNC B0 ;  /* 0x0000000000007941 */ /* 0x000fea0003800000 */
.L_x_34312:
        /* <DEDUP_REMOVED lines=9> */
.L_x_34308:
        /* <DEDUP_REMOVED lines=12> */
.L_x_34317:
[----:B------:R-:W-:-:S07]  /*1c330*/  IMAD.MOV.U32 R18, RZ, RZ, R212 ;  /* 0x000000ffff127224 */ /* 0x000fce00078e00d4 */
.L_x_34318:
[----:B------:R-:W-:Y:S05]  /*1c340*/  BSYNC B0 ;  /* 0x0000000000007941 */ /* 0x000fea0003800000 */
.L_x_34316:
        /* <DEDUP_REMOVED lines=16> */
.L_x_34322:
[----:B------:R-:W-:Y:S05]  /*1c450*/  BSYNC B1 ;  /* 0x0000000000017941 */ /* 0x000fea0003800000 */
.L_x_34321:
        /* <DEDUP_REMOVED lines=44> */
.L_x_34320:
[----:B------:R-:W-:Y:S05]  /*1c720*/  BSYNC B0 ;  /* 0x0000000000007941 */ /* 0x000fea0003800000 */
.L_x_34319:
        /* <DEDUP_REMOVED lines=12> */
.L_x_34323:
        /* <DEDUP_REMOVED lines=12> */
.L_x_34326:
[----:B------:R-:W-:-:S07]  /*1c8b0*/  MOV R4, R212 ;  /* 0x000000d400047202 */ /* 0x000fce0000000f00 */
.L_x_34327:
[----:B------:R-:W-:Y:S05]  /*1c8c0*/  BSYNC B0 ;  /* 0x0000000000007941 */ /* 0x000fea0003800000 */
.L_x_34325:
        /* <DEDUP_REMOVED lines=16> */
.L_x_34331:
[----:B------:R-:W-:Y:S05]  /*1c9d0*/  BSYNC B1 ;  /* 0x0000000000017941 */ /* 0x000fea0003800000 */
.L_x_34330:
        /* <DEDUP_REMOVED lines=44> */
.L_x_34329:
[----:B------:R-:W-:Y:S05]  /*1cca0*/  BSYNC B0 ;  /* 0x0000000000007941 */ /* 0x000fea0003800000 */
.L_x_34328:
        /* <DEDUP_REMOVED lines=9> */
.L_x_34324:
        /* <DEDUP_REMOVED lines=12> */
.L_x_34333:
[----:B------:R-:W-:-:S07]  /*1ce00*/  IMAD.MOV.U32 R18, RZ, RZ, R212 ;  /* 0x000000ffff127224 */ /* 0x000fce00078e00d4 */
.L_x_34334:
[----:B------:R-:W-:Y:S05]  /*1ce10*/  BSYNC B0 ;  /* 0x0000000000007941 */ /* 0x000fea0003800000 */
.L_x_34332:
        /* <DEDUP_REMOVED lines=16> */
.L_x_34338:
[----:B------:R-:W-:Y:S05]  /*1cf20*/  BSYNC B1 ;  /* 0x0000000000017941 */ /* 0x000fea0003800000 */
.L_x_34337:
        /* <DEDUP_REMOVED lines=44> */
.L_x_34336:
[----:B------:R-:W-:Y:S05]  /*1d1f0*/  BSYNC B0 ;  /* 0x0000000000007941 */ /* 0x000fea0003800000 */
.L_x_34335:
        /* <DEDUP_REMOVED lines=12> */
.L_x_34339:
        /* <DEDUP_REMOVED lines=12> */
.L_x_34342:
[----:B------:R-:W-:-:S07]  /*1d380*/  MOV R3, R212 ;  /* 0x000000d400037202 */ /* 0x000fce0000000f00 */
.L_x_34343:
[----:B------:R-:W-:Y:S05]  /*1d390*/  BSYNC B0 ;  /* 0x0000000000007941 */ /* 0x000fea0003800000 */
.L_x_34341:
        /* <DEDUP_REMOVED lines=19> */
.L_x_34347:
[----:B------:R-:W-:Y:S05]  /*1d4d0*/  BSYNC B1 ;  /* 0x0000000000017941 */ /* 0x000fea0003800000 */
.L_x_34346:
        /* <DEDUP_REMOVED lines=44> */
.L_x_34345:
[----:B------:R-:W-:Y:S05]  /*1d7a0*/  BSYNC B0 ;  /* 0x0000000000007941 */ /* 0x000fea0003800000 */
.L_x_34344:
        /* <DEDUP_REMOVED lines=9> */
.L_x_34340:
        /* <DEDUP_REMOVED lines=50> */
.L_x_34348:
        /* <DEDUP_REMOVED lines=22> */
.L_x_34350:
[----:B------:R-:W-:-:S07]  /*1dcc0*/  IMAD.MOV.U32 R20, RZ, RZ, R212 ;  /* 0x000000ffff147224 */ /* 0x000fce00078e00d4 */
.L_x_34351:
[----:B------:R-:W-:Y:S05]  /*1dcd0*/  BSYNC B0 ;  /* 0x0000000000007941 */ /* 0x000fea0003800000 */
.L_x_34349:
        /* <DEDUP_REMOVED lines=16> */
.L_x_34355:
[----:B------:R-:W-:Y:S05]  /*1dde0*/  BSYNC B1 ;  /* 0x0000000000017941 */ /* 0x000fea0003800000 */
.L_x_34354:
        /* <DEDUP_REMOVED lines=44> */
.L_x_34353:
[----:B------:R-:W-:Y:S05]  /*1e0b0*/  BSYNC B0 ;  /* 0x0000000000007941 */ /* 0x000fea0003800000 */
.L_x_34352:
        /* <DEDUP_REMOVED lines=14> */
.L_x_34356:
        /* <DEDUP_REMOVED lines=12> */
.L_x_34359:
[----:B------:R-:W-:-:S07]  /*1e260*/  MOV R11, R212 ;  /* 0x000000d4000b7202 */ /* 0x000fce0000000f00 */
.L_x_34360:
[----:B------:R-:W-:Y:S05]  /*1e270*/  BSYNC B0 ;  /* 0x0000000000007941 */ /* 0x000fea0003800000 */
.L_x_34358:
        /* <DEDUP_REMOVED lines=16> */
.L_x_34364:
[----:B------:R-:W-:Y:S05]  /*1e380*/  BSYNC B1 ;  /* 0x0000000000017941 */ /* 0x000fea0003800000 */
.L_x_34363:
        /* <DEDUP_REMOVED lines=44> */
.L_x_34362:
[----:B------:R-:W-:Y:S05]  /*1e650*/  BSYNC B0 ;  /* 0x0000000000007941 */ /* 0x000fea0003800000 */
.L_x_34361:
        /* <DEDUP_REMOVED lines=9> */
.L_x_34357:
        /* <DEDUP_REMOVED lines=12> */
.L_x_34366:
[----:B------:R-:W-:-:S07]  /*1e7b0*/  IMAD.MOV.U32 R21, RZ, RZ, R212 ;  /* 0x000000ffff157224 */ /* 0x000fce00078e00d4 */
.L_x_34367:
[----:B------:R-:W-:Y:S05]  /*1e7c0*/  BSYNC B0 ;  /* 0x0000000000007941 */ /* 0x000fea0003800000 */
.L_x_34365:
        /* <DEDUP_REMOVED lines=16> */
.L_x_34371:
[----:B------:R-:W-:Y:S05]  /*1e8d0*/  BSYNC B1 ;  /* 0x0000000000017941 */ /* 0x000fea0003800000 */
.L_x_34370:
        /* <DEDUP_REMOVED lines=44> */
.L_x_34369:
[----:B------:R-:W-:Y:S05]  /*1eba0*/  BSYNC B0 ;  /* 0x0000000000007941 */ /* 0x000fea0003800000 */
.L_x_34368:
        /* <DEDUP_REMOVED lines=14> */
.L_x_34372:
        /* <DEDUP_REMOVED lines=12> */
.L_x_34375:
[----:B------:R-:W-:-:S07]  /*1ed50*/  MOV R9, R212 ;  /* 0x000000d400097202 */ /* 0x000fce0000000f00 */
.L_x_34376:
[----:B------:R-:W-:Y:S05]  /*1ed60*/  BSYNC B0 ;  /* 0x0000000000007941 */ /* 0x000fea0003800000 */
.L_x_34374:
        /* <DEDUP_REMOVED lines=16> */
.L_x_34380:
[----:B------:R-:W-:Y:S05]  /*1ee70*/  BSYNC B1 ;  /* 0x0000000000017941 */ /* 0x000fea0003800000 */
.L_x_34379:
        /* <DEDUP_REMOVED lines=44> */
.L_x_34378:
[----:B------:R-:W-:Y:S05]  /*1f140*/  BSYNC B0 ;  /* 0x0000000000007941 */ /* 0x000fea0003800000 */
.L_x_34377:
        /* <DEDUP_REMOVED lines=9> */
.L_x_34373:
        /* <DEDUP_REMOVED lines=12> */
.L_x_34382:
[----:B------:R-:W-:-:S07]  /*1f2a0*/  IMAD.MOV.U32 R16, RZ, RZ, R212 ;  /* 0x000000ffff107224 */ /* 0x000fce00078e00d4 */
.L_x_34383:
[----:B------:R-:W-:Y:S05]  /*1f2b0*/  BSYNC B0 ;  /* 0x0000000000007941 */ /* 0x000fea0003800000 */
.L_x_34381:
        /* <DEDUP_REMOVED lines=16> */
.L_x_34387:
[----:B------:R-:W-:Y:S05]  /*1f3c0*/  BSYNC B1 ;  /* 0x0000000000017941 */ /* 0x000fea0003800000 */
.L_x_34386:
        /* <DEDUP_REMOVED lines=44> */
.L_x_34385:
[----:B------:R-:W-:Y:S05]  /*1f690*/  BSYNC B0 ;  /* 0x0000000000007941 */ /* 0x000fea0003800000 */
.L_x_34384:
        /* <DEDUP_REMOVED lines=14> */
.L_x_34388:
        /* <DEDUP_REMOVED lines=12> */
.L_x_34391:
[----:B------:R-:W-:-:S07]  /*1f840*/  MOV R8, R212 ;  /* 0x000000d400087202 */ /* 0x000fce0000000f00 */
.L_x_34392:
[----:B------:R-:W-:Y:S05]  /*1f850*/  BSYNC B0 ;  /* 0x0000000000007941 */ /* 0x000fea0003800000 */
.L_x_34390:
        /* <DEDUP_REMOVED lines=16> */
.L_x_34396:
[----:B------:R-:W-:Y:S05]  /*1f960*/  BSYNC B1 ;  /* 0x0000000000017941 */ /* 0x000fea0003800000 */
.L_x_34395:
[----:B------:R-:W-:Y:S01]  /*1f970*/  LOP3.LUT R23, R14, UR7, R12, 0x96, !PT ;  /* 0x000000070e177c12 */ /* 0x000fe2000f8e960c */
[----:B------:R-:W-:-:S04]  /*1f980*/  IMAD.HI.U32 R16, R213, -0x326172a9, RZ ;  /* 0xcd9e8d57d5107827 */ /* 0x000fc800078e00ff */
[----:B------:R-:W-:Y:S02]  /*1f990*/  IMAD R14, R213, -0x326172a9, RZ ;  /* 0xcd9e8d57d50e7824 */ /* 0x000fe400078e02ff */
[----:B------:R-:W-:Y:S01]  /*1f9a0*/  IMAD.WIDE.U32 R204, R23, -0x326172a9, RZ ;  /* 0xcd9e8d5717cc7825 */ /* 0x000fe200078e00ff */
[----:B------:R-:W-:-:S04]  /*1f9b0*/  LOP3.LUT R23, R16, UR6, R13, 0x96, !PT ;  /* 0x0000000610177c12 */ /* 0x000fc8000f8e960d */
[----:B------:R-:W-:Y:S01]  /*1f9c0*/  LOP3.LUT R16, R205, UR27, R14, 0x96, !PT ;  /* 0x0000001bcd107c12 */ /* 0x000fe2000f8e960e */
[----:B------:R-:W-:Y:S02]  /*1f9d0*/  IMAD R14, R15, -0x2daee0ad, RZ ;  /* 0xd2511f530f0e7824 */ /* 0x000fe400078e02ff */
[----:B------:R-:W-:Y:S01]  /*1f9e0*/  IMAD.WIDE.U32 R206, R23, -0x2daee0ad, RZ ;  /* 0xd2511f5317ce7825 */ /* 0x000fe200078e00ff */
[----:B------:R-:W-:-:S03]  /*1f9f0*/  HFMA2.MMA R23, -RZ, RZ, 0, 0 ;  /* 0x00000000ff177435 */ /* 0x000fc600000001ff */
        /* <DEDUP_REMOVED lines=35> */
.L_x_34394:
[----:B------:R-:W-:Y:S05]  /*1fc30*/  BSYNC B0 ;  /* 0x0000000000007941 */ /* 0x000fea0003800000 */
.L_x_34393:
        /* <DEDUP_REMOVED lines=9> */
.L_x_34389:
        /* <DEDUP_REMOVED lines=12> */
.L_x_34398:
[----:B------:R-:W-:-:S07]  /*1fd90*/  IMAD.MOV.U32 R16, RZ, RZ, R212 ;  /* 0x000000ffff107224 */ /* 0x000fce00078e00d4 */
.L_x_34399:
[----:B------:R-:W-:Y:S05]  /*1fda0*/  BSYNC B0 ;  /* 0x0000000000007941 */ /* 0x000fea0003800000 */
.L_x_34397:
        /* <DEDUP_REMOVED lines=16> */
.L_x_34403:
[----:B------:R-:W-:Y:S05]  /*1feb0*/  BSYNC B1 ;  /* 0x0000000000017941 */ /* 0x000fea0003800000 */
.L_x_34402:
        /* <DEDUP_REMOVED lines=44> */
.L_x_34401:
[----:B------:R-:W-:Y:S05]  /*20180*/  BSYNC B0 ;  /* 0x0000000000007941 */ /* 0x000fea0003800000 */
.L_x_34400:
        /* <DEDUP_REMOVED lines=14> */
.L_x_34404:
        /* <DEDUP_REMOVED lines=12> */
.L_x_34407:
[----:B------:R-:W-:-:S07]  /*20330*/  MOV R7, R212 ;  /* 0x000000d400077202 */ /* 0x000fce0000000f00 */
.L_x_34408:
[----:B------:R-:W-:Y:S05]  /*20340*/  BSYNC B0 ;  /* 0x0000000000007941 */ /* 0x000fea0003800000 */
.L_x_34406:
        /* <DEDUP_REMOVED lines=16> */
.L_x_34412:
[----:B------:R-:W-:Y:S05]  /*20450*/  BSYNC B1 ;  /* 0x0000000000017941 */ /* 0x000fea0003800000 */
.L_x_34411:
        /* <DEDUP_REMOVED lines=44> */
.L_x_34410:
[----:B------:R-:W-:Y:S05]  /*20720*/  BSYNC B0 ;  /* 0x0000000000007941 */ /* 0x000fea0003800000 */
.L_x_34409:
        /* <DEDUP_REMOVED lines=9> */
.L_x_34405:
        /* <DEDUP_REMOVED lines=12> */
.L_x_34414:
[----:B------:R-:W-:-:S07]  /*20880*/  IMAD.MOV.U32 R206, RZ, RZ, R212 ;  /* 0x000000ffffce7224 */ /* 0x000fce00078e00d4 */
.L_x_34415:
[----:B------:R-:W-:Y:S05]  /*20890*/  BSYNC B0 ;  /* 0x0000000000007941 */ /* 0x000fea0003800000 */
.L_x_34413:
        /* <DEDUP_REMOVED lines=16> */
.L_x_34419:
[----:B------:R-:W-:Y:S05]  /*209a0*/  BSYNC B1 ;  /* 0x0000000000017941 */ /* 0x000fea0003800000 */
.L_x_34418:
        /* <DEDUP_REMOVED lines=44> */
.L_x_34417:
[----:B------:R-:W-:Y:S05]  /*20c70*/  BSYNC B0 ;  /* 0x0000000000007941 */ /* 0x000fea0003800000 */
.L_x_34416:
        /* <DEDUP_REMOVED lines=14> */
.L_x_34420:
        /* <DEDUP_REMOVED lines=12> */
.L_x_34423:
[----:B------:R-:W-:-:S07]  /*20e20*/  MOV R6, R212 ;  /* 0x000000d400067202 */ /* 0x000fce0000000f00 */
.L_x_34424:
[----:B------:R-:W-:Y:S05]  /*20e30*/  BSYNC B0 ;  /* 0x0000000000007941 */ /* 0x000fea0003800000 */
.L_x_34422:
        /* <DEDUP_REMOVED lines=16> */
.L_x_34428:
[----:B------:R-:W-:Y:S05]  /*20f40*/  BSYNC B1 ;  /* 0x0000000000017941 */ /* 0x000fea0003800000 */
.L_x_34427:
        /* <DEDUP_REMOVED lines=44> */
.L_x_34426:
[----:B------:R-:W-:Y:S05]  /*21210*/  BSYNC B0 ;  /* 0x0000000000007941 */ /* 0x000fea0003800000 */
.L_x_34425:
        /* <DEDUP_REMOVED lines=9> */
.L_x_34421:
        /* <DEDUP_REMOVED lines=12> */
.L_x_34430:
[----:B------:R-:W-:-:S07]  /*21370*/  IMAD.MOV.U32 R17, RZ, RZ, R212 ;  /* 0x000000ffff117224 */ /* 0x000fce00078e00d4 */
.L_x_34431:
[----:B------:R-:W-:Y:S05]  /*21380*/  BSYNC B0 ;  /* 0x0000000000007941 */ /* 0x000fea0003800000 */
.L_x_34429:
        /* <DEDUP_REMOVED lines=16> */
.L_x_34435:
[----:B------:R-:W-:Y:S05]  /*21490*/  BSYNC B1 ;  /* 0x0000000000017941 */ /* 0x000fea0003800000 */
.L_x_34434:
        /* <DEDUP_REMOVED lines=44> */
.L_x_34433:
[----:B------:R-:W-:Y:S05]  /*21760*/  BSYNC B0 ;  /* 0x0000000000007941 */ /* 0x000fea0003800000 */
.L_x_34432:
        /* <DEDUP_REMOVED lines=12> */
.L_x_34436:
        /* <DEDUP_REMOVED lines=12> */
.L_x_34439:
[----:B------:R-:W-:-:S07]  /*218f0*/  MOV R5, R212 ;  /* 0x000000d400057202 */ /* 0x000fce0000000f00 */
.L_x_34440:
[----:B------:R-:W-:Y:S05]  /*21900*/  BSYNC B0 ;  /* 0x0000000000007941 */ /* 0x000fea0003800000 */
.L_x_34438:
        /* <DEDUP_REMOVED lines=16> */
.L_x_34444:
[----:B------:R-:W-:Y:S05]  /*21a10*/  BSYNC B1 ;  /* 0x0000000000017941 */ /* 0x000fea0003800000 */
.L_x_34443:
        /* <DEDUP_REMOVED lines=44> */
.L_x_34442:
[----:B------:R-:W-:Y:S05]  /*21ce0*/  BSYNC B0 ;  /* 0x0000000000007941 */ /* 0x000fea0003800000 */
.L_x_34441:
        /* <DEDUP_REMOVED lines=9> */
.L_x_34437:
        /* <DEDUP_REMOVED lines=12> */
.L_x_34446:
[----:B------:R-:W-:-:S07]  /*21e40*/  IMAD.MOV.U32 R18, RZ, RZ, R212 ;  /* 0x000000ffff127224 */ /* 0x000fce00078e00d4 */
.L_x_34447:
[----:B------:R-:W-:Y:S05]  /*21e50*/  BSYNC B0 ;  /* 0x0000000000007941 */ /* 0x000fea0003800000 */
.L_x_34445:
        /* <DEDUP_REMOVED lines=16> */
.L_x_34451:
[----:B------:R-:W-:Y:S05]  /*21f60*/  BSYNC B1 ;  /* 0x0000000000017941 */ /* 0x000fea0003800000 */
.L_x_34450:
        /* <DEDUP_REMOVED lines=44> */
.L_x_34449:
[----:B------:R-:W-:Y:S05]  /*22230*/  BSYNC B0 ;  /* 0x0000000000007941 */ /* 0x000fea0003800000 */
.L_x_34448:
        /* <DEDUP_REMOVED lines=12> */
.L_x_34452:
        /* <DEDUP_REMOVED lines=12> */
.L_x_34455:
[----:B------:R-:W-:-:S07]  /*223c0*/  MOV R4, R212 ;  /* 0x000000d400047202 */ /* 0x000fce0000000f00 */
.L_x_34456:
[----:B------:R-:W-:Y:S05]  /*223d0*/  BSYNC B0 ;  /* 0x0000000000007941 */ /* 0x000fea0003800000 */
.L_x_34454:
        /* <DEDUP_REMOVED lines=16> */
.L_x_34460:
[----:B------:R-:W-:Y:S05]  /*224e0*/  BSYNC B1 ;  /* 0x0000000000017941 */ /* 0x000fea0003800000 */
.L_x_34459:
        /* <DEDUP_REMOVED lines=44> */
.L_x_34458:
[----:B------:R-:W-:Y:S05]  /*227b0*/  BSYNC B0 ;  /* 0x0000000000007941 */ /* 0x000fea0003800000 */
.L_x_34457:
        /* <DEDUP_REMOVED lines=9> */
.L_x_34453:
        /* <DEDUP_REMOVED lines=12> */
.L_x_34462:
[----:B------:R-:W-:-:S07]  /*22910*/  IMAD.MOV.U32 R208, RZ, RZ, R212 ;  /* 0x000000ffffd07224 */ /* 0x000fce00078e00d4 */
.L_x_34463:
[----:B------:R-:W-:Y:S05]  /*22920*/  BSYNC B0 ;  /* 0x0000000000007941 */ /* 0x000fea0003800000 */
.L_x_34461:
        /* <DEDUP_REMOVED lines=16> */
.L_x_34467:
[----:B------:R-:W-:Y:S05]  /*22a30*/  BSYNC B1 ;  /* 0x0000000000017941 */ /* 0x000fea0003800000 */
.L_x_34466:
        /* <DEDUP_REMOVED lines=44> */
.L_x_34465:
[----:B------:R-:W-:Y:S05]  /*22d00*/  BSYNC B0 ;  /* 0x0000000000007941 */ /* 0x000fea0003800000 */
.L_x_34464:
        /* <DEDUP_REMOVED lines=12> */
.L_x_34468:
        /* <DEDUP_REMOVED lines=12> */
.L_x_34471:
[----:B------:R-:W-:-:S07]  /*22e90*/  MOV R3, R212 ;  /* 0x000000d400037202 */ /* 0x000fce0000000f00 */
.L_x_34472:
[----:B------:R-:W-:Y:S05]  /*22ea0*/  BSYNC B0 ;  /* 0x0000000000007941 */ /* 0x000fea0003800000 */
.L_x_34470:
        /* <DEDUP_REMOVED lines=19> */
.L_x_34476:
[----:B------:R-:W-:Y:S05]  /*22fe0*/  BSYNC B1 ;  /* 0x0000000000017941 */ /* 0x000fea0003800000 */
.L_x_34475:
        /* <DEDUP_REMOVED lines=44> */
.L_x_34474:
[----:B------:R-:W-:Y:S05]  /*232b0*/  BSYNC B0 ;  /* 0x0000000000007941 */ /* 0x000fea0003800000 */
.L_x_34473:
        /* <DEDUP_REMOVED lines=9> */
.L_x_34469:
        /* <DEDUP_REMOVED lines=50> */
.L_x_34477:
        /* <DEDUP_REMOVED lines=22> */
.L_x_34479:
[----:B------:R-:W-:-:S07]  /*237d0*/  IMAD.MOV.U32 R222, RZ, RZ, R212 ;  /* 0x000000ffffde7224 */ /* 0x000fce00078e00d4 */
.L_x_34480:
[----:B------:R-:W-:Y:S05]  /*237e0*/  BSYNC B0 ;  /* 0x0000000000007941 */ /* 0x000fea0003800000 */
.L_x_34478:
        /* <DEDUP_REMOVED lines=16> */
.L_x_34484:
[----:B------:R-:W-:Y:S05]  /*238f0*/  BSYNC B1 ;  /* 0x0000000000017941 */ /* 0x000fea0003800000 */
.L_x_34483:
        /* <DEDUP_REMOVED lines=44> */
.L_x_34482:
[----:B------:R-:W-:Y:S05]  /*23bc0*/  BSYNC B0 ;  /* 0x0000000000007941 */ /* 0x000fea0003800000 */
.L_x_34481:
        /* <DEDUP_REMOVED lines=14> */
.L_x_34485:
        /* <DEDUP_REMOVED lines=12> */
.L_x_34488:
[----:B------:R-:W-:-:S07]  /*23d70*/  MOV R11, R212 ;  /* 0x000000d4000b7202 */ /* 0x000fce0000000f00 */
.L_x_34489:
[----:B------:R-:W-:Y:S05]  /*23d80*/  BSYNC B0 ;  /* 0x0000000000007941 */ /* 0x000fea0003800000 */
.L_x_34487:
        /* <DEDUP_REMOVED lines=16> */
.L_x_34493:
[----:B------:R-:W-:Y:S05]  /*23e90*/  BSYNC B1 ;  /* 0x0000000000017941 */ /* 0x000fea0003800000 */
.L_x_34492:
        /* <DEDUP_REMOVED lines=44> */
.L_x_34491:
[----:B------:R-:W-:Y:S05]  /*24160*/  BSYNC B0 ;  /* 0x0000000000007941 */ /* 0x000fea0003800000 */
.L_x_34490:
        /* <DEDUP_REMOVED lines=9> */
.L_x_34486:
        /* <DEDUP_REMOVED lines=12> */
.L_x_34495:
[----:B------:R-:W-:-:S07]  /*242c0*/  IMAD.MOV.U32 R205, RZ, RZ, R212 ;  /* 0x000000ffffcd7224 */ /* 0x000fce00078e00d4 */
.L_x_34496:
[----:B------:R-:W-:Y:S05]  /*242d0*/  BSYNC B0 ;  /* 0x0000000000007941 */ /* 0x000fea0003800000 */
.L_x_34494:
        /* <DEDUP_REMOVED lines=16> */
.L_x_34500:
[----:B------:R-:W-:Y:S05]  /*243e0*/  BSYNC B1 ;  /* 0x0000000000017941 */ /* 0x000fea0003800000 */
.L_x_34499:
        /* <DEDUP_REMOVED lines=44> */
.L_x_34498:
[----:B------:R-:W-:Y:S05]  /*246b0*/  BSYNC B0 ;  /* 0x0000000000007941 */ /* 0x000fea0003800000 */
.L_x_34497:
        /* <DEDUP_REMOVED lines=14> */
.L_x_34501:
        /* <DEDUP_REMOVED lines=12> */
.L_x_34504:
[----:B------:R-:W-:-:S07]  /*24860*/  MOV R9, R212 ;  /* 0x000000d400097202 */ /* 0x000fce0000000f00 */
.L_x_34505:
[----:B------:R-:W-:Y:S05]  /*24870*/  BSYNC B0 ;  /* 0x0000000000007941 */ /* 0x000fea0003800000 */
.L_x_34503:
        /* <DEDUP_REMOVED lines=16> */
.L_x_34509:
[----:B------:R-:W-:Y:S05]  /*24980*/  BSYNC B1 ;  /* 0x0000000000017941 */ /* 0x000fea0003800000 */
.L_x_34508:
        /* <DEDUP_REMOVED lines=44> */
.L_x_34507:
[----:B------:R-:W-:Y:S05]  /*24c50*/  BSYNC B0 ;  /* 0x0000000000007941 */ /* 0x000fea0003800000 */
.L_x_34506:
        /* <DEDUP_REMOVED lines=9> */
.L_x_34502:
        /* <DEDUP_REMOVED lines=12> */
.L_x_34511:
[----:B------:R-:W-:-:S07]  /*24db0*/  IMAD.MOV.U32 R206, RZ, RZ, R212 ;  /* 0x000000ffffce7224 */ /* 0x000fce00078e00d4 */
.L_x_34512:
[----:B------:R-:W-:Y:S05]  /*24dc0*/  BSYNC B0 ;  /* 0x0000000000007941 */ /* 0x000fea0003800000 */
.L_x_34510:
        /* <DEDUP_REMOVED lines=16> */
.L_x_34516:
[----:B------:R-:W-:Y:S05]  /*24ed0*/  BSYNC B1 ;  /* 0x0000000000017941 */ /* 0x000fea0003800000 */
.L_x_34515:
        /* <DEDUP_REMOVED lines=44> */
.L_x_34514:
[----:B------:R-:W-:Y:S05]  /*251a0*/  BSYNC B0 ;  /* 0x0000000000007941 */ /* 0x000fea0003800000 */
.L_x_34513:
        /* <DEDUP_REMOVED lines=14> */
.L_x_34517:
        /* <DEDUP_REMOVED lines=12> */
.L_x_34520:
[----:B------:R-:W-:-:S07]  /*25350*/  MOV R8, R212 ;  /* 0x000000d400087202 */ /* 0x000fce0000000f00 */
.L_x_34521:
[----:B------:R-:W-:Y:S05]  /*25360*/  BSYNC B0 ;  /* 0x0000000000007941 */ /* 0x000fea0003800000 */
.L_x_34519:
        /* <DEDUP_REMOVED lines=16> */
.L_x_34525:
[----:B------:R-:W-:Y:S05]  /*25470*/  BSYNC B1 ;  /* 0x0000000000017941 */ /* 0x000fea0003800000 */
.L_x_34524:
[----:B------:R-:W-:Y:S01]  /*25480*/  LOP3.LUT R208, R14, UR7, R12, 0x96, !PT ;  /* 0x000000070ed07c12 */ /* 0x000fe2000f8e960c */
[----:B------:R-:W-:Y:S01]  /*25490*/  IMAD.HI.U32 R207, R213, -0x326172a9, RZ ;  /* 0xcd9e8d57d5cf7827 */ /* 0x000fe200078e00ff */
[----:B------:R-:W-:-:S03]  /*254a0*/  HFMA2.MMA R220, -RZ, RZ, 0, 0 ;  /* 0x00000000ffdc7435 */ /* 0x000fc600000001ff */
        /* <DEDUP_REMOVED lines=41> */
.L_x_34523:
[----:B------:R-:W-:Y:S05]  /*25740*/  BSYNC B0 ;  /* 0x0000000000007941 */ /* 0x000fea0003800000 */
.L_x_34522:
        /* <DEDUP_REMOVED lines=9> */
.L_x_34518:
        /* <DEDUP_REMOVED lines=12> */
.L_x_34527:
[----:B------:R-:W-:-:S07]  /*258a0*/  IMAD.MOV.U32 R207, RZ, RZ, R212 ;  /* 0x000000ffffcf7224 */ /* 0x000fce00078e00d4 */
.L_x_34528:
[----:B------:R-:W-:Y:S05]  /*258b0*/  BSYNC B0 ;  /* 0x0000000000007941 */ /* 0x000fea0003800000 */
.L_x_34526:
        /* <DEDUP_REMOVED lines=16> */
.L_x_34532:
[----:B------:R-:W-:Y:S05]  /*259c0*/  BSYNC B1 ;  /* 0x0000000000017941 */ /* 0x000fea0003800000 */
.L_x_34531:
        /* <DEDUP_REMOVED lines=44> */
.L_x_34530:
[----:B------:R-:W-:Y:S05]  /*25c90*/  BSYNC B0 ;  /* 0x0000000000007941 */ /* 0x000fea0003800000 */
.L_x_34529:
        /* <DEDUP_REMOVED lines=14> */
.L_x_34533:
        /* <DEDUP_REMOVED lines=12> */
.L_x_34536:
[----:B------:R-:W-:-:S07]  /*25e40*/  MOV R7, R212 ;  /* 0x000000d400077202 */ /* 0x000fce0000000f00 */
.L_x_34537:
[----:B------:R-:W-:Y:S05]  /*25e50*/  BSYNC B0 ;  /* 0x0000000000007941 */ /* 0x000fea0003800000 */
.L_x_34535:
        /* <DEDUP_REMOVED lines=16> */
.L_x_34541:
[----:B------:R-:W-:Y:S05]  /*25f60*/  BSYNC B1 ;  /* 0x0000000000017941 */ /* 0x000fea0003800000 */
.L_x_34540:
        /* <DEDUP_REMOVED lines=44> */
.L_x_34539:
[----:B------:R-:W-:Y:S05]  /*26230*/  BSYNC B0 ;  /* 0x0000000000007941 */ /* 0x000fea0003800000 */
.L_x_34538:
        /* <DEDUP_REMOVED lines=9> */
.L_x_34534:
        /* <DEDUP_REMOVED lines=12> */
.L_x_34543:
[----:B------:R-:W-:-:S07]  /*26390*/  IMAD.MOV.U32 R208, RZ, RZ, R212 ;  /* 0x000000ffffd07224 */ /* 0x000fce00078e00d4 */
.L_x_34544:
[----:B------:R-:W-:Y:S05]  /*263a0*/  BSYNC B0 ;  /* 0x0000000000007941 */ /* 0x000fea0003800000 */
.L_x_34542:
        /* <DEDUP_REMOVED lines=16> */
.L_x_34548:
[----:B------:R-:W-:Y:S05]  /*264b0*/  BSYNC B1 ;  /* 0x0000000000017941 */ /* 0x000fea0003800000 */
.L_x_34547:
        /* <DEDUP_REMOVED lines=44> */
.L_x_34546:
[----:B------:R-:W-:Y:S05]  /*26780*/  BSYNC B0 ;  /* 0x0000000000007941 */ /* 0x000fea0003800000 */
.L_x_34545:
        /* <DEDUP_REMOVED lines=14> */
.L_x_34549:
        /* <DEDUP_REMOVED lines=12> */
.L_x_34552:
[----:B------:R-:W-:-:S07]  /*26930*/  MOV R6, R212 ;  /* 0x000000d400067202 */ /* 0x000fce0000000f00 */
.L_x_34553:
[----:B------:R-:W-:Y:S05]  /*26940*/  BSYNC B0 ;  /* 0x0000000000007941 */ /* 0x000fea0003800000 */
.L_x_34551:
        /* <DEDUP_REMOVED lines=16> */
.L_x_34557:
[----:B------:R-:W-:Y:S05]  /*26a50*/  BSYNC B1 ;  /* 0x0000000000017941 */ /* 0x000fea0003800000 */
.L_x_34556:
        /* <DEDUP_REMOVED lines=44> */
.L_x_34555:
[----:B------:R-:W-:Y:S05]  /*26d20*/  BSYNC B0 ;  /* 0x0000000000007941 */ /* 0x000fea0003800000 */
.L_x_34554:
        /* <DEDUP_REMOVED lines=9> */
.L_x_34550:
        /* <DEDUP_REMOVED lines=12> */
.L_x_34559:
[----:B------:R-:W-:-:S07]  /*26e80*/  IMAD.MOV.U32 R209, RZ, RZ, R212 ;  /* 0x000000ffffd17224 */ /* 0x000fce00078e00d4 */
.L_x_34560:
[----:B------:R-:W-:Y:S05]  /*26e90*/  BSYNC B0 ;  /* 0x0000000000007941 */ /* 0x000fea0003800000 */
.L_x_34558:
        /* <DEDUP_REMOVED lines=16> */
.L_x_34564:
[----:B------:R-:W-:Y:S05]  /*26fa0*/  BSYNC B1 ;  /* 0x0000000000017941 */ /* 0x000fea0003800000 */
.L_x_34563:
        /* <DEDUP_REMOVED lines=44> */
.L_x_34562:
[----:B------:R-:W-:Y:S05]  /*27270*/  BSYNC B0 ;  /* 0x0000000000007941 */ /* 0x000fea0003800000 */
.L_x_34561:
        /* <DEDUP_REMOVED lines=12> */
.L_x_34565:
        /* <DEDUP_REMOVED lines=12> */
.L_x_34568:
[----:B------:R-:W-:-:S07]  /*27400*/  MOV R5, R212 ;  /* 0x000000d400057202 */ /* 0x000fce0000000f00 */
.L_x_34569:
[----:B------:R-:W-:Y:S05]  /*27410*/  BSYNC B0 ;  /* 0x0000000000007941 */ /* 0x000fea0003800000 */
.L_x_34567:
        /* <DEDUP_REMOVED lines=16> */
.L_x_34573:
[----:B------:R-:W-:Y:S05]  /*27520*/  BSYNC B1 ;  /* 0x0000000000017941 */ /* 0x000fea0003800000 */
.L_x_34572:
        /* <DEDUP_REMOVED lines=44> */
.L_x_34571:
[----:B------:R-:W-:Y:S05]  /*277f0*/  BSYNC B0 ;  /* 0x0000000000007941 */ /* 0x000fea0003800000 */
.L_x_34570:
        /* <DEDUP_REMOVED lines=9> */
.L_x_34566:
        /* <DEDUP_REMOVED lines=12> */
.L_x_34575:
[----:B------:R-:W-:-:S07]  /*27950*/  IMAD.MOV.U32 R210, RZ, RZ, R212 ;  /* 0x000000ffffd27224 */ /* 0x000fce00078e00d4 */
.L_x_34576:
[----:B------:R-:W-:Y:S05]  /*27960*/  BSYNC B0 ;  /* 0x0000000000007941 */ /* 0x000fea0003800000 */
.L_x_34574:
        /* <DEDUP_REMOVED lines=16> */
.L_x_34580:
[----:B------:R-:W-:Y:S05]  /*27a70*/  BSYNC B1 ;  /* 0x0000000000017941 */ /* 0x000fea0003800000 */
.L_x_34579:
        /* <DEDUP_REMOVED lines=44> */
.L_x_34578:
[----:B------:R-:W-:Y:S05]  /*27d40*/  BSYNC B0 ;  /* 0x0000000000007941 */ /* 0x000fea0003800000 */
.L_x_34577:
        /* <DEDUP_REMOVED lines=12> */
.L_x_34581:
        /* <DEDUP_REMOVED lines=12> */
.L_x_34584:
[----:B------:R-:W-:-:S07]  /*27ed0*/  MOV R4, R212 ;  /* 0x000000d400047202 */ /* 0x000fce0000000f00 */
.L_x_34585:
[----:B------:R-:W-:Y:S05]  /*27ee0*/  BSYNC B0 ;  /* 0x0000000000007941 */ /* 0x000fea0003800000 */
.L_x_34583:
        /* <DEDUP_REMOVED lines=16> */
.L_x_34589:
[----:B------:R-:W-:Y:S05]  /*27ff0*/  BSYNC B1 ;  /* 0x0000000000017941 */ /* 0x000fea0003800000 */
.L_x_34588:
        /* <DEDUP_REMOVED lines=44> */
.L_x_34587:
[----:B------:R-:W-:Y:S05]  /*282c0*/  BSYNC B0 ;  /* 0x0000000000007941 */ /* 0x000fea0003800000 */
.L_x_34586:
        /* <DEDUP_REMOVED lines=9> */
.L_x_34582:
        /* <DEDUP_REMOVED lines=12> */
.L_x_34591:
[----:B------:R-:W-:-:S07]  /*28420*/  IMAD.MOV.U32 R220, RZ, RZ, R212 ;  /* 0x000000ffffdc7224 */ /* 0x000fce00078e00d4 */
.L_x_34592:
[----:B------:R-:W-:Y:S05]  /*28430*/  BSYNC B0 ;  /* 0x0000000000007941 */ /* 0x000fea0003800000 */
.L_x_34590:
        /* <DEDUP_REMOVED lines=16> */
.L_x_34596:
[----:B------:R-:W-:Y:S05]  /*28540*/  BSYNC B1 ;  /* 0x0000000000017941 */ /* 0x000fea0003800000 */
.L_x_34595:
        /* <DEDUP_REMOVED lines=44> */
.L_x_34594:
[----:B------:R-:W-:Y:S05]  /*28810*/  BSYNC B0 ;  /* 0x0000000000007941 */ /* 0x000fea0003800000 */
.L_x_34593:
        /* <DEDUP_REMOVED lines=12> */
.L_x_34597:
        /* <DEDUP_REMOVED lines=12> */
.L_x_34600:
[----:B------:R-:W-:-:S07]  /*289a0*/  MOV R3, R212 ;  /* 0x000000d400037202 */ /* 0x000fce0000000f00 */
.L_x_34601:
[----:B------:R-:W-:Y:S05]  /*289b0*/  BSYNC B0 ;  /* 0x0000000000007941 */ /* 0x000fea0003800000 */
.L_x_34599:
        /* <DEDUP_REMOVED lines=16> */
.L_x_34605:
[----:B------:R-:W-:Y:S05]  /*28ac0*/  BSYNC B1 ;  /* 0x0000000000017941 */ /* 0x000fea0003800000 */
.L_x_34604:
        /* <DEDUP_REMOVED lines=44> */
.L_x_34603:
[----:B------:R-:W-:Y:S05]  /*28d90*/  BSYNC B0 ;  /* 0x0000000000007941 */ /* 0x000fea0003800000 */
.L_x_34602:
[----:B------:R-:W-:-:S05]  /*28da0*/  I2FP.F32.U32 R3, R3 ;  /* 0x0000000300037245 */ /* 0x000fca0000201000 */
[----:B------:R-:W-:-:S05]  /*28db0*/  FFMA.FTZ R3, R3, R235, 1.1641532182693481445e-10 ;  /* 0x2f00000003037423 */ /* 0x000fca00000100eb */
[----:B------:R-:W-:Y:S01]  /*28dc0*/  FSETP.GTU.FTZ.AND P2, PT, R3, R234, PT ;  /* 0x000000ea0300720b */ /* 0x000fe20003f5c000 */
[----:B------:R-:W-:-:S03]  /*28dd0*/  HADD2.F32 R3, -RZ, R67.H1_H1 ;  /* 0x30000043ff037230 */ /* 0x000fc60000004100 */
[----:B------:R-:W-:Y:S02]  /*28de0*/  SEL R222, RZ, 0x1, P2 ;  /* 0x00000001ffde7807 */ /* 0x000fe40001000000 */
[----:B------:R-:W-:-:S05]  /*28df0*/  FMUL.FTZ R3, R3, R233 ;  /* 0x000000e903037220 */ /* 0x000fca0000410000 */
[----:B------:R-:W-:-:S05]  /*28e00*/  FSEL R3, R3, RZ, !P2 ;  /* 0x000000ff03037208 */ /* 0x000fca0005000000 */
[--C-:B------:R-:W-:Y:S01]  /*28e10*/  FADD.FTZ R211, R211, R3.reuse ;  /* 0x00000003d3d37221 */ /* 0x100fe20000010000 */
[----:B------:R-:W-:-:S03]  /*28e20*/  PRMT R3, R222, 0x7610, R3 ;  /* 0x00007610de037816 */ /* 0x000fc60000000003 */
[----:B------:R-:W-:-:S07]  /*28e30*/  @P1 FADD.FTZ R211, R71, R211 ;  /* 0x000000d347d31221 */ /* 0x000fce0000010000 */
.L_x_34598:
[----:B------:R-:W0:Y:S01]  /*28e40*/  LDC.64 R222, c[0x0][0x238] ;  /* 0x00008e00ffde7b82 */ /* 0x000e220000000a00 */
[----:B------:R-:W-:Y:S02]  /*28e50*/  SEL R225, RZ, 0x10000, P4 ;  /* 0x00010000ffe17807 */ /* 0x000fe40002000000 */
[C---:B------:R-:W-:Y:S02]  /*28e60*/  LOP3.LUT P4, RZ, R10.reuse, 0x2, RZ, 0xc0, !PT ;  /* 0x000000020aff7812 */ /* 0x040fe4000788c0ff */
[----:B------:R-:W-:Y:S02]  /*28e70*/  SEL R224, RZ, 0x1000000, P5 ;  /* 0x01000000ffe07807 */ /* 0x000fe40002800000 */
[C---:B------:R-:W-:Y:S01]  /*28e80*/  LOP3.LUT P5, RZ, R10.reuse, 0x1, RZ, 0xc0, !PT ;  /* 0x000000010aff7812 */ /* 0x040fe200078ac0ff */
[----:B------:R-:W1:Y:S01]  /*28e90*/  LDC.64 R234, c[0x0][0x240] ;  /* 0x00009000ffea7b82 */ /* 0x000e620000000a00 */
        /* <DEDUP_REMOVED lines=17> */
[----:B------:R-:W-:Y:S02]  /*28fb0*/  SEL R224, RZ, 0x1, P1 ;  /* 0x00000001ffe07807 */ /* 0x000fe40000800000 */
[----:B------:R-:W-:Y:S02]  /*28fc0*/  LOP3.LUT R223, R223, R227, R225, 0xfe, !PT ;  /* 0x000000e3dfdf7212 */ /* 0x000fe400078efee1 */
[----:B------:R-:W-:Y:S01]  /*28fd0*/  LOP3.LUT R222, R222, R224, RZ, 0xfc, !PT ;  /* 0x000000e0dede7212 */ /* 0x000fe200078efcff */
[----:B-1----:R-:W-:-:S05]  /*28fe0*/  IMAD.WIDE.U32 R224, R219, 0x8, R234 ;  /* 0x00000008dbe07825 */ /* 0x002fca00078e00ea */
        /* <DEDUP_REMOVED lines=22> */
.L_x_34606:
[----:B01----:R-:W2:Y:S01]  /*29150*/  LDL.LU R223, [R1+0x130] ;  /* 0x0001300001df7983 */ /* 0x003ea20000300800 */
[----:B------:R-:W-:Y:S01]  /*29160*/  FADD.FTZ R222, RZ, R60 ;  /* 0x0000003cffde7221 */ /* 0x000fe20000010000 */
[----:B------:R-:W-:Y:S01]  /*29170*/  UMOV UR24, 0xffffffff ;  /* 0xffffffff00187882 */ /* 0x000fe20000000000 */
[----:B------:R-:W0:Y:S02]  /*29180*/  S2R R252, SR_TID.X ;  /* 0x0000000000fc7919 */ /* 0x000e240000002100 */
        /* <DEDUP_REMOVED lines=8> */
[----:B0-----:R-:W-:-:S03]  /*29210*/  SHF.R.U32.HI R235, RZ, 0x5, R252 ;  /* 0x00000005ffeb7819 */ /* 0x001fc600000116fc */
[----:B------:R-:W-:Y:S01]  /*29220*/  FADD.FTZ R222, R222, R53 ;  /* 0x00000035dede7221 */ /* 0x000fe20000010000 */
[----:B------:R-:W-:Y:S02]  /*29230*/  LOP3.LUT P2, RZ, R252, 0x1f, RZ, 0xc0, !PT ;  /* 0x0000001ffcff7812 */ /* 0x000fe4000784c0ff */
[----:B------:R-:W-:Y:S01]  /*29240*/  LOP3.LUT R224, R235, 0x7fffffc, RZ, 0xc0, !PT ;  /* 0x07fffffcebe07812 */ /* 0x000fe200078ec0ff */
        /* <DEDUP_REMOVED lines=46> */
[----:B--2---:R-:W-:-:S13]  /*29530*/  LOP3.LUT P1, RZ, R223, 0xff, RZ, 0xc0, !PT ;  /* 0x000000ffdfff7812 */ /* 0x004fda000782c0ff */
        /* <DEDUP_REMOVED lines=134> */
.L_x_34619:
        /* <DEDUP_REMOVED lines=94> */
[----:B------:R-:W-:Y:S01]  /*2a380*/  F2FP.F16.F32.PACK_AB R60, R61, R60 ;  /* 0x0000003c3d3c723e */ /* 0x000fe200000000ff */
[----:B----4-:R-:W-:Y:S01]  /*2a390*/  FFMA.FTZ R61, R235, R227, R202 ;  /* 0x000000e3eb3d7223 */ /* 0x010fe200000100ca */
[----:B------:R-:W-:Y:S02]  /*2a3a0*/  FMUL.FTZ R235, R224, R56 ;  /* 0x00000038e0eb7220 */ /* 0x000fe40000410000 */
[----:B------:R-:W3:Y:S02]  /*2a3b0*/  LDL R56, [R1+0x110] ;  /* 0x0001100001387983 */ /* 0x000ee40000100800 */
[----:B------:R-:W-:Y:S02]  /*2a3c0*/  F2FP.F16.F32.PACK_AB R61, R62, R61 ;  /* 0x0000003d3e3d723e */ /* 0x000fe400000000ff */
[----:B------:R-:W4:Y:S01]  /*2a3d0*/  LDL R62, [R1+0x114] ;  /* 0x00011400013e7983 */ /* 0x000f220000100800 */
[C---:B------:R-:W-:Y:S01]  /*2a3e0*/  FMUL.FTZ R234, R224.reuse, R57 ;  /* 0x00000039e0ea7220 */ /* 0x040fe20000410000 */
[C---:B------:R-:W-:Y:S01]  /*2a3f0*/  FMUL.FTZ R58, R224.reuse, R58 ;  /* 0x0000003ae03a7220 */ /* 0x040fe20000410000 */
[----:B------:R-:W-:Y:S01]  /*2a400*/  FMUL.FTZ R59, R224, R59 ;  /* 0x0000003be03b7220 */ /* 0x000fe20000410000 */
[----:B---3--:R-:W-:Y:S01]  /*2a410*/  FFMA.FTZ R56, R56, R235, R196 ;  /* 0x000000eb38387223 */ /* 0x008fe200000100c4 */
[----:B----4-:R-:W-:-:S05]  /*2a420*/  FFMA.FTZ R57, R62, R234, R197 ;  /* 0x000000ea3e397223 */ /* 0x010fca00000100c5 */
        /* <DEDUP_REMOVED lines=25> */
[----:B------:R-:W-:Y:S01]  /*2a5c0*/  F2FP.F16.F32.PACK_AB R57, R61, R57 ;  /* 0x000000393d39723e */ /* 0x000fe200000000ff */
        /* <DEDUP_REMOVED lines=11> */
[----:B------:R-:W-:Y:S02]  /*2a680*/  F2FP.F16.F32.PACK_AB R59, R59, R58 ;  /* 0x0000003a3b3b723e */ /* 0x000fe400000000ff */
[----:B------:R-:W-:Y:S01]  /*2a690*/  F2FP.F16.F32.PACK_AB R58, R60, R56 ;  /* 0x000000383c3a723e */ /* 0x000fe200000000ff */
[----:B------:R-:W-:Y:S02]  /*2a6a0*/  FFMA.FTZ R56, R62, R223, R144 ;  /* 0x000000df3e387223 */ /* 0x000fe40000010090 */
[----:B------:R-:W5:Y:S04]  /*2a6b0*/  LDL R223, [R1+0xd4] ;  /* 0x0000d40001df7983 */ /* 0x000f680000100800 */
[----:B------:R-:W5:Y:S01]  /*2a6c0*/  LDL R62, [R1+0xdc] ;  /* 0x0000dc00013e7983 */ /* 0x000f620000100800 */
[----:B------:R-:W-:-:S02]  /*2a6d0*/  IADD3 R60, P2, R233, UR20, RZ ;  /* 0x00000014e93c7c10 */ /* 0x000fc4000ff5e0ff */
[----:B------:R-:W-:Y:S01]  /*2a6e0*/  F2FP.F16.F32.PACK_AB R56, R61, R56 ;  /* 0x000000383d38723e */ /* 0x000fe200000000ff */
        /* <DEDUP_REMOVED lines=12> */
[----:B------:R-:W-:Y:S01]  /*2a7b0*/  F2FP.F16.F32.PACK_AB R52, R53, R52 ;  /* 0x000000343534723e */ /* 0x000fe200000000ff */
[----:B----4-:R-:W-:-:S02]  /*2a7c0*/  FFMA.FTZ R53, R235, R59, R194 ;  /* 0x0000003beb357223 */ /* 0x010fc400000100c2 */
[----:B------:R-:W0:Y:S01]  /*2a7d0*/  LDC.64 R234, c[0x0][0x2b8] ;  /* 0x0000ae00ffea7b82 */ /* 0x000e220000000a00 */
[----:B------:R-:W-:-:S04]  /*2a7e0*/  FADD.FTZ R55, -R222, R51 ;  /* 0x00000033de377221 */ /* 0x000fc80000010100 */
[----:B------:R-:W-:Y:S01]  /*2a7f0*/  FMUL.FTZ R61, R224, R55 ;  /* 0x00000037e03d7220 */ /* 0x000fe20000410000 */
[----:B--2---:R-:W-:-:S05]  /*2a800*/  FFMA.FTZ R54, R227, R58, R195 ;  /* 0x0000003ae3367223 */ /* 0x004fca00000100c3 */
[----:B------:R-:W-:Y:S01]  /*2a810*/  F2FP.F16.F32.PACK_AB R53, R54, R53 ;  /* 0x000000353635723e */ /* 0x000fe200000000ff */
        /* <DEDUP_REMOVED lines=9> */
[----:B------:R-:W-:Y:S02]  /*2a8b0*/  F2FP.F16.F32.PACK_AB R54, R55, R54 ;  /* 0x000000363736723e */ /* 0x000fe400000000ff */
[----:B------:R-:W-:Y:S01]  /*2a8c0*/  F2FP.F16.F32.PACK_AB R55, R49, R48 ;  /* 0x000000303137723e */ /* 0x000fe200000000ff */
        /* <DEDUP_REMOVED lines=41> */
[----:B------:R-:W2:Y:S03]  /*2ab60*/  LDL R61, [R1+0x8c] ;  /* 0x00008c00013d7983 */ /* 0x000ea60000100800 */
[----:B------:R-:W-:Y:S01]  /*2ab70*/  F2FP.F16.F32.PACK_AB R51, R48, R51 ;  /* 0x000000333033723e */ /* 0x000fe200000000ff */
[----:B-----5:R-:W-:Y:S01]  /*2ab80*/  FFMA.FTZ R48, R54, R57, R136 ;  /* 0x0000003936307223 */ /* 0x020fe20000010088 */
[----:B------:R-:W-:Y:S01]  /*2ab90*/  FFMA.FTZ R54, R225, R56, R137 ;  /* 0x00000038e1367223 */ /* 0x000fe20000010089 */
[----:B------:R-:W-:Y:S01]  /*2aba0*/  FFMA.FTZ R49, R49, R59, R138 ;  /* 0x0000003b31317223 */ /* 0x000fe2000001008a */
[----:B------:R-:W4:Y:S01]  /*2abb0*/  LDL R58, [R1+0x94] ;  /* 0x00009400013a7983 */ /* 0x000f220000100800 */
[----:B------:R-:W-:-:S03]  /*2abc0*/  FFMA.FTZ R50, R55, R50, R132 ;  /* 0x0000003237327223 */ /* 0x000fc60000010084 */
[----:B------:R-:W5:Y:S01]  /*2abd0*/  LDL R59, [R1+0x90] ;  /* 0x00009000013b7983 */ /* 0x000f620000100800 */
[----:B------:R-:W-:-:S03]  /*2abe0*/  F2FP.F16.F32.PACK_AB R49, R53, R49 ;  /* 0x000000313531723e */ /* 0x000fc600000000ff */
[----:B------:R-:W3:Y:S01]  /*2abf0*/  LDL R57, [R1+0x98] ;  /* 0x0000980001397983 */ /* 0x000ee20000100800 */
[----:B------:R-:W-:Y:S01]  /*2ac00*/  F2FP.F16.F32.PACK_AB R50, R52, R50 ;  /* 0x000000323432723e */ /* 0x000fe200000000ff */
[----:B-1----:R-:W-:Y:S02]  /*2ac10*/  IMAD.WIDE.U32 R52, R216, 0x10, R226 ;  /* 0x00000010d8347825 */ /* 0x002fe400078e00e2 */
[----:B------:R-:W2:Y:S01]  /*2ac20*/  LDL R55, [R1+0x9c] ;  /* 0x00009c0001377983 */ /* 0x000ea20000100800 */
[----:B------:R-:W-:-:S03]  /*2ac30*/  F2FP.F16.F32.PACK_AB R48, R54, R48 ;  /* 0x000000303630723e */ /* 0x000fc600000000ff */
[----:B------:R-:W2:Y:S04]  /*2ac40*/  LDL R216, [R1+0x7c] ;  /* 0x00007c0001d87983 */ /* 0x000ea80000100800 */
[----:B------:R0:W-:Y:S04]  /*2ac50*/  STG.E.128 desc[UR4][R52.64], R48 ;  /* 0x0000003034007986 */ /* 0x0001e8000c101d04 */
[----:B------:R-:W2:Y:S04]  /*2ac60*/  LDL R233, [R1+0x80] ;  /* 0x0000800001e97983 */ /* 0x000ea80000100800 */
[----:B------:R-:W2:Y:S01]  /*2ac70*/  LDL R225, [R1+0x88] ;  /* 0x0000880001e17983 */ /* 0x000ea20000100800 */
[----:B0-----:R-:W-:-:S04]  /*2ac80*/  FMUL.FTZ R48, R224, R44 ;  /* 0x0000002ce0307220 */ /* 0x001fc80000410000 */
[----:B------:R-:W-:Y:S02]  /*2ac90*/  FFMA.FTZ R44, R223, R48, R184 ;  /* 0x00000030df2c7223 */ /* 0x000fe400000100b8 */
[----:B------:R-:W2:Y:S01]  /*2aca0*/  LDL R223, [R1+0x70] ;  /* 0x0000700001df7983 */ /* 0x000ea20000100800 */
[C---:B------:R-:W-:Y:S01]  /*2acb0*/  FMUL.FTZ R49, R224.reuse, R45 ;  /* 0x0000002de0317220 */ /* 0x040fe20000410000 */
[C---:B------:R-:W-:Y:S01]  /*2acc0*/  FMUL.FTZ R51, R224.reuse, R46 ;  /* 0x0000002ee0337220 */ /* 0x040fe20000410000 */
[----:B------:R-:W-:Y:S02]  /*2acd0*/  FMUL.FTZ R50, R224, R47 ;  /* 0x0000002fe0327220 */ /* 0x000fe40000410000 */
[----:B------:R-:W-:Y:S01]  /*2ace0*/  FFMA.FTZ R47, R221, R49, R185 ;  /* 0x00000031dd2f7223 */ /* 0x000fe200000100b9 */
[----:B------:R-:W-:Y:S01]  /*2acf0*/  FFMA.FTZ R45, R63, R51, R186 ;  /* 0x000000333f2d7223 */ /* 0x000fe200000100ba */
[----:B------:R-:W-:Y:S01]  /*2ad00*/  FFMA.FTZ R46, R62, R50, R187 ;  /* 0x000000323e2e7223 */ /* 0x000fe200000100bb */
[----:B------:R-:W2:Y:S02]  /*2ad10*/  LDL R221, [R1+0x78] ;  /* 0x0000780001dd7983 */ /* 0x000ea40000100800 */
[----:B------:R-:W-:Y:S01]  /*2ad20*/  F2FP.F16.F32.PACK_AB R44, R47, R44 ;  /* 0x0000002c2f2c723e */ /* 0x000fe200000000ff */
[----:B------:R-:W-:Y:S01]  /*2ad30*/  FADD.FTZ R47, -R222, R43 ;  /* 0x0000002bde2f7221 */ /* 0x000fe20000010100 */
[----:B------:R-:W-:Y:S01]  /*2ad40*/  F2FP.F16.F32.PACK_AB R45, R46, R45 ;  /* 0x0000002d2e2d723e */ /* 0x000fe200000000ff */
[----:B------:R-:W-:Y:S01]  /*2ad50*/  FADD.FTZ R46, -R222, R42 ;  /* 0x0000002ade2e7221 */ /* 0x000fe20000010100 */
[C---:B------:R-:W-:Y:S01]  /*2ad60*/  FMUL.FTZ R43, R224.reuse, R40 ;  /* 0x00000028e02b7220 */ /* 0x040fe20000410000 */
[C---:B------:R-:W-:Y:S01]  /*2ad70*/  FMUL.FTZ R42, R224.reuse, R41 ;  /* 0x00000029e02a7220 */ /* 0x040fe20000410000 */
[C---:B------:R-:W-:Y:S01]  /*2ad80*/  FMUL.FTZ R53, R224.reuse, R47 ;  /* 0x0000002fe0357220 */ /* 0x040fe20000410000 */
[----:B------:R-:W-:Y:S01]  /*2ad90*/  FMUL.FTZ R52, R224, R46 ;  /* 0x0000002ee0347220 */ /* 0x000fe20000410000 */
[----:B------:R-:W2:Y:S01]  /*2ada0*/  LDL R62, [R1+0x74] ;  /* 0x00007400013e7983 */ /* 0x000ea20000100800 */
[----:B----4-:R-:W-:Y:S01]  /*2adb0*/  FFMA.FTZ R47, R58, R42, R181 ;  /* 0x0000002a3a2f7223 */ /* 0x010fe200000100b5 */
[----:B-----5:R-:W-:Y:S01]  /*2adc0*/  FFMA.FTZ R46, R59, R43, R180 ;  /* 0x0000002b3b2e7223 */ /* 0x020fe200000100b4 */
[----:B---3--:R-:W-:Y:S01]  /*2add0*/  FFMA.FTZ R40, R57, R52, R182 ;  /* 0x0000003439287223 */ /* 0x008fe200000100b6 */
[----:B--2---:R-:W-:-:S03]  /*2ade0*/  FFMA.FTZ R41, R55, R53, R183 ;  /* 0x0000003537297223 */ /* 0x004fc600000100b7 */
[----:B------:R-:W-:Y:S02]  /*2adf0*/  F2FP.F16.F32.PACK_AB R46, R47, R46 ;  /* 0x0000002e2f2e723e */ /* 0x000fe400000000ff */
[----:B------:R-:W-:Y:S01]  /*2ae00*/  F2FP.F16.F32.PACK_AB R47, R41, R40 ;  /* 0x00000028292f723e */ /* 0x000fe200000000ff */
[----:B------:R-:W-:-:S05]  /*2ae10*/  IMAD.WIDE.U32 R40, R2, 0x10, R234 ;  /* 0x0000001002287825 */ /* 0x000fca00078e00ea */
[----:B------:R0:W-:Y:S02]  /*2ae20*/  STG.E.128 desc[UR4][R40.64], R44 ;  /* 0x0000002c28007986 */ /* 0x0001e4000c101d04 */
[----:B0-----:R-:W-:Y:S01]  /*2ae30*/  FADD.FTZ R44, -R222, R18 ;  /* 0x00000012de2c7221 */ /* 0x001fe20000010100 */
[----:B------:R-:W-:Y:S01]  /*2ae40*/  FFMA.FTZ R18, R223, R43, R124 ;  /* 0x0000002bdf127223 */ /* 0x000fe2000001007c */
[----:B------:R-:W-:Y:S01]  /*2ae50*/  FFMA.FTZ R43, R216, R53, R127 ;  /* 0x00000035d82b7223 */ /* 0x000fe2000001007f */
[C---:B------:R-:W-:Y:S01]  /*2ae60*/  FADD.FTZ R54, -R222.reuse, R19 ;  /* 0x00000013de367221 */ /* 0x040fe20000010100 */
[----:B------:R-:W2:Y:S01]  /*2ae70*/  LDL R216, [R1+0x6c] ;  /* 0x00006c0001d87983 */ /* 0x000ea20000100800 */
[C---:B------:R-:W-:Y:S01]  /*2ae80*/  FADD.FTZ R40, -R222.reuse, R16 ;  /* 0x00000010de287221 */ /* 0x040fe20000010100 */
[----:B------:R-:W-:Y:S01]  /*2ae90*/  FADD.FTZ R41, -R222, R17 ;  /* 0x00000011de297221 */ /* 0x000fe20000010100 */
[----:B------:R-:W-:Y:S01]  /*2aea0*/  FFMA.FTZ R16, R233, R48, R128 ;  /* 0x00000030e9107223 */ /* 0x000fe20000010080 */
[----:B------:R-:W-:Y:S01]  /*2aeb0*/  FFMA.FTZ R17, R225, R51, R130 ;  /* 0x00000033e1117223 */ /* 0x000fe20000010082 */
[----:B------:R-:W-:Y:S01]  /*2aec0*/  FFMA.FTZ R19, R221, R52, R126 ;  /* 0x00000034dd137223 */ /* 0x000fe2000001007e */
[----:B------:R-:W-:Y:S01]  /*2aed0*/  FFMA.FTZ R45, R61, R50, R131 ;  /* 0x000000323d2d7223 */ /* 0x000fe20000010083 */
[----:B------:R-:W-:Y:S01]  /*2aee0*/  FFMA.FTZ R46, R60, R49, R129 ;  /* 0x000000313c2e7223 */ /* 0x000fe20000010081 */
[C---:B------:R-:W-:Y:S01]  /*2aef0*/  FADD.FTZ R63, -R222.reuse, R204 ;  /* 0x000000ccde3f7221 */ /* 0x040fe20000010100 */
[C---:B------:R-:W-:Y:S01]  /*2af00*/  FADD.FTZ R58, -R222.reuse, R207 ;  /* 0x000000cfde3a7221 */ /* 0x040fe20000010100 */
[C---:B------:R-:W-:Y:S01]  /*2af10*/  FADD.FTZ R55, -R222.reuse, R205 ;  /* 0x000000cdde377221 */ /* 0x040fe20000010100 */
[C---:B------:R-:W-:Y:S01]  /*2af20*/  FADD.FTZ R57, -R222.reuse, R206 ;  /* 0x000000cede397221 */ /* 0x040fe20000010100 */
[----:B------:R-:W-:Y:S01]  /*2af30*/  FADD.FTZ R59, -R222, R208 ;  /* 0x000000d0de3b7221 */ /* 0x000fe20000010100 */
[----:B------:R-:W-:Y:S01]  /*2af40*/  FFMA.FTZ R42, R62, R42, R125 ;  /* 0x0000002a3e2a7223 */ /* 0x000fe2000001007d */
[C---:B------:R-:W-:Y:S01]  /*2af50*/  FADD.FTZ R56, -R222.reuse, R209 ;  /* 0x000000d1de387221 */ /* 0x040fe20000010100 */
[C---:B------:R-:W-:Y:S01]  /*2af60*/  FADD.FTZ R204, -R222.reuse, R210 ;  /* 0x000000d2decc7221 */ /* 0x040fe20000010100 */
[----:B------:R-:W-:Y:S01]  /*2af70*/  FADD.FTZ R207, -R222, R211 ;  /* 0x000000d3decf7221 */ /* 0x000fe20000010100 */
[----:B------:R-:W3:Y:S01]  /*2af80*/  LDL R223, [R1+0x60] ;  /* 0x0000600001df7983 */ /* 0x000ee20000100800 */
[----:B------:R-:W-:-:S02]  /*2af90*/  F2FP.F16.F32.PACK_AB R19, R43, R19 ;  /* 0x000000132b13723e */ /* 0x000fc400000000ff */
[----:B------:R-:W-:Y:S01]  /*2afa0*/  F2FP.F16.F32.PACK_AB R18, R42, R18 ;  /* 0x000000122a12723e */ /* 0x000fe200000000ff */
[----:B------:R-:W4:Y:S01]  /*2afb0*/  LDL R222, [R1+0x64] ;  /* 0x0000640001de7983 */ /* 0x000f220000100800 */
[----:B------:R-:W-:Y:S01]  /*2afc0*/  F2FP.F16.F32.PACK_AB R17, R45, R17 ;  /* 0x000000112d11723e */ /* 0x000fe200000000ff */
[----:B------:R-:W-:Y:S01]  /*2afd0*/  IMAD.WIDE.U32 R42, R2, 0x10, R226 ;  /* 0x00000010022a7825 */ /* 0x000fe200078e00e2 */
[----:B------:R-:W-:Y:S01]  /*2afe0*/  F2FP.F16.F32.PACK_AB R16, R46, R16 ;  /* 0x000000102e10723e */ /* 0x000fe200000000ff */
[----:B------:R-:W5:Y:S02]  /*2aff0*/  LDL R221, [R1+0x68] ;  /* 0x0000680001dd7983 */ /* 0x000f640000100800 */
[C---:B------:R-:W-:Y:S02]  /*2b000*/  FMUL.FTZ R62, R224.reuse, R39 ;  /* 0x00000027e03e7220 */ /* 0x040fe40000410000 */
[----:B------:R2:W-:Y:S01]  /*2b010*/  STG.E.128 desc[UR4][R42.64], R16 ;  /* 0x000000102a007986 */ /* 0x0005e2000c101d04 */
[C---:B------:R-:W-:Y:S01]  /*2b020*/  FMUL.FTZ R45, R224.reuse, R36 ;  /* 0x00000024e02d7220 */ /* 0x040fe20000410000 */
[C---:B------:R-:W-:Y:S01]  /*2b030*/  FMUL.FTZ R36, R224.reuse, R63 ;  /* 0x0000003fe0247220 */ /* 0x040fe20000410000 */
[C---:B------:R-:W-:Y:S01]  /*2b040*/  FMUL.FTZ R63, R224.reuse, R204 ;  /* 0x000000cce03f7220 */ /* 0x040fe20000410000 */
[----:B------:R-:W5:Y:S04]  /*2b050*/  LDL R211, [R1+0x5c] ;  /* 0x00005c0001d37983 */ /* 0x000f680000100800 */
[----:B------:R-:W5:Y:S01]  /*2b060*/  LDL R204, [R1+0x58] ;  /* 0x0000580001cc7983 */ /* 0x000f620000100800 */
        /* <DEDUP_REMOVED lines=10> */
[----:B------:R-:W5:Y:S04]  /*2b110*/  LDL R225, [R1+0x10] ;  /* 0x0000100001e17983 */ /* 0x000f680000100800 */
[----:B------:R-:W5:Y:S01]  /*2b120*/  LDL R233, [R1+0x2c] ;  /* 0x00002c0001e97983 */ /* 0x000f620000100800 */
[----:B--2---:R-:W-:Y:S01]  /*2b130*/  FFMA.FTZ R18, R216, R62, R179 ;  /* 0x0000003ed8127223 */ /* 0x004fe200000100b3 */
[----:B------:R-:W-:-:S02]  /*2b140*/  FMUL.FTZ R46, R224, R20 ;  /* 0x00000014e02e7220 */ /* 0x000fc40000410000 */
[----:B------:R-:W2:Y:S04]  /*2b150*/  LDL R216, [R1+0x50] ;  /* 0x0000500001d87983 */ /* 0x000ea80000100800 */
[----:B------:R-:W2:Y:S01]  /*2b160*/  LDL R20, [R1+0x54] ;  /* 0x0000540001147983 */ /* 0x000ea20000100800 */
[C---:B------:R-:W-:Y:S01]  /*2b170*/  FMUL.FTZ R208, R224.reuse, R54 ;  /* 0x00000036e0d07220 */ /* 0x040fe20000410000 */
[C---:B------:R-:W-:Y:S01]  /*2b180*/  FMUL.FTZ R37, R224.reuse, R55 ;  /* 0x00000037e0257220 */ /* 0x040fe20000410000 */
[----:B------:R-:W-:Y:S01]  /*2b190*/  FMUL.FTZ R61, R224, R23 ;  /* 0x00000017e03d7220 */ /* 0x000fe20000410000 */
[----:B------:R-:W-:-:S04]  /*2b1a0*/  IMAD.WIDE.U32 R50, R0, 0x10, R234 ;  /* 0x0000001000327825 */ /* 0x000fc800078e00ea */
[C---:B------:R-:W-:Y:S01]  /*2b1b0*/  FMUL.FTZ R2, R224.reuse, R28 ;  /* 0x0000001ce0027220 */ /* 0x040fe20000410000 */
[----:B------:R-:W-:Y:S01]  /*2b1c0*/  FMUL.FTZ R210, R224, R27 ;  /* 0x0000001be0d27220 */ /* 0x000fe20000410000 */
[----:B------:R-:W2:Y:S01]  /*2b1d0*/  LDL R23, [R1+0x38] ;  /* 0x0000380001177983 */ /* 0x000ea20000100800 */
[----:B------:R-:W-:-:S04]  /*2b1e0*/  IMAD.WIDE.U32 R54, R217, 0x10, R234 ;  /* 0x00000010d9367825 */ /* 0x000fc800078e00ea */
[C---:B------:R-:W-:Y:S01]  /*2b1f0*/  FMUL.FTZ R28, R224.reuse, R29 ;  /* 0x0000001de01c7220 */ /* 0x040fe20000410000 */
[----:B------:R-:W-:Y:S01]  /*2b200*/  FMUL.FTZ R209, R224, R26 ;  /* 0x0000001ae0d17220 */ /* 0x000fe20000410000 */
[----:B------:R-:W2:Y:S01]  /*2b210*/  LDL R27, [R1+0x44] ;  /* 0x00004400011b7983 */ /* 0x000ea20000100800 */
[----:B------:R-:W-:-:S04]  /*2b220*/  IMAD.WIDE.U32 R52, R218, 0x10, R234 ;  /* 0x00000010da347825 */ /* 0x000fc800078e00ea */
[C---:B------:R-:W-:Y:S01]  /*2b230*/  FMUL.FTZ R29, R224.reuse, R25 ;  /* 0x00000019e01d7220 */ /* 0x040fe20000410000 */
[----:B------:R-:W2:Y:S01]  /*2b240*/  LDL R235, [R1+0x3c] ;  /* 0x00003c0001eb7983 */ /* 0x000ea20000100800 */
[----:B------:R-:W-:-:S03]  /*2b250*/  FMUL.FTZ R49, R224, R22 ;  /* 0x00000016e0317220 */ /* 0x000fc60000410000 */
[----:B------:R-:W2:Y:S01]  /*2b260*/  LDL R21, [R1+0x48] ;  /* 0x0000480001157983 */ /* 0x000ea20000100800 */
[----:B------:R-:W-:-:S03]  /*2b270*/  FMUL.FTZ R60, R224, R38 ;  /* 0x00000026e03c7220 */ /* 0x000fc60000410000 */
[----:B------:R-:W2:Y:S01]  /*2b280*/  LDL R26, [R1+0x4c] ;  /* 0x00004c00011a7983 */ /* 0x000ea20000100800 */
[----:B------:R-:W-:-:S03]  /*2b290*/  FMUL.FTZ R205, R224, R40 ;  /* 0x00000028e0cd7220 */ /* 0x000fc60000410000 */
[----:B------:R-:W2:Y:S01]  /*2b2a0*/  LDL R22, [R1+0x30] ;  /* 0x0000300001167983 */ /* 0x000ea20000100800 */
[----:B------:R-:W-:-:S03]  /*2b2b0*/  FMUL.FTZ R206, R224, R41 ;  /* 0x00000029e0ce7220 */ /* 0x000fc60000410000 */
[----:B------:R-:W2:Y:S01]  /*2b2c0*/  LDL R25, [R1+0x34] ;  /* 0x0000340001197983 */ /* 0x000ea20000100800 */
[----:B---3--:R-:W-:Y:S01]  /*2b2d0*/  FFMA.FTZ R16, R223, R45, R176 ;  /* 0x0000002ddf107223 */ /* 0x008fe200000100b0 */
[----:B----4-:R-:W-:Y:S01]  /*2b2e0*/  FFMA.FTZ R19, R222, R47, R177 ;  /* 0x0000002fde137223 */ /* 0x010fe200000100b1 */
[C---:B------:R-:W-:Y:S01]  /*2b2f0*/  FMUL.FTZ R38, R224.reuse, R57 ;  /* 0x00000039e0267220 */ /* 0x040fe20000410000 */
[C---:B------:R-:W-:Y:S01]  /*2b300*/  FMUL.FTZ R39, R224.reuse, R58 ;  /* 0x0000003ae0277220 */ /* 0x040fe20000410000 */
[C---:B------:R-:W-:Y:S01]  /*2b310*/  FMUL.FTZ R40, R224.reuse, R59 ;  /* 0x0000003be0287220 */ /* 0x040fe20000410000 */
[C---:B------:R-:W-:Y:S01]  /*2b320*/  FMUL.FTZ R41, R224.reuse, R56 ;  /* 0x00000038e0297220 */ /* 0x040fe20000410000 */
[----:B------:R-:W-:Y:S01]  /*2b330*/  FMUL.FTZ R207, R224, R207 ;  /* 0x000000cfe0cf7220 */ /* 0x000fe20000410000 */
[----:B------:R-:W3:Y:S01]  /*2b340*/  LDL R223, [R1+0x18] ;  /* 0x0000180001df7983 */ /* 0x000ee20000100800 */
[----:B-----5:R-:W-:-:S03]  /*2b350*/  FFMA.FTZ R17, R221, R60, R178 ;  /* 0x0000003cdd117223 */ /* 0x020fc600000100b2 */
[----:B------:R-:W4:Y:S04]  /*2b360*/  LDL R222, [R1+0x1c] ;  /* 0x00001c0001de7983 */ /* 0x000f280000100800 */
[----:B------:R-:W5:Y:S04]  /*2b370*/  LDL R224, [R1+0x14] ;  /* 0x0000140001e07983 */ /* 0x000f680000100800 */
[----:B------:R-:W5:Y:S01]  /*2b380*/  LDL R234, [R1+0x28] ;  /* 0x0000280001ea7983 */ /* 0x000f620000100800 */
[----:B------:R-:W-:Y:S01]  /*2b390*/  IMAD.WIDE.U32 R58, R217, 0x10, R226 ;  /* 0x00000010d93a7825 */ /* 0x000fe200078e00e2 */
[----:B------:R-:W-:-:S02]  /*2b3a0*/  F2FP.F16.F32.PACK_AB R17, R18, R17 ;  /* 0x000000111211723e */ /* 0x000fc400000000ff */
[----:B------:R-:W5:Y:S01]  /*2b3b0*/  LDL R221, [R1+0x8] ;  /* 0x0000080001dd7983 */ /* 0x000f620000100800 */
[----:B------:R-:W-:-:S03]  /*2b3c0*/  IMAD.WIDE.U32 R42, R218, 0x10, R226 ;  /* 0x00000010da2a7825 */ /* 0x000fc600078e00e2 */
[----:B------:R-:W5:Y:S01]  /*2b3d0*/  LDL R218, [R1+0x20] ;  /* 0x0000200001da7983 */ /* 0x000f620000100800 */
[----:B------:R-:W-:-:S03]  /*2b3e0*/  IMAD.WIDE.U32 R56, R0, 0x10, R226 ;  /* 0x0000001000387825 */ /* 0x000fc600078e00e2 */
[----:B------:R-:W5:Y:S01]  /*2b3f0*/  LDL R217, [R1+0x24] ;  /* 0x0000240001d97983 */ /* 0x000f620000100800 */
[----:B------:R-:W-:Y:S01]  /*2b400*/  F2FP.F16.F32.PACK_AB R16, R19, R16 ;  /* 0x000000101310723e */ /* 0x000fe200000000ff */
[----:B------:R-:W-:Y:S01]  /*2b410*/  FFMA.FTZ R0, R204, R34, R174 ;  /* 0x00000022cc007223 */ /* 0x000fe200000100ae */
[----:B------:R-:W-:Y:S01]  /*2b420*/  FFMA.FTZ R19, R211, R35, R175 ;  /* 0x00000023d3137223 */ /* 0x000fe200000100af */
[----:B------:R-:W5:Y:S04]  /*2b430*/  LDL R204, [R1+0x4] ;  /* 0x0000040001cc7983 */ /* 0x000f680000100800 */
[----:B------:R-:W5:Y:S01]  /*2b440*/  LDL R211, [R1] ;  /* 0x0000000001d37983 */ /* 0x000f620000100800 */
[----:B--2---:R-:W-:-:S03]  /*2b450*/  FFMA.FTZ R18, R216, R32, R172 ;  /* 0x00000020d8127223 */ /* 0x004fc600000100ac */
[----:B------:R-:W2:Y:S01]  /*2b460*/  LDL R216, [R1+0xc] ;  /* 0x00000c0001d87983 */ /* 0x000ea20000100800 */
[----:B------:R-:W-:Y:S01]  /*2b470*/  FFMA.FTZ R20, R20, R33, R173 ;  /* 0x0000002114147223 */ /* 0x000fe200000100ad */
[----:B------:R-:W-:Y:S01]  /*2b480*/  F2FP.F16.F32.PACK_AB R19, R19, R0 ;  /* 0x000000001313723e */ /* 0x000fe200000000ff */
[----:B------:R-:W-:-:S03]  /*2b490*/  FFMA.FTZ R0, R252, R45, R120 ;  /* 0x0000002dfc007223 */ /* 0x000fc60000010078 */
[----:B------:R-:W-:Y:S01]  /*2b4a0*/  F2FP.F16.F32.PACK_AB R18, R20, R18 ;  /* 0x000000121412723e */ /* 0x000fe200000000ff */
[----:B------:R-:W-:Y:S01]  /*2b4b0*/  FFMA.FTZ R23, R23, R34, R118 ;  /* 0x0000002217177223 */ /* 0x000fe20000010076 */
[----:B------:R-:W-:Y:S01]  /*2b4c0*/  FFMA.FTZ R27, R27, R47, R121 ;  /* 0x0000002f1b1b7223 */ /* 0x000fe20000010079 */
[----:B------:R-:W-:Y:S01]  /*2b4d0*/  FFMA.FTZ R20, R235, R35, R119 ;  /* 0x00000023eb147223 */ /* 0x000fe20000010077 */
[----:B------:R-:W-:-:S04]  /*2b4e0*/  FFMA.FTZ R21, R21, R60, R122 ;  /* 0x0000003c15157223 */ /* 0x000fc8000001007a */
[----:B------:R-:W-:Y:S01]  /*2b4f0*/  F2FP.F16.F32.PACK_AB R23, R20, R23 ;  /* 0x000000171417723e */ /* 0x000fe200000000ff */
[----:B------:R-:W-:Y:S01]  /*2b500*/  FFMA.FTZ R26, R26, R62, R123 ;  /* 0x0000003e1a1a7223 */ /* 0x000fe2000001007b */
[----:B------:R-:W-:Y:S01]  /*2b510*/  F2FP.F16.F32.PACK_AB R20, R27, R0 ;  /* 0x000000001b14723e */ /* 0x000fe200000000ff */
[----:B------:R-:W-:Y:S01]  /*2b520*/  FFMA.FTZ R22, R22, R32, R116 ;  /* 0x0000002016167223 */ /* 0x000fe20000010074 */
[----:B------:R-:W-:Y:S02]  /*2b530*/  FFMA.FTZ R25, R25, R33, R117 ;  /* 0x0000002119197223 */ /* 0x000fe40000010075 */
[----:B------:R-:W-:Y:S01]  /*2b540*/  F2FP.F16.F32.PACK_AB R21, R26, R21 ;  /* 0x000000151a15723e */ /* 0x000fe200000000ff */
[----:B------:R-:W-:Y:S01]  /*2b550*/  FFMA.FTZ R26, R225, R24, R164 ;  /* 0x00000018e11a7223 */ /* 0x000fe200000100a4 */
[----:B------:R-:W-:Y:S01]  /*2b560*/  FFMA.FTZ R33, R233, R31, R171 ;  /* 0x0000001fe9217223 */ /* 0x000fe200000100ab */
[----:B------:R-:W-:Y:S01]  /*2b570*/  F2FP.F16.F32.PACK_AB R22, R25, R22 ;  /* 0x000000161916723e */ /* 0x000fe200000000ff */
[----:B---3--:R-:W-:Y:S01]  /*2b580*/  FFMA.FTZ R0, R223, R209, R166 ;  /* 0x000000d1df007223 */ /* 0x008fe200000100a6 */
[----:B----4-:R-:W-:Y:S01]  /*2b590*/  FFMA.FTZ R27, R222, R210, R167 ;  /* 0x000000d2de1b7223 */ /* 0x010fe200000100a7 */
[----:B-----5:R-:W-:-:S04]  /*2b5a0*/  FFMA.FTZ R32, R224, R29, R165 ;  /* 0x0000001de0207223 */ /* 0x020fc800000100a5 */
[----:B------:R-:W-:Y:S01]  /*2b5b0*/  F2FP.F16.F32.PACK_AB R27, R27, R0 ;  /* 0x000000001b1b723e */ /* 0x000fe200000000ff */
[----:B------:R-:W-:Y:S01]  /*2b5c0*/  FFMA.FTZ R25, R234, R30, R170 ;  /* 0x0000001eea197223 */ /* 0x000fe200000100aa */
[----:B------:R-:W-:Y:S01]  /*2b5d0*/  F2FP.F16.F32.PACK_AB R26, R32, R26 ;  /* 0x0000001a201a723e */ /* 0x000fe200000000ff */
[----:B------:R-:W-:Y:S01]  /*2b5e0*/  FFMA.FTZ R32, R250, R209, R110 ;  /* 0x000000d1fa207223 */ /* 0x000fe2000001006e */
[----:B------:R-:W-:Y:S01]  /*2b5f0*/  FFMA.FTZ R34, R251, R210, R111 ;  /* 0x000000d2fb227223 */ /* 0x000fe2000001006f */
[----:B------:R-:W-:Y:S01]  /*2b600*/  FFMA.FTZ R0, R221, R30, R114 ;  /* 0x0000001edd007223 */ /* 0x000fe20000010072 */
[----:B------:R-:W-:Y:S01]  /*2b610*/  F2FP.F16.F32.PACK_AB R25, R33, R25 ;  /* 0x000000192119723e */ /* 0x000fe200000000ff */
        /* <DEDUP_REMOVED lines=8> */
[----:B------:R0:W-:Y:S04]  /*2b6a0*/  STG.E.128 desc[UR4][R50.64], R16 ;  /* 0x0000001032007986 */ /* 0x0001e8000c101d04 */
[----:B------:R1:W-:Y:S04]  /*2b6b0*/  STG.E.128 desc[UR4][R56.64], R20 ;  /* 0x0000001438007986 */ /* 0x0003e8000c101d04 */
[----:B------:R3:W-:Y:S01]  /*2b6c0*/  STG.E.128 desc[UR4][R54.64], R24 ;  /* 0x0000001836007986 */ /* 0x0007e2000c101d04 */
[----:B0-----:R-:W-:Y:S01]  /*2b6d0*/  FFMA.FTZ R19, R230, R44, R102 ;  /* 0x0000002ce6137223 */ /* 0x001fe20000010066 */
[----:B------:R-:W-:Y:S01]  /*2b6e0*/  FFMA.FTZ R16, R231, R208, R103 ;  /* 0x000000d0e7107223 */ /* 0x000fe20000010067 */
[----:B------:R-:W-:Y:S01]  /*2b6f0*/  FFMA.FTZ R18, R228, R205, R100 ;  /* 0x000000cde4127223 */ /* 0x000fe20000010064 */
[----:B-1----:R-:W-:Y:S01]  /*2b700*/  FFMA.FTZ R22, R229, R206, R101 ;  /* 0x000000cee5167223 */ /* 0x002fe20000010065 */
[----:B------:R-:W-:Y:S01]  /*2b710*/  FFMA.FTZ R20, R88, R36, R152 ;  /* 0x0000002458147223 */ /* 0x000fe20000010098 */
[----:B------:R-:W-:Y:S01]  /*2b720*/  FFMA.FTZ R21, R89, R37, R153 ;  /* 0x0000002559157223 */ /* 0x000fe20000010099 */
[----:B------:R-:W-:Y:S01]  /*2b730*/  F2FP.F16.F32.PACK_AB R19, R16, R19 ;  /* 0x000000131013723e */ /* 0x000fe200000000ff */
[----:B------:R-:W-:Y:S01]  /*2b740*/  FFMA.FTZ R17, R238, R49, R106 ;  /* 0x00000031ee117223 */ /* 0x000fe2000001006a */
[----:B------:R-:W-:Y:S01]  /*2b750*/  FFMA.FTZ R23, R239, R61, R107 ;  /* 0x0000003def177223 */ /* 0x000fe2000001006b */
[----:B------:R-:W-:Y:S01]  /*2b760*/  F2FP.F16.F32.PACK_AB R18, R22, R18 ;  /* 0x000000121612723e */ /* 0x000fe200000000ff */
[----:B------:R-:W-:Y:S01]  /*2b770*/  FFMA.FTZ R22, R85, R41, R149 ;  /* 0x0000002955167223 */ /* 0x000fe20000010095 */
[----:B------:R-:W-:Y:S01]  /*2b780*/  F2FP.F16.F32.PACK_AB R20, R21, R20 ;  /* 0x000000141514723e */ /* 0x000fe200000000ff */
[----:B------:R-:W-:Y:S01]  /*2b790*/  FFMA.FTZ R21, R90, R38, R154 ;  /* 0x000000265a157223 */ /* 0x000fe2000001009a */
[----:B------:R-:W-:Y:S01]  /*2b7a0*/  F2FP.F16.F32.PACK_AB R17, R23, R17 ;  /* 0x000000111711723e */ /* 0x000fe200000000ff */
[----:B---3--:R-:W-:Y:S01]  /*2b7b0*/  FFMA.FTZ R25, R91, R39, R155 ;  /* 0x000000275b197223 */ /* 0x008fe2000001009b */
[----:B------:R-:W-:Y:S01]  /*2b7c0*/  FFMA.FTZ R27, R78, R63, R94 ;  /* 0x0000003f4e1b7223 */ /* 0x000fe2000001005e */
[-C--:B------:R-:W-:Y:S01]  /*2b7d0*/  FFMA.FTZ R24, R79, R207.reuse, R95 ;  /* 0x000000cf4f187223 */ /* 0x080fe2000001005f */
[----:B------:R-:W-:-:S02]  /*2b7e0*/  FFMA.FTZ R23, R87, R207, R151 ;  /* 0x000000cf57177223 */ /* 0x000fc40000010097 */
[----:B------:R-:W-:Y:S01]  /*2b7f0*/  F2FP.F16.F32.PACK_AB R21, R25, R21 ;  /* 0x000000151915723e */ /* 0x000fe200000000ff */
[----:B------:R-:W-:Y:S01]  /*2b800*/  FFMA.FTZ R25, R82, R38, R98 ;  /* 0x0000002652197223 */ /* 0x000fe20000010062 */
[----:B------:R-:W-:Y:S01]  /*2b810*/  F2FP.F16.F32.PACK_AB R27, R24, R27 ;  /* 0x0000001b181b723e */ /* 0x000fe200000000ff */
[----:B------:R-:W-:Y:S01]  /*2b820*/  FFMA.FTZ R24, R83, R39, R99 ;  /* 0x0000002753187223 */ /* 0x000fe20000010063 */
[----:B------:R-:W-:-:S04]  /*2b830*/  FFMA.FTZ R26, R77, R41, R93 ;  /* 0x000000294d1a7223 */ /* 0x000fc8000001005d */
[----:B------:R-:W-:Y:S01]  /*2b840*/  F2FP.F16.F32.PACK_AB R25, R24, R25 ;  /* 0x000000191819723e */ /* 0x000fe200000000ff */
[----:B------:R-:W-:Y:S02]  /*2b850*/  VIADD R232, R232, UR22 ;  /* 0x00000016e8e87c36 */ /* 0x000fe40008000000 */
[----:B--2---:R-:W-:Y:S01]  /*2b860*/  FFMA.FTZ R35, R216, R31, R115 ;  /* 0x0000001fd8237223 */ /* 0x004fe20000010073 */
[----:B------:R-:W-:Y:S01]  /*2b870*/  F2FP.F16.F32.PACK_AB R31, R34, R32 ;  /* 0x00000020221f723e */ /* 0x000fe200000000ff */
        /* <DEDUP_REMOVED lines=11> */
[----:B------:R-:W-:-:S02]  /*2b930*/  FFMA.FTZ R2, R243, R208, R159 ;  /* 0x000000d0f3027223 */ /* 0x000fc4000001009f */
[----:B------:R-:W-:-:S03]  /*2b940*/  F2FP.F16.F32.PACK_AB R34, R35, R34 ;  /* 0x000000222322723e */ /* 0x000fc600000000ff */
[----:B------:R-:W-:Y:S01]  /*2b950*/  F2FP.F16.F32.PACK_AB R35, R2, R0 ;  /* 0x000000000223723e */ /* 0x000fe200000000ff */
[----:B------:R-:W-:Y:S01]  /*2b960*/  FFMA.FTZ R0, R236, R46, R104 ;  /* 0x0000002eec007223 */ /* 0x000fe20000010068 */
[----:B------:R-:W-:-:S05]  /*2b970*/  FFMA.FTZ R2, R237, R48, R105 ;  /* 0x00000030ed027223 */ /* 0x000fca0000010069 */
[----:B------:R-:W-:Y:S01]  /*2b980*/  F2FP.F16.F32.PACK_AB R16, R2, R0 ;  /* 0x000000000210723e */ /* 0x000fe200000000ff */
[----:B------:R-:W-:Y:S01]  /*2b990*/  FFMA.FTZ R2, R84, R40, R148 ;  /* 0x0000002854027223 */ /* 0x000fe20000010094 */
[----:B------:R-:W-:-:S04]  /*2b9a0*/  FFMA.FTZ R0, R86, R63, R150 ;  /* 0x0000003f56007223 */ /* 0x000fc80000010096 */
[----:B------:R-:W-:Y:S02]  /*2b9b0*/  F2FP.F16.F32.PACK_AB R22, R22, R2 ;  /* 0x000000021616723e */ /* 0x000fe400000000ff */
[----:B------:R-:W-:Y:S01]  /*2b9c0*/  SHF.L.U32 R2, R219, 0x4, RZ ;  /* 0x00000004db027819 */ /* 0x000fe200000006ff */
[----:B------:R0:W-:Y:S01]  /*2b9d0*/  STG.E.128 desc[UR4][R58.64], R28 ;  /* 0x0000001c3a007986 */ /* 0x0001e2000c101d04 */
[----:B------:R-:W-:Y:S02]  /*2b9e0*/  F2FP.F16.F32.PACK_AB R23, R23, R0 ;  /* 0x000000001717723e */ /* 0x000fe400000000ff */
[----:B------:R-:W-:Y:S01]  /*2b9f0*/  SHF.R.U32.HI R0, RZ, 0x1c, R219 ;  /* 0x0000001cff007819 */ /* 0x000fe200000116db */
[----:B------:R1:W-:Y:S04]  /*2ba00*/  STG.E.128 desc[UR4][R52.64], R32 ;  /* 0x0000002034007986 */ /* 0x0003e8000c101d04 */
[----:B------:R2:W-:Y:S01]  /*2ba10*/  STG.E.128 desc[UR4][R42.64], R16 ;  /* 0x000000102a007986 */ /* 0x0005e2000c101d04 */
[----:B0-----:R-:W-:-:S02]  /*2ba20*/  IADD3 R28, P2, R2, UR18, RZ ;  /* 0x00000012021c7c10 */ /* 0x001fc4000ff5e0ff */
[----:B------:R-:W-:Y:S01]  /*2ba30*/  IADD3 R30, P3, R2, UR20, RZ ;  /* 0x00000014021e7c10 */ /* 0x000fe2000ff7e0ff */
[----:B------:R-:W-:Y:S01]  /*2ba40*/  FFMA.FTZ R2, R76, R40, R92 ;  /* 0x000000284c027223 */ /* 0x000fe2000001005c */
[----:B-1----:R-:W-:Y:S01]  /*2ba50*/  FFMA.FTZ R32, R80, R36, R96 ;  /* 0x0000002450207223 */ /* 0x002fe20000010060 */
[----:B------:R-:W-:Y:S01]  /*2ba60*/  FFMA.FTZ R33, R81, R37, R97 ;  /* 0x0000002551217223 */ /* 0x000fe20000010061 */
[C---:B------:R-:W-:Y:S02]  /*2ba70*/  IADD3.X R29, R0.reuse, UR19, RZ, P2, !PT ;  /* 0x00000013001d7c10 */ /* 0x040fe400097fe4ff */
[----:B------:R-:W-:Y:S02]  /*2ba80*/  IADD3.X R31, R0, UR21, RZ, P3, !PT ;  /* 0x00000015001f7c10 */ /* 0x000fe40009ffe4ff */
[----:B------:R-:W-:Y:S02]  /*2ba90*/  F2FP.F16.F32.PACK_AB R26, R26, R2 ;  /* 0x000000021a1a723e */ /* 0x000fe400000000ff */
[----:B------:R-:W-:-:S02]  /*2baa0*/  F2FP.F16.F32.PACK_AB R24, R33, R32 ;  /* 0x000000202118723e */ /* 0x000fc400000000ff */
[----:B------:R-:W-:Y:S01]  /*2bab0*/  SEL R0, RZ, 0x1, P1 ;  /* 0x00000001ff007807 */ /* 0x000fe20000800000 */
[----:B------:R2:W-:Y:S04]  /*2bac0*/  STG.E.128 desc[UR4][R28.64], R20 ;  /* 0x000000141c007986 */ /* 0x0005e8000c101d04 */
[----:B------:R2:W-:Y:S04]  /*2bad0*/  STG.E.128 desc[UR4][R30.64], R24 ;  /* 0x000000181e007986 */ /* 0x0005e8000c101d04 */
[----:B------:R2:W-:Y:S01]  /*2bae0*/  STL.S16 [R1+0x130], R0 ;  /* 0x0001300001007387 */ /* 0x0005e20000100600 */
[----:B------:R-:W-:-:S13]  /*2baf0*/  ISETP.GE.AND P2, PT, R232, UR23, PT ;  /* 0x00000017e8007c0c */ /* 0x000fda000bf46270 */
[----:B--2---:R-:W-:Y:S05]  /*2bb00*/  @!P2 BRA `(.L_x_34608) ;  /* 0xfffffd54009ca947 */ /* 0x004fea000383ffff */
[----:B------:R-:W-:Y:S05]  /*2bb10*/  EXIT ;  /* 0x000000000000794d */ /* 0x000fea0003800000 */
.L_x_34607:
[----:B------:R-:W-:Y:S01]  /*2bb20*/  HFMA2.MMA R225, -RZ, RZ, 0, 1.847743988037109375e-06 ;  /* 0x0000001fffe17435 */ /* 0x000fe200000001ff */
[----:B------:R-:W-:Y:S01]  /*2bb30*/  MOV R234, R222 ;  /* 0x000000de00ea7202 */ /* 0x000fe20000000f00 */
[----:B------:R-:W-:Y:S02]  /*2bb40*/  IMAD.MOV.U32 R223, RZ, RZ, 0x1 ;  /* 0x00000001ffdf7424 */ /* 0x000fe400078e00ff */
[----:B------:R-:W-:-:S07]  /*2bb50*/  IMAD.MOV.U32 R226, RZ, RZ, -0x1 ;  /* 0xffffffffffe27424 */ /* 0x000fce00078e00ff */
[----:B------:R-:W-:Y:S05]  /*2bb60*/  WARPSYNC.COLLECTIVE R226, `(.L_x_34609) ;  /* 0x00000000e2087348 */ /* 0x000fea0003c00000 */
[----:B------:R0:W1:Y:S02]  /*2bb70*/  SHFL.BFLY P3, R233, R234, R223, R225 ;  /* 0x0c0000dfeae97389 */ /* 0x00006400000600e1 */
[----:B01----:R-:W-:Y:S01]  /*2bb80*/  ENDCOLLECTIVE ;  /* 0x000000000000791b */ /* 0x003fe20003800000 */
.L_x_34609:
[----:B------:R-:W-:-:S05]  /*2bb90*/  MOV R223, R233 ;  /* 0x000000e900df7202 */ /* 0x000fca0000000f00 */
[----:B------:R-:W-:Y:S01]  /*2bba0*/  FADD.FTZ R222, R222, R223 ;  /* 0x000000dfdede7221 */ /* 0x000fe20000010000 */
[----:B------:R-:W-:-:S03]  /*2bbb0*/  HFMA2.MMA R223, -RZ, RZ, 0, 1.1920928955078125e-07 ;  /* 0x00000002ffdf7435 */ /* 0x000fc600000001ff */
[----:B------:R-:W-:-:S08]  /*2bbc0*/  IMAD.MOV.U32 R234, RZ, RZ, R222 ;  /* 0x000000ffffea7224 */ /* 0x000fd000078e00de */
[----:B------:R-:W-:Y:S05]  /*2bbd0*/  WARPSYNC.COLLECTIVE R226, `(.L_x_34610) ;  /* 0x00000000e2087348 */ /* 0x000fea0003c00000 */
[----:B------:R0:W1:Y:S02]  /*2bbe0*/  SHFL.BFLY P3, R233, R234, R223, R225 ;  /* 0x0c0000dfeae97389 */ /* 0x00006400000600e1 */
[----:B01----:R-:W-:Y:S01]  /*2bbf0*/  ENDCOLLECTIVE ;  /* 0x000000000000791b */ /* 0x003fe20003800000 */
.L_x_34610:
[----:B------:R-:W-:-:S04]  /*2bc00*/  IMAD.MOV.U32 R223, RZ, RZ, R233 ;  /* 0x000000ffffdf7224 */ /* 0x000fc800078e00e9 */
[----:B------:R-:W-:Y:S01]  /*2bc10*/  FADD.FTZ R222, R222, R223 ;  /* 0x000000dfdede7221 */ /* 0x000fe20000010000 */
[----:B------:R-:W-:-:S04]  /*2bc20*/  IMAD.MOV.U32 R223, RZ, RZ, 0x4 ;  /* 0x00000004ffdf7424 */ /* 0x000fc800078e00ff */
[----:B------:R-:W-:-:S07]  /*2bc30*/  MOV R234, R222 ;  /* 0x000000de00ea7202 */ /* 0x000fce0000000f00 */
[----:B------:R-:W-:Y:S05]  /*2bc40*/  WARPSYNC.COLLECTIVE R226, `(.L_x_34611) ;  /* 0x00000000e2087348 */ /* 0x000fea0003c00000 */
[----:B------:R0:W1:Y:S02]  /*2bc50*/  SHFL.BFLY P3, R233, R234, R223, R225 ;  /* 0x0c0000dfeae97389 */ /* 0x00006400000600e1 */
[----:B01----:R-:W-:Y:S01]  /*2bc60*/  ENDCOLLECTIVE ;  /* 0x000000000000791b */ /* 0x003fe20003800000 */
.L_x_34611:
[----:B------:R-:W-:-:S05]  /*2bc70*/  MOV R223, R233 ;  /* 0x000000e900df7202 */ /* 0x000fca0000000f00 */
[----:B------:R-:W-:Y:S01]  /*2bc80*/  FADD.FTZ R222, R222, R223 ;  /* 0x000000dfdede7221 */ /* 0x000fe20000010000 */
[----:B------:R-:W-:-:S03]  /*2bc90*/  HFMA2.MMA R223, -RZ, RZ, 0, 4.76837158203125e-07 ;  /* 0x00000008ffdf7435 */ /* 0x000fc600000001ff */
[----:B------:R-:W-:-:S08]  /*2bca0*/  IMAD.MOV.U32 R234, RZ, RZ, R222 ;  /* 0x000000ffffea7224 */ /* 0x000fd000078e00de */
[----:B------:R-:W-:Y:S05]  /*2bcb0*/  WARPSYNC.COLLECTIVE R226, `(.L_x_34612) ;  /* 0x00000000e2087348 */ /* 0x000fea0003c00000 */
[----:B------:R0:W1:Y:S02]  /*2bcc0*/  SHFL.BFLY P3, R233, R234, R223, R225 ;  /* 0x0c0000dfeae97389 */ /* 0x00006400000600e1 */
[----:B01----:R-:W-:Y:S01]  /*2bcd0*/  ENDCOLLECTIVE ;  /* 0x000000000000791b */ /* 0x003fe20003800000 */
.L_x_34612:
[----:B------:R-:W-:-:S04]  /*2bce0*/  IMAD.MOV.U32 R223, RZ, RZ, R233 ;  /* 0x000000ffffdf7224 */ /* 0x000fc800078e00e9 */
[----:B------:R-:W-:Y:S01]  /*2bcf0*/  FADD.FTZ R222, R222, R223 ;  /* 0x000000dfdede7221 */ /* 0x000fe20000010000 */
[----:B------:R-:W-:-:S04]  /*2bd00*/  IMAD.MOV.U32 R223, RZ, RZ, 0x10 ;  /* 0x00000010ffdf7424 */ /* 0x000fc800078e00ff */
[----:B------:R-:W-:-:S07]  /*2bd10*/  MOV R234, R222 ;  /* 0x000000de00ea7202 */ /* 0x000fce0000000f00 */
[----:B------:R-:W-:Y:S05]  /*2bd20*/  WARPSYNC.COLLECTIVE R226, `(.L_x_34613) ;  /* 0x00000000e2087348 */ /* 0x000fea0003c00000 */
[----:B------:R0:W1:Y:S02]  /*2bd30*/  SHFL.BFLY P3, R233, R234, R223, R225 ;  /* 0x0c0000dfeae97389 */ /* 0x00006400000600e1 */
[----:B01----:R-:W-:Y:S01]  /*2bd40*/  ENDCOLLECTIVE ;  /* 0x000000000000791b */ /* 0x003fe20003800000 */
.L_x_34613:
        /* <DEDUP_REMOVED lines=121> */
.L_x_34614:
[----:B------:R-:W-:-:S05]  /*2c4e0*/  MOV R223, R233 ;  /* 0x000000e900df7202 */ /* 0x000fca0000000f00 */
[----:B------:R-:W-:Y:S01]  /*2c4f0*/  FADD.FTZ R227, R227, R223 ;  /* 0x000000dfe3e37221 */ /* 0x000fe20000010000 */
[----:B------:R-:W-:-:S03]  /*2c500*/  HFMA2.MMA R223, -RZ, RZ, 0, 1.1920928955078125e-07 ;  /* 0x00000002ffdf7435 */ /* 0x000fc600000001ff */
[----:B------:R-:W-:-:S08]  /*2c510*/  IMAD.MOV.U32 R234, RZ, RZ, R227 ;  /* 0x000000ffffea7224 */ /* 0x000fd000078e00e3 */
[----:B------:R-:W-:Y:S05]  /*2c520*/  WARPSYNC.COLLECTIVE R226, `(.L_x_34615) ;  /* 0x00000000e2087348 */ /* 0x000fea0003c00000 */
[----:B------:R0:W1:Y:S02]  /*2c530*/  SHFL.BFLY P3, R233, R234, R223, R225 ;  /* 0x0c0000dfeae97389 */ /* 0x00006400000600e1 */
[----:B01----:R-:W-:Y:S01]  /*2c540*/  ENDCOLLECTIVE ;  /* 0x000000000000791b */ /* 0x003fe20003800000 */
.L_x_34615:
[----:B------:R-:W-:-:S04]  /*2c550*/  IMAD.MOV.U32 R223, RZ, RZ, R233 ;  /* 0x000000ffffdf7224 */ /* 0x000fc800078e00e9 */
[----:B------:R-:W-:Y:S01]  /*2c560*/  FADD.FTZ R227, R227, R223 ;  /* 0x000000dfe3e37221 */ /* 0x000fe20000010000 */
[----:B------:R-:W-:-:S04]  /*2c570*/  IMAD.MOV.U32 R223, RZ, RZ, 0x4 ;  /* 0x00000004ffdf7424 */ /* 0x000fc800078e00ff */
[----:B------:R-:W-:-:S07]  /*2c580*/  MOV R234, R227 ;  /* 0x000000e300ea7202 */ /* 0x000fce0000000f00 */
[----:B------:R-:W-:Y:S05]  /*2c590*/  WARPSYNC.COLLECTIVE R226, `(.L_x_34616) ;  /* 0x00000000e2087348 */ /* 0x000fea0003c00000 */
[----:B------:R0:W1:Y:S02]  /*2c5a0*/  SHFL.BFLY P3, R233, R234, R223, R225 ;  /* 0x0c0000dfeae97389 */ /* 0x00006400000600e1 */
[----:B01----:R-:W-:Y:S01]  /*2c5b0*/  ENDCOLLECTIVE ;  /* 0x000000000000791b */ /* 0x003fe20003800000 */
.L_x_34616:
[----:B------:R-:W-:-:S05]  /*2c5c0*/  MOV R223, R233 ;  /* 0x000000e900df7202 */ /* 0x000fca0000000f00 */
[----:B------:R-:W-:Y:S01]  /*2c5d0*/  FADD.FTZ R227, R227, R223 ;  /* 0x000000dfe3e37221 */ /* 0x000fe20000010000 */
[----:B------:R-:W-:-:S03]  /*2c5e0*/  HFMA2.MMA R223, -RZ, RZ, 0, 4.76837158203125e-07 ;  /* 0x00000008ffdf7435 */ /* 0x000fc600000001ff */
[----:B------:R-:W-:-:S08]  /*2c5f0*/  IMAD.MOV.U32 R234, RZ, RZ, R227 ;  /* 0x000000ffffea7224 */ /* 0x000fd000078e00e3 */
[----:B------:R-:W-:Y:S05]  /*2c600*/  WARPSYNC.COLLECTIVE R226, `(.L_x_34617) ;  /* 0x00000000e2087348 */ /* 0x000fea0003c00000 */
[----:B------:R0:W1:Y:S02]  /*2c610*/  SHFL.BFLY P3, R233, R234, R223, R225 ;  /* 0x0c0000dfeae97389 */ /* 0x00006400000600e1 */
[----:B01----:R-:W-:Y:S01]  /*2c620*/  ENDCOLLECTIVE ;  /* 0x000000000000791b */ /* 0x003fe20003800000 */
.L_x_34617:
[----:B------:R-:W-:-:S04]  /*2c630*/  IMAD.MOV.U32 R223, RZ, RZ, R233 ;  /* 0x000000ffffdf7224 */ /* 0x000fc800078e00e9 */
[----:B------:R-:W-:Y:S01]  /*2c640*/  FADD.FTZ R227, R227, R223 ;  /* 0x000000dfe3e37221 */ /* 0x000fe20000010000 */
[----:B------:R-:W-:-:S04]  /*2c650*/  IMAD.MOV.U32 R223, RZ, RZ, 0x10 ;  /* 0x00000010ffdf7424 */ /* 0x000fc800078e00ff */
[----:B------:R-:W-:-:S07]  /*2c660*/  MOV R234, R227 ;  /* 0x000000e300ea7202 */ /* 0x000fce0000000f00 */
[----:B------:R-:W-:Y:S05]  /*2c670*/  WARPSYNC.COLLECTIVE R226, `(.L_x_34618) ;  /* 0x00000000e2087348 */ /* 0x000fea0003c00000 */
[----:B------:R0:W1:Y:S02]  /*2c680*/  SHFL.BFLY P3, R233, R234, R223, R225 ;  /* 0x0c0000dfeae97389 */ /* 0x00006400000600e1 */
[----:B01----:R-:W-:Y:S01]  /*2c690*/  ENDCOLLECTIVE ;  /* 0x000000000000791b */ /* 0x003fe20003800000 */
.L_x_34618:
[----:B------:R-:W-:Y:S01]  /*2c6a0*/  MOV R223, R233 ;  /* 0x000000e900df7202 */ /* 0x000fe20000000f00 */
[----:B------:R-:W-:Y:S06]  /*2c6b0*/  BRA `(.L_x_34619) ;  /* 0xffffffd400b87947 */ /* 0x000fec000383ffff */
.L_x_34620:
        /* <DEDUP_REMOVED lines=12> */
.L_x_41649:


//--------------------- .text._ZN10layer_norm31ln_parallel_residual_fwd_kernelINS_13Kernel_traitsIf6__halffS2_fjLj7168ELj1ELj1ELj4ELj16ENS_18Kernel_traits_baseILj7168EfS2_fS2_fjLj128EEEEELb1ELb1ELb0EEEvNS_9FwdParamsE --------------------------
	.section	.text._ZN10layer_norm31ln_parallel_residual_fwd_kernelINS_13Kernel_traitsIf6__halffS2_fjLj7168ELj1ELj1ELj4ELj16ENS_18Kernel_traits_baseILj7168EfS2_fS2_fjLj128EEEEELb1ELb1ELb0EEEvNS_9FwdParamsE,"ax",@progbits
	.align	128
        .global         _ZN10layer_norm31ln_parallel_residual_fwd_kernelINS_13Kernel_traitsIf6__halffS2_fjLj7168ELj1ELj1ELj4ELj16ENS_18Kernel_traits_baseILj7168EfS2_fS2_fjLj128EEEEELb1ELb1ELb0EEEvNS_9FwdParamsE
        .type           _ZN10layer_norm31ln_parallel_residual_fwd_kernelINS_13Kernel_traitsIf6__halffS2_fjLj7168ELj1ELj1ELj4ELj16ENS_18Kernel_traits_baseILj7168EfS2_fS2_fjLj128EEEEELb1ELb1ELb0EEEvNS_9FwdParamsE,@function
        .size           _ZN10layer_norm31ln_parallel_residual_fwd_kernelINS_13Kernel_traitsIf6__halffS2_fjLj7168ELj1ELj1ELj4ELj16ENS_18Kernel_traits_baseILj7168EfS2_fS2_fjLj128EEEEELb1ELb1ELb0EEEvNS_9FwdParamsE,(.L_x_41650 - _ZN10layer_norm31ln_parallel_residual_fwd_kernelINS_13Kernel_traitsIf6__halffS2_fjLj7168ELj1ELj1ELj4ELj16ENS_18Kernel_traits_baseILj7168EfS2_fS2_fjLj128EEEEELb1ELb1ELb0EEEvNS_9FwdParamsE)
        .other          _ZN10layer_norm31ln_parallel_residual_fwd_kernelINS_13Kernel_traitsIf6__halffS2_fjLj7168ELj1ELj1ELj4ELj16ENS_18Kernel_traits_baseILj7168EfS2_fS2_fjLj128EEEEELb1ELb1ELb0EEEvNS_9FwdParamsE,@"STO_CUDA_ENTRY STV_DEFAULT"
_ZN10layer_norm31ln_parallel_residual_fwd_kernelINS_13Kernel_traitsIf6__halffS2_fjLj7168ELj1ELj1ELj4ELj16ENS_18Kernel_traits_baseILj7168EfS2_fS2_fjLj128EEEEELb1ELb1ELb0EEEvNS_9FwdParamsE:
.text._ZN10layer_norm31ln_parallel_residual_fwd_kernelINS_13Kernel_traitsIf6__halffS2_fjLj7168ELj1ELj1ELj4ELj16ENS_18Kernel_traits_baseILj7168EfS2_fS2_fjLj128EEEEELb1ELb1ELb0EEEvNS_9FwdParamsE:
        /* <DEDUP_REMOVED lines=110> */
.L_x_34622:
[----:B------:R-:W-:Y:S05]  /*06e0*/  BSYNC B0 ;  /* 0x0000000000007941 */ /* 0x000fea0003800000 */
.L_x_34621:
        /* <DEDUP_REMOVED lines=18> */
.L_x_34624:
[----:B------:R-:W-:Y:S05]  /*0810*/  BSYNC B0 ;  /* 0x0000000000007941 */ /* 0x000fea0003800000 */
.L_x_34623:
        /* <DEDUP_REMOVED lines=18> */
.L_x_34626:
[----:B------:R-:W-:Y:S05]  /*0940*/  BSYNC B0 ;  /* 0x0000000000007941 */ /* 0x000fea0003800000 */
.L_x_34625:
        /* <DEDUP_REMOVED lines=18> */
.L_x_34628:
[----:B------:R-:W-:Y:S05]  /*0a70*/  BSYNC B0 ;  /* 0x0000000000007941 */ /* 0x000fea0003800000 */
.L_x_34627:
        /* <DEDUP_REMOVED lines=18> */
.L_x_34630:
[----:B------:R-:W-:Y:S05]  /*0ba0*/  BSYNC B0 ;  /* 0x0000000000007941 */ /* 0x000fea0003800000 */
.L_x_34629:
        /* <DEDUP_REMOVED lines=25> */
.L_x_34632:
[----:B------:R-:W-:Y:S05]  /*0d40*/  BSYNC B0 ;  /* 0x0000000000007941 */ /* 0x000fea0003800000 */
.L_x_34631:
        /* <DEDUP_REMOVED lines=24> */
.L_x_34634:
[----:B------:R-:W-:Y:S05]  /*0ed0*/  BSYNC B0 ;  /* 0x0000000000007941 */ /* 0x000fea0003800000 */
.L_x_34633:
[----:B------:R-:W-:Y:S01]  /*0ee0*/  ULDC UR8, c[0x0][0x214] ;  /* 0x0000850000087ab9 */ /* 0x000fe20000000800 */
[----:B------:R-:W-:Y:S02]  /*0ef0*/  LOP3.LUT R9, R9, UR35, R6, 0x96, !PT ;  /* 0x0000002309097c12 */ /* 0x000fe4000f8e9606 */
[----:B------:R-:W-:-:S13]  /*0f00*/  ISETP.GE.AND P0, PT, R206, UR8, PT ;  /* 0x00000008ce007c0c */ /* 0x000fda000bf06270 */
[----:B------:R-:W-:Y:S05]  /*0f10*/  @P0 EXIT ;  /* 0x000000000000094d */ /* 0x000fea0003800000 */
[----:B------:R-:W-:Y:S01]  /*0f20*/  SHF.R.S32.HI R14, RZ, 0x3, R14 ;  /* 0x00000003ff0e7819 */ /* 0x000fe2000001140e */
[----:B------:R-:W-:Y:S01]  /*0f30*/  IMAD.HI.U32 R15, R9, -0x326172a9, RZ ;  /* 0xcd9e8d57090f7827 */ /* 0x000fe200078e00ff */
[----:B0-----:R-:W-:Y:S01]  /*0f40*/  LOP3.LUT R3, R17, 0x60, RZ, 0xc0, !PT ;  /* 0x0000006011037812 */ /* 0x001fe200078ec0ff */
[----:B------:R-:W-:Y:S01]  /*0f50*/  ULDC.U8 UR10, c[0x0][0x2a0] ;  /* 0x0000a800000a7ab9 */ /* 0x000fe20000000000 */
[----:B------:R-:W-:Y:S01]  /*0f60*/  LOP3.LUT R0, R14, 0x7f, RZ, 0xc0, !PT ;  /* 0x0000007f0e007812 */ /* 0x000fe200078ec0ff */
[----:B------:R-:W-:Y:S01]  /*0f70*/  IMAD.HI.U32 R13, R8, -0x2daee0ad, RZ ;  /* 0xd2511f53080d7827 */ /* 0x000fe200078e00ff */
[----:B------:R-:W-:Y:S01]  /*0f80*/  SHF.R.U32.HI R14, RZ, 0x2, R14 ;  /* 0x00000002ff0e7819 */ /* 0x000fe2000001160e */
[----:B------:R-:W-:Y:S01]  /*0f90*/  ULDC UR38, c[0x0][0x218] ;  /* 0x0000860000267ab9 */ /* 0x000fe20000000800 */
[----:B------:R-:W-:Y:S01]  /*0fa0*/  VIADDMNMX R3, R0, -R3, RZ, !PT ;  /* 0x8000000300037246 */ /* 0x000fe200078001ff */
[----:B------:R-:W-:Y:S01]  /*0fb0*/  IMAD.MOV.U32 R200, RZ, RZ, 0x1 ;  /* 0x00000001ffc87424 */ /* 0x000fe200078e00ff */
        /* <DEDUP_REMOVED lines=23> */
[----:B------:R-:W-:Y:S01]  /*1130*/  IADD3 R5, R14, R5, RZ ;  /* 0x000000050e057210 */ /* 0x000fe20007ffe0ff */
[----:B------:R-:W-:Y:S01]  /*1140*/  IMAD R14, R9, -0x326172a9, RZ ;  /* 0xcd9e8d57090e7824 */ /* 0x000fe200078e02ff */
[----:B------:R-:W-:-:S02]  /*1150*/  ULDC.64 UR18, c[0x0][0x210] ;  /* 0x0000840000127ab9 */ /* 0x000fc40000000a00 */
[----:B------:R-:W-:-:S07]  /*1160*/  SHF.L.U32 R9, R5, 0x3, RZ ;  /* 0x0000000305097819 */ /* 0x000fce00000006ff */
.L_x_35566:
        /* <DEDUP_REMOVED lines=35> */
.L_x_34638:
[----:B------:R-:W-:-:S07]  /*13a0*/  MOV R146, R14 ;  /* 0x0000000e00927202 */ /* 0x000fce0000000f00 */
.L_x_34639:
[----:B------:R-:W-:Y:S05]  /*13b0*/  BSYNC B1 ;  /* 0x0000000000017941 */ /* 0x000fea0003800000 */
.L_x_34637:
        /* <DEDUP_REMOVED lines=16> */
.L_x_34643:
[----:B------:R-:W-:Y:S05]  /*14c0*/  BSYNC B2 ;  /* 0x0000000000027941 */ /* 0x000fea0003800000 */
.L_x_34642:
        /* <DEDUP_REMOVED lines=42> */
.L_x_34641:
[----:B------:R-:W-:Y:S05]  /*1770*/  BSYNC B1 ;  /* 0x0000000000017941 */ /* 0x000fea0003800000 */
.L_x_34640:
        /* <DEDUP_REMOVED lines=19> */
.L_x_34644:
        /* <DEDUP_REMOVED lines=12> */
.L_x_34647:
[----:B------:R-:W-:-:S07]  /*1970*/  IMAD.MOV.U32 R8, RZ, RZ, R14 ;  /* 0x000000ffff087224 */ /* 0x000fce00078e000e */
.L_x_34648:
[----:B------:R-:W-:Y:S05]  /*1980*/  BSYNC B1 ;  /* 0x0000000000017941 */ /* 0x000fea0003800000 */
.L_x_34646:
        /* <DEDUP_REMOVED lines=16> */
.L_x_34652:
[----:B------:R-:W-:Y:S05]  /*1a90*/  BSYNC B2 ;  /* 0x0000000000027941 */ /* 0x000fea0003800000 */
.L_x_34651:
        /* <DEDUP_REMOVED lines=42> */
.L_x_34650:
[----:B------:R-:W-:Y:S05]  /*1d40*/  BSYNC B1 ;  /* 0x0000000000017941 */ /* 0x000fea0003800000 */
.L_x_34649:
        /* <DEDUP_REMOVED lines=9> */
.L_x_34645:
        /* <DEDUP_REMOVED lines=12> */
.L_x_34654:
[----:B------:R-:W-:-:S07]  /*1ea0*/  IMAD.MOV.U32 R11, RZ, RZ, R14 ;  /* 0x000000ffff0b7224 */ /* 0x000fce00078e000e */
.L_x_34655:
[----:B------:R-:W-:Y:S05]  /*1eb0*/  BSYNC B1 ;  /* 0x0000000000017941 */ /* 0x000fea0003800000 */
.L_x_34653:
        /* <DEDUP_REMOVED lines=16> */
.L_x_34659:
[----:B------:R-:W-:Y:S05]  /*1fc0*/  BSYNC B2 ;  /* 0x0000000000027941 */ /* 0x000fea0003800000 */
.L_x_34658:
        /* <DEDUP_REMOVED lines=42> */
.L_x_34657:
[----:B------:R-:W-:Y:S05]  /*2270*/  BSYNC B1 ;  /* 0x0000000000017941 */ /* 0x000fea0003800000 */
.L_x_34656:
        /* <DEDUP_REMOVED lines=14> */
.L_x_34660:
        /* <DEDUP_REMOVED lines=12> */
.L_x_34663:
[----:B------:R-:W-:-:S07]  /*2420*/  IMAD.MOV.U32 R7, RZ, RZ, R14 ;  /* 0x000000ffff077224 */ /* 0x000fce00078e000e */
.L_x_34664:
[----:B------:R-:W-:Y:S05]  /*2430*/  BSYNC B1 ;  /* 0x0000000000017941 */ /* 0x000fea0003800000 */
.L_x_34662:
        /* <DEDUP_REMOVED lines=16> */
.L_x_34668:
[----:B------:R-:W-:Y:S05]  /*2540*/  BSYNC B2 ;  /* 0x0000000000027941 */ /* 0x000fea0003800000 */
.L_x_34667:
        /* <DEDUP_REMOVED lines=42> */
.L_x_34666:
[----:B------:R-:W-:Y:S05]  /*27f0*/  BSYNC B1 ;  /* 0x0000000000017941 */ /* 0x000fea0003800000 */
.L_x_34665:
        /* <DEDUP_REMOVED lines=9> */
.L_x_34661:
        /* <DEDUP_REMOVED lines=12> */
.L_x_34670:
[----:B------:R-:W-:-:S07]  /*2950*/  MOV R11, R14 ;  /* 0x0000000e000b7202 */ /* 0x000fce0000000f00 */
.L_x_34671:
[----:B------:R-:W-:Y:S05]  /*2960*/  BSYNC B1 ;  /* 0x0000000000017941 */ /* 0x000fea0003800000 */
.L_x_34669:
        /* <DEDUP_REMOVED lines=16> */
.L_x_34675:
[----:B------:R-:W-:Y:S05]  /*2a70*/  BSYNC B2 ;  /* 0x0000000000027941 */ /* 0x000fea0003800000 */
.L_x_34674:
        /* <DEDUP_REMOVED lines=42> */
.L_x_34673:
[----:B------:R-:W-:Y:S05]  /*2d20*/  BSYNC B1 ;  /* 0x0000000000017941 */ /* 0x000fea0003800000 */
.L_x_34672:
        /* <DEDUP_REMOVED lines=14> */
.L_x_34676:
        /* <DEDUP_REMOVED lines=12> */
.L_x_34679:
[----:B------:R-:W-:-:S07]  /*2ed0*/  MOV R6, R14 ;  /* 0x0000000e00067202 */ /* 0x000fce0000000f00 */
.L_x_34680:
[----:B------:R-:W-:Y:S05]  /*2ee0*/  BSYNC B1 ;  /* 0x0000000000017941 */ /* 0x000fea0003800000 */
.L_x_34678:
        /* <DEDUP_REMOVED lines=16> */
.L_x_34684:
[----:B------:R-:W-:Y:S05]  /*2ff0*/  BSYNC B2 ;  /* 0x0000000000027941 */ /* 0x000fea0003800000 */
.L_x_34683:
        /* <DEDUP_REMOVED lines=42> */
.L_x_34682:
[----:B------:R-:W-:Y:S05]  /*32a0*/  BSYNC B1 ;  /* 0x0000000000017941 */ /* 0x000fea0003800000 */
.L_x_34681:
        /* <DEDUP_REMOVED lines=9> */
.L_x_34677:
        /* <DEDUP_REMOVED lines=12> */
.L_x_34686:
[----:B------:R-:W-:-:S07]  /*3400*/  IMAD.MOV.U32 R11, RZ, RZ, R14 ;  /* 0x000000ffff0b7224 */ /* 0x000fce00078e000e */
.L_x_34687:
[----:B------:R-:W-:Y:S05]  /*3410*/  BSYNC B1 ;  /* 0x0000000000017941 */ /* 0x000fea0003800000 */
.L_x_34685:
        /* <DEDUP_REMOVED lines=16> */
.L_x_34691:
[----:B------:R-:W-:Y:S05]  /*3520*/  BSYNC B2 ;  /* 0x0000000000027941 */ /* 0x000fea0003800000 */
.L_x_34690:
        /* <DEDUP_REMOVED lines=43> */
.L_x_34689:
[----:B------:R-:W-:Y:S05]  /*37e0*/  BSYNC B1 ;  /* 0x0000000000017941 */ /* 0x000fea0003800000 */
.L_x_34688:
        /* <DEDUP_REMOVED lines=14> */
.L_x_34692:
        /* <DEDUP_REMOVED lines=12> */
.L_x_34695:
[----:B------:R-:W-:-:S07]  /*3990*/  IMAD.MOV.U32 R5, RZ, RZ, R14 ;  /* 0x000000ffff057224 */ /* 0x000fce00078e000e */
.L_x_34696:
[----:B------:R-:W-:Y:S05]  /*39a0*/  BSYNC B1 ;  /* 0x0000000000017941 */ /* 0x000fea0003800000 */
.L_x_34694:
        /* <DEDUP_REMOVED lines=16> */
.L_x_34700:
[----:B------:R-:W-:Y:S05]  /*3ab0*/  BSYNC B2 ;  /* 0x0000000000027941 */ /* 0x000fea0003800000 */
.L_x_34699:
        /* <DEDUP_REMOVED lines=42> */
.L_x_34698:
[----:B------:R-:W-:Y:S05]  /*3d60*/  BSYNC B1 ;  /* 0x0000000000017941 */ /* 0x000fea0003800000 */
.L_x_34697:
        /* <DEDUP_REMOVED lines=9> */
.L_x_34693:
        /* <DEDUP_REMOVED lines=12> */
.L_x_34702:
[----:B------:R-:W-:-:S07]  /*3ec0*/  MOV R11, R14 ;  /* 0x0000000e000b7202 */ /* 0x000fce0000000f00 */
.L_x_34703:
[----:B------:R-:W-:Y:S05]  /*3ed0*/  BSYNC B1 ;  /* 0x0000000000017941 */ /* 0x000fea0003800000 */
.L_x_34701:
        /* <DEDUP_REMOVED lines=16> */
.L_x_34707:
[----:B------:R-:W-:Y:S05]  /*3fe0*/  BSYNC B2 ;  /* 0x0000000000027941 */ /* 0x000fea0003800000 */
.L_x_34706:
        /* <DEDUP_REMOVED lines=42> */
.L_x_34705:
[----:B------:R-:W-:Y:S05]  /*4290*/  BSYNC B1 ;  /* 0x0000000000017941 */ /* 0x000fea0003800000 */
.L_x_34704:
        /* <DEDUP_REMOVED lines=14> */
.L_x_34708:
        /* <DEDUP_REMOVED lines=12> */
.L_x_34711:
[----:B------:R-:W-:-:S07]  /*4440*/  MOV R4, R14 ;  /* 0x0000000e00047202 */ /* 0x000fce0000000f00 */
.L_x_34712:
[----:B------:R-:W-:Y:S05]  /*4450*/  BSYNC B1 ;  /* 0x0000000000017941 */ /* 0x000fea0003800000 */
.L_x_34710:
        /* <DEDUP_REMOVED lines=16> */
.L_x_34716:
[----:B------:R-:W-:Y:S05]  /*4560*/  BSYNC B2 ;  /* 0x0000000000027941 */ /* 0x000fea0003800000 */
.L_x_34715:
        /* <DEDUP_REMOVED lines=42> */
.L_x_34714:
[----:B------:R-:W-:Y:S05]  /*4810*/  BSYNC B1 ;  /* 0x0000000000017941 */ /* 0x000fea0003800000 */
.L_x_34713:
        /* <DEDUP_REMOVED lines=9> */
.L_x_34709:
        /* <DEDUP_REMOVED lines=12> */
.L_x_34718:
[----:B------:R-:W-:-:S07]  /*4970*/  IMAD.MOV.U32 R11, RZ, RZ, R14 ;  /* 0x000000ffff0b7224 */ /* 0x000fce00078e000e */
.L_x_34719:
[----:B------:R-:W-:Y:S05]  /*4980*/  BSYNC B1 ;  /* 0x0000000000017941 */ /* 0x000fea0003800000 */
.L_x_34717:
        /* <DEDUP_REMOVED lines=16> */
.L_x_34723:
[----:B------:R-:W-:Y:S05]  /*4a90*/  BSYNC B2 ;  /* 0x0000000000027941 */ /* 0x000fea0003800000 */
.L_x_34722:
        /* <DEDUP_REMOVED lines=43> */
.L_x_34721:
[----:B------:R-:W-:Y:S05]  /*4d50*/  BSYNC B1 ;  /* 0x0000000000017941 */ /* 0x000fea0003800000 */
.L_x_34720:
        /* <DEDUP_REMOVED lines=12> */
.L_x_34724:
        /* <DEDUP_REMOVED lines=12> */
.L_x_34727:
[----:B0-----:R-:W-:-:S07]  /*4ee0*/  IMAD.MOV.U32 R3, RZ, RZ, R14 ;  /* 0x000000ffff037224 */ /* 0x001fce00078e000e */
.L_x_34728:
[----:B------:R-:W-:Y:S05]  /*4ef0*/  BSYNC B1 ;  /* 0x0000000000017941 */ /* 0x000fea0003800000 */
.L_x_34726:
        /* <DEDUP_REMOVED lines=16> */
.L_x_34732:
[----:B------:R-:W-:Y:S05]  /*5000*/  BSYNC B2 ;  /* 0x0000000000027941 */ /* 0x000fea0003800000 */
.L_x_34731:
        /* <DEDUP_REMOVED lines=42> */
.L_x_34730:
[----:B------:R-:W-:Y:S05]  /*52b0*/  BSYNC B1 ;  /* 0x0000000000017941 */ /* 0x000fea0003800000 */
.L_x_34729:
        /* <DEDUP_REMOVED lines=9> */
.L_x_34725:
        /* <DEDUP_REMOVED lines=12> */
.L_x_34734:
[----:B------:R-:W-:-:S07]  /*5410*/  MOV R11, R14 ;  /* 0x0000000e000b7202 */ /* 0x000fce0000000f00 */
.L_x_34735:
[----:B------:R-:W-:Y:S05]  /*5420*/  BSYNC B1 ;  /* 0x0000000000017941 */ /* 0x000fea0003800000 */
.L_x_34733:
        /* <DEDUP_REMOVED lines=16> */
.L_x_34739:
[----:B------:R-:W-:Y:S05]  /*5530*/  BSYNC B2 ;  /* 0x0000000000027941 */ /* 0x000fea0003800000 */
.L_x_34738:
        /* <DEDUP_REMOVED lines=43> */
.L_x_34737:
[----:B------:R-:W-:Y:S05]  /*57f0*/  BSYNC B1 ;  /* 0x0000000000017941 */ /* 0x000fea0003800000 */
.L_x_34736:
        /* <DEDUP_REMOVED lines=12> */
.L_x_34740:
        /* <DEDUP_REMOVED lines=12> */
.L_x_34743:
[----:B------:R-:W-:-:S07]  /*5980*/  IMAD.MOV.U32 R2, RZ, RZ, R14 ;  /* 0x000000ffff027224 */ /* 0x000fce00078e000e */
.L_x_34744:
[----:B------:R-:W-:Y:S05]  /*5990*/  BSYNC B1 ;  /* 0x0000000000017941 */ /* 0x000fea0003800000 */
.L_x_34742:
        /* <DEDUP_REMOVED lines=16> */
.L_x_34748:
[----:B------:R-:W-:Y:S05]  /*5aa0*/  BSYNC B2 ;  /* 0x0000000000027941 */ /* 0x000fea0003800000 */
.L_x_34747:
        /* <DEDUP_REMOVED lines=43> */
.L_x_34746:
[----:B------:R-:W-:Y:S05]  /*5d60*/  BSYNC B1 ;  /* 0x0000000000017941 */ /* 0x000fea0003800000 */
.L_x_34745:
        /* <DEDUP_REMOVED lines=9> */
.L_x_34741:
        /* <DEDUP_REMOVED lines=12> */
.L_x_34750:
[----:B------:R-:W-:-:S07]  /*5ec0*/  MOV R11, R14 ;  /* 0x0000000e000b7202 */ /* 0x000fce0000000f00 */
.L_x_34751:
[----:B------:R-:W-:Y:S05]  /*5ed0*/  BSYNC B1 ;  /* 0x0000000000017941 */ /* 0x000fea0003800000 */
.L_x_34749:
        /* <DEDUP_REMOVED lines=16> */
.L_x_34755:
[----:B------:R-:W-:Y:S05]  /*5fe0*/  BSYNC B2 ;  /* 0x0000000000027941 */ /* 0x000fea0003800000 */
.L_x_34754:
        /* <DEDUP_REMOVED lines=44> */
.L_x_34753:
[----:B------:R-:W-:Y:S05]  /*62b0*/  BSYNC B1 ;  /* 0x0000000000017941 */ /* 0x000fea0003800000 */
.L_x_34752:
        /* <DEDUP_REMOVED lines=12> */
.L_x_34756:
        /* <DEDUP_REMOVED lines=12> */
.L_x_34759:
[----:B------:R-:W-:-:S07]  /*6440*/  IMAD.MOV.U32 R0, RZ, RZ, R14 ;  /* 0x000000ffff007224 */ /* 0x000fce00078e000e */
.L_x_34760:
[----:B------:R-:W-:Y:S05]  /*6450*/  BSYNC B1 ;  /* 0x0000000000017941 */ /* 0x000fea0003800000 */
.L_x_34758:
        /* <DEDUP_REMOVED lines=16> */
.L_x_34764:
[----:B------:R-:W-:Y:S05]  /*6560*/  BSYNC B2 ;  /* 0x0000000000027941 */ /* 0x000fea0003800000 */
.L_x_34763:
        /* <DEDUP_REMOVED lines=42> */
.L_x_34762:
[----:B------:R-:W-:Y:S05]  /*6810*/  BSYNC B1 ;  /* 0x0000000000017941 */ /* 0x000fea0003800000 */
.L_x_34761:
        /* <DEDUP_REMOVED lines=9> */
.L_x_34757:
        /* <DEDUP_REMOVED lines=51> */
.L_x_34765:
[----:B------:R-:W-:-:S07]  /*6be0*/  VIADD R201, R209, 0x80 ;  /* 0x00000080d1c97836 */ /* 0x000fce0000000000 */
.L_x_34636:
[----:B------:R-:W-:Y:S05]  /*6bf0*/  BSYNC B0 ;  /* 0x0000000000007941 */ /* 0x000fea0003800000 */
.L_x_34635:
        /* <DEDUP_REMOVED lines=30> */
.L_x_34769:
[----:B------:R-:W-:-:S07]  /*6de0*/  MOV R154, R14 ;  /* 0x0000000e009a7202 */ /* 0x000fce0000000f00 */
.L_x_34770:
[----:B------:R-:W-:Y:S05]  /*6df0*/  BSYNC B1 ;  /* 0x0000000000017941 */ /* 0x000fea0003800000 */
.L_x_34768:
        /* <DEDUP_REMOVED lines=16> */
.L_x_34774:
[----:B------:R-:W-:Y:S05]  /*6f00*/  BSYNC B2 ;  /* 0x0000000000027941 */ /* 0x000fea0003800000 */
.L_x_34773:
        /* <DEDUP_REMOVED lines=42> */
.L_x_34772:
[----:B------:R-:W-:Y:S05]  /*71b0*/  BSYNC B1 ;  /* 0x0000000000017941 */ /* 0x000fea0003800000 */
.L_x_34771:
[----:B------:R-:W0:Y:S01]  /*71c0*/  LDC R202, c[0x0][0x294] ;  /* 0x0000a500ffca7b82 */ /* 0x000e220000000800 */
[----:B------:R-:W-:Y:S01]  /*71d0*/  HFMA2.MMA R210, -RZ, RZ, 0.1171875, 0 ;  /* 0x2f800000ffd27435 */ /* 0x000fe200000001ff */
[----:B------:R-:W-:Y:S01]  /*71e0*/  I2FP.F32.U32 R11, R154 ;  /* 0x0000009a000b7245 */ /* 0x000fe20000201000 */
[----:B-----5:R-:W-:Y:S01]  /*71f0*/  HADD2.F32 R154, -RZ, R156.H0_H0 ;  /* 0x2000009cff9a7230 */ /* 0x020fe20000004100 */
[----:B------:R-:W-:Y:S02]  /*7200*/  ISETP.NE.U32.AND P2, PT, R152, RZ, PT ;  /* 0x000000ff9800720c */ /* 0x000fe40003f45070 */
[----:B------:R-:W-:Y:S02]  /*7210*/  LOP3.LUT R208, R208, 0xffffffef, RZ, 0xc0, !PT ;  /* 0xffffffefd0d07812 */ /* 0x000fe400078ec0ff */
[----:B------:R-:W2:Y:S01]  /*7220*/  LDC R203, c[0x0][0x298] ;  /* 0x0000a600ffcb7b82 */ /* 0x000ea20000000800 */
[----:B------:R-:W-:Y:S02]  /*7230*/  ISETP.NE.AND.EX P2, PT, R153, RZ, PT, P2 ;  /* 0x000000ff9900720c */ /* 0x000fe40003f45320 */
[----:B------:R-:W-:-:S05]  /*7240*/  FFMA.FTZ R11, R11, R210, 1.1641532182693481445e-10 ;  /* 0x2f0000000b0b7423 */ /* 0x000fca00000100d2 */
        /* <DEDUP_REMOVED lines=10> */
.L_x_34775:
        /* <DEDUP_REMOVED lines=12> */
.L_x_34778:
[----:B------:R-:W-:-:S07]  /*73b0*/  IMAD.MOV.U32 R8, RZ, RZ, R14 ;  /* 0x000000ffff087224 */ /* 0x000fce00078e000e */
.L_x_34779:
[----:B------:R-:W-:Y:S05]  /*73c0*/  BSYNC B1 ;  /* 0x0000000000017941 */ /* 0x000fea0003800000 */
.L_x_34777:
        /* <DEDUP_REMOVED lines=16> */
.L_x_34783:
[----:B------:R-:W-:Y:S05]  /*74d0*/  BSYNC B2 ;  /* 0x0000000000027941 */ /* 0x000fea0003800000 */
.L_x_34782:
        /* <DEDUP_REMOVED lines=42> */
.L_x_34781:
[----:B------:R-:W-:Y:S05]  /*7780*/  BSYNC B1 ;  /* 0x0000000000017941 */ /* 0x000fea0003800000 */
.L_x_34780:
        /* <DEDUP_REMOVED lines=9> */
.L_x_34776:
        /* <DEDUP_REMOVED lines=12> */
.L_x_34785:
[----:B------:R-:W-:-:S07]  /*78e0*/  IMAD.MOV.U32 R11, RZ, RZ, R14 ;  /* 0x000000ffff0b7224 */ /* 0x000fce00078e000e */
.L_x_34786:
[----:B------:R-:W-:Y:S05]  /*78f0*/  BSYNC B1 ;  /* 0x0000000000017941 */ /* 0x000fea0003800000 */
.L_x_34784:
        /* <DEDUP_REMOVED lines=16> */
.L_x_34790:
[----:B------:R-:W-:Y:S05]  /*7a00*/  BSYNC B2 ;  /* 0x0000000000027941 */ /* 0x000fea0003800000 */
.L_x_34789:
        /* <DEDUP_REMOVED lines=43> */
.L_x_34788:
[----:B------:R-:W-:Y:S05]  /*7cc0*/  BSYNC B1 ;  /* 0x0000000000017941 */ /* 0x000fea0003800000 */
.L_x_34787:
        /* <DEDUP_REMOVED lines=14> */
.L_x_34791:
        /* <DEDUP_REMOVED lines=12> */
.L_x_34794:
[----:B------:R-:W-:-:S07]  /*7e70*/  MOV R7, R14 ;  /* 0x0000000e00077202 */ /* 0x000fce0000000f00 */
.L_x_34795:
[----:B------:R-:W-:Y:S05]  /*7e80*/  BSYNC B1 ;  /* 0x0000000000017941 */ /* 0x000fea0003800000 */
.L_x_34793:
        /* <DEDUP_REMOVED lines=16> */
.L_x_34799:
[----:B------:R-:W-:Y:S05]  /*7f90*/  BSYNC B2 ;  /* 0x0000000000027941 */ /* 0x000fea0003800000 */
.L_x_34798:
        /* <DEDUP_REMOVED lines=42> */
.L_x_34797:
[----:B------:R-:W-:Y:S05]  /*8240*/  BSYNC B1 ;  /* 0x0000000000017941 */ /* 0x000fea0003800000 */
.L_x_34796:
        /* <DEDUP_REMOVED lines=9> */
.L_x_34792:
        /* <DEDUP_REMOVED lines=12> */
.L_x_34801:
[----:B------:R-:W-:-:S07]  /*83a0*/  IMAD.MOV.U32 R11, RZ, RZ, R14 ;  /* 0x000000ffff0b7224 */ /* 0x000fce00078e000e */
.L_x_34802:
[----:B------:R-:W-:Y:S05]  /*83b0*/  BSYNC B1 ;  /* 0x0000000000017941 */ /* 0x000fea0003800000 */
.L_x_34800:
        /* <DEDUP_REMOVED lines=16> */
.L_x_34806:
[----:B------:R-:W-:Y:S05]  /*84c0*/  BSYNC B2 ;  /* 0x0000000000027941 */ /* 0x000fea0003800000 */
.L_x_34805:
        /* <DEDUP_REMOVED lines=43> */
.L_x_34804:
[----:B------:R-:W-:Y:S05]  /*8780*/  BSYNC B1 ;  /* 0x0000000000017941 */ /* 0x000fea0003800000 */
.L_x_34803:
        /* <DEDUP_REMOVED lines=14> */
.L_x_34807:
        /* <DEDUP_REMOVED lines=12> */
.L_x_34810:
[----:B------:R-:W-:-:S07]  /*8930*/  IMAD.MOV.U32 R6, RZ, RZ, R14 ;  /* 0x000000ffff067224 */ /* 0x000fce00078e000e */
.L_x_34811:
[----:B------:R-:W-:Y:S05]  /*8940*/  BSYNC B1 ;  /* 0x0000000000017941 */ /* 0x000fea0003800000 */
.L_x_34809:
        /* <DEDUP_REMOVED lines=16> */
.L_x_34815:
[----:B------:R-:W-:Y:S05]  /*8a50*/  BSYNC B2 ;  /* 0x0000000000027941 */ /* 0x000fea0003800000 */
.L_x_34814:
        /* <DEDUP_REMOVED lines=43> */
.L_x_34813:
[----:B------:R-:W-:Y:S05]  /*8d10*/  BSYNC B1 ;  /* 0x0000000000017941 */ /* 0x000fea0003800000 */
.L_x_34812:
        /* <DEDUP_REMOVED lines=9> */
.L_x_34808:
        /* <DEDUP_REMOVED lines=12> */
.L_x_34817:
[----:B------:R-:W-:-:S07]  /*8e70*/  IMAD.MOV.U32 R11, RZ, RZ, R14 ;  /* 0x000000ffff0b7224 */ /* 0x000fce00078e000e */
.L_x_34818:
[----:B------:R-:W-:Y:S05]  /*8e80*/  BSYNC B1 ;  /* 0x0000000000017941 */ /* 0x000fea0003800000 */
.L_x_34816:
        /* <DEDUP_REMOVED lines=16> */
.L_x_34822:
[----:B------:R-:W-:Y:S05]  /*8f90*/  BSYNC B2 ;  /* 0x0000000000027941 */ /* 0x000fea0003800000 */
.L_x_34821:
        /* <DEDUP_REMOVED lines=44> */
.L_x_34820:
[----:B------:R-:W-:Y:S05]  /*9260*/  BSYNC B1 ;  /* 0x0000000000017941 */ /* 0x000fea0003800000 */
.L_x_34819:
        /* <DEDUP_REMOVED lines=14> */
.L_x_34823:
        /* <DEDUP_REMOVED lines=12> */
.L_x_34826:
[----:B------:R-:W-:-:S07]  /*9410*/  MOV R5, R14 ;  /* 0x0000000e00057202 */ /* 0x000fce0000000f00 */
.L_x_34827:
[----:B------:R-:W-:Y:S05]  /*9420*/  BSYNC B1 ;  /* 0x0000000000017941 */ /* 0x000fea0003800000 */
.L_x_34825:
        /* <DEDUP_REMOVED lines=16> */
.L_x_34831:
[----:B------:R-:W-:Y:S05]  /*9530*/  BSYNC B2 ;  /* 0x0000000000027941 */ /* 0x000fea0003800000 */
.L_x_34830:
        /* <DEDUP_REMOVED lines=42> */
.L_x_34829:
[----:B------:R-:W-:Y:S05]  /*97e0*/  BSYNC B1 ;  /* 0x0000000000017941 */ /* 0x000fea0003800000 */
.L_x_34828:
        /* <DEDUP_REMOVED lines=9> */
.L_x_34824:
        /* <DEDUP_REMOVED lines=12> */
.L_x_34833:
[----:B------:R-:W-:-:S07]  /*9940*/  IMAD.MOV.U32 R11, RZ, RZ, R14 ;  /* 0x000000ffff0b7224 */ /* 0x000fce00078e000e */
.L_x_34834:
[----:B------:R-:W-:Y:S05]  /*9950*/  BSYNC B1 ;  /* 0x0000000000017941 */ /* 0x000fea0003800000 */
.L_x_34832:
        /* <DEDUP_REMOVED lines=16> */
.L_x_34838:
[----:B------:R-:W-:Y:S05]  /*9a60*/  BSYNC B2 ;  /* 0x0000000000027941 */ /* 0x000fea0003800000 */
.L_x_34837:
        /* <DEDUP_REMOVED lines=43> */
.L_x_34836:
[----:B------:R-:W-:Y:S05]  /*9d20*/  BSYNC B1 ;  /* 0x0000000000017941 */ /* 0x000fea0003800000 */
.L_x_34835:
        /* <DEDUP_REMOVED lines=14> */
.L_x_34839:
        /* <DEDUP_REMOVED lines=12> */
.L_x_34842:
[----:B------:R-:W-:-:S07]  /*9ed0*/  IMAD.MOV.U32 R4, RZ, RZ, R14 ;  /* 0x000000ffff047224 */ /* 0x000fce00078e000e */
.L_x_34843:
[----:B------:R-:W-:Y:S05]  /*9ee0*/  BSYNC B1 ;  /* 0x0000000000017941 */ /* 0x000fea0003800000 */
.L_x_34841:
        /* <DEDUP_REMOVED lines=16> */
.L_x_34847:
[----:B------:R-:W-:Y:S05]  /*9ff0*/  BSYNC B2 ;  /* 0x0000000000027941 */ /* 0x000fea0003800000 */
.L_x_34846:
        /* <DEDUP_REMOVED lines=43> */
.L_x_34845:
[----:B------:R-:W-:Y:S05]  /*a2b0*/  BSYNC B1 ;  /* 0x0000000000017941 */ /* 0x000fea0003800000 */
.L_x_34844:
        /* <DEDUP_REMOVED lines=9> */
.L_x_34840:
        /* <DEDUP_REMOVED lines=12> */
.L_x_34849:
[----:B------:R-:W-:-:S07]  /*a410*/  IMAD.MOV.U32 R11, RZ, RZ, R14 ;  /* 0x000000ffff0b7224 */ /* 0x000fce00078e000e */
.L_x_34850:
[----:B------:R-:W-:Y:S05]  /*a420*/  BSYNC B1 ;  /* 0x0000000000017941 */ /* 0x000fea0003800000 */
.L_x_34848:
        /* <DEDUP_REMOVED lines=16> */
.L_x_34854:
[----:B------:R-:W-:Y:S05]  /*a530*/  BSYNC B2 ;  /* 0x0000000000027941 */ /* 0x000fea0003800000 */
.L_x_34853:
        /* <DEDUP_REMOVED lines=44> */
.L_x_34852:
[----:B------:R-:W-:Y:S05]  /*a800*/  BSYNC B1 ;  /* 0x0000000000017941 */ /* 0x000fea0003800000 */
.L_x_34851:
        /* <DEDUP_REMOVED lines=12> */
.L_x_34855:
        /* <DEDUP_REMOVED lines=12> */
.L_x_34858:
[----:B------:R-:W-:-:S07]  /*a990*/  MOV R3, R14 ;  /* 0x0000000e00037202 */ /* 0x000fce0000000f00 */
.L_x_34859:
[----:B------:R-:W-:Y:S05]  /*a9a0*/  BSYNC B1 ;  /* 0x0000000000017941 */ /* 0x000fea0003800000 */
.L_x_34857:
        /* <DEDUP_REMOVED lines=16> */
.L_x_34863:
[----:B------:R-:W-:Y:S05]  /*aab0*/  BSYNC B2 ;  /* 0x0000000000027941 */ /* 0x000fea0003800000 */
.L_x_34862:
        /* <DEDUP_REMOVED lines=43> */
.L_x_34861:
[----:B------:R-:W-:Y:S05]  /*ad70*/  BSYNC B1 ;  /* 0x0000000000017941 */ /* 0x000fea0003800000 */
.L_x_34860:
        /* <DEDUP_REMOVED lines=9> */
.L_x_34856:
        /* <DEDUP_REMOVED lines=12> */
.L_x_34865:
[----:B------:R-:W-:-:S07]  /*aed0*/  IMAD.MOV.U32 R11, RZ, RZ, R14 ;  /* 0x000000ffff0b7224 */ /* 0x000fce00078e000e */
.L_x_34866:
[----:B------:R-:W-:Y:S05]  /*aee0*/  BSYNC B1 ;  /* 0x0000000000017941 */ /* 0x000fea0003800000 */
.L_x_34864:
        /* <DEDUP_REMOVED lines=16> */
.L_x_34870:
[----:B------:R-:W-:Y:S05]  /*aff0*/  BSYNC B2 ;  /* 0x0000000000027941 */ /* 0x000fea0003800000 */
.L_x_34869:
        /* <DEDUP_REMOVED lines=44> */
.L_x_34868:
[----:B------:R-:W-:Y:S05]  /*b2c0*/  BSYNC B1 ;  /* 0x0000000000017941 */ /* 0x000fea0003800000 */
.L_x_34867:
        /* <DEDUP_REMOVED lines=12> */
.L_x_34871:
        /* <DEDUP_REMOVED lines=12> */
.L_x_34874:
[----:B------:R-:W-:-:S07]  /*b450*/  IMAD.MOV.U32 R2, RZ, RZ, R14 ;  /* 0x000000ffff027224 */ /* 0x000fce00078e000e */
.L_x_34875:
[----:B------:R-:W-:Y:S05]  /*b460*/  BSYNC B1 ;  /* 0x0000000000017941 */ /* 0x000fea0003800000 */
.L_x_34873:
        /* <DEDUP_REMOVED lines=16> */
.L_x_34879:
[----:B------:R-:W-:Y:S05]  /*b570*/  BSYNC B2 ;  /* 0x0000000000027941 */ /* 0x000fea0003800000 */
.L_x_34878:
        /* <DEDUP_REMOVED lines=44> */
.L_x_34877:
[----:B------:R-:W-:Y:S05]  /*b840*/  BSYNC B1 ;  /* 0x0000000000017941 */ /* 0x000fea0003800000 */
.L_x_34876:
        /* <DEDUP_REMOVED lines=9> */
.L_x_34872:
        /* <DEDUP_REMOVED lines=12> */
.L_x_34881:
[----:B------:R-:W-:-:S07]  /*b9a0*/  IMAD.MOV.U32 R11, RZ, RZ, R14 ;  /* 0x000000ffff0b7224 */ /* 0x000fce00078e000e */
.L_x_34882:
[----:B------:R-:W-:Y:S05]  /*b9b0*/  BSYNC B1 ;  /* 0x0000000000017941 */ /* 0x000fea0003800000 */
.L_x_34880:
        /* <DEDUP_REMOVED lines=16> */
.L_x_34886:
[----:B------:R-:W-:Y:S05]  /*bac0*/  BSYNC B2 ;  /* 0x0000000000027941 */ /* 0x000fea0003800000 */
.L_x_34885:
        /* <DEDUP_REMOVED lines=43> */
.L_x_34884:
[----:B------:R-:W-:Y:S05]  /*bd80*/  BSYNC B1 ;  /* 0x0000000000017941 */ /* 0x000fea0003800000 */
.L_x_34883:
        /* <DEDUP_REMOVED lines=12> */
.L_x_34887:
        /* <DEDUP_REMOVED lines=12> */
.L_x_34890:
[----:B------:R-:W-:-:S07]  /*bf10*/  IMAD.MOV.U32 R0, RZ, RZ, R14 ;  /* 0x000000ffff007224 */ /* 0x000fce00078e000e */
.L_x_34891:
[----:B------:R-:W-:Y:S05]  /*bf20*/  BSYNC B1 ;  /* 0x0000000000017941 */ /* 0x000fea0003800000 */
.L_x_34889:
        /* <DEDUP_REMOVED lines=16> */
.L_x_34895:
[----:B------:R-:W-:Y:S05]  /*c030*/  BSYNC B2 ;  /* 0x0000000000027941 */ /* 0x000fea0003800000 */
.L_x_34894:
        /* <DEDUP_REMOVED lines=43> */
.L_x_34893:
[----:B------:R-:W-:Y:S05]  /*c2f0*/  BSYNC B1 ;  /* 0x0000000000017941 */ /* 0x000fea0003800000 */
.L_x_34892:
        /* <DEDUP_REMOVED lines=9> */
.L_x_34888:
        /* <DEDUP_REMOVED lines=51> */
.L_x_34896:
[----:B------:R-:W-:-:S07]  /*c6c0*/  VIADD R201, R201, 0x80 ;  /* 0x00000080c9c97836 */ /* 0x000fce0000000000 */
.L_x_34767:
[----:B------:R-:W-:Y:S05]  /*c6d0*/  BSYNC B0 ;  /* 0x0000000000007941 */ /* 0x000fea0003800000 */
.L_x_34766:
        /* <DEDUP_REMOVED lines=30> */
.L_x_34900:
[----:B------:R-:W-:-:S07]  /*c8c0*/  IMAD.MOV.U32 R162, RZ, RZ, R14 ;  /* 0x000000ffffa27224 */ /* 0x000fce00078e000e */
.L_x_34901:
[----:B------:R-:W-:Y:S05]  /*c8d0*/  BSYNC B1 ;  /* 0x0000000000017941 */ /* 0x000fea0003800000 */
.L_x_34899:
        /* <DEDUP_REMOVED lines=16> */
.L_x_34905:
[----:B------:R-:W-:Y:S05]  /*c9e0*/  BSYNC B2 ;  /* 0x0000000000027941 */ /* 0x000fea0003800000 */
.L_x_34904:
        /* <DEDUP_REMOVED lines=42> */
.L_x_34903:
[----:B------:R-:W-:Y:S05]  /*cc90*/  BSYNC B1 ;  /* 0x0000000000017941 */ /* 0x000fea0003800000 */
.L_x_34902:
        /* <DEDUP_REMOVED lines=8> */
[----:B------:R-:W2:Y:S03]  /*cd20*/  LDC R203, c[0x0][0x298] ;  /* 0x0000a600ffcb7b82 */ /* 0x000ea60000000800 */
        /* <DEDUP_REMOVED lines=10> */
.L_x_34906:
        /* <DEDUP_REMOVED lines=12> */
.L_x_34909:
[----:B------:R-:W-:-:S07]  /*ce90*/  IMAD.MOV.U32 R8, RZ, RZ, R14 ;  /* 0x000000ffff087224 */ /* 0x000fce00078e000e */
.L_x_34910:
[----:B------:R-:W-:Y:S05]  /*cea0*/  BSYNC B1 ;  /* 0x0000000000017941 */ /* 0x000fea0003800000 */
.L_x_34908:
        /* <DEDUP_REMOVED lines=16> */
.L_x_34914:
[----:B------:R-:W-:Y:S05]  /*cfb0*/  BSYNC B2 ;  /* 0x0000000000027941 */ /* 0x000fea0003800000 */
.L_x_34913:
        /* <DEDUP_REMOVED lines=42> */
.L_x_34912:
[----:B------:R-:W-:Y:S05]  /*d260*/  BSYNC B1 ;  /* 0x0000000000017941 */ /* 0x000fea0003800000 */
.L_x_34911:
        /* <DEDUP_REMOVED lines=9> */
.L_x_34907:
        /* <DEDUP_REMOVED lines=12> */
.L_x_34916:
[----:B------:R-:W-:-:S07]  /*d3c0*/  MOV R11, R14 ;  /* 0x0000000e000b7202 */ /* 0x000fce0000000f00 */
.L_x_34917:
[----:B------:R-:W-:Y:S05]  /*d3d0*/  BSYNC B1 ;  /* 0x0000000000017941 */ /* 0x000fea0003800000 */
.L_x_34915:
        /* <DEDUP_REMOVED lines=16> */
.L_x_34921:
[----:B------:R-:W-:Y:S05]  /*d4e0*/  BSYNC B2 ;  /* 0x0000000000027941 */ /* 0x000fea0003800000 */
.L_x_34920:
        /* <DEDUP_REMOVED lines=43> */
.L_x_34919:
[----:B------:R-:W-:Y:S05]  /*d7a0*/  BSYNC B1 ;  /* 0x0000000000017941 */ /* 0x000fea0003800000 */
.L_x_34918:
        /* <DEDUP_REMOVED lines=14> */
.L_x_34922:
        /* <DEDUP_REMOVED lines=12> */
.L_x_34925:
[----:B------:R-:W-:-:S07]  /*d950*/  IMAD.MOV.U32 R7, RZ, RZ, R14 ;  /* 0x000000ffff077224 */ /* 0x000fce00078e000e */
.L_x_34926:
[----:B------:R-:W-:Y:S05]  /*d960*/  BSYNC B1 ;  /* 0x0000000000017941 */ /* 0x000fea0003800000 */
.L_x_34924:
        /* <DEDUP_REMOVED lines=16> */
.L_x_34930:
[----:B------:R-:W-:Y:S05]  /*da70*/  BSYNC B2 ;  /* 0x0000000000027941 */ /* 0x000fea0003800000 */
.L_x_34929:
        /* <DEDUP_REMOVED lines=42> */
.L_x_34928:
[----:B------:R-:W-:Y:S05]  /*dd20*/  BSYNC B1 ;  /* 0x0000000000017941 */ /* 0x000fea0003800000 */
.L_x_34927:
        /* <DEDUP_REMOVED lines=9> */
.L_x_34923:
        /* <DEDUP_REMOVED lines=12> */
.L_x_34932:
[----:B------:R-:W-:-:S07]  /*de80*/  IMAD.MOV.U32 R11, RZ, RZ, R14 ;  /* 0x000000ffff0b7224 */ /* 0x000fce00078e000e */
.L_x_34933:
[----:B------:R-:W-:Y:S05]  /*de90*/  BSYNC B1 ;  /* 0x0000000000017941 */ /* 0x000fea0003800000 */
.L_x_34931:
        /* <DEDUP_REMOVED lines=16> */
.L_x_34937:
[----:B------:R-:W-:Y:S05]  /*dfa0*/  BSYNC B2 ;  /* 0x0000000000027941 */ /* 0x000fea0003800000 */
.L_x_34936:
        /* <DEDUP_REMOVED lines=43> */
.L_x_34935:
[----:B------:R-:W-:Y:S05]  /*e260*/  BSYNC B1 ;  /* 0x0000000000017941 */ /* 0x000fea0003800000 */
.L_x_34934:
        /* <DEDUP_REMOVED lines=14> */
.L_x_34938:
        /* <DEDUP_REMOVED lines=12> */
.L_x_34941:
[----:B------:R-:W-:-:S07]  /*e410*/  MOV R6, R14 ;  /* 0x0000000e00067202 */ /* 0x000fce0000000f00 */
.L_x_34942:
[----:B------:R-:W-:Y:S05]  /*e420*/  BSYNC B1 ;  /* 0x0000000000017941 */ /* 0x000fea0003800000 */
.L_x_34940:
        /* <DEDUP_REMOVED lines=16> */
.L_x_34946:
[----:B------:R-:W-:Y:S05]  /*e530*/  BSYNC B2 ;  /* 0x0000000000027941 */ /* 0x000fea0003800000 */
.L_x_34945:
        /* <DEDUP_REMOVED lines=43> */
.L_x_34944:
[----:B------:R-:W-:Y:S05]  /*e7f0*/  BSYNC B1 ;  /* 0x0000000000017941 */ /* 0x000fea0003800000 */
.L_x_34943:
        /* <DEDUP_REMOVED lines=9> */
.L_x_34939:
        /* <DEDUP_REMOVED lines=12> */
.L_x_34948:
[----:B------:R-:W-:-:S07]  /*e950*/  IMAD.MOV.U32 R11, RZ, RZ, R14 ;  /* 0x000000ffff0b7224 */ /* 0x000fce00078e000e */
.L_x_34949:
[----:B------:R-:W-:Y:S05]  /*e960*/  BSYNC B1 ;  /* 0x0000000000017941 */ /* 0x000fea0003800000 */
.L_x_34947:
        /* <DEDUP_REMOVED lines=16> */
.L_x_34953:
[----:B------:R-:W-:Y:S05]  /*ea70*/  BSYNC B2 ;  /* 0x0000000000027941 */ /* 0x000fea0003800000 */
.L_x_34952:
        /* <DEDUP_REMOVED lines=44> */
.L_x_34951:
[----:B------:R-:W-:Y:S05]  /*ed40*/  BSYNC B1 ;  /* 0x0000000000017941 */ /* 0x000fea0003800000 */
.L_x_34950:
        /* <DEDUP_REMOVED lines=14> */
.L_x_34954:
        /* <DEDUP_REMOVED lines=12> */
.L_x_34957:
[----:B------:R-:W-:-:S07]  /*eef0*/  IMAD.MOV.U32 R5, RZ, RZ, R14 ;  /* 0x000000ffff057224 */ /* 0x000fce00078e000e */
.L_x_34958:
[----:B------:R-:W-:Y:S05]  /*ef00*/  BSYNC B1 ;  /* 0x0000000000017941 */ /* 0x000fea0003800000 */
.L_x_34956:
        /* <DEDUP_REMOVED lines=16> */
.L_x_34962:
[----:B------:R-:W-:Y:S05]  /*f010*/  BSYNC B2 ;  /* 0x0000000000027941 */ /* 0x000fea0003800000 */
.L_x_34961:
        /* <DEDUP_REMOVED lines=42> */
.L_x_34960:
[----:B------:R-:W-:Y:S05]  /*f2c0*/  BSYNC B1 ;  /* 0x0000000000017941 */ /* 0x000fea0003800000 */
.L_x_34959:
        /* <DEDUP_REMOVED lines=9> */
.L_x_34955:
        /* <DEDUP_REMOVED lines=12> */
.L_x_34964:
[----:B------:R-:W-:-:S07]  /*f420*/  IMAD.MOV.U32 R11, RZ, RZ, R14 ;  /* 0x000000ffff0b7224 */ /* 0x000fce00078e000e */
.L_x_34965:
[----:B------:R-:W-:Y:S05]  /*f430*/  BSYNC B1 ;  /* 0x0000000000017941 */ /* 0x000fea0003800000 */
.L_x_34963:
        /* <DEDUP_REMOVED lines=16> */
.L_x_34969:
[----:B------:R-:W-:Y:S05]  /*f540*/  BSYNC B2 ;  /* 0x0000000000027941 */ /* 0x000fea0003800000 */
.L_x_34968:
        /* <DEDUP_REMOVED lines=43> */
.L_x_34967:
[----:B------:R-:W-:Y:S05]  /*f800*/  BSYNC B1 ;  /* 0x0000000000017941 */ /* 0x000fea0003800000 */
.L_x_34966:
        /* <DEDUP_REMOVED lines=14> */
.L_x_34970:
        /* <DEDUP_REMOVED lines=12> */
.L_x_34973:
[----:B------:R-:W-:-:S07]  /*f9b0*/  MOV R4, R14 ;  /* 0x0000000e00047202 */ /* 0x000fce0000000f00 */
.L_x_34974:
[----:B------:R-:W-:Y:S05]  /*f9c0*/  BSYNC B1 ;  /* 0x0000000000017941 */ /* 0x000fea0003800000 */
.L_x_34972:
        /* <DEDUP_REMOVED lines=16> */
.L_x_34978:
[----:B------:R-:W-:Y:S05]  /*fad0*/  BSYNC B2 ;  /* 0x0000000000027941 */ /* 0x000fea0003800000 */
.L_x_34977:
        /* <DEDUP_REMOVED lines=43> */
.L_x_34976:
[----:B------:R-:W-:Y:S05]  /*fd90*/  BSYNC B1 ;  /* 0x0000000000017941 */ /* 0x000fea0003800000 */
.L_x_34975:
        /* <DEDUP_REMOVED lines=9> */
.L_x_34971:
        /* <DEDUP_REMOVED lines=12> */
.L_x_34980:
[----:B------:R-:W-:-:S07]  /*fef0*/  IMAD.MOV.U32 R11, RZ, RZ, R14 ;  /* 0x000000ffff0b7224 */ /* 0x000fce00078e000e */
.L_x_34981:
[----:B------:R-:W-:Y:S05]  /*ff00*/  BSYNC B1 ;  /* 0x0000000000017941 */ /* 0x000fea0003800000 */
.L_x_34979:
        /* <DEDUP_REMOVED lines=16> */
.L_x_34985:
[----:B------:R-:W-:Y:S05]  /*10010*/  BSYNC B2 ;  /* 0x0000000000027941 */ /* 0x000fea0003800000 */
.L_x_34984:
        /* <DEDUP_REMOVED lines=44> */
.L_x_34983:
[----:B------:R-:W-:Y:S05]  /*102e0*/  BSYNC B1 ;  /* 0x0000000000017941 */ /* 0x000fea0003800000 */
.L_x_34982:
        /* <DEDUP_REMOVED lines=12> */
.L_x_34986:
        /* <DEDUP_REMOVED lines=12> */
.L_x_34989:
[----:B------:R-:W-:-:S07]  /*10470*/  IMAD.MOV.U32 R3, RZ, RZ, R14 ;  /* 0x000000ffff037224 */ /* 0x000fce00078e000e */
.L_x_34990:
[----:B------:R-:W-:Y:S05]  /*10480*/  BSYNC B1 ;  /* 0x0000000000017941 */ /* 0x000fea0003800000 */
.L_x_34988:
        /* <DEDUP_REMOVED lines=16> */
.L_x_34994:
[----:B------:R-:W-:Y:S05]  /*10590*/  BSYNC B2 ;  /* 0x0000000000027941 */ /* 0x000fea0003800000 */
.L_x_34993:
        /* <DEDUP_REMOVED lines=43> */
.L_x_34992:
[----:B------:R-:W-:Y:S05]  /*10850*/  BSYNC B1 ;  /* 0x0000000000017941 */ /* 0x000fea0003800000 */
.L_x_34991:
        /* <DEDUP_REMOVED lines=9> */
.L_x_34987:
        /* <DEDUP_REMOVED lines=12> */
.L_x_34996:
[----:B------:R-:W-:-:S07]  /*109b0*/  MOV R11, R14 ;  /* 0x0000000e000b7202 */ /* 0x000fce0000000f00 */
.L_x_34997:
[----:B------:R-:W-:Y:S05]  /*109c0*/  BSYNC B1 ;  /* 0x0000000000017941 */ /* 0x000fea0003800000 */
.L_x_34995:
        /* <DEDUP_REMOVED lines=16> */
.L_x_35001:
[----:B------:R-:W-:Y:S05]  /*10ad0*/  BSYNC B2 ;  /* 0x0000000000027941 */ /* 0x000fea0003800000 */
.L_x_35000:
        /* <DEDUP_REMOVED lines=44> */
.L_x_34999:
[----:B------:R-:W-:Y:S05]  /*10da0*/  BSYNC B1 ;  /* 0x0000000000017941 */ /* 0x000fea0003800000 */
.L_x_34998:
        /* <DEDUP_REMOVED lines=12> */
.L_x_35002:
        /* <DEDUP_REMOVED lines=12> */
.L_x_35005:
[----:B------:R-:W-:-:S07]  /*10f30*/  IMAD.MOV.U32 R2, RZ, RZ, R14 ;  /* 0x000000ffff027224 */ /* 0x000fce00078e000e */
.L_x_35006:
[----:B------:R-:W-:Y:S05]  /*10f40*/  BSYNC B1 ;  /* 0x0000000000017941 */ /* 0x000fea0003800000 */
.L_x_35004:
        /* <DEDUP_REMOVED lines=16> */
.L_x_35010:
[----:B------:R-:W-:Y:S05]  /*11050*/  BSYNC B2 ;  /* 0x0000000000027941 */ /* 0x000fea0003800000 */
.L_x_35009:
        /* <DEDUP_REMOVED lines=44> */
.L_x_35008:
[----:B------:R-:W-:Y:S05]  /*11320*/  BSYNC B1 ;  /* 0x0000000000017941 */ /* 0x000fea0003800000 */
.L_x_35007:
        /* <DEDUP_REMOVED lines=9> */
.L_x_35003:
        /* <DEDUP_REMOVED lines=12> */
.L_x_35012:
[----:B------:R-:W-:-:S07]  /*11480*/  IMAD.MOV.U32 R11, RZ, RZ, R14 ;  /* 0x000000ffff0b7224 */ /* 0x000fce00078e000e */
.L_x_35013:
[----:B------:R-:W-:Y:S05]  /*11490*/  BSYNC B1 ;  /* 0x0000000000017941 */ /* 0x000fea0003800000 */
.L_x_35011:
        /* <DEDUP_REMOVED lines=16> */
.L_x_35017:
[----:B------:R-:W-:Y:S05]  /*115a0*/  BSYNC B2 ;  /* 0x0000000000027941 */ /* 0x000fea0003800000 */
.L_x_35016:
        /* <DEDUP_REMOVED lines=43> */
.L_x_35015:
[----:B------:R-:W-:Y:S05]  /*11860*/  BSYNC B1 ;  /* 0x0000000000017941 */ /* 0x000fea0003800000 */
.L_x_35014:
        /* <DEDUP_REMOVED lines=12> */
.L_x_35018:
        /* <DEDUP_REMOVED lines=12> */
.L_x_35021:
[----:B------:R-:W-:-:S07]  /*119f0*/  MOV R0, R14 ;  /* 0x0000000e00007202 */ /* 0x000fce0000000f00 */
.L_x_35022:
[----:B------:R-:W-:Y:S05]  /*11a00*/  BSYNC B1 ;  /* 0x0000000000017941 */ /* 0x000fea0003800000 */
.L_x_35020:
        /* <DEDUP_REMOVED lines=16> */
.L_x_35026:
[----:B------:R-:W-:Y:S05]  /*11b10*/  BSYNC B2 ;  /* 0x0000000000027941 */ /* 0x000fea0003800000 */
.L_x_35025:
        /* <DEDUP_REMOVED lines=43> */
.L_x_35024:
[----:B------:R-:W-:Y:S05]  /*11dd0*/  BSYNC B1 ;  /* 0x0000000000017941 */ /* 0x000fea0003800000 */
.L_x_35023:
        /* <DEDUP_REMOVED lines=9> */
.L_x_35019:
        /* <DEDUP_REMOVED lines=51> */
.L_x_35027:
[----:B------:R-:W-:-:S07]  /*121a0*/  IADD3 R201, R201, 0x80, RZ ;  /* 0x00000080c9c97810 */ /* 0x000fce0007ffe0ff */
.L_x_34898:
[----:B------:R-:W-:Y:S05]  /*121b0*/  BSYNC B0 ;  /* 0x0000000000007941 */ /* 0x000fea0003800000 */
.L_x_34897:
        /* <DEDUP_REMOVED lines=30> */
.L_x_35031:
[----:B------:R-:W-:-:S07]  /*123a0*/  IMAD.MOV.U32 R170, RZ, RZ, R14 ;  /* 0x000000ffffaa7224 */ /* 0x000fce00078e000e */
.L_x_35032:
[----:B------:R-:W-:Y:S05]  /*123b0*/  BSYNC B1 ;  /* 0x0000000000017941 */ /* 0x000fea0003800000 */
.L_x_35030:
        /* <DEDUP_REMOVED lines=16> */
.L_x_35036:
[----:B------:R-:W-:Y:S05]  /*124c0*/  BSYNC B2 ;  /* 0x0000000000027941 */ /* 0x000fea0003800000 */
.L_x_35035:
        /* <DEDUP_REMOVED lines=42> */
.L_x_35034:
[----:B------:R-:W-:Y:S05]  /*12770*/  BSYNC B1 ;  /* 0x0000000000017941 */ /* 0x000fea0003800000 */
.L_x_35033:
        /* <DEDUP_REMOVED lines=19> */
.L_x_35037:
        /* <DEDUP_REMOVED lines=12> */
.L_x_35040:
[----:B------:R-:W-:-:S07]  /*12970*/  MOV R8, R14 ;  /* 0x0000000e00087202 */ /* 0x000fce0000000f00 */
.L_x_35041:
[----:B------:R-:W-:Y:S05]  /*12980*/  BSYNC B1 ;  /* 0x0000000000017941 */ /* 0x000fea0003800000 */
.L_x_35039:
        /* <DEDUP_REMOVED lines=16> */
.L_x_35045:
[----:B------:R-:W-:Y:S05]  /*12a90*/  BSYNC B2 ;  /* 0x0000000000027941 */ /* 0x000fea0003800000 */
.L_x_35044:
        /* <DEDUP_REMOVED lines=42> */
.L_x_35043:
[----:B------:R-:W-:Y:S05]  /*12d40*/  BSYNC B1 ;  /* 0x0000000000017941 */ /* 0x000fea0003800000 */
.L_x_35042:
        /* <DEDUP_REMOVED lines=9> */
.L_x_35038:
        /* <DEDUP_REMOVED lines=12> */
.L_x_35047:
[----:B------:R-:W-:-:S07]  /*12ea0*/  IMAD.MOV.U32 R11, RZ, RZ, R14 ;  /* 0x000000ffff0b7224 */ /* 0x000fce00078e000e */
.L_x_35048:
[----:B------:R-:W-:Y:S05]  /*12eb0*/  BSYNC B1 ;  /* 0x0000000000017941 */ /* 0x000fea0003800000 */
.L_x_35046:
        /* <DEDUP_REMOVED lines=16> */
.L_x_35052:
[----:B------:R-:W-:Y:S05]  /*12fc0*/  BSYNC B2 ;  /* 0x0000000000027941 */ /* 0x000fea0003800000 */
.L_x_35051:
        /* <DEDUP_REMOVED lines=43> */
.L_x_35050:
[----:B------:R-:W-:Y:S05]  /*13280*/  BSYNC B1 ;  /* 0x0000000000017941 */ /* 0x000fea0003800000 */
.L_x_35049:
        /* <DEDUP_REMOVED lines=14> */
.L_x_35053:
        /* <DEDUP_REMOVED lines=12> */
.L_x_35056:
[----:B------:R-:W-:-:S07]  /*13430*/  IMAD.MOV.U32 R7, RZ, RZ, R14 ;  /* 0x000000ffff077224 */ /* 0x000fce00078e000e */
.L_x_35057:
[----:B------:R-:W-:Y:S05]  /*13440*/  BSYNC B1 ;  /* 0x0000000000017941 */ /* 0x000fea0003800000 */
.L_x_35055:
        /* <DEDUP_REMOVED lines=16> */
.L_x_35061:
[----:B------:R-:W-:Y:S05]  /*13550*/  BSYNC B2 ;  /* 0x0000000000027941 */ /* 0x000fea0003800000 */
.L_x_35060:
        /* <DEDUP_REMOVED lines=42> */
.L_x_35059:
[----:B------:R-:W-:Y:S05]  /*13800*/  BSYNC B1 ;  /* 0x0000000000017941 */ /* 0x000fea0003800000 */
.L_x_35058:
        /* <DEDUP_REMOVED lines=9> */
.L_x_35054:
        /* <DEDUP_REMOVED lines=12> */
.L_x_35063:
[----:B------:R-:W-:-:S07]  /*13960*/  MOV R11, R14 ;  /* 0x0000000e000b7202 */ /* 0x000fce0000000f00 */
.L_x_35064:
[----:B------:R-:W-:Y:S05]  /*13970*/  BSYNC B1 ;  /* 0x0000000000017941 */ /* 0x000fea0003800000 */
.L_x_35062:
        /* <DEDUP_REMOVED lines=16> */
.L_x_35068:
[----:B------:R-:W-:Y:S05]  /*13a80*/  BSYNC B2 ;  /* 0x0000000000027941 */ /* 0x000fea0003800000 */
.L_x_35067:
        /* <DEDUP_REMOVED lines=43> */
.L_x_35066:
[----:B------:R-:W-:Y:S05]  /*13d40*/  BSYNC B1 ;  /* 0x0000000000017941 */ /* 0x000fea0003800000 */
.L_x_35065:
        /* <DEDUP_REMOVED lines=14> */
.L_x_35069:
        /* <DEDUP_REMOVED lines=12> */
.L_x_35072:
[----:B------:R-:W-:-:S07]  /*13ef0*/  IMAD.MOV.U32 R6, RZ, RZ, R14 ;  /* 0x000000ffff067224 */ /* 0x000fce00078e000e */
.L_x_35073:
[----:B------:R-:W-:Y:S05]  /*13f00*/  BSYNC B1 ;  /* 0x0000000000017941 */ /* 0x000fea0003800000 */
.L_x_35071:
        /* <DEDUP_REMOVED lines=16> */
.L_x_35077:
[----:B------:R-:W-:Y:S05]  /*14010*/  BSYNC B2 ;  /* 0x0000000000027941 */ /* 0x000fea0003800000 */
.L_x_35076:
        /* <DEDUP_REMOVED lines=43> */
.L_x_35075:
[----:B------:R-:W-:Y:S05]  /*142d0*/  BSYNC B1 ;  /* 0x0000000000017941 */ /* 0x000fea0003800000 */
.L_x_35074:
        /* <DEDUP_REMOVED lines=9> */
.L_x_35070:
        /* <DEDUP_REMOVED lines=12> */
.L_x_35079:
[----:B------:R-:W-:-:S07]  /*14430*/  MOV R11, R14 ;  /* 0x0000000e000b7202 */ /* 0x000fce0000000f00 */
.L_x_35080:
[----:B------:R-:W-:Y:S05]  /*14440*/  BSYNC B1 ;  /* 0x0000000000017941 */ /* 0x000fea0003800000 */
.L_x_35078:
        /* <DEDUP_REMOVED lines=16> */
.L_x_35084:
[----:B------:R-:W-:Y:S05]  /*14550*/  BSYNC B2 ;  /* 0x0000000000027941 */ /* 0x000fea0003800000 */
.L_x_35083:
        /* <DEDUP_REMOVED lines=44> */
.L_x_35082:
[----:B------:R-:W-:Y:S05]  /*14820*/  BSYNC B1 ;  /* 0x0000000000017941 */ /* 0x000fea0003800000 */
.L_x_35081:
        /* <DEDUP_REMOVED lines=14> */
.L_x_35085:
        /* <DEDUP_REMOVED lines=12> */
.L_x_35088:
[----:B------:R-:W-:-:S07]  /*149d0*/  IMAD.MOV.U32 R5, RZ, RZ, R14 ;  /* 0x000000ffff057224 */ /* 0x000fce00078e000e */
.L_x_35089:
[----:B------:R-:W-:Y:S05]  /*149e0*/  BSYNC B1 ;  /* 0x0000000000017941 */ /* 0x000fea0003800000 */
.L_x_35087:
        /* <DEDUP_REMOVED lines=16> */
.L_x_35093:
[----:B------:R-:W-:Y:S05]  /*14af0*/  BSYNC B2 ;  /* 0x0000000000027941 */ /* 0x000fea0003800000 */
.L_x_35092:
        /* <DEDUP_REMOVED lines=42> */
.L_x_35091:
[----:B------:R-:W-:Y:S05]  /*14da0*/  BSYNC B1 ;  /* 0x0000000000017941 */ /* 0x000fea0003800000 */
.L_x_35090:
        /* <DEDUP_REMOVED lines=9> */
.L_x_35086:
        /* <DEDUP_REMOVED lines=12> */
.L_x_35095:
[----:B------:R-:W-:-:S07]  /*14f00*/  MOV R11, R14 ;  /* 0x0000000e000b7202 */ /* 0x000fce0000000f00 */
.L_x_35096:
[----:B------:R-:W-:Y:S05]  /*14f10*/  BSYNC B1 ;  /* 0x0000000000017941 */ /* 0x000fea0003800000 */
.L_x_35094:
        /* <DEDUP_REMOVED lines=16> */
.L_x_35100:
[----:B------:R-:W-:Y:S05]  /*15020*/  BSYNC B2 ;  /* 0x0000000000027941 */ /* 0x000fea0003800000 */
.L_x_35099:
        /* <DEDUP_REMOVED lines=43> */
.L_x_35098:
[----:B------:R-:W-:Y:S05]  /*152e0*/  BSYNC B1 ;  /* 0x0000000000017941 */ /* 0x000fea0003800000 */
.L_x_35097:
        /* <DEDUP_REMOVED lines=14> */
.L_x_35101:
        /* <DEDUP_REMOVED lines=12> */
.L_x_35104:
[----:B------:R-:W-:-:S07]  /*15490*/  IMAD.MOV.U32 R4, RZ, RZ, R14 ;  /* 0x000000ffff047224 */ /* 0x000fce00078e000e */
.L_x_35105:
[----:B------:R-:W-:Y:S05]  /*154a0*/  BSYNC B1 ;  /* 0x0000000000017941 */ /* 0x000fea0003800000 */
.L_x_35103:
        /* <DEDUP_REMOVED lines=16> */
.L_x_35109:
[----:B------:R-:W-:Y:S05]  /*155b0*/  BSYNC B2 ;  /* 0x0000000000027941 */ /* 0x000fea0003800000 */
.L_x_35108:
        /* <DEDUP_REMOVED lines=43> */
.L_x_35107:
[----:B------:R-:W-:Y:S05]  /*15870*/  BSYNC B1 ;  /* 0x0000000000017941 */ /* 0x000fea0003800000 */
.L_x_35106:
        /* <DEDUP_REMOVED lines=9> */
.L_x_35102:
        /* <DEDUP_REMOVED lines=12> */
.L_x_35111:
[----:B------:R-:W-:-:S07]  /*159d0*/  MOV R11, R14 ;  /* 0x0000000e000b7202 */ /* 0x000fce0000000f00 */
.L_x_35112:
[----:B------:R-:W-:Y:S05]  /*159e0*/  BSYNC B1 ;  /* 0x0000000000017941 */ /* 0x000fea0003800000 */
.L_x_35110:
        /* <DEDUP_REMOVED lines=16> */
.L_x_35116:
[----:B------:R-:W-:Y:S05]  /*15af0*/  BSYNC B2 ;  /* 0x0000000000027941 */ /* 0x000fea0003800000 */
.L_x_35115:
        /* <DEDUP_REMOVED lines=44> */
.L_x_35114:
[----:B------:R-:W-:Y:S05]  /*15dc0*/  BSYNC B1 ;  /* 0x0000000000017941 */ /* 0x000fea0003800000 */
.L_x_35113:
        /* <DEDUP_REMOVED lines=12> */
.L_x_35117:
        /* <DEDUP_REMOVED lines=12> */
.L_x_35120:
[----:B------:R-:W-:-:S07]  /*15f50*/  IMAD.MOV.U32 R3, RZ, RZ, R14 ;  /* 0x000000ffff037224 */ /* 0x000fce00078e000e */
.L_x_35121:
[----:B------:R-:W-:Y:S05]  /*15f60*/  BSYNC B1 ;  /* 0x0000000000017941 */ /* 0x000fea0003800000 */
.L_x_35119:
        /* <DEDUP_REMOVED lines=16> */
.L_x_35125:
[----:B------:R-:W-:Y:S05]  /*16070*/  BSYNC B2 ;  /* 0x0000000000027941 */ /* 0x000fea0003800000 */
.L_x_35124:
        /* <DEDUP_REMOVED lines=43> */
.L_x_35123:
[----:B------:R-:W-:Y:S05]  /*16330*/  BSYNC B1 ;  /* 0x0000000000017941 */ /* 0x000fea0003800000 */
.L_x_35122:
        /* <DEDUP_REMOVED lines=9> */
.L_x_35118:
        /* <DEDUP_REMOVED lines=12> */
.L_x_35127:
[----:B------:R-:W-:-:S07]  /*16490*/  IMAD.MOV.U32 R11, RZ, RZ, R14 ;  /* 0x000000ffff0b7224 */ /* 0x000fce00078e000e */
.L_x_35128:
[----:B------:R-:W-:Y:S05]  /*164a0*/  BSYNC B1 ;  /* 0x0000000000017941 */ /* 0x000fea0003800000 */
.L_x_35126:
        /* <DEDUP_REMOVED lines=16> */
.L_x_35132:
[----:B------:R-:W-:Y:S05]  /*165b0*/  BSYNC B2 ;  /* 0x0000000000027941 */ /* 0x000fea0003800000 */
.L_x_35131:
        /* <DEDUP_REMOVED lines=44> */
.L_x_35130:
[----:B------:R-:W-:Y:S05]  /*16880*/  BSYNC B1 ;  /* 0x0000000000017941 */ /* 0x000fea0003800000 */
.L_x_35129:
        /* <DEDUP_REMOVED lines=12> */
.L_x_35133:
        /* <DEDUP_REMOVED lines=12> */
.L_x_35136:
[----:B------:R-:W-:-:S07]  /*16a10*/  MOV R2, R14 ;  /* 0x0000000e00027202 */ /* 0x000fce0000000f00 */
.L_x_35137:
[----:B------:R-:W-:Y:S05]  /*16a20*/  BSYNC B1 ;  /* 0x0000000000017941 */ /* 0x000fea0003800000 */
.L_x_35135:
        /* <DEDUP_REMOVED lines=16> */
.L_x_35141:
[----:B------:R-:W-:Y:S05]  /*16b30*/  BSYNC B2 ;  /* 0x0000000000027941 */ /* 0x000fea0003800000 */
.L_x_35140:
        /* <DEDUP_REMOVED lines=44> */
.L_x_35139:
[----:B------:R-:W-:Y:S05]  /*16e00*/  BSYNC B1 ;  /* 0x0000000000017941 */ /* 0x000fea0003800000 */
.L_x_35138:
        /* <DEDUP_REMOVED lines=9> */
.L_x_35134:
        /* <DEDUP_REMOVED lines=12> */
.L_x_35143:
[----:B------:R-:W-:-:S07]  /*16f60*/  MOV R11, R14 ;  /* 0x0000000e000b7202 */ /* 0x000fce0000000f00 */
.L_x_35144:
[----:B------:R-:W-:Y:S05]  /*16f70*/  BSYNC B1 ;  /* 0x0000000000017941 */ /* 0x000fea0003800000 */
.L_x_35142:
        /* <DEDUP_REMOVED lines=16> */
.L_x_35148:
[----:B------:R-:W-:Y:S05]  /*17080*/  BSYNC B2 ;  /* 0x0000000000027941 */ /* 0x000fea0003800000 */
.L_x_35147:
        /* <DEDUP_REMOVED lines=43> */
.L_x_35146:
[----:B------:R-:W-:Y:S05]  /*17340*/  BSYNC B1 ;  /* 0x0000000000017941 */ /* 0x000fea0003800000 */
.L_x_35145:
        /* <DEDUP_REMOVED lines=12> */
.L_x_35149:
        /* <DEDUP_REMOVED lines=12> */
.L_x_35152:
[----:B------:R-:W-:-:S07]  /*174d0*/  IMAD.MOV.U32 R0, RZ, RZ, R14 ;  /* 0x000000ffff007224 */ /* 0x000fce00078e000e */
.L_x_35153:
[----:B------:R-:W-:Y:S05]  /*174e0*/  BSYNC B1 ;  /* 0x0000000000017941 */ /* 0x000fea0003800000 */
.L_x_35151:
        /* <DEDUP_REMOVED lines=16> */
.L_x_35157:
[----:B------:R-:W-:Y:S05]  /*175f0*/  BSYNC B2 ;  /* 0x0000000000027941 */ /* 0x000fea0003800000 */
.L_x_35156:
        /* <DEDUP_REMOVED lines=43> */
.L_x_35155:
[----:B------:R-:W-:Y:S05]  /*178b0*/  BSYNC B1 ;  /* 0x0000000000017941 */ /* 0x000fea0003800000 */
.L_x_35154:
        /* <DEDUP_REMOVED lines=9> */
.L_x_35150:
        /* <DEDUP_REMOVED lines=51> */
.L_x_35158:
[----:B------:R-:W-:-:S07]  /*17c80*/  VIADD R201, R201, 0x80 ;  /* 0x00000080c9c97836 */ /* 0x000fce0000000000 */
.L_x_35029:
[----:B------:R-:W-:Y:S05]  /*17c90*/  BSYNC B0 ;  /* 0x0000000000007941 */ /* 0x000fea0003800000 */
.L_x_35028:
        /* <DEDUP_REMOVED lines=30> */
.L_x_35162:
[----:B------:R-:W-:-:S07]  /*17e80*/  MOV R178, R14 ;  /* 0x0000000e00b27202 */ /* 0x000fce0000000f00 */
.L_x_35163:
[----:B------:R-:W-:Y:S05]  /*17e90*/  BSYNC B1 ;  /* 0x0000000000017941 */ /* 0x000fea0003800000 */
.L_x_35161:
        /* <DEDUP_REMOVED lines=16> */
.L_x_35167:
[----:B------:R-:W-:Y:S05]  /*17fa0*/  BSYNC B2 ;  /* 0x0000000000027941 */ /* 0x000fea0003800000 */
.L_x_35166:
        /* <DEDUP_REMOVED lines=42> */
.L_x_35165:
[----:B------:R-:W-:Y:S05]  /*18250*/  BSYNC B1 ;  /* 0x0000000000017941 */ /* 0x000fea0003800000 */
.L_x_35164:
        /* <DEDUP_REMOVED lines=19> */
.L_x_35168:
        /* <DEDUP_REMOVED lines=12> */
.L_x_35171:
[----:B------:R-:W-:-:S07]  /*18450*/  IMAD.MOV.U32 R8, RZ, RZ, R14 ;  /* 0x000000ffff087224 */ /* 0x000fce00078e000e */
.L_x_35172:
[----:B------:R-:W-:Y:S05]  /*18460*/  BSYNC B1 ;  /* 0x0000000000017941 */ /* 0x000fea0003800000 */
.L_x_35170:
        /* <DEDUP_REMOVED lines=16> */
.L_x_35176:
[----:B------:R-:W-:Y:S05]  /*18570*/  BSYNC B2 ;  /* 0x0000000000027941 */ /* 0x000fea0003800000 */
.L_x_35175:
        /* <DEDUP_REMOVED lines=42> */
.L_x_35174:
[----:B------:R-:W-:Y:S05]  /*18820*/  BSYNC B1 ;  /* 0x0000000000017941 */ /* 0x000fea0003800000 */
.L_x_35173:
        /* <DEDUP_REMOVED lines=9> */
.L_x_35169:
        /* <DEDUP_REMOVED lines=12> */
.L_x_35178:
[----:B------:R-:W-:-:S07]  /*18980*/  IMAD.MOV.U32 R11, RZ, RZ, R14 ;  /* 0x000000ffff0b7224 */ /* 0x000fce00078e000e */
.L_x_35179:
[----:B------:R-:W-:Y:S05]  /*18990*/  BSYNC B1 ;  /* 0x0000000000017941 */ /* 0x000fea0003800000 */
.L_x_35177:
        /* <DEDUP_REMOVED lines=16> */
.L_x_35183:
[----:B------:R-:W-:Y:S05]  /*18aa0*/  BSYNC B2 ;  /* 0x0000000000027941 */ /* 0x000fea0003800000 */
.L_x_35182:
        /* <DEDUP_REMOVED lines=43> */
.L_x_35181:
[----:B------:R-:W-:Y:S05]  /*18d60*/  BSYNC B1 ;  /* 0x0000000000017941 */ /* 0x000fea0003800000 */
.L_x_35180:
        /* <DEDUP_REMOVED lines=14> */
.L_x_35184:
        /* <DEDUP_REMOVED lines=12> */
.L_x_35187:
[----:B------:R-:W-:-:S07]  /*18f10*/  MOV R7, R14 ;  /* 0x0000000e00077202 */ /* 0x000fce0000000f00 */
.L_x_35188:
[----:B------:R-:W-:Y:S05]  /*18f20*/  BSYNC B1 ;  /* 0x0000000000017941 */ /* 0x000fea0003800000 */
.L_x_35186:
        /* <DEDUP_REMOVED lines=16> */
.L_x_35192:
[----:B------:R-:W-:Y:S05]  /*19030*/  BSYNC B2 ;  /* 0x0000000000027941 */ /* 0x000fea0003800000 */
.L_x_35191:
        /* <DEDUP_REMOVED lines=42> */
.L_x_35190:
[----:B------:R-:W-:Y:S05]  /*192e0*/  BSYNC B1 ;  /* 0x0000000000017941 */ /* 0x000fea0003800000 */
.L_x_35189:
        /* <DEDUP_REMOVED lines=9> */
.L_x_35185:
        /* <DEDUP_REMOVED lines=12> */
.L_x_35194:
[----:B------:R-:W-:-:S07]  /*19440*/  IMAD.MOV.U32 R11, RZ, RZ, R14 ;  /* 0x000000ffff0b7224 */ /* 0x000fce00078e000e */
.L_x_35195:
[----:B------:R-:W-:Y:S05]  /*19450*/  BSYNC B1 ;  /* 0x0000000000017941 */ /* 0x000fea0003800000 */
.L_x_35193:
        /* <DEDUP_REMOVED lines=16> */
.L_x_35199:
[----:B------:R-:W-:Y:S05]  /*19560*/  BSYNC B2 ;  /* 0x0000000000027941 */ /* 0x000fea0003800000 */
.L_x_35198:
        /* <DEDUP_REMOVED lines=43> */
.L_x_35197:
[----:B------:R-:W-:Y:S05]  /*19820*/  BSYNC B1 ;  /* 0x0000000000017941 */ /* 0x000fea0003800000 */
.L_x_35196:
        /* <DEDUP_REMOVED lines=14> */
.L_x_35200:
        /* <DEDUP_REMOVED lines=12> */
.L_x_35203:
[----:B------:R-:W-:-:S07]  /*199d0*/  IMAD.MOV.U32 R6, RZ, RZ, R14 ;  /* 0x000000ffff067224 */ /* 0x000fce00078e000e */
.L_x_35204:
[----:B------:R-:W-:Y:S05]  /*199e0*/  BSYNC B1 ;  /* 0x0000000000017941 */ /* 0x000fea0003800000 */
.L_x_35202:
        /* <DEDUP_REMOVED lines=16> */
.L_x_35208:
[----:B------:R-:W-:Y:S05]  /*19af0*/  BSYNC B2 ;  /* 0x0000000000027941 */ /* 0x000fea0003800000 */
.L_x_35207:
        /* <DEDUP_REMOVED lines=43> */
.L_x_35206:
[----:B------:R-:W-:Y:S05]  /*19db0*/  BSYNC B1 ;  /* 0x0000000000017941 */ /* 0x000fea0003800000 */
.L_x_35205:
        /* <DEDUP_REMOVED lines=9> */
.L_x_35201:
        /* <DEDUP_REMOVED lines=12> */
.L_x_35210:
[----:B------:R-:W-:-:S07]  /*19f10*/  IMAD.MOV.U32 R11, RZ, RZ, R14 ;  /* 0x000000ffff0b7224 */ /* 0x000fce00078e000e */
.L_x_35211:
[----:B------:R-:W-:Y:S05]  /*19f20*/  BSYNC B1 ;  /* 0x0000000000017941 */ /* 0x000fea0003800000 */
.L_x_35209:
        /* <DEDUP_REMOVED lines=16> */
.L_x_35215:
[----:B------:R-:W-:Y:S05]  /*1a030*/  BSYNC B2 ;  /* 0x0000000000027941 */ /* 0x000fea0003800000 */
.L_x_35214:
        /* <DEDUP_REMOVED lines=44> */
.L_x_35213:
[----:B------:R-:W-:Y:S05]  /*1a300*/  BSYNC B1 ;  /* 0x0000000000017941 */ /* 0x000fea0003800000 */
.L_x_35212:
        /* <DEDUP_REMOVED lines=14> */
.L_x_35216:
        /* <DEDUP_REMOVED lines=12> */
.L_x_35219:
[----:B------:R-:W-:-:S07]  /*1a4b0*/  MOV R5, R14 ;  /* 0x0000000e00057202 */ /* 0x000fce0000000f00 */
.L_x_35220:
[----:B------:R-:W-:Y:S05]  /*1a4c0*/  BSYNC B1 ;  /* 0x0000000000017941 */ /* 0x000fea0003800000 */
.L_x_35218:
        /* <DEDUP_REMOVED lines=16> */
.L_x_35224:
[----:B------:R-:W-:Y:S05]  /*1a5d0*/  BSYNC B2 ;  /* 0x0000000000027941 */ /* 0x000fea0003800000 */
.L_x_35223:
        /* <DEDUP_REMOVED lines=42> */
.L_x_35222:
[----:B------:R-:W-:Y:S05]  /*1a880*/  BSYNC B1 ;  /* 0x0000000000017941 */ /* 0x000fea0003800000 */
.L_x_35221:
        /* <DEDUP_REMOVED lines=9> */
.L_x_35217:
        /* <DEDUP_REMOVED lines=12> */
.L_x_35226:
[----:B------:R-:W-:-:S07]  /*1a9e0*/  IMAD.MOV.U32 R11, RZ, RZ, R14 ;  /* 0x000000ffff0b7224 */ /* 0x000fce00078e000e */
.L_x_35227:
[----:B------:R-:W-:Y:S05]  /*1a9f0*/  BSYNC B1 ;  /* 0x0000000000017941 */ /* 0x000fea0003800000 */
.L_x_35225:
        /* <DEDUP_REMOVED lines=16> */
.L_x_35231:
[----:B------:R-:W-:Y:S05]  /*1ab00*/  BSYNC B2 ;  /* 0x0000000000027941 */ /* 0x000fea0003800000 */
.L_x_35230:
        /* <DEDUP_REMOVED lines=43> */
.L_x_35229:
[----:B------:R-:W-:Y:S05]  /*1adc0*/  BSYNC B1 ;  /* 0x0000000000017941 */ /* 0x000fea0003800000 */
.L_x_35228:
        /* <DEDUP_REMOVED lines=14> */
.L_x_35232:
        /* <DEDUP_REMOVED lines=12> */
.L_x_35235:
[----:B------:R-:W-:-:S07]  /*1af70*/  IMAD.MOV.U32 R4, RZ, RZ, R14 ;  /* 0x000000ffff047224 */ /* 0x000fce00078e000e */
.L_x_35236:
[----:B------:R-:W-:Y:S05]  /*1af80*/  BSYNC B1 ;  /* 0x0000000000017941 */ /* 0x000fea0003800000 */
.L_x_35234:
        /* <DEDUP_REMOVED lines=16> */
.L_x_35240:
[----:B------:R-:W-:Y:S05]  /*1b090*/  BSYNC B2 ;  /* 0x0000000000027941 */ /* 0x000fea0003800000 */
.L_x_35239:
        /* <DEDUP_REMOVED lines=43> */
.L_x_35238:
[----:B------:R-:W-:Y:S05]  /*1b350*/  BSYNC B1 ;  /* 0x0000000000017941 */ /* 0x000fea0003800000 */
.L_x_35237:
        /* <DEDUP_REMOVED lines=9> */
.L_x_35233:
        /* <DEDUP_REMOVED lines=12> */
.L_x_35242:
[----:B------:R-:W-:-:S07]  /*1b4b0*/  IMAD.MOV.U32 R11, RZ, RZ, R14 ;  /* 0x000000ffff0b7224 */ /* 0x000fce00078e000e */
.L_x_35243:
[----:B------:R-:W-:Y:S05]  /*1b4c0*/  BSYNC B1 ;  /* 0x0000000000017941 */ /* 0x000fea0003800000 */
.L_x_35241:
        /* <DEDUP_REMOVED lines=16> */
.L_x_35247:
[----:B------:R-:W-:Y:S05]  /*1b5d0*/  BSYNC B2 ;  /* 0x0000000000027941 */ /* 0x000fea0003800000 */
.L_x_35246:
        /* <DEDUP_REMOVED lines=44> */
.L_x_35245:
[----:B------:R-:W-:Y:S05]  /*1b8a0*/  BSYNC B1 ;  /* 0x0000000000017941 */ /* 0x000fea0003800000 */
.L_x_35244:
        /* <DEDUP_REMOVED lines=12> */
.L_x_35248:
        /* <DEDUP_REMOVED lines=12> */
.L_x_35251:
[----:B------:R-:W-:-:S07]  /*1ba30*/  MOV R3, R14 ;  /* 0x0000000e00037202 */ /* 0x000fce0000000f00 */
.L_x_35252:
[----:B------:R-:W-:Y:S05]  /*1ba40*/  BSYNC B1 ;  /* 0x0000000000017941 */ /* 0x000fea0003800000 */
.L_x_35250:
        /* <DEDUP_REMOVED lines=16> */
.L_x_35256:
[----:B------:R-:W-:Y:S05]  /*1bb50*/  BSYNC B2 ;  /* 0x0000000000027941 */ /* 0x000fea0003800000 */
.L_x_35255:
        /* <DEDUP_REMOVED lines=43> */
.L_x_35254:
[----:B------:R-:W-:Y:S05]  /*1be10*/  BSYNC B1 ;  /* 0x0000000000017941 */ /* 0x000fea0003800000 */
.L_x_35253:
        /* <DEDUP_REMOVED lines=9> */
.L_x_35249:
        /* <DEDUP_REMOVED lines=12> */
.L_x_35258:
[----:B------:R-:W-:-:S07]  /*1bf70*/  IMAD.MOV.U32 R11, RZ, RZ, R14 ;  /* 0x000000ffff0b7224 */ /* 0x000fce00078e000e */
.L_x_35259:
[----:B------:R-:W-:Y:S05]  /*1bf80*/  BSYNC B1 ;  /* 0x0000000000017941 */ /* 0x000fea0003800000 */
.L_x_35257:
        /* <DEDUP_REMOVED lines=16> */
.L_x_35263:
[----:B------:R-:W-:Y:S05]  /*1c090*/  BSYNC B2 ;  /* 0x0000000000027941 */ /* 0x000fea0003800000 */
.L_x_35262:
        /* <DEDUP_REMOVED lines=44> */
.L_x_35261:
[----:B------:R-:W-:Y:S05]  /*1c360*/  BSYNC B1 ;  /* 0x0000000000017941 */ /* 0x000fea0003800000 */
.L_x_35260:
        /* <DEDUP_REMOVED lines=12> */
.L_x_35264:
        /* <DEDUP_REMOVED lines=12> */
.L_x_35267:
[----:B------:R-:W-:-:S07]  /*1c4f0*/  IMAD.MOV.U32 R2, RZ, RZ, R14 ;  /* 0x000000ffff027224 */ /* 0x000fce00078e000e */
.L_x_35268:
[----:B------:R-:W-:Y:S05]  /*1c500*/  BSYNC B1 ;  /* 0x0000000000017941 */ /* 0x000fea0003800000 */
.L_x_35266:
        /* <DEDUP_REMOVED lines=16> */
.L_x_35272:
[----:B------:R-:W-:Y:S05]  /*1c610*/  BSYNC B2 ;  /* 0x0000000000027941 */ /* 0x000fea0003800000 */
.L_x_35271:
        /* <DEDUP_REMOVED lines=44> */
.L_x_35270:
[----:B------:R-:W-:Y:S05]  /*1c8e0*/  BSYNC B1 ;  /* 0x0000000000017941 */ /* 0x000fea0003800000 */
.L_x_35269:
        /* <DEDUP_REMOVED lines=9> */
.L_x_35265:
        /* <DEDUP_REMOVED lines=12> */
.L_x_35274:
[----:B------:R-:W-:-:S07]  /*1ca40*/  IMAD.MOV.U32 R11, RZ, RZ, R14 ;  /* 0x000000ffff0b7224 */ /* 0x000fce00078e000e */
.L_x_35275:
[----:B------:R-:W-:Y:S05]  /*1ca50*/  BSYNC B1 ;  /* 0x0000000000017941 */ /* 0x000fea0003800000 */
.L_x_35273:
        /* <DEDUP_REMOVED lines=16> */
.L_x_35279:
[----:B------:R-:W-:Y:S05]  /*1cb60*/  BSYNC B2 ;  /* 0x0000000000027941 */ /* 0x000fea0003800000 */
.L_x_35278:
        /* <DEDUP_REMOVED lines=43> */
.L_x_35277:
[----:B------:R-:W-:Y:S05]  /*1ce20*/  BSYNC B1 ;  /* 0x0000000000017941 */ /* 0x000fea0003800000 */
.L_x_35276:
        /* <DEDUP_REMOVED lines=12> */
.L_x_35280:
        /* <DEDUP_REMOVED lines=12> */
.L_x_35283:
[----:B------:R-:W-:-:S07]  /*1cfb0*/  IMAD.MOV.U32 R0, RZ, RZ, R14 ;  /* 0x000000ffff007224 */ /* 0x000fce00078e000e */
.L_x_35284:
[----:B------:R-:W-:Y:S05]  /*1cfc0*/  BSYNC B1 ;  /* 0x0000000000017941 */ /* 0x000fea0003800000 */
.L_x_35282:
        /* <DEDUP_REMOVED lines=16> */
.L_x_35288:
[----:B------:R-:W-:Y:S05]  /*1d0d0*/  BSYNC B2 ;  /* 0x0000000000027941 */ /* 0x000fea0003800000 */
.L_x_35287:
        /* <DEDUP_REMOVED lines=43> */
.L_x_35286:
[----:B------:R-:W-:Y:S05]  /*1d390*/  BSYNC B1 ;  /* 0x0000000000017941 */ /* 0x000fea0003800000 */
.L_x_35285:
        /* <DEDUP_REMOVED lines=9> */
.L_x_35281:
        /* <DEDUP_REMOVED lines=51> */
.L_x_35289:
[----:B------:R-:W-:-:S07]  /*1d760*/  VIADD R201, R201, 0x80 ;  /* 0x00000080c9c97836 */ /* 0x000fce0000000000 */
.L_x_35160:
[----:B------:R-:W-:Y:S05]  /*1d770*/  BSYNC B0 ;  /* 0x0000000000007941 */ /* 0x000fea0003800000 */
.L_x_35159:
        /* <DEDUP_REMOVED lines=30> */
.L_x_35293:
[----:B------:R-:W-:-:S07]  /*1d960*/  IMAD.MOV.U32 R186, RZ, RZ, R14 ;  /* 0x000000ffffba7224 */ /* 0x000fce00078e000e */
.L_x_35294:
[----:B------:R-:W-:Y:S05]  /*1d970*/  BSYNC B1 ;  /* 0x0000000000017941 */ /* 0x000fea0003800000 */
.L_x_35292:
        /* <DEDUP_REMOVED lines=16> */
.L_x_35298:
[----:B------:R-:W-:Y:S05]  /*1da80*/  BSYNC B2 ;  /* 0x0000000000027941 */ /* 0x000fea0003800000 */
.L_x_35297:
        /* <DEDUP_REMOVED lines=42> */
.L_x_35296:
[----:B------:R-:W-:Y:S05]  /*1dd30*/  BSYNC B1 ;  /* 0x0000000000017941 */ /* 0x000fea0003800000 */
.L_x_35295:
        /* <DEDUP_REMOVED lines=19> */
.L_x_35299:
        /* <DEDUP_REMOVED lines=12> */
.L_x_35302:
[----:B------:R-:W-:-:S07]  /*1df30*/  IMAD.MOV.U32 R8, RZ, RZ, R14 ;  /* 0x000000ffff087224 */ /* 0x000fce00078e000e */
.L_x_35303:
[----:B------:R-:W-:Y:S05]  /*1df40*/  BSYNC B1 ;  /* 0x0000000000017941 */ /* 0x000fea0003800000 */
.L_x_35301:
        /* <DEDUP_REMOVED lines=16> */
.L_x_35307:
[----:B------:R-:W-:Y:S05]  /*1e050*/  BSYNC B2 ;  /* 0x0000000000027941 */ /* 0x000fea0003800000 */
.L_x_35306:
        /* <DEDUP_REMOVED lines=42> */
.L_x_35305:
[----:B------:R-:W-:Y:S05]  /*1e300*/  BSYNC B1 ;  /* 0x0000000000017941 */ /* 0x000fea0003800000 */
.L_x_35304:
        /* <DEDUP_REMOVED lines=9> */
.L_x_35300:
        /* <DEDUP_REMOVED lines=12> */
.L_x_35309:
[----:B------:R-:W-:-:S07]  /*1e460*/  MOV R11, R14 ;  /* 0x0000000e000b7202 */ /* 0x000fce0000000f00 */
.L_x_35310:
[----:B------:R-:W-:Y:S05]  /*1e470*/  BSYNC B1 ;  /* 0x0000000000017941 */ /* 0x000fea0003800000 */
.L_x_35308:
        /* <DEDUP_REMOVED lines=16> */
.L_x_35314:
[----:B------:R-:W-:Y:S05]  /*1e580*/  BSYNC B2 ;  /* 0x0000000000027941 */ /* 0x000fea0003800000 */
.L_x_35313:
        /* <DEDUP_REMOVED lines=43> */
.L_x_35312:
[----:B------:R-:W-:Y:S05]  /*1e840*/  BSYNC B1 ;  /* 0x0000000000017941 */ /* 0x000fea0003800000 */
.L_x_35311:
        /* <DEDUP_REMOVED lines=14> */
.L_x_35315:
        /* <DEDUP_REMOVED lines=12> */
.L_x_35318:
[----:B------:R-:W-:-:S07]  /*1e9f0*/  IMAD.MOV.U32 R7, RZ, RZ, R14 ;  /* 0x000000ffff077224 */ /* 0x000fce00078e000e */
.L_x_35319:
[----:B------:R-:W-:Y:S05]  /*1ea00*/  BSYNC B1 ;  /* 0x0000000000017941 */ /* 0x000fea0003800000 */
.L_x_35317:
        /* <DEDUP_REMOVED lines=16> */
.L_x_35323:
[----:B------:R-:W-:Y:S05]  /*1eb10*/  BSYNC B2 ;  /* 0x0000000000027941 */ /* 0x000fea0003800000 */
.L_x_35322:
        /* <DEDUP_REMOVED lines=42> */
.L_x_35321:
[----:B------:R-:W-:Y:S05]  /*1edc0*/  BSYNC B1 ;  /* 0x0000000000017941 */ /* 0x000fea0003800000 */
.L_x_35320:
        /* <DEDUP_REMOVED lines=9> */
.L_x_35316:
        /* <DEDUP_REMOVED lines=12> */
.L_x_35325:
[----:B------:R-:W-:-:S07]  /*1ef20*/  IMAD.MOV.U32 R11, RZ, RZ, R14 ;  /* 0x000000ffff0b7224 */ /* 0x000fce00078e000e */
.L_x_35326:
[----:B------:R-:W-:Y:S05]  /*1ef30*/  BSYNC B1 ;  /* 0x0000000000017941 */ /* 0x000fea0003800000 */
.L_x_35324:
        /* <DEDUP_REMOVED lines=16> */
.L_x_35330:
[----:B------:R-:W-:Y:S05]  /*1f040*/  BSYNC B2 ;  /* 0x0000000000027941 */ /* 0x000fea0003800000 */
.L_x_35329:
        /* <DEDUP_REMOVED lines=43> */
.L_x_35328:
[----:B------:R-:W-:Y:S05]  /*1f300*/  BSYNC B1 ;  /* 0x0000000000017941 */ /* 0x000fea0003800000 */
.L_x_35327:
        /* <DEDUP_REMOVED lines=14> */
.L_x_35331:
        /* <DEDUP_REMOVED lines=12> */
.L_x_35334:
[----:B------:R-:W-:-:S07]  /*1f4b0*/  MOV R6, R14 ;  /* 0x0000000e00067202 */ /* 0x000fce0000000f00 */
.L_x_35335:
[----:B------:R-:W-:Y:S05]  /*1f4c0*/  BSYNC B1 ;  /* 0x0000000000017941 */ /* 0x000fea0003800000 */
.L_x_35333:
        /* <DEDUP_REMOVED lines=16> */
.L_x_35339:
[----:B------:R-:W-:Y:S05]  /*1f5d0*/  BSYNC B2 ;  /* 0x0000000000027941 */ /* 0x000fea0003800000 */
.L_x_35338:
        /* <DEDUP_REMOVED lines=43> */
.L_x_35337:
[----:B------:R-:W-:Y:S05]  /*1f890*/  BSYNC B1 ;  /* 0x0000000000017941 */ /* 0x000fea0003800000 */
.L_x_35336:
        /* <DEDUP_REMOVED lines=9> */
.L_x_35332:
        /* <DEDUP_REMOVED lines=12> */
.L_x_35341:
[----:B------:R-:W-:-:S07]  /*1f9f0*/  IMAD.MOV.U32 R11, RZ, RZ, R14 ;  /* 0x000000ffff0b7224 */ /* 0x000fce00078e000e */
.L_x_35342:
[----:B------:R-:W-:Y:S05]  /*1fa00*/  BSYNC B1 ;  /* 0x0000000000017941 */ /* 0x000fea0003800000 */
.L_x_35340:
        /* <DEDUP_REMOVED lines=16> */
.L_x_35346:
[----:B------:R-:W-:Y:S05]  /*1fb10*/  BSYNC B2 ;  /* 0x0000000000027941 */ /* 0x000fea0003800000 */
.L_x_35345:
        /* <DEDUP_REMOVED lines=44> */
.L_x_35344:
[----:B------:R-:W-:Y:S05]  /*1fde0*/  BSYNC B1 ;  /* 0x0000000000017941 */ /* 0x000fea0003800000 */
.L_x_35343:
        /* <DEDUP_REMOVED lines=14> */
.L_x_35347:
        /* <DEDUP_REMOVED lines=12> */
.L_x_35350:
[----:B------:R-:W-:-:S07]  /*1ff90*/  IMAD.MOV.U32 R5, RZ, RZ, R14 ;  /* 0x000000ffff057224 */ /* 0x000fce00078e000e */
.L_x_35351:
[----:B------:R-:W-:Y:S05]  /*1ffa0*/  BSYNC B1 ;  /* 0x0000000000017941 */ /* 0x000fea0003800000 */
.L_x_35349:
        /* <DEDUP_REMOVED lines=16> */
.L_x_35355:
[----:B------:R-:W-:Y:S05]  /*200b0*/  BSYNC B2 ;  /* 0x0000000000027941 */ /* 0x000fea0003800000 */
.L_x_35354:
        /* <DEDUP_REMOVED lines=42> */
.L_x_35353:
[----:B------:R-:W-:Y:S05]  /*20360*/  BSYNC B1 ;  /* 0x0000000000017941 */ /* 0x000fea0003800000 */
.L_x_35352:
        /* <DEDUP_REMOVED lines=9> */
.L_x_35348:
        /* <DEDUP_REMOVED lines=12> */
.L_x_35357:
[----:B------:R-:W-:-:S07]  /*204c0*/  IMAD.MOV.U32 R11, RZ, RZ, R14 ;  /* 0x000000ffff0b7224 */ /* 0x000fce00078e000e */
.L_x_35358:
[----:B------:R-:W-:Y:S05]  /*204d0*/  BSYNC B1 ;  /* 0x0000000000017941 */ /* 0x000fea0003800000 */
.L_x_35356:
        /* <DEDUP_REMOVED lines=16> */
.L_x_35362:
[----:B------:R-:W-:Y:S05]  /*205e0*/  BSYNC B2 ;  /* 0x0000000000027941 */ /* 0x000fea0003800000 */
.L_x_35361:
        /* <DEDUP_REMOVED lines=43> */
.L_x_35360:
[----:B------:R-:W-:Y:S05]  /*208a0*/  BSYNC B1 ;  /* 0x0000000000017941 */ /* 0x000fea0003800000 */
.L_x_35359:
        /* <DEDUP_REMOVED lines=14> */
.L_x_35363:
        /* <DEDUP_REMOVED lines=12> */
.L_x_35366:
[----:B------:R-:W-:-:S07]  /*20a50*/  MOV R4, R14 ;  /* 0x0000000e00047202 */ /* 0x000fce0000000f00 */
.L_x_35367:
[----:B------:R-:W-:Y:S05]  /*20a60*/  BSYNC B1 ;  /* 0x0000000000017941 */ /* 0x000fea0003800000 */
.L_x_35365:
        /* <DEDUP_REMOVED lines=16> */
.L_x_35371:
[----:B------:R-:W-:Y:S05]  /*20b70*/  BSYNC B2 ;  /* 0x0000000000027941 */ /* 0x000fea0003800000 */
.L_x_35370:
        /* <DEDUP_REMOVED lines=43> */
.L_x_35369:
[----:B------:R-:W-:Y:S05]  /*20e30*/  BSYNC B1 ;  /* 0x0000000000017941 */ /* 0x000fea0003800000 */
.L_x_35368:
        /* <DEDUP_REMOVED lines=9> */
.L_x_35364:
        /* <DEDUP_REMOVED lines=12> */
.L_x_35373:
[----:B------:R-:W-:-:S07]  /*20f90*/  IMAD.MOV.U32 R11, RZ, RZ, R14 ;  /* 0x000000ffff0b7224 */ /* 0x000fce00078e000e */
.L_x_35374:
[----:B------:R-:W-:Y:S05]  /*20fa0*/  BSYNC B1 ;  /* 0x0000000000017941 */ /* 0x000fea0003800000 */
.L_x_35372:
        /* <DEDUP_REMOVED lines=16> */
.L_x_35378:
[----:B------:R-:W-:Y:S05]  /*210b0*/  BSYNC B2 ;  /* 0x0000000000027941 */ /* 0x000fea0003800000 */
.L_x_35377:
        /* <DEDUP_REMOVED lines=44> */
.L_x_35376:
[----:B------:R-:W-:Y:S05]  /*21380*/  BSYNC B1 ;  /* 0x0000000000017941 */ /* 0x000fea0003800000 */
.L_x_35375:
        /* <DEDUP_REMOVED lines=12> */
.L_x_35379:
        /* <DEDUP_REMOVED lines=12> */
.L_x_35382:
[----:B------:R-:W-:-:S07]  /*21510*/  IMAD.MOV.U32 R3, RZ, RZ, R14 ;  /* 0x000000ffff037224 */ /* 0x000fce00078e000e */
.L_x_35383:
[----:B------:R-:W-:Y:S05]  /*21520*/  BSYNC B1 ;  /* 0x0000000000017941 */ /* 0x000fea0003800000 */
.L_x_35381:
        /* <DEDUP_REMOVED lines=16> */
.L_x_35387:
[----:B------:R-:W-:Y:S05]  /*21630*/  BSYNC B2 ;  /* 0x0000000000027941 */ /* 0x000fea0003800000 */
.L_x_35386:
        /* <DEDUP_REMOVED lines=43> */
.L_x_35385:
[----:B------:R-:W-:Y:S05]  /*218f0*/  BSYNC B1 ;  /* 0x0000000000017941 */ /* 0x000fea0003800000 */
.L_x_35384:
        /* <DEDUP_REMOVED lines=9> */
.L_x_35380:
        /* <DEDUP_REMOVED lines=12> */
.L_x_35389:
[----:B------:R-:W-:-:S07]  /*21a50*/  MOV R11, R14 ;  /* 0x0000000e000b7202 */ /* 0x000fce0000000f00 */
.L_x_35390:
[----:B------:R-:W-:Y:S05]  /*21a60*/  BSYNC B1 ;  /* 0x0000000000017941 */ /* 0x000fea0003800000 */
.L_x_35388:
        /* <DEDUP_REMOVED lines=16> */
.L_x_35394:
[----:B------:R-:W-:Y:S05]  /*21b70*/  BSYNC B2 ;  /* 0x0000000000027941 */ /* 0x000fea0003800000 */
.L_x_35393:
        /* <DEDUP_REMOVED lines=44> */
.L_x_35392:
[----:B------:R-:W-:Y:S05]  /*21e40*/  BSYNC B1 ;  /* 0x0000000000017941 */ /* 0x000fea0003800000 */
.L_x_35391:
        /* <DEDUP_REMOVED lines=12> */
.L_x_35395:
        /* <DEDUP_REMOVED lines=12> */
.L_x_35398:
[----:B------:R-:W-:-:S07]  /*21fd0*/  IMAD.MOV.U32 R2, RZ, RZ, R14 ;  /* 0x000000ffff027224 */ /* 0x000fce00078e000e */
.L_x_35399:
[----:B------:R-:W-:Y:S05]  /*21fe0*/  BSYNC B1 ;  /* 0x0000000000017941 */ /* 0x000fea0003800000 */
.L_x_35397:
        /* <DEDUP_REMOVED lines=16> */
.L_x_35403:
[----:B------:R-:W-:Y:S05]  /*220f0*/  BSYNC B2 ;  /* 0x0000000000027941 */ /* 0x000fea0003800000 */
.L_x_35402:
        /* <DEDUP_REMOVED lines=44> */
.L_x_35401:
[----:B------:R-:W-:Y:S05]  /*223c0*/  BSYNC B1 ;  /* 0x0000000000017941 */ /* 0x000fea0003800000 */
.L_x_35400:
        /* <DEDUP_REMOVED lines=9> */
.L_x_35396:
        /* <DEDUP_REMOVED lines=12> */
.L_x_35405:
[----:B------:R-:W-:-:S07]  /*22520*/  IMAD.MOV.U32 R11, RZ, RZ, R14 ;  /* 0x000000ffff0b7224 */ /* 0x000fce00078e000e */
.L_x_35406:
[----:B------:R-:W-:Y:S05]  /*22530*/  BSYNC B1 ;  /* 0x0000000000017941 */ /* 0x000fea0003800000 */
.L_x_35404:
        /* <DEDUP_REMOVED lines=16> */
.L_x_35410:
[----:B------:R-:W-:Y:S05]  /*22640*/  BSYNC B2 ;  /* 0x0000000000027941 */ /* 0x000fea0003800000 */
.L_x_35409:
        /* <DEDUP_REMOVED lines=43> */
.L_x_35408:
[----:B------:R-:W-:Y:S05]  /*22900*/  BSYNC B1 ;  /* 0x0000000000017941 */ /* 0x000fea0003800000 */
.L_x_35407:
        /* <DEDUP_REMOVED lines=12> */
.L_x_35411:
        /* <DEDUP_REMOVED lines=12> */
.L_x_35414:
[----:B------:R-:W-:-:S07]  /*22a90*/  IMAD.MOV.U32 R0, RZ, RZ, R14 ;  /* 0x000000ffff007224 */ /* 0x000fce00078e000e */
.L_x_35415:
[----:B------:R-:W-:Y:S05]  /*22aa0*/  BSYNC B1 ;  /* 0x0000000000017941 */ /* 0x000fea0003800000 */
.L_x_35413:
        /* <DEDUP_REMOVED lines=16> */
.L_x_35419:
[----:B------:R-:W-:Y:S05]  /*22bb0*/  BSYNC B2 ;  /* 0x0000000000027941 */ /* 0x000fea0003800000 */
.L_x_35418:
        /* <DEDUP_REMOVED lines=43> */
.L_x_35417:
[----:B------:R-:W-:Y:S05]  /*22e70*/  BSYNC B1 ;  /* 0x0000000000017941 */ /* 0x000fea0003800000 */
.L_x_35416:
        /* <DEDUP_REMOVED lines=9> */
.L_x_35412:
        /* <DEDUP_REMOVED lines=51> */
.L_x_35420:
[----:B------:R-:W-:-:S07]  /*23240*/  VIADD R201, R201, 0x80 ;  /* 0x00000080c9c97836 */ /* 0x000fce0000000000 */
.L_x_35291:
[----:B------:R-:W-:Y:S05]  /*23250*/  BSYNC B0 ;  /* 0x0000000000007941 */ /* 0x000fea0003800000 */
.L_x_35290:
        /* <DEDUP_REMOVED lines=30> */
.L_x_35424:
[----:B------:R-:W-:-:S07]  /*23440*/  MOV R194, R14 ;  /* 0x0000000e00c27202 */ /* 0x000fce0000000f00 */
.L_x_35425:
[----:B------:R-:W-:Y:S05]  /*23450*/  BSYNC B1 ;  /* 0x0000000000017941 */ /* 0x000fea0003800000 */
.L_x_35423:
        /* <DEDUP_REMOVED lines=16> */
.L_x_35429:
[----:B------:R-:W-:Y:S05]  /*23560*/  BSYNC B2 ;  /* 0x0000000000027941 */ /* 0x000fea0003800000 */
.L_x_35428:
        /* <DEDUP_REMOVED lines=42> */
.L_x_35427:
[----:B------:R-:W-:Y:S05]  /*23810*/  BSYNC B1 ;  /* 0x0000000000017941 */ /* 0x000fea0003800000 */
.L_x_35426:
        /* <DEDUP_REMOVED lines=19> */
.L_x_35430:
        /* <DEDUP_REMOVED lines=12> */
.L_x_35433:
[----:B------:R-:W-:-:S07]  /*23a10*/  MOV R8, R14 ;  /* 0x0000000e00087202 */ /* 0x000fce0000000f00 */
.L_x_35434:
[----:B------:R-:W-:Y:S05]  /*23a20*/  BSYNC B1 ;  /* 0x0000000000017941 */ /* 0x000fea0003800000 */
.L_x_35432:
        /* <DEDUP_REMOVED lines=16> */
.L_x_35438:
[----:B------:R-:W-:Y:S05]  /*23b30*/  BSYNC B2 ;  /* 0x0000000000027941 */ /* 0x000fea0003800000 */
.L_x_35437:
        /* <DEDUP_REMOVED lines=42> */
.L_x_35436:
[----:B------:R-:W-:Y:S05]  /*23de0*/  BSYNC B1 ;  /* 0x0000000000017941 */ /* 0x000fea0003800000 */
.L_x_35435:
        /* <DEDUP_REMOVED lines=9> */
.L_x_35431:
        /* <DEDUP_REMOVED lines=12> */
.L_x_35440:
[----:B------:R-:W-:-:S07]  /*23f40*/  IMAD.MOV.U32 R11, RZ, RZ, R14 ;  /* 0x000000ffff0b7224 */ /* 0x000fce00078e000e */
.L_x_35441:
[----:B------:R-:W-:Y:S05]  /*23f50*/  BSYNC B1 ;  /* 0x0000000000017941 */ /* 0x000fea0003800000 */
.L_x_35439:
        /* <DEDUP_REMOVED lines=16> */
.L_x_35445:
[----:B------:R-:W-:Y:S05]  /*24060*/  BSYNC B2 ;  /* 0x0000000000027941 */ /* 0x000fea0003800000 */
.L_x_35444:
        /* <DEDUP_REMOVED lines=43> */
.L_x_35443:
[----:B------:R-:W-:Y:S05]  /*24320*/  BSYNC B1 ;  /* 0x0000000000017941 */ /* 0x000fea0003800000 */
.L_x_35442:
        /* <DEDUP_REMOVED lines=14> */
.L_x_35446:
        /* <DEDUP_REMOVED lines=12> */
.L_x_35449:
[----:B------:R-:W-:-:S07]  /*244d0*/  IMAD.MOV.U32 R7, RZ, RZ, R14 ;  /* 0x000000ffff077224 */ /* 0x000fce00078e000e */
.L_x_35450:
[----:B------:R-:W-:Y:S05]  /*244e0*/  BSYNC B1 ;  /* 0x0000000000017941 */ /* 0x000fea0003800000 */
.L_x_35448:
        /* <DEDUP_REMOVED lines=16> */
.L_x_35454:
[----:B------:R-:W-:Y:S05]  /*245f0*/  BSYNC B2 ;  /* 0x0000000000027941 */ /* 0x000fea0003800000 */
.L_x_35453:
        /* <DEDUP_REMOVED lines=42> */
.L_x_35452:
[----:B------:R-:W-:Y:S05]  /*248a0*/  BSYNC B1 ;  /* 0x0000000000017941 */ /* 0x000fea0003800000 */
.L_x_35451:
        /* <DEDUP_REMOVED lines=9> */
.L_x_35447:
        /* <DEDUP_REMOVED lines=12> */
.L_x_35456:
[----:B------:R-:W-:-:S07]  /*24a00*/  MOV R11, R14 ;  /* 0x0000000e000b7202 */ /* 0x000fce0000000f00 */
.L_x_35457:
[----:B------:R-:W-:Y:S05]  /*24a10*/  BSYNC B1 ;  /* 0x0000000000017941 */ /* 0x000fea0003800000 */
.L_x_35455:
        /* <DEDUP_REMOVED lines=16> */
.L_x_35461:
[----:B------:R-:W-:Y:S05]  /*24b20*/  BSYNC B2 ;  /* 0x0000000000027941 */ /* 0x000fea0003800000 */
.L_x_35460:
        /* <DEDUP_REMOVED lines=43> */
.L_x_35459:
[----:B------:R-:W-:Y:S05]  /*24de0*/  BSYNC B1 ;  /* 0x0000000000017941 */ /* 0x000fea0003800000 */
.L_x_35458:
        /* <DEDUP_REMOVED lines=14> */
.L_x_35462:
        /* <DEDUP_REMOVED lines=12> */
.L_x_35465:
[----:B------:R-:W-:-:S07]  /*24f90*/  MOV R6, R14 ;  /* 0x0000000e00067202 */ /* 0x000fce0000000f00 */
.L_x_35466:
[----:B------:R-:W-:Y:S05]  /*24fa0*/  BSYNC B1 ;  /* 0x0000000000017941 */ /* 0x000fea0003800000 */
.L_x_35464:
        /* <DEDUP_REMOVED lines=16> */
.L_x_35470:
[----:B------:R-:W-:Y:S05]  /*250b0*/  BSYNC B2 ;  /* 0x0000000000027941 */ /* 0x000fea0003800000 */
.L_x_35469:
        /* <DEDUP_REMOVED lines=43> */
.L_x_35468:
[----:B------:R-:W-:Y:S05]  /*25370*/  BSYNC B1 ;  /* 0x0000000000017941 */ /* 0x000fea0003800000 */
.L_x_35467:
        /* <DEDUP_REMOVED lines=9> */
.L_x_35463:
        /* <DEDUP_REMOVED lines=12> */
.L_x_35472:
[----:B------:R-:W-:-:S07]  /*254d0*/  MOV R11, R14 ;  /* 0x0000000e000b7202 */ /* 0x000fce0000000f00 */
.L_x_35473:
[----:B------:R-:W-:Y:S05]  /*254e0*/  BSYNC B1 ;  /* 0x0000000000017941 */ /* 0x000fea0003800000 */
.L_x_35471:
        /* <DEDUP_REMOVED lines=16> */
.L_x_35477:
[----:B------:R-:W-:Y:S05]  /*255f0*/  BSYNC B2 ;  /* 0x0000000000027941 */ /* 0x000fea0003800000 */
.L_x_35476:
        /* <DEDUP_REMOVED lines=44> */
.L_x_35475:
[----:B------:R-:W-:Y:S05]  /*258c0*/  BSYNC B1 ;  /* 0x0000000000017941 */ /* 0x000fea0003800000 */
.L_x_35474:
        /* <DEDUP_REMOVED lines=14> */
.L_x_35478:
        /* <DEDUP_REMOVED lines=12> */
.L_x_35481:
[----:B------:R-:W-:-:S07]  /*25a70*/  IMAD.MOV.U32 R5, RZ, RZ, R14 ;  /* 0x000000ffff057224 */ /* 0x000fce00078e000e */
.L_x_35482:
[----:B------:R-:W-:Y:S05]  /*25a80*/  BSYNC B1 ;  /* 0x0000000000017941 */ /* 0x000fea0003800000 */
.L_x_35480:
        /* <DEDUP_REMOVED lines=16> */
.L_x_35486:
[----:B------:R-:W-:Y:S05]  /*25b90*/  BSYNC B2 ;  /* 0x0000000000027941 */ /* 0x000fea0003800000 */
.L_x_35485:
        /* <DEDUP_REMOVED lines=42> */
.L_x_35484:
[----:B------:R-:W-:Y:S05]  /*25e40*/  BSYNC B1 ;  /* 0x0000000000017941 */ /* 0x000fea0003800000 */
.L_x_35483:
        /* <DEDUP_REMOVED lines=9> */
.L_x_35479:
        /* <DEDUP_REMOVED lines=12> */
.L_x_35488:
[----:B------:R-:W-:-:S07]  /*25fa0*/  MOV R11, R14 ;  /* 0x0000000e000b7202 */ /* 0x000fce0000000f00 */
.L_x_35489:
[----:B------:R-:W-:Y:S05]  /*25fb0*/  BSYNC B1 ;  /* 0x0000000000017941 */ /* 0x000fea0003800000 */
.L_x_35487:
        /* <DEDUP_REMOVED lines=16> */
.L_x_35493:
[----:B------:R-:W-:Y:S05]  /*260c0*/  BSYNC B2 ;  /* 0x0000000000027941 */ /* 0x000fea0003800000 */
.L_x_35492:
        /* <DEDUP_REMOVED lines=43> */
.L_x_35491:
[----:B------:R-:W-:Y:S05]  /*26380*/  BSYNC B1 ;  /* 0x0000000000017941 */ /* 0x000fea0003800000 */
.L_x_35490:
        /* <DEDUP_REMOVED lines=14> */
.L_x_35494:
        /* <DEDUP_REMOVED lines=12> */
.L_x_35497:
[----:B------:R-:W-:-:S07]  /*26530*/  MOV R4, R14 ;  /* 0x0000000e00047202 */ /* 0x000fce0000000f00 */
.L_x_35498:
[----:B------:R-:W-:Y:S05]  /*26540*/  BSYNC B1 ;  /* 0x0000000000017941 */ /* 0x000fea0003800000 */
.L_x_35496:
        /* <DEDUP_REMOVED lines=16> */
.L_x_35502:
[----:B------:R-:W-:Y:S05]  /*26650*/  BSYNC B2 ;  /* 0x0000000000027941 */ /* 0x000fea0003800000 */
.L_x_35501:
        /* <DEDUP_REMOVED lines=43> */
.L_x_35500:
[----:B------:R-:W-:Y:S05]  /*26910*/  BSYNC B1 ;  /* 0x0000000000017941 */ /* 0x000fea0003800000 */
.L_x_35499:
        /* <DEDUP_REMOVED lines=9> */
.L_x_35495:
        /* <DEDUP_REMOVED lines=12> */
.L_x_35504:
[----:B------:R-:W-:-:S07]  /*26a70*/  MOV R11, R14 ;  /* 0x0000000e000b7202 */ /* 0x000fce0000000f00 */
.L_x_35505:
[----:B------:R-:W-:Y:S05]  /*26a80*/  BSYNC B1 ;  /* 0x0000000000017941 */ /* 0x000fea0003800000 */
.L_x_35503:
        /* <DEDUP_REMOVED lines=16> */
.L_x_35509:
[----:B------:R-:W-:Y:S05]  /*26b90*/  BSYNC B2 ;  /* 0x0000000000027941 */ /* 0x000fea0003800000 */
.L_x_35508:
        /* <DEDUP_REMOVED lines=44> */
.L_x_35507:
[----:B------:R-:W-:Y:S05]  /*26e60*/  BSYNC B1 ;  /* 0x0000000000017941 */ /* 0x000fea0003800000 */
.L_x_35506:
        /* <DEDUP_REMOVED lines=12> */
.L_x_35510:
        /* <DEDUP_REMOVED lines=12> */
.L_x_35513:
[----:B------:R-:W-:-:S07]  /*26ff0*/  IMAD.MOV.U32 R3, RZ, RZ, R14 ;  /* 0x000000ffff037224 */ /* 0x000fce00078e000e */
.L_x_35514:
[----:B------:R-:W-:Y:S05]  /*27000*/  BSYNC B1 ;  /* 0x0000000000017941 */ /* 0x000fea0003800000 */
.L_x_35512:
        /* <DEDUP_REMOVED lines=16> */
.L_x_35518:
[----:B------:R-:W-:Y:S05]  /*27110*/  BSYNC B2 ;  /* 0x0000000000027941 */ /* 0x000fea0003800000 */
.L_x_35517:
        /* <DEDUP_REMOVED lines=43> */
.L_x_35516:
[----:B------:R-:W-:Y:S05]  /*273d0*/  BSYNC B1 ;  /* 0x0000000000017941 */ /* 0x000fea0003800000 */
.L_x_35515:
        /* <DEDUP_REMOVED lines=9> */
.L_x_35511:
        /* <DEDUP_REMOVED lines=12> */
.L_x_35520:
[----:B------:R-:W-:-:S07]  /*27530*/  IMAD.MOV.U32 R11, RZ, RZ, R14 ;  /* 0x000000ffff0b7224 */ /* 0x000fce00078e000e */
.L_x_35521:
[----:B------:R-:W-:Y:S05]  /*27540*/  BSYNC B1 ;  /* 0x0000000000017941 */ /* 0x000fea0003800000 */
.L_x_35519:
        /* <DEDUP_REMOVED lines=16> */
.L_x_35525:
[----:B------:R-:W-:Y:S05]  /*27650*/  BSYNC B2 ;  /* 0x0000000000027941 */ /* 0x000fea0003800000 */
.L_x_35524:
        /* <DEDUP_REMOVED lines=44> */
.L_x_35523:
[----:B------:R-:W-:Y:S05]  /*27920*/  BSYNC B1 ;  /* 0x0000000000017941 */ /* 0x000fea0003800000 */
.L_x_35522:
        /* <DEDUP_REMOVED lines=12> */
.L_x_35526:
        /* <DEDUP_REMOVED lines=12> */
.L_x_35529:
[----:B------:R-:W-:-:S07]  /*27ab0*/  MOV R2, R14 ;  /* 0x0000000e00027202 */ /* 0x000fce0000000f00 */
.L_x_35530:
[----:B------:R-:W-:Y:S05]  /*27ac0*/  BSYNC B1 ;  /* 0x0000000000017941 */ /* 0x000fea0003800000 */
.L_x_35528:
        /* <DEDUP_REMOVED lines=16> */
.L_x_35534:
[----:B------:R-:W-:Y:S05]  /*27bd0*/  BSYNC B2 ;  /* 0x0000000000027941 */ /* 0x000fea0003800000 */
.L_x_35533:
        /* <DEDUP_REMOVED lines=42> */
[----:B------:R-:W-:Y:S01]  /*27e80*/  IMAD.MOV.U32 R12, RZ, RZ, R212 ;  /* 0x000000ffff0c7224 */ /* 0x000fe200078e00d4 */
[----:B------:R-:W-:-:S11]  /*27e90*/  HFMA2.MMA R212, -RZ, RZ, 0, 0 ;  /* 0x00000000ffd47435 */ /* 0x000fd600000001ff */
.L_x_35532:
[----:B------:R-:W-:Y:S05]  /*27ea0*/  BSYNC B1 ;  /* 0x0000000000017941 */ /* 0x000fea0003800000 */
.L_x_35531:
        /* <DEDUP_REMOVED lines=9> */
.L_x_35527:
        /* <DEDUP_REMOVED lines=12> */
.L_x_35536:
[----:B------:R-:W-:-:S07]  /*28000*/  IMAD.MOV.U32 R11, RZ, RZ, R14 ;  /* 0x000000ffff0b7224 */ /* 0x000fce00078e000e */
.L_x_35537:
[----:B------:R-:W-:Y:S05]  /*28010*/  BSYNC B1 ;  /* 0x0000000000017941 */ /* 0x000fea0003800000 */
.L_x_35535:
        /* <DEDUP_REMOVED lines=16> */
.L_x_35541:
[----:B------:R-:W-:Y:S05]  /*28120*/  BSYNC B2 ;  /* 0x0000000000027941 */ /* 0x000fea0003800000 */
.L_x_35540:
        /* <DEDUP_REMOVED lines=43> */
.L_x_35539:
[----:B------:R-:W-:Y:S05]  /*283e0*/  BSYNC B1 ;  /* 0x0000000000017941 */ /* 0x000fea0003800000 */
.L_x_35538:
        /* <DEDUP_REMOVED lines=12> */
.L_x_35542:
        /* <DEDUP_REMOVED lines=12> */
.L_x_35545:
[----:B------:R-:W-:-:S07]  /*28570*/  IMAD.MOV.U32 R0, RZ, RZ, R14 ;  /* 0x000000ffff007224 */ /* 0x000fce00078e000e */
.L_x_35546:
[----:B------:R-:W-:Y:S05]  /*28580*/  BSYNC B1 ;  /* 0x0000000000017941 */ /* 0x000fea0003800000 */
.L_x_35544:
        /* <DEDUP_REMOVED lines=16> */
.L_x_35550:
[----:B------:R-:W-:Y:S05]  /*28690*/  BSYNC B2 ;  /* 0x0000000000027941 */ /* 0x000fea0003800000 */
.L_x_35549:
        /* <DEDUP_REMOVED lines=43> */
.L_x_35548:
[----:B------:R-:W-:Y:S05]  /*28950*/  BSYNC B1 ;  /* 0x0000000000017941 */ /* 0x000fea0003800000 */
.L_x_35547:
        /* <DEDUP_REMOVED lines=9> */
.L_x_35543:
[C---:B------:R-:W-:Y:S01]  /*289f0*/  LOP3.LUT P0, RZ, R208.reuse, 0x10, RZ, 0xc0, !PT ;  /* 0x00000010d0ff7812 */ /* 0x040fe2000780c0ff */
[----:B------:R-:W-:Y:S01]  /*28a00*/  IMAD.SHL.U32 R220, R201, 0x8, RZ ;  /* 0x00000008c9dc7824 */ /* 0x000fe200078e00ff */
        /* <DEDUP_REMOVED lines=12> */
[----:B------:R-:W-:Y:S01]  /*28ad0*/  LEA.HI.X R203, R201, UR13, RZ, 0x5, P0 ;  /* 0x0000000dc9cb7c11 */ /* 0x000fe200080f2cff */
[----:B------:R-:W-:Y:S01]  /*28ae0*/  IMAD.WIDE.U32 R216, R216, 0x100, RZ ;  /* 0x00000100d8d87825 */ /* 0x000fe200078e00ff */
[----:B------:R-:W-:Y:S02]  /*28af0*/  SHF.R.U32.HI R222, RZ, 0x1d, R201 ;  /* 0x0000001dffde7819 */ /* 0x000fe400000116c9 */
[----:B------:R-:W-:Y:S01]  /*28b00*/  LOP3.LUT R201, R213, R215, R218, 0xfe, !PT ;  /* 0x000000d7d5c97212 */ /* 0x000fe200078efeda */
[----:B------:R-:W-:Y:S01]  /*28b10*/  IMAD.WIDE.U32 R212, R212, 0x1000000, RZ ;  /* 0x01000000d4d47825 */ /* 0x000fe200078e00ff */
[----:B------:R-:W-:Y:S01]  /*28b20*/  SEL R221, RZ, 0x1, P4 ;  /* 0x00000001ffdd7807 */ /* 0x000fe20002000000 */
[----:B------:R4:W-:Y:S01]  /*28b30*/  STG.E.128 desc[UR4][R202.64], R192 ;  /* 0x000000c0ca007986 */ /* 0x0009e2000c101d04 */
[----:B------:R-:W-:Y:S01]  /*28b40*/  IADD3 R210, P0, R220, UR14, RZ ;  /* 0x0000000edcd27c10 */ /* 0x000fe2000ff1e0ff */
[----:B------:R-:W-:Y:S01]  /*28b50*/  IMAD.WIDE.U32 R214, R214, 0x10000, RZ ;  /* 0x00010000d6d67825 */ /* 0x000fe200078e00ff */
[----:B------:R-:W-:Y:S01]  /*28b60*/  LOP3.LUT R201, R213, R201, R221, 0xfe, !PT ;  /* 0x000000c9d5c97212 */ /* 0x000fe200078efedd */
[----:B------:R4:W-:Y:S01]  /*28b70*/  STG.E.128 desc[UR4][R202.64+0x10], R196 ;  /* 0x000010c4ca007986 */ /* 0x0009e2000c101d04 */
[----:B------:R-:W-:-:S02]  /*28b80*/  IADD3.X R211, R222, UR15, RZ, P0, !PT ;  /* 0x0000000fded37c10 */ /* 0x000fc400087fe4ff */
[----:B------:R-:W-:Y:S02]  /*28b90*/  LOP3.LUT R212, R216, R212, R214, 0xfe, !PT ;  /* 0x000000d4d8d47212 */ /* 0x000fe400078efed6 */
[----:B------:R-:W-:Y:S02]  /*28ba0*/  LOP3.LUT R215, R217, R201, R215, 0xfe, !PT ;  /* 0x000000c9d9d77212 */ /* 0x000fe400078efed7 */
[----:B------:R-:W-:-:S05]  /*28bb0*/  LOP3.LUT R214, R212, R219, RZ, 0xfc, !PT ;  /* 0x000000dbd4d67212 */ /* 0x000fca00078efcff */
[----:B------:R4:W-:Y:S01]  /*28bc0*/  STG.E.64 desc[UR4][R210.64], R214 ;  /* 0x000000d6d2007986 */ /* 0x0009e2000c101b04 */
[----:B------:R-:W-:Y:S05]  /*28bd0*/  @!P1 BRA `(.L_x_35422) ;  /* 0x0000000000509947 */ /* 0x000fea0003800000 */
[----:B----4-:R-:W-:Y:S02]  /*28be0*/  SHF.L.U32 R210, R2, 0x10, RZ ;  /* 0x0000001002d27819 */ /* 0x010fe400000006ff */
        /* <DEDUP_REMOVED lines=19> */
.L_x_35422:
[----:B------:R-:W-:Y:S05]  /*28d20*/  BSYNC B0 ;  /* 0x0000000000007941 */ /* 0x000fea0003800000 */
.L_x_35421:
        /* <DEDUP_REMOVED lines=209> */
.L_x_35577:
        /* <DEDUP_REMOVED lines=18> */
[----:B------:R-:W-:Y:S02]  /*29b60*/  @!P0 IMAD.MOV.U32 R202, RZ, RZ, R9 ;  /* 0x000000ffffca8224 */ /* 0x000fe400078e0009 */
[----:B------:R-:W-:Y:S01]  /*29b70*/  BSSY B0, `(.L_x_35552) ;  /* 0x0000059000007945 */ /* 0x000fe20003800000 */
[----:B-1----:R-:W-:Y:S02]  /*29b80*/  @!P0 LEA R203, R203, R200, 0x18 ;  /* 0x000000c8cbcb8211 */ /* 0x002fe400078ec0ff */
[----:B------:R-:W-:-:S03]  /*29b90*/  CS2R R200, SRZ ;  /* 0x0000000000c87805 */ /* 0x000fc6000001ff00 */
[----:B------:R-:W-:Y:S02]  /*29ba0*/  @!P0 IMAD R210, R210, 0x8, R203 ;  /* 0x00000008d2d28824 */ /* 0x000fe400078e02cb */
[----:B------:R-:W1:Y:S04]  /*29bb0*/  SHFL.DOWN PT, R203, R202, 0x2, 0x1f ;  /* 0x08401f00cacb7f89 */ /* 0x000e6800000e0000 */
[----:B------:R-:W2:Y:S01]  /*29bc0*/  @!P0 LDS.64 R200, [R210] ;  /* 0x00000000d2c88984 */ /* 0x000ea20000000a00 */
[----:B------:R-:W-:Y:S02]  /*29bd0*/  PLOP3.LUT P0, PT, PT, PT, UP0, 0x40, 0x0 ;  /* 0x000000000000781c */ /* 0x000fe40003f0e808 */
[----:B-1----:R-:W-:Y:S02]  /*29be0*/  IADD3 R213, R203, R202, RZ ;  /* 0x000000cacbd57210 */ /* 0x002fe40007ffe0ff */
[----:B------:R-:W-:-:S02]  /*29bf0*/  I2FP.F32.S32 R216, R203 ;  /* 0x000000cb00d87245 */ /* 0x000fc40000201400 */
        /* <DEDUP_REMOVED lines=80> */
.L_x_35553:
[----:B------:R-:W-:Y:S05]  /*2a100*/  BSYNC B0 ;  /* 0x0000000000007941 */ /* 0x000fea0003800000 */
.L_x_35552:
        /* <DEDUP_REMOVED lines=31> */
[----:B------:R-:W-:Y:S01]  /*2a300*/  F2FP.F16.F32.PACK_AB R202, R215, R202 ;  /* 0x000000cad7ca723e */ /* 0x000fe200000000ff */
[----:B------:R-:W-:Y:S01]  /*2a310*/  VIADD R209, R209, 0x80 ;  /* 0x00000080d1d17836 */ /* 0x000fe20000000000 */
[----:B------:R-:W-:-:S05]  /*2a320*/  F2FP.F16.F32.PACK_AB R203, R224, R217 ;  /* 0x000000d9e0cb723e */ /* 0x000fca00000000ff */
[----:B------:R2:W-:Y:S02]  /*2a330*/  STG.E.128 desc[UR4][R212.64], R200 ;  /* 0x000000c8d4007986 */ /* 0x0005e4000c101d04 */
.L_x_35555:
[----:B------:R-:W-:Y:S05]  /*2a340*/  BSYNC B0 ;  /* 0x0000000000007941 */ /* 0x000fea0003800000 */
.L_x_35554:
        /* <DEDUP_REMOVED lines=35> */
.L_x_35557:
[----:B------:R-:W-:Y:S05]  /*2a580*/  BSYNC B0 ;  /* 0x0000000000007941 */ /* 0x000fea0003800000 */
.L_x_35556:
        /* <DEDUP_REMOVED lines=35> */
.L_x_35559:
[----:B------:R-:W-:Y:S05]  /*2a7c0*/  BSYNC B0 ;  /* 0x0000000000007941 */ /* 0x000fea0003800000 */
.L_x_35558:
        /* <DEDUP_REMOVED lines=35> */
.L_x_35561:
[----:B------:R-:W-:Y:S05]  /*2aa00*/  BSYNC B0 ;  /* 0x0000000000007941 */ /* 0x000fea0003800000 */
.L_x_35560:
        /* <DEDUP_REMOVED lines=35> */
.L_x_35563:
[----:B------:R-:W-:Y:S05]  /*2ac40*/  BSYNC B0 ;  /* 0x0000000000007941 */ /* 0x000fea0003800000 */
.L_x_35562:
        /* <DEDUP_REMOVED lines=34> */
.L_x_35565:
[----:B------:R-:W-:Y:S05]  /*2ae70*/  BSYNC B0 ;  /* 0x0000000000007941 */ /* 0x000fea0003800000 */
.L_x_35564:
[----:B------:R-:W-:Y:S02]  /*2ae80*/  LOP3.LUT P0, RZ, R208, 0x1, RZ, 0xc0, !PT ;  /* 0x00000001d0ff7812 */ /* 0x000fe4000780c0ff */
[----:B------:R-:W-:Y:S02]  /*2ae90*/  IADD3 R206, R206, UR18, RZ ;  /* 0x00000012cece7c10 */ /* 0x000fe4000fffe0ff */
[----:B01234-:R-:W-:Y:S02]  /*2aea0*/  SEL R200, RZ, 0x1, P0 ;  /* 0x00000001ffc87807 */ /* 0x01ffe40000000000 */
[----:B------:R-:W-:-:S13]  /*2aeb0*/  ISETP.GE.AND P0, PT, R206, UR19, PT ;  /* 0x00000013ce007c0c */ /* 0x000fda000bf06270 */
[----:B------:R-:W-:Y:S05]  /*2aec0*/  @!P0 BRA `(.L_x_35566) ;  /* 0xfffffd6000a88947 */ /* 0x000fea000383ffff */
[----:B------:R-:W-:Y:S05]  /*2aed0*/  EXIT ;  /* 0x000000000000794d */ /* 0x000fea0003800000 */
.L_x_35551:
[----:B------:R-:W-:Y:S01]  /*2aee0*/  IMAD.MOV.U32 R219, RZ, RZ, R211 ;  /* 0x000000ffffdb7224 */ /* 0x000fe200078e00d3 */
[----:B------:R-:W-:Y:S01]  /*2aef0*/  MOV R218, 0x1 ;  /* 0x0000000100da7802 */ /* 0x000fe20000000f00 */
[----:B------:R-:W-:Y:S01]  /*2af00*/  IMAD.MOV.U32 R221, RZ, RZ, 0x1f ;  /* 0x0000001fffdd7424 */ /* 0x000fe200078e00ff */
[----:B------:R-:W-:-:S07]  /*2af10*/  MOV R216, 0xffffffff ;  /* 0xffffffff00d87802 */ /* 0x000fce0000000f00 */
[----:B-1---5:R-:W-:Y:S05]  /*2af20*/  WARPSYNC.COLLECTIVE R216, `(.L_x_35567) ;  /* 0x00000000d8087348 */ /* 0x022fea0003c00000 */
[----:B------:R0:W2:Y:S02]  /*2af30*/  SHFL.BFLY P6, R217, R219, R218, R221 ;  /* 0x0c0000dadbd97389 */ /* 0x0000a400000c00dd */
[----:B012--5:R-:W-:Y:S01]  /*2af40*/  ENDCOLLECTIVE ;  /* 0x000000000000791b */ /* 0x027fe20003800000 */
.L_x_35567:
[----:B------:R-:W-:Y:S02]  /*2af50*/  IMAD.MOV.U32 R218, RZ, RZ, 0x2 ;  /* 0x00000002ffda7424 */ /* 0x000fe400078e00ff */
[----:B------:R-:W-:-:S04]  /*2af60*/  IMAD.MOV.U32 R200, RZ, RZ, R217 ;  /* 0x000000ffffc87224 */ /* 0x000fc800078e00d9 */
[----:B------:R-:W-:-:S05]  /*2af70*/  FADD.FTZ R210, R211, R200 ;  /* 0x000000c8d3d27221 */ /* 0x000fca0000010000 */
[----:B------:R-:W-:-:S07]  /*2af80*/  MOV R219, R210 ;  /* 0x000000d200db7202 */ /* 0x000fce0000000f00 */
[----:B------:R-:W-:Y:S05]  /*2af90*/  WARPSYNC.COLLECTIVE R216, `(.L_x_35568) ;  /* 0x00000000d8087348 */ /* 0x000fea0003c00000 */
[----:B------:R0:W1:Y:S02]  /*2afa0*/  SHFL.BFLY P6, R217, R219, R218, R221 ;  /* 0x0c0000dadbd97389 */ /* 0x00006400000c00dd */
[----:B01----:R-:W-:Y:S01]  /*2afb0*/  ENDCOLLECTIVE ;  /* 0x000000000000791b */ /* 0x003fe20003800000 */
.L_x_35568:
[----:B------:R-:W-:Y:S01]  /*2afc0*/  HFMA2.MMA R218, -RZ, RZ, 0, 2.384185791015625e-07 ;  /* 0x00000004ffda7435 */ /* 0x000fe200000001ff */
[----:B------:R-:W-:-:S05]  /*2afd0*/  MOV R213, R217 ;  /* 0x000000d900d57202 */ /* 0x000fca0000000f00 */
[----:B------:R-:W-:-:S04]  /*2afe0*/  FADD.FTZ R213, R210, R213 ;  /* 0x000000d5d2d57221 */ /* 0x000fc80000010000 */
[----:B------:R-:W-:-:S07]  /*2aff0*/  IMAD.MOV.U32 R219, RZ, RZ, R213 ;  /* 0x000000ffffdb7224 */ /* 0x000fce00078e00d5 */
[----:B------:R-:W-:Y:S05]  /*2b000*/  WARPSYNC.COLLECTIVE R216, `(.L_x_35569) ;  /* 0x00000000d8087348 */ /* 0x000fea0003c00000 */
[----:B------:R0:W1:Y:S02]  /*2b010*/  SHFL.BFLY P6, R217, R219, R218, R221 ;  /* 0x0c0000dadbd97389 */ /* 0x00006400000c00dd */
[----:B01----:R-:W-:Y:S01]  /*2b020*/  ENDCOLLECTIVE ;  /* 0x000000000000791b */ /* 0x003fe20003800000 */
.L_x_35569:
[----:B------:R-:W-:Y:S02]  /*2b030*/  IMAD.MOV.U32 R218, RZ, RZ, 0x8 ;  /* 0x00000008ffda7424 */ /* 0x000fe400078e00ff */
[----:B------:R-:W-:-:S04]  /*2b040*/  IMAD.MOV.U32 R200, RZ, RZ, R217 ;  /* 0x000000ffffc87224 */ /* 0x000fc800078e00d9 */
[----:B------:R-:W-:-:S05]  /*2b050*/  FADD.FTZ R212, R213, R200 ;  /* 0x000000c8d5d47221 */ /* 0x000fca0000010000 */
[----:B------:R-:W-:-:S07]  /*2b060*/  MOV R219, R212 ;  /* 0x000000d400db7202 */ /* 0x000fce0000000f00 */
[----:B------:R-:W-:Y:S05]  /*2b070*/  WARPSYNC.COLLECTIVE R216, `(.L_x_35570) ;  /* 0x00000000d8087348 */ /* 0x000fea0003c00000 */
[----:B------:R0:W1:Y:S02]  /*2b080*/  SHFL.BFLY P6, R217, R219, R218, R221 ;  /* 0x0c0000dadbd97389 */ /* 0x00006400000c00dd */
[----:B01----:R-:W-:Y:S01]  /*2b090*/  ENDCOLLECTIVE ;  /* 0x000000000000791b */ /* 0x003fe20003800000 */
.L_x_35570:
[----:B------:R-:W-:Y:S01]  /*2b0a0*/  HFMA2.MMA R218, -RZ, RZ, 0, 9.5367431640625e-07 ;  /* 0x00000010ffda7435 */ /* 0x000fe200000001ff */
[----:B------:R-:W-:-:S05]  /*2b0b0*/  MOV R215, R217 ;  /* 0x000000d900d77202 */ /* 0x000fca0000000f00 */
[----:B------:R-:W-:-:S04]  /*2b0c0*/  FADD.FTZ R215, R212, R215 ;  /* 0x000000d7d4d77221 */ /* 0x000fc80000010000 */
[----:B------:R-:W-:-:S07]  /*2b0d0*/  IMAD.MOV.U32 R219, RZ, RZ, R215 ;  /* 0x000000ffffdb7224 */ /* 0x000fce00078e00d7 */
[----:B------:R-:W-:Y:S05]  /*2b0e0*/  WARPSYNC.COLLECTIVE R216, `(.L_x_35571) ;  /* 0x00000000d8087348 */ /* 0x000fea0003c00000 */
[----:B------:R0:W1:Y:S02]  /*2b0f0*/  SHFL.BFLY P6, R217, R219, R218, R221 ;  /* 0x0c0000dadbd97389 */ /* 0x00006400000c00dd */
[----:B01----:R-:W-:Y:S01]  /*2b100*/  ENDCOLLECTIVE ;  /* 0x000000000000791b */ /* 0x003fe20003800000 */
.L_x_35571:
[----:B------:R-:W-:Y:S02]  /*2b110*/  IMAD.MOV.U32 R218, RZ, RZ, 0x1 ;  /* 0x00000001ffda7424 */ /* 0x000fe400078e00ff */
        /* <DEDUP_REMOVED lines=117> */
[----:B------:R-:W-:-:S07]  /*2b870*/  MOV R219, R200 ;  /* 0x000000c800db7202 */ /* 0x000fce0000000f00 */
[----:B------:R-:W-:Y:S05]  /*2b880*/  WARPSYNC.COLLECTIVE R216, `(.L_x_35572) ;  /* 0x00000000d8087348 */ /* 0x000fea0003c00000 */
[----:B------:R0:W1:Y:S02]  /*2b890*/  SHFL.BFLY P6, R217, R219, R218, R221 ;  /* 0x0c0000dadbd97389 */ /* 0x00006400000c00dd */
[----:B01----:R-:W-:Y:S01]  /*2b8a0*/  ENDCOLLECTIVE ;  /* 0x000000000000791b */ /* 0x003fe20003800000 */
.L_x_35572:
[----:B------:R-:W-:Y:S01]  /*2b8b0*/  HFMA2.MMA R218, -RZ, RZ, 0, 1.1920928955078125e-07 ;  /* 0x00000002ffda7435 */ /* 0x000fe200000001ff */
[----:B------:R-:W-:-:S05]  /*2b8c0*/  MOV R211, R217 ;  /* 0x000000d900d37202 */ /* 0x000fca0000000f00 */
[----:B------:R-:W-:-:S04]  /*2b8d0*/  FADD.FTZ R211, R200, R211 ;  /* 0x000000d3c8d37221 */ /* 0x000fc80000010000 */
[----:B------:R-:W-:-:S07]  /*2b8e0*/  IMAD.MOV.U32 R219, RZ, RZ, R211 ;  /* 0x000000ffffdb7224 */ /* 0x000fce00078e00d3 */
[----:B------:R-:W-:Y:S05]  /*2b8f0*/  WARPSYNC.COLLECTIVE R216, `(.L_x_35573) ;  /* 0x00000000d8087348 */ /* 0x000fea0003c00000 */
[----:B------:R0:W1:Y:S02]  /*2b900*/  SHFL.BFLY P6, R217, R219, R218, R221 ;  /* 0x0c0000dadbd97389 */ /* 0x00006400000c00dd */
[----:B01----:R-:W-:Y:S01]  /*2b910*/  ENDCOLLECTIVE ;  /* 0x000000000000791b */ /* 0x003fe20003800000 */
.L_x_35573:
[----:B------:R-:W-:Y:S02]  /*2b920*/  IMAD.MOV.U32 R218, RZ, RZ, 0x4 ;  /* 0x00000004ffda7424 */ /* 0x000fe400078e00ff */
[----:B------:R-:W-:-:S04]  /*2b930*/  IMAD.MOV.U32 R210, RZ, RZ, R217 ;  /* 0x000000ffffd27224 */ /* 0x000fc800078e00d9 */
[----:B------:R-:W-:-:S05]  /*2b940*/  FADD.FTZ R210, R211, R210 ;  /* 0x000000d2d3d27221 */ /* 0x000fca0000010000 */
[----:B------:R-:W-:-:S07]  /*2b950*/  MOV R219, R210 ;  /* 0x000000d200db7202 */ /* 0x000fce0000000f00 */
[----:B------:R-:W-:Y:S05]  /*2b960*/  WARPSYNC.COLLECTIVE R216, `(.L_x_35574) ;  /* 0x00000000d8087348 */ /* 0x000fea0003c00000 */
[----:B------:R0:W1:Y:S02]  /*2b970*/  SHFL.BFLY P6, R217, R219, R218, R221 ;  /* 0x0c0000dadbd97389 */ /* 0x00006400000c00dd */
[----:B01----:R-:W-:Y:S01]  /*2b980*/  ENDCOLLECTIVE ;  /* 0x000000000000791b */ /* 0x003fe20003800000 */
.L_x_35574:
[----:B------:R-:W-:Y:S01]  /*2b990*/  HFMA2.MMA R218, -RZ, RZ, 0, 4.76837158203125e-07 ;  /* 0x00000008ffda7435 */ /* 0x000fe200000001ff */
[----:B------:R-:W-:-:S05]  /*2b9a0*/  MOV R213, R217 ;  /* 0x000000d900d57202 */ /* 0x000fca0000000f00 */
[----:B------:R-:W-:-:S04]  /*2b9b0*/  FADD.FTZ R213, R210, R213 ;  /* 0x000000d5d2d57221 */ /* 0x000fc80000010000 */
[----:B------:R-:W-:-:S07]  /*2b9c0*/  IMAD.MOV.U32 R219, RZ, RZ, R213 ;  /* 0x000000ffffdb7224 */ /* 0x000fce00078e00d5 */
[----:B------:R-:W-:Y:S05]  /*2b9d0*/  WARPSYNC.COLLECTIVE R216, `(.L_x_35575) ;  /* 0x00000000d8087348 */ /* 0x000fea0003c00000 */
[----:B------:R0:W1:Y:S02]  /*2b9e0*/  SHFL.BFLY P6, R217, R219, R218, R221 ;  /* 0x0c0000dadbd97389 */ /* 0x00006400000c00dd */
[----:B01----:R-:W-:Y:S01]  /*2b9f0*/  ENDCOLLECTIVE ;  /* 0x000000000000791b */ /* 0x003fe20003800000 */
.L_x_35575:
[----:B------:R-:W-:Y:S02]  /*2ba00*/  IMAD.MOV.U32 R218, RZ, RZ, 0x10 ;  /* 0x00000010ffda7424 */ /* 0x000fe400078e00ff */
[----:B------:R-:W-:-:S04]  /*2ba10*/  IMAD.MOV.U32 R212, RZ, RZ, R217 ;  /* 0x000000ffffd47224 */ /* 0x000fc800078e00d9 */
[----:B------:R-:W-:-:S05]  /*2ba20*/  FADD.FTZ R214, R213, R212 ;  /* 0x000000d4d5d67221 */ /* 0x000fca0000010000 */
[----:B------:R-:W-:-:S07]  /*2ba30*/  MOV R219, R214 ;  /* 0x000000d600db7202 */ /* 0x000fce0000000f00 */
[----:B------:R-:W-:Y:S05]  /*2ba40*/  WARPSYNC.COLLECTIVE R216, `(.L_x_35576) ;  /* 0x00000000d8087348 */ /* 0x000fea0003c00000 */
[----:B------:R0:W1:Y:S02]  /*2ba50*/  SHFL.BFLY P6, R217, R219, R218, R221 ;  /* 0x0c0000dadbd97389 */ /* 0x00006400000c00dd */
[----:B01----:R-:W-:Y:S01]  /*2ba60*/  ENDCOLLECTIVE ;  /* 0x000000000000791b */ /* 0x003fe20003800000 */
.L_x_35576:
[----:B------:R-:W-:Y:S01]  /*2ba70*/  MOV R215, R217 ;  /* 0x000000d900d77202 */ /* 0x000fe20000000f00 */
[----:B------:R-:W-:Y:S06]  /*2ba80*/  BRA `(.L_x_35577) ;  /* 0xffffffdc00ec7947 */ /* 0x000fec000383ffff */
.L_x_35578:
        /* <DEDUP_REMOVED lines=15> */
.L_x_41650:


//--------------------- .text._ZN10layer_norm31ln_parallel_residual_fwd_kernelINS_13Kernel_traitsIf6__halffS2_fjLj7168ELj1ELj1ELj4ELj16ENS_18Kernel_traits_baseILj7168EfS2_fS2_fjLj128EEEEELb1ELb1ELb1EEEvNS_9FwdParamsE --------------------------
	.section	.text._ZN10layer_norm31ln_parallel_residual_fwd_kernelINS_13Kernel_traitsIf6__halffS2_fjLj7168ELj1ELj1ELj4ELj16ENS_18Kernel_traits_baseILj7168EfS2_fS2_fjLj128EEEEELb1ELb1ELb1EEEvNS_9FwdParamsE,"ax",@progbits
	.align	128
        .global         _ZN10layer_norm31ln_parallel_residual_fwd_kernelINS_13Kernel_traitsIf6__halffS2_fjLj7168ELj1ELj1ELj4ELj16ENS_18Kernel_traits_baseILj7168EfS2_fS2_fjLj128EEEEELb1ELb1ELb1EEEvNS_9FwdParamsE
        .type           _ZN10layer_norm31ln_parallel_residual_fwd_kernelINS_13Kernel_traitsIf6__halffS2_fjLj7168ELj1ELj1ELj4ELj16ENS_18Kernel_traits_baseILj7168EfS2_fS2_fjLj128EEEEELb1ELb1ELb1EEEvNS_9FwdParamsE,@function
        .size           _ZN10layer_norm31ln_parallel_residual_fwd_kernelINS_13Kernel_traitsIf6__halffS2_fjLj7168ELj1ELj1ELj4ELj16ENS_18Kernel_traits_baseILj7168EfS2_fS2_fjLj128EEEEELb1ELb1ELb1EEEvNS_9FwdParamsE,(.L_x_41651 - _ZN10layer_norm31ln_parallel_residual_fwd_kernelINS_13Kernel_traitsIf6__halffS2_fjLj7168ELj1ELj1ELj4ELj16ENS_18Kernel_traits_baseILj7168EfS2_fS2_fjLj128EEEEELb1ELb1ELb1EEEvNS_9FwdParamsE)
        .other          _ZN10layer_norm31ln_parallel_residual_fwd_kernelINS_13Kernel_traitsIf6__halffS2_fjLj7168ELj1ELj1ELj4ELj16ENS_18Kernel_traits_baseILj7168EfS2_fS2_fjLj128EEEEELb1ELb1ELb1EEEvNS_9FwdParamsE,@"STO_CUDA_ENTRY STV_DEFAULT"
_ZN10layer_norm31ln_parallel_residual_fwd_kernelINS_13Kernel_traitsIf6__halffS2_fjLj7168ELj1ELj1ELj4ELj16ENS_18Kernel_traits_baseILj7168EfS2_fS2_fjLj128EEEEELb1ELb1ELb1EEEvNS_9FwdParamsE:
.text._ZN10layer_norm31ln_parallel_residual_fwd_kernelINS_13Kernel_traitsIf6__halffS2_fjLj7168ELj1ELj1ELj4ELj16ENS_18Kernel_traits_baseILj7168EfS2_fS2_fjLj128EEEEELb1ELb1ELb1EEEvNS_9FwdParamsE:
        /* <DEDUP_REMOVED lines=174> */
.L_x_36483:
        /* <DEDUP_REMOVED lines=29> */
.L_x_35580:
[----:B------:R-:W-:-:S07]  /*0cb0*/  IMAD.MOV.U32 R138, RZ, RZ, R194 ;  /* 0x000000ffff8a7224 */ /* 0x000fce00078e00c2 */
.L_x_35581:
[----:B------:R-:W-:Y:S05]  /*0cc0*/  BSYNC B0 ;  /* 0x0000000000007941 */ /* 0x000fea0003800000 */
.L_x_35579:
        /* <DEDUP_REMOVED lines=16> */
.L_x_35585:
[----:B------:R-:W-:Y:S05]  /*0dd0*/  BSYNC B1 ;  /* 0x0000000000017941 */ /* 0x000fea0003800000 */
.L_x_35584:
        /* <DEDUP_REMOVED lines=44> */
.L_x_35583:
[----:B------:R-:W-:Y:S05]  /*10a0*/  BSYNC B0 ;  /* 0x0000000000007941 */ /* 0x000fea0003800000 */
.L_x_35582:
        /* <DEDUP_REMOVED lines=18> */
.L_x_35586:
        /* <DEDUP_REMOVED lines=12> */
.L_x_35589:
[----:B------:R-:W-:-:S07]  /*1290*/  IMAD.MOV.U32 R129, RZ, RZ, R194 ;  /* 0x000000ffff817224 */ /* 0x000fce00078e00c2 */
.L_x_35590:
[----:B------:R-:W-:Y:S05]  /*12a0*/  BSYNC B0 ;  /* 0x0000000000007941 */ /* 0x000fea0003800000 */
.L_x_35588:
        /* <DEDUP_REMOVED lines=16> */
.L_x_35594:
[----:B------:R-:W-:Y:S05]  /*13b0*/  BSYNC B1 ;  /* 0x0000000000017941 */ /* 0x000fea0003800000 */
.L_x_35593:
        /* <DEDUP_REMOVED lines=44> */
.L_x_35592:
[----:B------:R-:W-:Y:S05]  /*1680*/  BSYNC B0 ;  /* 0x0000000000007941 */ /* 0x000fea0003800000 */
.L_x_35591:
        /* <DEDUP_REMOVED lines=9> */
.L_x_35587:
        /* <DEDUP_REMOVED lines=12> */
.L_x_35596:
[----:B------:R-:W-:-:S07]  /*17e0*/  IMAD.MOV.U32 R129, RZ, RZ, R194 ;  /* 0x000000ffff817224 */ /* 0x000fce00078e00c2 */
.L_x_35597:
[----:B------:R-:W-:Y:S05]  /*17f0*/  BSYNC B0 ;  /* 0x0000000000007941 */ /* 0x000fea0003800000 */
.L_x_35595:
        /* <DEDUP_REMOVED lines=16> */
.L_x_35601:
[----:B------:R-:W-:Y:S05]  /*1900*/  BSYNC B1 ;  /* 0x0000000000017941 */ /* 0x000fea0003800000 */
.L_x_35600:
        /* <DEDUP_REMOVED lines=44> */
.L_x_35599:
[----:B------:R-:W-:Y:S05]  /*1bd0*/  BSYNC B0 ;  /* 0x0000000000007941 */ /* 0x000fea0003800000 */
.L_x_35598:
        /* <DEDUP_REMOVED lines=13> */
.L_x_35602:
        /* <DEDUP_REMOVED lines=12> */
.L_x_35605:
[----:B------:R-:W-:-:S07]  /*1d70*/  MOV R132, R194 ;  /* 0x000000c200847202 */ /* 0x000fce0000000f00 */
.L_x_35606:
[----:B------:R-:W-:Y:S05]  /*1d80*/  BSYNC B0 ;  /* 0x0000000000007941 */ /* 0x000fea0003800000 */
.L_x_35604:
        /* <DEDUP_REMOVED lines=16> */
.L_x_35610:
[----:B------:R-:W-:Y:S05]  /*1e90*/  BSYNC B1 ;  /* 0x0000000000017941 */ /* 0x000fea0003800000 */
.L_x_35609:
        /* <DEDUP_REMOVED lines=44> */
.L_x_35608:
[----:B------:R-:W-:Y:S05]  /*2160*/  BSYNC B0 ;  /* 0x0000000000007941 */ /* 0x000fea0003800000 */
.L_x_35607:
        /* <DEDUP_REMOVED lines=9> */
.L_x_35603:
        /* <DEDUP_REMOVED lines=12> */
.L_x_35612:
[----:B------:R-:W-:-:S07]  /*22c0*/  MOV R132, R194 ;  /* 0x000000c200847202 */ /* 0x000fce0000000f00 */
.L_x_35613:
[----:B------:R-:W-:Y:S05]  /*22d0*/  BSYNC B0 ;  /* 0x0000000000007941 */ /* 0x000fea0003800000 */
.L_x_35611:
        /* <DEDUP_REMOVED lines=16> */
.L_x_35617:
[----:B------:R-:W-:Y:S05]  /*23e0*/  BSYNC B1 ;  /* 0x0000000000017941 */ /* 0x000fea0003800000 */
.L_x_35616:
        /* <DEDUP_REMOVED lines=44> */
.L_x_35615:
[----:B------:R-:W-:Y:S05]  /*26b0*/  BSYNC B0 ;  /* 0x0000000000007941 */ /* 0x000fea0003800000 */
.L_x_35614:
        /* <DEDUP_REMOVED lines=13> */
.L_x_35618:
        /* <DEDUP_REMOVED lines=12> */
.L_x_35621:
[----:B------:R-:W-:-:S07]  /*2850*/  IMAD.MOV.U32 R131, RZ, RZ, R194 ;  /* 0x000000ffff837224 */ /* 0x000fce00078e00c2 */
.L_x_35622:
[----:B------:R-:W-:Y:S05]  /*2860*/  BSYNC B0 ;  /* 0x0000000000007941 */ /* 0x000fea0003800000 */
.L_x_35620:
        /* <DEDUP_REMOVED lines=16> */
.L_x_35626:
[----:B------:R-:W-:Y:S05]  /*2970*/  BSYNC B1 ;  /* 0x0000000000017941 */ /* 0x000fea0003800000 */
.L_x_35625:
        /* <DEDUP_REMOVED lines=44> */
.L_x_35624:
[----:B------:R-:W-:Y:S05]  /*2c40*/  BSYNC B0 ;  /* 0x0000000000007941 */ /* 0x000fea0003800000 */
.L_x_35623:
        /* <DEDUP_REMOVED lines=9> */
.L_x_35619:
        /* <DEDUP_REMOVED lines=12> */
.L_x_35628:
[----:B------:R-:W-:-:S07]  /*2da0*/  IMAD.MOV.U32 R131, RZ, RZ, R194 ;  /* 0x000000ffff837224 */ /* 0x000fce00078e00c2 */
.L_x_35629:
[----:B------:R-:W-:Y:S05]  /*2db0*/  BSYNC B0 ;  /* 0x0000000000007941 */ /* 0x000fea0003800000 */
.L_x_35627:
        /* <DEDUP_REMOVED lines=16> */
.L_x_35633:
[----:B------:R-:W-:Y:S05]  /*2ec0*/  BSYNC B1 ;  /* 0x0000000000017941 */ /* 0x000fea0003800000 */
.L_x_35632:
        /* <DEDUP_REMOVED lines=44> */
.L_x_35631:
[----:B------:R-:W-:Y:S05]  /*3190*/  BSYNC B0 ;  /* 0x0000000000007941 */ /* 0x000fea0003800000 */
.L_x_35630:
        /* <DEDUP_REMOVED lines=13> */
.L_x_35634:
        /* <DEDUP_REMOVED lines=12> */
.L_x_35637:
[----:B------:R-:W-:-:S07]  /*3330*/  IMAD.MOV.U32 R142, RZ, RZ, R194 ;  /* 0x000000ffff8e7224 */ /* 0x000fce00078e00c2 */
.L_x_35638:
[----:B------:R-:W-:Y:S05]  /*3340*/  BSYNC B0 ;  /* 0x0000000000007941 */ /* 0x000fea0003800000 */
.L_x_35636:
        /* <DEDUP_REMOVED lines=16> */
.L_x_35642:
[----:B------:R-:W-:Y:S05]  /*3450*/  BSYNC B1 ;  /* 0x0000000000017941 */ /* 0x000fea0003800000 */
.L_x_35641:
        /* <DEDUP_REMOVED lines=44> */
.L_x_35640:
[----:B------:R-:W-:Y:S05]  /*3720*/  BSYNC B0 ;  /* 0x0000000000007941 */ /* 0x000fea0003800000 */
.L_x_35639:
        /* <DEDUP_REMOVED lines=9> */
.L_x_35635:
        /* <DEDUP_REMOVED lines=12> */
.L_x_35644:
[----:B------:R-:W-:-:S07]  /*3880*/  IMAD.MOV.U32 R142, RZ, RZ, R194 ;  /* 0x000000ffff8e7224 */ /* 0x000fce00078e00c2 */
.L_x_35645:
[----:B------:R-:W-:Y:S05]  /*3890*/  BSYNC B0 ;  /* 0x0000000000007941 */ /* 0x000fea0003800000 */
.L_x_35643:
        /* <DEDUP_REMOVED lines=16> */
.L_x_35649:
[----:B------:R-:W-:Y:S05]  /*39a0*/  BSYNC B1 ;  /* 0x0000000000017941 */ /* 0x000fea0003800000 */
.L_x_35648:
        /* <DEDUP_REMOVED lines=44> */
.L_x_35647:
[----:B------:R-:W-:Y:S05]  /*3c70*/  BSYNC B0 ;  /* 0x0000000000007941 */ /* 0x000fea0003800000 */
.L_x_35646:
        /* <DEDUP_REMOVED lines=13> */
.L_x_35650:
        /* <DEDUP_REMOVED lines=12> */
.L_x_35653:
[----:B------:R-:W-:-:S07]  /*3e10*/  MOV R133, R194 ;  /* 0x000000c200857202 */ /* 0x000fce0000000f00 */
.L_x_35654:
[----:B------:R-:W-:Y:S05]  /*3e20*/  BSYNC B0 ;  /* 0x0000000000007941 */ /* 0x000fea0003800000 */
.L_x_35652:
        /* <DEDUP_REMOVED lines=16> */
.L_x_35658:
[----:B------:R-:W-:Y:S05]  /*3f30*/  BSYNC B1 ;  /* 0x0000000000017941 */ /* 0x000fea0003800000 */
.L_x_35657:
        /* <DEDUP_REMOVED lines=44> */
.L_x_35656:
[----:B------:R-:W-:Y:S05]  /*4200*/  BSYNC B0 ;  /* 0x0000000000007941 */ /* 0x000fea0003800000 */
.L_x_35655:
        /* <DEDUP_REMOVED lines=9> */
.L_x_35651:
        /* <DEDUP_REMOVED lines=12> */
.L_x_35660:
[----:B------:R-:W-:-:S07]  /*4360*/  MOV R133, R194 ;  /* 0x000000c200857202 */ /* 0x000fce0000000f00 */
.L_x_35661:
[----:B------:R-:W-:Y:S05]  /*4370*/  BSYNC B0 ;  /* 0x0000000000007941 */ /* 0x000fea0003800000 */
.L_x_35659:
        /* <DEDUP_REMOVED lines=16> */
.L_x_35665:
[----:B------:R-:W-:Y:S05]  /*4480*/  BSYNC B1 ;  /* 0x0000000000017941 */ /* 0x000fea0003800000 */
.L_x_35664:
        /* <DEDUP_REMOVED lines=44> */
.L_x_35663:
[----:B------:R-:W-:Y:S05]  /*4750*/  BSYNC B0 ;  /* 0x0000000000007941 */ /* 0x000fea0003800000 */
.L_x_35662:
        /* <DEDUP_REMOVED lines=12> */
.L_x_35666:
        /* <DEDUP_REMOVED lines=12> */
.L_x_35669:
[----:B------:R-:W-:-:S07]  /*48e0*/  IMAD.MOV.U32 R134, RZ, RZ, R194 ;  /* 0x000000ffff867224 */ /* 0x000fce00078e00c2 */
.L_x_35670:
[----:B------:R-:W-:Y:S05]  /*48f0*/  BSYNC B0 ;  /* 0x0000000000007941 */ /* 0x000fea0003800000 */
.L_x_35668:
        /* <DEDUP_REMOVED lines=16> */
.L_x_35674:
[----:B------:R-:W-:Y:S05]  /*4a00*/  BSYNC B1 ;  /* 0x0000000000017941 */ /* 0x000fea0003800000 */
.L_x_35673:
        /* <DEDUP_REMOVED lines=44> */
.L_x_35672:
[----:B------:R-:W-:Y:S05]  /*4cd0*/  BSYNC B0 ;  /* 0x0000000000007941 */ /* 0x000fea0003800000 */
.L_x_35671:
        /* <DEDUP_REMOVED lines=9> */
.L_x_35667:
        /* <DEDUP_REMOVED lines=12> */
.L_x_35676:
[----:B------:R-:W-:-:S07]  /*4e30*/  IMAD.MOV.U32 R134, RZ, RZ, R194 ;  /* 0x000000ffff867224 */ /* 0x000fce00078e00c2 */
.L_x_35677:
[----:B------:R-:W-:Y:S05]  /*4e40*/  BSYNC B0 ;  /* 0x0000000000007941 */ /* 0x000fea0003800000 */
.L_x_35675:
        /* <DEDUP_REMOVED lines=16> */
.L_x_35681:
[----:B------:R-:W-:Y:S05]  /*4f50*/  BSYNC B1 ;  /* 0x0000000000017941 */ /* 0x000fea0003800000 */
.L_x_35680:
        /* <DEDUP_REMOVED lines=44> */
.L_x_35679:
[----:B------:R-:W-:Y:S05]  /*5220*/  BSYNC B0 ;  /* 0x0000000000007941 */ /* 0x000fea0003800000 */
.L_x_35678:
        /* <DEDUP_REMOVED lines=12> */
.L_x_35682:
        /* <DEDUP_REMOVED lines=12> */
.L_x_35685:
[----:B------:R-:W-:-:S07]  /*53b0*/  IMAD.MOV.U32 R147, RZ, RZ, R194 ;  /* 0x000000ffff937224 */ /* 0x000fce00078e00c2 */
.L_x_35686:
[----:B------:R-:W-:Y:S05]  /*53c0*/  BSYNC B0 ;  /* 0x0000000000007941 */ /* 0x000fea0003800000 */
.L_x_35684:
        /* <DEDUP_REMOVED lines=16> */
.L_x_35690:
[----:B------:R-:W-:Y:S05]  /*54d0*/  BSYNC B1 ;  /* 0x0000000000017941 */ /* 0x000fea0003800000 */
.L_x_35689:
        /* <DEDUP_REMOVED lines=44> */
.L_x_35688:
[----:B------:R-:W-:Y:S05]  /*57a0*/  BSYNC B0 ;  /* 0x0000000000007941 */ /* 0x000fea0003800000 */
.L_x_35687:
        /* <DEDUP_REMOVED lines=9> */
.L_x_35683:
        /* <DEDUP_REMOVED lines=12> */
.L_x_35692:
[----:B------:R-:W-:-:S07]  /*5900*/  IMAD.MOV.U32 R147, RZ, RZ, R194 ;  /* 0x000000ffff937224 */ /* 0x000fce00078e00c2 */
.L_x_35693:
[----:B------:R-:W-:Y:S05]  /*5910*/  BSYNC B0 ;  /* 0x0000000000007941 */ /* 0x000fea0003800000 */
.L_x_35691:
        /* <DEDUP_REMOVED lines=16> */
.L_x_35697:
[----:B------:R-:W-:Y:S05]  /*5a20*/  BSYNC B1 ;  /* 0x0000000000017941 */ /* 0x000fea0003800000 */
.L_x_35696:
        /* <DEDUP_REMOVED lines=44> */
.L_x_35695:
[----:B------:R-:W-:Y:S05]  /*5cf0*/  BSYNC B0 ;  /* 0x0000000000007941 */ /* 0x000fea0003800000 */
.L_x_35694:
        /* <DEDUP_REMOVED lines=12> */
.L_x_35698:
        /* <DEDUP_REMOVED lines=12> */
.L_x_35701:
[----:B------:R-:W-:-:S07]  /*5e80*/  MOV R147, R194 ;  /* 0x000000c200937202 */ /* 0x000fce0000000f00 */
.L_x_35702:
[----:B------:R-:W-:Y:S05]  /*5e90*/  BSYNC B0 ;  /* 0x0000000000007941 */ /* 0x000fea0003800000 */
.L_x_35700:
        /* <DEDUP_REMOVED lines=18> */
.L_x_35706:
[----:B------:R-:W-:Y:S05]  /*5fc0*/  BSYNC B1 ;  /* 0x0000000000017941 */ /* 0x000fea0003800000 */
.L_x_35705:
        /* <DEDUP_REMOVED lines=44> */
.L_x_35704:
[----:B------:R-:W-:Y:S05]  /*6290*/  BSYNC B0 ;  /* 0x0000000000007941 */ /* 0x000fea0003800000 */
.L_x_35703:
        /* <DEDUP_REMOVED lines=9> */
.L_x_35699:
[----:B------:R-:W-:Y:S01]  /*6330*/  P2R R138, PR, RZ, 0x4 ;  /* 0x00000004ff8a7803 */ /* 0x000fe20000000000 */
[----:B------:R-:W-:Y:S01]  /*6340*/  IMAD.SHL.U32 R149, R197, 0x8, RZ ;  /* 0x00000008c5957824 */ /* 0x000fe200078e00ff */
        /* <DEDUP_REMOVED lines=18> */
[----:B------:R-:W-:Y:S02]  /*6470*/  SHF.R.U32.HI R150, RZ, 0x1d, R197 ;  /* 0x0000001dff967819 */ /* 0x000fe400000116c5 */
[----:B------:R-:W-:Y:S01]  /*6480*/  LOP3.LUT R3, R137, R2, R3, 0xfe, !PT ;  /* 0x0000000289037212 */ /* 0x000fe200078efe03 */
[----:B------:R-:W-:Y:S01]  /*6490*/  IMAD.WIDE.U32 R140, R140, 0x100, RZ ;  /* 0x000001008c8c7825 */ /* 0x000fe200078e00ff */
[C---:B------:R-:W-:Y:S02]  /*64a0*/  LEA R2, P3, R197.reuse, UR12, 0x5 ;  /* 0x0000000cc5027c11 */ /* 0x040fe4000f8628ff */
[----:B------:R-:W-:Y:S02]  /*64b0*/  IADD3 R207, R197, 0x80, RZ ;  /* 0x00000080c5cf7810 */ /* 0x000fe40007ffe0ff */
[----:B------:R-:W-:-:S02]  /*64c0*/  LOP3.LUT R139, R141, R3, R139, 0xfe, !PT ;  /* 0x000000038d8b7212 */ /* 0x000fc400078efe8b */
[----:B------:R-:W-:Y:S01]  /*64d0*/  LOP3.LUT R138, R140, R136, R138, 0xfe, !PT ;  /* 0x000000888c8a7212 */ /* 0x000fe200078efe8a */
[----:B0-----:R-:W-:Y:S01]  /*64e0*/  @P0 IMAD.WIDE.U32 R144, R207, 0x10, R144 ;  /* 0x00000010cf900825 */ /* 0x001fe200078e0090 */
        /* <DEDUP_REMOVED lines=31> */
.L_x_35707:
[----:B------:R2:W5:Y:S04]  /*66e0*/  @P0 LDG.E.128 R124, desc[UR4][R144.64] ;  /* 0x00000004907c0981 */ /* 0x000568000c1e1d00 */
[----:B------:R2:W5:Y:S04]  /*66f0*/  @P1 LDG.E.128 R116, desc[UR4][R146.64] ;  /* 0x0000000492741981 */ /* 0x000568000c1e1d00 */
[----:B------:R2:W5:Y:S04]  /*6700*/  @P1 LDG.E.128 R120, desc[UR4][R146.64+0x10] ;  /* 0x0000100492781981 */ /* 0x000568000c1e1d00 */
[----:B-1----:R-:W5:Y:S01]  /*6710*/  LDG.E.128 R140, desc[UR4][R140.64] ;  /* 0x000000048c8c7981 */ /* 0x002f62000c1e1d00 */
[C---:B------:R-:W-:Y:S01]  /*6720*/  ISETP.NE.AND P3, PT, R148.reuse, 0x1, PT ;  /* 0x000000019400780c */ /* 0x040fe20003f65270 */
[----:B------:R-:W-:Y:S01]  /*6730*/  BSSY B0, `(.L_x_35708) ;  /* 0x000000c000007945 */ /* 0x000fe20003800000 */
[----:B0-----:R-:W-:-:S11]  /*6740*/  VIADD R2, R148, 0x1 ;  /* 0x0000000194027836 */ /* 0x001fd60000000000 */
        /* <DEDUP_REMOVED lines=9> */
.L_x_35709:
[----:B------:R-:W-:-:S07]  /*67e0*/  MOV R146, R194 ;  /* 0x000000c200927202 */ /* 0x000fce0000000f00 */
.L_x_35710:
[----:B------:R-:W-:Y:S05]  /*67f0*/  BSYNC B0 ;  /* 0x0000000000007941 */ /* 0x000fea0003800000 */
.L_x_35708:
        /* <DEDUP_REMOVED lines=16> */
.L_x_35714:
[----:B------:R-:W-:Y:S05]  /*6900*/  BSYNC B1 ;  /* 0x0000000000017941 */ /* 0x000fea0003800000 */
.L_x_35713:
        /* <DEDUP_REMOVED lines=44> */
.L_x_35712:
[----:B------:R-:W-:Y:S05]  /*6bd0*/  BSYNC B0 ;  /* 0x0000000000007941 */ /* 0x000fea0003800000 */
.L_x_35711:
        /* <DEDUP_REMOVED lines=14> */
.L_x_35715:
        /* <DEDUP_REMOVED lines=12> */
.L_x_35718:
[----:B------:R-:W-:-:S07]  /*6d80*/  IMAD.MOV.U32 R137, RZ, RZ, R194 ;  /* 0x000000ffff897224 */ /* 0x000fce00078e00c2 */
.L_x_35719:
[----:B------:R-:W-:Y:S05]  /*6d90*/  BSYNC B0 ;  /* 0x0000000000007941 */ /* 0x000fea0003800000 */
.L_x_35717:
        /* <DEDUP_REMOVED lines=16> */
.L_x_35723:
[----:B------:R-:W-:Y:S05]  /*6ea0*/  BSYNC B1 ;  /* 0x0000000000017941 */ /* 0x000fea0003800000 */
.L_x_35722:
        /* <DEDUP_REMOVED lines=44> */
.L_x_35721:
[----:B------:R-:W-:Y:S05]  /*7170*/  BSYNC B0 ;  /* 0x0000000000007941 */ /* 0x000fea0003800000 */
.L_x_35720:
        /* <DEDUP_REMOVED lines=9> */
.L_x_35716:
        /* <DEDUP_REMOVED lines=12> */
.L_x_35725:
[----:B------:R-:W-:-:S07]  /*72d0*/  IMAD.MOV.U32 R137, RZ, RZ, R194 ;  /* 0x000000ffff897224 */ /* 0x000fce00078e00c2 */
.L_x_35726:
[----:B------:R-:W-:Y:S05]  /*72e0*/  BSYNC B0 ;  /* 0x0000000000007941 */ /* 0x000fea0003800000 */
.L_x_35724:
        /* <DEDUP_REMOVED lines=16> */
.L_x_35730:
[----:B------:R-:W-:Y:S05]  /*73f0*/  BSYNC B1 ;  /* 0x0000000000017941 */ /* 0x000fea0003800000 */
.L_x_35729:
        /* <DEDUP_REMOVED lines=44> */
.L_x_35728:
[----:B------:R-:W-:Y:S05]  /*76c0*/  BSYNC B0 ;  /* 0x0000000000007941 */ /* 0x000fea0003800000 */
.L_x_35727:
        /* <DEDUP_REMOVED lines=14> */
.L_x_35731:
        /* <DEDUP_REMOVED lines=12> */
.L_x_35734:
[----:B------:R-:W-:-:S07]  /*7870*/  IMAD.MOV.U32 R140, RZ, RZ, R194 ;  /* 0x000000ffff8c7224 */ /* 0x000fce00078e00c2 */
.L_x_35735:
[----:B------:R-:W-:Y:S05]  /*7880*/  BSYNC B0 ;  /* 0x0000000000007941 */ /* 0x000fea0003800000 */
.L_x_35733:
        /* <DEDUP_REMOVED lines=16> */
.L_x_35739:
[----:B------:R-:W-:Y:S05]  /*7990*/  BSYNC B1 ;  /* 0x0000000000017941 */ /* 0x000fea0003800000 */
.L_x_35738:
        /* <DEDUP_REMOVED lines=44> */
.L_x_35737:
[----:B------:R-:W-:Y:S05]  /*7c60*/  BSYNC B0 ;  /* 0x0000000000007941 */ /* 0x000fea0003800000 */
.L_x_35736:
        /* <DEDUP_REMOVED lines=9> */
.L_x_35732:
        /* <DEDUP_REMOVED lines=12> */
.L_x_35741:
[----:B------:R-:W-:-:S07]  /*7dc0*/  IMAD.MOV.U32 R140, RZ, RZ, R194 ;  /* 0x000000ffff8c7224 */ /* 0x000fce00078e00c2 */
.L_x_35742:
[----:B------:R-:W-:Y:S05]  /*7dd0*/  BSYNC B0 ;  /* 0x0000000000007941 */ /* 0x000fea0003800000 */
.L_x_35740:
        /* <DEDUP_REMOVED lines=16> */
.L_x_35746:
[----:B------:R-:W-:Y:S05]  /*7ee0*/  BSYNC B1 ;  /* 0x0000000000017941 */ /* 0x000fea0003800000 */
.L_x_35745:
        /* <DEDUP_REMOVED lines=44> */
.L_x_35744:
[----:B------:R-:W-:Y:S05]  /*81b0*/  BSYNC B0 ;  /* 0x0000000000007941 */ /* 0x000fea0003800000 */
.L_x_35743:
        /* <DEDUP_REMOVED lines=14> */
.L_x_35747:
        /* <DEDUP_REMOVED lines=12> */
.L_x_35750:
[----:B------:R-:W-:-:S07]  /*8360*/  MOV R139, R194 ;  /* 0x000000c2008b7202 */ /* 0x000fce0000000f00 */
.L_x_35751:
[----:B------:R-:W-:Y:S05]  /*8370*/  BSYNC B0 ;  /* 0x0000000000007941 */ /* 0x000fea0003800000 */
.L_x_35749:
        /* <DEDUP_REMOVED lines=16> */
.L_x_35755:
[----:B------:R-:W-:Y:S05]  /*8480*/  BSYNC B1 ;  /* 0x0000000000017941 */ /* 0x000fea0003800000 */
.L_x_35754:
        /* <DEDUP_REMOVED lines=44> */
.L_x_35753:
[----:B------:R-:W-:Y:S05]  /*8750*/  BSYNC B0 ;  /* 0x0000000000007941 */ /* 0x000fea0003800000 */
.L_x_35752:
        /* <DEDUP_REMOVED lines=9> */
.L_x_35748:
        /* <DEDUP_REMOVED lines=12> */
.L_x_35757:
[----:B------:R-:W-:-:S07]  /*88b0*/  MOV R139, R194 ;  /* 0x000000c2008b7202 */ /* 0x000fce0000000f00 */
.L_x_35758:
[----:B------:R-:W-:Y:S05]  /*88c0*/  BSYNC B0 ;  /* 0x0000000000007941 */ /* 0x000fea0003800000 */
.L_x_35756:
        /* <DEDUP_REMOVED lines=16> */
.L_x_35762:
[----:B------:R-:W-:Y:S05]  /*89d0*/  BSYNC B1 ;  /* 0x0000000000017941 */ /* 0x000fea0003800000 */
.L_x_35761:
        /* <DEDUP_REMOVED lines=44> */
.L_x_35760:
[----:B------:R-:W-:Y:S05]  /*8ca0*/  BSYNC B0 ;  /* 0x0000000000007941 */ /* 0x000fea0003800000 */
.L_x_35759:
        /* <DEDUP_REMOVED lines=13> */
.L_x_35763:
        /* <DEDUP_REMOVED lines=12> */
.L_x_35766:
[----:B------:R-:W-:-:S07]  /*8e40*/  IMAD.MOV.U32 R148, RZ, RZ, R194 ;  /* 0x000000ffff947224 */ /* 0x000fce00078e00c2 */
.L_x_35767:
[----:B------:R-:W-:Y:S05]  /*8e50*/  BSYNC B0 ;  /* 0x0000000000007941 */ /* 0x000fea0003800000 */
.L_x_35765:
        /* <DEDUP_REMOVED lines=16> */
.L_x_35771:
[----:B------:R-:W-:Y:S05]  /*8f60*/  BSYNC B1 ;  /* 0x0000000000017941 */ /* 0x000fea0003800000 */
.L_x_35770:
        /* <DEDUP_REMOVED lines=44> */
.L_x_35769:
[----:B------:R-:W-:Y:S05]  /*9230*/  BSYNC B0 ;  /* 0x0000000000007941 */ /* 0x000fea0003800000 */
.L_x_35768:
        /* <DEDUP_REMOVED lines=9> */
.L_x_35764:
        /* <DEDUP_REMOVED lines=12> */
.L_x_35773:
[----:B------:R-:W-:-:S07]  /*9390*/  IMAD.MOV.U32 R148, RZ, RZ, R194 ;  /* 0x000000ffff947224 */ /* 0x000fce00078e00c2 */
.L_x_35774:
[----:B------:R-:W-:Y:S05]  /*93a0*/  BSYNC B0 ;  /* 0x0000000000007941 */ /* 0x000fea0003800000 */
.L_x_35772:
        /* <DEDUP_REMOVED lines=16> */
.L_x_35778:
[----:B------:R-:W-:Y:S05]  /*94b0*/  BSYNC B1 ;  /* 0x0000000000017941 */ /* 0x000fea0003800000 */
.L_x_35777:
        /* <DEDUP_REMOVED lines=44> */
.L_x_35776:
[----:B------:R-:W-:Y:S05]  /*9780*/  BSYNC B0 ;  /* 0x0000000000007941 */ /* 0x000fea0003800000 */
.L_x_35775:
        /* <DEDUP_REMOVED lines=14> */
.L_x_35779:
        /* <DEDUP_REMOVED lines=12> */
.L_x_35782:
[----:B------:R-:W-:-:S07]  /*9930*/  IMAD.MOV.U32 R141, RZ, RZ, R194 ;  /* 0x000000ffff8d7224 */ /* 0x000fce00078e00c2 */
.L_x_35783:
[----:B------:R-:W-:Y:S05]  /*9940*/  BSYNC B0 ;  /* 0x0000000000007941 */ /* 0x000fea0003800000 */
.L_x_35781:
        /* <DEDUP_REMOVED lines=16> */
.L_x_35787:
[----:B------:R-:W-:Y:S05]  /*9a50*/  BSYNC B1 ;  /* 0x0000000000017941 */ /* 0x000fea0003800000 */
.L_x_35786:
        /* <DEDUP_REMOVED lines=44> */
.L_x_35785:
[----:B------:R-:W-:Y:S05]  /*9d20*/  BSYNC B0 ;  /* 0x0000000000007941 */ /* 0x000fea0003800000 */
.L_x_35784:
        /* <DEDUP_REMOVED lines=9> */
.L_x_35780:
        /* <DEDUP_REMOVED lines=12> */
.L_x_35789:
[----:B------:R-:W-:-:S07]  /*9e80*/  IMAD.MOV.U32 R141, RZ, RZ, R194 ;  /* 0x000000ffff8d7224 */ /* 0x000fce00078e00c2 */
.L_x_35790:
[----:B------:R-:W-:Y:S05]  /*9e90*/  BSYNC B0 ;  /* 0x0000000000007941 */ /* 0x000fea0003800000 */
.L_x_35788:
        /* <DEDUP_REMOVED lines=16> */
.L_x_35794:
[----:B------:R-:W-:Y:S05]  /*9fa0*/  BSYNC B1 ;  /* 0x0000000000017941 */ /* 0x000fea0003800000 */
.L_x_35793:
        /* <DEDUP_REMOVED lines=44> */
.L_x_35792:
[----:B------:R-:W-:Y:S05]  /*a270*/  BSYNC B0 ;  /* 0x0000000000007941 */ /* 0x000fea0003800000 */
.L_x_35791:
        /* <DEDUP_REMOVED lines=12> */
.L_x_35795:
        /* <DEDUP_REMOVED lines=12> */
.L_x_35798:
[----:B------:R-:W-:-:S07]  /*a400*/  MOV R142, R194 ;  /* 0x000000c2008e7202 */ /* 0x000fce0000000f00 */
.L_x_35799:
[----:B------:R-:W-:Y:S05]  /*a410*/  BSYNC B0 ;  /* 0x0000000000007941 */ /* 0x000fea0003800000 */
.L_x_35797:
        /* <DEDUP_REMOVED lines=16> */
.L_x_35803:
[----:B------:R-:W-:Y:S05]  /*a520*/  BSYNC B1 ;  /* 0x0000000000017941 */ /* 0x000fea0003800000 */
.L_x_35802:
        /* <DEDUP_REMOVED lines=44> */
.L_x_35801:
[----:B------:R-:W-:Y:S05]  /*a7f0*/  BSYNC B0 ;  /* 0x0000000000007941 */ /* 0x000fea0003800000 */
.L_x_35800:
        /* <DEDUP_REMOVED lines=9> */
.L_x_35796:
        /* <DEDUP_REMOVED lines=12> */
.L_x_35805:
[----:B------:R-:W-:-:S07]  /*a950*/  MOV R142, R194 ;  /* 0x000000c2008e7202 */ /* 0x000fce0000000f00 */
.L_x_35806:
[----:B------:R-:W-:Y:S05]  /*a960*/  BSYNC B0 ;  /* 0x0000000000007941 */ /* 0x000fea0003800000 */
.L_x_35804:
        /* <DEDUP_REMOVED lines=16> */
.L_x_35810:
[----:B------:R-:W-:Y:S05]  /*aa70*/  BSYNC B1 ;  /* 0x0000000000017941 */ /* 0x000fea0003800000 */
.L_x_35809:
        /* <DEDUP_REMOVED lines=44> */
.L_x_35808:
[----:B------:R-:W-:Y:S05]  /*ad40*/  BSYNC B0 ;  /* 0x0000000000007941 */ /* 0x000fea0003800000 */
.L_x_35807:
        /* <DEDUP_REMOVED lines=12> */
.L_x_35811:
        /* <DEDUP_REMOVED lines=12> */
.L_x_35814:
[----:B------:R-:W-:-:S07]  /*aed0*/  IMAD.MOV.U32 R151, RZ, RZ, R194 ;  /* 0x000000ffff977224 */ /* 0x000fce00078e00c2 */
.L_x_35815:
[----:B------:R-:W-:Y:S05]  /*aee0*/  BSYNC B0 ;  /* 0x0000000000007941 */ /* 0x000fea0003800000 */
.L_x_35813:
        /* <DEDUP_REMOVED lines=16> */
.L_x_35819:
[----:B------:R-:W-:Y:S05]  /*aff0*/  BSYNC B1 ;  /* 0x0000000000017941 */ /* 0x000fea0003800000 */
.L_x_35818:
        /* <DEDUP_REMOVED lines=44> */
.L_x_35817:
[----:B------:R-:W-:Y:S05]  /*b2c0*/  BSYNC B0 ;  /* 0x0000000000007941 */ /* 0x000fea0003800000 */
.L_x_35816:
        /* <DEDUP_REMOVED lines=9> */
.L_x_35812:
        /* <DEDUP_REMOVED lines=12> */
.L_x_35821:
[----:B------:R-:W-:-:S07]  /*b420*/  IMAD.MOV.U32 R151, RZ, RZ, R194 ;  /* 0x000000ffff977224 */ /* 0x000fce00078e00c2 */
.L_x_35822:
[----:B------:R-:W-:Y:S05]  /*b430*/  BSYNC B0 ;  /* 0x0000000000007941 */ /* 0x000fea0003800000 */
.L_x_35820:
        /* <DEDUP_REMOVED lines=16> */
.L_x_35826:
[----:B------:R-:W-:Y:S05]  /*b540*/  BSYNC B1 ;  /* 0x0000000000017941 */ /* 0x000fea0003800000 */
.L_x_35825:
        /* <DEDUP_REMOVED lines=44> */
.L_x_35824:
[----:B------:R-:W-:Y:S05]  /*b810*/  BSYNC B0 ;  /* 0x0000000000007941 */ /* 0x000fea0003800000 */
.L_x_35823:
        /* <DEDUP_REMOVED lines=12> */
.L_x_35827:
        /* <DEDUP_REMOVED lines=12> */
.L_x_35830:
[----:B------:R-:W-:-:S07]  /*b9a0*/  IMAD.MOV.U32 R151, RZ, RZ, R194 ;  /* 0x000000ffff977224 */ /* 0x000fce00078e00c2 */
.L_x_35831:
[----:B------:R-:W-:Y:S05]  /*b9b0*/  BSYNC B0 ;  /* 0x0000000000007941 */ /* 0x000fea0003800000 */
.L_x_35829:
        /* <DEDUP_REMOVED lines=18> */
.L_x_35835:
[----:B------:R-:W-:Y:S05]  /*bae0*/  BSYNC B1 ;  /* 0x0000000000017941 */ /* 0x000fea0003800000 */
.L_x_35834:
        /* <DEDUP_REMOVED lines=44> */
.L_x_35833:
[----:B------:R-:W-:Y:S05]  /*bdb0*/  BSYNC B0 ;  /* 0x0000000000007941 */ /* 0x000fea0003800000 */
.L_x_35832:
        /* <DEDUP_REMOVED lines=9> */
.L_x_35828:
[----:B------:R-:W-:Y:S01]  /*be50*/  P2R R2, PR, RZ, 0x4 ;  /* 0x00000004ff027803 */ /* 0x000fe20000000000 */
[----:B------:R-:W0:Y:S01]  /*be60*/  LDC.64 R184, c[0x0][0x238] ;  /* 0x00008e00ffb87b82 */ /* 0x000e220000000a00 */
[----:B------:R-:W-:Y:S02]  /*be70*/  ISETP.NE.AND P2, PT, R150, RZ, PT ;  /* 0x000000ff9600720c */ /* 0x000fe40003f45270 */
        /* <DEDUP_REMOVED lines=20> */
[----:B------:R-:W-:Y:S01]  /*bfc0*/  IMAD.WIDE.U32 R148, R148, 0x100, RZ ;  /* 0x0000010094947825 */ /* 0x000fe200078e00ff */
[----:B------:R-:W-:-:S02]  /*bfd0*/  IADD3 R209, R197, 0x100, RZ ;  /* 0x00000100c5d17810 */ /* 0x000fc40007ffe0ff */
[----:B------:R-:W-:Y:S01]  /*bfe0*/  LOP3.LUT R146, R148, R144, R146, 0xfe, !PT ;  /* 0x0000009094927212 */ /* 0x000fe200078efe92 */
[----:B0-----:R-:W-:Y:S01]  /*bff0*/  IMAD.WIDE.U32 R144, R207, 0x20, R184 ;  /* 0x00000020cf907825 */ /* 0x001fe200078e00b8 */
[----:B------:R-:W-:Y:S02]  /*c000*/  LOP3.LUT R151, R149, R151, R147, 0xfe, !PT ;  /* 0x0000009795977212 */ /* 0x000fe400078efe93 */
[----:B------:R-:W-:Y:S01]  /*c010*/  LOP3.LUT R150, R146, R157, RZ, 0xfc, !PT ;  /* 0x0000009d92967212 */ /* 0x000fe200078efcff */
[----:B--2---:R-:W-:Y:S01]  /*c020*/  IMAD.WIDE.U32 R146, R207, 0x8, R2 ;  /* 0x00000008cf927825 */ /* 0x004fe200078e0002 */
[----:B------:R0:W-:Y:S03]  /*c030*/  STG.E.128 desc[UR4][R144.64], R136 ;  /* 0x0000008890007986 */ /* 0x0001e6000c101d04 */
[C---:B------:R-:W-:Y:S01]  /*c040*/  IMAD.WIDE.U32 R148, R209.reuse, 0x10, R176 ;  /* 0x00000010d1947825 */ /* 0x040fe200078e00b0 */
[----:B------:R0:W-:Y:S03]  /*c050*/  STG.E.128 desc[UR4][R144.64+0x10], R140 ;  /* 0x0000108c90007986 */ /* 0x0001e6000c101d04 */
[C---:B-1----:R-:W-:Y:S01]  /*c060*/  @P0 IMAD.WIDE.U32 R152, R209.reuse, 0x10, R152 ;  /* 0x00000010d1980825 */ /* 0x042fe200078e0098 */
        /* <DEDUP_REMOVED lines=23> */
.L_x_35836:
        /* <DEDUP_REMOVED lines=16> */
.L_x_35838:
[----:B------:R-:W-:-:S07]  /*c2e0*/  MOV R156, R194 ;  /* 0x000000c2009c7202 */ /* 0x000fce0000000f00 */
.L_x_35839:
[----:B------:R-:W-:Y:S05]  /*c2f0*/  BSYNC B0 ;  /* 0x0000000000007941 */ /* 0x000fea0003800000 */
.L_x_35837:
        /* <DEDUP_REMOVED lines=16> */
.L_x_35843:
[----:B------:R-:W-:Y:S05]  /*c400*/  BSYNC B1 ;  /* 0x0000000000017941 */ /* 0x000fea0003800000 */
.L_x_35842:
        /* <DEDUP_REMOVED lines=44> */
.L_x_35841:
[----:B------:R-:W-:Y:S05]  /*c6d0*/  BSYNC B0 ;  /* 0x0000000000007941 */ /* 0x000fea0003800000 */
.L_x_35840:
        /* <DEDUP_REMOVED lines=14> */
.L_x_35844:
        /* <DEDUP_REMOVED lines=12> */
.L_x_35847:
[----:B------:R-:W-:-:S07]  /*c880*/  IMAD.MOV.U32 R158, RZ, RZ, R194 ;  /* 0x000000ffff9e7224 */ /* 0x000fce00078e00c2 */
.L_x_35848:
[----:B------:R-:W-:Y:S05]  /*c890*/  BSYNC B0 ;  /* 0x0000000000007941 */ /* 0x000fea0003800000 */
.L_x_35846:
        /* <DEDUP_REMOVED lines=16> */
.L_x_35852:
[----:B------:R-:W-:Y:S05]  /*c9a0*/  BSYNC B1 ;  /* 0x0000000000017941 */ /* 0x000fea0003800000 */
.L_x_35851:
        /* <DEDUP_REMOVED lines=44> */
.L_x_35850:
[----:B------:R-:W-:Y:S05]  /*cc70*/  BSYNC B0 ;  /* 0x0000000000007941 */ /* 0x000fea0003800000 */
.L_x_35849:
        /* <DEDUP_REMOVED lines=9> */
.L_x_35845:
        /* <DEDUP_REMOVED lines=12> */
.L_x_35854:
[----:B------:R-:W-:-:S07]  /*cdd0*/  IMAD.MOV.U32 R145, RZ, RZ, R194 ;  /* 0x000000ffff917224 */ /* 0x000fce00078e00c2 */
.L_x_35855:
[----:B------:R-:W-:Y:S05]  /*cde0*/  BSYNC B0 ;  /* 0x0000000000007941 */ /* 0x000fea0003800000 */
.L_x_35853:
        /* <DEDUP_REMOVED lines=16> */
.L_x_35859:
[----:B------:R-:W-:Y:S05]  /*cef0*/  BSYNC B1 ;  /* 0x0000000000017941 */ /* 0x000fea0003800000 */
.L_x_35858:
        /* <DEDUP_REMOVED lines=44> */
.L_x_35857:
[----:B------:R-:W-:Y:S05]  /*d1c0*/  BSYNC B0 ;  /* 0x0000000000007941 */ /* 0x000fea0003800000 */
.L_x_35856:
        /* <DEDUP_REMOVED lines=14> */
.L_x_35860:
        /* <DEDUP_REMOVED lines=12> */
.L_x_35863:
[----:B------:R-:W-:-:S07]  /*d370*/  IMAD.MOV.U32 R148, RZ, RZ, R194 ;  /* 0x000000ffff947224 */ /* 0x000fce00078e00c2 */
.L_x_35864:
[----:B------:R-:W-:Y:S05]  /*d380*/  BSYNC B0 ;  /* 0x0000000000007941 */ /* 0x000fea0003800000 */
.L_x_35862:
        /* <DEDUP_REMOVED lines=16> */
.L_x_35868:
[----:B------:R-:W-:Y:S05]  /*d490*/  BSYNC B1 ;  /* 0x0000000000017941 */ /* 0x000fea0003800000 */
.L_x_35867:
        /* <DEDUP_REMOVED lines=44> */
.L_x_35866:
[----:B------:R-:W-:Y:S05]  /*d760*/  BSYNC B0 ;  /* 0x0000000000007941 */ /* 0x000fea0003800000 */
.L_x_35865:
        /* <DEDUP_REMOVED lines=9> */
.L_x_35861:
        /* <DEDUP_REMOVED lines=12> */
.L_x_35870:
[----:B------:R-:W-:-:S07]  /*d8c0*/  IMAD.MOV.U32 R148, RZ, RZ, R194 ;  /* 0x000000ffff947224 */ /* 0x000fce00078e00c2 */
.L_x_35871:
[----:B------:R-:W-:Y:S05]  /*d8d0*/  BSYNC B0 ;  /* 0x0000000000007941 */ /* 0x000fea0003800000 */
.L_x_35869:
        /* <DEDUP_REMOVED lines=16> */
.L_x_35875:
[----:B------:R-:W-:Y:S05]  /*d9e0*/  BSYNC B1 ;  /* 0x0000000000017941 */ /* 0x000fea0003800000 */
.L_x_35874:
        /* <DEDUP_REMOVED lines=44> */
.L_x_35873:
[----:B------:R-:W-:Y:S05]  /*dcb0*/  BSYNC B0 ;  /* 0x0000000000007941 */ /* 0x000fea0003800000 */
.L_x_35872:
        /* <DEDUP_REMOVED lines=14> */
.L_x_35876:
        /* <DEDUP_REMOVED lines=12> */
.L_x_35879:
[----:B------:R-:W-:-:S07]  /*de60*/  MOV R160, R194 ;  /* 0x000000c200a07202 */ /* 0x000fce0000000f00 */
.L_x_35880:
[----:B------:R-:W-:Y:S05]  /*de70*/  BSYNC B0 ;  /* 0x0000000000007941 */ /* 0x000fea0003800000 */
.L_x_35878:
        /* <DEDUP_REMOVED lines=16> */
.L_x_35884:
[----:B------:R-:W-:Y:S05]  /*df80*/  BSYNC B1 ;  /* 0x0000000000017941 */ /* 0x000fea0003800000 */
.L_x_35883:
        /* <DEDUP_REMOVED lines=44> */
.L_x_35882:
[----:B------:R-:W-:Y:S05]  /*e250*/  BSYNC B0 ;  /* 0x0000000000007941 */ /* 0x000fea0003800000 */
.L_x_35881:
        /* <DEDUP_REMOVED lines=9> */
.L_x_35877:
        /* <DEDUP_REMOVED lines=12> */
.L_x_35886:
[----:B------:R-:W-:-:S07]  /*e3b0*/  MOV R147, R194 ;  /* 0x000000c200937202 */ /* 0x000fce0000000f00 */
.L_x_35887:
[----:B------:R-:W-:Y:S05]  /*e3c0*/  BSYNC B0 ;  /* 0x0000000000007941 */ /* 0x000fea0003800000 */
.L_x_35885:
        /* <DEDUP_REMOVED lines=16> */
.L_x_35891:
[----:B------:R-:W-:Y:S05]  /*e4d0*/  BSYNC B1 ;  /* 0x0000000000017941 */ /* 0x000fea0003800000 */
.L_x_35890:
        /* <DEDUP_REMOVED lines=44> */
.L_x_35889:
[----:B------:R-:W-:Y:S05]  /*e7a0*/  BSYNC B0 ;  /* 0x0000000000007941 */ /* 0x000fea0003800000 */
.L_x_35888:
        /* <DEDUP_REMOVED lines=14> */
.L_x_35892:
        /* <DEDUP_REMOVED lines=12> */
.L_x_35895:
[----:B------:R-:W-:-:S07]  /*e950*/  IMAD.MOV.U32 R158, RZ, RZ, R194 ;  /* 0x000000ffff9e7224 */ /* 0x000fce00078e00c2 */
.L_x_35896:
[----:B------:R-:W-:Y:S05]  /*e960*/  BSYNC B0 ;  /* 0x0000000000007941 */ /* 0x000fea0003800000 */
.L_x_35894:
        /* <DEDUP_REMOVED lines=16> */
.L_x_35900:
[----:B------:R-:W-:Y:S05]  /*ea70*/  BSYNC B1 ;  /* 0x0000000000017941 */ /* 0x000fea0003800000 */
.L_x_35899:
        /* <DEDUP_REMOVED lines=44> */
.L_x_35898:
[----:B------:R-:W-:Y:S05]  /*ed40*/  BSYNC B0 ;  /* 0x0000000000007941 */ /* 0x000fea0003800000 */
.L_x_35897:
        /* <DEDUP_REMOVED lines=9> */
.L_x_35893:
        /* <DEDUP_REMOVED lines=12> */
.L_x_35902:
[----:B------:R-:W-:-:S07]  /*eea0*/  IMAD.MOV.U32 R158, RZ, RZ, R194 ;  /* 0x000000ffff9e7224 */ /* 0x000fce00078e00c2 */
.L_x_35903:
[----:B------:R-:W-:Y:S05]  /*eeb0*/  BSYNC B0 ;  /* 0x0000000000007941 */ /* 0x000fea0003800000 */
.L_x_35901:
        /* <DEDUP_REMOVED lines=16> */
.L_x_35907:
[----:B------:R-:W-:Y:S05]  /*efc0*/  BSYNC B1 ;  /* 0x0000000000017941 */ /* 0x000fea0003800000 */
.L_x_35906:
        /* <DEDUP_REMOVED lines=44> */
.L_x_35905:
[----:B------:R-:W-:Y:S05]  /*f290*/  BSYNC B0 ;  /* 0x0000000000007941 */ /* 0x000fea0003800000 */
.L_x_35904:
        /* <DEDUP_REMOVED lines=14> */
.L_x_35908:
        /* <DEDUP_REMOVED lines=12> */
.L_x_35911:
[----:B------:R-:W-:-:S07]  /*f440*/  IMAD.MOV.U32 R160, RZ, RZ, R194 ;  /* 0x000000ffffa07224 */ /* 0x000fce00078e00c2 */
.L_x_35912:
[----:B------:R-:W-:Y:S05]  /*f450*/  BSYNC B0 ;  /* 0x0000000000007941 */ /* 0x000fea0003800000 */
.L_x_35910:
        /* <DEDUP_REMOVED lines=16> */
.L_x_35916:
[----:B------:R-:W-:Y:S05]  /*f560*/  BSYNC B1 ;  /* 0x0000000000017941 */ /* 0x000fea0003800000 */
.L_x_35915:
        /* <DEDUP_REMOVED lines=44> */
.L_x_35914:
[----:B------:R-:W-:Y:S05]  /*f830*/  BSYNC B0 ;  /* 0x0000000000007941 */ /* 0x000fea0003800000 */
.L_x_35913:
        /* <DEDUP_REMOVED lines=9> */
.L_x_35909:
        /* <DEDUP_REMOVED lines=12> */
.L_x_35918:
[----:B------:R-:W-:-:S07]  /*f990*/  IMAD.MOV.U32 R149, RZ, RZ, R194 ;  /* 0x000000ffff957224 */ /* 0x000fce00078e00c2 */
.L_x_35919:
[----:B------:R-:W-:Y:S05]  /*f9a0*/  BSYNC B0 ;  /* 0x0000000000007941 */ /* 0x000fea0003800000 */
.L_x_35917:
        /* <DEDUP_REMOVED lines=16> */
.L_x_35923:
[----:B------:R-:W-:Y:S05]  /*fab0*/  BSYNC B1 ;  /* 0x0000000000017941 */ /* 0x000fea0003800000 */
.L_x_35922:
        /* <DEDUP_REMOVED lines=44> */
.L_x_35921:
[----:B------:R-:W-:Y:S05]  /*fd80*/  BSYNC B0 ;  /* 0x0000000000007941 */ /* 0x000fea0003800000 */
.L_x_35920:
        /* <DEDUP_REMOVED lines=12> */
.L_x_35924:
        /* <DEDUP_REMOVED lines=12> */
.L_x_35927:
[----:B------:R-:W-:-:S07]  /*ff10*/  MOV R160, R194 ;  /* 0x000000c200a07202 */ /* 0x000fce0000000f00 */
.L_x_35928:
[----:B------:R-:W-:Y:S05]  /*ff20*/  BSYNC B0 ;  /* 0x0000000000007941 */ /* 0x000fea0003800000 */
.L_x_35926:
        /* <DEDUP_REMOVED lines=16> */
.L_x_35932:
[----:B------:R-:W-:Y:S05]  /*10030*/  BSYNC B1 ;  /* 0x0000000000017941 */ /* 0x000fea0003800000 */
.L_x_35931:
        /* <DEDUP_REMOVED lines=44> */
.L_x_35930:
[----:B------:R-:W-:Y:S05]  /*10300*/  BSYNC B0 ;  /* 0x0000000000007941 */ /* 0x000fea0003800000 */
.L_x_35929:
        /* <DEDUP_REMOVED lines=9> */
.L_x_35925:
        /* <DEDUP_REMOVED lines=12> */
.L_x_35934:
[----:B------:R-:W-:-:S07]  /*10460*/  MOV R160, R194 ;  /* 0x000000c200a07202 */ /* 0x000fce0000000f00 */
.L_x_35935:
[----:B------:R-:W-:Y:S05]  /*10470*/  BSYNC B0 ;  /* 0x0000000000007941 */ /* 0x000fea0003800000 */
.L_x_35933:
        /* <DEDUP_REMOVED lines=16> */
.L_x_35939:
[----:B------:R-:W-:Y:S05]  /*10580*/  BSYNC B1 ;  /* 0x0000000000017941 */ /* 0x000fea0003800000 */
.L_x_35938:
        /* <DEDUP_REMOVED lines=44> */
.L_x_35937:
[----:B------:R-:W-:Y:S05]  /*10850*/  BSYNC B0 ;  /* 0x0000000000007941 */ /* 0x000fea0003800000 */
.L_x_35936:
        /* <DEDUP_REMOVED lines=12> */
.L_x_35940:
        /* <DEDUP_REMOVED lines=12> */
.L_x_35943:
[----:B------:R-:W-:-:S07]  /*109e0*/  IMAD.MOV.U32 R160, RZ, RZ, R194 ;  /* 0x000000ffffa07224 */ /* 0x000fce00078e00c2 */
.L_x_35944:
[----:B------:R-:W-:Y:S05]  /*109f0*/  BSYNC B0 ;  /* 0x0000000000007941 */ /* 0x000fea0003800000 */
.L_x_35942:
        /* <DEDUP_REMOVED lines=16> */
.L_x_35948:
[----:B------:R-:W-:Y:S05]  /*10b00*/  BSYNC B1 ;  /* 0x0000000000017941 */ /* 0x000fea0003800000 */
.L_x_35947:
        /* <DEDUP_REMOVED lines=44> */
.L_x_35946:
[----:B------:R-:W-:Y:S05]  /*10dd0*/  BSYNC B0 ;  /* 0x0000000000007941 */ /* 0x000fea0003800000 */
.L_x_35945:
        /* <DEDUP_REMOVED lines=9> */
.L_x_35941:
        /* <DEDUP_REMOVED lines=12> */
.L_x_35950:
[----:B------:R-:W-:-:S07]  /*10f30*/  IMAD.MOV.U32 R160, RZ, RZ, R194 ;  /* 0x000000ffffa07224 */ /* 0x000fce00078e00c2 */
.L_x_35951:
[----:B------:R-:W-:Y:S05]  /*10f40*/  BSYNC B0 ;  /* 0x0000000000007941 */ /* 0x000fea0003800000 */
.L_x_35949:
        /* <DEDUP_REMOVED lines=16> */
.L_x_35955:
[----:B------:R-:W-:Y:S05]  /*11050*/  BSYNC B1 ;  /* 0x0000000000017941 */ /* 0x000fea0003800000 */
.L_x_35954:
        /* <DEDUP_REMOVED lines=44> */
.L_x_35953:
[----:B------:R-:W-:Y:S05]  /*11320*/  BSYNC B0 ;  /* 0x0000000000007941 */ /* 0x000fea0003800000 */
.L_x_35952:
        /* <DEDUP_REMOVED lines=12> */
.L_x_35956:
        /* <DEDUP_REMOVED lines=12> */
.L_x_35959:
[----:B------:R-:W-:-:S07]  /*114b0*/  IMAD.MOV.U32 R161, RZ, RZ, R194 ;  /* 0x000000ffffa17224 */ /* 0x000fce00078e00c2 */
.L_x_35960:
[----:B------:R-:W-:Y:S05]  /*114c0*/  BSYNC B0 ;  /* 0x0000000000007941 */ /* 0x000fea0003800000 */
.L_x_35958:
        /* <DEDUP_REMOVED lines=18> */
.L_x_35964:
[----:B------:R-:W-:Y:S05]  /*115f0*/  BSYNC B1 ;  /* 0x0000000000017941 */ /* 0x000fea0003800000 */
.L_x_35963:
        /* <DEDUP_REMOVED lines=44> */
.L_x_35962:
[----:B------:R-:W-:Y:S05]  /*118c0*/  BSYNC B0 ;  /* 0x0000000000007941 */ /* 0x000fea0003800000 */
.L_x_35961:
        /* <DEDUP_REMOVED lines=9> */
.L_x_35957:
        /* <DEDUP_REMOVED lines=55> */
.L_x_35965:
        /* <DEDUP_REMOVED lines=16> */
.L_x_35967:
[----:B------:R-:W-:-:S07]  /*11dd0*/  MOV R164, R194 ;  /* 0x000000c200a47202 */ /* 0x000fce0000000f00 */
.L_x_35968:
[----:B------:R-:W-:Y:S05]  /*11de0*/  BSYNC B0 ;  /* 0x0000000000007941 */ /* 0x000fea0003800000 */
.L_x_35966:
        /* <DEDUP_REMOVED lines=16> */
.L_x_35972:
[----:B------:R-:W-:Y:S05]  /*11ef0*/  BSYNC B1 ;  /* 0x0000000000017941 */ /* 0x000fea0003800000 */
.L_x_35971:
        /* <DEDUP_REMOVED lines=44> */
.L_x_35970:
[----:B------:R-:W-:Y:S05]  /*121c0*/  BSYNC B0 ;  /* 0x0000000000007941 */ /* 0x000fea0003800000 */
.L_x_35969:
        /* <DEDUP_REMOVED lines=14> */
.L_x_35973:
        /* <DEDUP_REMOVED lines=12> */
.L_x_35976:
[----:B------:R-:W-:-:S07]  /*12370*/  IMAD.MOV.U32 R166, RZ, RZ, R194 ;  /* 0x000000ffffa67224 */ /* 0x000fce00078e00c2 */
.L_x_35977:
[----:B------:R-:W-:Y:S05]  /*12380*/  BSYNC B0 ;  /* 0x0000000000007941 */ /* 0x000fea0003800000 */
.L_x_35975:
        /* <DEDUP_REMOVED lines=16> */
.L_x_35981:
[----:B------:R-:W-:Y:S05]  /*12490*/  BSYNC B1 ;  /* 0x0000000000017941 */ /* 0x000fea0003800000 */
.L_x_35980:
        /* <DEDUP_REMOVED lines=44> */
.L_x_35979:
[----:B------:R-:W-:Y:S05]  /*12760*/  BSYNC B0 ;  /* 0x0000000000007941 */ /* 0x000fea0003800000 */
.L_x_35978:
        /* <DEDUP_REMOVED lines=9> */
.L_x_35974:
        /* <DEDUP_REMOVED lines=12> */
.L_x_35983:
[----:B------:R-:W-:-:S07]  /*128c0*/  IMAD.MOV.U32 R166, RZ, RZ, R194 ;  /* 0x000000ffffa67224 */ /* 0x000fce00078e00c2 */
.L_x_35984:
[----:B------:R-:W-:Y:S05]  /*128d0*/  BSYNC B0 ;  /* 0x0000000000007941 */ /* 0x000fea0003800000 */
.L_x_35982:
        /* <DEDUP_REMOVED lines=16> */
.L_x_35988:
[----:B------:R-:W-:Y:S05]  /*129e0*/  BSYNC B1 ;  /* 0x0000000000017941 */ /* 0x000fea0003800000 */
.L_x_35987:
        /* <DEDUP_REMOVED lines=44> */
.L_x_35986:
[----:B------:R-:W-:Y:S05]  /*12cb0*/  BSYNC B0 ;  /* 0x0000000000007941 */ /* 0x000fea0003800000 */
.L_x_35985:
        /* <DEDUP_REMOVED lines=14> */
.L_x_35989:
        /* <DEDUP_REMOVED lines=12> */
.L_x_35992:
[----:B------:R-:W-:-:S07]  /*12e60*/  IMAD.MOV.U32 R156, RZ, RZ, R194 ;  /* 0x000000ffff9c7224 */ /* 0x000fce00078e00c2 */
.L_x_35993:
[----:B------:R-:W-:Y:S05]  /*12e70*/  BSYNC B0 ;  /* 0x0000000000007941 */ /* 0x000fea0003800000 */
.L_x_35991:
        /* <DEDUP_REMOVED lines=16> */
.L_x_35997:
[----:B------:R-:W-:Y:S05]  /*12f80*/  BSYNC B1 ;  /* 0x0000000000017941 */ /* 0x000fea0003800000 */
.L_x_35996:
        /* <DEDUP_REMOVED lines=44> */
.L_x_35995:
[----:B------:R-:W-:Y:S05]  /*13250*/  BSYNC B0 ;  /* 0x0000000000007941 */ /* 0x000fea0003800000 */
.L_x_35994:
        /* <DEDUP_REMOVED lines=9> */
.L_x_35990:
        /* <DEDUP_REMOVED lines=12> */
.L_x_35999:
[----:B------:R-:W-:-:S07]  /*133b0*/  IMAD.MOV.U32 R166, RZ, RZ, R194 ;  /* 0x000000ffffa67224 */ /* 0x000fce00078e00c2 */
.L_x_36000:
[----:B------:R-:W-:Y:S05]  /*133c0*/  BSYNC B0 ;  /* 0x0000000000007941 */ /* 0x000fea0003800000 */
.L_x_35998:
        /* <DEDUP_REMOVED lines=16> */
.L_x_36004:
[----:B------:R-:W-:Y:S05]  /*134d0*/  BSYNC B1 ;  /* 0x0000000000017941 */ /* 0x000fea0003800000 */
.L_x_36003:
        /* <DEDUP_REMOVED lines=44> */
.L_x_36002:
[----:B------:R-:W-:Y:S05]  /*137a0*/  BSYNC B0 ;  /* 0x0000000000007941 */ /* 0x000fea0003800000 */
.L_x_36001:
        /* <DEDUP_REMOVED lines=14> */
.L_x_36005:
        /* <DEDUP_REMOVED lines=12> */
.L_x_36008:
[----:B------:R-:W-:-:S07]  /*13950*/  MOV R168, R194 ;  /* 0x000000c200a87202 */ /* 0x000fce0000000f00 */
.L_x_36009:
[----:B------:R-:W-:Y:S05]  /*13960*/  BSYNC B0 ;  /* 0x0000000000007941 */ /* 0x000fea0003800000 */
.L_x_36007:
        /* <DEDUP_REMOVED lines=16> */
.L_x_36013:
[----:B------:R-:W-:Y:S05]  /*13a70*/  BSYNC B1 ;  /* 0x0000000000017941 */ /* 0x000fea0003800000 */
.L_x_36012:
        /* <DEDUP_REMOVED lines=44> */
.L_x_36011:
[----:B------:R-:W-:Y:S05]  /*13d40*/  BSYNC B0 ;  /* 0x0000000000007941 */ /* 0x000fea0003800000 */
.L_x_36010:
        /* <DEDUP_REMOVED lines=9> */
.L_x_36006:
        /* <DEDUP_REMOVED lines=12> */
.L_x_36015:
[----:B------:R-:W-:-:S07]  /*13ea0*/  IMAD.MOV.U32 R168, RZ, RZ, R194 ;  /* 0x000000ffffa87224 */ /* 0x000fce00078e00c2 */
.L_x_36016:
[----:B------:R-:W-:Y:S05]  /*13eb0*/  BSYNC B0 ;  /* 0x0000000000007941 */ /* 0x000fea0003800000 */
.L_x_36014:
        /* <DEDUP_REMOVED lines=16> */
.L_x_36020:
[----:B------:R-:W-:Y:S05]  /*13fc0*/  BSYNC B1 ;  /* 0x0000000000017941 */ /* 0x000fea0003800000 */
.L_x_36019:
        /* <DEDUP_REMOVED lines=44> */
.L_x_36018:
[----:B------:R-:W-:Y:S05]  /*14290*/  BSYNC B0 ;  /* 0x0000000000007941 */ /* 0x000fea0003800000 */
.L_x_36017:
        /* <DEDUP_REMOVED lines=14> */
.L_x_36021:
        /* <DEDUP_REMOVED lines=12> */
.L_x_36024:
[----:B------:R-:W-:-:S07]  /*14440*/  MOV R166, R194 ;  /* 0x000000c200a67202 */ /* 0x000fce0000000f00 */
.L_x_36025:
[----:B------:R-:W-:Y:S05]  /*14450*/  BSYNC B0 ;  /* 0x0000000000007941 */ /* 0x000fea0003800000 */
.L_x_36023:
        /* <DEDUP_REMOVED lines=16> */
.L_x_36029:
[----:B------:R-:W-:Y:S05]  /*14560*/  BSYNC B1 ;  /* 0x0000000000017941 */ /* 0x000fea0003800000 */
.L_x_36028:
        /* <DEDUP_REMOVED lines=44> */
.L_x_36027:
[----:B------:R-:W-:Y:S05]  /*14830*/  BSYNC B0 ;  /* 0x0000000000007941 */ /* 0x000fea0003800000 */
.L_x_36026:
        /* <DEDUP_REMOVED lines=9> */
.L_x_36022:
        /* <DEDUP_REMOVED lines=12> */
.L_x_36031:
[----:B------:R-:W-:-:S07]  /*14990*/  IMAD.MOV.U32 R166, RZ, RZ, R194 ;  /* 0x000000ffffa67224 */ /* 0x000fce00078e00c2 */
.L_x_36032:
[----:B------:R-:W-:Y:S05]  /*149a0*/  BSYNC B0 ;  /* 0x0000000000007941 */ /* 0x000fea0003800000 */
.L_x_36030:
        /* <DEDUP_REMOVED lines=16> */
.L_x_36036:
[----:B------:R-:W-:Y:S05]  /*14ab0*/  BSYNC B1 ;  /* 0x0000000000017941 */ /* 0x000fea0003800000 */
.L_x_36035:
        /* <DEDUP_REMOVED lines=44> */
.L_x_36034:
[----:B------:R-:W-:Y:S05]  /*14d80*/  BSYNC B0 ;  /* 0x0000000000007941 */ /* 0x000fea0003800000 */
.L_x_36033:
        /* <DEDUP_REMOVED lines=14> */
.L_x_36037:
        /* <DEDUP_REMOVED lines=12> */
.L_x_36040:
[----:B------:R-:W-:-:S07]  /*14f30*/  MOV R168, R194 ;  /* 0x000000c200a87202 */ /* 0x000fce0000000f00 */
.L_x_36041:
[----:B------:R-:W-:Y:S05]  /*14f40*/  BSYNC B0 ;  /* 0x0000000000007941 */ /* 0x000fea0003800000 */
.L_x_36039:
        /* <DEDUP_REMOVED lines=16> */
.L_x_36045:
[----:B------:R-:W-:Y:S05]  /*15050*/  BSYNC B1 ;  /* 0x0000000000017941 */ /* 0x000fea0003800000 */
.L_x_36044:
        /* <DEDUP_REMOVED lines=44> */
.L_x_36043:
[----:B------:R-:W-:Y:S05]  /*15320*/  BSYNC B0 ;  /* 0x0000000000007941 */ /* 0x000fea0003800000 */
.L_x_36042:
        /* <DEDUP_REMOVED lines=9> */
.L_x_36038:
        /* <DEDUP_REMOVED lines=12> */
.L_x_36047:
[----:B------:R-:W-:-:S07]  /*15480*/  IMAD.MOV.U32 R168, RZ, RZ, R194 ;  /* 0x000000ffffa87224 */ /* 0x000fce00078e00c2 */
.L_x_36048:
[----:B------:R-:W-:Y:S05]  /*15490*/  BSYNC B0 ;  /* 0x0000000000007941 */ /* 0x000fea0003800000 */
.L_x_36046:
        /* <DEDUP_REMOVED lines=16> */
.L_x_36052:
[----:B------:R-:W-:Y:S05]  /*155a0*/  BSYNC B1 ;  /* 0x0000000000017941 */ /* 0x000fea0003800000 */
.L_x_36051:
        /* <DEDUP_REMOVED lines=44> */
.L_x_36050:
[----:B------:R-:W-:Y:S05]  /*15870*/  BSYNC B0 ;  /* 0x0000000000007941 */ /* 0x000fea0003800000 */
.L_x_36049:
        /* <DEDUP_REMOVED lines=12> */
.L_x_36053:
        /* <DEDUP_REMOVED lines=12> */
.L_x_36056:
[----:B------:R-:W-:-:S07]  /*15a00*/  MOV R168, R194 ;  /* 0x000000c200a87202 */ /* 0x000fce0000000f00 */
.L_x_36057:
[----:B------:R-:W-:Y:S05]  /*15a10*/  BSYNC B0 ;  /* 0x0000000000007941 */ /* 0x000fea0003800000 */
.L_x_36055:
        /* <DEDUP_REMOVED lines=16> */
.L_x_36061:
[----:B------:R-:W-:Y:S05]  /*15b20*/  BSYNC B1 ;  /* 0x0000000000017941 */ /* 0x000fea0003800000 */
.L_x_36060:
        /* <DEDUP_REMOVED lines=44> */
.L_x_36059:
[----:B------:R-:W-:Y:S05]  /*15df0*/  BSYNC B0 ;  /* 0x0000000000007941 */ /* 0x000fea0003800000 */
.L_x_36058:
        /* <DEDUP_REMOVED lines=9> */
.L_x_36054:
        /* <DEDUP_REMOVED lines=12> */
.L_x_36063:
[----:B------:R-:W-:-:S07]  /*15f50*/  IMAD.MOV.U32 R168, RZ, RZ, R194 ;  /* 0x000000ffffa87224 */ /* 0x000fce00078e00c2 */
.L_x_36064:
[----:B------:R-:W-:Y:S05]  /*15f60*/  BSYNC B0 ;  /* 0x0000000000007941 */ /* 0x000fea0003800000 */
.L_x_36062:
        /* <DEDUP_REMOVED lines=16> */
.L_x_36068:
[----:B------:R-:W-:Y:S05]  /*16070*/  BSYNC B1 ;  /* 0x0000000000017941 */ /* 0x000fea0003800000 */
.L_x_36067:
        /* <DEDUP_REMOVED lines=44> */
.L_x_36066:
[----:B------:R-:W-:Y:S05]  /*16340*/  BSYNC B0 ;  /* 0x0000000000007941 */ /* 0x000fea0003800000 */
.L_x_36065:
        /* <DEDUP_REMOVED lines=12> */
.L_x_36069:
        /* <DEDUP_REMOVED lines=12> */
.L_x_36072:
[----:B------:R-:W-:-:S07]  /*164d0*/  MOV R168, R194 ;  /* 0x000000c200a87202 */ /* 0x000fce0000000f00 */
.L_x_36073:
[----:B------:R-:W-:Y:S05]  /*164e0*/  BSYNC B0 ;  /* 0x0000000000007941 */ /* 0x000fea0003800000 */
.L_x_36071:
        /* <DEDUP_REMOVED lines=16> */
.L_x_36077:
[----:B------:R-:W-:Y:S05]  /*165f0*/  BSYNC B1 ;  /* 0x0000000000017941 */ /* 0x000fea0003800000 */
.L_x_36076:
        /* <DEDUP_REMOVED lines=44> */
.L_x_36075:
[----:B------:R-:W-:Y:S05]  /*168c0*/  BSYNC B0 ;  /* 0x0000000000007941 */ /* 0x000fea0003800000 */
.L_x_36074:
        /* <DEDUP_REMOVED lines=9> */
.L_x_36070:
        /* <DEDUP_REMOVED lines=12> */
.L_x_36079:
[----:B------:R-:W-:-:S07]  /*16a20*/  IMAD.MOV.U32 R168, RZ, RZ, R194 ;  /* 0x000000ffffa87224 */ /* 0x000fce00078e00c2 */
.L_x_36080:
[----:B------:R-:W-:Y:S05]  /*16a30*/  BSYNC B0 ;  /* 0x0000000000007941 */ /* 0x000fea0003800000 */
.L_x_36078:
        /* <DEDUP_REMOVED lines=16> */
.L_x_36084:
[----:B------:R-:W-:Y:S05]  /*16b40*/  BSYNC B1 ;  /* 0x0000000000017941 */ /* 0x000fea0003800000 */
.L_x_36083:
        /* <DEDUP_REMOVED lines=44> */
.L_x_36082:
[----:B------:R-:W-:Y:S05]  /*16e10*/  BSYNC B0 ;  /* 0x0000000000007941 */ /* 0x000fea0003800000 */
.L_x_36081:
        /* <DEDUP_REMOVED lines=12> */
.L_x_36085:
        /* <DEDUP_REMOVED lines=12> */
.L_x_36088:
[----:B------:R-:W-:-:S07]  /*16fa0*/  MOV R169, R194 ;  /* 0x000000c200a97202 */ /* 0x000fce0000000f00 */
.L_x_36089:
[----:B------:R-:W-:Y:S05]  /*16fb0*/  BSYNC B0 ;  /* 0x0000000000007941 */ /* 0x000fea0003800000 */
.L_x_36087:
        /* <DEDUP_REMOVED lines=18> */
.L_x_36093:
[----:B------:R-:W-:Y:S05]  /*170e0*/  BSYNC B1 ;  /* 0x0000000000017941 */ /* 0x000fea0003800000 */
.L_x_36092:
        /* <DEDUP_REMOVED lines=44> */
.L_x_36091:
[----:B------:R-:W-:Y:S05]  /*173b0*/  BSYNC B0 ;  /* 0x0000000000007941 */ /* 0x000fea0003800000 */
.L_x_36090:
        /* <DEDUP_REMOVED lines=9> */
.L_x_36086:
        /* <DEDUP_REMOVED lines=55> */
.L_x_36094:
        /* <DEDUP_REMOVED lines=16> */
.L_x_36096:
[----:B------:R-:W-:-:S07]  /*178c0*/  IMAD.MOV.U32 R160, RZ, RZ, R194 ;  /* 0x000000ffffa07224 */ /* 0x000fce00078e00c2 */
.L_x_36097:
[----:B------:R-:W-:Y:S05]  /*178d0*/  BSYNC B0 ;  /* 0x0000000000007941 */ /* 0x000fea0003800000 */
.L_x_36095:
        /* <DEDUP_REMOVED lines=16> */
.L_x_36101:
[----:B------:R-:W-:Y:S05]  /*179e0*/  BSYNC B1 ;  /* 0x0000000000017941 */ /* 0x000fea0003800000 */
.L_x_36100:
        /* <DEDUP_REMOVED lines=44> */
.L_x_36099:
[----:B------:R-:W-:Y:S05]  /*17cb0*/  BSYNC B0 ;  /* 0x0000000000007941 */ /* 0x000fea0003800000 */
.L_x_36098:
        /* <DEDUP_REMOVED lines=14> */
.L_x_36102:
        /* <DEDUP_REMOVED lines=12> */
.L_x_36105:
[----:B------:R-:W-:-:S07]  /*17e60*/  MOV R161, R194 ;  /* 0x000000c200a17202 */ /* 0x000fce0000000f00 */
.L_x_36106:
[----:B------:R-:W-:Y:S05]  /*17e70*/  BSYNC B0 ;  /* 0x0000000000007941 */ /* 0x000fea0003800000 */
.L_x_36104:
        /* <DEDUP_REMOVED lines=16> */
.L_x_36110:
[----:B------:R-:W-:Y:S05]  /*17f80*/  BSYNC B1 ;  /* 0x0000000000017941 */ /* 0x000fea0003800000 */
.L_x_36109:
        /* <DEDUP_REMOVED lines=44> */
.L_x_36108:
[----:B------:R-:W-:Y:S05]  /*18250*/  BSYNC B0 ;  /* 0x0000000000007941 */ /* 0x000fea0003800000 */
.L_x_36107:
        /* <DEDUP_REMOVED lines=9> */
.L_x_36103:
        /* <DEDUP_REMOVED lines=12> */
.L_x_36112:
[----:B------:R-:W-:-:S07]  /*183b0*/  IMAD.MOV.U32 R161, RZ, RZ, R194 ;  /* 0x000000ffffa17224 */ /* 0x000fce00078e00c2 */
.L_x_36113:
[----:B------:R-:W-:Y:S05]  /*183c0*/  BSYNC B0 ;  /* 0x0000000000007941 */ /* 0x000fea0003800000 */
.L_x_36111:
        /* <DEDUP_REMOVED lines=16> */
.L_x_36117:
[----:B------:R-:W-:Y:S05]  /*184d0*/  BSYNC B1 ;  /* 0x0000000000017941 */ /* 0x000fea0003800000 */
.L_x_36116:
        /* <DEDUP_REMOVED lines=44> */
.L_x_36115:
[----:B------:R-:W-:Y:S05]  /*187a0*/  BSYNC B0 ;  /* 0x0000000000007941 */ /* 0x000fea0003800000 */
.L_x_36114:
        /* <DEDUP_REMOVED lines=14> */
.L_x_36118:
        /* <DEDUP_REMOVED lines=12> */
.L_x_36121:
[----:B------:R-:W-:-:S07]  /*18950*/  MOV R162, R194 ;  /* 0x000000c200a27202 */ /* 0x000fce0000000f00 */
.L_x_36122:
[----:B------:R-:W-:Y:S05]  /*18960*/  BSYNC B0 ;  /* 0x0000000000007941 */ /* 0x000fea0003800000 */
.L_x_36120:
        /* <DEDUP_REMOVED lines=16> */
.L_x_36126:
[----:B------:R-:W-:Y:S05]  /*18a70*/  BSYNC B1 ;  /* 0x0000000000017941 */ /* 0x000fea0003800000 */
.L_x_36125:
        /* <DEDUP_REMOVED lines=44> */
.L_x_36124:
[----:B------:R-:W-:Y:S05]  /*18d40*/  BSYNC B0 ;  /* 0x0000000000007941 */ /* 0x000fea0003800000 */
.L_x_36123:
        /* <DEDUP_REMOVED lines=9> */
.L_x_36119:
        /* <DEDUP_REMOVED lines=12> */
.L_x_36128:
[----:B------:R-:W-:-:S07]  /*18ea0*/  IMAD.MOV.U32 R162, RZ, RZ, R194 ;  /* 0x000000ffffa27224 */ /* 0x000fce00078e00c2 */
.L_x_36129:
[----:B------:R-:W-:Y:S05]  /*18eb0*/  BSYNC B0 ;  /* 0x0000000000007941 */ /* 0x000fea0003800000 */
.L_x_36127:
        /* <DEDUP_REMOVED lines=16> */
.L_x_36133:
[----:B------:R-:W-:Y:S05]  /*18fc0*/  BSYNC B1 ;  /* 0x0000000000017941 */ /* 0x000fea0003800000 */
.L_x_36132:
        /* <DEDUP_REMOVED lines=44> */
.L_x_36131:
[----:B------:R-:W-:Y:S05]  /*19290*/  BSYNC B0 ;  /* 0x0000000000007941 */ /* 0x000fea0003800000 */
.L_x_36130:
        /* <DEDUP_REMOVED lines=14> */
.L_x_36134:
        /* <DEDUP_REMOVED lines=12> */
.L_x_36137:
[----:B------:R-:W-:-:S07]  /*19440*/  MOV R163, R194 ;  /* 0x000000c200a37202 */ /* 0x000fce0000000f00 */
.L_x_36138:
[----:B------:R-:W-:Y:S05]  /*19450*/  BSYNC B0 ;  /* 0x0000000000007941 */ /* 0x000fea0003800000 */
.L_x_36136:
        /* <DEDUP_REMOVED lines=16> */
.L_x_36142:
[----:B------:R-:W-:Y:S05]  /*19560*/  BSYNC B1 ;  /* 0x0000000000017941 */ /* 0x000fea0003800000 */
.L_x_36141:
        /* <DEDUP_REMOVED lines=44> */
.L_x_36140:
[----:B------:R-:W-:Y:S05]  /*19830*/  BSYNC B0 ;  /* 0x0000000000007941 */ /* 0x000fea0003800000 */
.L_x_36139:
        /* <DEDUP_REMOVED lines=9> */
.L_x_36135:
        /* <DEDUP_REMOVED lines=12> */
.L_x_36144:
[----:B------:R-:W-:-:S07]  /*19990*/  IMAD.MOV.U32 R163, RZ, RZ, R194 ;  /* 0x000000ffffa37224 */ /* 0x000fce00078e00c2 */
.L_x_36145:
[----:B------:R-:W-:Y:S05]  /*199a0*/  BSYNC B0 ;  /* 0x0000000000007941 */ /* 0x000fea0003800000 */
.L_x_36143:
        /* <DEDUP_REMOVED lines=16> */
.L_x_36149:
[----:B------:R-:W-:Y:S05]  /*19ab0*/  BSYNC B1 ;  /* 0x0000000000017941 */ /* 0x000fea0003800000 */
.L_x_36148:
        /* <DEDUP_REMOVED lines=44> */
.L_x_36147:
[----:B------:R-:W-:Y:S05]  /*19d80*/  BSYNC B0 ;  /* 0x0000000000007941 */ /* 0x000fea0003800000 */
.L_x_36146:
        /* <DEDUP_REMOVED lines=14> */
.L_x_36150:
        /* <DEDUP_REMOVED lines=12> */
.L_x_36153:
[----:B------:R-:W-:-:S07]  /*19f30*/  MOV R164, R194 ;  /* 0x000000c200a47202 */ /* 0x000fce0000000f00 */
.L_x_36154:
[----:B------:R-:W-:Y:S05]  /*19f40*/  BSYNC B0 ;  /* 0x0000000000007941 */ /* 0x000fea0003800000 */
.L_x_36152:
        /* <DEDUP_REMOVED lines=16> */
.L_x_36158:
[----:B------:R-:W-:Y:S05]  /*1a050*/  BSYNC B1 ;  /* 0x0000000000017941 */ /* 0x000fea0003800000 */
.L_x_36157:
        /* <DEDUP_REMOVED lines=44> */
.L_x_36156:
[----:B------:R-:W-:Y:S05]  /*1a320*/  BSYNC B0 ;  /* 0x0000000000007941 */ /* 0x000fea0003800000 */
.L_x_36155:
        /* <DEDUP_REMOVED lines=9> */
.L_x_36151:
        /* <DEDUP_REMOVED lines=12> */
.L_x_36160:
[----:B------:R-:W-:-:S07]  /*1a480*/  IMAD.MOV.U32 R164, RZ, RZ, R194 ;  /* 0x000000ffffa47224 */ /* 0x000fce00078e00c2 */
.L_x_36161:
[----:B------:R-:W-:Y:S05]  /*1a490*/  BSYNC B0 ;  /* 0x0000000000007941 */ /* 0x000fea0003800000 */
.L_x_36159:
        /* <DEDUP_REMOVED lines=16> */
.L_x_36165:
[----:B------:R-:W-:Y:S05]  /*1a5a0*/  BSYNC B1 ;  /* 0x0000000000017941 */ /* 0x000fea0003800000 */
.L_x_36164:
        /* <DEDUP_REMOVED lines=44> */
.L_x_36163:
[----:B------:R-:W-:Y:S05]  /*1a870*/  BSYNC B0 ;  /* 0x0000000000007941 */ /* 0x000fea0003800000 */
.L_x_36162:
        /* <DEDUP_REMOVED lines=14> */
.L_x_36166:
        /* <DEDUP_REMOVED lines=12> */
.L_x_36169:
[----:B------:R-:W-:-:S07]  /*1aa20*/  MOV R165, R194 ;  /* 0x000000c200a57202 */ /* 0x000fce0000000f00 */
.L_x_36170:
[----:B------:R-:W-:Y:S05]  /*1aa30*/  BSYNC B0 ;  /* 0x0000000000007941 */ /* 0x000fea0003800000 */
.L_x_36168:
        /* <DEDUP_REMOVED lines=16> */
.L_x_36174:
[----:B------:R-:W-:Y:S05]  /*1ab40*/  BSYNC B1 ;  /* 0x0000000000017941 */ /* 0x000fea0003800000 */
.L_x_36173:
        /* <DEDUP_REMOVED lines=44> */
.L_x_36172:
[----:B------:R-:W-:Y:S05]  /*1ae10*/  BSYNC B0 ;  /* 0x0000000000007941 */ /* 0x000fea0003800000 */
.L_x_36171:
        /* <DEDUP_REMOVED lines=9> */
.L_x_36167:
        /* <DEDUP_REMOVED lines=12> */
.L_x_36176:
[----:B------:R-:W-:-:S07]  /*1af70*/  IMAD.MOV.U32 R165, RZ, RZ, R194 ;  /* 0x000000ffffa57224 */ /* 0x000fce00078e00c2 */
.L_x_36177:
[----:B------:R-:W-:Y:S05]  /*1af80*/  BSYNC B0 ;  /* 0x0000000000007941 */ /* 0x000fea0003800000 */
.L_x_36175:
        /* <DEDUP_REMOVED lines=16> */
.L_x_36181:
[----:B------:R-:W-:Y:S05]  /*1b090*/  BSYNC B1 ;  /* 0x0000000000017941 */ /* 0x000fea0003800000 */
.L_x_36180:
        /* <DEDUP_REMOVED lines=44> */
.L_x_36179:
[----:B------:R-:W-:Y:S05]  /*1b360*/  BSYNC B0 ;  /* 0x0000000000007941 */ /* 0x000fea0003800000 */
.L_x_36178:
        /* <DEDUP_REMOVED lines=12> */
.L_x_36182:
        /* <DEDUP_REMOVED lines=12> */
.L_x_36185:
[----:B------:R-:W-:-:S07]  /*1b4f0*/  MOV R166, R194 ;  /* 0x000000c200a67202 */ /* 0x000fce0000000f00 */
.L_x_36186:
[----:B------:R-:W-:Y:S05]  /*1b500*/  BSYNC B0 ;  /* 0x0000000000007941 */ /* 0x000fea0003800000 */
.L_x_36184:
        /* <DEDUP_REMOVED lines=16> */
.L_x_36190:
[----:B------:R-:W-:Y:S05]  /*1b610*/  BSYNC B1 ;  /* 0x0000000000017941 */ /* 0x000fea0003800000 */
.L_x_36189:
        /* <DEDUP_REMOVED lines=44> */
.L_x_36188:
[----:B------:R-:W-:Y:S05]  /*1b8e0*/  BSYNC B0 ;  /* 0x0000000000007941 */ /* 0x000fea0003800000 */
.L_x_36187:
        /* <DEDUP_REMOVED lines=9> */
.L_x_36183:
        /* <DEDUP_REMOVED lines=12> */
.L_x_36192:
[----:B------:R-:W-:-:S07]  /*1ba40*/  IMAD.MOV.U32 R166, RZ, RZ, R194 ;  /* 0x000000ffffa67224 */ /* 0x000fce00078e00c2 */
.L_x_36193:
[----:B------:R-:W-:Y:S05]  /*1ba50*/  BSYNC B0 ;  /* 0x0000000000007941 */ /* 0x000fea0003800000 */
.L_x_36191:
        /* <DEDUP_REMOVED lines=16> */
.L_x_36197:
[----:B------:R-:W-:Y:S05]  /*1bb60*/  BSYNC B1 ;  /* 0x0000000000017941 */ /* 0x000fea0003800000 */
.L_x_36196:
        /* <DEDUP_REMOVED lines=44> */
.L_x_36195:
[----:B------:R-:W-:Y:S05]  /*1be30*/  BSYNC B0 ;  /* 0x0000000000007941 */ /* 0x000fea0003800000 */
.L_x_36194:
        /* <DEDUP_REMOVED lines=12> */
.L_x_36198:
        /* <DEDUP_REMOVED lines=12> */
.L_x_36201:
[----:B------:R-:W-:-:S07]  /*1bfc0*/  MOV R168, R194 ;  /* 0x000000c200a87202 */ /* 0x000fce0000000f00 */
.L_x_36202:
[----:B------:R-:W-:Y:S05]  /*1bfd0*/  BSYNC B0 ;  /* 0x0000000000007941 */ /* 0x000fea0003800000 */
.L_x_36200:
        /* <DEDUP_REMOVED lines=16> */
.L_x_36206:
[----:B------:R-:W-:Y:S05]  /*1c0e0*/  BSYNC B1 ;  /* 0x0000000000017941 */ /* 0x000fea0003800000 */
.L_x_36205:
        /* <DEDUP_REMOVED lines=44> */
.L_x_36204:
[----:B------:R-:W-:Y:S05]  /*1c3b0*/  BSYNC B0 ;  /* 0x0000000000007941 */ /* 0x000fea0003800000 */
.L_x_36203:
        /* <DEDUP_REMOVED lines=9> */
.L_x_36199:
        /* <DEDUP_REMOVED lines=12> */
.L_x_36208:
[----:B------:R-:W-:-:S07]  /*1c510*/  IMAD.MOV.U32 R168, RZ, RZ, R194 ;  /* 0x000000ffffa87224 */ /* 0x000fce00078e00c2 */
.L_x_36209:
[----:B------:R-:W-:Y:S05]  /*1c520*/  BSYNC B0 ;  /* 0x0000000000007941 */ /* 0x000fea0003800000 */
.L_x_36207:
        /* <DEDUP_REMOVED lines=16> */
.L_x_36213:
[----:B------:R-:W-:Y:S05]  /*1c630*/  BSYNC B1 ;  /* 0x0000000000017941 */ /* 0x000fea0003800000 */
.L_x_36212:
        /* <DEDUP_REMOVED lines=44> */
.L_x_36211:
[----:B------:R-:W-:Y:S05]  /*1c900*/  BSYNC B0 ;  /* 0x0000000000007941 */ /* 0x000fea0003800000 */
.L_x_36210:
        /* <DEDUP_REMOVED lines=12> */
.L_x_36214:
        /* <DEDUP_REMOVED lines=12> */
.L_x_36217:
[----:B------:R-:W-:-:S07]  /*1ca90*/  MOV R168, R194 ;  /* 0x000000c200a87202 */ /* 0x000fce0000000f00 */
.L_x_36218:
[----:B------:R-:W-:Y:S05]  /*1caa0*/  BSYNC B0 ;  /* 0x0000000000007941 */ /* 0x000fea0003800000 */
.L_x_36216:
        /* <DEDUP_REMOVED lines=18> */
.L_x_36222:
[----:B------:R-:W-:Y:S05]  /*1cbd0*/  BSYNC B1 ;  /* 0x0000000000017941 */ /* 0x000fea0003800000 */
.L_x_36221:
        /* <DEDUP_REMOVED lines=44> */
.L_x_36220:
[----:B------:R-:W-:Y:S05]  /*1cea0*/  BSYNC B0 ;  /* 0x0000000000007941 */ /* 0x000fea0003800000 */
.L_x_36219:
        /* <DEDUP_REMOVED lines=9> */
.L_x_36215:
        /* <DEDUP_REMOVED lines=55> */
.L_x_36223:
        /* <DEDUP_REMOVED lines=16> */
.L_x_36225:
[----:B------:R-:W-:-:S07]  /*1d3b0*/  IMAD.MOV.U32 R168, RZ, RZ, R194 ;  /* 0x000000ffffa87224 */ /* 0x000fce00078e00c2 */
.L_x_36226:
[----:B------:R-:W-:Y:S05]  /*1d3c0*/  BSYNC B0 ;  /* 0x0000000000007941 */ /* 0x000fea0003800000 */
.L_x_36224:
        /* <DEDUP_REMOVED lines=16> */
.L_x_36230:
[----:B------:R-:W-:Y:S05]  /*1d4d0*/  BSYNC B1 ;  /* 0x0000000000017941 */ /* 0x000fea0003800000 */
.L_x_36229:
        /* <DEDUP_REMOVED lines=44> */
.L_x_36228:
[----:B------:R-:W-:Y:S05]  /*1d7a0*/  BSYNC B0 ;  /* 0x0000000000007941 */ /* 0x000fea0003800000 */
.L_x_36227:
        /* <DEDUP_REMOVED lines=14> */
.L_x_36231:
        /* <DEDUP_REMOVED lines=12> */
.L_x_36234:
[----:B------:R-:W-:-:S07]  /*1d950*/  MOV R169, R194 ;  /* 0x000000c200a97202 */ /* 0x000fce0000000f00 */
.L_x_36235:
[----:B------:R-:W-:Y:S05]  /*1d960*/  BSYNC B0 ;  /* 0x0000000000007941 */ /* 0x000fea0003800000 */
.L_x_36233:
        /* <DEDUP_REMOVED lines=16> */
.L_x_36239:
[----:B------:R-:W-:Y:S05]  /*1da70*/  BSYNC B1 ;  /* 0x0000000000017941 */ /* 0x000fea0003800000 */
.L_x_36238:
        /* <DEDUP_REMOVED lines=44> */
.L_x_36237:
[----:B------:R-:W-:Y:S05]  /*1dd40*/  BSYNC B0 ;  /* 0x0000000000007941 */ /* 0x000fea0003800000 */
.L_x_36236:
        /* <DEDUP_REMOVED lines=9> */
.L_x_36232:
        /* <DEDUP_REMOVED lines=12> */
.L_x_36241:
[----:B------:R-:W-:-:S07]  /*1dea0*/  IMAD.MOV.U32 R169, RZ, RZ, R194 ;  /* 0x000000ffffa97224 */ /* 0x000fce00078e00c2 */
.L_x_36242:
[----:B------:R-:W-:Y:S05]  /*1deb0*/  BSYNC B0 ;  /* 0x0000000000007941 */ /* 0x000fea0003800000 */
.L_x_36240:
        /* <DEDUP_REMOVED lines=16> */
.L_x_36246:
[----:B------:R-:W-:Y:S05]  /*1dfc0*/  BSYNC B1 ;  /* 0x0000000000017941 */ /* 0x000fea0003800000 */
.L_x_36245:
        /* <DEDUP_REMOVED lines=44> */
.L_x_36244:
[----:B------:R-:W-:Y:S05]  /*1e290*/  BSYNC B0 ;  /* 0x0000000000007941 */ /* 0x000fea0003800000 */
.L_x_36243:
        /* <DEDUP_REMOVED lines=14> */
.L_x_36247:
        /* <DEDUP_REMOVED lines=12> */
.L_x_36250:
[----:B------:R-:W-:-:S07]  /*1e440*/  MOV R170, R194 ;  /* 0x000000c200aa7202 */ /* 0x000fce0000000f00 */
.L_x_36251:
[----:B------:R-:W-:Y:S05]  /*1e450*/  BSYNC B0 ;  /* 0x0000000000007941 */ /* 0x000fea0003800000 */
.L_x_36249:
        /* <DEDUP_REMOVED lines=16> */
.L_x_36255:
[----:B------:R-:W-:Y:S05]  /*1e560*/  BSYNC B1 ;  /* 0x0000000000017941 */ /* 0x000fea0003800000 */
.L_x_36254:
        /* <DEDUP_REMOVED lines=44> */
.L_x_36253:
[----:B------:R-:W-:Y:S05]  /*1e830*/  BSYNC B0 ;  /* 0x0000000000007941 */ /* 0x000fea0003800000 */
.L_x_36252:
        /* <DEDUP_REMOVED lines=9> */
.L_x_36248:
        /* <DEDUP_REMOVED lines=12> */
.L_x_36257:
[----:B------:R-:W-:-:S07]  /*1e990*/  IMAD.MOV.U32 R170, RZ, RZ, R194 ;  /* 0x000000ffffaa7224 */ /* 0x000fce00078e00c2 */
.L_x_36258:
[----:B------:R-:W-:Y:S05]  /*1e9a0*/  BSYNC B0 ;  /* 0x0000000000007941 */ /* 0x000fea0003800000 */
.L_x_36256:
        /* <DEDUP_REMOVED lines=16> */
.L_x_36262:
[----:B------:R-:W-:Y:S05]  /*1eab0*/  BSYNC B1 ;  /* 0x0000000000017941 */ /* 0x000fea0003800000 */
.L_x_36261:
        /* <DEDUP_REMOVED lines=44> */
.L_x_36260:
[----:B------:R-:W-:Y:S05]  /*1ed80*/  BSYNC B0 ;  /* 0x0000000000007941 */ /* 0x000fea0003800000 */
.L_x_36259:
        /* <DEDUP_REMOVED lines=14> */
.L_x_36263:
        /* <DEDUP_REMOVED lines=12> */
.L_x_36266:
[----:B------:R-:W-:-:S07]  /*1ef30*/  MOV R171, R194 ;  /* 0x000000c200ab7202 */ /* 0x000fce0000000f00 */
.L_x_36267:
[----:B------:R-:W-:Y:S05]  /*1ef40*/  BSYNC B0 ;  /* 0x0000000000007941 */ /* 0x000fea0003800000 */
.L_x_36265:
        /* <DEDUP_REMOVED lines=16> */
.L_x_36271:
[----:B------:R-:W-:Y:S05]  /*1f050*/  BSYNC B1 ;  /* 0x0000000000017941 */ /* 0x000fea0003800000 */
.L_x_36270:
        /* <DEDUP_REMOVED lines=44> */
.L_x_36269:
[----:B------:R-:W-:Y:S05]  /*1f320*/  BSYNC B0 ;  /* 0x0000000000007941 */ /* 0x000fea0003800000 */
.L_x_36268:
        /* <DEDUP_REMOVED lines=9> */
.L_x_36264:
        /* <DEDUP_REMOVED lines=12> */
.L_x_36273:
[----:B------:R-:W-:-:S07]  /*1f480*/  IMAD.MOV.U32 R171, RZ, RZ, R194 ;  /* 0x000000ffffab7224 */ /* 0x000fce00078e00c2 */
.L_x_36274:
[----:B------:R-:W-:Y:S05]  /*1f490*/  BSYNC B0 ;  /* 0x0000000000007941 */ /* 0x000fea0003800000 */
.L_x_36272:
        /* <DEDUP_REMOVED lines=16> */
.L_x_36278:
[----:B------:R-:W-:Y:S05]  /*1f5a0*/  BSYNC B1 ;  /* 0x0000000000017941 */ /* 0x000fea0003800000 */
.L_x_36277:
        /* <DEDUP_REMOVED lines=44> */
.L_x_36276:
[----:B------:R-:W-:Y:S05]  /*1f870*/  BSYNC B0 ;  /* 0x0000000000007941 */ /* 0x000fea0003800000 */
.L_x_36275:
        /* <DEDUP_REMOVED lines=14> */
.L_x_36279:
        /* <DEDUP_REMOVED lines=12> */
.L_x_36282:
[----:B------:R-:W-:-:S07]  /*1fa20*/  MOV R172, R194 ;  /* 0x000000c200ac7202 */ /* 0x000fce0000000f00 */
.L_x_36283:
[----:B------:R-:W-:Y:S05]  /*1fa30*/  BSYNC B0 ;  /* 0x0000000000007941 */ /* 0x000fea0003800000 */
.L_x_36281:
        /* <DEDUP_REMOVED lines=16> */
.L_x_36287:
[----:B------:R-:W-:Y:S05]  /*1fb40*/  BSYNC B1 ;  /* 0x0000000000017941 */ /* 0x000fea0003800000 */
.L_x_36286:
        /* <DEDUP_REMOVED lines=44> */
.L_x_36285:
[----:B------:R-:W-:Y:S05]  /*1fe10*/  BSYNC B0 ;  /* 0x0000000000007941 */ /* 0x000fea0003800000 */
.L_x_36284:
        /* <DEDUP_REMOVED lines=9> */
.L_x_36280:
        /* <DEDUP_REMOVED lines=12> */
.L_x_36289:
[----:B------:R-:W-:-:S07]  /*1ff70*/  IMAD.MOV.U32 R172, RZ, RZ, R194 ;  /* 0x000000ffffac7224 */ /* 0x000fce00078e00c2 */
.L_x_36290:
[----:B------:R-:W-:Y:S05]  /*1ff80*/  BSYNC B0 ;  /* 0x0000000000007941 */ /* 0x000fea0003800000 */
.L_x_36288:
        /* <DEDUP_REMOVED lines=16> */
.L_x_36294:
[----:B------:R-:W-:Y:S05]  /*20090*/  BSYNC B1 ;  /* 0x0000000000017941 */ /* 0x000fea0003800000 */
.L_x_36293:
        /* <DEDUP_REMOVED lines=44> */
.L_x_36292:
[----:B------:R-:W-:Y:S05]  /*20360*/  BSYNC B0 ;  /* 0x0000000000007941 */ /* 0x000fea0003800000 */
.L_x_36291:
        /* <DEDUP_REMOVED lines=14> */
.L_x_36295:
        /* <DEDUP_REMOVED lines=12> */
.L_x_36298:
[----:B------:R-:W-:-:S07]  /*20510*/  MOV R173, R194 ;  /* 0x000000c200ad7202 */ /* 0x000fce0000000f00 */
.L_x_36299:
[----:B------:R-:W-:Y:S05]  /*20520*/  BSYNC B0 ;  /* 0x0000000000007941 */ /* 0x000fea0003800000 */
.L_x_36297:
        /* <DEDUP_REMOVED lines=16> */
.L_x_36303:
[----:B------:R-:W-:Y:S05]  /*20630*/  BSYNC B1 ;  /* 0x0000000000017941 */ /* 0x000fea0003800000 */
.L_x_36302:
        /* <DEDUP_REMOVED lines=40> */
[----:B------:R-:W-:Y:S02]  /*208c0*/  LOP3.LUT R188, R183, UR41, R188, 0x96, !PT ;  /* 0x00000029b7bc7c12 */ /* 0x000fe4000f8e96bc */
[----:B------:R-:W-:Y:S01]  /*208d0*/  MOV R194, R182 ;  /* 0x000000b600c27202 */ /* 0x000fe20000000f00 */
[----:B------:R-:W-:Y:S01]  /*208e0*/  IMAD.MOV.U32 R190, RZ, RZ, R180 ;  /* 0x000000ffffbe7224 */ /* 0x000fe200078e00b4 */
[----:B------:R-:W-:-:S07]  /*208f0*/  LOP3.LUT R189, R181, UR42, R178, 0x96, !PT ;  /* 0x0000002ab5bd7c12 */ /* 0x000fce000f8e96b2 */
.L_x_36301:
[----:B------:R-:W-:Y:S05]  /*20900*/  BSYNC B0 ;  /* 0x0000000000007941 */ /* 0x000fea0003800000 */
.L_x_36300:
        /* <DEDUP_REMOVED lines=9> */
.L_x_36296:
        /* <DEDUP_REMOVED lines=12> */
.L_x_36305:
[----:B------:R-:W-:-:S07]  /*20a60*/  IMAD.MOV.U32 R173, RZ, RZ, R194 ;  /* 0x000000ffffad7224 */ /* 0x000fce00078e00c2 */
.L_x_36306:
[----:B------:R-:W-:Y:S05]  /*20a70*/  BSYNC B0 ;  /* 0x0000000000007941 */ /* 0x000fea0003800000 */
.L_x_36304:
        /* <DEDUP_REMOVED lines=16> */
.L_x_36310:
[----:B------:R-:W-:Y:S05]  /*20b80*/  BSYNC B1 ;  /* 0x0000000000017941 */ /* 0x000fea0003800000 */
.L_x_36309:
        /* <DEDUP_REMOVED lines=44> */
.L_x_36308:
[----:B------:R-:W-:Y:S05]  /*20e50*/  BSYNC B0 ;  /* 0x0000000000007941 */ /* 0x000fea0003800000 */
.L_x_36307:
        /* <DEDUP_REMOVED lines=12> */
.L_x_36311:
        /* <DEDUP_REMOVED lines=12> */
.L_x_36314:
[----:B------:R-:W-:-:S07]  /*20fe0*/  MOV R174, R194 ;  /* 0x000000c200ae7202 */ /* 0x000fce0000000f00 */
.L_x_36315:
[----:B------:R-:W-:Y:S05]  /*20ff0*/  BSYNC B0 ;  /* 0x0000000000007941 */ /* 0x000fea0003800000 */
.L_x_36313:
        /* <DEDUP_REMOVED lines=16> */
.L_x_36319:
[----:B------:R-:W-:Y:S05]  /*21100*/  BSYNC B1 ;  /* 0x0000000000017941 */ /* 0x000fea0003800000 */
.L_x_36318:
        /* <DEDUP_REMOVED lines=44> */
.L_x_36317:
[----:B------:R-:W-:Y:S05]  /*213d0*/  BSYNC B0 ;  /* 0x0000000000007941 */ /* 0x000fea0003800000 */
.L_x_36316:
        /* <DEDUP_REMOVED lines=9> */
.L_x_36312:
        /* <DEDUP_REMOVED lines=12> */
.L_x_36321:
[----:B------:R-:W-:-:S07]  /*21530*/  IMAD.MOV.U32 R174, RZ, RZ, R194 ;  /* 0x000000ffffae7224 */ /* 0x000fce00078e00c2 */
.L_x_36322:
[----:B------:R-:W-:Y:S05]  /*21540*/  BSYNC B0 ;  /* 0x0000000000007941 */ /* 0x000fea0003800000 */
.L_x_36320:
        /* <DEDUP_REMOVED lines=16> */
.L_x_36326:
[----:B------:R-:W-:Y:S05]  /*21650*/  BSYNC B1 ;  /* 0x0000000000017941 */ /* 0x000fea0003800000 */
.L_x_36325:
        /* <DEDUP_REMOVED lines=44> */
.L_x_36324:
[----:B------:R-:W-:Y:S05]  /*21920*/  BSYNC B0 ;  /* 0x0000000000007941 */ /* 0x000fea0003800000 */
.L_x_36323:
        /* <DEDUP_REMOVED lines=12> */
.L_x_36327:
        /* <DEDUP_REMOVED lines=12> */
.L_x_36330:
[----:B------:R-:W-:-:S07]  /*21ab0*/  MOV R178, R194 ;  /* 0x000000c200b27202 */ /* 0x000fce0000000f00 */
.L_x_36331:
[----:B------:R-:W-:Y:S05]  /*21ac0*/  BSYNC B0 ;  /* 0x0000000000007941 */ /* 0x000fea0003800000 */
.L_x_36329:
        /* <DEDUP_REMOVED lines=16> */
.L_x_36335:
[----:B------:R-:W-:Y:S05]  /*21bd0*/  BSYNC B1 ;  /* 0x0000000000017941 */ /* 0x000fea0003800000 */
.L_x_36334:
        /* <DEDUP_REMOVED lines=44> */
.L_x_36333:
[----:B------:R-:W-:Y:S05]  /*21ea0*/  BSYNC B0 ;  /* 0x0000000000007941 */ /* 0x000fea0003800000 */
.L_x_36332:
        /* <DEDUP_REMOVED lines=9> */
.L_x_36328:
        /* <DEDUP_REMOVED lines=12> */
.L_x_36337:
[----:B------:R-:W-:-:S07]  /*22000*/  IMAD.MOV.U32 R178, RZ, RZ, R194 ;  /* 0x000000ffffb27224 */ /* 0x000fce00078e00c2 */
.L_x_36338:
[----:B------:R-:W-:Y:S05]  /*22010*/  BSYNC B0 ;  /* 0x0000000000007941 */ /* 0x000fea0003800000 */
.L_x_36336:
        /* <DEDUP_REMOVED lines=16> */
.L_x_36342:
[----:B------:R-:W-:Y:S05]  /*22120*/  BSYNC B1 ;  /* 0x0000000000017941 */ /* 0x000fea0003800000 */
.L_x_36341:
        /* <DEDUP_REMOVED lines=44> */
.L_x_36340:
[----:B------:R-:W-:Y:S05]  /*223f0*/  BSYNC B0 ;  /* 0x0000000000007941 */ /* 0x000fea0003800000 */
.L_x_36339:
        /* <DEDUP_REMOVED lines=12> */
.L_x_36343:
        /* <DEDUP_REMOVED lines=12> */
.L_x_36346:
[----:B------:R-:W-:-:S07]  /*22580*/  MOV R178, R194 ;  /* 0x000000c200b27202 */ /* 0x000fce0000000f00 */
.L_x_36347:
[----:B------:R-:W-:Y:S05]  /*22590*/  BSYNC B0 ;  /* 0x0000000000007941 */ /* 0x000fea0003800000 */
.L_x_36345:
        /* <DEDUP_REMOVED lines=18> */
.L_x_36351:
[----:B------:R-:W-:Y:S05]  /*226c0*/  BSYNC B1 ;  /* 0x0000000000017941 */ /* 0x000fea0003800000 */
.L_x_36350:
        /* <DEDUP_REMOVED lines=44> */
.L_x_36349:
[----:B------:R-:W-:Y:S05]  /*22990*/  BSYNC B0 ;  /* 0x0000000000007941 */ /* 0x000fea0003800000 */
.L_x_36348:
        /* <DEDUP_REMOVED lines=9> */
.L_x_36344:
        /* <DEDUP_REMOVED lines=55> */
.L_x_36352:
        /* <DEDUP_REMOVED lines=16> */
.L_x_36354:
[----:B------:R-:W-:-:S07]  /*22ea0*/  IMAD.MOV.U32 R178, RZ, RZ, R194 ;  /* 0x000000ffffb27224 */ /* 0x000fce00078e00c2 */
.L_x_36355:
[----:B------:R-:W-:Y:S05]  /*22eb0*/  BSYNC B0 ;  /* 0x0000000000007941 */ /* 0x000fea0003800000 */
.L_x_36353:
        /* <DEDUP_REMOVED lines=16> */
.L_x_36359:
[----:B------:R-:W-:Y:S05]  /*22fc0*/  BSYNC B1 ;  /* 0x0000000000017941 */ /* 0x000fea0003800000 */
.L_x_36358:
        /* <DEDUP_REMOVED lines=44> */
.L_x_36357:
[----:B------:R-:W-:Y:S05]  /*23290*/  BSYNC B0 ;  /* 0x0000000000007941 */ /* 0x000fea0003800000 */
.L_x_36356:
        /* <DEDUP_REMOVED lines=14> */
.L_x_36360:
        /* <DEDUP_REMOVED lines=12> */
.L_x_36363:
[----:B------:R-:W-:-:S07]  /*23440*/  MOV R177, R194 ;  /* 0x000000c200b17202 */ /* 0x000fce0000000f00 */
.L_x_36364:
[----:B------:R-:W-:Y:S05]  /*23450*/  BSYNC B0 ;  /* 0x0000000000007941 */ /* 0x000fea0003800000 */
.L_x_36362:
        /* <DEDUP_REMOVED lines=16> */
.L_x_36368:
[----:B------:R-:W-:Y:S05]  /*23560*/  BSYNC B1 ;  /* 0x0000000000017941 */ /* 0x000fea0003800000 */
.L_x_36367:
        /* <DEDUP_REMOVED lines=44> */
.L_x_36366:
[----:B------:R-:W-:Y:S05]  /*23830*/  BSYNC B0 ;  /* 0x0000000000007941 */ /* 0x000fea0003800000 */
.L_x_36365:
        /* <DEDUP_REMOVED lines=9> */
.L_x_36361:
        /* <DEDUP_REMOVED lines=12> */
.L_x_36370:
[----:B------:R-:W-:-:S07]  /*23990*/  IMAD.MOV.U32 R177, RZ, RZ, R194 ;  /* 0x000000ffffb17224 */ /* 0x000fce00078e00c2 */
.L_x_36371:
[----:B------:R-:W-:Y:S05]  /*239a0*/  BSYNC B0 ;  /* 0x0000000000007941 */ /* 0x000fea0003800000 */
.L_x_36369:
        /* <DEDUP_REMOVED lines=16> */
.L_x_36375:
[----:B------:R-:W-:Y:S05]  /*23ab0*/  BSYNC B1 ;  /* 0x0000000000017941 */ /* 0x000fea0003800000 */
.L_x_36374:
        /* <DEDUP_REMOVED lines=44> */
.L_x_36373:
[----:B------:R-:W-:Y:S05]  /*23d80*/  BSYNC B0 ;  /* 0x0000000000007941 */ /* 0x000fea0003800000 */
.L_x_36372:
        /* <DEDUP_REMOVED lines=14> */
.L_x_36376:
        /* <DEDUP_REMOVED lines=12> */
.L_x_36379:
[----:B------:R-:W-:-:S07]  /*23f30*/  MOV R180, R194 ;  /* 0x000000c200b47202 */ /* 0x000fce0000000f00 */
.L_x_36380:
[----:B------:R-:W-:Y:S05]  /*23f40*/  BSYNC B0 ;  /* 0x0000000000007941 */ /* 0x000fea0003800000 */
.L_x_36378:
        /* <DEDUP_REMOVED lines=16> */
.L_x_36384:
[----:B------:R-:W-:Y:S05]  /*24050*/  BSYNC B1 ;  /* 0x0000000000017941 */ /* 0x000fea0003800000 */
.L_x_36383:
        /* <DEDUP_REMOVED lines=44> */
.L_x_36382:
[----:B------:R-:W-:Y:S05]  /*24320*/  BSYNC B0 ;  /* 0x0000000000007941 */ /* 0x000fea0003800000 */
.L_x_36381:
        /* <DEDUP_REMOVED lines=9> */
.L_x_36377:
        /* <DEDUP_REMOVED lines=12> */
.L_x_36386:
[----:B------:R-:W-:-:S07]  /*24480*/  IMAD.MOV.U32 R180, RZ, RZ, R194 ;  /* 0x000000ffffb47224 */ /* 0x000fce00078e00c2 */
.L_x_36387:
[----:B------:R-:W-:Y:S05]  /*24490*/  BSYNC B0 ;  /* 0x0000000000007941 */ /* 0x000fea0003800000 */
.L_x_36385:
        /* <DEDUP_REMOVED lines=16> */
.L_x_36391:
[----:B------:R-:W-:Y:S05]  /*245a0*/  BSYNC B1 ;  /* 0x0000000000017941 */ /* 0x000fea0003800000 */
.L_x_36390:
        /* <DEDUP_REMOVED lines=44> */
.L_x_36389:
[----:B------:R-:W-:Y:S05]  /*24870*/  BSYNC B0 ;  /* 0x0000000000007941 */ /* 0x000fea0003800000 */
.L_x_36388:
        /* <DEDUP_REMOVED lines=14> */
.L_x_36392:
        /* <DEDUP_REMOVED lines=12> */
.L_x_36395:
[----:B------:R-:W-:-:S07]  /*24a20*/  MOV R179, R194 ;  /* 0x000000c200b37202 */ /* 0x000fce0000000f00 */
.L_x_36396:
[----:B------:R-:W-:Y:S05]  /*24a30*/  BSYNC B0 ;  /* 0x0000000000007941 */ /* 0x000fea0003800000 */
.L_x_36394:
        /* <DEDUP_REMOVED lines=16> */
.L_x_36400:
[----:B------:R-:W-:Y:S05]  /*24b40*/  BSYNC B1 ;  /* 0x0000000000017941 */ /* 0x000fea0003800000 */
.L_x_36399:
        /* <DEDUP_REMOVED lines=44> */
.L_x_36398:
[----:B------:R-:W-:Y:S05]  /*24e10*/  BSYNC B0 ;  /* 0x0000000000007941 */ /* 0x000fea0003800000 */
.L_x_36397:
        /* <DEDUP_REMOVED lines=9> */
.L_x_36393:
        /* <DEDUP_REMOVED lines=12> */
.L_x_36402:
[----:B------:R-:W-:-:S07]  /*24f70*/  IMAD.MOV.U32 R179, RZ, RZ, R194 ;  /* 0x000000ffffb37224 */ /* 0x000fce00078e00c2 */
.L_x_36403:
[----:B------:R-:W-:Y:S05]  /*24f80*/  BSYNC B0 ;  /* 0x0000000000007941 */ /* 0x000fea0003800000 */
.L_x_36401:
        /* <DEDUP_REMOVED lines=16> */
.L_x_36407:
[----:B------:R-:W-:Y:S05]  /*25090*/  BSYNC B1 ;  /* 0x0000000000017941 */ /* 0x000fea0003800000 */
.L_x_36406:
        /* <DEDUP_REMOVED lines=44> */
.L_x_36405:
[----:B------:R-:W-:Y:S05]  /*25360*/  BSYNC B0 ;  /* 0x0000000000007941 */ /* 0x000fea0003800000 */
.L_x_36404:
        /* <DEDUP_REMOVED lines=14> */
.L_x_36408:
        /* <DEDUP_REMOVED lines=12> */
.L_x_36411:
[----:B------:R-:W-:-:S07]  /*25510*/  MOV R201, R194 ;  /* 0x000000c200c97202 */ /* 0x000fce0000000f00 */
.L_x_36412:
[----:B------:R-:W-:Y:S05]  /*25520*/  BSYNC B0 ;  /* 0x0000000000007941 */ /* 0x000fea0003800000 */
.L_x_36410:
        /* <DEDUP_REMOVED lines=16> */
.L_x_36416:
[----:B------:R-:W-:Y:S05]  /*25630*/  BSYNC B1 ;  /* 0x0000000000017941 */ /* 0x000fea0003800000 */
.L_x_36415:
        /* <DEDUP_REMOVED lines=44> */
.L_x_36414:
[----:B------:R-:W-:Y:S05]  /*25900*/  BSYNC B0 ;  /* 0x0000000000007941 */ /* 0x000fea0003800000 */
.L_x_36413:
        /* <DEDUP_REMOVED lines=9> */
.L_x_36409:
        /* <DEDUP_REMOVED lines=12> */
.L_x_36418:
[----:B------:R-:W-:-:S07]  /*25a60*/  IMAD.MOV.U32 R214, RZ, RZ, R194 ;  /* 0x000000ffffd67224 */ /* 0x000fce00078e00c2 */
.L_x_36419:
[----:B------:R-:W-:Y:S05]  /*25a70*/  BSYNC B0 ;  /* 0x0000000000007941 */ /* 0x000fea0003800000 */
.L_x_36417:
        /* <DEDUP_REMOVED lines=16> */
.L_x_36423:
[----:B------:R-:W-:Y:S05]  /*25b80*/  BSYNC B1 ;  /* 0x0000000000017941 */ /* 0x000fea0003800000 */
.L_x_36422:
        /* <DEDUP_REMOVED lines=44> */
.L_x_36421:
[----:B------:R-:W-:Y:S05]  /*25e50*/  BSYNC B0 ;  /* 0x0000000000007941 */ /* 0x000fea0003800000 */
.L_x_36420:
        /* <DEDUP_REMOVED lines=14> */
.L_x_36424:
        /* <DEDUP_REMOVED lines=12> */
.L_x_36427:
[----:B------:R-:W-:-:S07]  /*26000*/  MOV R181, R194 ;  /* 0x000000c200b57202 */ /* 0x000fce0000000f00 */
.L_x_36428:
[----:B------:R-:W-:Y:S05]  /*26010*/  BSYNC B0 ;  /* 0x0000000000007941 */ /* 0x000fea0003800000 */
.L_x_36426:
        /* <DEDUP_REMOVED lines=16> */
.L_x_36432:
[----:B------:R-:W-:Y:S05]  /*26120*/  BSYNC B1 ;  /* 0x0000000000017941 */ /* 0x000fea0003800000 */
.L_x_36431:
        /* <DEDUP_REMOVED lines=44> */
.L_x_36430:
[----:B------:R-:W-:Y:S05]  /*263f0*/  BSYNC B0 ;  /* 0x0000000000007941 */ /* 0x000fea0003800000 */
.L_x_36429:
        /* <DEDUP_REMOVED lines=9> */
.L_x_36425:
        /* <DEDUP_REMOVED lines=12> */
.L_x_36434:
[----:B------:R-:W-:-:S07]  /*26550*/  IMAD.MOV.U32 R181, RZ, RZ, R194 ;  /* 0x000000ffffb57224 */ /* 0x000fce00078e00c2 */
.L_x_36435:
[----:B------:R-:W-:Y:S05]  /*26560*/  BSYNC B0 ;  /* 0x0000000000007941 */ /* 0x000fea0003800000 */
.L_x_36433:
        /* <DEDUP_REMOVED lines=16> */
.L_x_36439:
[----:B------:R-:W-:Y:S05]  /*26670*/  BSYNC B1 ;  /* 0x0000000000017941 */ /* 0x000fea0003800000 */
.L_x_36438:
        /* <DEDUP_REMOVED lines=44> */
.L_x_36437:
[----:B------:R-:W-:Y:S05]  /*26940*/  BSYNC B0 ;  /* 0x0000000000007941 */ /* 0x000fea0003800000 */
.L_x_36436:
        /* <DEDUP_REMOVED lines=12> */
.L_x_36440:
        /* <DEDUP_REMOVED lines=12> */
.L_x_36443:
[----:B------:R-:W-:-:S07]  /*26ad0*/  MOV R182, R194 ;  /* 0x000000c200b67202 */ /* 0x000fce0000000f00 */
.L_x_36444:
[----:B------:R-:W-:Y:S05]  /*26ae0*/  BSYNC B0 ;  /* 0x0000000000007941 */ /* 0x000fea0003800000 */
.L_x_36442:
        /* <DEDUP_REMOVED lines=16> */
.L_x_36448:
[----:B------:R-:W-:Y:S05]  /*26bf0*/  BSYNC B1 ;  /* 0x0000000000017941 */ /* 0x000fea0003800000 */
.L_x_36447:
        /* <DEDUP_REMOVED lines=44> */
.L_x_36446:
[----:B------:R-:W-:Y:S05]  /*26ec0*/  BSYNC B0 ;  /* 0x0000000000007941 */ /* 0x000fea0003800000 */
.L_x_36445:
        /* <DEDUP_REMOVED lines=9> */
.L_x_36441:
        /* <DEDUP_REMOVED lines=12> */
.L_x_36450:
[----:B------:R-:W-:-:S07]  /*27020*/  IMAD.MOV.U32 R182, RZ, RZ, R194 ;  /* 0x000000ffffb67224 */ /* 0x000fce00078e00c2 */
.L_x_36451:
[----:B------:R-:W-:Y:S05]  /*27030*/  BSYNC B0 ;  /* 0x0000000000007941 */ /* 0x000fea0003800000 */
.L_x_36449:
        /* <DEDUP_REMOVED lines=16> */
.L_x_36455:
[----:B------:R-:W-:Y:S05]  /*27140*/  BSYNC B1 ;  /* 0x0000000000017941 */ /* 0x000fea0003800000 */
.L_x_36454:
        /* <DEDUP_REMOVED lines=44> */
.L_x_36453:
[----:B------:R-:W-:Y:S05]  /*27410*/  BSYNC B0 ;  /* 0x0000000000007941 */ /* 0x000fea0003800000 */
.L_x_36452:
        /* <DEDUP_REMOVED lines=12> */
.L_x_36456:
        /* <DEDUP_REMOVED lines=12> */
.L_x_36459:
[----:B------:R-:W-:-:S07]  /*275a0*/  MOV R204, R194 ;  /* 0x000000c200cc7202 */ /* 0x000fce0000000f00 */
.L_x_36460:
[----:B------:R-:W-:Y:S05]  /*275b0*/  BSYNC B0 ;  /* 0x0000000000007941 */ /* 0x000fea0003800000 */
.L_x_36458:
        /* <DEDUP_REMOVED lines=16> */
.L_x_36464:
[----:B------:R-:W-:Y:S05]  /*276c0*/  BSYNC B1 ;  /* 0x0000000000017941 */ /* 0x000fea0003800000 */
.L_x_36463:
        /* <DEDUP_REMOVED lines=44> */
.L_x_36462:
[----:B------:R-:W-:Y:S05]  /*27990*/  BSYNC B0 ;  /* 0x0000000000007941 */ /* 0x000fea0003800000 */
.L_x_36461:
        /* <DEDUP_REMOVED lines=9> */
.L_x_36457:
        /* <DEDUP_REMOVED lines=12> */
.L_x_36466:
[----:B------:R-:W-:-:S07]  /*27af0*/  IMAD.MOV.U32 R220, RZ, RZ, R194 ;  /* 0x000000ffffdc7224 */ /* 0x000fce00078e00c2 */
.L_x_36467:
[----:B------:R-:W-:Y:S05]  /*27b00*/  BSYNC B0 ;  /* 0x0000000000007941 */ /* 0x000fea0003800000 */
.L_x_36465:
        /* <DEDUP_REMOVED lines=16> */
.L_x_36471:
[----:B------:R-:W-:Y:S05]  /*27c10*/  BSYNC B1 ;  /* 0x0000000000017941 */ /* 0x000fea0003800000 */
.L_x_36470:
        /* <DEDUP_REMOVED lines=44> */
.L_x_36469:
[----:B------:R-:W-:Y:S05]  /*27ee0*/  BSYNC B0 ;  /* 0x0000000000007941 */ /* 0x000fea0003800000 */
.L_x_36468:
        /* <DEDUP_REMOVED lines=12> */
.L_x_36472:
        /* <DEDUP_REMOVED lines=12> */
.L_x_36475:
[----:B------:R-:W-:-:S07]  /*28070*/  MOV R205, R194 ;  /* 0x000000c200cd7202 */ /* 0x000fce0000000f00 */
.L_x_36476:
[----:B------:R-:W-:Y:S05]  /*28080*/  BSYNC B0 ;  /* 0x0000000000007941 */ /* 0x000fea0003800000 */
.L_x_36474:
        /* <DEDUP_REMOVED lines=16> */
.L_x_36480:
[----:B------:R-:W-:Y:S05]  /*28190*/  BSYNC B1 ;  /* 0x0000000000017941 */ /* 0x000fea0003800000 */
.L_x_36479:
        /* <DEDUP_REMOVED lines=44> */
.L_x_36478:
[----:B------:R-:W-:Y:S05]  /*28460*/  BSYNC B0 ;  /* 0x0000000000007941 */ /* 0x000fea0003800000 */
.L_x_36477:
        /* <DEDUP_REMOVED lines=9> */
.L_x_36473:
        /* <DEDUP_REMOVED lines=106> */
.L_x_36481:
        /* <DEDUP_REMOVED lines=136> */
.L_x_36494:
        /* <DEDUP_REMOVED lines=126> */
[----:B------:R-:W-:Y:S01]  /*29c00*/  F2FP.F16.F32.PACK_AB R130, R224, R3 ;  /* 0x00000003e082723e */ /* 0x000fe200000000ff */
[C---:B------:R-:W-:Y:S01]  /*29c10*/  FMUL.FTZ R184, R213.reuse, R184 ;  /* 0x000000b8d5b87220 */ /* 0x040fe20000410000 */
[C---:B------:R-:W-:Y:S01]  /*29c20*/  FMUL.FTZ R133, R213.reuse, R138 ;  /* 0x0000008ad5857220 */ /* 0x040fe20000410000 */
[C---:B------:R-:W-:Y:S01]  /*29c30*/  FMUL.FTZ R132, R213.reuse, R139 ;  /* 0x0000008bd5847220 */ /* 0x040fe20000410000 */
[C---:B------:R-:W-:Y:S01]  /*29c40*/  FMUL.FTZ R135, R213.reuse, R140 ;  /* 0x0000008cd5877220 */ /* 0x040fe20000410000 */
[C---:B------:R-:W-:Y:S01]  /*29c50*/  FMUL.FTZ R134, R213.reuse, R141 ;  /* 0x0000008dd5867220 */ /* 0x040fe20000410000 */
[C---:B------:R-:W-:Y:S01]  /*29c60*/  FMUL.FTZ R141, R213.reuse, R152 ;  /* 0x00000098d58d7220 */ /* 0x040fe20000410000 */
[C---:B------:R-:W-:Y:S01]  /*29c70*/  FMUL.FTZ R140, R213.reuse, R153 ;  /* 0x00000099d58c7220 */ /* 0x040fe20000410000 */
[----:B0-----:R-:W-:Y:S01]  /*29c80*/  F2FP.F16.F32.PACK_AB R129, R2, R175 ;  /* 0x000000af0281723e */ /* 0x001fe200000000ff */
        /* <DEDUP_REMOVED lines=27> */
[----:B------:R-:W-:Y:S01]  /*29e40*/  F2FP.F16.F32.PACK_AB R131, R230, R131 ;  /* 0x00000083e683723e */ /* 0x000fe200000000ff */
[----:B------:R-:W-:Y:S01]  /*29e50*/  FADD.FTZ R206, -R206, R183 ;  /* 0x000000b7cece7221 */ /* 0x000fe20000010100 */
[----:B------:R-:W-:Y:S01]  /*29e60*/  F2FP.F16.F32.PACK_AB R128, R184, R173 ;  /* 0x000000adb880723e */ /* 0x000fe200000000ff */
[----:B------:R-:W-:Y:S01]  /*29e70*/  FMUL.FTZ R148, R213, R149 ;  /* 0x00000095d5947220 */ /* 0x000fe20000410000 */
[----:B------:R-:W-:Y:S01]  /*29e80*/  LEA.HI.X R137, R197, UR19, RZ, 0x4, P2 ;  /* 0x00000013c5897c11 */ /* 0x000fe200090f24ff */
[----:B------:R-:W-:Y:S01]  /*29e90*/  FFMA.FTZ R135, R46, R179, R102 ;  /* 0x000000b32e877223 */ /* 0x000fe20000010066 */
[----:B------:R-:W-:Y:S01]  /*29ea0*/  F2FP.F16.F32.PACK_AB R134, R153, R152 ;  /* 0x000000989986723e */ /* 0x000fe200000000ff */
        /* <DEDUP_REMOVED lines=20> */
[----:B------:R-:W-:Y:S01]  /*29ff0*/  F2FP.F16.F32.PACK_AB R132, R153, R132 ;  /* 0x000000849984723e */ /* 0x000fe200000000ff */
        /* <DEDUP_REMOVED lines=17> */
[----:B------:R-:W-:Y:S01]  /*2a110*/  F2FP.F16.F32.PACK_AB R131, R234, R149 ;  /* 0x00000095ea83723e */ /* 0x000fe200000000ff */
[----:B------:R-:W-:Y:S01]  /*2a120*/  IMAD.WIDE.U32 R164, R209, 0x10, R2 ;  /* 0x00000010d1a47825 */ /* 0x000fe200078e0002 */
[----:B------:R-:W-:-:S03]  /*2a130*/  F2FP.F16.F32.PACK_AB R130, R130, R185 ;  /* 0x000000b98282723e */ /* 0x000fc600000000ff */
[----:B------:R-:W-:Y:S01]  /*2a140*/  FFMA.FTZ R0, R28, R139, R84 ;  /* 0x0000008b1c007223 */ /* 0x000fe20000010054 */
[----:B------:R-:W-:Y:S01]  /*2a150*/  F2FP.F16.F32.PACK_AB R129, R232, R183 ;  /* 0x000000b7e881723e */ /* 0x000fe200000000ff */
[----:B------:R0:W-:Y:S01]  /*2a160*/  STG.E.128 desc[UR4][R136.64], R132 ;  /* 0x0000008488007986 */ /* 0x0001e2000c101d04 */
[----:B------:R-:W-:Y:S01]  /*2a170*/  F2FP.F16.F32.PACK_AB R128, R128, R177 ;  /* 0x000000b18080723e */ /* 0x000fe200000000ff */
        /* <DEDUP_REMOVED lines=18> */
[----:B------:R-:W-:Y:S01]  /*2a2a0*/  F2FP.F16.F32.PACK_AB R136, R140, R141 ;  /* 0x0000008d8c88723e */ /* 0x000fe200000000ff */
        /* <DEDUP_REMOVED lines=37> */
[----:B------:R-:W-:Y:S01]  /*2a500*/  F2FP.F16.F32.PACK_AB R130, R130, R157 ;  /* 0x0000009d8282723e */ /* 0x000fe200000000ff */
[----:B------:R0:W-:Y:S01]  /*2a510*/  STG.E.128 desc[UR4][R148.64], R136 ;  /* 0x0000008894007986 */ /* 0x0001e2000c101d04 */
[----:B------:R-:W-:Y:S01]  /*2a520*/  F2FP.F16.F32.PACK_AB R129, R146, R151 ;  /* 0x000000979281723e */ /* 0x000fe200000000ff */
[----:B------:R-:W-:Y:S01]  /*2a530*/  IMAD.WIDE.U32 R2, R221, 0x10, R2 ;  /* 0x00000010dd027825 */ /* 0x000fe200078e0002 */
[----:B------:R-:W-:Y:S02]  /*2a540*/  F2FP.F16.F32.PACK_AB R128, R133, R128 ;  /* 0x000000808580723e */ /* 0x000fe400000000ff */
[----:B------:R-:W-:Y:S01]  /*2a550*/  F2FP.F16.F32.PACK_AB R135, R214, R135 ;  /* 0x00000087d687723e */ /* 0x000fe200000000ff */
[----:B------:R-:W-:Y:S01]  /*2a560*/  VIADD R187, R187, UR20 ;  /* 0x00000014bbbb7c36 */ /* 0x000fe20008000000 */
[----:B------:R-:W-:Y:S01]  /*2a570*/  F2FP.F16.F32.PACK_AB R133, R208, R159 ;  /* 0x0000009fd085723e */ /* 0x000fe200000000ff */
[----:B------:R0:W-:Y:S01]  /*2a580*/  STG.E.128 desc[UR4][R152.64], R128 ;  /* 0x0000008098007986 */ /* 0x0001e2000c101d04 */
[----:B------:R-:W-:-:S02]  /*2a590*/  F2FP.F16.F32.PACK_AB R142, R145, R142 ;  /* 0x0000008e918e723e */ /* 0x000fc400000000ff */
[----:B------:R-:W-:Y:S01]  /*2a5a0*/  F2FP.F16.F32.PACK_AB R143, R206, R143 ;  /* 0x0000008fce8f723e */ /* 0x000fe200000000ff */
[----:B------:R0:W-:Y:S01]  /*2a5b0*/  STG.E.128 desc[UR4][R2.64], R132 ;  /* 0x0000008402007986 */ /* 0x0001e2000c101d04 */
[----:B------:R-:W-:Y:S02]  /*2a5c0*/  F2FP.F16.F32.PACK_AB R141, R220, R141 ;  /* 0x0000008ddc8d723e */ /* 0x000fe400000000ff */
[----:B------:R-:W-:Y:S02]  /*2a5d0*/  LEA.HI.X R145, R223, UR19, RZ, 0x4, P2 ;  /* 0x00000013df917c11 */ /* 0x000fe400090f24ff */
[----:B------:R-:W-:Y:S02]  /*2a5e0*/  F2FP.F16.F32.PACK_AB R140, R147, R140 ;  /* 0x0000008c938c723e */ /* 0x000fe400000000ff */
[----:B------:R-:W-:Y:S02]  /*2a5f0*/  ISETP.GE.AND P2, PT, R187, UR21, PT ;  /* 0x00000015bb007c0c */ /* 0x000fe4000bf46270 */
[----:B------:R-:W-:Y:S01]  /*2a600*/  SEL R0, RZ, 0x1, P1 ;  /* 0x00000001ff007807 */ /* 0x000fe20000800000 */
[----:B------:R0:W-:Y:S10]  /*2a610*/  STG.E.128 desc[UR4][R144.64], R140 ;  /* 0x0000008c90007986 */ /* 0x0001f4000c101d04 */
[----:B------:R-:W-:Y:S05]  /*2a620*/  @!P2 BRA `(.L_x_36483) ;  /* 0xfffffd64002ca947 */ /* 0x000fea000383ffff */
[----:B------:R-:W-:Y:S05]  /*2a630*/  EXIT ;  /* 0x000000000000794d */ /* 0x000fea0003800000 */
.L_x_36482:
[----:B------:R-:W-:Y:S01]  /*2a640*/  HFMA2.MMA R225, -RZ, RZ, 0, 1.847743988037109375e-06 ;  /* 0x0000001fffe17435 */ /* 0x000fe200000001ff */
[----:B------:R-:W-:Y:S01]  /*2a650*/  MOV R217, R0 ;  /* 0x0000000000d97202 */ /* 0x000fe20000000f00 */
[----:B------:R-:W-:Y:S02]  /*2a660*/  IMAD.MOV.U32 R216, RZ, RZ, 0x1 ;  /* 0x00000001ffd87424 */ /* 0x000fe400078e00ff */
[----:B------:R-:W-:-:S07]  /*2a670*/  IMAD.MOV.U32 R214, RZ, RZ, -0x1 ;  /* 0xffffffffffd67424 */ /* 0x000fce00078e00ff */
[----:B0-----:R-:W-:Y:S05]  /*2a680*/  WARPSYNC.COLLECTIVE R214, `(.L_x_36484) ;  /* 0x00000000d6087348 */ /* 0x001fea0003c00000 */
[----:B------:R1:W2:Y:S02]  /*2a690*/  SHFL.BFLY P3, R213, R217, R216, R225 ;  /* 0x0c0000d8d9d57389 */ /* 0x0002a400000600e1 */
[----:B012---:R-:W-:Y:S01]  /*2a6a0*/  ENDCOLLECTIVE ;  /* 0x000000000000791b */ /* 0x007fe20003800000 */
.L_x_36484:
[----:B------:R-:W-:Y:S01]  /*2a6b0*/  HFMA2.MMA R216, -RZ, RZ, 0, 1.1920928955078125e-07 ;  /* 0x00000002ffd87435 */ /* 0x000fe200000001ff */
[----:B------:R-:W-:-:S05]  /*2a6c0*/  MOV R3, R213 ;  /* 0x000000d500037202 */ /* 0x000fca0000000f00 */
[----:B------:R-:W-:-:S04]  /*2a6d0*/  FADD.FTZ R3, R0, R3 ;  /* 0x0000000300037221 */ /* 0x000fc80000010000 */
[----:B------:R-:W-:-:S07]  /*2a6e0*/  IMAD.MOV.U32 R217, RZ, RZ, R3 ;  /* 0x000000ffffd97224 */ /* 0x000fce00078e0003 */
[----:B------:R-:W-:Y:S05]  /*2a6f0*/  WARPSYNC.COLLECTIVE R214, `(.L_x_36485) ;  /* 0x00000000d6087348 */ /* 0x000fea0003c00000 */
[----:B------:R0:W1:Y:S02]  /*2a700*/  SHFL.BFLY P3, R213, R217, R216, R225 ;  /* 0x0c0000d8d9d57389 */ /* 0x00006400000600e1 */
[----:B01----:R-:W-:Y:S01]  /*2a710*/  ENDCOLLECTIVE ;  /* 0x000000000000791b */ /* 0x003fe20003800000 */
.L_x_36485:
[----:B------:R-:W-:Y:S02]  /*2a720*/  IMAD.MOV.U32 R216, RZ, RZ, 0x4 ;  /* 0x00000004ffd87424 */ /* 0x000fe400078e00ff */
[----:B------:R-:W-:-:S04]  /*2a730*/  IMAD.MOV.U32 R2, RZ, RZ, R213 ;  /* 0x000000ffff027224 */ /* 0x000fc800078e00d5 */
[----:B------:R-:W-:-:S05]  /*2a740*/  FADD.FTZ R184, R3, R2 ;  /* 0x0000000203b87221 */ /* 0x000fca0000010000 */
[----:B------:R-:W-:-:S07]  /*2a750*/  MOV R217, R184 ;  /* 0x000000b800d97202 */ /* 0x000fce0000000f00 */
[----:B------:R-:W-:Y:S05]  /*2a760*/  WARPSYNC.COLLECTIVE R214, `(.L_x_36486) ;  /* 0x00000000d6087348 */ /* 0x000fea0003c00000 */
[----:B------:R0:W1:Y:S02]  /*2a770*/  SHFL.BFLY P3, R213, R217, R216, R225 ;  /* 0x0c0000d8d9d57389 */ /* 0x00006400000600e1 */
[----:B01----:R-:W-:Y:S01]  /*2a780*/  ENDCOLLECTIVE ;  /* 0x000000000000791b */ /* 0x003fe20003800000 */
.L_x_36486:
[----:B------:R-:W-:Y:S01]  /*2a790*/  HFMA2.MMA R216, -RZ, RZ, 0, 4.76837158203125e-07 ;  /* 0x00000008ffd87435 */ /* 0x000fe200000001ff */
[----:B------:R-:W-:-:S05]  /*2a7a0*/  MOV R185, R213 ;  /* 0x000000d500b97202 */ /* 0x000fca0000000f00 */
[----:B------:R-:W-:-:S04]  /*2a7b0*/  FADD.FTZ R185, R184, R185 ;  /* 0x000000b9b8b97221 */ /* 0x000fc80000010000 */
[----:B------:R-:W-:-:S07]  /*2a7c0*/  IMAD.MOV.U32 R217, RZ, RZ, R185 ;  /* 0x000000ffffd97224 */ /* 0x000fce00078e00b9 */
[----:B------:R-:W-:Y:S05]  /*2a7d0*/  WARPSYNC.COLLECTIVE R214, `(.L_x_36487) ;  /* 0x00000000d6087348 */ /* 0x000fea0003c00000 */
[----:B------:R0:W1:Y:S02]  /*2a7e0*/  SHFL.BFLY P3, R213, R217, R216, R225 ;  /* 0x0c0000d8d9d57389 */ /* 0x00006400000600e1 */
[----:B01----:R-:W-:Y:S01]  /*2a7f0*/  ENDCOLLECTIVE ;  /* 0x000000000000791b */ /* 0x003fe20003800000 */
.L_x_36487:
[----:B------:R-:W-:Y:S02]  /*2a800*/  IMAD.MOV.U32 R216, RZ, RZ, 0x10 ;  /* 0x00000010ffd87424 */ /* 0x000fe400078e00ff */
[----:B------:R-:W-:-:S04]  /*2a810*/  IMAD.MOV.U32 R2, RZ, RZ, R213 ;  /* 0x000000ffff027224 */ /* 0x000fc800078e00d5 */
[----:B------:R-:W-:-:S05]  /*2a820*/  FADD.FTZ R210, R185, R2 ;  /* 0x00000002b9d27221 */ /* 0x000fca0000010000 */
[----:B------:R-:W-:-:S07]  /*2a830*/  MOV R217, R210 ;  /* 0x000000d200d97202 */ /* 0x000fce0000000f00 */
[----:B------:R-:W-:Y:S05]  /*2a840*/  WARPSYNC.COLLECTIVE R214, `(.L_x_36488) ;  /* 0x00000000d6087348 */ /* 0x000fea0003c00000 */
[----:B------:R0:W1:Y:S02]  /*2a850*/  SHFL.BFLY P3, R213, R217, R216, R225 ;  /* 0x0c0000d8d9d57389 */ /* 0x00006400000600e1 */
[----:B01----:R-:W-:Y:S01]  /*2a860*/  ENDCOLLECTIVE ;  /* 0x000000000000791b */ /* 0x003fe20003800000 */
.L_x_36488:
        /* <DEDUP_REMOVED lines=119> */
.L_x_36489:
[----:B------:R-:W-:Y:S01]  /*2afe0*/  HFMA2.MMA R216, -RZ, RZ, 0, 1.1920928955078125e-07 ;  /* 0x00000002ffd87435 */ /* 0x000fe200000001ff */
[----:B------:R-:W-:-:S05]  /*2aff0*/  MOV R3, R213 ;  /* 0x000000d500037202 */ /* 0x000fca0000000f00 */
[----:B------:R-:W-:-:S04]  /*2b000*/  FADD.FTZ R3, R0, R3 ;  /* 0x0000000300037221 */ /* 0x000fc80000010000 */
[----:B------:R-:W-:-:S07]  /*2b010*/  IMAD.MOV.U32 R217, RZ, RZ, R3 ;  /* 0x000000ffffd97224 */ /* 0x000fce00078e0003 */
[----:B------:R-:W-:Y:S05]  /*2b020*/  WARPSYNC.COLLECTIVE R214, `(.L_x_36490) ;  /* 0x00000000d6087348 */ /* 0x000fea0003c00000 */
[----:B------:R0:W1:Y:S02]  /*2b030*/  SHFL.BFLY P3, R213, R217, R216, R225 ;  /* 0x0c0000d8d9d57389 */ /* 0x00006400000600e1 */
[----:B01----:R-:W-:Y:S01]  /*2b040*/  ENDCOLLECTIVE ;  /* 0x000000000000791b */ /* 0x003fe20003800000 */
.L_x_36490:
[----:B------:R-:W-:Y:S02]  /*2b050*/  IMAD.MOV.U32 R216, RZ, RZ, 0x4 ;  /* 0x00000004ffd87424 */ /* 0x000fe400078e00ff */
[----:B------:R-:W-:-:S04]  /*2b060*/  IMAD.MOV.U32 R184, RZ, RZ, R213 ;  /* 0x000000ffffb87224 */ /* 0x000fc800078e00d5 */
[----:B------:R-:W-:-:S05]  /*2b070*/  FADD.FTZ R184, R3, R184 ;  /* 0x000000b803b87221 */ /* 0x000fca0000010000 */
[----:B------:R-:W-:-:S07]  /*2b080*/  MOV R217, R184 ;  /* 0x000000b800d97202 */ /* 0x000fce0000000f00 */
[----:B------:R-:W-:Y:S05]  /*2b090*/  WARPSYNC.COLLECTIVE R214, `(.L_x_36491) ;  /* 0x00000000d6087348 */ /* 0x000fea0003c00000 */
[----:B------:R0:W1:Y:S02]  /*2b0a0*/  SHFL.BFLY P3, R213, R217, R216, R225 ;  /* 0x0c0000d8d9d57389 */ /* 0x00006400000600e1 */
[----:B01----:R-:W-:Y:S01]  /*2b0b0*/  ENDCOLLECTIVE ;  /* 0x000000000000791b */ /* 0x003fe20003800000 */
.L_x_36491:
[----:B------:R-:W-:Y:S01]  /*2b0c0*/  HFMA2.MMA R216, -RZ, RZ, 0, 4.76837158203125e-07 ;  /* 0x00000008ffd87435 */ /* 0x000fe200000001ff */
[----:B------:R-:W-:-:S05]  /*2b0d0*/  MOV R185, R213 ;  /* 0x000000d500b97202 */ /* 0x000fca0000000f00 */
[----:B------:R-:W-:-:S04]  /*2b0e0*/  FADD.FTZ R185, R184, R185 ;  /* 0x000000b9b8b97221 */ /* 0x000fc80000010000 */
[----:B------:R-:W-:-:S07]  /*2b0f0*/  IMAD.MOV.U32 R217, RZ, RZ, R185 ;  /* 0x000000ffffd97224 */ /* 0x000fce00078e00b9 */
[----:B------:R-:W-:Y:S05]  /*2b100*/  WARPSYNC.COLLECTIVE R214, `(.L_x_36492) ;  /* 0x00000000d6087348 */ /* 0x000fea0003c00000 */
[----:B------:R0:W1:Y:S02]  /*2b110*/  SHFL.BFLY P3, R213, R217, R216, R225 ;  /* 0x0c0000d8d9d57389 */ /* 0x00006400000600e1 */
[----:B01----:R-:W-:Y:S01]  /*2b120*/  ENDCOLLECTIVE ;  /* 0x000000000000791b */ /* 0x003fe20003800000 */
.L_x_36492:
[----:B------:R-:W-:Y:S02]  /*2b130*/  IMAD.MOV.U32 R216, RZ, RZ, 0x10 ;  /* 0x00000010ffd87424 */ /* 0x000fe400078e00ff */
[----:B------:R-:W-:-:S04]  /*2b140*/  IMAD.MOV.U32 R210, RZ, RZ, R213 ;  /* 0x000000ffffd27224 */ /* 0x000fc800078e00d5 */
[----:B------:R-:W-:-:S05]  /*2b150*/  FADD.FTZ R210, R185, R210 ;  /* 0x000000d2b9d27221 */ /* 0x000fca0000010000 */
[----:B------:R-:W-:-:S07]  /*2b160*/  MOV R217, R210 ;  /* 0x000000d200d97202 */ /* 0x000fce0000000f00 */
[----:B------:R-:W-:Y:S05]  /*2b170*/  WARPSYNC.COLLECTIVE R214, `(.L_x_36493) ;  /* 0x00000000d6087348 */ /* 0x000fea0003c00000 */
[----:B------:R0:W1:Y:S02]  /*2b180*/  SHFL.BFLY P3, R213, R217, R216, R225 ;  /* 0x0c0000d8d9d57389 */ /* 0x00006400000600e1 */
[----:B01----:R-:W-:Y:S01]  /*2b190*/  ENDCOLLECTIVE ;  /* 0x000000000000791b */ /* 0x003fe20003800000 */
.L_x_36493:
[----:B------:R-:W-:Y:S01]  /*2b1a0*/  MOV R215, R213 ;  /* 0x000000d500d77202 */ /* 0x000fe20000000f00 */
[----:B------:R-:W-:Y:S06]  /*2b1b0*/  BRA `(.L_x_36494) ;  /* 0xffffffe000987947 */ /* 0x000fec000383ffff */
.L_x_36495:
        /* <DEDUP_REMOVED lines=12> */
.L_x_41651:


//--------------------- .text._ZN10layer_norm31ln_parallel_residual_fwd_kernelINS_13Kernel_traitsI6__halfffffjLj7168ELj1ELj1ELj8ELj16ENS_18Kernel_traits_baseILj7168ES2_ffffjLj256EEEEELb0ELb0ELb0EEEvNS_9FwdParamsE --------------------------
	.section	.text._ZN10layer_norm31ln_parallel_residual_fwd_kernelINS_13Kernel_traitsI6__halfffffjLj7168ELj1ELj1ELj8ELj16ENS_18Kernel_traits_baseILj7168ES2_ffffjLj256EEEEELb0ELb0ELb0EEEvNS_9FwdParamsE,"ax",@progbits
	.align	128
        .global         _ZN10layer_norm31ln_parallel_residual_fwd_kernelINS_13Kernel_traitsI6__halfffffjLj7168ELj1ELj1ELj8ELj16ENS_18Kernel_traits_baseILj7168ES2_ffffjLj256EEEEELb0ELb0ELb0EEEvNS_9FwdParamsE
        .type           _ZN10layer_norm31ln_parallel_residual_fwd_kernelINS_13Kernel_traitsI6__halfffffjLj7168ELj1ELj1ELj8ELj16ENS_18Kernel_traits_baseILj7168ES2_ffffjLj256EEEEELb0ELb0ELb0EEEvNS_9FwdParamsE,@function
        .size           _ZN10layer_norm31ln_parallel_residual_fwd_kernelINS_13Kernel_traitsI6__halfffffjLj7168ELj1ELj1ELj8ELj16ENS_18Kernel_traits_baseILj7168ES2_ffffjLj256EEEEELb0ELb0ELb0EEEvNS_9FwdParamsE,(.L_x_41652 - _ZN10layer_norm31ln_parallel_residual_fwd_kernelINS_13Kernel_traitsI6__halfffffjLj7168ELj1ELj1ELj8ELj16ENS_18Kernel_traits_baseILj7168ES2_ffffjLj256EEEEELb0ELb0ELb0EEEvNS_9FwdParamsE)
        .other          _ZN10layer_norm31ln_parallel_residual_fwd_kernelINS_13Kernel_traitsI6__halfffffjLj7168ELj1ELj1ELj8ELj16ENS_18Kernel_traits_baseILj7168ES2_ffffjLj256EEEEELb0ELb0ELb0EEEvNS_9FwdParamsE,@"STO_CUDA_ENTRY STV_DEFAULT"
_ZN10layer_norm31ln_parallel_residual_fwd_kernelINS_13Kernel_traitsI6__halfffffjLj7168ELj1ELj1ELj8ELj16ENS_18Kernel_traits_baseILj7168ES2_ffffjLj256EEEEELb0ELb0ELb0EEEvNS_9FwdParamsE:
.text._ZN10layer_norm31ln_parallel_residual_fwd_kernelINS_13Kernel_traitsI6__halfffffjLj7168ELj1ELj1ELj8ELj16ENS_18Kernel_traits_baseILj7168ES2_ffffjLj256EEEEELb0ELb0ELb0EEEvNS_9FwdParamsE:
[----:B------:R-:W-:Y:S01]  /*0000*/  LDC R1, c[0x0][0x28] ;  /* 0x00000a00ff017b82 */ /* 0x000fe20000000800 */
[----:B------:R-:W0:Y:S07]  /*0010*/  S2R R0, SR_TID.X ;  /* 0x0000000000007919 */ /* 0x000e2e0000002100 */
[----:B------:R-:W1:Y:S01]  /*0020*/  LDC R5, c[0x0][0x218] ;  /* 0x00008600ff057b82 */ /* 0x000e620000000800 */
[----:B------:R-:W-:Y:S01]  /*0030*/  ULDC.64 UR4, c[0x0][0x208] ;  /* 0x0000820000047ab9 */ /* 0x000fe20000000a00 */
[----:B------:R-:W-:Y:S01]  /*0040*/  BSSY B0, `(.L_x_36496) ;  /* 0x0000027000007945 */ /* 0x000fe20003800000 */
[----:B-1----:R-:W-:-:S04]  /*0050*/  SHF.R.S32.HI R2, RZ, 0x1f, R5 ;  /* 0x0000001fff027819 */ /* 0x002fc80000011405 */
[----:B------:R-:W-:Y:S02]  /*0060*/  LEA.HI R64, R2, R5, RZ, 0x2 ;  /* 0x0000000502407211 */ /* 0x000fe400078f10ff */
[----:B0-----:R-:W-:-:S04]  /*0070*/  LOP3.LUT R3, R0, 0xff, RZ, 0xc, !PT ;  /* 0x000000ff00037812 */ /* 0x001fc800078e0cff */
[----:B------:R-:W-:Y:S02]  /*0080*/  LEA.HI.SX32 R2, R64, R3, 0x1e ;  /* 0x0000000340027211 */ /* 0x000fe400078ff2ff */
[----:B------:R-:W-:Y:S02]  /*0090*/  LOP3.LUT R3, R0, 0xff, RZ, 0xc0, !PT ;  /* 0x000000ff00037812 */ /* 0x000fe400078ec0ff */
[C---:B------:R-:W-:Y:S02]  /*00a0*/  LOP3.LUT P1, RZ, R2.reuse, 0xffffff00, RZ, 0xc0, !PT ;  /* 0xffffff0002ff7812 */ /* 0x040fe4000782c0ff */
[C---:B------:R-:W-:Y:S02]  /*00b0*/  ISETP.GE.U32.AND P6, PT, R2.reuse, 0x200, PT ;  /* 0x000002000200780c */ /* 0x040fe40003fc6070 */
[C---:B------:R-:W-:Y:S02]  /*00c0*/  ISETP.GE.U32.AND P5, PT, R2.reuse, 0x300, PT ;  /* 0x000003000200780c */ /* 0x040fe40003fa6070 */
[----:B------:R-:W-:-:S02]  /*00d0*/  ISETP.GE.U32.AND P4, PT, R2, 0x400, PT ;  /* 0x000004000200780c */ /* 0x000fc40003f86070 */
[----:B------:R-:W-:Y:S02]  /*00e0*/  P2R R4, PR, RZ, 0x40 ;  /* 0x00000040ff047803 */ /* 0x000fe40000000000 */
[----:B------:R-:W-:Y:S02]  /*00f0*/  P2R R4, PR, RZ, 0x20 ;  /* 0x00000020ff047803 */ /* 0x000fe40000000000 */
[----:B------:R-:W-:Y:S02]  /*0100*/  MOV R65, R3 ;  /* 0x0000000300417202 */ /* 0x000fe40000000f00 */
[----:B------:R-:W-:Y:S01]  /*0110*/  P2R R4, PR, RZ, 0x10 ;  /* 0x00000010ff047803 */ /* 0x000fe20000000000 */
        /* <DEDUP_REMOVED lines=13> */
[C---:B------:R-:W-:Y:S01]  /*01f0*/  @P2 IADD3 R14, P3, R12.reuse, UR8, RZ ;  /* 0x000000080c0e2c10 */ /* 0x040fe2000ff7e0ff */
[----:B0-----:R-:W-:Y:S02]  /*0200*/  IMAD.WIDE.U32 R8, R65, 0x8, R8 ;  /* 0x0000000841087825 */ /* 0x001fe400078e0008 */
[----:B------:R0:W5:Y:S01]  /*0210*/  @P0 LDG.E.64 R4, desc[UR4][R10.64] ;  /* 0x000000040a040981 */ /* 0x000162000c1e1b00 */
[C---:B------:R-:W-:Y:S02]  /*0220*/  @P2 IADD3.X R15, R13.reuse, UR9, RZ, P3, !PT ;  /* 0x000000090d0f2c10 */ /* 0x040fe40009ffe4ff */
[----:B------:R-:W-:Y:S01]  /*0230*/  IADD3 R12, P3, R12, UR6, RZ ;  /* 0x000000060c0c7c10 */ /* 0x000fe2000ff7e0ff */
[----:B------:R0:W5:Y:S03]  /*0240*/  LDG.E.64 R40, desc[UR4][R8.64] ;  /* 0x0000000408287981 */ /* 0x000166000c1e1b00 */
[----:B------:R-:W-:Y:S01]  /*0250*/  IADD3.X R13, R13, UR7, RZ, P3, !PT ;  /* 0x000000070d0d7c10 */ /* 0x000fe20009ffe4ff */
[----:B------:R0:W5:Y:S04]  /*0260*/  @P2 LDG.E.64 R6, desc[UR4][R14.64] ;  /* 0x000000040e062981 */ /* 0x000168000c1e1b00 */
[----:B------:R0:W5:Y:S01]  /*0270*/  LDG.E.64 R42, desc[UR4][R12.64] ;  /* 0x000000040c2a7981 */ /* 0x000162000c1e1b00 */
[----:B------:R-:W-:-:S02]  /*0280*/  LOP3.LUT R65, R65, 0x100, RZ, 0xfc, !PT ;  /* 0x0000010041417812 */ /* 0x000fc400078efcff */
[----:B------:R-:W-:Y:S02]  /*0290*/  @!P0 CS2R R4, SRZ ;  /* 0x0000000000048805 */ /* 0x000fe4000001ff00 */
[----:B0-----:R-:W-:-:S07]  /*02a0*/  @!P2 CS2R R6, SRZ ;  /* 0x000000000006a805 */ /* 0x001fce000001ff00 */
.L_x_36497:
[----:B------:R-:W-:Y:S05]  /*02b0*/  BSYNC B0 ;  /* 0x0000000000007941 */ /* 0x000fea0003800000 */
.L_x_36496:
        /* <DEDUP_REMOVED lines=23> */
[----:B------:R-:W-:-:S02]  /*0430*/  IADD3 R65, R65, 0x100, RZ ;  /* 0x0000010041417810 */ /* 0x000fc40007ffe0ff */
[----:B------:R-:W-:Y:S02]  /*0440*/  @!P0 CS2R R8, SRZ ;  /* 0x0000000000088805 */ /* 0x000fe4000001ff00 */
[----:B0-----:R-:W-:-:S07]  /*0450*/  @!P2 CS2R R10, SRZ ;  /* 0x00000000000aa805 */ /* 0x001fce000001ff00 */
.L_x_36499:
[----:B------:R-:W-:Y:S05]  /*0460*/  BSYNC B0 ;  /* 0x0000000000007941 */ /* 0x000fea0003800000 */
.L_x_36498:
        /* <DEDUP_REMOVED lines=26> */
.L_x_36501:
[----:B------:R-:W-:Y:S05]  /*0610*/  BSYNC B0 ;  /* 0x0000000000007941 */ /* 0x000fea0003800000 */
.L_x_36500:
        /* <DEDUP_REMOVED lines=26> */
.L_x_36503:
[----:B------:R-:W-:Y:S05]  /*07c0*/  BSYNC B0 ;  /* 0x0000000000007941 */ /* 0x000fea0003800000 */
.L_x_36502:
[----:B------:R-:W-:Y:S01]  /*07d0*/  ISETP.GE.U32.AND P0, PT, R2, 0x500, PT ;  /* 0x000005000200780c */ /* 0x000fe20003f06070 */
[----:B------:R-:W-:Y:S03]  /*07e0*/  BSSY B0, `(.L_x_36504) ;  /* 0x000001b000007945 */ /* 0x000fe60003800000 */
[----:B------:R-:W-:-:S09]  /*07f0*/  P2R R20, PR, RZ, 0x1 ;  /* 0x00000001ff147803 */ /* 0x000fd20000000000 */
[----:B------:R-:W-:Y:S05]  /*0800*/  @!P0 BRA `(.L_x_36505) ;  /* 0x0000000000608947 */ /* 0x000fea0003800000 */
        /* <DEDUP_REMOVED lines=9> */
[----:B------:R-:W-:-:S04]  /*08a0*/  ULDC.64 UR6, c[0x0][0x2c8] ;  /* 0x0000b20000067ab9 */ /* 0x000fc80000000a00 */
[----:B------:R1:W5:Y:S02]  /*08b0*/  LDG.E.64 R50, desc[UR4][R26.64] ;  /* 0x000000041a327981 */ /* 0x000364000c1e1b00 */
[----:B------:R-:W-:-:S04]  /*08c0*/  @P0 IADD3 R28, P2, R28, UR8, RZ ;  /* 0x000000081c1c0c10 */ /* 0x000fc8000ff5e0ff */
[----:B------:R-:W-:Y:S02]  /*08d0*/  @P0 IADD3.X R29, R20, UR9, RZ, P2, !PT ;  /* 0x00000009141d0c10 */ /* 0x000fe400097fe4ff */
[----:B------:R-:W-:Y:S01]  /*08e0*/  ISETP.NE.U32.AND P2, PT, RZ, UR6, PT ;  /* 0x00000006ff007c0c */ /* 0x000fe2000bf45070 */
[----:B0-----:R-:W-:Y:S02]  /*08f0*/  IMAD.WIDE.U32 R30, R65, 0x8, R30 ;  /* 0x00000008411e7825 */ /* 0x001fe400078e001e */
[----:B------:R1:W5:Y:S01]  /*0900*/  @P0 LDG.E.64 R22, desc[UR4][R28.64] ;  /* 0x000000041c160981 */ /* 0x000362000c1e1b00 */
[----:B------:R-:W-:-:S03]  /*0910*/  ISETP.NE.AND.EX P2, PT, RZ, UR7, PT, P2 ;  /* 0x00000007ff007c0c */ /* 0x000fc6000bf45320 */
[----:B------:R1:W5:Y:S10]  /*0920*/  LDG.E.64 R60, desc[UR4][R30.64] ;  /* 0x000000041e3c7981 */ /* 0x000374000c1e1b00 */
[----:B------:R-:W-:-:S04]  /*0930*/  @P2 LEA R24, P3, R65, UR6, 0x3 ;  /* 0x0000000641182c11 */ /* 0x000fc8000f8618ff */
[----:B------:R-:W-:-:S05]  /*0940*/  @P2 LEA.HI.X R25, R65, UR7, RZ, 0x3, P3 ;  /* 0x0000000741192c11 */ /* 0x000fca00098f1cff */
[----:B------:R1:W5:Y:S01]  /*0950*/  @P2 LDG.E.64 R20, desc[UR4][R24.64] ;  /* 0x0000000418142981 */ /* 0x000362000c1e1b00 */
[----:B------:R-:W-:Y:S02]  /*0960*/  IADD3 R65, R65, 0x100, RZ ;  /* 0x0000010041417810 */ /* 0x000fe40007ffe0ff */
[----:B------:R-:W-:Y:S02]  /*0970*/  @!P0 CS2R R22, SRZ ;  /* 0x0000000000168805 */ /* 0x000fe4000001ff00 */
[----:B-1----:R-:W-:-:S07]  /*0980*/  @!P2 CS2R R20, SRZ ;  /* 0x000000000014a805 */ /* 0x002fce000001ff00 */
.L_x_36505:
[----:B------:R-:W-:Y:S05]  /*0990*/  BSYNC B0 ;  /* 0x0000000000007941 */ /* 0x000fea0003800000 */
.L_x_36504:
[----:B------:R-:W-:Y:S01]  /*09a0*/  ISETP.GE.U32.AND P0, PT, R2, 0x600, PT ;  /* 0x000006000200780c */ /* 0x000fe20003f06070 */
[----:B------:R-:W-:Y:S03]  /*09b0*/  BSSY B0, `(.L_x_36506) ;  /* 0x000001b000007945 */ /* 0x000fe60003800000 */
[----:B------:R-:W-:-:S09]  /*09c0*/  P2R R24, PR, RZ, 0x1 ;  /* 0x00000001ff187803 */ /* 0x000fd20000000000 */
[----:B------:R-:W-:Y:S05]  /*09d0*/  @!P0 BRA `(.L_x_36507) ;  /* 0x0000000000608947 */ /* 0x000fea0003800000 */
[C---:B------:R-:W-:Y:S01]  /*09e0*/  SHF.L.U32 R32, R65.reuse, 0x3, RZ ;  /* 0x0000000341207819 */ /* 0x040fe200000006ff */
[----:B------:R-:W-:Y:S01]  /*09f0*/  ULDC.64 UR8, c[0x0][0x268] ;  /* 0x00009a0000087ab9 */ /* 0x000fe20000000a00 */
[----:B------:R-:W-:Y:S01]  /*0a00*/  SHF.L.U64.HI R24, R65, 0x3, RZ ;  /* 0x0000000341187819 */ /* 0x000fe200000102ff */
[----:B------:R-:W-:Y:S01]  /*0a10*/  ULDC.64 UR6, c[0x0][0x2c8] ;  /* 0x0000b20000067ab9 */ /* 0x000fe20000000a00 */
[----:B------:R-:W-:Y:S01]  /*0a20*/  IADD3 R30, P0, R32, UR8, RZ ;  /* 0x00000008201e7c10 */ /* 0x000fe2000ff1e0ff */
[----:B------:R-:W0:Y:S03]  /*0a30*/  LDC.64 R34, c[0x0][0x260] ;  /* 0x00009800ff227b82 */ /* 0x000e260000000a00 */
[----:B------:R-:W-:Y:S02]  /*0a40*/  IADD3.X R31, R24, UR9, RZ, P0, !PT ;  /* 0x00000009181f7c10 */ /* 0x000fe400087fe4ff */
[----:B------:R-:W-:-:S03]  /*0a50*/  ISETP.NE.U32.AND P0, PT, RZ, UR6, PT ;  /* 0x00000006ff007c0c */ /* 0x000fc6000bf05070 */
[----:B------:R1:W5:Y:S01]  /*0a60*/  LDG.E.64 R52, desc[UR4][R30.64] ;  /* 0x000000041e347981 */ /* 0x000362000c1e1b00 */
[----:B------:R-:W-:-:S13]  /*0a70*/  ISETP.NE.AND.EX P0, PT, RZ, UR7, PT, P0 ;  /* 0x00000007ff007c0c */ /* 0x000fda000bf05300 */
[----:B------:R-:W-:-:S04]  /*0a80*/  @P0 LEA R28, P2, R65, UR6, 0x3 ;  /* 0x00000006411c0c11 */ /* 0x000fc8000f8418ff */
[----:B------:R-:W-:Y:S01]  /*0a90*/  @P0 LEA.HI.X R29, R65, UR7, RZ, 0x3, P2 ;  /* 0x00000007411d0c11 */ /* 0x000fe200090f1cff */
[----:B------:R-:W-:Y:S02]  /*0aa0*/  ULDC.64 UR6, c[0x0][0x2d0] ;  /* 0x0000b40000067ab9 */ /* 0x000fe40000000a00 */
[----:B------:R-:W-:-:S04]  /*0ab0*/  ISETP.NE.U32.AND P2, PT, RZ, UR6, PT ;  /* 0x00000006ff007c0c */ /* 0x000fc8000bf45070 */
[----:B------:R-:W-:Y:S01]  /*0ac0*/  ISETP.NE.AND.EX P2, PT, RZ, UR7, PT, P2 ;  /* 0x00000007ff007c0c */ /* 0x000fe2000bf45320 */
[----:B0-----:R-:W-:-:S05]  /*0ad0*/  IMAD.WIDE.U32 R34, R65, 0x8, R34 ;  /* 0x0000000841227825 */ /* 0x001fca00078e0022 */
[----:B------:R1:W5:Y:S07]  /*0ae0*/  LDG.E.64 R62, desc[UR4][R34.64] ;  /* 0x00000004223e7981 */ /* 0x00036e000c1e1b00 */
[----:B------:R-:W-:-:S04]  /*0af0*/  @P2 IADD3 R32, P3, R32, UR6, RZ ;  /* 0x0000000620202c10 */ /* 0x000fc8000ff7e0ff */
[----:B------:R-:W-:Y:S02]  /*0b00*/  @P2 IADD3.X R33, R24, UR7, RZ, P3, !PT ;  /* 0x0000000718212c10 */ /* 0x000fe40009ffe4ff */
[----:B------:R1:W5:Y:S04]  /*0b10*/  @P0 LDG.E.64 R24, desc[UR4][R28.64] ;  /* 0x000000041c180981 */ /* 0x000368000c1e1b00 */
[----:B------:R1:W5:Y:S01]  /*0b20*/  @P2 LDG.E.64 R26, desc[UR4][R32.64] ;  /* 0x00000004201a2981 */ /* 0x000362000c1e1b00 */
[----:B------:R-:W-:Y:S02]  /*0b30*/  IADD3 R65, R65, 0x100, RZ ;  /* 0x0000010041417810 */ /* 0x000fe40007ffe0ff */
[----:B------:R-:W-:Y:S02]  /*0b40*/  @!P0 CS2R R24, SRZ ;  /* 0x0000000000188805 */ /* 0x000fe4000001ff00 */
[----:B-1----:R-:W-:-:S07]  /*0b50*/  @!P2 CS2R R26, SRZ ;  /* 0x00000000001aa805 */ /* 0x002fce000001ff00 */
.L_x_36507:
[----:B------:R-:W-:Y:S05]  /*0b60*/  BSYNC B0 ;  /* 0x0000000000007941 */ /* 0x000fea0003800000 */
.L_x_36506:
[----:B------:R-:W-:Y:S01]  /*0b70*/  ISETP.GE.U32.AND P0, PT, R2, 0x700, PT ;  /* 0x000007000200780c */ /* 0x000fe20003f06070 */
[----:B------:R-:W-:Y:S03]  /*0b80*/  BSSY B0, `(.L_x_36508) ;  /* 0x000001a000007945 */ /* 0x000fe60003800000 */
[----:B------:R-:W-:-:S09]  /*0b90*/  P2R R28, PR, RZ, 0x1 ;  /* 0x00000001ff1c7803 */ /* 0x000fd20000000000 */
[----:B------:R-:W-:Y:S05]  /*0ba0*/  @!P0 BRA `(.L_x_36509) ;  /* 0x00000000005c8947 */ /* 0x000fea0003800000 */
[----:B------:R-:W-:Y:S01]  /*0bb0*/  SHF.L.U32 R38, R65, 0x3, RZ ;  /* 0x0000000341267819 */ /* 0x000fe200000006ff */
[----:B------:R-:W-:Y:S01]  /*0bc0*/  ULDC.64 UR6, c[0x0][0x268] ;  /* 0x00009a0000067ab9 */ /* 0x000fe20000000a00 */
[----:B------:R-:W-:Y:S01]  /*0bd0*/  SHF.R.U32.HI R28, RZ, 0x1d, R65 ;  /* 0x0000001dff1c7819 */ /* 0x000fe20000011641 */
[----:B------:R-:W0:Y:S01]  /*0be0*/  LDC.64 R32, c[0x0][0x260] ;  /* 0x00009800ff207b82 */ /* 0x000e220000000a00 */
[----:B------:R-:W-:-:S04]  /*0bf0*/  IADD3 R36, P0, R38, UR6, RZ ;  /* 0x0000000626247c10 */ /* 0x000fc8000ff1e0ff */
[----:B------:R-:W-:Y:S01]  /*0c00*/  IADD3.X R37, R28, UR7, RZ, P0, !PT ;  /* 0x000000071c257c10 */ /* 0x000fe200087fe4ff */
[----:B------:R-:W-:Y:S02]  /*0c10*/  ULDC.64 UR6, c[0x0][0x2c8] ;  /* 0x0000b20000067ab9 */ /* 0x000fe40000000a00 */
[----:B------:R-:W-:-:S03]  /*0c20*/  ISETP.NE.U32.AND P0, PT, RZ, UR6, PT ;  /* 0x00000006ff007c0c */ /* 0x000fc6000bf05070 */
[----:B------:R-:W5:Y:S01]  /*0c30*/  LDG.E.64 R36, desc[UR4][R36.64] ;  /* 0x0000000424247981 */ /* 0x000f62000c1e1b00 */
[----:B------:R-:W-:-:S13]  /*0c40*/  ISETP.NE.AND.EX P0, PT, RZ, UR7, PT, P0 ;  /* 0x00000007ff007c0c */ /* 0x000fda000bf05300 */
[----:B------:R-:W-:-:S04]  /*0c50*/  @P0 LEA R34, P2, R65, UR6, 0x3 ;  /* 0x0000000641220c11 */ /* 0x000fc8000f8418ff */
[----:B------:R-:W-:Y:S01]  /*0c60*/  @P0 LEA.HI.X R35, R65, UR7, RZ, 0x3, P2 ;  /* 0x0000000741230c11 */ /* 0x000fe200090f1cff */
[----:B------:R-:W-:Y:S02]  /*0c70*/  ULDC.64 UR6, c[0x0][0x2d0] ;  /* 0x0000b40000067ab9 */ /* 0x000fe40000000a00 */
[----:B------:R-:W-:-:S04]  /*0c80*/  ISETP.NE.U32.AND P2, PT, RZ, UR6, PT ;  /* 0x00000006ff007c0c */ /* 0x000fc8000bf45070 */
[----:B------:R-:W-:Y:S01]  /*0c90*/  ISETP.NE.AND.EX P2, PT, RZ, UR7, PT, P2 ;  /* 0x00000007ff007c0c */ /* 0x000fe2000bf45320 */
[----:B0-----:R-:W-:-:S06]  /*0ca0*/  IMAD.WIDE.U32 R32, R65, 0x8, R32 ;  /* 0x0000000841207825 */ /* 0x001fcc00078e0020 */
[----:B------:R-:W5:Y:S06]  /*0cb0*/  LDG.E.64 R32, desc[UR4][R32.64] ;  /* 0x0000000420207981 */ /* 0x000f6c000c1e1b00 */
[----:B------:R-:W-:-:S04]  /*0cc0*/  @P2 IADD3 R38, P3, R38, UR6, RZ ;  /* 0x0000000626262c10 */ /* 0x000fc8000ff7e0ff */
[----:B------:R-:W-:Y:S02]  /*0cd0*/  @P2 IADD3.X R39, R28, UR7, RZ, P3, !PT ;  /* 0x000000071c272c10 */ /* 0x000fe40009ffe4ff */
[----:B------:R0:W5:Y:S04]  /*0ce0*/  @P0 LDG.E.64 R28, desc[UR4][R34.64] ;  /* 0x00000004221c0981 */ /* 0x000168000c1e1b00 */
[----:B------:R0:W5:Y:S01]  /*0cf0*/  @P2 LDG.E.64 R30, desc[UR4][R38.64] ;  /* 0x00000004261e2981 */ /* 0x000162000c1e1b00 */
[----:B------:R-:W-:Y:S02]  /*0d00*/  @!P0 CS2R R28, SRZ ;  /* 0x00000000001c8805 */ /* 0x000fe4000001ff00 */
[----:B0-----:R-:W-:-:S07]  /*0d10*/  @!P2 CS2R R30, SRZ ;  /* 0x00000000001ea805 */ /* 0x001fce000001ff00 */
.L_x_36509:
[----:B------:R-:W-:Y:S05]  /*0d20*/  BSYNC B0 ;  /* 0x0000000000007941 */ /* 0x000fea0003800000 */
.L_x_36508:
        /* <DEDUP_REMOVED lines=10> */
[----:B------:R-:W-:Y:S01]  /*0dd0*/  ULDC.U8 UR6, c[0x0][0x2a0] ;  /* 0x0000a80000067ab9 */ /* 0x000fe20000000000 */
[----:B-----5:R-:W-:Y:S01]  /*0de0*/  MOV R129, R32 ;  /* 0x0000002000817202 */ /* 0x020fe20000000f00 */
[----:B------:R-:W-:Y:S01]  /*0df0*/  HFMA2.MMA R96, -RZ, RZ, 0, 5.9604644775390625e-08 ;  /* 0x00000001ff607435 */ /* 0x000fe200000001ff */
[----:B------:R-:W-:Y:S01]  /*0e00*/  SHF.R.U64 R130, R32, 0x10, R33 ;  /* 0x0000001020827819 */ /* 0x000fe20000001221 */
[----:B------:R-:W-:Y:S01]  /*0e10*/  ULDC UR10, c[0x0][0x218] ;  /* 0x00008600000a7ab9 */ /* 0x000fe20000000800 */
[----:B------:R-:W-:Y:S01]  /*0e20*/  LOP3.LUT R35, R0, 0xe0, RZ, 0xc0, !PT ;  /* 0x000000e000237812 */ /* 0x000fe200078ec0ff */
[----:B------:R-:W-:Y:S01]  /*0e30*/  HADD2.F32 R129, -RZ, R129.H0_H0 ;  /* 0x20000081ff817230 */ /* 0x000fe20000004100 */
[----:B------:R-:W-:Y:S01]  /*0e40*/  LOP3.LUT R32, R64, 0xff, RZ, 0xc0, !PT ;  /* 0x000000ff40207812 */ /* 0x000fe200078ec0ff */
[----:B------:R-:W-:Y:S01]  /*0e50*/  HADD2.F32 R130, -RZ, R130.H0_H0 ;  /* 0x20000082ff827230 */ /* 0x000fe20000004100 */
[----:B------:R-:W-:Y:S01]  /*0e60*/  SHF.R.U32.HI R64, RZ, 0x3, R64 ;  /* 0x00000003ff407819 */ /* 0x000fe20000011640 */
[----:B------:R-:W-:Y:S01]  /*0e70*/  ULDC UR7, c[0x0][0x290] ;  /* 0x0000a40000077ab9 */ /* 0x000fe20000000800 */
[----:B------:R-:W-:Y:S01]  /*0e80*/  VIADDMNMX R35, R32, -R35, RZ, !PT ;  /* 0x8000002320237246 */ /* 0x000fe200078001ff */
[----:B------:R-:W-:Y:S01]  /*0e90*/  ULDC.64 UR12, c[0x0][0x228] ;  /* 0x00008a00000c7ab9 */ /* 0x000fe20000000a00 */
[----:B------:R-:W-:Y:S01]  /*0ea0*/  LOP3.LUT R64, R64, 0x1fffffe0, RZ, 0xc0, !PT ;  /* 0x1fffffe040407812 */ /* 0x000fe200078ec0ff */
[----:B------:R-:W-:Y:S01]  /*0eb0*/  ULDC.64 UR14, c[0x0][0x230] ;  /* 0x00008c00000e7ab9 */ /* 0x000fe20000000a00 */
[----:B------:R-:W-:Y:S01]  /*0ec0*/  VIMNMX R35, R35, 0x20, PT ;  /* 0x0000002023237848 */ /* 0x000fe20003fe0100 */
[----:B------:R-:W-:Y:S01]  /*0ed0*/  ULDC.64 UR8, c[0x0][0x210] ;  /* 0x0000840000087ab9 */ /* 0x000fe20000000a00 */
[----:B------:R-:W-:-:S02]  /*0ee0*/  MOV R125, R52 ;  /* 0x00000034007d7202 */ /* 0x000fc40000000f00 */
[----:B------:R-:W-:Y:S02]  /*0ef0*/  SHF.R.U64 R126, R52, 0x10, R53 ;  /* 0x00000010347e7819 */ /* 0x000fe40000001235 */
[----:B------:R-:W-:Y:S01]  /*0f00*/  IADD3 R52, R35, R64, RZ ;  /* 0x0000004023347210 */ /* 0x000fe20007ffe0ff */
[----:B------:R-:W-:Y:S01]  /*0f10*/  HADD2.F32 R125, -RZ, R125.H0_H0 ;  /* 0x2000007dff7d7230 */ /* 0x000fe20000004100 */
[----:B------:R-:W-:Y:S01]  /*0f20*/  SHF.L.U32 R38, R0, 0x5, RZ ;  /* 0x0000000500267819 */ /* 0x000fe200000006ff */
[----:B------:R-:W-:Y:S01]  /*0f30*/  HADD2.F32 R126, -RZ, R126.H0_H0 ;  /* 0x2000007eff7e7230 */ /* 0x000fe20000004100 */
[----:B------:R-:W-:Y:S02]  /*0f40*/  SHF.L.U32 R52, R52, 0x2, RZ ;  /* 0x0000000234347819 */ /* 0x000fe400000006ff */
[----:B------:R-:W-:Y:S02]  /*0f50*/  LOP3.LUT R39, R38, 0x3e0, RZ, 0xc0, !PT ;  /* 0x000003e026277812 */ /* 0x000fe400078ec0ff */
[----:B------:R-:W-:-:S02]  /*0f60*/  I2FP.F32.U32 R52, R52 ;  /* 0x0000003400347245 */ /* 0x000fc40000201000 */
[----:B------:R-:W-:Y:S02]  /*0f70*/  VIADDMNMX R39, R32, -R39, RZ, !PT ;  /* 0x8000002720277246 */ /* 0x000fe400078001ff */
[----:B------:R0:W1:Y:S01]  /*0f80*/  MUFU.RCP R168, R52 ;  /* 0x0000003400a87308 */ /* 0x0000620000001000 */
[----:B------:R-:W-:Y:S02]  /*0f90*/  MOV R65, R40 ;  /* 0x0000002800417202 */ /* 0x000fe40000000f00 */
[--C-:B------:R-:W-:Y:S02]  /*0fa0*/  SHF.R.U64 R76, R40, 0x10, R41.reuse ;  /* 0x00000010284c7819 */ /* 0x100fe40000001229 */
[----:B------:R-:W-:Y:S02]  /*0fb0*/  MOV R66, R41 ;  /* 0x0000002900427202 */ /* 0x000fe40000000f00 */
[----:B------:R-:W-:Y:S02]  /*0fc0*/  SHF.R.U32.HI R74, RZ, 0x10, R41 ;  /* 0x00000010ff4a7819 */ /* 0x000fe40000011629 */
[----:B------:R-:W-:-:S02]  /*0fd0*/  MOV R40, R42 ;  /* 0x0000002a00287202 */ /* 0x000fc40000000f00 */
[----:B------:R-:W-:Y:S01]  /*0fe0*/  VIMNMX R39, R39, 0x20, PT ;  /* 0x0000002027277848 */ /* 0x000fe20003fe0100 */
[----:B------:R-:W-:Y:S01]  /*0ff0*/  HADD2.F32 R35, -RZ, R74.H0_H0 ;  /* 0x2000004aff237230 */ /* 0x000fe20000004100 */
[--C-:B------:R-:W-:Y:S02]  /*1000*/  SHF.R.U64 R75, R42, 0x10, R43.reuse ;  /* 0x000000102a4b7819 */ /* 0x100fe4000000122b */
[----:B------:R-:W-:Y:S02]  /*1010*/  MOV R41, R43 ;  /* 0x0000002b00297202 */ /* 0x000fe40000000f00 */
[----:B------:R-:W-:Y:S01]  /*1020*/  SHF.R.U32.HI R73, RZ, 0x10, R43 ;  /* 0x00000010ff497819 */ /* 0x000fe2000001162b */
[----:B------:R-:W-:Y:S01]  /*1030*/  HADD2.F32 R38, -RZ, R75.H0_H0 ;  /* 0x2000004bff267230 */ /* 0x000fe20000004100 */
[----:B------:R-:W-:Y:S02]  /*1040*/  MOV R42, R54 ;  /* 0x00000036002a7202 */ /* 0x000fe40000000f00 */
[----:B------:R-:W-:-:S02]  /*1050*/  SHF.R.U64 R72, R54, 0x10, R55 ;  /* 0x0000001036487819 */ /* 0x000fc40000001237 */
[----:B------:R-:W-:Y:S02]  /*1060*/  MOV R43, R55 ;  /* 0x00000037002b7202 */ /* 0x000fe40000000f00 */
[----:B------:R-:W-:Y:S02]  /*1070*/  SHF.R.U32.HI R70, RZ, 0x10, R55 ;  /* 0x00000010ff467819 */ /* 0x000fe40000011637 */
[----:B------:R-:W-:Y:S02]  /*1080*/  MOV R67, R56 ;  /* 0x0000003800437202 */ /* 0x000fe40000000f00 */
[----:B------:R-:W-:Y:S02]  /*1090*/  SHF.R.U64 R68, R56, 0x10, R57 ;  /* 0x0000001038447819 */ /* 0x000fe40000001239 */
[----:B------:R-:W-:Y:S02]  /*10a0*/  MOV R54, R44 ;  /* 0x0000002c00367202 */ /* 0x000fe40000000f00 */
[--C-:B------:R-:W-:Y:S01]  /*10b0*/  SHF.R.U64 R71, R44, 0x10, R45.reuse ;  /* 0x000000102c477819 */ /* 0x100fe2000000122d */
[----:B------:R-:W-:Y:S01]  /*10c0*/  HADD2.F32 R44, -RZ, R43.H0_H0 ;  /* 0x2000002bff2c7230 */ /* 0x000fe20000004100 */
[----:B------:R-:W-:Y:S01]  /*10d0*/  MOV R55, R45 ;  /* 0x0000002d00377202 */ /* 0x000fe20000000f00 */
[----:B------:R-:W-:Y:S01]  /*10e0*/  HADD2.F32 R43, -RZ, R70.H0_H0 ;  /* 0x20000046ff2b7230 */ /* 0x000fe20000004100 */
[----:B------:R-:W-:Y:S01]  /*10f0*/  SHF.R.U32.HI R69, RZ, 0x10, R45 ;  /* 0x00000010ff457819 */ /* 0x000fe2000001162d */
[----:B------:R-:W-:Y:S01]  /*1100*/  HADD2.F32 R45, -RZ, R54.H0_H0 ;  /* 0x20000036ff2d7230 */ /* 0x000fe20000004100 */
[----:B------:R-:W-:-:S02]  /*1110*/  MOV R100, R57 ;  /* 0x0000003900647202 */ /* 0x000fc40000000f00 */
[----:B------:R-:W-:Y:S02]  /*1120*/  SHF.R.U32.HI R56, RZ, 0x10, R57 ;  /* 0x00000010ff387819 */ /* 0x000fe40000011639 */
[----:B------:R-:W-:Y:S01]  /*1130*/  MOV R101, R46 ;  /* 0x0000002e00657202 */ /* 0x000fe20000000f00 */
[----:B------:R-:W-:Y:S01]  /*1140*/  HADD2.F32 R100, -RZ, R100.H0_H0 ;  /* 0x20000064ff647230 */ /* 0x000fe20000004100 */
[--C-:B------:R-:W-:Y:S01]  /*1150*/  SHF.R.U64 R102, R46, 0x10, R47.reuse ;  /* 0x000000102e667819 */ /* 0x100fe2000000122f */
[----:B------:R-:W-:Y:S01]  /*1160*/  HADD2.F32 R46, -RZ, R71.H0_H0 ;  /* 0x20000047ff2e7230 */ /* 0x000fe20000004100 */
[----:B------:R-:W-:Y:S01]  /*1170*/  MOV R104, R47 ;  /* 0x0000002f00687202 */ /* 0x000fe20000000f00 */
[----:B------:R-:W-:Y:S01]  /*1180*/  HADD2.F32 R101, -RZ, R101.H0_H0 ;  /* 0x20000065ff657230 */ /* 0x000fe20000004100 */
[----:B------:R-:W-:Y:S01]  /*1190*/  SHF.R.U32.HI R103, RZ, 0x10, R47 ;  /* 0x00000010ff677819 */ /* 0x000fe2000001162f */
[----:B------:R-:W-:Y:S01]  /*11a0*/  HADD2.F32 R47, -RZ, R69.H0_H0 ;  /* 0x20000045ff2f7230 */ /* 0x000fe20000004100 */
        /* <DEDUP_REMOVED lines=56> */
[--C-:B------:R-:W-:Y:S01]  /*1530*/  SHF.R.U64 R137, R4, 0x10, R5.reuse ;  /* 0x0000001004897819 */ /* 0x100fe20000001205 */
        /* <DEDUP_REMOVED lines=55> */
[----:B------:R-:W-:Y:S01]  /*18b0*/  IADD3 R169, R64, R39, RZ ;  /* 0x0000002740a97210 */ /* 0x000fe20007ffe0ff */
[----:B------:R-:W-:Y:S01]  /*18c0*/  HADD2.F32 R30, -RZ, R30.H0_H0 ;  /* 0x2000001eff1e7230 */ /* 0x000fe20000004100 */
[----:B------:R-:W-:Y:S01]  /*18d0*/  ISETP.NE.AND P2, PT, RZ, UR6, PT ;  /* 0x00000006ff007c0c */ /* 0x000fe2000bf45270 */
[----:B------:R-:W-:Y:S01]  /*18e0*/  HADD2.F32 R31, -RZ, R31.H0_H0 ;  /* 0x2000001fff1f7230 */ /* 0x000fe20000004100 */
[----:B------:R-:W-:Y:S01]  /*18f0*/  MOV R32, R34 ;  /* 0x0000002200207202 */ /* 0x000fe20000000f00 */
[----:B------:R-:W-:Y:S01]  /*1900*/  HADD2.F32 R34, -RZ, R76.H0_H0 ;  /* 0x2000004cff227230 */ /* 0x000fe20000004100 */
[----:B------:R-:W-:Y:S01]  /*1910*/  SHF.L.U32 R169, R169, 0x2, RZ ;  /* 0x00000002a9a97819 */ /* 0x000fe200000006ff */
[----:B------:R-:W-:Y:S01]  /*1920*/  HADD2.F32 R39, -RZ, R73.H0_H0 ;  /* 0x20000049ff277230 */ /* 0x000fe20000004100 */
[----:B------:R-:W-:Y:S01]  /*1930*/  P2R R171, PR, RZ, 0x4 ;  /* 0x00000004ffab7803 */ /* 0x000fe20000000000 */
        /* <DEDUP_REMOVED lines=38> */
[----:B01----:R-:W-:-:S07]  /*1ba0*/  HADD2.F32 R170, -RZ, R170.H0_H0 ;  /* 0x200000aaffaa7230 */ /* 0x003fce0000004100 */
.L_x_36651:
[----:B------:R-:W-:Y:S01]  /*1bb0*/  IMAD R92, R32, UR10, RZ ;  /* 0x0000000a205c7c24 */ /* 0x000fe2000f8e02ff */
[----:B------:R-:W-:Y:S04]  /*1bc0*/  BSSY B0, `(.L_x_36510) ;  /* 0x0000046000007945 */ /* 0x000fe80003800000 */
        /* <DEDUP_REMOVED lines=14> */
[----:B------:R-:W5:Y:S10]  /*1cb0*/  LDG.E.128 R56, desc[UR4][R56.64] ;  /* 0x0000000438387981 */ /* 0x000f74000c1e1d00 */
[----:B------:R-:W-:-:S04]  /*1cc0*/  @P2 LEA R92, P4, R172, UR14, 0x4 ;  /* 0x0000000eac5c2c11 */ /* 0x000fc8000f8820ff */
[----:B------:R-:W-:-:S05]  /*1cd0*/  @P2 LEA.HI.X R93, R172, UR15, RZ, 0x4, P4 ;  /* 0x0000000fac5d2c11 */ /* 0x000fca000a0f24ff */
[----:B------:R0:W5:Y:S01]  /*1ce0*/  @P2 LDG.E.128 R60, desc[UR4][R92.64] ;  /* 0x000000045c3c2981 */ /* 0x000162000c1e1d00 */
[----:B------:R-:W-:-:S04]  /*1cf0*/  ISETP.NE.U32.AND P3, PT, RZ, UR12, PT ;  /* 0x0000000cff007c0c */ /* 0x000fc8000bf65070 */
[----:B------:R-:W-:-:S13]  /*1d00*/  ISETP.NE.AND.EX P3, PT, RZ, UR13, PT, P3 ;  /* 0x0000000dff007c0c */ /* 0x000fda000bf65330 */
[----:B0-----:R-:W-:Y:S05]  /*1d10*/  @P3 BRA `(.L_x_36512) ;  /* 0x00000000001c3947 */ /* 0x001fea0003800000 */
[----:B------:R-:W-:-:S04]  /*1d20*/  ISETP.NE.U32.AND P4, PT, RZ, UR14, PT ;  /* 0x0000000eff007c0c */ /* 0x000fc8000bf85070 */
[----:B------:R-:W-:-:S13]  /*1d30*/  ISETP.NE.AND.EX P4, PT, RZ, UR15, PT, P4 ;  /* 0x0000000fff007c0c */ /* 0x000fda000bf85340 */
[----:B------:R-:W-:Y:S05]  /*1d40*/  @P4 BRA `(.L_x_36513) ;  /* 0x0000000000084947 */ /* 0x000fea0003800000 */
[----:B------:R-:W-:Y:S05]  /*1d50*/  @P0 BRA `(.L_x_36514) ;  /* 0x0000000000140947 */ /* 0x000fea0003800000 */
[----:B------:R-:W-:Y:S05]  /*1d60*/  BRA `(.L_x_36515) ;  /* 0x0000000000147947 */ /* 0x000fea0003800000 */
.L_x_36513:
[----:B-----5:R-:W-:Y:S01]  /*1d70*/  FADD.FTZ R56, R60, R56 ;  /* 0x000000383c387221 */ /* 0x020fe20000010000 */
[----:B------:R-:W-:Y:S06]  /*1d80*/  BRA `(.L_x_36514) ;  /* 0x0000000000087947 */ /* 0x000fec0003800000 */
.L_x_36512:
[----:B-----5:R-:W-:-:S04]  /*1d90*/  FADD.FTZ R56, R52, R56 ;  /* 0x0000003834387221 */ /* 0x020fc80000010000 */
[----:B------:R-:W-:-:S07]  /*1da0*/  @P2 FADD.FTZ R56, R60, R56 ;  /* 0x000000383c382221 */ /* 0x000fce0000010000 */
.L_x_36514:
[----:B-----5:R-:W-:-:S07]  /*1db0*/  MOV R64, R56 ;  /* 0x0000003800407202 */ /* 0x020fce0000000f00 */
.L_x_36515:
[----:B------:R-:W-:Y:S05]  /*1dc0*/  @P3 BRA `(.L_x_36516) ;  /* 0x00000000001c3947 */ /* 0x000fea0003800000 */
[----:B------:R-:W-:-:S04]  /*1dd0*/  ISETP.NE.U32.AND P4, PT, RZ, UR14, PT ;  /* 0x0000000eff007c0c */ /* 0x000fc8000bf85070 */
[----:B------:R-:W-:-:S13]  /*1de0*/  ISETP.NE.AND.EX P4, PT, RZ, UR15, PT, P4 ;  /* 0x0000000fff007c0c */ /* 0x000fda000bf85340 */
[----:B------:R-:W-:Y:S05]  /*1df0*/  @P4 BRA `(.L_x_36517) ;  /* 0x0000000000084947 */ /* 0x000fea0003800000 */
[----:B------:R-:W-:Y:S05]  /*1e00*/  @P0 BRA `(.L_x_36518) ;  /* 0x0000000000140947 */ /* 0x000fea0003800000 */
[----:B------:R-:W-:Y:S05]  /*1e10*/  BRA `(.L_x_36519) ;  /* 0x0000000000147947 */ /* 0x000fea0003800000 */
.L_x_36517:
[----:B-----5:R-:W-:Y:S01]  /*1e20*/  FADD.FTZ R57, R61, R57 ;  /* 0x000000393d397221 */ /* 0x020fe20000010000 */
[----:B------:R-:W-:Y:S06]  /*1e30*/  BRA `(.L_x_36518) ;  /* 0x0000000000087947 */ /* 0x000fec0003800000 */
.L_x_36516:
[----:B-----5:R-:W-:-:S04]  /*1e40*/  FADD.FTZ R57, R53, R57 ;  /* 0x0000003935397221 */ /* 0x020fc80000010000 */
[----:B------:R-:W-:-:S07]  /*1e50*/  @P2 FADD.FTZ R57, R61, R57 ;  /* 0x000000393d392221 */ /* 0x000fce0000010000 */
.L_x_36518:
[----:B-----5:R-:W-:-:S07]  /*1e60*/  MOV R65, R57 ;  /* 0x0000003900417202 */ /* 0x020fce0000000f00 */
.L_x_36519:
[----:B------:R-:W-:Y:S05]  /*1e70*/  @P3 BRA `(.L_x_36520) ;  /* 0x00000000001c3947 */ /* 0x000fea0003800000 */
[----:B------:R-:W-:-:S04]  /*1e80*/  ISETP.NE.U32.AND P4, PT, RZ, UR14, PT ;  /* 0x0000000eff007c0c */ /* 0x000fc8000bf85070 */
[----:B------:R-:W-:-:S13]  /*1e90*/  ISETP.NE.AND.EX P4, PT, RZ, UR15, PT, P4 ;  /* 0x0000000fff007c0c */ /* 0x000fda000bf85340 */
[----:B------:R-:W-:Y:S05]  /*1ea0*/  @P4 BRA `(.L_x_36521) ;  /* 0x0000000000084947 */ /* 0x000fea0003800000 */
[----:B------:R-:W-:Y:S05]  /*1eb0*/  @P0 BRA `(.L_x_36522) ;  /* 0x0000000000140947 */ /* 0x000fea0003800000 */
[----:B------:R-:W-:Y:S05]  /*1ec0*/  BRA `(.L_x_36523) ;  /* 0x0000000000147947 */ /* 0x000fea0003800000 */
.L_x_36521:
[----:B-----5:R-:W-:Y:S01]  /*1ed0*/  FADD.FTZ R58, R62, R58 ;  /* 0x0000003a3e3a7221 */ /* 0x020fe20000010000 */
[----:B------:R-:W-:Y:S06]  /*1ee0*/  BRA `(.L_x_36522) ;  /* 0x0000000000087947 */ /* 0x000fec0003800000 */
.L_x_36520:
[----:B-----5:R-:W-:-:S04]  /*1ef0*/  FADD.FTZ R58, R54, R58 ;  /* 0x0000003a363a7221 */ /* 0x020fc80000010000 */
[----:B------:R-:W-:-:S07]  /*1f00*/  @P2 FADD.FTZ R58, R62, R58 ;  /* 0x0000003a3e3a2221 */ /* 0x000fce0000010000 */
.L_x_36522:
[----:B-----5:R-:W-:-:S07]  /*1f10*/  MOV R66, R58 ;  /* 0x0000003a00427202 */ /* 0x020fce0000000f00 */
.L_x_36523:
[----:B------:R-:W-:Y:S05]  /*1f20*/  @P3 BRA `(.L_x_36524) ;  /* 0x00000000001c3947 */ /* 0x000fea0003800000 */
[----:B------:R-:W-:-:S04]  /*1f30*/  ISETP.NE.U32.AND P2, PT, RZ, UR14, PT ;  /* 0x0000000eff007c0c */ /* 0x000fc8000bf45070 */
[----:B------:R-:W-:-:S13]  /*1f40*/  ISETP.NE.AND.EX P2, PT, RZ, UR15, PT, P2 ;  /* 0x0000000fff007c0c */ /* 0x000fda000bf45320 */
[----:B------:R-:W-:Y:S05]  /*1f50*/  @P2 BRA `(.L_x_36525) ;  /* 0x0000000000082947 */ /* 0x000fea0003800000 */
[----:B------:R-:W-:Y:S05]  /*1f60*/  @P0 BRA `(.L_x_36526) ;  /* 0x0000000000140947 */ /* 0x000fea0003800000 */
[----:B------:R-:W-:Y:S05]  /*1f70*/  BRA `(.L_x_36527) ;  /* 0x0000000000147947 */ /* 0x000fea0003800000 */
.L_x_36525:
[----:B-----5:R-:W-:Y:S01]  /*1f80*/  FADD.FTZ R59, R63, R59 ;  /* 0x0000003b3f3b7221 */ /* 0x020fe20000010000 */
[----:B------:R-:W-:Y:S06]  /*1f90*/  BRA `(.L_x_36526) ;  /* 0x0000000000087947 */ /* 0x000fec0003800000 */
.L_x_36524:
[----:B-----5:R-:W-:-:S04]  /*1fa0*/  FADD.FTZ R59, R55, R59 ;  /* 0x0000003b373b7221 */ /* 0x020fc80000010000 */
[----:B------:R-:W-:-:S07]  /*1fb0*/  @P2 FADD.FTZ R59, R63, R59 ;  /* 0x0000003b3f3b2221 */ /* 0x000fce0000010000 */
.L_x_36526:
[----:B-----5:R-:W-:-:S07]  /*1fc0*/  MOV R67, R59 ;  /* 0x0000003b00437202 */ /* 0x020fce0000000f00 */
.L_x_36527:
[----:B------:R-:W0:Y:S01]  /*1fd0*/  @P0 LDC.64 R92, c[0x0][0x238] ;  /* 0x00008e00ff5c0b82 */ /* 0x000e220000000a00 */
[C---:B------:R-:W-:Y:S02]  /*1fe0*/  IADD3 R97, R172.reuse, 0x100, RZ ;  /* 0x00000100ac617810 */ /* 0x040fe40007ffe0ff */
[----:B0-----:R-:W-:-:S04]  /*1ff0*/  @P0 LEA R92, P2, R172, R92, 0x4 ;  /* 0x0000005cac5c0211 */ /* 0x001fc800078420ff */
[----:B------:R-:W-:-:S05]  /*2000*/  @P0 LEA.HI.X R93, R172, R93, RZ, 0x4, P2 ;  /* 0x0000005dac5d0211 */ /* 0x000fca00010f24ff */
[----:B------:R0:W-:Y:S04]  /*2010*/  @P0 STG.E.128 desc[UR4][R92.64], R64 ;  /* 0x000000405c000986 */ /* 0x0001e8000c101d04 */
.L_x_36511:
[----:B------:R-:W-:Y:S05]  /*2020*/  BSYNC B0 ;  /* 0x0000000000007941 */ /* 0x000fea0003800000 */
.L_x_36510:
        /* <DEDUP_REMOVED lines=9> */
[----:B-1----:R-:W-:Y:S02]  /*20c0*/  IMAD.WIDE.U32 R68, R97, 0x10, R68 ;  /* 0x0000001061447825 */ /* 0x002fe400078e0044 */
[----:B-----5:R1:W5:Y:S01]  /*20d0*/  @P3 LDG.E.128 R52, desc[UR4][R94.64] ;  /* 0x000000045e343981 */ /* 0x020362000c1e1d00 */
[----:B------:R-:W-:-:S03]  /*20e0*/  ISETP.NE.AND.EX P2, PT, RZ, UR15, PT, P2 ;  /* 0x0000000fff007c0c */ /* 0x000fc6000bf45320 */
[----:B------:R-:W5:Y:S10]  /*20f0*/  LDG.E.128 R68, desc[UR4][R68.64] ;  /* 0x0000000444447981 */ /* 0x000f74000c1e1d00 */
[----:B0-----:R-:W-:-:S04]  /*2100*/  @P2 LEA R92, P4, R97, UR14, 0x4 ;  /* 0x0000000e615c2c11 */ /* 0x001fc8000f8820ff */
[----:B------:R-:W-:-:S05]  /*2110*/  @P2 LEA.HI.X R93, R97, UR15, RZ, 0x4, P4 ;  /* 0x0000000f615d2c11 */ /* 0x000fca000a0f24ff */
[----:B------:R1:W5:Y:S01]  /*2120*/  @P2 LDG.E.128 R60, desc[UR4][R92.64] ;  /* 0x000000045c3c2981 */ /* 0x000362000c1e1d00 */
[----:B------:R-:W-:-:S04]  /*2130*/  ISETP.NE.U32.AND P3, PT, RZ, UR12, PT ;  /* 0x0000000cff007c0c */ /* 0x000fc8000bf65070 */
[----:B------:R-:W-:-:S13]  /*2140*/  ISETP.NE.AND.EX P3, PT, RZ, UR13, PT, P3 ;  /* 0x0000000dff007c0c */ /* 0x000fda000bf65330 */
[----:B-1----:R-:W-:Y:S05]  /*2150*/  @P3 BRA `(.L_x_36530) ;  /* 0x00000000001c3947 */ /* 0x002fea0003800000 */
[----:B------:R-:W-:-:S04]  /*2160*/  ISETP.NE.U32.AND P4, PT, RZ, UR14, PT ;  /* 0x0000000eff007c0c */ /* 0x000fc8000bf85070 */
[----:B------:R-:W-:-:S13]  /*2170*/  ISETP.NE.AND.EX P4, PT, RZ, UR15, PT, P4 ;  /* 0x0000000fff007c0c */ /* 0x000fda000bf85340 */
[----:B------:R-:W-:Y:S05]  /*2180*/  @P4 BRA `(.L_x_36531) ;  /* 0x0000000000084947 */ /* 0x000fea0003800000 */
[----:B------:R-:W-:Y:S05]  /*2190*/  @P0 BRA `(.L_x_36532) ;  /* 0x0000000000140947 */ /* 0x000fea0003800000 */
[----:B------:R-:W-:Y:S05]  /*21a0*/  BRA `(.L_x_36533) ;  /* 0x0000000000147947 */ /* 0x000fea0003800000 */
.L_x_36531:
[----:B-----5:R-:W-:Y:S01]  /*21b0*/  FADD.FTZ R68, R60, R68 ;  /* 0x000000443c447221 */ /* 0x020fe20000010000 */
[----:B------:R-:W-:Y:S06]  /*21c0*/  BRA `(.L_x_36532) ;  /* 0x0000000000087947 */ /* 0x000fec0003800000 */
.L_x_36530:
[----:B-----5:R-:W-:-:S04]  /*21d0*/  FADD.FTZ R68, R52, R68 ;  /* 0x0000004434447221 */ /* 0x020fc80000010000 */
[----:B------:R-:W-:-:S07]  /*21e0*/  @P2 FADD.FTZ R68, R60, R68 ;  /* 0x000000443c442221 */ /* 0x000fce0000010000 */
.L_x_36532:
[----:B-----5:R-:W-:-:S07]  /*21f0*/  MOV R64, R68 ;  /* 0x0000004400407202 */ /* 0x020fce0000000f00 */
.L_x_36533:
[----:B------:R-:W-:Y:S05]  /*2200*/  @P3 BRA `(.L_x_36534) ;  /* 0x00000000001c3947 */ /* 0x000fea0003800000 */
[----:B------:R-:W-:-:S04]  /*2210*/  ISETP.NE.U32.AND P4, PT, RZ, UR14, PT ;  /* 0x0000000eff007c0c */ /* 0x000fc8000bf85070 */
[----:B------:R-:W-:-:S13]  /*2220*/  ISETP.NE.AND.EX P4, PT, RZ, UR15, PT, P4 ;  /* 0x0000000fff007c0c */ /* 0x000fda000bf85340 */
[----:B------:R-:W-:Y:S05]  /*2230*/  @P4 BRA `(.L_x_36535) ;  /* 0x0000000000084947 */ /* 0x000fea0003800000 */
[----:B------:R-:W-:Y:S05]  /*2240*/  @P0 BRA `(.L_x_36536) ;  /* 0x0000000000140947 */ /* 0x000fea0003800000 */
[----:B------:R-:W-:Y:S05]  /*2250*/  BRA `(.L_x_36537) ;  /* 0x0000000000147947 */ /* 0x000fea0003800000 */
.L_x_36535:
[----:B-----5:R-:W-:Y:S01]  /*2260*/  FADD.FTZ R69, R61, R69 ;  /* 0x000000453d457221 */ /* 0x020fe20000010000 */
[----:B------:R-:W-:Y:S06]  /*2270*/  BRA `(.L_x_36536) ;  /* 0x0000000000087947 */ /* 0x000fec0003800000 */
.L_x_36534:
[----:B-----5:R-:W-:-:S04]  /*2280*/  FADD.FTZ R69, R53, R69 ;  /* 0x0000004535457221 */ /* 0x020fc80000010000 */
[----:B------:R-:W-:-:S07]  /*2290*/  @P2 FADD.FTZ R69, R61, R69 ;  /* 0x000000453d452221 */ /* 0x000fce0000010000 */
.L_x_36536:
[----:B-----5:R-:W-:-:S07]  /*22a0*/  MOV R65, R69 ;  /* 0x0000004500417202 */ /* 0x020fce0000000f00 */
.L_x_36537:
[----:B------:R-:W-:Y:S05]  /*22b0*/  @P3 BRA `(.L_x_36538) ;  /* 0x00000000001c3947 */ /* 0x000fea0003800000 */
[----:B------:R-:W-:-:S04]  /*22c0*/  ISETP.NE.U32.AND P4, PT, RZ, UR14, PT ;  /* 0x0000000eff007c0c */ /* 0x000fc8000bf85070 */
[----:B------:R-:W-:-:S13]  /*22d0*/  ISETP.NE.AND.EX P4, PT, RZ, UR15, PT, P4 ;  /* 0x0000000fff007c0c */ /* 0x000fda000bf85340 */
[----:B------:R-:W-:Y:S05]  /*22e0*/  @P4 BRA `(.L_x_36539) ;  /* 0x0000000000084947 */ /* 0x000fea0003800000 */
[----:B------:R-:W-:Y:S05]  /*22f0*/  @P0 BRA `(.L_x_36540) ;  /* 0x0000000000140947 */ /* 0x000fea0003800000 */
[----:B------:R-:W-:Y:S05]  /*2300*/  BRA `(.L_x_36541) ;  /* 0x0000000000147947 */ /* 0x000fea0003800000 */
.L_x_36539:
[----:B-----5:R-:W-:Y:S01]  /*2310*/  FADD.FTZ R70, R62, R70 ;  /* 0x000000463e467221 */ /* 0x020fe20000010000 */
[----:B------:R-:W-:Y:S06]  /*2320*/  BRA `(.L_x_36540) ;  /* 0x0000000000087947 */ /* 0x000fec0003800000 */
.L_x_36538:
[----:B-----5:R-:W-:-:S04]  /*2330*/  FADD.FTZ R70, R54, R70 ;  /* 0x0000004636467221 */ /* 0x020fc80000010000 */
[----:B------:R-:W-:-:S07]  /*2340*/  @P2 FADD.FTZ R70, R62, R70 ;  /* 0x000000463e462221 */ /* 0x000fce0000010000 */
.L_x_36540:
[----:B-----5:R-:W-:-:S07]  /*2350*/  MOV R66, R70 ;  /* 0x0000004600427202 */ /* 0x020fce0000000f00 */
.L_x_36541:
[----:B------:R-:W-:Y:S05]  /*2360*/  @P3 BRA `(.L_x_36542) ;  /* 0x00000000001c3947 */ /* 0x000fea0003800000 */
[----:B------:R-:W-:-:S04]  /*2370*/  ISETP.NE.U32.AND P2, PT, RZ, UR14, PT ;  /* 0x0000000eff007c0c */ /* 0x000fc8000bf45070 */
[----:B------:R-:W-:-:S13]  /*2380*/  ISETP.NE.AND.EX P2, PT, RZ, UR15, PT, P2 ;  /* 0x0000000fff007c0c */ /* 0x000fda000bf45320 */
[----:B------:R-:W-:Y:S05]  /*2390*/  @P2 BRA `(.L_x_36543) ;  /* 0x0000000000082947 */ /* 0x000fea0003800000 */
[----:B------:R-:W-:Y:S05]  /*23a0*/  @P0 BRA `(.L_x_36544) ;  /* 0x0000000000140947 */ /* 0x000fea0003800000 */
[----:B------:R-:W-:Y:S05]  /*23b0*/  BRA `(.L_x_36545) ;  /* 0x0000000000147947 */ /* 0x000fea0003800000 */
.L_x_36543:
[----:B-----5:R-:W-:Y:S01]  /*23c0*/  FADD.FTZ R71, R63, R71 ;  /* 0x000000473f477221 */ /* 0x020fe20000010000 */
[----:B------:R-:W-:Y:S06]  /*23d0*/  BRA `(.L_x_36544) ;  /* 0x0000000000087947 */ /* 0x000fec0003800000 */
.L_x_36542:
[----:B-----5:R-:W-:-:S04]  /*23e0*/  FADD.FTZ R71, R55, R71 ;  /* 0x0000004737477221 */ /* 0x020fc80000010000 */
[----:B------:R-:W-:-:S07]  /*23f0*/  @P2 FADD.FTZ R71, R63, R71 ;  /* 0x000000473f472221 */ /* 0x000fce0000010000 */
.L_x_36544:
[----:B-----5:R-:W-:-:S07]  /*2400*/  MOV R67, R71 ;  /* 0x0000004700437202 */ /* 0x020fce0000000f00 */
.L_x_36545:
[----:B------:R-:W0:Y:S02]  /*2410*/  @P0 LDC.64 R92, c[0x0][0x238] ;  /* 0x00008e00ff5c0b82 */ /* 0x000e240000000a00 */
[----:B0-----:R-:W-:-:S04]  /*2420*/  @P0 LEA R92, P2, R97, R92, 0x4 ;  /* 0x0000005c615c0211 */ /* 0x001fc800078420ff */
[C---:B------:R-:W-:Y:S02]  /*2430*/  @P0 LEA.HI.X R93, R97.reuse, R93, RZ, 0x4, P2 ;  /* 0x0000005d615d0211 */ /* 0x040fe400010f24ff */
[----:B------:R-:W-:-:S03]  /*2440*/  IADD3 R97, R97, 0x100, RZ ;  /* 0x0000010061617810 */ /* 0x000fc60007ffe0ff */
[----:B------:R1:W-:Y:S04]  /*2450*/  @P0 STG.E.128 desc[UR4][R92.64], R64 ;  /* 0x000000405c000986 */ /* 0x0003e8000c101d04 */
.L_x_36529:
[----:B------:R-:W-:Y:S05]  /*2460*/  BSYNC B0 ;  /* 0x0000000000007941 */ /* 0x000fea0003800000 */
.L_x_36528:
[----:B------:R-:W-:Y:S01]  /*2470*/  ISETP.GE.U32.AND P2, PT, R2, 0x300, PT ;  /* 0x000003000200780c */ /* 0x000fe20003f46070 */
[----:B------:R-:W-:-:S12]  /*2480*/  BSSY B0, `(.L_x_36546) ;  /* 0x0000042000007945 */ /* 0x000fd80003800000 */
[----:B------:R-:W-:Y:S05]  /*2490*/  @!P2 BRA `(.L_x_36547) ;  /* 0x000000040000a947 */ /* 0x000fea0003800000 */
[----:B------:R-:W-:Y:S01]  /*24a0*/  ISETP.NE.U32.AND P3, PT, RZ, UR12, PT ;  /* 0x0000000cff007c0c */ /* 0x000fe2000bf65070 */
[----:B------:R-:W2:Y:S03]  /*24b0*/  LDC.64 R72, c[0x0][0x220] ;  /* 0x00008800ff487b82 */ /* 0x000ea60000000a00 */
[----:B------:R-:W-:-:S13]  /*24c0*/  ISETP.NE.AND.EX P3, PT, RZ, UR13, PT, P3 ;  /* 0x0000000dff007c0c */ /* 0x000fda000bf65330 */
[----:B------:R-:W-:-:S04]  /*24d0*/  @P3 LEA R94, P2, R97, UR12, 0x4 ;  /* 0x0000000c615e3c11 */ /* 0x000fc8000f8420ff */
[C---:B------:R-:W-:Y:S02]  /*24e0*/  @P3 LEA.HI.X R95, R97.reuse, UR13, RZ, 0x4, P2 ;  /* 0x0000000d615f3c11 */ /* 0x040fe400090f24ff */
[----:B------:R-:W-:Y:S01]  /*24f0*/  ISETP.NE.U32.AND P2, PT, RZ, UR14, PT ;  /* 0x0000000eff007c0c */ /* 0x000fe2000bf45070 */
[----:B--2---:R-:W-:Y:S02]  /*2500*/  IMAD.WIDE.U32 R72, R97, 0x10, R72 ;  /* 0x0000001061487825 */ /* 0x004fe400078e0048 */
[----:B-----5:R2:W5:Y:S01]  /*2510*/  @P3 LDG.E.128 R52, desc[UR4][R94.64] ;  /* 0x000000045e343981 */ /* 0x020562000c1e1d00 */
[----:B------:R-:W-:-:S03]  /*2520*/  ISETP.NE.AND.EX P2, PT, RZ, UR15, PT, P2 ;  /* 0x0000000fff007c0c */ /* 0x000fc6000bf45320 */
[----:B------:R-:W5:Y:S10]  /*2530*/  LDG.E.128 R72, desc[UR4][R72.64] ;  /* 0x0000000448487981 */ /* 0x000f74000c1e1d00 */
[----:B01----:R-:W-:-:S04]  /*2540*/  @P2 LEA R92, P4, R97, UR14, 0x4 ;  /* 0x0000000e615c2c11 */ /* 0x003fc8000f8820ff */
[----:B------:R-:W-:-:S05]  /*2550*/  @P2 LEA.HI.X R93, R97, UR15, RZ, 0x4, P4 ;  /* 0x0000000f615d2c11 */ /* 0x000fca000a0f24ff */
[----:B------:R2:W5:Y:S01]  /*2560*/  @P2 LDG.E.128 R60, desc[UR4][R92.64] ;  /* 0x000000045c3c2981 */ /* 0x000562000c1e1d00 */
[----:B------:R-:W-:-:S04]  /*2570*/  ISETP.NE.U32.AND P3, PT, RZ, UR12, PT ;  /* 0x0000000cff007c0c */ /* 0x000fc8000bf65070 */
[----:B------:R-:W-:-:S13]  /*2580*/  ISETP.NE.AND.EX P3, PT, RZ, UR13, PT, P3 ;  /* 0x0000000dff007c0c */ /* 0x000fda000bf65330 */
[----:B--2---:R-:W-:Y:S05]  /*2590*/  @P3 BRA `(.L_x_36548) ;  /* 0x00000000001c3947 */ /* 0x004fea0003800000 */
[----:B------:R-:W-:-:S04]  /*25a0*/  ISETP.NE.U32.AND P4, PT, RZ, UR14, PT ;  /* 0x0000000eff007c0c */ /* 0x000fc8000bf85070 */
[----:B------:R-:W-:-:S13]  /*25b0*/  ISETP.NE.AND.EX P4, PT, RZ, UR15, PT, P4 ;  /* 0x0000000fff007c0c */ /* 0x000fda000bf85340 */
[----:B------:R-:W-:Y:S05]  /*25c0*/  @P4 BRA `(.L_x_36549) ;  /* 0x0000000000084947 */ /* 0x000fea0003800000 */
[----:B------:R-:W-:Y:S05]  /*25d0*/  @P0 BRA `(.L_x_36550) ;  /* 0x0000000000140947 */ /* 0x000fea0003800000 */
[----:B------:R-:W-:Y:S05]  /*25e0*/  BRA `(.L_x_36551) ;  /* 0x0000000000147947 */ /* 0x000fea0003800000 */
.L_x_36549:
[----:B-----5:R-:W-:Y:S01]  /*25f0*/  FADD.FTZ R72, R60, R72 ;  /* 0x000000483c487221 */ /* 0x020fe20000010000 */
[----:B------:R-:W-:Y:S06]  /*2600*/  BRA `(.L_x_36550) ;  /* 0x0000000000087947 */ /* 0x000fec0003800000 */
.L_x_36548:
[----:B-----5:R-:W-:-:S04]  /*2610*/  FADD.FTZ R72, R52, R72 ;  /* 0x0000004834487221 */ /* 0x020fc80000010000 */
[----:B------:R-:W-:-:S07]  /*2620*/  @P2 FADD.FTZ R72, R60, R72 ;  /* 0x000000483c482221 */ /* 0x000fce0000010000 */
.L_x_36550:
[----:B-----5:R-:W-:-:S07]  /*2630*/  MOV R64, R72 ;  /* 0x0000004800407202 */ /* 0x020fce0000000f00 */
.L_x_36551:
[----:B------:R-:W-:Y:S05]  /*2640*/  @P3 BRA `(.L_x_36552) ;  /* 0x00000000001c3947 */ /* 0x000fea0003800000 */
[----:B------:R-:W-:-:S04]  /*2650*/  ISETP.NE.U32.AND P4, PT, RZ, UR14, PT ;  /* 0x0000000eff007c0c */ /* 0x000fc8000bf85070 */
[----:B------:R-:W-:-:S13]  /*2660*/  ISETP.NE.AND.EX P4, PT, RZ, UR15, PT, P4 ;  /* 0x0000000fff007c0c */ /* 0x000fda000bf85340 */
[----:B------:R-:W-:Y:S05]  /*2670*/  @P4 BRA `(.L_x_36553) ;  /* 0x0000000000084947 */ /* 0x000fea0003800000 */
[----:B------:R-:W-:Y:S05]  /*2680*/  @P0 BRA `(.L_x_36554) ;  /* 0x0000000000140947 */ /* 0x000fea0003800000 */
[----:B------:R-:W-:Y:S05]  /*2690*/  BRA `(.L_x_36555) ;  /* 0x0000000000147947 */ /* 0x000fea0003800000 */
.L_x_36553:
[----:B-----5:R-:W-:Y:S01]  /*26a0*/  FADD.FTZ R73, R61, R73 ;  /* 0x000000493d497221 */ /* 0x020fe20000010000 */
[----:B------:R-:W-:Y:S06]  /*26b0*/  BRA `(.L_x_36554) ;  /* 0x0000000000087947 */ /* 0x000fec0003800000 */
.L_x_36552:
[----:B-----5:R-:W-:-:S04]  /*26c0*/  FADD.FTZ R73, R53, R73 ;  /* 0x0000004935497221 */ /* 0x020fc80000010000 */
[----:B------:R-:W-:-:S07]  /*26d0*/  @P2 FADD.FTZ R73, R61, R73 ;  /* 0x000000493d492221 */ /* 0x000fce0000010000 */
.L_x_36554:
[----:B-----5:R-:W-:-:S07]  /*26e0*/  MOV R65, R73 ;  /* 0x0000004900417202 */ /* 0x020fce0000000f00 */
.L_x_36555:
[----:B------:R-:W-:Y:S05]  /*26f0*/  @P3 BRA `(.L_x_36556) ;  /* 0x00000000001c3947 */ /* 0x000fea0003800000 */
[----:B------:R-:W-:-:S04]  /*2700*/  ISETP.NE.U32.AND P4, PT, RZ, UR14, PT ;  /* 0x0000000eff007c0c */ /* 0x000fc8000bf85070 */
[----:B------:R-:W-:-:S13]  /*2710*/  ISETP.NE.AND.EX P4, PT, RZ, UR15, PT, P4 ;  /* 0x0000000fff007c0c */ /* 0x000fda000bf85340 */
[----:B------:R-:W-:Y:S05]  /*2720*/  @P4 BRA `(.L_x_36557) ;  /* 0x0000000000084947 */ /* 0x000fea0003800000 */
[----:B------:R-:W-:Y:S05]  /*2730*/  @P0 BRA `(.L_x_36558) ;  /* 0x0000000000140947 */ /* 0x000fea0003800000 */
[----:B------:R-:W-:Y:S05]  /*2740*/  BRA `(.L_x_36559) ;  /* 0x0000000000147947 */ /* 0x000fea0003800000 */
.L_x_36557:
[----:B-----5:R-:W-:Y:S01]  /*2750*/  FADD.FTZ R74, R62, R74 ;  /* 0x0000004a3e4a7221 */ /* 0x020fe20000010000 */
[----:B------:R-:W-:Y:S06]  /*2760*/  BRA `(.L_x_36558) ;  /* 0x0000000000087947 */ /* 0x000fec0003800000 */
.L_x_36556:
[----:B-----5:R-:W-:-:S04]  /*2770*/  FADD.FTZ R74, R54, R74 ;  /* 0x0000004a364a7221 */ /* 0x020fc80000010000 */
[----:B------:R-:W-:-:S07]  /*2780*/  @P2 FADD.FTZ R74, R62, R74 ;  /* 0x0000004a3e4a2221 */ /* 0x000fce0000010000 */
.L_x_36558:
[----:B-----5:R-:W-:-:S07]  /*2790*/  MOV R66, R74 ;  /* 0x0000004a00427202 */ /* 0x020fce0000000f00 */
.L_x_36559:
[----:B------:R-:W-:Y:S05]  /*27a0*/  @P3 BRA `(.L_x_36560) ;  /* 0x00000000001c3947 */ /* 0x000fea0003800000 */
[----:B------:R-:W-:-:S04]  /*27b0*/  ISETP.NE.U32.AND P2, PT, RZ, UR14, PT ;  /* 0x0000000eff007c0c */ /* 0x000fc8000bf45070 */
[----:B------:R-:W-:-:S13]  /*27c0*/  ISETP.NE.AND.EX P2, PT, RZ, UR15, PT, P2 ;  /* 0x0000000fff007c0c */ /* 0x000fda000bf45320 */
[----:B------:R-:W-:Y:S05]  /*27d0*/  @P2 BRA `(.L_x_36561) ;  /* 0x0000000000082947 */ /* 0x000fea0003800000 */
[----:B------:R-:W-:Y:S05]  /*27e0*/  @P0 BRA `(.L_x_36562) ;  /* 0x0000000000140947 */ /* 0x000fea0003800000 */
[----:B------:R-:W-:Y:S05]  /*27f0*/  BRA `(.L_x_36563) ;  /* 0x0000000000147947 */ /* 0x000fea0003800000 */
.L_x_36561:
[----:B-----5:R-:W-:Y:S01]  /*2800*/  FADD.FTZ R75, R63, R75 ;  /* 0x0000004b3f4b7221 */ /* 0x020fe20000010000 */
[----:B------:R-:W-:Y:S06]  /*2810*/  BRA `(.L_x_36562) ;  /* 0x0000000000087947 */ /* 0x000fec0003800000 */
.L_x_36560:
[----:B-----5:R-:W-:-:S04]  /*2820*/  FADD.FTZ R75, R55, R75 ;  /* 0x0000004b374b7221 */ /* 0x020fc80000010000 */
[----:B------:R-:W-:-:S07]  /*2830*/  @P2 FADD.FTZ R75, R63, R75 ;  /* 0x0000004b3f4b2221 */ /* 0x000fce0000010000 */
.L_x_36562:
[----:B-----5:R-:W-:-:S07]  /*2840*/  MOV R67, R75 ;  /* 0x0000004b00437202 */ /* 0x020fce0000000f00 */
.L_x_36563:
[----:B------:R-:W0:Y:S02]  /*2850*/  @P0 LDC.64 R92, c[0x0][0x238] ;  /* 0x00008e00ff5c0b82 */ /* 0x000e240000000a00 */
[----:B0-----:R-:W-:-:S04]  /*2860*/  @P0 LEA R92, P2, R97, R92, 0x4 ;  /* 0x0000005c615c0211 */ /* 0x001fc800078420ff */
[C---:B------:R-:W-:Y:S02]  /*2870*/  @P0 LEA.HI.X R93, R97.reuse, R93, RZ, 0x4, P2 ;  /* 0x0000005d615d0211 */ /* 0x040fe400010f24ff */
[----:B------:R-:W-:-:S03]  /*2880*/  IADD3 R97, R97, 0x100, RZ ;  /* 0x0000010061617810 */ /* 0x000fc60007ffe0ff */
[----:B------:R2:W-:Y:S04]  /*2890*/  @P0 STG.E.128 desc[UR4][R92.64], R64 ;  /* 0x000000405c000986 */ /* 0x0005e8000c101d04 */
.L_x_36547:
[----:B------:R-:W-:Y:S05]  /*28a0*/  BSYNC B0 ;  /* 0x0000000000007941 */ /* 0x000fea0003800000 */
.L_x_36546:
[----:B------:R-:W-:Y:S01]  /*28b0*/  ISETP.GE.U32.AND P2, PT, R2, 0x400, PT ;  /* 0x000004000200780c */ /* 0x000fe20003f46070 */
[----:B------:R-:W-:-:S12]  /*28c0*/  BSSY B0, `(.L_x_36564) ;  /* 0x0000042000007945 */ /* 0x000fd80003800000 */
[----:B------:R-:W-:Y:S05]  /*28d0*/  @!P2 BRA `(.L_x_36565) ;  /* 0x000000040000a947 */ /* 0x000fea0003800000 */
[----:B------:R-:W-:Y:S01]  /*28e0*/  ISETP.NE.U32.AND P3, PT, RZ, UR12, PT ;  /* 0x0000000cff007c0c */ /* 0x000fe2000bf65070 */
[----:B------:R-:W3:Y:S03]  /*28f0*/  LDC.64 R76, c[0x0][0x220] ;  /* 0x00008800ff4c7b82 */ /* 0x000ee60000000a00 */
[----:B------:R-:W-:-:S13]  /*2900*/  ISETP.NE.AND.EX P3, PT, RZ, UR13, PT, P3 ;  /* 0x0000000dff007c0c */ /* 0x000fda000bf65330 */
[----:B------:R-:W-:-:S04]  /*2910*/  @P3 LEA R94, P2, R97, UR12, 0x4 ;  /* 0x0000000c615e3c11 */ /* 0x000fc8000f8420ff */
[C---:B------:R-:W-:Y:S02]  /*2920*/  @P3 LEA.HI.X R95, R97.reuse, UR13, RZ, 0x4, P2 ;  /* 0x0000000d615f3c11 */ /* 0x040fe400090f24ff */
[----:B------:R-:W-:Y:S01]  /*2930*/  ISETP.NE.U32.AND P2, PT, RZ, UR14, PT ;  /* 0x0000000eff007c0c */ /* 0x000fe2000bf45070 */
[----:B---3--:R-:W-:Y:S02]  /*2940*/  IMAD.WIDE.U32 R76, R97, 0x10, R76 ;  /* 0x00000010614c7825 */ /* 0x008fe400078e004c */
[----:B-----5:R3:W5:Y:S01]  /*2950*/  @P3 LDG.E.128 R52, desc[UR4][R94.64] ;  /* 0x000000045e343981 */ /* 0x020762000c1e1d00 */
[----:B------:R-:W-:-:S03]  /*2960*/  ISETP.NE.AND.EX P2, PT, RZ, UR15, PT, P2 ;  /* 0x0000000fff007c0c */ /* 0x000fc6000bf45320 */
[----:B------:R-:W5:Y:S10]  /*2970*/  LDG.E.128 R76, desc[UR4][R76.64] ;  /* 0x000000044c4c7981 */ /* 0x000f74000c1e1d00 */
[----:B012---:R-:W-:-:S04]  /*2980*/  @P2 LEA R92, P4, R97, UR14, 0x4 ;  /* 0x0000000e615c2c11 */ /* 0x007fc8000f8820ff */
[----:B------:R-:W-:-:S05]  /*2990*/  @P2 LEA.HI.X R93, R97, UR15, RZ, 0x4, P4 ;  /* 0x0000000f615d2c11 */ /* 0x000fca000a0f24ff */
[----:B------:R3:W5:Y:S01]  /*29a0*/  @P2 LDG.E.128 R60, desc[UR4][R92.64] ;  /* 0x000000045c3c2981 */ /* 0x000762000c1e1d00 */
[----:B------:R-:W-:-:S04]  /*29b0*/  ISETP.NE.U32.AND P3, PT, RZ, UR12, PT ;  /* 0x0000000cff007c0c */ /* 0x000fc8000bf65070 */
[----:B------:R-:W-:-:S13]  /*29c0*/  ISETP.NE.AND.EX P3, PT, RZ, UR13, PT, P3 ;  /* 0x0000000dff007c0c */ /* 0x000fda000bf65330 */
[----:B---3--:R-:W-:Y:S05]  /*29d0*/  @P3 BRA `(.L_x_36566) ;  /* 0x00000000001c3947 */ /* 0x008fea0003800000 */
[----:B------:R-:W-:-:S04]  /*29e0*/  ISETP.NE.U32.AND P4, PT, RZ, UR14, PT ;  /* 0x0000000eff007c0c */ /* 0x000fc8000bf85070 */
[----:B------:R-:W-:-:S13]  /*29f0*/  ISETP.NE.AND.EX P4, PT, RZ, UR15, PT, P4 ;  /* 0x0000000fff007c0c */ /* 0x000fda000bf85340 */
[----:B------:R-:W-:Y:S05]  /*2a00*/  @P4 BRA `(.L_x_36567) ;  /* 0x0000000000084947 */ /* 0x000fea0003800000 */
[----:B------:R-:W-:Y:S05]  /*2a10*/  @P0 BRA `(.L_x_36568) ;  /* 0x0000000000140947 */ /* 0x000fea0003800000 */
[----:B------:R-:W-:Y:S05]  /*2a20*/  BRA `(.L_x_36569) ;  /* 0x0000000000147947 */ /* 0x000fea0003800000 */
.L_x_36567:
[----:B-----5:R-:W-:Y:S01]  /*2a30*/  FADD.FTZ R76, R60, R76 ;  /* 0x0000004c3c4c7221 */ /* 0x020fe20000010000 */
[----:B------:R-:W-:Y:S06]  /*2a40*/  BRA `(.L_x_36568) ;  /* 0x0000000000087947 */ /* 0x000fec0003800000 */
.L_x_36566:
[----:B-----5:R-:W-:-:S04]  /*2a50*/  FADD.FTZ R76, R52, R76 ;  /* 0x0000004c344c7221 */ /* 0x020fc80000010000 */
[----:B------:R-:W-:-:S07]  /*2a60*/  @P2 FADD.FTZ R76, R60, R76 ;  /* 0x0000004c3c4c2221 */ /* 0x000fce0000010000 */
.L_x_36568:
[----:B-----5:R-:W-:-:S07]  /*2a70*/  MOV R64, R76 ;  /* 0x0000004c00407202 */ /* 0x020fce0000000f00 */
.L_x_36569:
[----:B------:R-:W-:Y:S05]  /*2a80*/  @P3 BRA `(.L_x_36570) ;  /* 0x00000000001c3947 */ /* 0x000fea0003800000 */
[----:B------:R-:W-:-:S04]  /*2a90*/  ISETP.NE.U32.AND P4, PT, RZ, UR14, PT ;  /* 0x0000000eff007c0c */ /* 0x000fc8000bf85070 */
[----:B------:R-:W-:-:S13]  /*2aa0*/  ISETP.NE.AND.EX P4, PT, RZ, UR15, PT, P4 ;  /* 0x0000000fff007c0c */ /* 0x000fda000bf85340 */
[----:B------:R-:W-:Y:S05]  /*2ab0*/  @P4 BRA `(.L_x_36571) ;  /* 0x0000000000084947 */ /* 0x000fea0003800000 */
[----:B------:R-:W-:Y:S05]  /*2ac0*/  @P0 BRA `(.L_x_36572) ;  /* 0x0000000000140947 */ /* 0x000fea0003800000 */
[----:B------:R-:W-:Y:S05]  /*2ad0*/  BRA `(.L_x_36573) ;  /* 0x0000000000147947 */ /* 0x000fea0003800000 */
.L_x_36571:
[----:B-----5:R-:W-:Y:S01]  /*2ae0*/  FADD.FTZ R77, R61, R77 ;  /* 0x0000004d3d4d7221 */ /* 0x020fe20000010000 */
[----:B------:R-:W-:Y:S06]  /*2af0*/  BRA `(.L_x_36572) ;  /* 0x0000000000087947 */ /* 0x000fec0003800000 */
.L_x_36570:
[----:B-----5:R-:W-:-:S04]  /*2b00*/  FADD.FTZ R77, R53, R77 ;  /* 0x0000004d354d7221 */ /* 0x020fc80000010000 */
[----:B------:R-:W-:-:S07]  /*2b10*/  @P2 FADD.FTZ R77, R61, R77 ;  /* 0x0000004d3d4d2221 */ /* 0x000fce0000010000 */
.L_x_36572:
[----:B-----5:R-:W-:-:S07]  /*2b20*/  MOV R65, R77 ;  /* 0x0000004d00417202 */ /* 0x020fce0000000f00 */
.L_x_36573:
[----:B------:R-:W-:Y:S05]  /*2b30*/  @P3 BRA `(.L_x_36574) ;  /* 0x00000000001c3947 */ /* 0x000fea0003800000 */
[----:B------:R-:W-:-:S04]  /*2b40*/  ISETP.NE.U32.AND P4, PT, RZ, UR14, PT ;  /* 0x0000000eff007c0c */ /* 0x000fc8000bf85070 */
[----:B------:R-:W-:-:S13]  /*2b50*/  ISETP.NE.AND.EX P4, PT, RZ, UR15, PT, P4 ;  /* 0x0000000fff007c0c */ /* 0x000fda000bf85340 */
[----:B------:R-:W-:Y:S05]  /*2b60*/  @P4 BRA `(.L_x_36575) ;  /* 0x0000000000084947 */ /* 0x000fea0003800000 */
[----:B------:R-:W-:Y:S05]  /*2b70*/  @P0 BRA `(.L_x_36576) ;  /* 0x0000000000140947 */ /* 0x000fea0003800000 */
[----:B------:R-:W-:Y:S05]  /*2b80*/  BRA `(.L_x_36577) ;  /* 0x0000000000147947 */ /* 0x000fea0003800000 */
.L_x_36575:
[----:B-----5:R-:W-:Y:S01]  /*2b90*/  FADD.FTZ R78, R62, R78 ;  /* 0x0000004e3e4e7221 */ /* 0x020fe20000010000 */
[----:B------:R-:W-:Y:S06]  /*2ba0*/  BRA `(.L_x_36576) ;  /* 0x0000000000087947 */ /* 0x000fec0003800000 */
.L_x_36574:
[----:B-----5:R-:W-:-:S04]  /*2bb0*/  FADD.FTZ R78, R54, R78 ;  /* 0x0000004e364e7221 */ /* 0x020fc80000010000 */
[----:B------:R-:W-:-:S07]  /*2bc0*/  @P2 FADD.FTZ R78, R62, R78 ;  /* 0x0000004e3e4e2221 */ /* 0x000fce0000010000 */
.L_x_36576:
[----:B-----5:R-:W-:-:S07]  /*2bd0*/  MOV R66, R78 ;  /* 0x0000004e00427202 */ /* 0x020fce0000000f00 */
.L_x_36577:
[----:B------:R-:W-:Y:S05]  /*2be0*/  @P3 BRA `(.L_x_36578) ;  /* 0x00000000001c3947 */ /* 0x000fea0003800000 */
[----:B------:R-:W-:-:S04]  /*2bf0*/  ISETP.NE.U32.AND P2, PT, RZ, UR14, PT ;  /* 0x0000000eff007c0c */ /* 0x000fc8000bf45070 */
[----:B------:R-:W-:-:S13]  /*2c00*/  ISETP.NE.AND.EX P2, PT, RZ, UR15, PT, P2 ;  /* 0x0000000fff007c0c */ /* 0x000fda000bf45320 */
[----:B------:R-:W-:Y:S05]  /*2c10*/  @P2 BRA `(.L_x_36579) ;  /* 0x0000000000082947 */ /* 0x000fea0003800000 */
[----:B------:R-:W-:Y:S05]  /*2c20*/  @P0 BRA `(.L_x_36580) ;  /* 0x0000000000140947 */ /* 0x000fea0003800000 */
[----:B------:R-:W-:Y:S05]  /*2c30*/  BRA `(.L_x_36581) ;  /* 0x0000000000147947 */ /* 0x000fea0003800000 */
.L_x_36579:
[----:B-----5:R-:W-:Y:S01]  /*2c40*/  FADD.FTZ R79, R63, R79 ;  /* 0x0000004f3f4f7221 */ /* 0x020fe20000010000 */
[----:B------:R-:W-:Y:S06]  /*2c50*/  BRA `(.L_x_36580) ;  /* 0x0000000000087947 */ /* 0x000fec0003800000 */
.L_x_36578:
[----:B-----5:R-:W-:-:S04]  /*2c60*/  FADD.FTZ R79, R55, R79 ;  /* 0x0000004f374f7221 */ /* 0x020fc80000010000 */
[----:B------:R-:W-:-:S07]  /*2c70*/  @P2 FADD.FTZ R79, R63, R79 ;  /* 0x0000004f3f4f2221 */ /* 0x000fce0000010000 */
.L_x_36580:
[----:B-----5:R-:W-:-:S07]  /*2c80*/  MOV R67, R79 ;  /* 0x0000004f00437202 */ /* 0x020fce0000000f00 */
.L_x_36581:
[----:B------:R-:W0:Y:S02]  /*2c90*/  @P0 LDC.64 R92, c[0x0][0x238] ;  /* 0x00008e00ff5c0b82 */ /* 0x000e240000000a00 */
[----:B0-----:R-:W-:-:S04]  /*2ca0*/  @P0 LEA R92, P2, R97, R92, 0x4 ;  /* 0x0000005c615c0211 */ /* 0x001fc800078420ff */
[C---:B------:R-:W-:Y:S02]  /*2cb0*/  @P0 LEA.HI.X R93, R97.reuse, R93, RZ, 0x4, P2 ;  /* 0x0000005d615d0211 */ /* 0x040fe400010f24ff */
[----:B------:R-:W-:-:S03]  /*2cc0*/  IADD3 R97, R97, 0x100, RZ ;  /* 0x0000010061617810 */ /* 0x000fc60007ffe0ff */
[----:B------:R3:W-:Y:S04]  /*2cd0*/  @P0 STG.E.128 desc[UR4][R92.64], R64 ;  /* 0x000000405c000986 */ /* 0x0007e8000c101d04 */
.L_x_36565:
[----:B------:R-:W-:Y:S05]  /*2ce0*/  BSYNC B0 ;  /* 0x0000000000007941 */ /* 0x000fea0003800000 */
.L_x_36564:
[----:B------:R-:W-:Y:S01]  /*2cf0*/  ISETP.GE.U32.AND P2, PT, R2, 0x500, PT ;  /* 0x000005000200780c */ /* 0x000fe20003f46070 */
[----:B------:R-:W-:-:S12]  /*2d00*/  BSSY B0, `(.L_x_36582) ;  /* 0x0000042000007945 */ /* 0x000fd80003800000 */
[----:B------:R-:W-:Y:S05]  /*2d10*/  @!P2 BRA `(.L_x_36583) ;  /* 0x000000040000a947 */ /* 0x000fea0003800000 */
[----:B------:R-:W-:Y:S01]  /*2d20*/  ISETP.NE.U32.AND P3, PT, RZ, UR12, PT ;  /* 0x0000000cff007c0c */ /* 0x000fe2000bf65070 */
[----:B------:R-:W4:Y:S03]  /*2d30*/  LDC.64 R80, c[0x0][0x220] ;  /* 0x00008800ff507b82 */ /* 0x000f260000000a00 */
[----:B------:R-:W-:-:S13]  /*2d40*/  ISETP.NE.AND.EX P3, PT, RZ, UR13, PT, P3 ;  /* 0x0000000dff007c0c */ /* 0x000fda000bf65330 */
[----:B------:R-:W-:-:S04]  /*2d50*/  @P3 LEA R94, P2, R97, UR12, 0x4 ;  /* 0x0000000c615e3c11 */ /* 0x000fc8000f8420ff */
[C---:B------:R-:W-:Y:S02]  /*2d60*/  @P3 LEA.HI.X R95, R97.reuse, UR13, RZ, 0x4, P2 ;  /* 0x0000000d615f3c11 */ /* 0x040fe400090f24ff */
[----:B------:R-:W-:Y:S01]  /*2d70*/  ISETP.NE.U32.AND P2, PT, RZ, UR14, PT ;  /* 0x0000000eff007c0c */ /* 0x000fe2000bf45070 */
[----:B----4-:R-:W-:Y:S02]  /*2d80*/  IMAD.WIDE.U32 R80, R97, 0x10, R80 ;  /* 0x0000001061507825 */ /* 0x010fe400078e0050 */
[----:B-----5:R4:W5:Y:S01]  /*2d90*/  @P3 LDG.E.128 R52, desc[UR4][R94.64] ;  /* 0x000000045e343981 */ /* 0x020962000c1e1d00 */
[----:B------:R-:W-:-:S03]  /*2da0*/  ISETP.NE.AND.EX P2, PT, RZ, UR15, PT, P2 ;  /* 0x0000000fff007c0c */ /* 0x000fc6000bf45320 */
[----:B------:R-:W5:Y:S10]  /*2db0*/  LDG.E.128 R80, desc[UR4][R80.64] ;  /* 0x0000000450507981 */ /* 0x000f74000c1e1d00 */
[----:B0123--:R-:W-:-:S04]  /*2dc0*/  @P2 LEA R92, P4, R97, UR14, 0x4 ;  /* 0x0000000e615c2c11 */ /* 0x00ffc8000f8820ff */
[----:B------:R-:W-:-:S05]  /*2dd0*/  @P2 LEA.HI.X R93, R97, UR15, RZ, 0x4, P4 ;  /* 0x0000000f615d2c11 */ /* 0x000fca000a0f24ff */
[----:B------:R4:W5:Y:S01]  /*2de0*/  @P2 LDG.E.128 R60, desc[UR4][R92.64] ;  /* 0x000000045c3c2981 */ /* 0x000962000c1e1d00 */
[----:B------:R-:W-:-:S04]  /*2df0*/  ISETP.NE.U32.AND P3, PT, RZ, UR12, PT ;  /* 0x0000000cff007c0c */ /* 0x000fc8000bf65070 */
[----:B------:R-:W-:-:S13]  /*2e00*/  ISETP.NE.AND.EX P3, PT, RZ, UR13, PT, P3 ;  /* 0x0000000dff007c0c */ /* 0x000fda000bf65330 */
[----:B----4-:R-:W-:Y:S05]  /*2e10*/  @P3 BRA `(.L_x_36584) ;  /* 0x00000000001c3947 */ /* 0x010fea0003800000 */
[----:B------:R-:W-:-:S04]  /*2e20*/  ISETP.NE.U32.AND P4, PT, RZ, UR14, PT ;  /* 0x0000000eff007c0c */ /* 0x000fc8000bf85070 */
[----:B------:R-:W-:-:S13]  /*2e30*/  ISETP.NE.AND.EX P4, PT, RZ, UR15, PT, P4 ;  /* 0x0000000fff007c0c */ /* 0x000fda000bf85340 */
[----:B------:R-:W-:Y:S05]  /*2e40*/  @P4 BRA `(.L_x_36585) ;  /* 0x0000000000084947 */ /* 0x000fea0003800000 */
[----:B------:R-:W-:Y:S05]  /*2e50*/  @P0 BRA `(.L_x_36586) ;  /* 0x0000000000140947 */ /* 0x000fea0003800000 */
[----:B------:R-:W-:Y:S05]  /*2e60*/  BRA `(.L_x_36587) ;  /* 0x0000000000147947 */ /* 0x000fea0003800000 */
.L_x_36585:
[----:B-----5:R-:W-:Y:S01]  /*2e70*/  FADD.FTZ R80, R60, R80 ;  /* 0x000000503c507221 */ /* 0x020fe20000010000 */
[----:B------:R-:W-:Y:S06]  /*2e80*/  BRA `(.L_x_36586) ;  /* 0x0000000000087947 */ /* 0x000fec0003800000 */
.L_x_36584:
[----:B-----5:R-:W-:-:S04]  /*2e90*/  FADD.FTZ R80, R52, R80 ;  /* 0x0000005034507221 */ /* 0x020fc80000010000 */
[----:B------:R-:W-:-:S07]  /*2ea0*/  @P2 FADD.FTZ R80, R60, R80 ;  /* 0x000000503c502221 */ /* 0x000fce0000010000 */
.L_x_36586:
[----:B-----5:R-:W-:-:S07]  /*2eb0*/  MOV R64, R80 ;  /* 0x0000005000407202 */ /* 0x020fce0000000f00 */
.L_x_36587:
[----:B------:R-:W-:Y:S05]  /*2ec0*/  @P3 BRA `(.L_x_36588) ;  /* 0x00000000001c3947 */ /* 0x000fea0003800000 */
[----:B------:R-:W-:-:S04]  /*2ed0*/  ISETP.NE.U32.AND P4, PT, RZ, UR14, PT ;  /* 0x0000000eff007c0c */ /* 0x000fc8000bf85070 */
[----:B------:R-:W-:-:S13]  /*2ee0*/  ISETP.NE.AND.EX P4, PT, RZ, UR15, PT, P4 ;  /* 0x0000000fff007c0c */ /* 0x000fda000bf85340 */
[----:B------:R-:W-:Y:S05]  /*2ef0*/  @P4 BRA `(.L_x_36589) ;  /* 0x0000000000084947 */ /* 0x000fea0003800000 */
[----:B------:R-:W-:Y:S05]  /*2f00*/  @P0 BRA `(.L_x_36590) ;  /* 0x0000000000140947 */ /* 0x000fea0003800000 */
[----:B------:R-:W-:Y:S05]  /*2f10*/  BRA `(.L_x_36591) ;  /* 0x0000000000147947 */ /* 0x000fea0003800000 */
.L_x_36589:
[----:B-----5:R-:W-:Y:S01]  /*2f20*/  FADD.FTZ R81, R61, R81 ;  /* 0x000000513d517221 */ /* 0x020fe20000010000 */
[----:B------:R-:W-:Y:S06]  /*2f30*/  BRA `(.L_x_36590) ;  /* 0x0000000000087947 */ /* 0x000fec0003800000 */
.L_x_36588:
[----:B-----5:R-:W-:-:S04]  /*2f40*/  FADD.FTZ R81, R53, R81 ;  /* 0x0000005135517221 */ /* 0x020fc80000010000 */
[----:B------:R-:W-:-:S07]  /*2f50*/  @P2 FADD.FTZ R81, R61, R81 ;  /* 0x000000513d512221 */ /* 0x000fce0000010000 */
.L_x_36590:
[----:B-----5:R-:W-:-:S07]  /*2f60*/  MOV R65, R81 ;  /* 0x0000005100417202 */ /* 0x020fce0000000f00 */
.L_x_36591:
[----:B------:R-:W-:Y:S05]  /*2f70*/  @P3 BRA `(.L_x_36592) ;  /* 0x00000000001c3947 */ /* 0x000fea0003800000 */
[----:B------:R-:W-:-:S04]  /*2f80*/  ISETP.NE.U32.AND P4, PT, RZ, UR14, PT ;  /* 0x0000000eff007c0c */ /* 0x000fc8000bf85070 */
[----:B------:R-:W-:-:S13]  /*2f90*/  ISETP.NE.AND.EX P4, PT, RZ, UR15, PT, P4 ;  /* 0x0000000fff007c0c */ /* 0x000fda000bf85340 */
[----:B------:R-:W-:Y:S05]  /*2fa0*/  @P4 BRA `(.L_x_36593) ;  /* 0x0000000000084947 */ /* 0x000fea0003800000 */
[----:B------:R-:W-:Y:S05]  /*2fb0*/  @P0 BRA `(.L_x_36594) ;  /* 0x0000000000140947 */ /* 0x000fea0003800000 */
[----:B------:R-:W-:Y:S05]  /*2fc0*/  BRA `(.L_x_36595) ;  /* 0x0000000000147947 */ /* 0x000fea0003800000 */
.L_x_36593:
[----:B-----5:R-:W-:Y:S01]  /*2fd0*/  FADD.FTZ R82, R62, R82 ;  /* 0x000000523e527221 */ /* 0x020fe20000010000 */
[----:B------:R-:W-:Y:S06]  /*2fe0*/  BRA `(.L_x_36594) ;  /* 0x0000000000087947 */ /* 0x000fec0003800000 */
.L_x_36592:
[----:B-----5:R-:W-:-:S04]  /*2ff0*/  FADD.FTZ R82, R54, R82 ;  /* 0x0000005236527221 */ /* 0x020fc80000010000 */
[----:B------:R-:W-:-:S07]  /*3000*/  @P2 FADD.FTZ R82, R62, R82 ;  /* 0x000000523e522221 */ /* 0x000fce0000010000 */
.L_x_36594:
[----:B-----5:R-:W-:-:S07]  /*3010*/  MOV R66, R82 ;  /* 0x0000005200427202 */ /* 0x020fce0000000f00 */
.L_x_36595:
[----:B------:R-:W-:Y:S05]  /*3020*/  @P3 BRA `(.L_x_36596) ;  /* 0x00000000001c3947 */ /* 0x000fea0003800000 */
[----:B------:R-:W-:-:S04]  /*3030*/  ISETP.NE.U32.AND P2, PT, RZ, UR14, PT ;  /* 0x0000000eff007c0c */ /* 0x000fc8000bf45070 */
[----:B------:R-:W-:-:S13]  /*3040*/  ISETP.NE.AND.EX P2, PT, RZ, UR15, PT, P2 ;  /* 0x0000000fff007c0c */ /* 0x000fda000bf45320 */
[----:B------:R-:W-:Y:S05]  /*3050*/  @P2 BRA `(.L_x_36597) ;  /* 0x0000000000082947 */ /* 0x000fea0003800000 */
[----:B------:R-:W-:Y:S05]  /*3060*/  @P0 BRA `(.L_x_36598) ;  /* 0x0000000000140947 */ /* 0x000fea0003800000 */
[----:B------:R-:W-:Y:S05]  /*3070*/  BRA `(.L_x_36599) ;  /* 0x0000000000147947 */ /* 0x000fea0003800000 */
.L_x_36597:
[----:B-----5:R-:W-:Y:S01]  /*3080*/  FADD.FTZ R83, R63, R83 ;  /* 0x000000533f537221 */ /* 0x020fe20000010000 */
[----:B------:R-:W-:Y:S06]  /*3090*/  BRA `(.L_x_36598) ;  /* 0x0000000000087947 */ /* 0x000fec0003800000 */
.L_x_36596:
[----:B-----5:R-:W-:-:S04]  /*30a0*/  FADD.FTZ R83, R55, R83 ;  /* 0x0000005337537221 */ /* 0x020fc80000010000 */
[----:B------:R-:W-:-:S07]  /*30b0*/  @P2 FADD.FTZ R83, R63, R83 ;  /* 0x000000533f532221 */ /* 0x000fce0000010000 */
.L_x_36598:
[----:B-----5:R-:W-:-:S07]  /*30c0*/  MOV R67, R83 ;  /* 0x0000005300437202 */ /* 0x020fce0000000f00 */
.L_x_36599:
[----:B------:R-:W0:Y:S02]  /*30d0*/  @P0 LDC.64 R92, c[0x0][0x238] ;  /* 0x00008e00ff5c0b82 */ /* 0x000e240000000a00 */
[----:B0-----:R-:W-:-:S04]  /*30e0*/  @P0 LEA R92, P2, R97, R92, 0x4 ;  /* 0x0000005c615c0211 */ /* 0x001fc800078420ff */
[C---:B------:R-:W-:Y:S02]  /*30f0*/  @P0 LEA.HI.X R93, R97.reuse, R93, RZ, 0x4, P2 ;  /* 0x0000005d615d0211 */ /* 0x040fe400010f24ff */
[----:B------:R-:W-:-:S03]  /*3100*/  IADD3 R97, R97, 0x100, RZ ;  /* 0x0000010061617810 */ /* 0x000fc60007ffe0ff */
[----:B------:R4:W-:Y:S04]  /*3110*/  @P0 STG.E.128 desc[UR4][R92.64], R64 ;  /* 0x000000405c000986 */ /* 0x0009e8000c101d04 */
.L_x_36583:
[----:B------:R-:W-:Y:S05]  /*3120*/  BSYNC B0 ;  /* 0x0000000000007941 */ /* 0x000fea0003800000 */
.L_x_36582:
[----:B------:R-:W-:Y:S01]  /*3130*/  ISETP.GE.U32.AND P2, PT, R2, 0x600, PT ;  /* 0x000006000200780c */ /* 0x000fe20003f46070 */
[----:B------:R-:W-:-:S12]  /*3140*/  BSSY B0, `(.L_x_36600) ;  /* 0x0000042000007945 */ /* 0x000fd80003800000 */
[----:B------:R-:W-:Y:S05]  /*3150*/  @!P2 BRA `(.L_x_36601) ;  /* 0x000000040000a947 */ /* 0x000fea0003800000 */
[----:B------:R-:W-:Y:S01]  /*3160*/  ISETP.NE.U32.AND P3, PT, RZ, UR12, PT ;  /* 0x0000000cff007c0c */ /* 0x000fe2000bf65070 */
[----:B------:R-:W0:Y:S03]  /*3170*/  LDC.64 R84, c[0x0][0x220] ;  /* 0x00008800ff547b82 */ /* 0x000e260000000a00 */
[----:B------:R-:W-:-:S13]  /*3180*/  ISETP.NE.AND.EX P3, PT, RZ, UR13, PT, P3 ;  /* 0x0000000dff007c0c */ /* 0x000fda000bf65330 */
[----:B------:R-:W-:-:S04]  /*3190*/  @P3 LEA R94, P2, R97, UR12, 0x4 ;  /* 0x0000000c615e3c11 */ /* 0x000fc8000f8420ff */
[C---:B------:R-:W-:Y:S02]  /*31a0*/  @P3 LEA.HI.X R95, R97.reuse, UR13, RZ, 0x4, P2 ;  /* 0x0000000d615f3c11 */ /* 0x040fe400090f24ff */
[----:B------:R-:W-:Y:S01]  /*31b0*/  ISETP.NE.U32.AND P2, PT, RZ, UR14, PT ;  /* 0x0000000eff007c0c */ /* 0x000fe2000bf45070 */
[----:B0-----:R-:W-:Y:S02]  /*31c0*/  IMAD.WIDE.U32 R84, R97, 0x10, R84 ;  /* 0x0000001061547825 */ /* 0x001fe400078e0054 */
[----:B-----5:R0:W5:Y:S01]  /*31d0*/  @P3 LDG.E.128 R52, desc[UR4][R94.64] ;  /* 0x000000045e343981 */ /* 0x020162000c1e1d00 */
[----:B------:R-:W-:-:S03]  /*31e0*/  ISETP.NE.AND.EX P2, PT, RZ, UR15, PT, P2 ;  /* 0x0000000fff007c0c */ /* 0x000fc6000bf45320 */
[----:B------:R-:W5:Y:S10]  /*31f0*/  LDG.E.128 R84, desc[UR4][R84.64] ;  /* 0x0000000454547981 */ /* 0x000f74000c1e1d00 */
[----:B-1234-:R-:W-:-:S04]  /*3200*/  @P2 LEA R92, P4, R97, UR14, 0x4 ;  /* 0x0000000e615c2c11 */ /* 0x01efc8000f8820ff */
        /* <DEDUP_REMOVED lines=10> */
.L_x_36603:
[----:B-----5:R-:W-:Y:S01]  /*32b0*/  FADD.FTZ R84, R60, R84 ;  /* 0x000000543c547221 */ /* 0x020fe20000010000 */
[----:B------:R-:W-:Y:S06]  /*32c0*/  BRA `(.L_x_36604) ;  /* 0x0000000000087947 */ /* 0x000fec0003800000 */
.L_x_36602:
[----:B-----5:R-:W-:-:S04]  /*32d0*/  FADD.FTZ R84, R52, R84 ;  /* 0x0000005434547221 */ /* 0x020fc80000010000 */
[----:B------:R-:W-:-:S07]  /*32e0*/  @P2 FADD.FTZ R84, R60, R84 ;  /* 0x000000543c542221 */ /* 0x000fce0000010000 */
.L_x_36604:
[----:B-----5:R-:W-:-:S07]  /*32f0*/  MOV R64, R84 ;  /* 0x0000005400407202 */ /* 0x020fce0000000f00 */
.L_x_36605:
[----:B------:R-:W-:Y:S05]  /*3300*/  @P3 BRA `(.L_x_36606) ;  /* 0x00000000001c3947 */ /* 0x000fea0003800000 */
[----:B------:R-:W-:-:S04]  /*3310*/  ISETP.NE.U32.AND P4, PT, RZ, UR14, PT ;  /* 0x0000000eff007c0c */ /* 0x000fc8000bf85070 */
[----:B------:R-:W-:-:S13]  /*3320*/  ISETP.NE.AND.EX P4, PT, RZ, UR15, PT, P4 ;  /* 0x0000000fff007c0c */ /* 0x000fda000bf85340 */
[----:B------:R-:W-:Y:S05]  /*3330*/  @P4 BRA `(.L_x_36607) ;  /* 0x0000000000084947 */ /* 0x000fea0003800000 */
[----:B------:R-:W-:Y:S05]  /*3340*/  @P0 BRA `(.L_x_36608) ;  /* 0x0000000000140947 */ /* 0x000fea0003800000 */
[----:B------:R-:W-:Y:S05]  /*3350*/  BRA `(.L_x_36609) ;  /* 0x0000000000147947 */ /* 0x000fea0003800000 */
.L_x_36607:
[----:B-----5:R-:W-:Y:S01]  /*3360*/  FADD.FTZ R85, R61, R85 ;  /* 0x000000553d557221 */ /* 0x020fe20000010000 */
[----:B------:R-:W-:Y:S06]  /*3370*/  BRA `(.L_x_36608) ;  /* 0x0000000000087947 */ /* 0x000fec0003800000 */
.L_x_36606:
[----:B-----5:R-:W-:-:S04]  /*3380*/  FADD.FTZ R85, R53, R85 ;  /* 0x0000005535557221 */ /* 0x020fc80000010000 */
[----:B------:R-:W-:-:S07]  /*3390*/  @P2 FADD.FTZ R85, R61, R85 ;  /* 0x000000553d552221 */ /* 0x000fce0000010000 */
.L_x_36608:
[----:B-----5:R-:W-:-:S07]  /*33a0*/  MOV R65, R85 ;  /* 0x0000005500417202 */ /* 0x020fce0000000f00 */
.L_x_36609:
[----:B------:R-:W-:Y:S05]  /*33b0*/  @P3 BRA `(.L_x_36610) ;  /* 0x00000000001c3947 */ /* 0x000fea0003800000 */
[----:B------:R-:W-:-:S04]  /*33c0*/  ISETP.NE.U32.AND P4, PT, RZ, UR14, PT ;  /* 0x0000000eff007c0c */ /* 0x000fc8000bf85070 */
[----:B------:R-:W-:-:S13]  /*33d0*/  ISETP.NE.AND.EX P4, PT, RZ, UR15, PT, P4 ;  /* 0x0000000fff007c0c */ /* 0x000fda000bf85340 */
[----:B------:R-:W-:Y:S05]  /*33e0*/  @P4 BRA `(.L_x_36611) ;  /* 0x0000000000084947 */ /* 0x000fea0003800000 */
[----:B------:R-:W-:Y:S05]  /*33f0*/  @P0 BRA `(.L_x_36612) ;  /* 0x0000000000140947 */ /* 0x000fea0003800000 */
[----:B------:R-:W-:Y:S05]  /*3400*/  BRA `(.L_x_36613) ;  /* 0x0000000000147947 */ /* 0x000fea0003800000 */
.L_x_36611:
[----:B-----5:R-:W-:Y:S01]  /*3410*/  FADD.FTZ R86, R62, R86 ;  /* 0x000000563e567221 */ /* 0x020fe20000010000 */
[----:B------:R-:W-:Y:S06]  /*3420*/  BRA `(.L_x_36612) ;  /* 0x0000000000087947 */ /* 0x000fec0003800000 */
.L_x_36610:
[----:B-----5:R-:W-:-:S04]  /*3430*/  FADD.FTZ R86, R54, R86 ;  /* 0x0000005636567221 */ /* 0x020fc80000010000 */
[----:B------:R-:W-:-:S07]  /*3440*/  @P2 FADD.FTZ R86, R62, R86 ;  /* 0x000000563e562221 */ /* 0x000fce0000010000 */
.L_x_36612:
[----:B-----5:R-:W-:-:S07]  /*3450*/  MOV R66, R86 ;  /* 0x0000005600427202 */ /* 0x020fce0000000f00 */
.L_x_36613:
[----:B------:R-:W-:Y:S05]  /*3460*/  @P3 BRA `(.L_x_36614) ;  /* 0x00000000001c3947 */ /* 0x000fea0003800000 */
[----:B------:R-:W-:-:S04]  /*3470*/  ISETP.NE.U32.AND P2, PT, RZ, UR14, PT ;  /* 0x0000000eff007c0c */ /* 0x000fc8000bf45070 */
[----:B------:R-:W-:-:S13]  /*3480*/  ISETP.NE.AND.EX P2, PT, RZ, UR15, PT, P2 ;  /* 0x0000000fff007c0c */ /* 0x000fda000bf45320 */
[----:B------:R-:W-:Y:S05]  /*3490*/  @P2 BRA `(.L_x_36615) ;  /* 0x0000000000082947 */ /* 0x000fea0003800000 */
[----:B------:R-:W-:Y:S05]  /*34a0*/  @P0 BRA `(.L_x_36616) ;  /* 0x0000000000140947 */ /* 0x000fea0003800000 */
[----:B------:R-:W-:Y:S05]  /*34b0*/  BRA `(.L_x_36617) ;  /* 0x0000000000147947 */ /* 0x000fea0003800000 */
.L_x_36615:
[----:B-----5:R-:W-:Y:S01]  /*34c0*/  FADD.FTZ R87, R63, R87 ;  /* 0x000000573f577221 */ /* 0x020fe20000010000 */
[----:B------:R-:W-:Y:S06]  /*34d0*/  BRA `(.L_x_36616) ;  /* 0x0000000000087947 */ /* 0x000fec0003800000 */
.L_x_36614:
[----:B-----5:R-:W-:-:S04]  /*34e0*/  FADD.FTZ R87, R55, R87 ;  /* 0x0000005737577221 */ /* 0x020fc80000010000 */
[----:B------:R-:W-:-:S07]  /*34f0*/  @P2 FADD.FTZ R87, R63, R87 ;  /* 0x000000573f572221 */ /* 0x000fce0000010000 */
.L_x_36616:
[----:B-----5:R-:W-:-:S07]  /*3500*/  MOV R67, R87 ;  /* 0x0000005700437202 */ /* 0x020fce0000000f00 */
.L_x_36617:
[----:B------:R-:W0:Y:S02]  /*3510*/  @P0 LDC.64 R92, c[0x0][0x238] ;  /* 0x00008e00ff5c0b82 */ /* 0x000e240000000a00 */
[----:B0-----:R-:W-:-:S04]  /*3520*/  @P0 LEA R92, P2, R97, R92, 0x4 ;  /* 0x0000005c615c0211 */ /* 0x001fc800078420ff */
[C---:B------:R-:W-:Y:S02]  /*3530*/  @P0 LEA.HI.X R93, R97.reuse, R93, RZ, 0x4, P2 ;  /* 0x0000005d615d0211 */ /* 0x040fe400010f24ff */
[----:B------:R-:W-:-:S03]  /*3540*/  IADD3 R97, R97, 0x100, RZ ;  /* 0x0000010061617810 */ /* 0x000fc60007ffe0ff */
[----:B------:R0:W-:Y:S04]  /*3550*/  @P0 STG.E.128 desc[UR4][R92.64], R64 ;  /* 0x000000405c000986 */ /* 0x0001e8000c101d04 */
.L_x_36601:
[----:B------:R-:W-:Y:S05]  /*3560*/  BSYNC B0 ;  /* 0x0000000000007941 */ /* 0x000fea0003800000 */
.L_x_36600:
        /* <DEDUP_REMOVED lines=24> */
.L_x_36621:
[----:B-----5:R-:W-:Y:S01]  /*36f0*/  FADD.FTZ R88, R60, R88 ;  /* 0x000000583c587221 */ /* 0x020fe20000010000 */
[----:B------:R-:W-:Y:S06]  /*3700*/  BRA `(.L_x_36622) ;  /* 0x0000000000087947 */ /* 0x000fec0003800000 */
.L_x_36620:
[----:B-----5:R-:W-:-:S04]  /*3710*/  FADD.FTZ R88, R52, R88 ;  /* 0x0000005834587221 */ /* 0x020fc80000010000 */
[----:B------:R-:W-:-:S07]  /*3720*/  @P2 FADD.FTZ R88, R60, R88 ;  /* 0x000000583c582221 */ /* 0x000fce0000010000 */
.L_x_36622:
[----:B-----5:R-:W-:-:S07]  /*3730*/  MOV R64, R88 ;  /* 0x0000005800407202 */ /* 0x020fce0000000f00 */
.L_x_36623:
[----:B------:R-:W-:Y:S05]  /*3740*/  @P3 BRA `(.L_x_36624) ;  /* 0x00000000001c3947 */ /* 0x000fea0003800000 */
[----:B------:R-:W-:-:S04]  /*3750*/  ISETP.NE.U32.AND P4, PT, RZ, UR14, PT ;  /* 0x0000000eff007c0c */ /* 0x000fc8000bf85070 */
[----:B------:R-:W-:-:S13]  /*3760*/  ISETP.NE.AND.EX P4, PT, RZ, UR15, PT, P4 ;  /* 0x0000000fff007c0c */ /* 0x000fda000bf85340 */
[----:B------:R-:W-:Y:S05]  /*3770*/  @P4 BRA `(.L_x_36625) ;  /* 0x0000000000084947 */ /* 0x000fea0003800000 */
[----:B------:R-:W-:Y:S05]  /*3780*/  @P0 BRA `(.L_x_36626) ;  /* 0x0000000000140947 */ /* 0x000fea0003800000 */
[----:B------:R-:W-:Y:S05]  /*3790*/  BRA `(.L_x_36627) ;  /* 0x0000000000147947 */ /* 0x000fea0003800000 */
.L_x_36625:
[----:B-----5:R-:W-:Y:S01]  /*37a0*/  FADD.FTZ R89, R61, R89 ;  /* 0x000000593d597221 */ /* 0x020fe20000010000 */
[----:B------:R-:W-:Y:S06]  /*37b0*/  BRA `(.L_x_36626) ;  /* 0x0000000000087947 */ /* 0x000fec0003800000 */
.L_x_36624:
[----:B-----5:R-:W-:-:S04]  /*37c0*/  FADD.FTZ R89, R53, R89 ;  /* 0x0000005935597221 */ /* 0x020fc80000010000 */
[----:B------:R-:W-:-:S07]  /*37d0*/  @P2 FADD.FTZ R89, R61, R89 ;  /* 0x000000593d592221 */ /* 0x000fce0000010000 */
.L_x_36626:
[----:B-----5:R-:W-:-:S07]  /*37e0*/  MOV R65, R89 ;  /* 0x0000005900417202 */ /* 0x020fce0000000f00 */
.L_x_36627:
[----:B------:R-:W-:Y:S05]  /*37f0*/  @P3 BRA `(.L_x_36628) ;  /* 0x00000000001c3947 */ /* 0x000fea0003800000 */
[----:B------:R-:W-:-:S04]  /*3800*/  ISETP.NE.U32.AND P4, PT, RZ, UR14, PT ;  /* 0x0000000eff007c0c */ /* 0x000fc8000bf85070 */
[----:B------:R-:W-:-:S13]  /*3810*/  ISETP.NE.AND.EX P4, PT, RZ, UR15, PT, P4 ;  /* 0x0000000fff007c0c */ /* 0x000fda000bf85340 */
[----:B------:R-:W-:Y:S05]  /*3820*/  @P4 BRA `(.L_x_36629) ;  /* 0x0000000000084947 */ /* 0x000fea0003800000 */
[----:B------:R-:W-:Y:S05]  /*3830*/  @P0 BRA `(.L_x_36630) ;  /* 0x0000000000140947 */ /* 0x000fea0003800000 */
[----:B------:R-:W-:Y:S05]  /*3840*/  BRA `(.L_x_36631) ;  /* 0x0000000000147947 */ /* 0x000fea0003800000 */
.L_x_36629:
[----:B-----5:R-:W-:Y:S01]  /*3850*/  FADD.FTZ R90, R62, R90 ;  /* 0x0000005a3e5a7221 */ /* 0x020fe20000010000 */
[----:B------:R-:W-:Y:S06]  /*3860*/  BRA `(.L_x_36630) ;  /* 0x0000000000087947 */ /* 0x000fec0003800000 */
.L_x_36628:
[----:B-----5:R-:W-:-:S04]  /*3870*/  FADD.FTZ R90, R54, R90 ;  /* 0x0000005a365a7221 */ /* 0x020fc80000010000 */
[----:B------:R-:W-:-:S07]  /*3880*/  @P2 FADD.FTZ R90, R62, R90 ;  /* 0x0000005a3e5a2221 */ /* 0x000fce0000010000 */
.L_x_36630:
[----:B-----5:R-:W-:-:S07]  /*3890*/  MOV R66, R90 ;  /* 0x0000005a00427202 */ /* 0x020fce0000000f00 */
.L_x_36631:
[----:B------:R-:W-:Y:S05]  /*38a0*/  @P3 BRA `(.L_x_36632) ;  /* 0x00000000001c3947 */ /* 0x000fea0003800000 */
[----:B------:R-:W-:-:S04]  /*38b0*/  ISETP.NE.U32.AND P2, PT, RZ, UR14, PT ;  /* 0x0000000eff007c0c */ /* 0x000fc8000bf45070 */
[----:B------:R-:W-:-:S13]  /*38c0*/  ISETP.NE.AND.EX P2, PT, RZ, UR15, PT, P2 ;  /* 0x0000000fff007c0c */ /* 0x000fda000bf45320 */
[----:B------:R-:W-:Y:S05]  /*38d0*/  @P2 BRA `(.L_x_36633) ;  /* 0x0000000000082947 */ /* 0x000fea0003800000 */
[----:B------:R-:W-:Y:S05]  /*38e0*/  @P0 BRA `(.L_x_36634) ;  /* 0x0000000000140947 */ /* 0x000fea0003800000 */
[----:B------:R-:W-:Y:S05]  /*38f0*/  BRA `(.L_x_36635) ;  /* 0x0000000000147947 */ /* 0x000fea0003800000 */
.L_x_36633:
[----:B-----5:R-:W-:Y:S01]  /*3900*/  FADD.FTZ R91, R63, R91 ;  /* 0x0000005b3f5b7221 */ /* 0x020fe20000010000 */
[----:B------:R-:W-:Y:S06]  /*3910*/  BRA `(.L_x_36634) ;  /* 0x0000000000087947 */ /* 0x000fec0003800000 */
.L_x_36632:
[----:B-----5:R-:W-:-:S04]  /*3920*/  FADD.FTZ R91, R55, R91 ;  /* 0x0000005b375b7221 */ /* 0x020fc80000010000 */
[----:B------:R-:W-:-:S07]  /*3930*/  @P2 FADD.FTZ R91, R63, R91 ;  /* 0x0000005b3f5b2221 */ /* 0x000fce0000010000 */
.L_x_36634:
[----:B-----5:R-:W-:-:S07]  /*3940*/  MOV R67, R91 ;  /* 0x0000005b00437202 */ /* 0x020fce0000000f00 */
.L_x_36635:
[----:B------:R-:W0:Y:S02]  /*3950*/  @P0 LDC.64 R92, c[0x0][0x238] ;  /* 0x00008e00ff5c0b82 */ /* 0x000e240000000a00 */
[----:B0-----:R-:W-:-:S04]  /*3960*/  @P0 LEA R92, P2, R97, R92, 0x4 ;  /* 0x0000005c615c0211 */ /* 0x001fc800078420ff */
[----:B------:R-:W-:-:S05]  /*3970*/  @P0 LEA.HI.X R93, R97, R93, RZ, 0x4, P2 ;  /* 0x0000005d615d0211 */ /* 0x000fca00010f24ff */
[----:B------:R0:W-:Y:S04]  /*3980*/  @P0 STG.E.128 desc[UR4][R92.64], R64 ;  /* 0x000000405c000986 */ /* 0x0001e8000c101d04 */
.L_x_36619:
[----:B------:R-:W-:Y:S05]  /*3990*/  BSYNC B0 ;  /* 0x0000000000007941 */ /* 0x000fea0003800000 */
.L_x_36618:
[----:B012345:R-:W-:Y:S01]  /*39a0*/  FADD.FTZ R92, RZ, R56 ;  /* 0x00000038ff5c7221 */ /* 0x03ffe20000010000 */
[C---:B------:R-:W-:Y:S01]  /*39b0*/  ISETP.GT.U32.AND P2, PT, R2.reuse, 0x1ff, PT ;  /* 0x000001ff0200780c */ /* 0x040fe20003f44070 */
[----:B------:R-:W-:Y:S01]  /*39c0*/  UMOV UR6, 0xffffffff ;  /* 0xffffffff00067882 */ /* 0x000fe20000000000 */
[C---:B------:R-:W-:Y:S01]  /*39d0*/  ISETP.GT.U32.AND P3, PT, R2.reuse, 0x4ff, PT ;  /* 0x000004ff0200780c */ /* 0x040fe20003f64070 */
[----:B------:R-:W-:Y:S01]  /*39e0*/  FADD.FTZ R93, R57, R92 ;  /* 0x0000005c395d7221 */ /* 0x000fe20000010000 */
[----:B------:R-:W-:Y:S02]  /*39f0*/  P2R R94, PR, RZ, 0x4 ;  /* 0x00000004ff5e7803 */ /* 0x000fe40000000000 */
[----:B------:R-:W-:Y:S01]  /*3a00*/  ISETP.GT.U32.AND P4, PT, R2, 0x5ff, PT ;  /* 0x000005ff0200780c */ /* 0x000fe20003f84070 */
[----:B------:R-:W-:Y:S01]  /*3a10*/  FADD.FTZ R92, R58, R93 ;  /* 0x0000005d3a5c7221 */ /* 0x000fe20000010000 */
[----:B------:R-:W-:Y:S02]  /*3a20*/  LOP3.LUT P5, RZ, R96, 0xff, RZ, 0xc0, !PT ;  /* 0x000000ff60ff7812 */ /* 0x000fe400078ac0ff */
[----:B------:R-:W-:Y:S01]  /*3a30*/  LOP3.LUT P6, RZ, R0, 0x1f, RZ, 0xc0, !PT ;  /* 0x0000001f00ff7812 */ /* 0x000fe200078cc0ff */
[----:B------:R-:W-:Y:S01]  /*3a40*/  FADD.FTZ R92, R59, R92 ;  /* 0x0000005c3b5c7221 */ /* 0x000fe20000010000 */
[----:B------:R-:W-:-:S04]  /*3a50*/  P2R R173, PR, RZ, 0x20 ;  /* 0x00000020ffad7803 */ /* 0x000fc80000000000 */
[----:B------:R-:W-:-:S05]  /*3a60*/  FSEL R93, R92, RZ, P1 ;  /* 0x000000ff5c5d7208 */ /* 0x000fca0000800000 */
[----:B------:R-:W-:-:S04]  /*3a70*/  FADD.FTZ R92, R68, R93 ;  /* 0x0000005d445c7221 */ /* 0x000fc80000010000 */
[----:B------:R-:W-:-:S04]  /*3a80*/  FADD.FTZ R95, R69, R92 ;  /* 0x0000005c455f7221 */ /* 0x000fc80000010000 */
[----:B------:R-:W-:-:S04]  /*3a90*/  FADD.FTZ R92, R70, R95 ;  /* 0x0000005f465c7221 */ /* 0x000fc80000010000 */
[----:B------:R-:W-:Y:S01]  /*3aa0*/  @P2 FADD.FTZ R93, R71, R92 ;  /* 0x0000005c475d2221 */ /* 0x000fe20000010000 */
[----:B------:R-:W-:-:S03]  /*3ab0*/  ISETP.GT.U32.AND P2, PT, R2, 0x2ff, PT ;  /* 0x000002ff0200780c */ /* 0x000fc60003f44070 */
[----:B------:R-:W-:Y:S01]  /*3ac0*/  FADD.FTZ R92, R72, R93 ;  /* 0x0000005d485c7221 */ /* 0x000fe20000010000 */
[----:B------:R-:W-:-:S03]  /*3ad0*/  P2R R94, PR, RZ, 0x4 ;  /* 0x00000004ff5e7803 */ /* 0x000fc60000000000 */
[----:B------:R-:W-:-:S04]  /*3ae0*/  FADD.FTZ R95, R73, R92 ;  /* 0x0000005c495f7221 */ /* 0x000fc80000010000 */
[----:B------:R-:W-:-:S04]  /*3af0*/  FADD.FTZ R92, R74, R95 ;  /* 0x0000005f4a5c7221 */ /* 0x000fc80000010000 */
[----:B------:R-:W-:Y:S01]  /*3b00*/  @P2 FADD.FTZ R93, R75, R92 ;  /* 0x0000005c4b5d2221 */ /* 0x000fe20000010000 */
[----:B------:R-:W-:-:S03]  /*3b10*/  ISETP.GT.U32.AND P2, PT, R2, 0x3ff, PT ;  /* 0x000003ff0200780c */ /* 0x000fc60003f44070 */
[----:B------:R-:W-:-:S04]  /*3b20*/  FADD.FTZ R92, R76, R93 ;  /* 0x0000005d4c5c7221 */ /* 0x000fc80000010000 */
[----:B------:R-:W-:-:S04]  /*3b30*/  FADD.FTZ R95, R77, R92 ;  /* 0x0000005c4d5f7221 */ /* 0x000fc80000010000 */
[----:B------:R-:W-:-:S04]  /*3b40*/  FADD.FTZ R92, R78, R95 ;  /* 0x0000005f4e5c7221 */ /* 0x000fc80000010000 */
[----:B------:R-:W-:-:S04]  /*3b50*/  @P2 FADD.FTZ R93, R79, R92 ;  /* 0x0000005c4f5d2221 */ /* 0x000fc80000010000 */
        /* <DEDUP_REMOVED lines=8> */
[----:B------:R-:W-:Y:S01]  /*3be0*/  @P4 FADD.FTZ R93, R87, R92 ;  /* 0x0000005c575d4221 */ /* 0x000fe20000010000 */
[----:B------:R-:W-:-:S03]  /*3bf0*/  LOP3.LUT R94, R95, 0x7fffff8, RZ, 0xc0, !PT ;  /* 0x07fffff85f5e7812 */ /* 0x000fc600078ec0ff */
[----:B------:R-:W-:Y:S01]  /*3c00*/  FADD.FTZ R92, R88, R93 ;  /* 0x0000005d585c7221 */ /* 0x000fe20000010000 */
[----:B------:R-:W-:Y:S02]  /*3c10*/  @!P5 IADD3 R94, R94, 0x8, RZ ;  /* 0x000000085e5ed810 */ /* 0x000fe40007ffe0ff */
[----:B------:R-:W-:Y:S01]  /*3c20*/  ISETP.GT.U32.AND P5, PT, R2, 0x6ff, PT ;  /* 0x000006ff0200780c */ /* 0x000fe20003fa4070 */
[----:B------:R-:W-:-:S04]  /*3c30*/  FADD.FTZ R97, R89, R92 ;  /* 0x0000005c59617221 */ /* 0x000fc80000010000 */
[----:B------:R-:W-:-:S08]  /*3c40*/  FADD.FTZ R92, R90, R97 ;  /* 0x000000615a5c7221 */ /* 0x000fd00000010000 */
[----:B------:R-:W-:Y:S01]  /*3c50*/  @P5 FADD.FTZ R93, R91, R92 ;  /* 0x0000005c5b5d5221 */ /* 0x000fe20000010000 */
[----:B------:R-:W-:Y:S01]  /*3c60*/  P2R R92, PR, RZ, 0x40 ;  /* 0x00000040ff5c7803 */ /* 0x000fe20000000000 */
        /* <DEDUP_REMOVED lines=30> */
[----:B------:R-:W-:Y:S01]  /*3e50*/  @P6 FFMA.FTZ R93, R97, R97, R96 ;  /* 0x00000061615d6223 */ /* 0x000fe20000010060 */
[--C-:B------:R-:W-:Y:S01]  /*3e60*/  FADD.FTZ R96, R72, -R92.reuse ;  /* 0x8000005c48607221 */ /* 0x100fe20000010000 */
[----:B------:R-:W-:Y:S01]  /*3e70*/  ISETP.GT.U32.AND P6, PT, R2, 0x2ff, PT ;  /* 0x000002ff0200780c */ /* 0x000fe20003fc4070 */
[----:B------:R-:W-:Y:S02]  /*3e80*/  FADD.FTZ R97, R73, -R92 ;  /* 0x8000005c49617221 */ /* 0x000fe40000010000 */
[----:B------:R-:W-:-:S04]  /*3e90*/  FFMA.FTZ R96, R96, R96, R93 ;  /* 0x0000006060607223 */ /* 0x000fc8000001005d */
        /* <DEDUP_REMOVED lines=45> */
.L_x_36662:
        /* <DEDUP_REMOVED lines=17> */
[----:B------:R-:W-:Y:S02]  /*4280*/  ISETP.NE.AND P3, PT, R171, RZ, PT ;  /* 0x000000ffab00720c */ /* 0x000fe40003f65270 */
[----:B-1----:R-:W-:Y:S02]  /*4290*/  @!P2 LEA R97, R93, R92, 0x18 ;  /* 0x0000005c5d61a211 */ /* 0x002fe400078ec0ff */
[----:B------:R-:W-:Y:S02]  /*42a0*/  CS2R R92, SRZ ;  /* 0x00000000005c7805 */ /* 0x000fe4000001ff00 */
[----:B------:R-:W-:Y:S01]  /*42b0*/  @!P2 LEA R96, R94, R97, 0x3 ;  /* 0x000000615e60a211 */ /* 0x000fe200078e18ff */
[----:B------:R-:W-:-:S04]  /*42c0*/  HFMA2.MMA R94, -RZ, RZ, 0, 0 ;  /* 0x00000000ff5e7435 */ /* 0x000fc800000001ff */
[----:B------:R-:W-:Y:S02]  /*42d0*/  @!P2 LDS.64 R92, [R96] ;  /* 0x00000000605ca984 */ /* 0x000fe40000000a00 */
[----:B------:R-:W-:Y:S02]  /*42e0*/  @!P2 MOV R94, R169 ;  /* 0x000000a9005ea202 */ /* 0x000fe40000000f00 */
[----:B------:R-:W-:-:S03]  /*42f0*/  LOP3.LUT P2, RZ, R95, 0x1f, R0, 0xf8, !PT ;  /* 0x0000001f5fff7812 */ /* 0x000fc6000784f800 */
[----:B------:R-:W1:Y:S02]  /*4300*/  SHFL.DOWN PT, R97, R94, 0x4, 0x1f ;  /* 0x08801f005e617f89 */ /* 0x000e6400000e0000 */
        /* <DEDUP_REMOVED lines=11> */
[-C--:B------:R-:W-:Y:S01]  /*43c0*/  IADD3 R99, R98, R175.reuse, RZ ;  /* 0x000000af62637210 */ /* 0x080fe20007ffe0ff */
[----:B--2---:R-:W-:Y:S01]  /*43d0*/  FADD.FTZ R96, R96, R93 ;  /* 0x0000005d60607221 */ /* 0x004fe20000010000 */
[----:B-1----:R-:W-:Y:S01]  /*43e0*/  FMUL.FTZ R151, R149, R174 ;  /* 0x000000ae95977220 */ /* 0x002fe20000410000 */
[----:B------:R-:W-:Y:S01]  /*43f0*/  FMUL.FTZ R92, R92, R92 ;  /* 0x0000005c5c5c7220 */ /* 0x000fe20000410000 */
[----:B------:R-:W-:-:S03]  /*4400*/  I2FP.F32.S32 R175, R175 ;  /* 0x000000af00af7245 */ /* 0x000fc60000201400 */
[----:B------:R-:W0:Y:S01]  /*4410*/  SHFL.DOWN PT, R94, R151, 0x2, 0x1f ;  /* 0x08401f00975e7f89 */ /* 0x000e2200000e0000 */
[----:B------:R-:W-:Y:S01]  /*4420*/  FMUL.FTZ R92, R92, R97 ;  /* 0x000000615c5c7220 */ /* 0x000fe20000410000 */
[----:B------:R-:W-:-:S03]  /*4430*/  I2FP.F32.S32 R97, R99 ;  /* 0x0000006300617245 */ /* 0x000fc60000201400 */
[----:B------:R-:W-:Y:S01]  /*4440*/  FMUL.FTZ R92, R92, R150 ;  /* 0x000000965c5c7220 */ /* 0x000fe20000410000 */
[----:B------:R-:W1:Y:S01]  /*4450*/  MUFU.RCP R98, R97 ;  /* 0x0000006100627308 */ /* 0x000e620000001000 */
[----:B------:R-:W2:Y:S02]  /*4460*/  SHFL.DOWN PT, R150, R99, 0x1, 0x1f ;  /* 0x08201f0063967f89 */ /* 0x000ea400000e0000 */
[----:B------:R-:W-:-:S05]  /*4470*/  FFMA.FTZ R92, R149, R92, R96 ;  /* 0x0000005c955c7223 */ /* 0x000fca0000010060 */
[----:B------:R-:W3:Y:S01]  /*4480*/  SHFL.DOWN PT, R93, R92, 0x2, 0x1f ;  /* 0x08401f005c5d7f89 */ /* 0x000ee200000e0000 */
[----:B0-----:R-:W-:Y:S01]  /*4490*/  FMUL.FTZ R149, R94, R175 ;  /* 0x000000af5e957220 */ /* 0x001fe20000410000 */
[----:B------:R-:W-:-:S03]  /*44a0*/  FADD.FTZ R94, R151, -R94 ;  /* 0x8000005e975e7221 */ /* 0x000fc60000010000 */
[----:B------:R-:W-:-:S04]  /*44b0*/  FFMA.FTZ R149, R148, R151, R149 ;  /* 0x0000009794957223 */ /* 0x000fc80000010095 */
[----:B-1----:R-:W-:Y:S01]  /*44c0*/  FMUL.FTZ R96, R98, R149 ;  /* 0x0000009562607220 */ /* 0x002fe20000410000 */
[----:B------:R-:W-:Y:S01]  /*44d0*/  FMUL.FTZ R149, R94, R94 ;  /* 0x0000005e5e957220 */ /* 0x000fe20000410000 */
[-C--:B--2---:R-:W-:Y:S02]  /*44e0*/  IADD3 R94, R99, R150.reuse, RZ ;  /* 0x00000096635e7210 */ /* 0x084fe40007ffe0ff */
[----:B------:R-:W-:Y:S01]  /*44f0*/  I2FP.F32.S32 R150, R150 ;  /* 0x0000009600967245 */ /* 0x000fe20000201400 */
[----:B------:R-:W0:Y:S01]  /*4500*/  SHFL.DOWN PT, R177, R96, 0x1, 0x1f ;  /* 0x08201f0060b17f89 */ /* 0x000e2200000e0000 */
[----:B------:R-:W-:Y:S01]  /*4510*/  FMUL.FTZ R149, R148, R149 ;  /* 0x0000009594957220 */ /* 0x000fe20000410000 */
[----:B---3--:R-:W-:Y:S01]  /*4520*/  FADD.FTZ R93, R92, R93 ;  /* 0x0000005d5c5d7221 */ /* 0x008fe20000010000 */
[----:B------:R-:W-:Y:S01]  /*4530*/  I2FP.F32.S32 R94, R94 ;  /* 0x0000005e005e7245 */ /* 0x000fe20000201400 */
[----:B------:R-:W1:Y:S01]  /*4540*/  LDC R148, c[0x0][0x2d8] ;  /* 0x0000b600ff947b82 */ /* 0x000e620000000800 */
[----:B------:R-:W-:-:S04]  /*4550*/  FMUL.FTZ R149, R149, R175 ;  /* 0x000000af95957220 */ /* 0x000fc80000410000 */
[----:B------:R-:W-:Y:S01]  /*4560*/  FFMA.FTZ R93, R98, R149, R93 ;  /* 0x00000095625d7223 */ /* 0x000fe2000001005d */
[----:B------:R-:W2:Y:S04]  /*4570*/  MUFU.RCP R94, R94 ;  /* 0x0000005e005e7308 */ /* 0x000ea80000001000 */
[----:B------:R-:W3:Y:S01]  /*4580*/  SHFL.DOWN PT, R92, R93, 0x1, 0x1f ;  /* 0x08201f005d5c7f89 */ /* 0x000ee200000e0000 */
[----:B0-----:R-:W-:-:S04]  /*4590*/  FMUL.FTZ R98, R177, R150 ;  /* 0x00000096b1627220 */ /* 0x001fc80000410000 */
[----:B------:R-:W-:Y:S01]  /*45a0*/  FFMA.FTZ R99, R97, R96, R98 ;  /* 0x0000006061637223 */ /* 0x000fe20000010062 */
[----:B------:R-:W-:-:S03]  /*45b0*/  FADD.FTZ R96, R96, -R177 ;  /* 0x800000b160607221 */ /* 0x000fc60000010000 */
[----:B--2---:R-:W-:Y:S01]  /*45c0*/  FMUL.FTZ R99, R94, R99 ;  /* 0x000000635e637220 */ /* 0x004fe20000410000 */
[----:B------:R-:W-:-:S04]  /*45d0*/  FMUL.FTZ R96, R96, R96 ;  /* 0x0000006060607220 */ /* 0x000fc80000410000 */
[----:B------:R-:W-:Y:S01]  /*45e0*/  FMUL.FTZ R96, R97, R96 ;  /* 0x0000006061607220 */ /* 0x000fe20000410000 */
[----:B---3--:R-:W-:Y:S01]  /*45f0*/  FADD.FTZ R97, R93, R92 ;  /* 0x0000005c5d617221 */ /* 0x008fe20000010000 */
[----:B------:R-:W0:Y:S01]  /*4600*/  SHFL.IDX PT, R174, R99, RZ, 0x1f ;  /* 0x00001fff63ae7589 */ /* 0x000e2200000e0000 */
[----:B------:R-:W2:Y:S01]  /*4610*/  @!P2 LDC.64 R92, c[0x0][0x258] ;  /* 0x00009600ff5cab82 */ /* 0x000ea20000000a00 */
[----:B------:R-:W-:-:S04]  /*4620*/  FMUL.FTZ R96, R96, R150 ;  /* 0x0000009660607220 */ /* 0x000fc80000410000 */
[----:B------:R-:W-:-:S03]  /*4630*/  FFMA.FTZ R96, R94, R96, R97 ;  /* 0x000000605e607223 */ /* 0x000fc60000010061 */
[----:B------:R-:W3:Y:S02]  /*4640*/  @!P2 LDC.64 R94, c[0x0][0x250] ;  /* 0x00009400ff5eab82 */ /* 0x000ee40000000a00 */
[----:B------:R-:W1:Y:S01]  /*4650*/  SHFL.IDX PT, R149, R96, RZ, 0x1f ;  /* 0x00001fff60957589 */ /* 0x000e6200000e0000 */
[----:B0-----:R-:W-:Y:S01]  /*4660*/  FMUL.FTZ R97, R174, R174 ;  /* 0x000000aeae617220 */ /* 0x001fe20000410000 */
[----:B--2---:R-:W-:-:S04]  /*4670*/  @!P2 IMAD.WIDE R92, R32, 0x4, R92 ;  /* 0x00000004205ca825 */ /* 0x004fc800078e025c */
[----:B------:R-:W-:Y:S01]  /*4680*/  FSEL R98, R97, RZ, P3 ;  /* 0x000000ff61627208 */ /* 0x000fe20001800000 */
[----:B---3--:R-:W-:-:S04]  /*4690*/  @!P2 IMAD.WIDE R94, R32, 0x4, R94 ;  /* 0x00000004205ea825 */ /* 0x008fc800078e025e */
[----:B-1----:R-:W-:Y:S01]  /*46a0*/  FFMA.FTZ R97, R149, UR7, R148 ;  /* 0x0000000795617c23 */ /* 0x002fe20008010094 */
[----:B------:R0:W-:Y:S03]  /*46b0*/  @!P2 STG.E desc[UR4][R94.64], R174 ;  /* 0x000000ae5e00a986 */ /* 0x0001e6000c101904 */
[----:B------:R-:W-:-:S04]  /*46c0*/  FADD.FTZ R97, R97, R98 ;  /* 0x0000006261617221 */ /* 0x000fc80000010000 */
[----:B------:R-:W1:Y:S02]  /*46d0*/  MUFU.RSQ R175, R97 ;  /* 0x0000006100af7308 */ /* 0x000e640000001400 */
[----:B-1----:R0:W-:Y:S01]  /*46e0*/  @!P2 STG.E desc[UR4][R92.64], R175 ;  /* 0x000000af5c00a986 */ /* 0x0021e2000c101904 */
[----:B------:R-:W-:Y:S05]  /*46f0*/  @!P1 BRA `(.L_x_36638) ;  /* 0x0000000000609947 */ /* 0x000fea0003800000 */
[----:B------:R-:W1:Y:S01]  /*4700*/  LDC.64 R150, c[0x0][0x2b8] ;  /* 0x0000ae00ff967b82 */ /* 0x000e620000000a00 */
[----:B0-----:R-:W-:-:S05]  /*4710*/  FSEL R92, R174, RZ, !P3 ;  /* 0x000000ffae5c7208 */ /* 0x001fca0005800000 */
[--C-:B------:R-:W-:Y:S01]  /*4720*/  FADD.FTZ R94, R56, -R92.reuse ;  /* 0x8000005c385e7221 */ /* 0x100fe20000010000 */
[--C-:B------:R-:W-:Y:S01]  /*4730*/  FADD.FTZ R98, R57, -R92.reuse ;  /* 0x8000005c39627221 */ /* 0x100fe20000010000 */
[----:B------:R-:W0:Y:S01]  /*4740*/  LDC.64 R148, c[0x0][0x2c0] ;  /* 0x0000b000ff947b82 */ /* 0x000e220000000a00 */
[--C-:B------:R-:W-:Y:S01]  /*4750*/  FADD.FTZ R96, R59, -R92.reuse ;  /* 0x8000005c3b607221 */ /* 0x100fe20000010000 */
[----:B------:R-:W-:Y:S01]  /*4760*/  FADD.FTZ R92, R58, -R92 ;  /* 0x8000005c3a5c7221 */ /* 0x000fe20000010000 */
[C---:B------:R-:W-:Y:S02]  /*4770*/  FMUL.FTZ R97, R175.reuse, R98 ;  /* 0x00000062af617220 */ /* 0x040fe40000410000 */
[C---:B------:R-:W-:Y:S01]  /*4780*/  FMUL.FTZ R99, R175.reuse, R96 ;  /* 0x00000060af637220 */ /* 0x040fe20000410000 */
[C---:B------:R-:W-:Y:S01]  /*4790*/  FMUL.FTZ R92, R175.reuse, R92 ;  /* 0x0000005caf5c7220 */ /* 0x040fe20000410000 */
[----:B------:R-:W-:Y:S01]  /*47a0*/  FMUL.FTZ R96, R175, R94 ;  /* 0x0000005eaf607220 */ /* 0x000fe20000410000 */
[----:B------:R-:W-:Y:S01]  /*47b0*/  FFMA.FTZ R93, R34, R97, R137 ;  /* 0x00000061225d7223 */ /* 0x000fe20000010089 */
[-C--:B------:R-:W-:Y:S01]  /*47c0*/  FFMA.FTZ R95, R35, R99.reuse, R138 ;  /* 0x00000063235f7223 */ /* 0x080fe2000001008a */
[-C--:B------:R-:W-:Y:S01]  /*47d0*/  FFMA.FTZ R94, R36, R92.reuse, R5 ;  /* 0x0000005c245e7223 */ /* 0x080fe20000010005 */
[----:B------:R-:W-:Y:S01]  /*47e0*/  FFMA.FTZ R98, R40, R92, R7 ;  /* 0x0000005c28627223 */ /* 0x000fe20000010007 */
[-C--:B------:R-:W-:Y:S01]  /*47f0*/  FFMA.FTZ R92, R33, R96.reuse, R4 ;  /* 0x00000060215c7223 */ /* 0x080fe20000010004 */
[----:B------:R-:W-:Y:S01]  /*4800*/  FFMA.FTZ R99, R39, R99, R140 ;  /* 0x0000006327637223 */ /* 0x000fe2000001008c */
[----:B------:R-:W-:Y:S01]  /*4810*/  FFMA.FTZ R97, R38, R97, R139 ;  /* 0x0000006126617223 */ /* 0x000fe2000001008b */
[----:B------:R-:W-:Y:S01]  /*4820*/  FFMA.FTZ R96, R37, R96, R6 ;  /* 0x0000006025607223 */ /* 0x000fe20000010006 */
[----:B-1----:R-:W-:-:S05]  /*4830*/  IMAD.WIDE.U32 R150, R172, 0x10, R150 ;  /* 0x00000010ac967825 */ /* 0x002fca00078e0096 */
[----:B------:R1:W-:Y:S01]  /*4840*/  STG.E.128 desc[UR4][R150.64], R92 ;  /* 0x0000005c96007986 */ /* 0x0003e2000c101d04 */
[C---:B0-----:R-:W-:Y:S01]  /*4850*/  IMAD.WIDE.U32 R148, R172.reuse, 0x10, R148 ;  /* 0x00000010ac947825 */ /* 0x041fe200078e0094 */
[----:B------:R-:W-:-:S04]  /*4860*/  IADD3 R172, R172, 0x100, RZ ;  /* 0x00000100acac7810 */ /* 0x000fc80007ffe0ff */
[----:B------:R1:W-:Y:S03]  /*4870*/  STG.E.128 desc[UR4][R148.64], R96 ;  /* 0x0000006094007986 */ /* 0x0003e6000c101d04 */
.L_x_36638:
[----:B------:R-:W-:Y:S05]  /*4880*/  BSYNC B0 ;  /* 0x0000000000007941 */ /* 0x000fea0003800000 */
.L_x_36637:
[----:B------:R-:W-:Y:S01]  /*4890*/  ISETP.GE.U32.AND P2, PT, R2, 0x200, PT ;  /* 0x000002000200780c */ /* 0x000fe20003f46070 */
[----:B------:R-:W-:-:S12]  /*48a0*/  BSSY B0, `(.L_x_36639) ;  /* 0x000001a000007945 */ /* 0x000fd80003800000 */
[----:B------:R-:W-:Y:S05]  /*48b0*/  @!P2 BRA `(.L_x_36640) ;  /* 0x000000000060a947 */ /* 0x000fea0003800000 */
[----:B-1----:R-:W1:Y:S01]  /*48c0*/  LDC.64 R150, c[0x0][0x2b8] ;  /* 0x0000ae00ff967b82 */ /* 0x002e620000000a00 */
[----:B------:R-:W-:-:S05]  /*48d0*/  FSEL R98, R174, RZ, !P3 ;  /* 0x000000ffae627208 */ /* 0x000fca0005800000 */
[--C-:B0-----:R-:W-:Y:S01]  /*48e0*/  FADD.FTZ R92, R68, -R98.reuse ;  /* 0x80000062445c7221 */ /* 0x101fe20000010000 */
        /* <DEDUP_REMOVED lines=10> */
[----:B------:R-:W-:Y:S01]  /*4990*/  FFMA.FTZ R92, R41, R96, R8 ;  /* 0x00000060295c7223 */ /* 0x000fe20000010008 */
[-C--:B------:R-:W-:Y:S01]  /*49a0*/  FFMA.FTZ R94, R44, R98.reuse, R9 ;  /* 0x000000622c5e7223 */ /* 0x080fe20000010009 */
[----:B------:R-:W-:Y:S01]  /*49b0*/  FFMA.FTZ R99, R47, R99, R144 ;  /* 0x000000632f637223 */ /* 0x000fe20000010090 */
        /* <DEDUP_REMOVED lines=8> */
.L_x_36640:
[----:B------:R-:W-:Y:S05]  /*4a40*/  BSYNC B0 ;  /* 0x0000000000007941 */ /* 0x000fea0003800000 */
.L_x_36639:
[----:B------:R-:W-:Y:S01]  /*4a50*/  ISETP.GE.U32.AND P2, PT, R2, 0x300, PT ;  /* 0x000003000200780c */ /* 0x000fe20003f46070 */
[----:B------:R-:W-:-:S12]  /*4a60*/  BSSY B0, `(.L_x_36641) ;  /* 0x000001a000007945 */ /* 0x000fd80003800000 */
[----:B------:R-:W-:Y:S05]  /*4a70*/  @!P2 BRA `(.L_x_36642) ;  /* 0x000000000060a947 */ /* 0x000fea0003800000 */
[----:B-12---:R-:W1:Y:S01]  /*4a80*/  LDC.64 R148, c[0x0][0x2b8] ;  /* 0x0000ae00ff947b82 */ /* 0x006e620000000a00 */
        /* <DEDUP_REMOVED lines=23> */
.L_x_36642:
[----:B------:R-:W-:Y:S05]  /*4c00*/  BSYNC B0 ;  /* 0x0000000000007941 */ /* 0x000fea0003800000 */
.L_x_36641:
[----:B------:R-:W-:Y:S01]  /*4c10*/  ISETP.GE.U32.AND P2, PT, R2, 0x400, PT ;  /* 0x000004000200780c */ /* 0x000fe20003f46070 */
[----:B------:R-:W-:-:S12]  /*4c20*/  BSSY B0, `(.L_x_36643) ;  /* 0x000001a000007945 */ /* 0x000fd80003800000 */
[----:B------:R-:W-:Y:S05]  /*4c30*/  @!P2 BRA `(.L_x_36644) ;  /* 0x000000000060a947 */ /* 0x000fea0003800000 */
[----:B-123--:R-:W1:Y:S01]  /*4c40*/  LDC.64 R148, c[0x0][0x2b8] ;  /* 0x0000ae00ff947b82 */ /* 0x00ee620000000a00 */
        /* <DEDUP_REMOVED lines=23> */
.L_x_36644:
[----:B------:R-:W-:Y:S05]  /*4dc0*/  BSYNC B0 ;  /* 0x0000000000007941 */ /* 0x000fea0003800000 */
.L_x_36643:
[----:B------:R-:W-:Y:S01]  /*4dd0*/  ISETP.GE.U32.AND P2, PT, R2, 0x500, PT ;  /* 0x000005000200780c */ /* 0x000fe20003f46070 */
[----:B------:R-:W-:-:S12]  /*4de0*/  BSSY B0, `(.L_x_36645) ;  /* 0x000001a000007945 */ /* 0x000fd80003800000 */
[----:B------:R-:W-:Y:S05]  /*4df0*/  @!P2 BRA `(.L_x_36646) ;  /* 0x000000000060a947 */ /* 0x000fea0003800000 */
[----:B-1234-:R-:W1:Y:S01]  /*4e00*/  LDC.64 R148, c[0x0][0x2b8] ;  /* 0x0000ae00ff947b82 */ /* 0x01ee620000000a00 */
        /* <DEDUP_REMOVED lines=23> */
.L_x_36646:
[----:B------:R-:W-:Y:S05]  /*4f80*/  BSYNC B0 ;  /* 0x0000000000007941 */ /* 0x000fea0003800000 */
.L_x_36645:
[----:B------:R-:W-:Y:S01]  /*4f90*/  ISETP.GE.U32.AND P2, PT, R2, 0x600, PT ;  /* 0x000006000200780c */ /* 0x000fe20003f46070 */
[----:B------:R-:W-:-:S12]  /*4fa0*/  BSSY B0, `(.L_x_36647) ;  /* 0x000001b000007945 */ /* 0x000fd80003800000 */
[----:B------:R-:W-:Y:S05]  /*4fb0*/  @!P2 BRA `(.L_x_36648) ;  /* 0x000000000064a947 */ /* 0x000fea0003800000 */
[----:B-1234-:R-:W1:Y:S01]  /*4fc0*/  LDC.64 R148, c[0x0][0x2b8] ;  /* 0x0000ae00ff947b82 */ /* 0x01ee620000000a00 */
[----:B------:R-:W-:-:S04]  /*4fd0*/  ISETP.NE.AND P2, PT, R171, RZ, PT ;  /* 0x000000ffab00720c */ /* 0x000fc80003f45270 */
[----:B------:R-:W-:-:S03]  /*4fe0*/  FSEL R98, R174, RZ, !P2 ;  /* 0x000000ffae627208 */ /* 0x000fc60005000000 */
[----:B------:R-:W2:Y:S02]  /*4ff0*/  LDC.64 R150, c[0x0][0x2c0] ;  /* 0x0000b000ff967b82 */ /* 0x000ea40000000a00 */
[--C-:B0-----:R-:W-:Y:S01]  /*5000*/  FADD.FTZ R92, R84, -R98.reuse ;  /* 0x80000062545c7221 */ /* 0x101fe20000010000 */
[--C-:B------:R-:W-:Y:S01]  /*5010*/  FADD.FTZ R94, R85, -R98.reuse ;  /* 0x80000062555e7221 */ /* 0x100fe20000010000 */
[--C-:B------:R-:W-:Y:S01]  /*5020*/  FADD.FTZ R96, R87, -R98.reuse ;  /* 0x8000006257607221 */ /* 0x100fe20000010000 */
[----:B------:R-:W-:Y:S02]  /*5030*/  FADD.FTZ R98, R86, -R98 ;  /* 0x8000006256627221 */ /* 0x000fe40000010000 */
[C---:B------:R-:W-:Y:S01]  /*5040*/  FMUL.FTZ R97, R175.reuse, R94 ;  /* 0x0000005eaf617220 */ /* 0x040fe20000410000 */
[C---:B------:R-:W-:Y:S01]  /*5050*/  FMUL.FTZ R99, R175.reuse, R96 ;  /* 0x00000060af637220 */ /* 0x040fe20000410000 */
[C---:B------:R-:W-:Y:S01]  /*5060*/  FMUL.FTZ R96, R175.reuse, R92 ;  /* 0x0000005caf607220 */ /* 0x040fe20000410000 */
[----:B------:R-:W-:Y:S01]  /*5070*/  FMUL.FTZ R98, R175, R98 ;  /* 0x00000062af627220 */ /* 0x000fe20000410000 */
[----:B------:R-:W-:Y:S01]  /*5080*/  FFMA.FTZ R93, R122, R97, R161 ;  /* 0x000000617a5d7223 */ /* 0x000fe200000100a1 */
[-C--:B------:R-:W-:Y:S01]  /*5090*/  FFMA.FTZ R95, R123, R99.reuse, R162 ;  /* 0x000000637b5f7223 */ /* 0x080fe200000100a2 */
[----:B------:R-:W-:Y:S01]  /*50a0*/  FFMA.FTZ R92, R121, R96, R24 ;  /* 0x00000060795c7223 */ /* 0x000fe20000010018 */
[----:B------:R-:W-:Y:S01]  /*50b0*/  FFMA.FTZ R94, R124, R98, R25 ;  /* 0x000000627c5e7223 */ /* 0x000fe20000010019 */
[----:B------:R-:W-:Y:S01]  /*50c0*/  FFMA.FTZ R99, R127, R99, R164 ;  /* 0x000000637f637223 */ /* 0x000fe200000100a4 */
[----:B-1----:R-:W-:-:S04]  /*50d0*/  IMAD.WIDE.U32 R148, R172, 0x10, R148 ;  /* 0x00000010ac947825 */ /* 0x002fc800078e0094 */
[----:B------:R-:W-:Y:S01]  /*50e0*/  FFMA.FTZ R98, R128, R98, R27 ;  /* 0x0000006280627223 */ /* 0x000fe2000001001b */
[----:B------:R-:W-:Y:S01]  /*50f0*/  FFMA.FTZ R97, R126, R97, R163 ;  /* 0x000000617e617223 */ /* 0x000fe200000100a3 */
[----:B------:R-:W-:Y:S01]  /*5100*/  FFMA.FTZ R96, R125, R96, R26 ;  /* 0x000000607d607223 */ /* 0x000fe2000001001a */
[----:B------:R0:W-:Y:S01]  /*5110*/  STG.E.128 desc[UR4][R148.64], R92 ;  /* 0x0000005c94007986 */ /* 0x0001e2000c101d04 */
[C---:B--2---:R-:W-:Y:S01]  /*5120*/  IMAD.WIDE.U32 R150, R172.reuse, 0x10, R150 ;  /* 0x00000010ac967825 */ /* 0x044fe200078e0096 */
[----:B------:R-:W-:-:S04]  /*5130*/  IADD3 R172, R172, 0x100, RZ ;  /* 0x00000100acac7810 */ /* 0x000fc80007ffe0ff */
[----:B------:R0:W-:Y:S03]  /*5140*/  STG.E.128 desc[UR4][R150.64], R96 ;  /* 0x0000006096007986 */ /* 0x0001e6000c101d04 */
.L_x_36648:
[----:B------:R-:W-:Y:S05]  /*5150*/  BSYNC B0 ;  /* 0x0000000000007941 */ /* 0x000fea0003800000 */
.L_x_36647:
[----:B------:R-:W-:Y:S01]  /*5160*/  ISETP.GE.U32.AND P2, PT, R2, 0x700, PT ;  /* 0x000007000200780c */ /* 0x000fe20003f46070 */
[----:B------:R-:W-:-:S12]  /*5170*/  BSSY B0, `(.L_x_36649) ;  /* 0x000001a000007945 */ /* 0x000fd80003800000 */
[----:B------:R-:W-:Y:S05]  /*5180*/  @!P2 BRA `(.L_x_36650) ;  /* 0x000000000060a947 */ /* 0x000fea0003800000 */
[----:B01234-:R-:W0:Y:S01]  /*5190*/  LDC.64 R150, c[0x0][0x2b8] ;  /* 0x0000ae00ff967b82 */ /* 0x01fe220000000a00 */
[----:B------:R-:W-:-:S04]  /*51a0*/  ISETP.NE.AND P2, PT, R171, RZ, PT ;  /* 0x000000ffab00720c */ /* 0x000fc80003f45270 */
[----:B------:R-:W-:-:S03]  /*51b0*/  FSEL R98, R174, RZ, !P2 ;  /* 0x000000ffae627208 */ /* 0x000fc60005000000 */
[----:B------:R-:W1:Y:S02]  /*51c0*/  LDC.64 R148, c[0x0][0x2c0] ;  /* 0x0000b000ff947b82 */ /* 0x000e640000000a00 */
[--C-:B------:R-:W-:Y:S01]  /*51d0*/  FADD.FTZ R92, R88, -R98.reuse ;  /* 0x80000062585c7221 */ /* 0x100fe20000010000 */
[--C-:B------:R-:W-:Y:S01]  /*51e0*/  FADD.FTZ R94, R89, -R98.reuse ;  /* 0x80000062595e7221 */ /* 0x100fe20000010000 */
        /* <DEDUP_REMOVED lines=12> */
[----:B0-----:R-:W-:-:S04]  /*52b0*/  IMAD.WIDE.U32 R150, R172, 0x10, R150 ;  /* 0x00000010ac967825 */ /* 0x001fc800078e0096 */
[----:B------:R-:W-:Y:S01]  /*52c0*/  FFMA.FTZ R97, R134, R97, R167 ;  /* 0x0000006186617223 */ /* 0x000fe200000100a7 */
[----:B------:R-:W-:Y:S01]  /*52d0*/  FFMA.FTZ R96, R133, R96, R30 ;  /* 0x0000006085607223 */ /* 0x000fe2000001001e */
[----:B------:R0:W-:Y:S01]  /*52e0*/  STG.E.128 desc[UR4][R150.64], R92 ;  /* 0x0000005c96007986 */ /* 0x0001e2000c101d04 */
[----:B-1----:R-:W-:-:S05]  /*52f0*/  IMAD.WIDE.U32 R148, R172, 0x10, R148 ;  /* 0x00000010ac947825 */ /* 0x002fca00078e0094 */
[----:B------:R0:W-:Y:S02]  /*5300*/  STG.E.128 desc[UR4][R148.64], R96 ;  /* 0x0000006094007986 */ /* 0x0001e4000c101d04 */
.L_x_36650:
[----:B------:R-:W-:Y:S05]  /*5310*/  BSYNC B0 ;  /* 0x0000000000007941 */ /* 0x000fea0003800000 */
.L_x_36649:
[----:B------:R-:W-:Y:S02]  /*5320*/  ISETP.NE.AND P2, PT, R173, RZ, PT ;  /* 0x000000ffad00720c */ /* 0x000fe40003f45270 */
[----:B------:R-:W-:Y:S02]  /*5330*/  IADD3 R32, R32, UR8, RZ ;  /* 0x0000000820207c10 */ /* 0x000fe4000fffe0ff */
[----:B01234-:R-:W-:Y:S02]  /*5340*/  SEL R96, RZ, 0x1, P2 ;  /* 0x00000001ff607807 */ /* 0x01ffe40001000000 */
[----:B------:R-:W-:-:S13]  /*5350*/  ISETP.GE.AND P2, PT, R32, UR9, PT ;  /* 0x0000000920007c0c */ /* 0x000fda000bf46270 */
[----:B------:R-:W-:Y:S05]  /*5360*/  @!P2 BRA `(.L_x_36651) ;  /* 0xffffffc80010a947 */ /* 0x000fea000383ffff */
[----:B------:R-:W-:Y:S05]  /*5370*/  EXIT ;  /* 0x000000000000794d */ /* 0x000fea0003800000 */
.L_x_36636:
[----:B------:R-:W-:Y:S01]  /*5380*/  HFMA2.MMA R151, -RZ, RZ, 0, 5.9604644775390625e-08 ;  /* 0x00000001ff977435 */ /* 0x000fe200000001ff */
[----:B------:R-:W-:Y:S02]  /*5390*/  MOV R150, R93 ;  /* 0x0000005d00967202 */ /* 0x000fe40000000f00 */
[----:B------:R-:W-:Y:S02]  /*53a0*/  MOV R174, 0x1f ;  /* 0x0000001f00ae7802 */ /* 0x000fe40000000f00 */
[----:B------:R-:W-:-:S07]  /*53b0*/  MOV R149, 0xffffffff ;  /* 0xffffffff00957802 */ /* 0x000fce0000000f00 */
[----:B------:R-:W-:Y:S05]  /*53c0*/  WARPSYNC.COLLECTIVE R149, `(.L_x_36652) ;  /* 0x0000000095087348 */ /* 0x000fea0003c00000 */
[----:B------:R0:W1:Y:S02]  /*53d0*/  SHFL.BFLY P6, R148, R150, R151, R174 ;  /* 0x0c00009796947389 */ /* 0x00006400000c00ae */
[----:B01----:R-:W-:Y:S01]  /*53e0*/  ENDCOLLECTIVE ;  /* 0x000000000000791b */ /* 0x003fe20003800000 */
.L_x_36652:
[----:B------:R-:W-:Y:S01]  /*53f0*/  HFMA2.MMA R151, -RZ, RZ, 0, 1.1920928955078125e-07 ;  /* 0x00000002ff977435 */ /* 0x000fe200000001ff */
[----:B------:R-:W-:-:S05]  /*5400*/  MOV R92, R148 ;  /* 0x00000094005c7202 */ /* 0x000fca0000000f00 */
[----:B------:R-:W-:-:S05]  /*5410*/  FADD.FTZ R96, R93, R92 ;  /* 0x0000005c5d607221 */ /* 0x000fca0000010000 */
[----:B------:R-:W-:-:S07]  /*5420*/  MOV R150, R96 ;  /* 0x0000006000967202 */ /* 0x000fce0000000f00 */
[----:B------:R-:W-:Y:S05]  /*5430*/  WARPSYNC.COLLECTIVE R149, `(.L_x_36653) ;  /* 0x0000000095087348 */ /* 0x000fea0003c00000 */
[----:B------:R0:W1:Y:S02]  /*5440*/  SHFL.BFLY P6, R148, R150, R151, R174 ;  /* 0x0c00009796947389 */ /* 0x00006400000c00ae */
[----:B01----:R-:W-:Y:S01]  /*5450*/  ENDCOLLECTIVE ;  /* 0x000000000000791b */ /* 0x003fe20003800000 */
.L_x_36653:
[----:B------:R-:W-:Y:S01]  /*5460*/  HFMA2.MMA R151, -RZ, RZ, 0, 2.384185791015625e-07 ;  /* 0x00000004ff977435 */ /* 0x000fe200000001ff */
[----:B------:R-:W-:-:S05]  /*5470*/  MOV R97, R148 ;  /* 0x0000009400617202 */ /* 0x000fca0000000f00 */
[----:B------:R-:W-:-:S05]  /*5480*/  FADD.FTZ R97, R96, R97 ;  /* 0x0000006160617221 */ /* 0x000fca0000010000 */
[----:B------:R-:W-:-:S07]  /*5490*/  MOV R150, R97 ;  /* 0x0000006100967202 */ /* 0x000fce0000000f00 */
[----:B------:R-:W-:Y:S05]  /*54a0*/  WARPSYNC.COLLECTIVE R149, `(.L_x_36654) ;  /* 0x0000000095087348 */ /* 0x000fea0003c00000 */
[----:B------:R0:W1:Y:S02]  /*54b0*/  SHFL.BFLY P6, R148, R150, R151, R174 ;  /* 0x0c00009796947389 */ /* 0x00006400000c00ae */
[----:B01----:R-:W-:Y:S01]  /*54c0*/  ENDCOLLECTIVE ;  /* 0x000000000000791b */ /* 0x003fe20003800000 */
.L_x_36654:
[----:B------:R-:W-:Y:S01]  /*54d0*/  HFMA2.MMA R151, -RZ, RZ, 0, 4.76837158203125e-07 ;  /* 0x00000008ff977435 */ /* 0x000fe200000001ff */
[----:B------:R-:W-:-:S05]  /*54e0*/  MOV R92, R148 ;  /* 0x00000094005c7202 */ /* 0x000fca0000000f00 */
[----:B------:R-:W-:-:S05]  /*54f0*/  FADD.FTZ R98, R97, R92 ;  /* 0x0000005c61627221 */ /* 0x000fca0000010000 */
[----:B------:R-:W-:-:S07]  /*5500*/  MOV R150, R98 ;  /* 0x0000006200967202 */ /* 0x000fce0000000f00 */
[----:B------:R-:W-:Y:S05]  /*5510*/  WARPSYNC.COLLECTIVE R149, `(.L_x_36655) ;  /* 0x0000000095087348 */ /* 0x000fea0003c00000 */
[----:B------:R0:W1:Y:S02]  /*5520*/  SHFL.BFLY P6, R148, R150, R151, R174 ;  /* 0x0c00009796947389 */ /* 0x00006400000c00ae */
[----:B01----:R-:W-:Y:S01]  /*5530*/  ENDCOLLECTIVE ;  /* 0x000000000000791b */ /* 0x003fe20003800000 */
.L_x_36655:
[----:B------:R-:W-:Y:S01]  /*5540*/  HFMA2.MMA R151, -RZ, RZ, 0, 9.5367431640625e-07 ;  /* 0x00000010ff977435 */ /* 0x000fe200000001ff */
[----:B------:R-:W-:-:S05]  /*5550*/  MOV R99, R148 ;  /* 0x0000009400637202 */ /* 0x000fca0000000f00 */
[----:B------:R-:W-:-:S05]  /*5560*/  FADD.FTZ R99, R98, R99 ;  /* 0x0000006362637221 */ /* 0x000fca0000010000 */
[----:B------:R-:W-:-:S07]  /*5570*/  MOV R150, R99 ;  /* 0x0000006300967202 */ /* 0x000fce0000000f00 */
[----:B------:R-:W-:Y:S05]  /*5580*/  WARPSYNC.COLLECTIVE R149, `(.L_x_36656) ;  /* 0x0000000095087348 */ /* 0x000fea0003c00000 */
[----:B------:R0:W1:Y:S02]  /*5590*/  SHFL.BFLY P6, R148, R150, R151, R174 ;  /* 0x0c00009796947389 */ /* 0x00006400000c00ae */
[----:B01----:R-:W-:Y:S01]  /*55a0*/  ENDCOLLECTIVE ;  /* 0x000000000000791b */ /* 0x003fe20003800000 */
.L_x_36656:
        /* <DEDUP_REMOVED lines=67> */
.L_x_36657:
[----:B------:R-:W-:Y:S01]  /*59e0*/  HFMA2.MMA R151, -RZ, RZ, 0, 1.1920928955078125e-07 ;  /* 0x00000002ff977435 */ /* 0x000fe200000001ff */
[----:B------:R-:W-:-:S05]  /*59f0*/  MOV R96, R148 ;  /* 0x0000009400607202 */ /* 0x000fca0000000f00 */
[----:B------:R-:W-:-:S05]  /*5a00*/  FADD.FTZ R96, R93, R96 ;  /* 0x000000605d607221 */ /* 0x000fca0000010000 */
[----:B------:R-:W-:-:S07]  /*5a10*/  MOV R150, R96 ;  /* 0x0000006000967202 */ /* 0x000fce0000000f00 */
[----:B------:R-:W-:Y:S05]  /*5a20*/  WARPSYNC.COLLECTIVE R149, `(.L_x_36658) ;  /* 0x0000000095087348 */ /* 0x000fea0003c00000 */
[----:B------:R0:W1:Y:S02]  /*5a30*/  SHFL.BFLY P6, R148, R150, R151, R174 ;  /* 0x0c00009796947389 */ /* 0x00006400000c00ae */
[----:B01----:R-:W-:Y:S01]  /*5a40*/  ENDCOLLECTIVE ;  /* 0x000000000000791b */ /* 0x003fe20003800000 */
.L_x_36658:
[----:B------:R-:W-:Y:S01]  /*5a50*/  HFMA2.MMA R151, -RZ, RZ, 0, 2.384185791015625e-07 ;  /* 0x00000004ff977435 */ /* 0x000fe200000001ff */
[----:B------:R-:W-:-:S05]  /*5a60*/  MOV R97, R148 ;  /* 0x0000009400617202 */ /* 0x000fca0000000f00 */
[----:B------:R-:W-:-:S05]  /*5a70*/  FADD.FTZ R97, R96, R97 ;  /* 0x0000006160617221 */ /* 0x000fca0000010000 */
[----:B------:R-:W-:-:S07]  /*5a80*/  MOV R150, R97 ;  /* 0x0000006100967202 */ /* 0x000fce0000000f00 */
[----:B------:R-:W-:Y:S05]  /*5a90*/  WARPSYNC.COLLECTIVE R149, `(.L_x_36659) ;  /* 0x0000000095087348 */ /* 0x000fea0003c00000 */
[----:B------:R0:W1:Y:S02]  /*5aa0*/  SHFL.BFLY P6, R148, R150, R151, R174 ;  /* 0x0c00009796947389 */ /* 0x00006400000c00ae */
[----:B01----:R-:W-:Y:S01]  /*5ab0*/  ENDCOLLECTIVE ;  /* 0x000000000000791b */ /* 0x003fe20003800000 */
.L_x_36659:
[----:B------:R-:W-:Y:S01]  /*5ac0*/  HFMA2.MMA R151, -RZ, RZ, 0, 4.76837158203125e-07 ;  /* 0x00000008ff977435 */ /* 0x000fe200000001ff */
[----:B------:R-:W-:-:S05]  /*5ad0*/  MOV R98, R148 ;  /* 0x0000009400627202 */ /* 0x000fca0000000f00 */
[----:B------:R-:W-:-:S05]  /*5ae0*/  FADD.FTZ R98, R97, R98 ;  /* 0x0000006261627221 */ /* 0x000fca0000010000 */
[----:B------:R-:W-:-:S07]  /*5af0*/  MOV R150, R98 ;  /* 0x0000006200967202 */ /* 0x000fce0000000f00 */
[----:B------:R-:W-:Y:S05]  /*5b00*/  WARPSYNC.COLLECTIVE R149, `(.L_x_36660) ;  /* 0x0000000095087348 */ /* 0x000fea0003c00000 */
[----:B------:R0:W1:Y:S02]  /*5b10*/  SHFL.BFLY P6, R148, R150, R151, R174 ;  /* 0x0c00009796947389 */ /* 0x00006400000c00ae */
[----:B01----:R-:W-:Y:S01]  /*5b20*/  ENDCOLLECTIVE ;  /* 0x000000000000791b */ /* 0x003fe20003800000 */
.L_x_36660:
[----:B------:R-:W-:Y:S01]  /*5b30*/  HFMA2.MMA R151, -RZ, RZ, 0, 9.5367431640625e-07 ;  /* 0x00000010ff977435 */ /* 0x000fe200000001ff */
[----:B------:R-:W-:-:S05]  /*5b40*/  MOV R99, R148 ;  /* 0x0000009400637202 */ /* 0x000fca0000000f00 */
[----:B------:R-:W-:-:S05]  /*5b50*/  FADD.FTZ R99, R98, R99 ;  /* 0x0000006362637221 */ /* 0x000fca0000010000 */
[----:B------:R-:W-:-:S07]  /*5b60*/  MOV R150, R99 ;  /* 0x0000006300967202 */ /* 0x000fce0000000f00 */
[----:B------:R-:W-:Y:S05]  /*5b70*/  WARPSYNC.COLLECTIVE R149, `(.L_x_36661) ;  /* 0x0000000095087348 */ /* 0x000fea0003c00000 */
[----:B------:R0:W1:Y:S02]  /*5b80*/  SHFL.BFLY P6, R148, R150, R151, R174 ;  /* 0x0c00009796947389 */ /* 0x00006400000c00ae */
[----:B01----:R-:W-:Y:S01]  /*5b90*/  ENDCOLLECTIVE ;  /* 0x000000000000791b */ /* 0x003fe20003800000 */
.L_x_36661:
[----:B------:R-:W-:Y:S05]  /*5ba0*/  BRA `(.L_x_36662) ;  /* 0xffffffe400707947 */ /* 0x000fea000383ffff */
.L_x_36663:
        /* <DEDUP_REMOVED lines=13> */
.L_x_41652:


//--------------------- .text._ZN10layer_norm31ln_parallel_residual_fwd_kernelINS_13Kernel_traitsI6__halfffffjLj7168ELj1ELj1ELj8ELj16ENS_18Kernel_traits_baseILj7168ES2_ffffjLj256EEEEELb0ELb0ELb1EEEvNS_9FwdParamsE --------------------------
	.section	.text._ZN10layer_norm31ln_parallel_residual_fwd_kernelINS_13Kernel_traitsI6__halfffffjLj7168ELj1ELj1ELj8ELj16ENS_18Kernel_traits_baseILj7168ES2_ffffjLj256EEEEELb0ELb0ELb1EEEvNS_9FwdParamsE,"ax",@progbits
	.align	128
        .global         _ZN10layer_norm31ln_parallel_residual_fwd_kernelINS_13Kernel_traitsI6__halfffffjLj7168ELj1ELj1ELj8ELj16ENS_18Kernel_traits_baseILj7168ES2_ffffjLj256EEEEELb0ELb0ELb1EEEvNS_9FwdParamsE
        .type           _ZN10layer_norm31ln_parallel_residual_fwd_kernelINS_13Kernel_traitsI6__halfffffjLj7168ELj1ELj1ELj8ELj16ENS_18Kernel_traits_baseILj7168ES2_ffffjLj256EEEEELb0ELb0ELb1EEEvNS_9FwdParamsE,@function
        .size           _ZN10layer_norm31ln_parallel_residual_fwd_kernelINS_13Kernel_traitsI6__halfffffjLj7168ELj1ELj1ELj8ELj16ENS_18Kernel_traits_baseILj7168ES2_ffffjLj256EEEEELb0ELb0ELb1EEEvNS_9FwdParamsE,(.L_x_41653 - _ZN10layer_norm31ln_parallel_residual_fwd_kernelINS_13Kernel_traitsI6__halfffffjLj7168ELj1ELj1ELj8ELj16ENS_18Kernel_traits_baseILj7168ES2_ffffjLj256EEEEELb0ELb0ELb1EEEvNS_9FwdParamsE)
        .other          _ZN10layer_norm31ln_parallel_residual_fwd_kernelINS_13Kernel_traitsI6__halfffffjLj7168ELj1ELj1ELj8ELj16ENS_18Kernel_traits_baseILj7168ES2_ffffjLj256EEEEELb0ELb0ELb1EEEvNS_9FwdParamsE,@"STO_CUDA_ENTRY STV_DEFAULT"
_ZN10layer_norm31ln_parallel_residual_fwd_kernelINS_13Kernel_traitsI6__halfffffjLj7168ELj1ELj1ELj8ELj16ENS_18Kernel_traits_baseILj7168ES2_ffffjLj256EEEEELb0ELb0ELb1EEEvNS_9FwdParamsE:
.text._ZN10layer_norm31ln_parallel_residual_fwd_kernelINS_13Kernel_traitsI6__halfffffjLj7168ELj1ELj1ELj8ELj16ENS_18Kernel_traits_baseILj7168ES2_ffffjLj256EEEEELb0ELb0ELb1EEEvNS_9FwdParamsE:
[----:B------:R-:W-:Y:S01]  /*0000*/  LDC R1, c[0x0][0x28] ;  /* 0x00000a00ff017b82 */ /* 0x000fe20000000800 */
[----:B------:R-:W0:Y:S01]  /*0010*/  S2R R102, SR_TID.X ;  /* 0x0000000000667919 */ /* 0x000e220000002100 */
[----:B------:R-:W-:Y:S01]  /*0020*/  ULDC.64 UR4, c[0x0][0x2c8] ;  /* 0x0000b20000047ab9 */ /* 0x000fe20000000a00 */
[----:B------:R-:W-:Y:S01]  /*0030*/  ULDC.64 UR6, c[0x0][0x2d0] ;  /* 0x0000b40000067ab9 */ /* 0x000fe20000000a00 */
[----:B------:R-:W-:-:S04]  /*0040*/  ISETP.NE.U32.AND P2, PT, RZ, UR4, PT ;  /* 0x00000004ff007c0c */ /* 0x000fc8000bf45070 */
[----:B------:R-:W1:Y:S01]  /*0050*/  LDC.64 R38, c[0x0][0x228] ;  /* 0x00008a00ff267b82 */ /* 0x000e620000000a00 */
[----:B------:R-:W-:Y:S01]  /*0060*/  ISETP.NE.U32.AND P3, PT, RZ, UR6, PT ;  /* 0x00000006ff007c0c */ /* 0x000fe2000bf65070 */
[----:B------:R-:W-:Y:S01]  /*0070*/  ULDC.64 UR8, c[0x0][0x260] ;  /* 0x0000980000087ab9 */ /* 0x000fe20000000a00 */
[----:B------:R-:W-:Y:S02]  /*0080*/  ISETP.NE.AND.EX P2, PT, RZ, UR5, PT, P2 ;  /* 0x00000005ff007c0c */ /* 0x000fe4000bf45320 */
[----:B------:R-:W-:Y:S02]  /*0090*/  ISETP.NE.AND.EX P3, PT, RZ, UR7, PT, P3 ;  /* 0x00000007ff007c0c */ /* 0x000fe4000bf65330 */
[C---:B0-----:R-:W-:Y:S02]  /*00a0*/  SHF.L.U32 R2, R102.reuse, 0x3, RZ ;  /* 0x0000000366027819 */ /* 0x041fe400000006ff */
[----:B------:R-:W-:Y:S02]  /*00b0*/  LOP3.LUT R0, R102, 0xff, RZ, 0xc0, !PT ;  /* 0x000000ff66007812 */ /* 0x000fe400078ec0ff */
[----:B------:R-:W-:-:S02]  /*00c0*/  LOP3.LUT R2, R2, 0x7f8, RZ, 0xc0, !PT ;  /* 0x000007f802027812 */ /* 0x000fc400078ec0ff */
[----:B------:R-:W-:Y:S02]  /*00d0*/  SHF.L.U32 R6, R0, 0x3, RZ ;  /* 0x0000000300067819 */ /* 0x000fe400000006ff */
[----:B------:R-:W-:Y:S02]  /*00e0*/  IADD3 R4, P0, R2, UR4, RZ ;  /* 0x0000000402047c10 */ /* 0x000fe4000ff1e0ff */
[----:B------:R-:W-:Y:S02]  /*00f0*/  IADD3 R8, P1, R6, UR6, RZ ;  /* 0x0000000606087c10 */ /* 0x000fe4000ff3e0ff */
[----:B------:R-:W-:Y:S01]  /*0100*/  IADD3.X R5, RZ, UR5, RZ, P0, !PT ;  /* 0x00000005ff057c10 */ /* 0x000fe200087fe4ff */
[----:B------:R-:W-:Y:S01]  /*0110*/  ULDC.64 UR4, c[0x0][0x208] ;  /* 0x0000820000047ab9 */ /* 0x000fe20000000a00 */
[----:B------:R-:W-:-:S03]  /*0120*/  IADD3.X R9, RZ, UR7, RZ, P1, !PT ;  /* 0x00000007ff097c10 */ /* 0x000fc60008ffe4ff */
[----:B------:R0:W5:Y:S04]  /*0130*/  @P2 LDG.E.64 R36, desc[UR4][R4.64] ;  /* 0x0000000404242981 */ /* 0x000168000c1e1b00 */
[----:B------:R0:W5:Y:S04]  /*0140*/  @P3 LDG.E.64 R34, desc[UR4][R8.64] ;  /* 0x0000000408223981 */ /* 0x000168000c1e1b00 */
[----:B------:R0:W5:Y:S04]  /*0150*/  @P2 LDG.E.64 R32, desc[UR4][R4.64+0x800] ;  /* 0x0008000404202981 */ /* 0x000168000c1e1b00 */
[----:B------:R0:W5:Y:S04]  /*0160*/  @P3 LDG.E.64 R30, desc[UR4][R8.64+0x800] ;  /* 0x00080004081e3981 */ /* 0x000168000c1e1b00 */
[----:B------:R0:W5:Y:S04]  /*0170*/  @P2 LDG.E.64 R10, desc[UR4][R4.64+0x1000] ;  /* 0x00100004040a2981 */ /* 0x000168000c1e1b00 */
[----:B------:R0:W5:Y:S04]  /*0180*/  @P3 LDG.E.64 R12, desc[UR4][R8.64+0x1000] ;  /* 0x00100004080c3981 */ /* 0x000168000c1e1b00 */
[----:B------:R0:W5:Y:S04]  /*0190*/  @P2 LDG.E.64 R14, desc[UR4][R4.64+0x1800] ;  /* 0x00180004040e2981 */ /* 0x000168000c1e1b00 */
[----:B------:R0:W5:Y:S01]  /*01a0*/  @P3 LDG.E.64 R16, desc[UR4][R8.64+0x1800] ;  /* 0x0018000408103981 */ /* 0x000162000c1e1b00 */
[----:B------:R-:W2:Y:S03]  /*01b0*/  S2UR UR6, SR_CTAID.X ;  /* 0x00000000000679c3 */ /* 0x000ea60000002500 */
[----:B------:R0:W5:Y:S04]  /*01c0*/  @P2 LDG.E.64 R18, desc[UR4][R4.64+0x2000] ;  /* 0x0020000404122981 */ /* 0x000168000c1e1b00 */
[----:B------:R0:W5:Y:S04]  /*01d0*/  @P3 LDG.E.64 R20, desc[UR4][R8.64+0x2000] ;  /* 0x0020000408143981 */ /* 0x000168000c1e1b00 */
[----:B------:R0:W5:Y:S01]  /*01e0*/  @P2 LDG.E.64 R22, desc[UR4][R4.64+0x2800] ;  /* 0x0028000404162981 */ /* 0x000162000c1e1b00 */
[----:B------:R-:W-:Y:S01]  /*01f0*/  IADD3 R2, P0, R2, UR8, RZ ;  /* 0x0000000802027c10 */ /* 0x000fe2000ff1e0ff */
[----:B------:R-:W-:-:S02]  /*0200*/  ULDC UR8, c[0x0][0x214] ;  /* 0x0000850000087ab9 */ /* 0x000fc40000000800 */
[----:B------:R0:W5:Y:S01]  /*0210*/  @P3 LDG.E.64 R24, desc[UR4][R8.64+0x2800] ;  /* 0x0028000408183981 */ /* 0x000162000c1e1b00 */
[----:B------:R-:W-:-:S03]  /*0220*/  IADD3.X R3, RZ, UR9, RZ, P0, !PT ;  /* 0x00000009ff037c10 */ /* 0x000fc600087fe4ff */
[----:B------:R0:W5:Y:S04]  /*0230*/  @P2 LDG.E.64 R26, desc[UR4][R4.64+0x3000] ;  /* 0x00300004041a2981 */ /* 0x000168000c1e1b00 */
[----:B------:R0:W5:Y:S01]  /*0240*/  @P3 LDG.E.64 R28, desc[UR4][R8.64+0x3000] ;  /* 0x00300004081c3981 */ /* 0x000162000c1e1b00 */
[----:B--2---:R-:W-:Y:S01]  /*0250*/  LEA.HI R102, R102, UR6, RZ, 0x18 ;  /* 0x0000000666667c11 */ /* 0x004fe2000f8fc0ff */
[----:B------:R-:W-:-:S03]  /*0260*/  ULDC.64 UR6, c[0x0][0x268] ;  /* 0x00009a0000067ab9 */ /* 0x000fc60000000a00 */
[----:B------:R-:W-:Y:S01]  /*0270*/  ISETP.GE.AND P1, PT, R102, UR8, PT ;  /* 0x0000000866007c0c */ /* 0x000fe2000bf26270 */
[----:B------:R-:W-:Y:S01]  /*0280*/  ULDC.64 UR8, c[0x0][0x230] ;  /* 0x00008c0000087ab9 */ /* 0x000fe20000000a00 */
[----:B------:R-:W-:Y:S02]  /*0290*/  IADD3 R6, P4, R6, UR6, RZ ;  /* 0x0000000606067c10 */ /* 0x000fe4000ff9e0ff */
[----:B-1----:R-:W-:Y:S02]  /*02a0*/  LOP3.LUT P0, RZ, R38, UR8, RZ, 0xfc, !PT ;  /* 0x0000000826ff7c12 */ /* 0x002fe4000f80fcff */
[----:B------:R-:W-:Y:S02]  /*02b0*/  IADD3.X R7, RZ, UR7, RZ, P4, !PT ;  /* 0x00000007ff077c10 */ /* 0x000fe4000a7fe4ff */
[----:B------:R-:W-:-:S05]  /*02c0*/  LOP3.LUT P0, RZ, R39, UR9, RZ, 0xfc, P0 ;  /* 0x0000000927ff7c12 */ /* 0x000fca000800fcff */
[----:B0-----:R-:W-:Y:S08]  /*02d0*/  @P1 EXIT ;  /* 0x000000000000194d */ /* 0x001ff00003800000 */
[----:B------:R-:W2:Y:S04]  /*02e0*/  LDG.E.64 R44, desc[UR4][R2.64+0x1000] ;  /* 0x00100004022c7981 */ /* 0x000ea8000c1e1b00 */
[----:B------:R-:W3:Y:S04]  /*02f0*/  LDG.E.64 R40, desc[UR4][R2.64] ;  /* 0x0000000402287981 */ /* 0x000ee8000c1e1b00 */
[----:B------:R-:W4:Y:S04]  /*0300*/  LDG.E.64 R42, desc[UR4][R2.64+0x800] ;  /* 0x00080004022a7981 */ /* 0x000f28000c1e1b00 */
        /* <DEDUP_REMOVED lines=10> */
[----:B------:R0:W4:Y:S01]  /*03b0*/  LDG.E.64 R56, desc[UR4][R6.64+0x3000] ;  /* 0x0030000406387981 */ /* 0x000122000c1e1b00 */
        /* <DEDUP_REMOVED lines=14> */
[--C-:B------:R-:W-:Y:S01]  /*04a0*/  SHF.R.U64 R104, R34, 0x10, R35.reuse ;  /* 0x0000001022687819 */ /* 0x100fe20000001223 */
[----:B------:R-:W-:Y:S01]  /*04b0*/  HADD2.F32 R4, -RZ, R34.H0_H0 ;  /* 0x20000022ff047230 */ /* 0x000fe20000004100 */
[----:B------:R-:W-:Y:S01]  /*04c0*/  SHF.R.U32.HI R106, RZ, 0x10, R35 ;  /* 0x00000010ff6a7819 */ /* 0x000fe20000011623 */
[----:B------:R-:W-:Y:S01]  /*04d0*/  HADD2.F32 R5, -RZ, R35.H0_H0 ;  /* 0x20000023ff057230 */ /* 0x000fe20000004100 */
[----:B------:R-:W-:Y:S01]  /*04e0*/  ISETP.NE.U32.AND P1, PT, R38, RZ, PT ;  /* 0x000000ff2600720c */ /* 0x000fe20003f25070 */
[----:B------:R-:W-:Y:S01]  /*04f0*/  ULDC.U8 UR6, c[0x0][0x2a0] ;  /* 0x0000a80000067ab9 */ /* 0x000fe20000000000 */
[--C-:B------:R-:W-:Y:S01]  /*0500*/  SHF.R.U64 R103, R36, 0x10, R37.reuse ;  /* 0x0000001024677819 */ /* 0x100fe20000001225 */
[----:B------:R-:W-:Y:S01]  /*0510*/  HFMA2.MMA R164, -RZ, RZ, 0, 5.9604644775390625e-08 ;  /* 0x00000001ffa47435 */ /* 0x000fe200000001ff */
[----:B------:R-:W-:Y:S01]  /*0520*/  SHF.R.U32.HI R105, RZ, 0x10, R37 ;  /* 0x00000010ff697819 */ /* 0x000fe20000011625 */
[----:B------:R-:W-:Y:S01]  /*0530*/  ULDC UR7, c[0x0][0x218] ;  /* 0x0000860000077ab9 */ /* 0x000fe20000000800 */
[--C-:B------:R-:W-:Y:S01]  /*0540*/  SHF.R.U64 R107, R32, 0x10, R33.reuse ;  /* 0x00000010206b7819 */ /* 0x100fe20000001221 */
[----:B------:R-:W-:Y:S01]  /*0550*/  ULDC UR8, c[0x0][0x290] ;  /* 0x0000a40000087ab9 */ /* 0x000fe20000000800 */
[----:B------:R-:W-:Y:S01]  /*0560*/  SHF.R.U32.HI R109, RZ, 0x10, R33 ;  /* 0x00000010ff6d7819 */ /* 0x000fe20000011621 */
[----:B------:R-:W-:Y:S01]  /*0570*/  ULDC.64 UR18, c[0x0][0x230] ;  /* 0x00008c0000127ab9 */ /* 0x000fe20000000a00 */
[--C-:B------:R-:W-:Y:S01]  /*0580*/  SHF.R.U64 R108, R30, 0x10, R31.reuse ;  /* 0x000000101e6c7819 */ /* 0x100fe2000000121f */
[----:B------:R-:W-:Y:S01]  /*0590*/  ULDC.64 UR16, c[0x0][0x228] ;  /* 0x00008a0000107ab9 */ /* 0x000fe20000000a00 */
[----:B------:R-:W-:Y:S01]  /*05a0*/  SHF.R.U32.HI R110, RZ, 0x10, R31 ;  /* 0x00000010ff6e7819 */ /* 0x000fe2000001161f */
[----:B------:R-:W-:Y:S01]  /*05b0*/  ULDC.64 UR10, c[0x0][0x2b8] ;  /* 0x0000ae00000a7ab9 */ /* 0x000fe20000000a00 */
[--C-:B------:R-:W-:Y:S01]  /*05c0*/  SHF.R.U64 R111, R10, 0x10, R11.reuse ;  /* 0x000000100a6f7819 */ /* 0x100fe2000000120b */
[----:B------:R-:W-:Y:S01]  /*05d0*/  ULDC.64 UR12, c[0x0][0x2c0] ;  /* 0x0000b000000c7ab9 */ /* 0x000fe20000000a00 */
[----:B------:R-:W-:Y:S01]  /*05e0*/  SHF.R.U32.HI R113, RZ, 0x10, R11 ;  /* 0x00000010ff717819 */ /* 0x000fe2000001160b */
[----:B------:R-:W-:Y:S01]  /*05f0*/  ULDC.64 UR14, c[0x0][0x210] ;  /* 0x00008400000e7ab9 */ /* 0x000fe20000000a00 */
[----:B------:R-:W-:-:S02]  /*0600*/  SHF.R.U64 R112, R12, 0x10, R13 ;  /* 0x000000100c707819 */ /* 0x000fc4000000120d */
[----:B------:R-:W-:Y:S02]  /*0610*/  SHF.R.U32.HI R114, RZ, 0x10, R13 ;  /* 0x00000010ff727819 */ /* 0x000fe4000001160d */
[--C-:B------:R-:W-:Y:S02]  /*0620*/  SHF.R.U64 R115, R14, 0x10, R15.reuse ;  /* 0x000000100e737819 */ /* 0x100fe4000000120f */
[----:B------:R-:W-:Y:S02]  /*0630*/  SHF.R.U32.HI R117, RZ, 0x10, R15 ;  /* 0x00000010ff757819 */ /* 0x000fe4000001160f */
[--C-:B------:R-:W-:Y:S02]  /*0640*/  SHF.R.U64 R116, R16, 0x10, R17.reuse ;  /* 0x0000001010747819 */ /* 0x100fe40000001211 */
[----:B------:R-:W-:Y:S02]  /*0650*/  SHF.R.U32.HI R118, RZ, 0x10, R17 ;  /* 0x00000010ff767819 */ /* 0x000fe40000011611 */
        /* <DEDUP_REMOVED lines=11> */
[----:B------:R-:W-:Y:S01]  /*0710*/  SHF.R.U32.HI R130, RZ, 0x10, R29 ;  /* 0x00000010ff827819 */ /* 0x000fe2000001161d */
[----:B0-----:R-:W-:Y:S01]  /*0720*/  HADD2.F32 R6, -RZ, R32.H0_H0 ;  /* 0x20000020ff067230 */ /* 0x001fe20000004100 */
[----:B------:R-:W-:Y:S01]  /*0730*/  ISETP.NE.AND.EX P1, PT, R39, RZ, PT, P1 ;  /* 0x000000ff2700720c */ /* 0x000fe20003f25310 */
[----:B------:R-:W-:-:S02]  /*0740*/  HADD2.F32 R7, -RZ, R33.H0_H0 ;  /* 0x20000021ff077230 */ /* 0x000fc40000004100 */
[----:B------:R-:W-:Y:S02]  /*0750*/  HADD2.F32 R8, -RZ, R30.H0_H0 ;  /* 0x2000001eff087230 */ /* 0x000fe40000004100 */
[----:B------:R-:W-:Y:S01]  /*0760*/  HADD2.F32 R9, -RZ, R31.H0_H0 ;  /* 0x2000001fff097230 */ /* 0x000fe20000004100 */
[----:B------:R-:W-:Y:S01]  /*0770*/  ISETP.NE.AND P5, PT, RZ, UR6, PT ;  /* 0x00000006ff007c0c */ /* 0x000fe2000bfa5270 */
        /* <DEDUP_REMOVED lines=49> */
[----:B------:R-:W-:Y:S01]  /*0a90*/  HADD2.F32 R130, -RZ, R130.H0_H0 ;  /* 0x20000082ff827230 */ /* 0x000fe20000004100 */
[--C-:B--2---:R-:W-:Y:S01]  /*0aa0*/  SHF.R.U64 R140, R44, 0x10, R45.reuse ;  /* 0x000000102c8c7819 */ /* 0x104fe2000000122d */
[----:B------:R-:W-:Y:S01]  /*0ab0*/  HADD2.F32 R35, -RZ, R44.H0_H0 ;  /* 0x2000002cff237230 */ /* 0x000fe20000004100 */
[----:B------:R-:W-:Y:S01]  /*0ac0*/  SHF.R.U32.HI R142, RZ, 0x10, R45 ;  /* 0x00000010ff8e7819 */ /* 0x000fe2000001162d */
[----:B------:R-:W-:Y:S01]  /*0ad0*/  HADD2.F32 R34, -RZ, R45.H0_H0 ;  /* 0x2000002dff227230 */ /* 0x000fe20000004100 */
[----:B---3--:R-:W-:-:S02]  /*0ae0*/  SHF.R.U64 R132, R40, 0x10, R41 ;  /* 0x0000001028847819 */ /* 0x008fc40000001229 */
[----:B------:R-:W-:Y:S02]  /*0af0*/  SHF.R.U32.HI R134, RZ, 0x10, R41 ;  /* 0x00000010ff867819 */ /* 0x000fe40000011629 */
[--C-:B----4-:R-:W-:Y:S02]  /*0b00*/  SHF.R.U64 R136, R42, 0x10, R43.reuse ;  /* 0x000000102a887819 */ /* 0x110fe4000000122b */
        /* <DEDUP_REMOVED lines=26> */
[----:B------:R-:W-:Y:S01]  /*0cb0*/  SHF.R.U32.HI R173, RZ, 0x10, R57 ;  /* 0x00000010ffad7819 */ /* 0x000fe20000011639 */
        /* <DEDUP_REMOVED lines=49> */
[----:B------:R-:W-:-:S07]  /*0fd0*/  HADD2.F32 R173, -RZ, R173.H0_H0 ;  /* 0x200000adffad7230 */ /* 0x000fce0000004100 */
.L_x_36777:
[----:B-1----:R-:W0:Y:S01]  /*0fe0*/  LDC.64 R92, c[0x0][0x220] ;  /* 0x00008800ff5c7b82 */ /* 0x002e220000000a00 */
[----:B------:R-:W-:Y:S01]  /*0ff0*/  ISETP.NE.U32.AND P2, PT, RZ, UR18, PT ;  /* 0x00000012ff007c0c */ /* 0x000fe2000bf45070 */
[----:B------:R-:W-:-:S03]  /*1000*/  IMAD R56, R102, UR7, RZ ;  /* 0x0000000766387c24 */ /* 0x000fc6000f8e02ff */
[----:B------:R-:W-:Y:S02]  /*1010*/  ISETP.NE.AND.EX P2, PT, RZ, UR19, PT, P2 ;  /* 0x00000013ff007c0c */ /* 0x000fe4000bf45320 */
[----:B------:R-:W-:-:S04]  /*1020*/  SHF.R.S32.HI R57, RZ, 0x1f, R56 ;  /* 0x0000001fff397819 */ /* 0x000fc80000011438 */
[----:B------:R-:W-:-:S04]  /*1030*/  LEA.HI R57, R57, R56, RZ, 0x2 ;  /* 0x0000003839397211 */ /* 0x000fc800078f10ff */
[----:B------:R-:W-:-:S04]  /*1040*/  LEA.HI.SX32 R153, R57, R0, 0x1e ;  /* 0x0000000039997211 */ /* 0x000fc800078ff2ff */
[C---:B------:R-:W-:Y:S02]  /*1050*/  @P1 LEA R74, P3, R153.reuse, UR16, 0x4 ;  /* 0x00000010994a1c11 */ /* 0x040fe4000f8620ff */
[C---:B------:R-:W-:Y:S02]  /*1060*/  @P2 LEA R72, P4, R153.reuse, UR18, 0x4 ;  /* 0x0000001299482c11 */ /* 0x040fe4000f8820ff */
[C---:B------:R-:W-:Y:S01]  /*1070*/  @P1 LEA.HI.X R75, R153.reuse, UR17, RZ, 0x4, P3 ;  /* 0x00000011994b1c11 */ /* 0x040fe200098f24ff */
[C---:B0-----:R-:W-:Y:S01]  /*1080*/  IMAD.WIDE.U32 R56, R153.reuse, 0x10, R92 ;  /* 0x0000001099387825 */ /* 0x041fe200078e005c */
[----:B------:R-:W-:-:S03]  /*1090*/  @P2 LEA.HI.X R73, R153, UR19, RZ, 0x4, P4 ;  /* 0x0000001399492c11 */ /* 0x000fc6000a0f24ff */
[----:B------:R0:W5:Y:S04]  /*10a0*/  @P1 LDG.E.128 R60, desc[UR4][R74.64] ;  /* 0x000000044a3c1981 */ /* 0x000168000c1e1d00 */
[----:B------:R-:W5:Y:S04]  /*10b0*/  LDG.E.128 R56, desc[UR4][R56.64] ;  /* 0x0000000438387981 */ /* 0x000f68000c1e1d00 */
        /* <DEDUP_REMOVED lines=9> */
.L_x_36665:
[----:B-----5:R-:W-:Y:S01]  /*1150*/  FADD.FTZ R56, R64, R56 ;  /* 0x0000003840387221 */ /* 0x020fe20000010000 */
[----:B------:R-:W-:Y:S06]  /*1160*/  BRA `(.L_x_36666) ;  /* 0x0000000000087947 */ /* 0x000fec0003800000 */
.L_x_36664:
[----:B-----5:R-:W-:-:S04]  /*1170*/  FADD.FTZ R56, R60, R56 ;  /* 0x000000383c387221 */ /* 0x020fc80000010000 */
[----:B------:R-:W-:-:S07]  /*1180*/  @P2 FADD.FTZ R56, R64, R56 ;  /* 0x0000003840382221 */ /* 0x000fce0000010000 */
.L_x_36666:
[----:B-----5:R-:W-:-:S07]  /*1190*/  MOV R68, R56 ;  /* 0x0000003800447202 */ /* 0x020fce0000000f00 */
.L_x_36667:
[----:B------:R-:W-:Y:S05]  /*11a0*/  @P3 BRA `(.L_x_36668) ;  /* 0x00000000001c3947 */ /* 0x000fea0003800000 */
[----:B------:R-:W-:-:S04]  /*11b0*/  ISETP.NE.U32.AND P4, PT, RZ, UR18, PT ;  /* 0x00000012ff007c0c */ /* 0x000fc8000bf85070 */
[----:B------:R-:W-:-:S13]  /*11c0*/  ISETP.NE.AND.EX P4, PT, RZ, UR19, PT, P4 ;  /* 0x00000013ff007c0c */ /* 0x000fda000bf85340 */
[----:B------:R-:W-:Y:S05]  /*11d0*/  @P4 BRA `(.L_x_36669) ;  /* 0x0000000000084947 */ /* 0x000fea0003800000 */
[----:B------:R-:W-:Y:S05]  /*11e0*/  @P0 BRA `(.L_x_36670) ;  /* 0x0000000000140947 */ /* 0x000fea0003800000 */
[----:B------:R-:W-:Y:S05]  /*11f0*/  BRA `(.L_x_36671) ;  /* 0x0000000000147947 */ /* 0x000fea0003800000 */
.L_x_36669:
[----:B-----5:R-:W-:Y:S01]  /*1200*/  FADD.FTZ R57, R65, R57 ;  /* 0x0000003941397221 */ /* 0x020fe20000010000 */
[----:B------:R-:W-:Y:S06]  /*1210*/  BRA `(.L_x_36670) ;  /* 0x0000000000087947 */ /* 0x000fec0003800000 */
.L_x_36668:
[----:B-----5:R-:W-:-:S04]  /*1220*/  FADD.FTZ R57, R61, R57 ;  /* 0x000000393d397221 */ /* 0x020fc80000010000 */
[----:B------:R-:W-:-:S07]  /*1230*/  @P2 FADD.FTZ R57, R65, R57 ;  /* 0x0000003941392221 */ /* 0x000fce0000010000 */
.L_x_36670:
[----:B-----5:R-:W-:-:S07]  /*1240*/  MOV R69, R57 ;  /* 0x0000003900457202 */ /* 0x020fce0000000f00 */
.L_x_36671:
[----:B------:R-:W-:Y:S05]  /*1250*/  @P3 BRA `(.L_x_36672) ;  /* 0x00000000001c3947 */ /* 0x000fea0003800000 */
[----:B------:R-:W-:-:S04]  /*1260*/  ISETP.NE.U32.AND P4, PT, RZ, UR18, PT ;  /* 0x00000012ff007c0c */ /* 0x000fc8000bf85070 */
[----:B------:R-:W-:-:S13]  /*1270*/  ISETP.NE.AND.EX P4, PT, RZ, UR19, PT, P4 ;  /* 0x00000013ff007c0c */ /* 0x000fda000bf85340 */
[----:B------:R-:W-:Y:S05]  /*1280*/  @P4 BRA `(.L_x_36673) ;  /* 0x0000000000084947 */ /* 0x000fea0003800000 */
[----:B------:R-:W-:Y:S05]  /*1290*/  @P0 BRA `(.L_x_36674) ;  /* 0x0000000000140947 */ /* 0x000fea0003800000 */
[----:B------:R-:W-:Y:S05]  /*12a0*/  BRA `(.L_x_36675) ;  /* 0x0000000000147947 */ /* 0x000fea0003800000 */
.L_x_36673:
[----:B-----5:R-:W-:Y:S01]  /*12b0*/  FADD.FTZ R58, R66, R58 ;  /* 0x0000003a423a7221 */ /* 0x020fe20000010000 */
[----:B------:R-:W-:Y:S06]  /*12c0*/  BRA `(.L_x_36674) ;  /* 0x0000000000087947 */ /* 0x000fec0003800000 */
.L_x_36672:
[----:B-----5:R-:W-:-:S04]  /*12d0*/  FADD.FTZ R58, R62, R58 ;  /* 0x0000003a3e3a7221 */ /* 0x020fc80000010000 */
[----:B------:R-:W-:-:S07]  /*12e0*/  @P2 FADD.FTZ R58, R66, R58 ;  /* 0x0000003a423a2221 */ /* 0x000fce0000010000 */
.L_x_36674:
[----:B-----5:R-:W-:-:S07]  /*12f0*/  MOV R70, R58 ;  /* 0x0000003a00467202 */ /* 0x020fce0000000f00 */
.L_x_36675:
[----:B------:R-:W-:Y:S05]  /*1300*/  @P3 BRA `(.L_x_36676) ;  /* 0x00000000001c3947 */ /* 0x000fea0003800000 */
[----:B------:R-:W-:-:S04]  /*1310*/  ISETP.NE.U32.AND P4, PT, RZ, UR18, PT ;  /* 0x00000012ff007c0c */ /* 0x000fc8000bf85070 */
[----:B------:R-:W-:-:S13]  /*1320*/  ISETP.NE.AND.EX P4, PT, RZ, UR19, PT, P4 ;  /* 0x00000013ff007c0c */ /* 0x000fda000bf85340 */
[----:B------:R-:W-:Y:S05]  /*1330*/  @P4 BRA `(.L_x_36677) ;  /* 0x0000000000084947 */ /* 0x000fea0003800000 */
[----:B------:R-:W-:Y:S05]  /*1340*/  @P0 BRA `(.L_x_36678) ;  /* 0x0000000000140947 */ /* 0x000fea0003800000 */
[----:B------:R-:W-:Y:S05]  /*1350*/  BRA `(.L_x_36679) ;  /* 0x0000000000147947 */ /* 0x000fea0003800000 */
.L_x_36677:
[----:B-----5:R-:W-:Y:S01]  /*1360*/  FADD.FTZ R59, R67, R59 ;  /* 0x0000003b433b7221 */ /* 0x020fe20000010000 */
[----:B------:R-:W-:Y:S06]  /*1370*/  BRA `(.L_x_36678) ;  /* 0x0000000000087947 */ /* 0x000fec0003800000 */
.L_x_36676:
[----:B-----5:R-:W-:-:S04]  /*1380*/  FADD.FTZ R59, R63, R59 ;  /* 0x0000003b3f3b7221 */ /* 0x020fc80000010000 */
[----:B------:R-:W-:-:S07]  /*1390*/  @P2 FADD.FTZ R59, R67, R59 ;  /* 0x0000003b433b2221 */ /* 0x000fce0000010000 */
.L_x_36678:
[----:B-----5:R-:W-:-:S07]  /*13a0*/  MOV R71, R59 ;  /* 0x0000003b00477202 */ /* 0x020fce0000000f00 */
.L_x_36679:
[----:B------:R-:W0:Y:S01]  /*13b0*/  @P0 LDC.64 R72, c[0x0][0x238] ;  /* 0x00008e00ff480b82 */ /* 0x000e220000000a00 */
[----:B------:R-:W-:-:S07]  /*13c0*/  IADD3 R151, R153, 0x100, RZ ;  /* 0x0000010099977810 */ /* 0x000fce0007ffe0ff */
[----:B------:R-:W1:Y:S08]  /*13d0*/  @P1 LDC.64 R76, c[0x0][0x228] ;  /* 0x00008a00ff4c1b82 */ /* 0x000e700000000a00 */
[----:B------:R-:W2:Y:S01]  /*13e0*/  @P2 LDC.64 R74, c[0x0][0x230] ;  /* 0x00008c00ff4a2b82 */ /* 0x000ea20000000a00 */
[----:B0-----:R-:W-:-:S04]  /*13f0*/  @P0 LEA R78, P4, R153, R72, 0x4 ;  /* 0x00000048994e0211 */ /* 0x001fc800078820ff */
[----:B------:R-:W-:Y:S01]  /*1400*/  @P0 LEA.HI.X R79, R153, R73, RZ, 0x4, P4 ;  /* 0x00000049994f0211 */ /* 0x000fe200020f24ff */
[----:B------:R-:W-:-:S04]  /*1410*/  IMAD.WIDE.U32 R72, R151, 0x10, R92 ;  /* 0x0000001097487825 */ /* 0x000fc800078e005c */
[C---:B-1----:R-:W-:Y:S01]  /*1420*/  @P1 IMAD.WIDE.U32 R76, R151.reuse, 0x10, R76 ;  /* 0x00000010974c1825 */ /* 0x042fe200078e004c */
[----:B------:R0:W-:Y:S04]  /*1430*/  @P0 STG.E.128 desc[UR4][R78.64], R68 ;  /* 0x000000444e000986 */ /* 0x0001e8000c101d04 */
[----:B-----5:R0:W5:Y:S01]  /*1440*/  @P1 LDG.E.128 R60, desc[UR4][R76.64] ;  /* 0x000000044c3c1981 */ /* 0x020162000c1e1d00 */
[----:B--2---:R-:W-:-:S03]  /*1450*/  @P2 IMAD.WIDE.U32 R80, R151, 0x10, R74 ;  /* 0x0000001097502825 */ /* 0x004fc600078e004a */
[----:B------:R-:W5:Y:S04]  /*1460*/  LDG.E.128 R72, desc[UR4][R72.64] ;  /* 0x0000000448487981 */ /* 0x000f68000c1e1d00 */
[----:B------:R0:W5:Y:S01]  /*1470*/  @P2 LDG.E.128 R64, desc[UR4][R80.64] ;  /* 0x0000000450402981 */ /* 0x000162000c1e1d00 */
[----:B------:R-:W-:Y:S05]  /*1480*/  @P3 BRA `(.L_x_36680) ;  /* 0x00000000001c3947 */ /* 0x000fea0003800000 */
[----:B------:R-:W-:-:S04]  /*1490*/  ISETP.NE.U32.AND P4, PT, RZ, UR18, PT ;  /* 0x00000012ff007c0c */ /* 0x000fc8000bf85070 */
[----:B------:R-:W-:-:S13]  /*14a0*/  ISETP.NE.AND.EX P4, PT, RZ, UR19, PT, P4 ;  /* 0x00000013ff007c0c */ /* 0x000fda000bf85340 */
[----:B------:R-:W-:Y:S05]  /*14b0*/  @P4 BRA `(.L_x_36681) ;  /* 0x0000000000084947 */ /* 0x000fea0003800000 */
[----:B------:R-:W-:Y:S05]  /*14c0*/  @P0 BRA `(.L_x_36682) ;  /* 0x0000000000140947 */ /* 0x000fea0003800000 */
[----:B------:R-:W-:Y:S05]  /*14d0*/  BRA `(.L_x_36683) ;  /* 0x0000000000147947 */ /* 0x000fea0003800000 */
.L_x_36681:
[----:B-----5:R-:W-:Y:S01]  /*14e0*/  FADD.FTZ R72, R64, R72 ;  /* 0x0000004840487221 */ /* 0x020fe20000010000 */
[----:B------:R-:W-:Y:S06]  /*14f0*/  BRA `(.L_x_36682) ;  /* 0x0000000000087947 */ /* 0x000fec0003800000 */
.L_x_36680:
[----:B-----5:R-:W-:-:S04]  /*1500*/  FADD.FTZ R72, R60, R72 ;  /* 0x000000483c487221 */ /* 0x020fc80000010000 */
[----:B------:R-:W-:-:S07]  /*1510*/  @P2 FADD.FTZ R72, R64, R72 ;  /* 0x0000004840482221 */ /* 0x000fce0000010000 */
.L_x_36682:
[----:B0----5:R-:W-:-:S07]  /*1520*/  MOV R68, R72 ;  /* 0x0000004800447202 */ /* 0x021fce0000000f00 */
.L_x_36683:
[----:B------:R-:W-:Y:S05]  /*1530*/  @P3 BRA `(.L_x_36684) ;  /* 0x00000000001c3947 */ /* 0x000fea0003800000 */
[----:B------:R-:W-:-:S04]  /*1540*/  ISETP.NE.U32.AND P4, PT, RZ, UR18, PT ;  /* 0x00000012ff007c0c */ /* 0x000fc8000bf85070 */
[----:B------:R-:W-:-:S13]  /*1550*/  ISETP.NE.AND.EX P4, PT, RZ, UR19, PT, P4 ;  /* 0x00000013ff007c0c */ /* 0x000fda000bf85340 */
[----:B------:R-:W-:Y:S05]  /*1560*/  @P4 BRA `(.L_x_36685) ;  /* 0x0000000000084947 */ /* 0x000fea0003800000 */
[----:B------:R-:W-:Y:S05]  /*1570*/  @P0 BRA `(.L_x_36686) ;  /* 0x0000000000140947 */ /* 0x000fea0003800000 */
[----:B------:R-:W-:Y:S05]  /*1580*/  BRA `(.L_x_36687) ;  /* 0x0000000000147947 */ /* 0x000fea0003800000 */
.L_x_36685:
[----:B-----5:R-:W-:Y:S01]  /*1590*/  FADD.FTZ R73, R65, R73 ;  /* 0x0000004941497221 */ /* 0x020fe20000010000 */
[----:B------:R-:W-:Y:S06]  /*15a0*/  BRA `(.L_x_36686) ;  /* 0x0000000000087947 */ /* 0x000fec0003800000 */
.L_x_36684:
[----:B-----5:R-:W-:-:S04]  /*15b0*/  FADD.FTZ R73, R61, R73 ;  /* 0x000000493d497221 */ /* 0x020fc80000010000 */
[----:B------:R-:W-:-:S07]  /*15c0*/  @P2 FADD.FTZ R73, R65, R73 ;  /* 0x0000004941492221 */ /* 0x000fce0000010000 */
.L_x_36686:
[----:B0----5:R-:W-:-:S07]  /*15d0*/  MOV R69, R73 ;  /* 0x0000004900457202 */ /* 0x021fce0000000f00 */
.L_x_36687:
[----:B------:R-:W-:Y:S05]  /*15e0*/  @P3 BRA `(.L_x_36688) ;  /* 0x00000000001c3947 */ /* 0x000fea0003800000 */
[----:B------:R-:W-:-:S04]  /*15f0*/  ISETP.NE.U32.AND P4, PT, RZ, UR18, PT ;  /* 0x00000012ff007c0c */ /* 0x000fc8000bf85070 */
[----:B------:R-:W-:-:S13]  /*1600*/  ISETP.NE.AND.EX P4, PT, RZ, UR19, PT, P4 ;  /* 0x00000013ff007c0c */ /* 0x000fda000bf85340 */
[----:B------:R-:W-:Y:S05]  /*1610*/  @P4 BRA `(.L_x_36689) ;  /* 0x0000000000084947 */ /* 0x000fea0003800000 */
[----:B------:R-:W-:Y:S05]  /*1620*/  @P0 BRA `(.L_x_36690) ;  /* 0x0000000000140947 */ /* 0x000fea0003800000 */
[----:B------:R-:W-:Y:S05]  /*1630*/  BRA `(.L_x_36691) ;  /* 0x0000000000147947 */ /* 0x000fea0003800000 */
.L_x_36689:
[----:B-----5:R-:W-:Y:S01]  /*1640*/  FADD.FTZ R74, R66, R74 ;  /* 0x0000004a424a7221 */ /* 0x020fe20000010000 */
[----:B------:R-:W-:Y:S06]  /*1650*/  BRA `(.L_x_36690) ;  /* 0x0000000000087947 */ /* 0x000fec0003800000 */
.L_x_36688:
[----:B-----5:R-:W-:-:S04]  /*1660*/  FADD.FTZ R74, R62, R74 ;  /* 0x0000004a3e4a7221 */ /* 0x020fc80000010000 */
[----:B------:R-:W-:-:S07]  /*1670*/  @P2 FADD.FTZ R74, R66, R74 ;  /* 0x0000004a424a2221 */ /* 0x000fce0000010000 */
.L_x_36690:
[----:B0----5:R-:W-:-:S07]  /*1680*/  MOV R70, R74 ;  /* 0x0000004a00467202 */ /* 0x021fce0000000f00 */
.L_x_36691:
[----:B------:R-:W-:Y:S05]  /*1690*/  @P3 BRA `(.L_x_36692) ;  /* 0x00000000001c3947 */ /* 0x000fea0003800000 */
[----:B------:R-:W-:-:S04]  /*16a0*/  ISETP.NE.U32.AND P4, PT, RZ, UR18, PT ;  /* 0x00000012ff007c0c */ /* 0x000fc8000bf85070 */
[----:B------:R-:W-:-:S13]  /*16b0*/  ISETP.NE.AND.EX P4, PT, RZ, UR19, PT, P4 ;  /* 0x00000013ff007c0c */ /* 0x000fda000bf85340 */
[----:B------:R-:W-:Y:S05]  /*16c0*/  @P4 BRA `(.L_x_36693) ;  /* 0x0000000000084947 */ /* 0x000fea0003800000 */
[----:B------:R-:W-:Y:S05]  /*16d0*/  @P0 BRA `(.L_x_36694) ;  /* 0x0000000000140947 */ /* 0x000fea0003800000 */
[----:B------:R-:W-:Y:S05]  /*16e0*/  BRA `(.L_x_36695) ;  /* 0x0000000000147947 */ /* 0x000fea0003800000 */
.L_x_36693:
[----:B-----5:R-:W-:Y:S01]  /*16f0*/  FADD.FTZ R75, R67, R75 ;  /* 0x0000004b434b7221 */ /* 0x020fe20000010000 */
[----:B------:R-:W-:Y:S06]  /*1700*/  BRA `(.L_x_36694) ;  /* 0x0000000000087947 */ /* 0x000fec0003800000 */
.L_x_36692:
[----:B-----5:R-:W-:-:S04]  /*1710*/  FADD.FTZ R75, R63, R75 ;  /* 0x0000004b3f4b7221 */ /* 0x020fc80000010000 */
[----:B------:R-:W-:-:S07]  /*1720*/  @P2 FADD.FTZ R75, R67, R75 ;  /* 0x0000004b434b2221 */ /* 0x000fce0000010000 */
.L_x_36694:
[----:B0----5:R-:W-:-:S07]  /*1730*/  MOV R71, R75 ;  /* 0x0000004b00477202 */ /* 0x021fce0000000f00 */
.L_x_36695:
[----:B------:R-:W1:Y:S01]  /*1740*/  @P0 LDC.64 R84, c[0x0][0x238] ;  /* 0x00008e00ff540b82 */ /* 0x000e620000000a00 */
[----:B------:R-:W-:-:S05]  /*1750*/  IADD3 R167, R153, 0x200, RZ ;  /* 0x0000020099a77810 */ /* 0x000fca0007ffe0ff */
[----:B0-----:R-:W-:Y:S02]  /*1760*/  IMAD.WIDE.U32 R76, R167, 0x10, R92 ;  /* 0x00000010a74c7825 */ /* 0x001fe400078e005c */
[----:B------:R-:W0:Y:S08]  /*1770*/  @P1 LDC.64 R82, c[0x0][0x228] ;  /* 0x00008a00ff521b82 */ /* 0x000e300000000a00 */
[----:B------:R-:W2:Y:S01]  /*1780*/  @P2 LDC.64 R80, c[0x0][0x230] ;  /* 0x00008c00ff502b82 */ /* 0x000ea20000000a00 */
[----:B-1----:R-:W-:-:S05]  /*1790*/  @P0 IMAD.WIDE.U32 R84, R151, 0x10, R84 ;  /* 0x0000001097540825 */ /* 0x002fca00078e0054 */
[----:B------:R1:W-:Y:S01]  /*17a0*/  @P0 STG.E.128 desc[UR4][R84.64], R68 ;  /* 0x0000004454000986 */ /* 0x0003e2000c101d04 */
[----:B0-----:R-:W-:-:S03]  /*17b0*/  @P1 IMAD.WIDE.U32 R82, R167, 0x10, R82 ;  /* 0x00000010a7521825 */ /* 0x001fc600078e0052 */
[----:B------:R-:W5:Y:S04]  /*17c0*/  LDG.E.128 R76, desc[UR4][R76.64] ;  /* 0x000000044c4c7981 */ /* 0x000f68000c1e1d00 */
[----:B-----5:R1:W5:Y:S01]  /*17d0*/  @P1 LDG.E.128 R60, desc[UR4][R82.64] ;  /* 0x00000004523c1981 */ /* 0x020362000c1e1d00 */
[----:B--2---:R-:W-:-:S05]  /*17e0*/  @P2 IMAD.WIDE.U32 R80, R167, 0x10, R80 ;  /* 0x00000010a7502825 */ /* 0x004fca00078e0050 */
[----:B------:R1:W5:Y:S01]  /*17f0*/  @P2 LDG.E.128 R64, desc[UR4][R80.64] ;  /* 0x0000000450402981 */ /* 0x000362000c1e1d00 */
[----:B------:R-:W-:Y:S05]  /*1800*/  @P3 BRA `(.L_x_36696) ;  /* 0x00000000001c3947 */ /* 0x000fea0003800000 */
[----:B------:R-:W-:-:S04]  /*1810*/  ISETP.NE.U32.AND P4, PT, RZ, UR18, PT ;  /* 0x00000012ff007c0c */ /* 0x000fc8000bf85070 */
[----:B------:R-:W-:-:S13]  /*1820*/  ISETP.NE.AND.EX P4, PT, RZ, UR19, PT, P4 ;  /* 0x00000013ff007c0c */ /* 0x000fda000bf85340 */
[----:B------:R-:W-:Y:S05]  /*1830*/  @P4 BRA `(.L_x_36697) ;  /* 0x0000000000084947 */ /* 0x000fea0003800000 */
[----:B------:R-:W-:Y:S05]  /*1840*/  @P0 BRA `(.L_x_36698) ;  /* 0x0000000000140947 */ /* 0x000fea0003800000 */
[----:B------:R-:W-:Y:S05]  /*1850*/  BRA `(.L_x_36699) ;  /* 0x0000000000147947 */ /* 0x000fea0003800000 */
.L_x_36697:
[----:B-----5:R-:W-:Y:S01]  /*1860*/  FADD.FTZ R76, R64, R76 ;  /* 0x0000004c404c7221 */ /* 0x020fe20000010000 */
[----:B------:R-:W-:Y:S06]  /*1870*/  BRA `(.L_x_36698) ;  /* 0x0000000000087947 */ /* 0x000fec0003800000 */
.L_x_36696:
[----:B-----5:R-:W-:-:S04]  /*1880*/  FADD.FTZ R76, R60, R76 ;  /* 0x0000004c3c4c7221 */ /* 0x020fc80000010000 */
[----:B------:R-:W-:-:S07]  /*1890*/  @P2 FADD.FTZ R76, R64, R76 ;  /* 0x0000004c404c2221 */ /* 0x000fce0000010000 */
.L_x_36698:
[----:B-1----:R-:W-:-:S07]  /*18a0*/  MOV R68, R76 ;  /* 0x0000004c00447202 */ /* 0x002fce0000000f00 */
.L_x_36699:
[----:B------:R-:W-:Y:S05]  /*18b0*/  @P3 BRA `(.L_x_36700) ;  /* 0x00000000001c3947 */ /* 0x000fea0003800000 */
[----:B------:R-:W-:-:S04]  /*18c0*/  ISETP.NE.U32.AND P4, PT, RZ, UR18, PT ;  /* 0x00000012ff007c0c */ /* 0x000fc8000bf85070 */
[----:B------:R-:W-:-:S13]  /*18d0*/  ISETP.NE.AND.EX P4, PT, RZ, UR19, PT, P4 ;  /* 0x00000013ff007c0c */ /* 0x000fda000bf85340 */
[----:B------:R-:W-:Y:S05]  /*18e0*/  @P4 BRA `(.L_x_36701) ;  /* 0x0000000000084947 */ /* 0x000fea0003800000 */
[----:B------:R-:W-:Y:S05]  /*18f0*/  @P0 BRA `(.L_x_36702) ;  /* 0x0000000000140947 */ /* 0x000fea0003800000 */
[----:B------:R-:W-:Y:S05]  /*1900*/  BRA `(.L_x_36703) ;  /* 0x0000000000147947 */ /* 0x000fea0003800000 */
.L_x_36701:
[----:B-----5:R-:W-:Y:S01]  /*1910*/  FADD.FTZ R77, R65, R77 ;  /* 0x0000004d414d7221 */ /* 0x020fe20000010000 */
[----:B------:R-:W-:Y:S06]  /*1920*/  BRA `(.L_x_36702) ;  /* 0x0000000000087947 */ /* 0x000fec0003800000 */
.L_x_36700:
[----:B-----5:R-:W-:-:S04]  /*1930*/  FADD.FTZ R77, R61, R77 ;  /* 0x0000004d3d4d7221 */ /* 0x020fc80000010000 */
[----:B------:R-:W-:-:S07]  /*1940*/  @P2 FADD.FTZ R77, R65, R77 ;  /* 0x0000004d414d2221 */ /* 0x000fce0000010000 */
.L_x_36702:
[----:B-1----:R-:W-:-:S07]  /*1950*/  MOV R69, R77 ;  /* 0x0000004d00457202 */ /* 0x002fce0000000f00 */
.L_x_36703:
[----:B------:R-:W-:Y:S05]  /*1960*/  @P3 BRA `(.L_x_36704) ;  /* 0x00000000001c3947 */ /* 0x000fea0003800000 */
[----:B------:R-:W-:-:S04]  /*1970*/  ISETP.NE.U32.AND P4, PT, RZ, UR18, PT ;  /* 0x00000012ff007c0c */ /* 0x000fc8000bf85070 */
[----:B------:R-:W-:-:S13]  /*1980*/  ISETP.NE.AND.EX P4, PT, RZ, UR19, PT, P4 ;  /* 0x00000013ff007c0c */ /* 0x000fda000bf85340 */
[----:B------:R-:W-:Y:S05]  /*1990*/  @P4 BRA `(.L_x_36705) ;  /* 0x0000000000084947 */ /* 0x000fea0003800000 */
[----:B------:R-:W-:Y:S05]  /*19a0*/  @P0 BRA `(.L_x_36706) ;  /* 0x0000000000140947 */ /* 0x000fea0003800000 */
[----:B------:R-:W-:Y:S05]  /*19b0*/  BRA `(.L_x_36707) ;  /* 0x0000000000147947 */ /* 0x000fea0003800000 */
.L_x_36705:
[----:B-----5:R-:W-:Y:S01]  /*19c0*/  FADD.FTZ R78, R66, R78 ;  /* 0x0000004e424e7221 */ /* 0x020fe20000010000 */
[----:B------:R-:W-:Y:S06]  /*19d0*/  BRA `(.L_x_36706) ;  /* 0x0000000000087947 */ /* 0x000fec0003800000 */
.L_x_36704:
[----:B-----5:R-:W-:-:S04]  /*19e0*/  FADD.FTZ R78, R62, R78 ;  /* 0x0000004e3e4e7221 */ /* 0x020fc80000010000 */
[----:B------:R-:W-:-:S07]  /*19f0*/  @P2 FADD.FTZ R78, R66, R78 ;  /* 0x0000004e424e2221 */ /* 0x000fce0000010000 */
.L_x_36706:
[----:B-1----:R-:W-:-:S07]  /*1a00*/  MOV R70, R78 ;  /* 0x0000004e00467202 */ /* 0x002fce0000000f00 */
.L_x_36707:
[----:B------:R-:W-:Y:S05]  /*1a10*/  @P3 BRA `(.L_x_36708) ;  /* 0x00000000001c3947 */ /* 0x000fea0003800000 */
[----:B------:R-:W-:-:S04]  /*1a20*/  ISETP.NE.U32.AND P4, PT, RZ, UR18, PT ;  /* 0x00000012ff007c0c */ /* 0x000fc8000bf85070 */
[----:B------:R-:W-:-:S13]  /*1a30*/  ISETP.NE.AND.EX P4, PT, RZ, UR19, PT, P4 ;  /* 0x00000013ff007c0c */ /* 0x000fda000bf85340 */
[----:B------:R-:W-:Y:S05]  /*1a40*/  @P4 BRA `(.L_x_36709) ;  /* 0x0000000000084947 */ /* 0x000fea0003800000 */
[----:B------:R-:W-:Y:S05]  /*1a50*/  @P0 BRA `(.L_x_36710) ;  /* 0x0000000000140947 */ /* 0x000fea0003800000 */
[----:B------:R-:W-:Y:S05]  /*1a60*/  BRA `(.L_x_36711) ;  /* 0x0000000000147947 */ /* 0x000fea0003800000 */
.L_x_36709:
[----:B-----5:R-:W-:Y:S01]  /*1a70*/  FADD.FTZ R79, R67, R79 ;  /* 0x0000004f434f7221 */ /* 0x020fe20000010000 */
[----:B------:R-:W-:Y:S06]  /*1a80*/  BRA `(.L_x_36710) ;  /* 0x0000000000087947 */ /* 0x000fec0003800000 */
.L_x_36708:
[----:B-----5:R-:W-:-:S04]  /*1a90*/  FADD.FTZ R79, R63, R79 ;  /* 0x0000004f3f4f7221 */ /* 0x020fc80000010000 */
[----:B------:R-:W-:-:S07]  /*1aa0*/  @P2 FADD.FTZ R79, R67, R79 ;  /* 0x0000004f434f2221 */ /* 0x000fce0000010000 */
.L_x_36710:
[----:B-1----:R-:W-:-:S07]  /*1ab0*/  MOV R71, R79 ;  /* 0x0000004f00477202 */ /* 0x002fce0000000f00 */
.L_x_36711:
[----:B------:R-:W0:Y:S01]  /*1ac0*/  @P0 LDC.64 R88, c[0x0][0x238] ;  /* 0x00008e00ff580b82 */ /* 0x000e220000000a00 */
[----:B------:R-:W-:-:S05]  /*1ad0*/  IADD3 R169, R153, 0x300, RZ ;  /* 0x0000030099a97810 */ /* 0x000fca0007ffe0ff */
[----:B-1----:R-:W-:Y:S02]  /*1ae0*/  IMAD.WIDE.U32 R80, R169, 0x10, R92 ;  /* 0x00000010a9507825 */ /* 0x002fe400078e005c */
[----:B------:R-:W1:Y:S08]  /*1af0*/  @P1 LDC.64 R86, c[0x0][0x228] ;  /* 0x00008a00ff561b82 */ /* 0x000e700000000a00 */
[----:B------:R-:W2:Y:S01]  /*1b00*/  @P2 LDC.64 R84, c[0x0][0x230] ;  /* 0x00008c00ff542b82 */ /* 0x000ea20000000a00 */
[----:B0-----:R-:W-:-:S05]  /*1b10*/  @P0 IMAD.WIDE.U32 R88, R167, 0x10, R88 ;  /* 0x00000010a7580825 */ /* 0x001fca00078e0058 */
[----:B------:R0:W-:Y:S01]  /*1b20*/  @P0 STG.E.128 desc[UR4][R88.64], R68 ;  /* 0x0000004458000986 */ /* 0x0001e2000c101d04 */
[----:B-1----:R-:W-:-:S03]  /*1b30*/  @P1 IMAD.WIDE.U32 R86, R169, 0x10, R86 ;  /* 0x00000010a9561825 */ /* 0x002fc600078e0056 */
        /* <DEDUP_REMOVED lines=10> */
.L_x_36713:
[----:B-----5:R-:W-:Y:S01]  /*1be0*/  FADD.FTZ R80, R64, R80 ;  /* 0x0000005040507221 */ /* 0x020fe20000010000 */
[----:B------:R-:W-:Y:S06]  /*1bf0*/  BRA `(.L_x_36714) ;  /* 0x0000000000087947 */ /* 0x000fec0003800000 */
.L_x_36712:
[----:B-----5:R-:W-:-:S04]  /*1c00*/  FADD.FTZ R80, R60, R80 ;  /* 0x000000503c507221 */ /* 0x020fc80000010000 */
[----:B------:R-:W-:-:S07]  /*1c10*/  @P2 FADD.FTZ R80, R64, R80 ;  /* 0x0000005040502221 */ /* 0x000fce0000010000 */
.L_x_36714:
[----:B0-----:R-:W-:-:S07]  /*1c20*/  MOV R68, R80 ;  /* 0x0000005000447202 */ /* 0x001fce0000000f00 */
.L_x_36715:
[----:B------:R-:W-:Y:S05]  /*1c30*/  @P3 BRA `(.L_x_36716) ;  /* 0x00000000001c3947 */ /* 0x000fea0003800000 */
[----:B------:R-:W-:-:S04]  /*1c40*/  ISETP.NE.U32.AND P4, PT, RZ, UR18, PT ;  /* 0x00000012ff007c0c */ /* 0x000fc8000bf85070 */
[----:B------:R-:W-:-:S13]  /*1c50*/  ISETP.NE.AND.EX P4, PT, RZ, UR19, PT, P4 ;  /* 0x00000013ff007c0c */ /* 0x000fda000bf85340 */
[----:B------:R-:W-:Y:S05]  /*1c60*/  @P4 BRA `(.L_x_36717) ;  /* 0x0000000000084947 */ /* 0x000fea0003800000 */
[----:B------:R-:W-:Y:S05]  /*1c70*/  @P0 BRA `(.L_x_36718) ;  /* 0x0000000000140947 */ /* 0x000fea0003800000 */
[----:B------:R-:W-:Y:S05]  /*1c80*/  BRA `(.L_x_36719) ;  /* 0x0000000000147947 */ /* 0x000fea0003800000 */
.L_x_36717:
[----:B-----5:R-:W-:Y:S01]  /*1c90*/  FADD.FTZ R81, R65, R81 ;  /* 0x0000005141517221 */ /* 0x020fe20000010000 */
[----:B------:R-:W-:Y:S06]  /*1ca0*/  BRA `(.L_x_36718) ;  /* 0x0000000000087947 */ /* 0x000fec0003800000 */
.L_x_36716:
[----:B-----5:R-:W-:-:S04]  /*1cb0*/  FADD.FTZ R81, R61, R81 ;  /* 0x000000513d517221 */ /* 0x020fc80000010000 */
[----:B------:R-:W-:-:S07]  /*1cc0*/  @P2 FADD.FTZ R81, R65, R81 ;  /* 0x0000005141512221 */ /* 0x000fce0000010000 */
.L_x_36718:
[----:B0-----:R-:W-:-:S07]  /*1cd0*/  MOV R69, R81 ;  /* 0x0000005100457202 */ /* 0x001fce0000000f00 */
.L_x_36719:
[----:B------:R-:W-:Y:S05]  /*1ce0*/  @P3 BRA `(.L_x_36720) ;  /* 0x00000000001c3947 */ /* 0x000fea0003800000 */
[----:B------:R-:W-:-:S04]  /*1cf0*/  ISETP.NE.U32.AND P4, PT, RZ, UR18, PT ;  /* 0x00000012ff007c0c */ /* 0x000fc8000bf85070 */
[----:B------:R-:W-:-:S13]  /*1d00*/  ISETP.NE.AND.EX P4, PT, RZ, UR19, PT, P4 ;  /* 0x00000013ff007c0c */ /* 0x000fda000bf85340 */
[----:B------:R-:W-:Y:S05]  /*1d10*/  @P4 BRA `(.L_x_36721) ;  /* 0x0000000000084947 */ /* 0x000fea0003800000 */
[----:B------:R-:W-:Y:S05]  /*1d20*/  @P0 BRA `(.L_x_36722) ;  /* 0x0000000000140947 */ /* 0x000fea0003800000 */
[----:B------:R-:W-:Y:S05]  /*1d30*/  BRA `(.L_x_36723) ;  /* 0x0000000000147947 */ /* 0x000fea0003800000 */
.L_x_36721:
[----:B-----5:R-:W-:Y:S01]  /*1d40*/  FADD.FTZ R82, R66, R82 ;  /* 0x0000005242527221 */ /* 0x020fe20000010000 */
[----:B------:R-:W-:Y:S06]  /*1d50*/  BRA `(.L_x_36722) ;  /* 0x0000000000087947 */ /* 0x000fec0003800000 */
.L_x_36720:
[----:B-----5:R-:W-:-:S04]  /*1d60*/  FADD.FTZ R82, R62, R82 ;  /* 0x000000523e527221 */ /* 0x020fc80000010000 */
[----:B------:R-:W-:-:S07]  /*1d70*/  @P2 FADD.FTZ R82, R66, R82 ;  /* 0x0000005242522221 */ /* 0x000fce0000010000 */
.L_x_36722:
[----:B0-----:R-:W-:-:S07]  /*1d80*/  MOV R70, R82 ;  /* 0x0000005200467202 */ /* 0x001fce0000000f00 */
.L_x_36723:
[----:B------:R-:W-:Y:S05]  /*1d90*/  @P3 BRA `(.L_x_36724) ;  /* 0x00000000001c3947 */ /* 0x000fea0003800000 */
[----:B------:R-:W-:-:S04]  /*1da0*/  ISETP.NE.U32.AND P4, PT, RZ, UR18, PT ;  /* 0x00000012ff007c0c */ /* 0x000fc8000bf85070 */
[----:B------:R-:W-:-:S13]  /*1db0*/  ISETP.NE.AND.EX P4, PT, RZ, UR19, PT, P4 ;  /* 0x00000013ff007c0c */ /* 0x000fda000bf85340 */
[----:B------:R-:W-:Y:S05]  /*1dc0*/  @P4 BRA `(.L_x_36725) ;  /* 0x0000000000084947 */ /* 0x000fea0003800000 */
[----:B------:R-:W-:Y:S05]  /*1dd0*/  @P0 BRA `(.L_x_36726) ;  /* 0x0000000000140947 */ /* 0x000fea0003800000 */
[----:B------:R-:W-:Y:S05]  /*1de0*/  BRA `(.L_x_36727) ;  /* 0x0000000000147947 */ /* 0x000fea0003800000 */
.L_x_36725:
[----:B-----5:R-:W-:Y:S01]  /*1df0*/  FADD.FTZ R83, R67, R83 ;  /* 0x0000005343537221 */ /* 0x020fe20000010000 */
[----:B------:R-:W-:Y:S06]  /*1e00*/  BRA `(.L_x_36726) ;  /* 0x0000000000087947 */ /* 0x000fec0003800000 */
.L_x_36724:
[----:B-----5:R-:W-:-:S04]  /*1e10*/  FADD.FTZ R83, R63, R83 ;  /* 0x000000533f537221 */ /* 0x020fc80000010000 */
[----:B------:R-:W-:-:S07]  /*1e20*/  @P2 FADD.FTZ R83, R67, R83 ;  /* 0x0000005343532221 */ /* 0x000fce0000010000 */
.L_x_36726:
[----:B0-----:R-:W-:-:S07]  /*1e30*/  MOV R71, R83 ;  /* 0x0000005300477202 */ /* 0x001fce0000000f00 */
.L_x_36727:
        /* <DEDUP_REMOVED lines=18> */
.L_x_36729:
[----:B-----5:R-:W-:Y:S01]  /*1f60*/  FADD.FTZ R84, R64, R84 ;  /* 0x0000005440547221 */ /* 0x020fe20000010000 */
[----:B------:R-:W-:Y:S06]  /*1f70*/  BRA `(.L_x_36730) ;  /* 0x0000000000087947 */ /* 0x000fec0003800000 */
.L_x_36728:
[----:B-----5:R-:W-:-:S04]  /*1f80*/  FADD.FTZ R84, R60, R84 ;  /* 0x000000543c547221 */ /* 0x020fc80000010000 */
[----:B------:R-:W-:-:S07]  /*1f90*/  @P2 FADD.FTZ R84, R64, R84 ;  /* 0x0000005440542221 */ /* 0x000fce0000010000 */
.L_x_36730:
[----:B-1----:R-:W-:-:S07]  /*1fa0*/  MOV R68, R84 ;  /* 0x0000005400447202 */ /* 0x002fce0000000f00 */
.L_x_36731:
[----:B------:R-:W-:Y:S05]  /*1fb0*/  @P3 BRA `(.L_x_36732) ;  /* 0x00000000001c3947 */ /* 0x000fea0003800000 */
[----:B------:R-:W-:-:S04]  /*1fc0*/  ISETP.NE.U32.AND P4, PT, RZ, UR18, PT ;  /* 0x00000012ff007c0c */ /* 0x000fc8000bf85070 */
[----:B------:R-:W-:-:S13]  /*1fd0*/  ISETP.NE.AND.EX P4, PT, RZ, UR19, PT, P4 ;  /* 0x00000013ff007c0c */ /* 0x000fda000bf85340 */
[----:B------:R-:W-:Y:S05]  /*1fe0*/  @P4 BRA `(.L_x_36733) ;  /* 0x0000000000084947 */ /* 0x000fea0003800000 */
[----:B------:R-:W-:Y:S05]  /*1ff0*/  @P0 BRA `(.L_x_36734) ;  /* 0x0000000000140947 */ /* 0x000fea0003800000 */
[----:B------:R-:W-:Y:S05]  /*2000*/  BRA `(.L_x_36735) ;  /* 0x0000000000147947 */ /* 0x000fea0003800000 */
.L_x_36733:
[----:B-----5:R-:W-:Y:S01]  /*2010*/  FADD.FTZ R85, R65, R85 ;  /* 0x0000005541557221 */ /* 0x020fe20000010000 */
[----:B------:R-:W-:Y:S06]  /*2020*/  BRA `(.L_x_36734) ;  /* 0x0000000000087947 */ /* 0x000fec0003800000 */
.L_x_36732:
[----:B-----5:R-:W-:-:S04]  /*2030*/  FADD.FTZ R85, R61, R85 ;  /* 0x000000553d557221 */ /* 0x020fc80000010000 */
[----:B------:R-:W-:-:S07]  /*2040*/  @P2 FADD.FTZ R85, R65, R85 ;  /* 0x0000005541552221 */ /* 0x000fce0000010000 */
.L_x_36734:
[----:B-1----:R-:W-:-:S07]  /*2050*/  MOV R69, R85 ;  /* 0x0000005500457202 */ /* 0x002fce0000000f00 */
.L_x_36735:
[----:B------:R-:W-:Y:S05]  /*2060*/  @P3 BRA `(.L_x_36736) ;  /* 0x00000000001c3947 */ /* 0x000fea0003800000 */
[----:B------:R-:W-:-:S04]  /*2070*/  ISETP.NE.U32.AND P4, PT, RZ, UR18, PT ;  /* 0x00000012ff007c0c */ /* 0x000fc8000bf85070 */
[----:B------:R-:W-:-:S13]  /*2080*/  ISETP.NE.AND.EX P4, PT, RZ, UR19, PT, P4 ;  /* 0x00000013ff007c0c */ /* 0x000fda000bf85340 */
[----:B------:R-:W-:Y:S05]  /*2090*/  @P4 BRA `(.L_x_36737) ;  /* 0x0000000000084947 */ /* 0x000fea0003800000 */
[----:B------:R-:W-:Y:S05]  /*20a0*/  @P0 BRA `(.L_x_36738) ;  /* 0x0000000000140947 */ /* 0x000fea0003800000 */
[----:B------:R-:W-:Y:S05]  /*20b0*/  BRA `(.L_x_36739) ;  /* 0x0000000000147947 */ /* 0x000fea0003800000 */
.L_x_36737:
[----:B-----5:R-:W-:Y:S01]  /*20c0*/  FADD.FTZ R86, R66, R86 ;  /* 0x0000005642567221 */ /* 0x020fe20000010000 */
[----:B------:R-:W-:Y:S06]  /*20d0*/  BRA `(.L_x_36738) ;  /* 0x0000000000087947 */ /* 0x000fec0003800000 */
.L_x_36736:
[----:B-----5:R-:W-:-:S04]  /*20e0*/  FADD.FTZ R86, R62, R86 ;  /* 0x000000563e567221 */ /* 0x020fc80000010000 */
[----:B------:R-:W-:-:S07]  /*20f0*/  @P2 FADD.FTZ R86, R66, R86 ;  /* 0x0000005642562221 */ /* 0x000fce0000010000 */
.L_x_36738:
[----:B-1----:R-:W-:-:S07]  /*2100*/  MOV R70, R86 ;  /* 0x0000005600467202 */ /* 0x002fce0000000f00 */
.L_x_36739:
[----:B------:R-:W-:Y:S05]  /*2110*/  @P3 BRA `(.L_x_36740) ;  /* 0x00000000001c3947 */ /* 0x000fea0003800000 */
[----:B------:R-:W-:-:S04]  /*2120*/  ISETP.NE.U32.AND P4, PT, RZ, UR18, PT ;  /* 0x00000012ff007c0c */ /* 0x000fc8000bf85070 */
[----:B------:R-:W-:-:S13]  /*2130*/  ISETP.NE.AND.EX P4, PT, RZ, UR19, PT, P4 ;  /* 0x00000013ff007c0c */ /* 0x000fda000bf85340 */
[----:B------:R-:W-:Y:S05]  /*2140*/  @P4 BRA `(.L_x_36741) ;  /* 0x0000000000084947 */ /* 0x000fea0003800000 */
[----:B------:R-:W-:Y:S05]  /*2150*/  @P0 BRA `(.L_x_36742) ;  /* 0x0000000000140947 */ /* 0x000fea0003800000 */
[----:B------:R-:W-:Y:S05]  /*2160*/  BRA `(.L_x_36743) ;  /* 0x0000000000147947 */ /* 0x000fea0003800000 */
.L_x_36741:
[----:B-----5:R-:W-:Y:S01]  /*2170*/  FADD.FTZ R87, R67, R87 ;  /* 0x0000005743577221 */ /* 0x020fe20000010000 */
[----:B------:R-:W-:Y:S06]  /*2180*/  BRA `(.L_x_36742) ;  /* 0x0000000000087947 */ /* 0x000fec0003800000 */
.L_x_36740:
[----:B-----5:R-:W-:-:S04]  /*2190*/  FADD.FTZ R87, R63, R87 ;  /* 0x000000573f577221 */ /* 0x020fc80000010000 */
[----:B------:R-:W-:-:S07]  /*21a0*/  @P2 FADD.FTZ R87, R67, R87 ;  /* 0x0000005743572221 */ /* 0x000fce0000010000 */
.L_x_36742:
[----:B-1----:R-:W-:-:S07]  /*21b0*/  MOV R71, R87 ;  /* 0x0000005700477202 */ /* 0x002fce0000000f00 */
.L_x_36743:
        /* <DEDUP_REMOVED lines=18> */
.L_x_36745:
[----:B-----5:R-:W-:Y:S01]  /*22e0*/  FADD.FTZ R88, R64, R88 ;  /* 0x0000005840587221 */ /* 0x020fe20000010000 */
[----:B------:R-:W-:Y:S06]  /*22f0*/  BRA `(.L_x_36746) ;  /* 0x0000000000087947 */ /* 0x000fec0003800000 */
.L_x_36744:
[----:B-----5:R-:W-:-:S04]  /*2300*/  FADD.FTZ R88, R60, R88 ;  /* 0x000000583c587221 */ /* 0x020fc80000010000 */
[----:B------:R-:W-:-:S07]  /*2310*/  @P2 FADD.FTZ R88, R64, R88 ;  /* 0x0000005840582221 */ /* 0x000fce0000010000 */
.L_x_36746:
[----:B0-----:R-:W-:-:S07]  /*2320*/  MOV R68, R88 ;  /* 0x0000005800447202 */ /* 0x001fce0000000f00 */
.L_x_36747:
[----:B------:R-:W-:Y:S05]  /*2330*/  @P3 BRA `(.L_x_36748) ;  /* 0x00000000001c3947 */ /* 0x000fea0003800000 */
[----:B------:R-:W-:-:S04]  /*2340*/  ISETP.NE.U32.AND P4, PT, RZ, UR18, PT ;  /* 0x00000012ff007c0c */ /* 0x000fc8000bf85070 */
[----:B------:R-:W-:-:S13]  /*2350*/  ISETP.NE.AND.EX P4, PT, RZ, UR19, PT, P4 ;  /* 0x00000013ff007c0c */ /* 0x000fda000bf85340 */
[----:B------:R-:W-:Y:S05]  /*2360*/  @P4 BRA `(.L_x_36749) ;  /* 0x0000000000084947 */ /* 0x000fea0003800000 */
[----:B------:R-:W-:Y:S05]  /*2370*/  @P0 BRA `(.L_x_36750) ;  /* 0x0000000000140947 */ /* 0x000fea0003800000 */
[----:B------:R-:W-:Y:S05]  /*2380*/  BRA `(.L_x_36751) ;  /* 0x0000000000147947 */ /* 0x000fea0003800000 */
.L_x_36749:
[----:B-----5:R-:W-:Y:S01]  /*2390*/  FADD.FTZ R89, R65, R89 ;  /* 0x0000005941597221 */ /* 0x020fe20000010000 */
[----:B------:R-:W-:Y:S06]  /*23a0*/  BRA `(.L_x_36750) ;  /* 0x0000000000087947 */ /* 0x000fec0003800000 */
.L_x_36748:
[----:B-----5:R-:W-:-:S04]  /*23b0*/  FADD.FTZ R89, R61, R89 ;  /* 0x000000593d597221 */ /* 0x020fc80000010000 */
[----:B------:R-:W-:-:S07]  /*23c0*/  @P2 FADD.FTZ R89, R65, R89 ;  /* 0x0000005941592221 */ /* 0x000fce0000010000 */
.L_x_36750:
[----:B0-----:R-:W-:-:S07]  /*23d0*/  MOV R69, R89 ;  /* 0x0000005900457202 */ /* 0x001fce0000000f00 */
.L_x_36751:
[----:B------:R-:W-:Y:S05]  /*23e0*/  @P3 BRA `(.L_x_36752) ;  /* 0x00000000001c3947 */ /* 0x000fea0003800000 */
[----:B------:R-:W-:-:S04]  /*23f0*/  ISETP.NE.U32.AND P4, PT, RZ, UR18, PT ;  /* 0x00000012ff007c0c */ /* 0x000fc8000bf85070 */
[----:B------:R-:W-:-:S13]  /*2400*/  ISETP.NE.AND.EX P4, PT, RZ, UR19, PT, P4 ;  /* 0x00000013ff007c0c */ /* 0x000fda000bf85340 */
[----:B------:R-:W-:Y:S05]  /*2410*/  @P4 BRA `(.L_x_36753) ;  /* 0x0000000000084947 */ /* 0x000fea0003800000 */
[----:B------:R-:W-:Y:S05]  /*2420*/  @P0 BRA `(.L_x_36754) ;  /* 0x0000000000140947 */ /* 0x000fea0003800000 */
[----:B------:R-:W-:Y:S05]  /*2430*/  BRA `(.L_x_36755) ;  /* 0x0000000000147947 */ /* 0x000fea0003800000 */
.L_x_36753:
[----:B-----5:R-:W-:Y:S01]  /*2440*/  FADD.FTZ R90, R66, R90 ;  /* 0x0000005a425a7221 */ /* 0x020fe20000010000 */
[----:B------:R-:W-:Y:S06]  /*2450*/  BRA `(.L_x_36754) ;  /* 0x0000000000087947 */ /* 0x000fec0003800000 */
.L_x_36752:
[----:B-----5:R-:W-:-:S04]  /*2460*/  FADD.FTZ R90, R62, R90 ;  /* 0x0000005a3e5a7221 */ /* 0x020fc80000010000 */
[----:B------:R-:W-:-:S07]  /*2470*/  @P2 FADD.FTZ R90, R66, R90 ;  /* 0x0000005a425a2221 */ /* 0x000fce0000010000 */
.L_x_36754:
[----:B0-----:R-:W-:-:S07]  /*2480*/  MOV R70, R90 ;  /* 0x0000005a00467202 */ /* 0x001fce0000000f00 */
.L_x_36755:
[----:B------:R-:W-:Y:S05]  /*2490*/  @P3 BRA `(.L_x_36756) ;  /* 0x00000000001c3947 */ /* 0x000fea0003800000 */
[----:B------:R-:W-:-:S04]  /*24a0*/  ISETP.NE.U32.AND P4, PT, RZ, UR18, PT ;  /* 0x00000012ff007c0c */ /* 0x000fc8000bf85070 */
[----:B------:R-:W-:-:S13]  /*24b0*/  ISETP.NE.AND.EX P4, PT, RZ, UR19, PT, P4 ;  /* 0x00000013ff007c0c */ /* 0x000fda000bf85340 */
[----:B------:R-:W-:Y:S05]  /*24c0*/  @P4 BRA `(.L_x_36757) ;  /* 0x0000000000084947 */ /* 0x000fea0003800000 */
[----:B------:R-:W-:Y:S05]  /*24d0*/  @P0 BRA `(.L_x_36758) ;  /* 0x0000000000140947 */ /* 0x000fea0003800000 */
[----:B------:R-:W-:Y:S05]  /*24e0*/  BRA `(.L_x_36759) ;  /* 0x0000000000147947 */ /* 0x000fea0003800000 */
.L_x_36757:
[----:B-----5:R-:W-:Y:S01]  /*24f0*/  FADD.FTZ R91, R67, R91 ;  /* 0x0000005b435b7221 */ /* 0x020fe20000010000 */
[----:B------:R-:W-:Y:S06]  /*2500*/  BRA `(.L_x_36758) ;  /* 0x0000000000087947 */ /* 0x000fec0003800000 */
.L_x_36756:
[----:B-----5:R-:W-:-:S04]  /*2510*/  FADD.FTZ R91, R63, R91 ;  /* 0x0000005b3f5b7221 */ /* 0x020fc80000010000 */
[----:B------:R-:W-:-:S07]  /*2520*/  @P2 FADD.FTZ R91, R67, R91 ;  /* 0x0000005b435b2221 */ /* 0x000fce0000010000 */
.L_x_36758:
[----:B0-----:R-:W-:-:S07]  /*2530*/  MOV R71, R91 ;  /* 0x0000005b00477202 */ /* 0x001fce0000000f00 */
.L_x_36759:
[----:B0-----:R-:W0:Y:S01]  /*2540*/  @P0 LDC.64 R96, c[0x0][0x238] ;  /* 0x00008e00ff600b82 */ /* 0x001e220000000a00 */
        /* <DEDUP_REMOVED lines=17> */
.L_x_36761:
[----:B-----5:R-:W-:Y:S01]  /*2660*/  FADD.FTZ R92, R64, R92 ;  /* 0x0000005c405c7221 */ /* 0x020fe20000010000 */
[----:B------:R-:W-:Y:S06]  /*2670*/  BRA `(.L_x_36762) ;  /* 0x0000000000087947 */ /* 0x000fec0003800000 */
.L_x_36760:
[----:B-----5:R-:W-:-:S04]  /*2680*/  FADD.FTZ R92, R60, R92 ;  /* 0x0000005c3c5c7221 */ /* 0x020fc80000010000 */
[----:B------:R-:W-:-:S07]  /*2690*/  @P2 FADD.FTZ R92, R64, R92 ;  /* 0x0000005c405c2221 */ /* 0x000fce0000010000 */
.L_x_36762:
[----:B0----5:R-:W-:-:S07]  /*26a0*/  MOV R68, R92 ;  /* 0x0000005c00447202 */ /* 0x021fce0000000f00 */
.L_x_36763:
[----:B------:R-:W-:Y:S05]  /*26b0*/  @P3 BRA `(.L_x_36764) ;  /* 0x00000000001c3947 */ /* 0x000fea0003800000 */
[----:B------:R-:W-:-:S04]  /*26c0*/  ISETP.NE.U32.AND P4, PT, RZ, UR18, PT ;  /* 0x00000012ff007c0c */ /* 0x000fc8000bf85070 */
[----:B------:R-:W-:-:S13]  /*26d0*/  ISETP.NE.AND.EX P4, PT, RZ, UR19, PT, P4 ;  /* 0x00000013ff007c0c */ /* 0x000fda000bf85340 */
[----:B------:R-:W-:Y:S05]  /*26e0*/  @P4 BRA `(.L_x_36765) ;  /* 0x0000000000084947 */ /* 0x000fea0003800000 */
[----:B------:R-:W-:Y:S05]  /*26f0*/  @P0 BRA `(.L_x_36766) ;  /* 0x0000000000140947 */ /* 0x000fea0003800000 */
[----:B------:R-:W-:Y:S05]  /*2700*/  BRA `(.L_x_36767) ;  /* 0x0000000000147947 */ /* 0x000fea0003800000 */
.L_x_36765:
[----:B-----5:R-:W-:Y:S01]  /*2710*/  FADD.FTZ R93, R65, R93 ;  /* 0x0000005d415d7221 */ /* 0x020fe20000010000 */
[----:B------:R-:W-:Y:S06]  /*2720*/  BRA `(.L_x_36766) ;  /* 0x0000000000087947 */ /* 0x000fec0003800000 */
.L_x_36764:
[----:B-----5:R-:W-:-:S04]  /*2730*/  FADD.FTZ R93, R61, R93 ;  /* 0x0000005d3d5d7221 */ /* 0x020fc80000010000 */
[----:B------:R-:W-:-:S07]  /*2740*/  @P2 FADD.FTZ R93, R65, R93 ;  /* 0x0000005d415d2221 */ /* 0x000fce0000010000 */
.L_x_36766:
[----:B0----5:R-:W-:-:S07]  /*2750*/  MOV R69, R93 ;  /* 0x0000005d00457202 */ /* 0x021fce0000000f00 */
.L_x_36767:
[----:B------:R-:W-:Y:S05]  /*2760*/  @P3 BRA `(.L_x_36768) ;  /* 0x00000000001c3947 */ /* 0x000fea0003800000 */
[----:B------:R-:W-:-:S04]  /*2770*/  ISETP.NE.U32.AND P4, PT, RZ, UR18, PT ;  /* 0x00000012ff007c0c */ /* 0x000fc8000bf85070 */
[----:B------:R-:W-:-:S13]  /*2780*/  ISETP.NE.AND.EX P4, PT, RZ, UR19, PT, P4 ;  /* 0x00000013ff007c0c */ /* 0x000fda000bf85340 */
[----:B------:R-:W-:Y:S05]  /*2790*/  @P4 BRA `(.L_x_36769) ;  /* 0x0000000000084947 */ /* 0x000fea0003800000 */
[----:B------:R-:W-:Y:S05]  /*27a0*/  @P0 BRA `(.L_x_36770) ;  /* 0x0000000000140947 */ /* 0x000fea0003800000 */
[----:B------:R-:W-:Y:S05]  /*27b0*/  BRA `(.L_x_36771) ;  /* 0x0000000000147947 */ /* 0x000fea0003800000 */
.L_x_36769:
[----:B-----5:R-:W-:Y:S01]  /*27c0*/  FADD.FTZ R94, R66, R94 ;  /* 0x0000005e425e7221 */ /* 0x020fe20000010000 */
[----:B------:R-:W-:Y:S06]  /*27d0*/  BRA `(.L_x_36770) ;  /* 0x0000000000087947 */ /* 0x000fec0003800000 */
.L_x_36768:
[----:B-----5:R-:W-:-:S04]  /*27e0*/  FADD.FTZ R94, R62, R94 ;  /* 0x0000005e3e5e7221 */ /* 0x020fc80000010000 */
[----:B------:R-:W-:-:S07]  /*27f0*/  @P2 FADD.FTZ R94, R66, R94 ;  /* 0x0000005e425e2221 */ /* 0x000fce0000010000 */
.L_x_36770:
[----:B0----5:R-:W-:-:S07]  /*2800*/  MOV R70, R94 ;  /* 0x0000005e00467202 */ /* 0x021fce0000000f00 */
.L_x_36771:
[----:B------:R-:W-:Y:S05]  /*2810*/  @P3 BRA `(.L_x_36772) ;  /* 0x00000000001c3947 */ /* 0x000fea0003800000 */
[----:B------:R-:W-:-:S04]  /*2820*/  ISETP.NE.U32.AND P2, PT, RZ, UR18, PT ;  /* 0x00000012ff007c0c */ /* 0x000fc8000bf45070 */
[----:B------:R-:W-:-:S13]  /*2830*/  ISETP.NE.AND.EX P2, PT, RZ, UR19, PT, P2 ;  /* 0x00000013ff007c0c */ /* 0x000fda000bf45320 */
[----:B------:R-:W-:Y:S05]  /*2840*/  @P2 BRA `(.L_x_36773) ;  /* 0x0000000000082947 */ /* 0x000fea0003800000 */
[----:B------:R-:W-:Y:S05]  /*2850*/  @P0 BRA `(.L_x_36774) ;  /* 0x0000000000140947 */ /* 0x000fea0003800000 */
[----:B------:R-:W-:Y:S05]  /*2860*/  BRA `(.L_x_36775) ;  /* 0x0000000000147947 */ /* 0x000fea0003800000 */
.L_x_36773:
[----:B-----5:R-:W-:Y:S01]  /*2870*/  FADD.FTZ R95, R67, R95 ;  /* 0x0000005f435f7221 */ /* 0x020fe20000010000 */
[----:B------:R-:W-:Y:S06]  /*2880*/  BRA `(.L_x_36774) ;  /* 0x0000000000087947 */ /* 0x000fec0003800000 */
.L_x_36772:
[----:B-----5:R-:W-:-:S04]  /*2890*/  FADD.FTZ R95, R63, R95 ;  /* 0x0000005f3f5f7221 */ /* 0x020fc80000010000 */
[----:B------:R-:W-:-:S07]  /*28a0*/  @P2 FADD.FTZ R95, R67, R95 ;  /* 0x0000005f435f2221 */ /* 0x000fce0000010000 */
.L_x_36774:
[----:B0----5:R-:W-:-:S07]  /*28b0*/  MOV R71, R95 ;  /* 0x0000005f00477202 */ /* 0x021fce0000000f00 */
.L_x_36775:
[----:B0-----:R-:W-:Y:S01]  /*28c0*/  FADD.FTZ R96, RZ, R56 ;  /* 0x00000038ff607221 */ /* 0x001fe20000010000 */
        /* <DEDUP_REMOVED lines=11> */
[----:B0-----:R-:W-:-:S03]  /*2980*/  LOP3.LUT P3, RZ, R144, 0x1f, RZ, 0xc0, !PT ;  /* 0x0000001f90ff7812 */ /* 0x001fc6000786c0ff */
        /* <DEDUP_REMOVED lines=18> */
[----:B-----5:R-:W-:Y:S01]  /*2ab0*/  FADD.FTZ R98, R99, R92 ;  /* 0x0000005c63627221 */ /* 0x020fe20000010000 */
        /* <DEDUP_REMOVED lines=17> */
[----:B------:R-:W-:-:S04]  /*2bd0*/  FMUL.FTZ R96, R96, 0.0011160714784637093544 ;  /* 0x3a92492560607820 */ /* 0x000fc80000410000 */
[C---:B------:R-:W-:Y:S01]  /*2be0*/  FADD.FTZ R97, -R96.reuse, R56 ;  /* 0x0000003860617221 */ /* 0x040fe20000010100 */
[C---:B------:R-:W-:Y:S01]  /*2bf0*/  FADD.FTZ R146, -R96.reuse, R57 ;  /* 0x0000003960927221 */ /* 0x040fe20000010100 */
[C---:B------:R-:W-:Y:S01]  /*2c00*/  FADD.FTZ R152, -R96.reuse, R58 ;  /* 0x0000003a60987221 */ /* 0x040fe20000010100 */
[----:B------:R-:W-:Y:S01]  /*2c10*/  FADD.FTZ R148, -R96, R72 ;  /* 0x0000004860947221 */ /* 0x000fe20000010100 */
[----:B------:R-:W-:-:S04]  /*2c20*/  FFMA.FTZ R97, R97, R97, RZ ;  /* 0x0000006161617223 */ /* 0x000fc800000100ff */
        /* <DEDUP_REMOVED lines=60> */
.L_x_36788:
[----:B------:R-:W2:Y:S01]  /*2ff0*/  @!P3 S2R R146, SR_CgaCtaId ;  /* 0x000000000092b919 */ /* 0x000ea20000008800 */
[----:B------:R-:W-:Y:S01]  /*3000*/  LOP3.LUT R165, R144, 0x1f, RZ, 0xc0, !PT ;  /* 0x0000001f90a57812 */ /* 0x000fe200078ec0ff */
[----:B------:R-:W-:Y:S05]  /*3010*/  WARPSYNC.ALL ;  /* 0x0000000000007948 */ /* 0x000fea0003800000 */
[----:B------:R-:W-:Y:S02]  /*3020*/  ISETP.GT.U32.AND P4, PT, R165, 0x7, PT ;  /* 0x00000007a500780c */ /* 0x000fe40003f84070 */
[----:B------:R-:W-:Y:S02]  /*3030*/  @!P3 MOV R97, 0x400 ;  /* 0x000004000061b802 */ /* 0x000fe40000000f00 */
[----:B------:R-:W-:-:S02]  /*3040*/  LOP3.LUT R145, R99, 0x7, RZ, 0xc0, !PT ;  /* 0x0000000763917812 */ /* 0x000fc400078ec0ff */
[----:B------:R-:W-:-:S07]  /*3050*/  SHF.L.U32 R166, R153, 0x4, RZ ;  /* 0x0000000499a67819 */ /* 0x000fce00000006ff */
[----:B------:R-:W0:Y:S01]  /*3060*/  @!P4 S2R R148, SR_CgaCtaId ;  /* 0x000000000094c919 */ /* 0x000e220000008800 */
[----:B------:R-:W-:Y:S02]  /*3070*/  @!P4 MOV R99, 0x400 ;  /* 0x000004000063c802 */ /* 0x000fe40000000f00 */
[----:B--2---:R-:W-:Y:S02]  /*3080*/  @!P3 LEA R146, R146, R97, 0x18 ;  /* 0x000000619292b211 */ /* 0x004fe400078ec0ff */
[C---:B------:R-:W-:Y:S02]  /*3090*/  @!P3 IADD3 R97, R98.reuse, R145, RZ ;  /* 0x000000916261b210 */ /* 0x040fe40007ffe0ff */
[----:B------:R-:W-:Y:S02]  /*30a0*/  @!P4 IADD3 R98, R98, R165, RZ ;  /* 0x000000a56262c210 */ /* 0x000fe40007ffe0ff */
[----:B------:R-:W-:Y:S01]  /*30b0*/  @!P3 LEA R146, R97, R146, 0x3 ;  /* 0x000000926192b211 */ /* 0x000fe200078e18ff */
[----:B-1----:R-:W-:-:S05]  /*30c0*/  FADD.FTZ R97, R147, R150 ;  /* 0x0000009693617221 */ /* 0x002fca0000010000 */
[----:B------:R-:W-:Y:S01]  /*30d0*/  @!P3 STS.64 [R146], R96 ;  /* 0x000000609200b388 */ /* 0x000fe20000000a00 */
[----:B------:R-:W-:Y:S01]  /*30e0*/  BAR.SYNC.DEFER_BLOCKING 0x0 ;  /* 0x0000000000007b1d */ /* 0x000fe20000010000 */
[----:B------:R-:W-:Y:S02]  /*30f0*/  LOP3.LUT P3, RZ, R145, 0x1f, R144, 0xf8, !PT ;  /* 0x0000001f91ff7812 */ /* 0x000fe4000786f890 */
[----:B0-----:R-:W-:-:S04]  /*3100*/  @!P4 LEA R147, R148, R99, 0x18 ;  /* 0x000000639493c211 */ /* 0x001fc800078ec0ff */
[----:B------:R-:W-:Y:S02]  /*3110*/  @!P4 LEA R148, R98, R147, 0x3 ;  /* 0x000000936294c211 */ /* 0x000fe400078e18ff */
[----:B------:R-:W-:Y:S01]  /*3120*/  CS2R R98, SRZ ;  /* 0x0000000000627805 */ /* 0x000fe2000001ff00 */
[----:B------:R-:W-:-:S06]  /*3130*/  HFMA2.MMA R147, -RZ, RZ, 0, 0 ;  /* 0x00000000ff937435 */ /* 0x000fcc00000001ff */
[----:B------:R-:W-:-:S04]  /*3140*/  @!P4 MOV R147, 0x380 ;  /* 0x000003800093c802 */ /* 0x000fc80000000f00 */
[-C--:B------:R-:W-:Y:S01]  /*3150*/  I2FP.F32.S32 R179, R147.reuse ;  /* 0x0000009300b37245 */ /* 0x080fe20000201400 */
[----:B------:R-:W0:Y:S04]  /*3160*/  SHFL.DOWN PT, R150, R147, 0x4, 0x1f ;  /* 0x08801f0093967f89 */ /* 0x000e2800000e0000 */
[----:B------:R-:W1:Y:S01]  /*3170*/  @!P4 LDS.64 R98, [R148] ;  /* 0x000000009462c984 */ /* 0x000e620000000a00 */
[----:B0-----:R-:W-:Y:S02]  /*3180*/  IADD3 R97, R150, R147, RZ ;  /* 0x0000009396617210 */ /* 0x001fe40007ffe0ff */
[----:B------:R-:W-:Y:S02]  /*3190*/  I2FP.F32.S32 R150, R150 ;  /* 0x0000009600967245 */ /* 0x000fe40000201400 */
[----:B------:R-:W-:Y:S01]  /*31a0*/  I2FP.F32.S32 R146, R97 ;  /* 0x0000006100927245 */ /* 0x000fe20000201400 */
[----:B------:R-:W0:Y:S03]  /*31b0*/  SHFL.DOWN PT, R164, R97, 0x2, 0x1f ;  /* 0x08401f0061a47f89 */ /* 0x000e2600000e0000 */
[----:B------:R-:W2:Y:S01]  /*31c0*/  MUFU.RCP R152, R146 ;  /* 0x0000009200987308 */ /* 0x000ea20000001000 */
[----:B-1----:R-:W1:Y:S04]  /*31d0*/  SHFL.DOWN PT, R165, R98, 0x4, 0x1f ;  /* 0x08801f0062a57f89 */ /* 0x002e6800000e0000 */
[----:B------:R-:W3:Y:S01]  /*31e0*/  SHFL.DOWN PT, R96, R99, 0x4, 0x1f ;  /* 0x08801f0063607f89 */ /* 0x000ee200000e0000 */
[----:B0-----:R-:W-:-:S02]  /*31f0*/  IADD3 R147, R97, R164, RZ ;  /* 0x000000a461937210 */ /* 0x001fc40007ffe0ff */
[----:B------:R-:W-:Y:S01]  /*3200*/  I2FP.F32.S32 R164, R164 ;  /* 0x000000a400a47245 */ /* 0x000fe20000201400 */
[----:B-1----:R-:W-:-:S04]  /*3210*/  FMUL.FTZ R148, R165, R150 ;  /* 0x00000096a5947220 */ /* 0x002fc80000410000 */
[----:B------:R-:W-:Y:S01]  /*3220*/  FFMA.FTZ R181, R179, R98, R148 ;  /* 0x00000062b3b57223 */ /* 0x000fe20000010094 */
[----:B------:R-:W-:Y:S01]  /*3230*/  FADD.FTZ R98, -R165, R98 ;  /* 0x00000062a5627221 */ /* 0x000fe20000010100 */
[----:B------:R-:W-:Y:S01]  /*3240*/  I2FP.F32.S32 R165, R147 ;  /* 0x0000009300a57245 */ /* 0x000fe20000201400 */
[----:B---3--:R-:W-:Y:S01]  /*3250*/  FADD.FTZ R97, R96, R99 ;  /* 0x0000006360617221 */ /* 0x008fe20000010000 */
[----:B--2---:R-:W-:Y:S01]  /*3260*/  FMUL.FTZ R181, R152, R181 ;  /* 0x000000b598b57220 */ /* 0x004fe20000410000 */
[----:B------:R-:W-:Y:S01]  /*3270*/  FMUL.FTZ R98, R98, R98 ;  /* 0x0000006262627220 */ /* 0x000fe20000410000 */
[----:B------:R-:W0:Y:S03]  /*3280*/  MUFU.RCP R99, R165 ;  /* 0x000000a500637308 */ /* 0x000e260000001000 */
[----:B------:R-:W1:Y:S01]  /*3290*/  SHFL.DOWN PT, R148, R181, 0x2, 0x1f ;  /* 0x08401f00b5947f89 */ /* 0x000e6200000e0000 */
[----:B------:R-:W-:-:S04]  /*32a0*/  FMUL.FTZ R98, R98, R179 ;  /* 0x000000b362627220 */ /* 0x000fc80000410000 */
[----:B------:R-:W-:Y:S02]  /*32b0*/  FMUL.FTZ R98, R98, R150 ;  /* 0x0000009662627220 */ /* 0x000fe40000410000 */
[----:B------:R-:W2:Y:S02]  /*32c0*/  SHFL.DOWN PT, R150, R147, 0x1, 0x1f ;  /* 0x08201f0093967f89 */ /* 0x000ea400000e0000 */
[----:B------:R-:W-:-:S05]  /*32d0*/  FFMA.FTZ R97, R152, R98, R97 ;  /* 0x0000006298617223 */ /* 0x000fca0000010061 */
[----:B------:R-:W3:Y:S01]  /*32e0*/  SHFL.DOWN PT, R96, R97, 0x2, 0x1f ;  /* 0x08401f0061607f89 */ /* 0x000ee200000e0000 */
[----:B-1----:R-:W-:Y:S01]  /*32f0*/  FMUL.FTZ R179, R148, R164 ;  /* 0x000000a494b37220 */ /* 0x002fe20000410000 */
[----:B------:R-:W-:-:S03]  /*3300*/  FADD.FTZ R148, R181, -R148 ;  /* 0x80000094b5947221 */ /* 0x000fc60000010000 */
[----:B------:R-:W-:Y:S01]  /*3310*/  FFMA.FTZ R98, R146, R181, R179 ;  /* 0x000000b592627223 */ /* 0x000fe200000100b3 */
[----:B------:R-:W-:-:S03]  /*3320*/  FMUL.FTZ R179, R148, R148 ;  /* 0x0000009494b37220 */ /* 0x000fc60000410000 */
[----:B0-----:R-:W-:Y:S01]  /*3330*/  FMUL.FTZ R98, R99, R98 ;  /* 0x0000006263627220 */ /* 0x001fe20000410000 */
[----:B------:R-:W-:Y:S01]  /*3340*/  FMUL.FTZ R179, R146, R179 ;  /* 0x000000b392b37220 */ /* 0x000fe20000410000 */
[-C--:B--2---:R-:W-:Y:S02]  /*3350*/  IADD3 R146, R147, R150.reuse, RZ ;  /* 0x0000009693927210 */ /* 0x084fe40007ffe0ff */
[----:B------:R-:W-:Y:S01]  /*3360*/  I2FP.F32.S32 R150, R150 ;  /* 0x0000009600967245 */ /* 0x000fe20000201400 */
[----:B------:R-:W0:Y:S01]  /*3370*/  SHFL.DOWN PT, R181, R98, 0x1, 0x1f ;  /* 0x08201f0062b57f89 */ /* 0x000e2200000e0000 */
[----:B---3--:R-:W-:Y:S01]  /*3380*/  FADD.FTZ R96, R97, R96 ;  /* 0x0000006061607221 */ /* 0x008fe20000010000 */
[----:B------:R-:W-:Y:S01]  /*3390*/  FMUL.FTZ R179, R179, R164 ;  /* 0x000000a4b3b37220 */ /* 0x000fe20000410000 */
[----:B------:R-:W-:-:S03]  /*33a0*/  I2FP.F32.S32 R146, R146 ;  /* 0x0000009200927245 */ /* 0x000fc60000201400 */
[----:B------:R-:W-:-:S03]  /*33b0*/  FFMA.FTZ R96, R99, R179, R96 ;  /* 0x000000b363607223 */ /* 0x000fc60000010060 */
[----:B------:R-:W1:Y:S02]  /*33c0*/  MUFU.RCP R146, R146 ;  /* 0x0000009200927308 */ /* 0x000e640000001000 */
[----:B------:R-:W2:Y:S01]  /*33d0*/  SHFL.DOWN PT, R97, R96, 0x1, 0x1f ;  /* 0x08201f0060617f89 */ /* 0x000ea200000e0000 */
[----:B0-----:R-:W-:-:S04]  /*33e0*/  FMUL.FTZ R148, R181, R150 ;  /* 0x00000096b5947220 */ /* 0x001fc80000410000 */
[----:B------:R-:W-:Y:S01]  /*33f0*/  FFMA.FTZ R99, R165, R98, R148 ;  /* 0x00000062a5637223 */ /* 0x000fe20000010094 */
[----:B------:R-:W-:-:S03]  /*3400*/  FADD.FTZ R98, R98, -R181 ;  /* 0x800000b562627221 */ /* 0x000fc60000010000 */
[----:B-1----:R-:W-:Y:S01]  /*3410*/  FMUL.FTZ R99, R146, R99 ;  /* 0x0000006392637220 */ /* 0x002fe20000410000 */
[----:B------:R-:W-:Y:S01]  /*3420*/  FMUL.FTZ R98, R98, R98 ;  /* 0x0000006262627220 */ /* 0x000fe20000410000 */
[----:B--2---:R-:W-:-:S03]  /*3430*/  FADD.FTZ R97, R96, R97 ;  /* 0x0000006160617221 */ /* 0x004fc60000010000 */
[----:B------:R-:W-:Y:S01]  /*3440*/  FMUL.FTZ R98, R165, R98 ;  /* 0x00000062a5627220 */ /* 0x000fe20000410000 */
[----:B------:R-:W0:Y:S03]  /*3450*/  SHFL.IDX PT, R179, R99, RZ, 0x1f ;  /* 0x00001fff63b37589 */ /* 0x000e2600000e0000 */
[----:B------:R-:W-:-:S04]  /*3460*/  FMUL.FTZ R98, R98, R150 ;  /* 0x0000009662627220 */ /* 0x000fc80000410000 */
[----:B------:R-:W-:Y:S02]  /*3470*/  FFMA.FTZ R97, R146, R98, R97 ;  /* 0x0000006292617223 */ /* 0x000fe40000010061 */
[----:B------:R-:W1:Y:S04]  /*3480*/  LDC R146, c[0x0][0x2d8] ;  /* 0x0000b600ff927b82 */ /* 0x000e680000000800 */
[----:B------:R-:W1:Y:S01]  /*3490*/  SHFL.IDX PT, R97, R97, RZ, 0x1f ;  /* 0x00001fff61617589 */ /* 0x000e6200000e0000 */
[C---:B0-----:R-:W-:Y:S01]  /*34a0*/  FSEL R98, R179.reuse, RZ, !P5 ;  /* 0x000000ffb3627208 */ /* 0x041fe20006800000 */
[----:B------:R-:W-:-:S04]  /*34b0*/  FMUL.FTZ R96, R179, R179 ;  /* 0x000000b3b3607220 */ /* 0x000fc80000410000 */
[C---:B------:R-:W-:Y:S01]  /*34c0*/  FADD.FTZ R144, -R98.reuse, R56 ;  /* 0x0000003862907221 */ /* 0x040fe20000010100 */
[C---:B------:R-:W-:Y:S01]  /*34d0*/  FADD.FTZ R145, -R98.reuse, R57 ;  /* 0x0000003962917221 */ /* 0x040fe20000010100 */
[C---:B------:R-:W-:Y:S01]  /*34e0*/  FADD.FTZ R152, -R98.reuse, R73 ;  /* 0x0000004962987221 */ /* 0x040fe20000010100 */
[----:B------:R-:W0:Y:S01]  /*34f0*/  @!P3 LDC.64 R56, c[0x0][0x250] ;  /* 0x00009400ff38bb82 */ /* 0x000e220000000a00 */
[----:B------:R-:W-:Y:S01]  /*3500*/  FADD.FTZ R150, -R98, R72 ;  /* 0x0000004862967221 */ /* 0x000fe20000010100 */
[----:B------:R-:W-:Y:S01]  /*3510*/  FSEL R73, R96, RZ, P5 ;  /* 0x000000ff60497208 */ /* 0x000fe20002800000 */
[C---:B------:R-:W-:Y:S01]  /*3520*/  FADD.FTZ R99, -R98.reuse, R58 ;  /* 0x0000003a62637221 */ /* 0x040fe20000010100 */
[C---:B------:R-:W-:Y:S01]  /*3530*/  FADD.FTZ R148, -R98.reuse, R59 ;  /* 0x0000003b62947221 */ /* 0x040fe20000010100 */
[----:B-1----:R-:W-:Y:S01]  /*3540*/  FFMA.FTZ R72, R97, UR8, R146 ;  /* 0x0000000861487c23 */ /* 0x002fe20008010092 */
[C---:B------:R-:W-:Y:S01]  /*3550*/  FADD.FTZ R164, -R98.reuse, R90 ;  /* 0x0000005a62a47221 */ /* 0x040fe20000010100 */
[----:B------:R-:W-:Y:S01]  /*3560*/  FADD.FTZ R82, -R98, R82 ;  /* 0x0000005262527221 */ /* 0x000fe20000010100 */
[----:B------:R-:W1:Y:S01]  /*3570*/  @!P3 LDC.64 R58, c[0x0][0x258] ;  /* 0x00009600ff3abb82 */ /* 0x000e620000000a00 */
[----:B------:R-:W-:Y:S01]  /*3580*/  FADD.FTZ R72, R72, R73 ;  /* 0x0000004948487221 */ /* 0x000fe20000010000 */
[C---:B------:R-:W-:Y:S01]  /*3590*/  FADD.FTZ R84, -R98.reuse, R84 ;  /* 0x0000005462547221 */ /* 0x040fe20000010100 */
[C---:B------:R-:W-:Y:S01]  /*35a0*/  FADD.FTZ R83, -R98.reuse, R83 ;  /* 0x0000005362537221 */ /* 0x040fe20000010100 */
[C---:B------:R-:W-:Y:S01]  /*35b0*/  FADD.FTZ R85, -R98.reuse, R85 ;  /* 0x0000005562557221 */ /* 0x040fe20000010100 */
[----:B------:R-:W2:Y:S01]  /*35c0*/  MUFU.RSQ R193, R72 ;  /* 0x0000004800c17308 */ /* 0x000ea20000001400 */
[C---:B------:R-:W-:Y:S01]  /*35d0*/  FADD.FTZ R74, -R98.reuse, R74 ;  /* 0x0000004a624a7221 */ /* 0x040fe20000010100 */
[C---:B------:R-:W-:Y:S01]  /*35e0*/  FADD.FTZ R75, -R98.reuse, R75 ;  /* 0x0000004b624b7221 */ /* 0x040fe20000010100 */
[----:B------:R-:W3:Y:S01]  /*35f0*/  LDC.64 R146, c[0x0][0x2b8] ;  /* 0x0000ae00ff927b82 */ /* 0x000ee20000000a00 */
        /* <DEDUP_REMOVED lines=8> */
[C---:B------:R-:W-:Y:S01]  /*3680*/  FADD.FTZ R89, -R98.reuse, R89 ;  /* 0x0000005962597221 */ /* 0x040fe20000010100 */
[C---:B------:R-:W-:Y:S01]  /*3690*/  FADD.FTZ R80, -R98.reuse, R80 ;  /* 0x0000005062507221 */ /* 0x040fe20000010100 */
[C---:B------:R-:W-:Y:S01]  /*36a0*/  FADD.FTZ R81, -R98.reuse, R81 ;  /* 0x0000005162517221 */ /* 0x040fe20000010100 */
[----:B------:R-:W-:Y:S01]  /*36b0*/  FADD.FTZ R176, -R98, R92 ;  /* 0x0000005c62b07221 */ /* 0x000fe20000010100 */
[----:B------:R0:W-:Y:S01]  /*36c0*/  @!P3 STG.E desc[UR4][R56.64], R179 ;  /* 0x000000b33800b986 */ /* 0x0001e2000c101904 */
[C---:B--2---:R-:W-:Y:S01]  /*36d0*/  FMUL.FTZ R90, R193.reuse, R152 ;  /* 0x00000098c15a7220 */ /* 0x044fe20000410000 */
[----:B------:R-:W-:Y:S01]  /*36e0*/  FMUL.FTZ R181, R193, R82 ;  /* 0x00000052c1b57220 */ /* 0x000fe20000410000 */
[----:B-1----:R-:W-:-:S04]  /*36f0*/  @!P3 IMAD.WIDE R72, R102, 0x4, R58 ;  /* 0x000000046648b825 */ /* 0x002fc800078e023a */
[C---:B------:R-:W-:Y:S01]  /*3700*/  FMUL.FTZ R183, R193.reuse, R84 ;  /* 0x00000054c1b77220 */ /* 0x040fe20000410000 */
[C---:B------:R-:W-:Y:S01]  /*3710*/  IADD3 R82, P4, R166.reuse, UR12, RZ ;  /* 0x0000000ca6527c10 */ /* 0x040fe2000ff9e0ff */
[C---:B------:R-:W-:Y:S01]  /*3720*/  FMUL.FTZ R144, R193.reuse, R144 ;  /* 0x00000090c1907220 */ /* 0x040fe20000410000 */
[C---:B------:R-:W-:Y:S01]  /*3730*/  FMUL.FTZ R145, R193.reuse, R145 ;  /* 0x00000091c1917220 */ /* 0x040fe20000410000 */
[----:B------:R1:W-:Y:S01]  /*3740*/  @!P3 STG.E desc[UR4][R72.64], R193 ;  /* 0x000000c14800b986 */ /* 0x0003e2000c101904 */
[----:B------:R-:W-:Y:S01]  /*3750*/  IADD3 R84, P3, R166, UR10, RZ ;  /* 0x0000000aa6547c10 */ /* 0x000fe2000ff7e0ff */
[C---:B------:R-:W-:Y:S01]  /*3760*/  FMUL.FTZ R99, R193.reuse, R99 ;  /* 0x00000063c1637220 */ /* 0x040fe20000410000 */
[C---:B------:R-:W-:Y:S01]  /*3770*/  FMUL.FTZ R148, R193.reuse, R148 ;  /* 0x00000094c1947220 */ /* 0x040fe20000410000 */
[----:B0-----:R-:W-:Y:S01]  /*3780*/  SHF.R.U32.HI R56, RZ, 0x1c, R153 ;  /* 0x0000001cff387819 */ /* 0x001fe20000011699 */
[C---:B------:R-:W-:Y:S01]  /*3790*/  FMUL.FTZ R182, R193.reuse, R83 ;  /* 0x00000053c1b67220 */ /* 0x040fe20000410000 */
[----:B------:R-:W0:Y:S01]  /*37a0*/  LDC.64 R152, c[0x0][0x2c0] ;  /* 0x0000b000ff987b82 */ /* 0x000e220000000a00 */
[C---:B------:R-:W-:Y:S01]  /*37b0*/  FMUL.FTZ R184, R193.reuse, R85 ;  /* 0x00000055c1b87220 */ /* 0x040fe20000410000 */
[C---:B------:R-:W-:Y:S01]  /*37c0*/  IADD3.X R85, R56.reuse, UR11, RZ, P3, !PT ;  /* 0x0000000b38557c10 */ /* 0x040fe20009ffe4ff */
[C---:B------:R-:W-:Y:S01]  /*37d0*/  FMUL.FTZ R150, R193.reuse, R150 ;  /* 0x00000096c1967220 */ /* 0x040fe20000410000 */
[----:B------:R-:W-:Y:S01]  /*37e0*/  IADD3.X R83, R56, UR13, RZ, P4, !PT ;  /* 0x0000000d38537c10 */ /* 0x000fe2000a7fe4ff */
[C---:B------:R-:W-:Y:S01]  /*37f0*/  FMUL.FTZ R86, R193.reuse, R74 ;  /* 0x0000004ac1567220 */ /* 0x040fe20000410000 */
[----:B------:R-:W-:Y:S01]  /*3800*/  FMUL.FTZ R87, R193, R75 ;  /* 0x0000004bc1577220 */ /* 0x000fe20000410000 */
[----:B------:R-:W-:Y:S01]  /*3810*/  FFMA.FTZ R59, R134, R148, R105 ;  /* 0x00000094863b7223 */ /* 0x000fe20000010069 */
[----:B------:R-:W-:Y:S01]  /*3820*/  FFMA.FTZ R58, R30, R99, R3 ;  /* 0x000000631e3a7223 */ /* 0x000fe20000010003 */
[----:B------:R-:W-:Y:S01]  /*3830*/  FFMA.FTZ R57, R132, R145, R103 ;  /* 0x0000009184397223 */ /* 0x000fe20000010067 */
[----:B------:R-:W-:Y:S01]  /*3840*/  FFMA.FTZ R56, R31, R144, R2 ;  /* 0x000000901f387223 */ /* 0x000fe20000010002 */
        /* <DEDUP_REMOVED lines=12> */
[----:B-1----:R-:W-:Y:S01]  /*3910*/  FFMA.FTZ R73, R131, R145, R104 ;  /* 0x0000009183497223 */ /* 0x002fe20000010068 */
[----:B------:R-:W-:Y:S01]  /*3920*/  FFMA.FTZ R72, R45, R144, R4 ;  /* 0x000000902d487223 */ /* 0x000fe20000010004 */
[----:B---3--:R-:W-:-:S04]  /*3930*/  IMAD.WIDE.U32 R88, R151, 0x10, R146 ;  /* 0x0000001097587825 */ /* 0x008fc800078e0092 */
[----:B------:R-:W-:Y:S01]  /*3940*/  FFMA.FTZ R79, R138, R87, R109 ;  /* 0x000000578a4f7223 */ /* 0x000fe2000001006d */
[----:B------:R-:W-:Y:S01]  /*3950*/  FFMA.FTZ R78, R32, R86, R7 ;  /* 0x00000056204e7223 */ /* 0x000fe20000010007 */
[----:B------:R-:W-:Y:S01]  /*3960*/  FFMA.FTZ R77, R136, R90, R107 ;  /* 0x0000005a884d7223 */ /* 0x000fe2000001006b */
[----:B------:R-:W-:Y:S01]  /*3970*/  FFMA.FTZ R76, R33, R150, R6 ;  /* 0x00000096214c7223 */ /* 0x000fe20000010006 */
[C---:B------:R-:W-:Y:S01]  /*3980*/  FMUL.FTZ R179, R193.reuse, R80 ;  /* 0x00000050c1b37220 */ /* 0x040fe20000410000 */
[----:B------:R-:W-:Y:S01]  /*3990*/  FMUL.FTZ R180, R193, R81 ;  /* 0x00000051c1b47220 */ /* 0x000fe20000410000 */
[----:B------:R1:W-:Y:S01]  /*39a0*/  STG.E.128 desc[UR4][R84.64], R56 ;  /* 0x0000003854007986 */ /* 0x0003e2000c101d04 */
[----:B0-----:R-:W-:-:S04]  /*39b0*/  IMAD.WIDE.U32 R80, R151, 0x10, R152 ;  /* 0x0000001097507825 */ /* 0x001fc800078e0098 */
[----:B------:R-:W-:Y:S01]  /*39c0*/  FFMA.FTZ R87, R137, R87, R110 ;  /* 0x0000005789577223 */ /* 0x000fe2000001006e */
[----:B------:R-:W-:Y:S01]  /*39d0*/  FFMA.FTZ R86, R46, R86, R9 ;  /* 0x000000562e567223 */ /* 0x000fe20000010009 */
[C---:B------:R-:W-:Y:S01]  /*39e0*/  FMUL.FTZ R191, R193.reuse, R92 ;  /* 0x0000005cc1bf7220 */ /* 0x040fe20000410000 */
[----:B------:R-:W-:Y:S01]  /*39f0*/  FMUL.FTZ R192, R193, R93 ;  /* 0x0000005dc1c07220 */ /* 0x000fe20000410000 */
[----:B------:R0:W-:Y:S01]  /*3a00*/  STG.E.128 desc[UR4][R82.64], R72 ;  /* 0x0000004852007986 */ /* 0x0001e2000c101d04 */
[----:B------:R-:W-:-:S04]  /*3a10*/  IMAD.WIDE.U32 R92, R167, 0x10, R146 ;  /* 0x00000010a75c7825 */ /* 0x000fc800078e0092 */
[C---:B------:R-:W-:Y:S01]  /*3a20*/  FMUL.FTZ R185, R193.reuse, R96 ;  /* 0x00000060c1b97220 */ /* 0x040fe20000410000 */
[----:B------:R-:W-:Y:S01]  /*3a30*/  FMUL.FTZ R186, R193, R97 ;  /* 0x00000061c1ba7220 */ /* 0x000fe20000410000 */
[----:B------:R2:W-:Y:S01]  /*3a40*/  STG.E.128 desc[UR4][R88.64], R76 ;  /* 0x0000004c58007986 */ /* 0x0005e2000c101d04 */
[----:B------:R-:W-:-:S04]  /*3a50*/  IMAD.WIDE.U32 R166, R167, 0x10, R152 ;  /* 0x00000010a7a67825 */ /* 0x000fc800078e0098 */
[C---:B------:R-:W-:Y:S01]  /*3a60*/  FMUL.FTZ R189, R193.reuse, R164 ;  /* 0x000000a4c1bd7220 */ /* 0x040fe20000410000 */
[C---:B------:R-:W-:Y:S01]  /*3a70*/  FMUL.FTZ R190, R193.reuse, R165 ;  /* 0x000000a5c1be7220 */ /* 0x040fe20000410000 */
[----:B------:R-:W-:Y:S01]  /*3a80*/  FMUL.FTZ R176, R193, R176 ;  /* 0x000000b0c1b07220 */ /* 0x000fe20000410000 */
[----:B------:R-:W-:-:S04]  /*3a90*/  IMAD.WIDE.U32 R96, R169, 0x10, R146 ;  /* 0x00000010a9607825 */ /* 0x000fc800078e0092 */
[----:B------:R-:W-:Y:S01]  /*3aa0*/  FMUL.FTZ R178, R193, R178 ;  /* 0x000000b2c1b27220 */ /* 0x000fe20000410000 */
[----:B------:R-:W-:Y:S01]  /*3ab0*/  FFMA.FTZ R99, R163, R190, R126 ;  /* 0x000000bea3637223 */ /* 0x000fe2000001007e */
[----:B-1----:R-:W-:Y:S01]  /*3ac0*/  FFMA.FTZ R85, R135, R90, R108 ;  /* 0x0000005a87557223 */ /* 0x002fe2000001006c */
        /* <DEDUP_REMOVED lines=13> */
[----:B------:R0:W-:Y:S01]  /*3ba0*/  STG.E.128 desc[UR4][R80.64], R84 ;  /* 0x0000005450007986 */ /* 0x0001e2000c101d04 */
[----:B------:R-:W-:-:S04]  /*3bb0*/  IMAD.WIDE.U32 R168, R169, 0x10, R152 ;  /* 0x00000010a9a87825 */ /* 0x000fc800078e0098 */
[----:B------:R-:W-:Y:S01]  /*3bc0*/  FFMA.FTZ R83, R155, R182, R118 ;  /* 0x000000b69b537223 */ /* 0x000fe20000010076 */
[----:B------:R-:W-:Y:S01]  /*3bd0*/  FFMA.FTZ R82, R50, R181, R17 ;  /* 0x000000b532527223 */ /* 0x000fe20000010011 */
[----:B------:R1:W-:Y:S01]  /*3be0*/  STG.E.128 desc[UR4][R92.64], R56 ;  /* 0x000000385c007986 */ /* 0x0003e2000c101d04 */
[----:B------:R-:W-:-:S04]  /*3bf0*/  IMAD.WIDE.U32 R164, R149, 0x10, R146 ;  /* 0x0000001095a47825 */ /* 0x000fc800078e0092 */
[----:B------:R-:W-:Y:S01]  /*3c00*/  FFMA.FTZ R91, R159, R186, R122 ;  /* 0x000000ba9f5b7223 */ /* 0x000fe2000001007a */
[----:B------:R-:W-:Y:S01]  /*3c10*/  FFMA.FTZ R90, R52, R185, R21 ;  /* 0x000000b9345a7223 */ /* 0x000fe20000010015 */
[----:B------:R-:W-:Y:S01]  /*3c20*/  STG.E.128 desc[UR4][R166.64], R72 ;  /* 0x00000048a6007986 */ /* 0x000fe2000c101d04 */
[----:B------:R-:W-:-:S04]  /*3c30*/  IMAD.WIDE.U32 R148, R149, 0x10, R152 ;  /* 0x0000001095947825 */ /* 0x000fc800078e0098 */
[----:B------:R-:W-:Y:S01]  /*3c40*/  FFMA.FTZ R89, R157, R184, R120 ;  /* 0x000000b89d597223 */ /* 0x000fe20000010078 */
[----:B------:R-:W-:Y:S01]  /*3c50*/  FFMA.FTZ R88, R53, R183, R20 ;  /* 0x000000b735587223 */ /* 0x000fe20000010014 */
[----:B------:R2:W-:Y:S01]  /*3c60*/  STG.E.128 desc[UR4][R96.64], R76 ;  /* 0x0000004c60007986 */ /* 0x0005e2000c101d04 */
[----:B------:R-:W-:-:S04]  /*3c70*/  IMAD.WIDE.U32 R144, R175, 0x10, R146 ;  /* 0x00000010af907825 */ /* 0x000fc800078e0092 */
[----:B------:R-:W-:Y:S01]  /*3c80*/  FFMA.FTZ R95, R170, R190, R125 ;  /* 0x000000beaa5f7223 */ /* 0x000fe2000001007d */
[-C--:B------:R-:W-:Y:S01]  /*3c90*/  FFMA.FTZ R94, R40, R189.reuse, R23 ;  /* 0x000000bd285e7223 */ /* 0x080fe20000010017 */
[----:B------:R-:W-:Y:S01]  /*3ca0*/  FFMA.FTZ R98, R54, R189, R25 ;  /* 0x000000bd36627223 */ /* 0x000fe20000010019 */
[----:B------:R-:W-:-:S04]  /*3cb0*/  IMAD.WIDE.U32 R150, R175, 0x10, R152 ;  /* 0x00000010af967825 */ /* 0x000fc800078e0098 */
        /* <DEDUP_REMOVED lines=8> */
[----:B------:R-:W-:Y:S01]  /*3d40*/  IMAD.WIDE.U32 R146, R177, 0x10, R146 ;  /* 0x00000010b1927825 */ /* 0x000fe200078e0092 */
[----:B------:R-:W-:Y:S03]  /*3d50*/  STG.E.128 desc[UR4][R168.64], R80 ;  /* 0x00000050a8007986 */ /* 0x000fe6000c101d04 */
[----:B------:R-:W-:Y:S01]  /*3d60*/  FFMA.FTZ R59, R174, R192, R129 ;  /* 0x000000c0ae3b7223 */ /* 0x000fe20000010081 */
[----:B------:R-:W-:Y:S01]  /*3d70*/  FFMA.FTZ R58, R42, R191, R27 ;  /* 0x000000bf2a3a7223 */ /* 0x000fe2000001001b */
[----:B--2---:R-:W-:Y:S01]  /*3d80*/  FFMA.FTZ R97, R161, R188, R124 ;  /* 0x000000bca1617223 */ /* 0x004fe2000001007c */
[----:B------:R-:W-:Y:S01]  /*3d90*/  FFMA.FTZ R96, R55, R187, R24 ;  /* 0x000000bb37607223 */ /* 0x000fe20000010018 */
[----:B------:R-:W-:Y:S01]  /*3da0*/  FFMA.FTZ R57, R172, R178, R127 ;  /* 0x000000b2ac397223 */ /* 0x000fe2000001007f */
[----:B------:R-:W-:Y:S01]  /*3db0*/  FFMA.FTZ R56, R43, R176, R26 ;  /* 0x000000b02b387223 */ /* 0x000fe2000001001a */
[----:B------:R-:W-:Y:S01]  /*3dc0*/  IMAD.WIDE.U32 R152, R177, 0x10, R152 ;  /* 0x00000010b1987825 */ /* 0x000fe200078e0098 */
[----:B------:R0:W-:Y:S03]  /*3dd0*/  STG.E.128 desc[UR4][R164.64], R84 ;  /* 0x00000054a4007986 */ /* 0x0001e6000c101d04 */
[----:B------:R-:W-:Y:S01]  /*3de0*/  FFMA.FTZ R75, R173, R192, R130 ;  /* 0x000000c0ad4b7223 */ /* 0x000fe20000010082 */
[----:B------:R-:W-:Y:S01]  /*3df0*/  FFMA.FTZ R74, R100, R191, R29 ;  /* 0x000000bf644a7223 */ /* 0x000fe2000001001d */
[----:B------:R-:W-:Y:S01]  /*3e00*/  FFMA.FTZ R73, R171, R178, R128 ;  /* 0x000000b2ab497223 */ /* 0x000fe20000010080 */
[----:B------:R-:W-:Y:S01]  /*3e10*/  FFMA.FTZ R72, R101, R176, R28 ;  /* 0x000000b065487223 */ /* 0x000fe2000001001c */
[----:B------:R1:W-:Y:S01]  /*3e20*/  STG.E.128 desc[UR4][R148.64], R88 ;  /* 0x0000005894007986 */ /* 0x0003e2000c101d04 */
[----:B------:R-:W-:-:S03]  /*3e30*/  IADD3 R102, R102, UR14, RZ ;  /* 0x0000000e66667c10 */ /* 0x000fc6000fffe0ff */
[----:B------:R1:W-:Y:S01]  /*3e40*/  STG.E.128 desc[UR4][R144.64], R92 ;  /* 0x0000005c90007986 */ /* 0x0003e2000c101d04 */
[----:B------:R-:W-:-:S03]  /*3e50*/  ISETP.GE.AND P3, PT, R102, UR15, PT ;  /* 0x0000000f66007c0c */ /* 0x000fc6000bf66270 */
[----:B------:R1:W-:Y:S04]  /*3e60*/  STG.E.128 desc[UR4][R150.64], R96 ;  /* 0x0000006096007986 */ /* 0x0003e8000c101d04 */
[----:B------:R1:W-:Y:S01]  /*3e70*/  STG.E.128 desc[UR4][R146.64], R56 ;  /* 0x0000003892007986 */ /* 0x0003e2000c101d04 */
[----:B0-----:R-:W-:-:S03]  /*3e80*/  SEL R164, RZ, 0x1, P2 ;  /* 0x00000001ffa47807 */ /* 0x001fc60001000000 */
[----:B------:R1:W-:Y:S02]  /*3e90*/  STG.E.128 desc[UR4][R152.64], R72 ;  /* 0x0000004898007986 */ /* 0x0003e4000c101d04 */
[----:B------:R-:W-:Y:S05]  /*3ea0*/  @!P3 BRA `(.L_x_36777) ;  /* 0xffffffd0004cb947 */ /* 0x000fea000383ffff */
[----:B------:R-:W-:Y:S05]  /*3eb0*/  EXIT ;  /* 0x000000000000794d */ /* 0x000fea0003800000 */
.L_x_36776:
[----:B------:R-:W-:Y:S01]  /*3ec0*/  HFMA2.MMA R166, -RZ, RZ, 0, 5.9604644775390625e-08 ;  /* 0x00000001ffa67435 */ /* 0x000fe200000001ff */
[----:B------:R-:W-:Y:S02]  /*3ed0*/  MOV R165, R146 ;  /* 0x0000009200a57202 */ /* 0x000fe40000000f00 */
[----:B------:R-:W-:Y:S02]  /*3ee0*/  MOV R179, 0x1f ;  /* 0x0000001f00b37802 */ /* 0x000fe40000000f00 */
[----:B------:R-:W-:-:S07]  /*3ef0*/  MOV R152, 0xffffffff ;  /* 0xffffffff00987802 */ /* 0x000fce0000000f00 */
[----:B------:R-:W-:Y:S05]  /*3f00*/  WARPSYNC.COLLECTIVE R152, `(.L_x_36778) ;  /* 0x0000000098087348 */ /* 0x000fea0003c00000 */
[----:B------:R0:W1:Y:S02]  /*3f10*/  SHFL.BFLY P4, R164, R165, R166, R179 ;  /* 0x0c0000a6a5a47389 */ /* 0x00006400000800b3 */
[----:B01----:R-:W-:Y:S01]  /*3f20*/  ENDCOLLECTIVE ;  /* 0x000000000000791b */ /* 0x003fe20003800000 */
.L_x_36778:
[----:B------:R-:W-:Y:S01]  /*3f30*/  HFMA2.MMA R166, -RZ, RZ, 0, 1.1920928955078125e-07 ;  /* 0x00000002ffa67435 */ /* 0x000fe200000001ff */
[----:B------:R-:W-:-:S05]  /*3f40*/  MOV R97, R164 ;  /* 0x000000a400617202 */ /* 0x000fca0000000f00 */
[----:B------:R-:W-:-:S05]  /*3f50*/  FADD.FTZ R145, R146, R97 ;  /* 0x0000006192917221 */ /* 0x000fca0000010000 */
[----:B------:R-:W-:-:S07]  /*3f60*/  MOV R165, R145 ;  /* 0x0000009100a57202 */ /* 0x000fce0000000f00 */
[----:B------:R-:W-:Y:S05]  /*3f70*/  WARPSYNC.COLLECTIVE R152, `(.L_x_36779) ;  /* 0x0000000098087348 */ /* 0x000fea0003c00000 */
[----:B------:R0:W1:Y:S02]  /*3f80*/  SHFL.BFLY P4, R164, R165, R166, R179 ;  /* 0x0c0000a6a5a47389 */ /* 0x00006400000800b3 */
[----:B01----:R-:W-:Y:S01]  /*3f90*/  ENDCOLLECTIVE ;  /* 0x000000000000791b */ /* 0x003fe20003800000 */
.L_x_36779:
[----:B------:R-:W-:Y:S01]  /*3fa0*/  HFMA2.MMA R166, -RZ, RZ, 0, 2.384185791015625e-07 ;  /* 0x00000004ffa67435 */ /* 0x000fe200000001ff */
[----:B------:R-:W-:-:S05]  /*3fb0*/  MOV R96, R164 ;  /* 0x000000a400607202 */ /* 0x000fca0000000f00 */
[----:B------:R-:W-:-:S05]  /*3fc0*/  FADD.FTZ R147, R145, R96 ;  /* 0x0000006091937221 */ /* 0x000fca0000010000 */
[----:B------:R-:W-:-:S07]  /*3fd0*/  MOV R165, R147 ;  /* 0x0000009300a57202 */ /* 0x000fce0000000f00 */
[----:B------:R-:W-:Y:S05]  /*3fe0*/  WARPSYNC.COLLECTIVE R152, `(.L_x_36780) ;  /* 0x0000000098087348 */ /* 0x000fea0003c00000 */
[----:B------:R0:W1:Y:S02]  /*3ff0*/  SHFL.BFLY P4, R164, R165, R166, R179 ;  /* 0x0c0000a6a5a47389 */ /* 0x00006400000800b3 */
[----:B01----:R-:W-:Y:S01]  /*4000*/  ENDCOLLECTIVE ;  /* 0x000000000000791b */ /* 0x003fe20003800000 */
.L_x_36780:
[----:B------:R-:W-:Y:S01]  /*4010*/  HFMA2.MMA R166, -RZ, RZ, 0, 4.76837158203125e-07 ;  /* 0x00000008ffa67435 */ /* 0x000fe200000001ff */
[----:B------:R-:W-:-:S05]  /*4020*/  MOV R96, R164 ;  /* 0x000000a400607202 */ /* 0x000fca0000000f00 */
[----:B------:R-:W-:-:S05]  /*4030*/  FADD.FTZ R148, R147, R96 ;  /* 0x0000006093947221 */ /* 0x000fca0000010000 */
[----:B------:R-:W-:-:S07]  /*4040*/  MOV R165, R148 ;  /* 0x0000009400a57202 */ /* 0x000fce0000000f00 */
[----:B------:R-:W-:Y:S05]  /*4050*/  WARPSYNC.COLLECTIVE R152, `(.L_x_36781) ;  /* 0x0000000098087348 */ /* 0x000fea0003c00000 */
[----:B------:R0:W1:Y:S02]  /*4060*/  SHFL.BFLY P4, R164, R165, R166, R179 ;  /* 0x0c0000a6a5a47389 */ /* 0x00006400000800b3 */
[----:B01----:R-:W-:Y:S01]  /*4070*/  ENDCOLLECTIVE ;  /* 0x000000000000791b */ /* 0x003fe20003800000 */
.L_x_36781:
[----:B------:R-:W-:Y:S01]  /*4080*/  HFMA2.MMA R166, -RZ, RZ, 0, 9.5367431640625e-07 ;  /* 0x00000010ffa67435 */ /* 0x000fe200000001ff */
[----:B------:R-:W-:-:S05]  /*4090*/  MOV R97, R164 ;  /* 0x000000a400617202 */ /* 0x000fca0000000f00 */
[----:B------:R-:W-:-:S05]  /*40a0*/  FADD.FTZ R150, R148, R97 ;  /* 0x0000006194967221 */ /* 0x000fca0000010000 */
[----:B------:R-:W-:-:S07]  /*40b0*/  MOV R165, R150 ;  /* 0x0000009600a57202 */ /* 0x000fce0000000f00 */
[----:B------:R-:W-:Y:S05]  /*40c0*/  WARPSYNC.COLLECTIVE R152, `(.L_x_36782) ;  /* 0x0000000098087348 */ /* 0x000fea0003c00000 */
[----:B------:R0:W1:Y:S02]  /*40d0*/  SHFL.BFLY P4, R164, R165, R166, R179 ;  /* 0x0c0000a6a5a47389 */ /* 0x00006400000800b3 */
[----:B01----:R-:W-:Y:S01]  /*40e0*/  ENDCOLLECTIVE ;  /* 0x000000000000791b */ /* 0x003fe20003800000 */
.L_x_36782:
[----:B------:R-:W-:Y:S01]  /*40f0*/  HFMA2.MMA R166, -RZ, RZ, 0, 5.9604644775390625e-08 ;  /* 0x00000001ffa67435 */ /* 0x000fe200000001ff */
[----:B------:R-:W-:-:S05]  /*4100*/  MOV R97, R164 ;  /* 0x000000a400617202 */ /* 0x000fca0000000f00 */
[----:B------:R-:W-:-:S04]  /*4110*/  FADD.FTZ R96, R150, R97 ;  /* 0x0000006196607221 */ /* 0x000fc80000010000 */
[----:B------:R-:W-:-:S04]  /*4120*/  FMUL.FTZ R96, R96, 0.0011160714784637093544 ;  /* 0x3a92492560607820 */ /* 0x000fc80000410000 */
        /* <DEDUP_REMOVED lines=60> */
.L_x_36783:
[----:B------:R-:W-:Y:S01]  /*44f0*/  HFMA2.MMA R166, -RZ, RZ, 0, 1.1920928955078125e-07 ;  /* 0x00000002ffa67435 */ /* 0x000fe200000001ff */
[----:B------:R-:W-:-:S05]  /*4500*/  MOV R146, R164 ;  /* 0x000000a400927202 */ /* 0x000fca0000000f00 */
[----:B------:R-:W-:-:S05]  /*4510*/  FADD.FTZ R146, R97, R146 ;  /* 0x0000009261927221 */ /* 0x000fca0000010000 */
[----:B------:R-:W-:-:S07]  /*4520*/  MOV R165, R146 ;  /* 0x0000009200a57202 */ /* 0x000fce0000000f00 */
[----:B------:R-:W-:Y:S05]  /*4530*/  WARPSYNC.COLLECTIVE R152, `(.L_x_36784) ;  /* 0x0000000098087348 */ /* 0x000fea0003c00000 */
[----:B------:R0:W1:Y:S02]  /*4540*/  SHFL.BFLY P4, R164, R165, R166, R179 ;  /* 0x0c0000a6a5a47389 */ /* 0x00006400000800b3 */
[----:B01----:R-:W-:Y:S01]  /*4550*/  ENDCOLLECTIVE ;  /* 0x000000000000791b */ /* 0x003fe20003800000 */
.L_x_36784:
[----:B------:R-:W-:Y:S01]  /*4560*/  HFMA2.MMA R166, -RZ, RZ, 0, 2.384185791015625e-07 ;  /* 0x00000004ffa67435 */ /* 0x000fe200000001ff */
[----:B------:R-:W-:-:S05]  /*4570*/  MOV R145, R164 ;  /* 0x000000a400917202 */ /* 0x000fca0000000f00 */
[----:B------:R-:W-:-:S05]  /*4580*/  FADD.FTZ R145, R146, R145 ;  /* 0x0000009192917221 */ /* 0x000fca0000010000 */
[----:B------:R-:W-:-:S07]  /*4590*/  MOV R165, R145 ;  /* 0x0000009100a57202 */ /* 0x000fce0000000f00 */
[----:B------:R-:W-:Y:S05]  /*45a0*/  WARPSYNC.COLLECTIVE R152, `(.L_x_36785) ;  /* 0x0000000098087348 */ /* 0x000fea0003c00000 */
[----:B------:R0:W1:Y:S02]  /*45b0*/  SHFL.BFLY P4, R164, R165, R166, R179 ;  /* 0x0c0000a6a5a47389 */ /* 0x00006400000800b3 */
[----:B01----:R-:W-:Y:S01]  /*45c0*/  ENDCOLLECTIVE ;  /* 0x000000000000791b */ /* 0x003fe20003800000 */
.L_x_36785:
[----:B------:R-:W-:Y:S01]  /*45d0*/  HFMA2.MMA R166, -RZ, RZ, 0, 4.76837158203125e-07 ;  /* 0x00000008ffa67435 */ /* 0x000fe200000001ff */
[----:B------:R-:W-:-:S05]  /*45e0*/  MOV R148, R164 ;  /* 0x000000a400947202 */ /* 0x000fca0000000f00 */
[----:B------:R-:W-:-:S05]  /*45f0*/  FADD.FTZ R148, R145, R148 ;  /* 0x0000009491947221 */ /* 0x000fca0000010000 */
[----:B------:R-:W-:-:S07]  /*4600*/  MOV R165, R148 ;  /* 0x0000009400a57202 */ /* 0x000fce0000000f00 */
[----:B------:R-:W-:Y:S05]  /*4610*/  WARPSYNC.COLLECTIVE R152, `(.L_x_36786) ;  /* 0x0000000098087348 */ /* 0x000fea0003c00000 */
[----:B------:R0:W1:Y:S02]  /*4620*/  SHFL.BFLY P4, R164, R165, R166, R179 ;  /* 0x0c0000a6a5a47389 */ /* 0x00006400000800b3 */
[----:B01----:R-:W-:Y:S01]  /*4630*/  ENDCOLLECTIVE ;  /* 0x000000000000791b */ /* 0x003fe20003800000 */
.L_x_36786:
[----:B------:R-:W-:Y:S01]  /*4640*/  HFMA2.MMA R166, -RZ, RZ, 0, 9.5367431640625e-07 ;  /* 0x00000010ffa67435 */ /* 0x000fe200000001ff */
[----:B------:R-:W-:-:S05]  /*4650*/  MOV R147, R164 ;  /* 0x000000a400937202 */ /* 0x000fca0000000f00 */
[----:B------:R-:W-:-:S05]  /*4660*/  FADD.FTZ R147, R148, R147 ;  /* 0x0000009394937221 */ /* 0x000fca0000010000 */
[----:B------:R-:W-:-:S07]  /*4670*/  MOV R165, R147 ;  /* 0x0000009300a57202 */ /* 0x000fce0000000f00 */
[----:B------:R-:W-:Y:S05]  /*4680*/  WARPSYNC.COLLECTIVE R152, `(.L_x_36787) ;  /* 0x0000000098087348 */ /* 0x000fea0003c00000 */
[----:B------:R0:W1:Y:S02]  /*4690*/  SHFL.BFLY P4, R164, R165, R166, R179 ;  /* 0x0c0000a6a5a47389 */ /* 0x00006400000800b3 */
[----:B01----:R-:W-:Y:S01]  /*46a0*/  ENDCOLLECTIVE ;  /* 0x000000000000791b */ /* 0x003fe20003800000 */
.L_x_36787:
[----:B------:R-:W-:Y:S01]  /*46b0*/  MOV R150, R164 ;  /* 0x000000a400967202 */ /* 0x000fe20000000f00 */
[----:B------:R-:W-:Y:S06]  /*46c0*/  BRA `(.L_x_36788) ;  /* 0xffffffe800487947 */ /* 0x000fec000383ffff */
.L_x_36789:
        /* <DEDUP_REMOVED lines=11> */
.L_x_41653:


//--------------------- .text._ZN10layer_norm31ln_parallel_residual_fwd_kernelINS_13Kernel_traitsI6__halfffffjLj7168ELj1ELj1ELj8ELj16ENS_18Kernel_traits_baseILj7168ES2_ffffjLj256EEEEELb0ELb1ELb0EEEvNS_9FwdParamsE --------------------------
	.section	.text._ZN10layer_norm31ln_parallel_residual_fwd_kernelINS_13Kernel_traitsI6__halfffffjLj7168ELj1ELj1ELj8ELj16ENS_18Kernel_traits_baseILj7168ES2_ffffjLj256EEEEELb0ELb1ELb0EEEvNS_9FwdParamsE,"ax",@progbits
	.align	128
        .global         _ZN10layer_norm31ln_parallel_residual_fwd_kernelINS_13Kernel_traitsI6__halfffffjLj7168ELj1ELj1ELj8ELj16ENS_18Kernel_traits_baseILj7168ES2_ffffjLj256EEEEELb0ELb1ELb0EEEvNS_9FwdParamsE
        .type           _ZN10layer_norm31ln_parallel_residual_fwd_kernelINS_13Kernel_traitsI6__halfffffjLj7168ELj1ELj1ELj8ELj16ENS_18Kernel_traits_baseILj7168ES2_ffffjLj256EEEEELb0ELb1ELb0EEEvNS_9FwdParamsE,@function
        .size           _ZN10layer_norm31ln_parallel_residual_fwd_kernelINS_13Kernel_traitsI6__halfffffjLj7168ELj1ELj1ELj8ELj16ENS_18Kernel_traits_baseILj7168ES2_ffffjLj256EEEEELb0ELb1ELb0EEEvNS_9FwdParamsE,(.L_x_41654 - _ZN10layer_norm31ln_parallel_residual_fwd_kernelINS_13Kernel_traitsI6__halfffffjLj7168ELj1ELj1ELj8ELj16ENS_18Kernel_traits_baseILj7168ES2_ffffjLj256EEEEELb0ELb1ELb0EEEvNS_9FwdParamsE)
        .other          _ZN10layer_norm31ln_parallel_residual_fwd_kernelINS_13Kernel_traitsI6__halfffffjLj7168ELj1ELj1ELj8ELj16ENS_18Kernel_traits_baseILj7168ES2_ffffjLj256EEEEELb0ELb1ELb0EEEvNS_9FwdParamsE,@"STO_CUDA_ENTRY STV_DEFAULT"
_ZN10layer_norm31ln_parallel_residual_fwd_kernelINS_13Kernel_traitsI6__halfffffjLj7168ELj1ELj1ELj8ELj16ENS_18Kernel_traits_baseILj7168ES2_ffffjLj256EEEEELb0ELb1ELb0EEEvNS_9FwdParamsE:
.text._ZN10layer_norm31ln_parallel_residual_fwd_kernelINS_13Kernel_traitsI6__halfffffjLj7168ELj1ELj1ELj8ELj16ENS_18Kernel_traits_baseILj7168ES2_ffffjLj256EEEEELb0ELb1ELb0EEEvNS_9FwdParamsE:
[----:B------:R-:W-:Y:S01]  /*0000*/  LDC R1, c[0x0][0x28] ;  /* 0x00000a00ff017b82 */ /* 0x000fe20000000800 */
[----:B------:R-:W0:Y:S07]  /*0010*/  S2R R100, SR_TID.X ;  /* 0x0000000000647919 */ /* 0x000e2e0000002100 */
[----:B------:R-:W1:Y:S01]  /*0020*/  LDC R3, c[0x0][0x218] ;  /* 0x00008600ff037b82 */ /* 0x000e620000000800 */
[----:B------:R-:W-:Y:S01]  /*0030*/  ULDC.64 UR4, c[0x0][0x208] ;  /* 0x0000820000047ab9 */ /* 0x000fe20000000a00 */
[----:B------:R-:W-:Y:S01]  /*0040*/  BSSY B0, `(.L_x_36790) ;  /* 0x000001b000007945 */ /* 0x000fe20003800000 */
[----:B-1----:R-:W-:-:S04]  /*0050*/  SHF.R.S32.HI R0, RZ, 0x1f, R3 ;  /* 0x0000001fff007819 */ /* 0x002fc80000011403 */
[----:B------:R-:W-:Y:S02]  /*0060*/  LEA.HI R0, R0, R3, RZ, 0x2 ;  /* 0x0000000300007211 */ /* 0x000fe400078f10ff */
[C---:B0-----:R-:W-:Y:S02]  /*0070*/  LOP3.LUT R105, R100.reuse, 0xff, RZ, 0xc, !PT ;  /* 0x000000ff64697812 */ /* 0x041fe400078e0cff */
[----:B------:R-:W-:Y:S02]  /*0080*/  LOP3.LUT R29, R100, 0xff, RZ, 0xc0, !PT ;  /* 0x000000ff641d7812 */ /* 0x000fe400078ec0ff */
[----:B------:R-:W-:-:S04]  /*0090*/  LEA.HI.SX32 R105, R0, R105, 0x1e ;  /* 0x0000006900697211 */ /* 0x000fc800078ff2ff */
[C---:B------:R-:W-:Y:S02]  /*00a0*/  LOP3.LUT P1, RZ, R105.reuse, 0xffffff00, RZ, 0xc0, !PT ;  /* 0xffffff0069ff7812 */ /* 0x040fe4000782c0ff */
[C---:B------:R-:W-:Y:S02]  /*00b0*/  ISETP.GE.U32.AND P6, PT, R105.reuse, 0x200, PT ;  /* 0x000002006900780c */ /* 0x040fe40003fc6070 */
[C---:B------:R-:W-:Y:S02]  /*00c0*/  ISETP.GE.U32.AND P5, PT, R105.reuse, 0x300, PT ;  /* 0x000003006900780c */ /* 0x040fe40003fa6070 */
[C---:B------:R-:W-:Y:S02]  /*00d0*/  ISETP.GE.U32.AND P4, PT, R105.reuse, 0x400, PT ;  /* 0x000004006900780c */ /* 0x040fe40003f86070 */
[----:B------:R-:W-:Y:S02]  /*00e0*/  ISETP.GE.U32.AND P3, PT, R105, 0x500, PT ;  /* 0x000005006900780c */ /* 0x000fe40003f66070 */
[----:B------:R-:W-:-:S02]  /*00f0*/  P2R R2, PR, RZ, 0x40 ;  /* 0x00000040ff027803 */ /* 0x000fc40000000000 */
[----:B------:R-:W-:Y:S02]  /*0100*/  P2R R2, PR, RZ, 0x20 ;  /* 0x00000020ff027803 */ /* 0x000fe40000000000 */
[----:B------:R-:W-:Y:S02]  /*0110*/  P2R R2, PR, RZ, 0x10 ;  /* 0x00000010ff027803 */ /* 0x000fe40000000000 */
[----:B------:R-:W-:Y:S01]  /*0120*/  P2R R2, PR, RZ, 0x8 ;  /* 0x00000008ff027803 */ /* 0x000fe20000000000 */
        /* <DEDUP_REMOVED lines=8> */
[----:B------:R0:W5:Y:S04]  /*01b0*/  @P0 LDG.E.64 R98, desc[UR4][R4.64] ;  /* 0x0000000404620981 */ /* 0x000168000c1e1b00 */
[----:B------:R0:W5:Y:S01]  /*01c0*/  LDG.E.64 R16, desc[UR4][R2.64] ;  /* 0x0000000402107981 */ /* 0x000162000c1e1b00 */
[----:B------:R-:W-:Y:S02]  /*01d0*/  LOP3.LUT R29, R29, 0x100, RZ, 0xfc, !PT ;  /* 0x000001001d1d7812 */ /* 0x000fe400078efcff */
[----:B0-----:R-:W-:-:S07]  /*01e0*/  @!P0 CS2R R98, SRZ ;  /* 0x0000000000628805 */ /* 0x001fce000001ff00 */
.L_x_36791:
[----:B------:R-:W-:Y:S05]  /*01f0*/  BSYNC B0 ;  /* 0x0000000000007941 */ /* 0x000fea0003800000 */
.L_x_36790:
        /* <DEDUP_REMOVED lines=11> */
[----:B------:R-:W-:Y:S02]  /*02b0*/  IADD3 R29, R29, 0x100, RZ ;  /* 0x000001001d1d7810 */ /* 0x000fe40007ffe0ff */
[----:B0-----:R-:W-:-:S07]  /*02c0*/  @!P0 CS2R R90, SRZ ;  /* 0x00000000005a8805 */ /* 0x001fce000001ff00 */
.L_x_36793:
[----:B------:R-:W-:Y:S05]  /*02d0*/  BSYNC B0 ;  /* 0x0000000000007941 */ /* 0x000fea0003800000 */
.L_x_36792:
        /* <DEDUP_REMOVED lines=13> */
.L_x_36795:
[----:B------:R-:W-:Y:S05]  /*03b0*/  BSYNC B0 ;  /* 0x0000000000007941 */ /* 0x000fea0003800000 */
.L_x_36794:
        /* <DEDUP_REMOVED lines=13> */
.L_x_36797:
[----:B------:R-:W-:Y:S05]  /*0490*/  BSYNC B0 ;  /* 0x0000000000007941 */ /* 0x000fea0003800000 */
.L_x_36796:
        /* <DEDUP_REMOVED lines=13> */
.L_x_36799:
[----:B------:R-:W-:Y:S05]  /*0570*/  BSYNC B0 ;  /* 0x0000000000007941 */ /* 0x000fea0003800000 */
.L_x_36798:
[----:B------:R-:W-:Y:S01]  /*0580*/  ISETP.GE.U32.AND P0, PT, R105, 0x600, PT ;  /* 0x000006006900780c */ /* 0x000fe20003f06070 */
[----:B------:R-:W-:Y:S03]  /*0590*/  BSSY B0, `(.L_x_36800) ;  /* 0x000000e000007945 */ /* 0x000fe60003800000 */
[----:B------:R-:W-:-:S09]  /*05a0*/  P2R R8, PR, RZ, 0x1 ;  /* 0x00000001ff087803 */ /* 0x000fd20000000000 */
        /* <DEDUP_REMOVED lines=12> */
.L_x_36801:
[----:B------:R-:W-:Y:S05]  /*0670*/  BSYNC B0 ;  /* 0x0000000000007941 */ /* 0x000fea0003800000 */
.L_x_36800:
        /* <DEDUP_REMOVED lines=12> */
[----:B------:R-:W5:Y:S01]  /*0740*/  LDG.E.64 R12, desc[UR4][R12.64] ;  /* 0x000000040c0c7981 */ /* 0x000f62000c1e1b00 */
[----:B0-----:R-:W-:-:S07]  /*0750*/  @!P0 CS2R R10, SRZ ;  /* 0x00000000000a8805 */ /* 0x001fce000001ff00 */
.L_x_36803:
[----:B------:R-:W-:Y:S05]  /*0760*/  BSYNC B0 ;  /* 0x0000000000007941 */ /* 0x000fea0003800000 */
.L_x_36802:
        /* <DEDUP_REMOVED lines=11> */
[----:B------:R-:W-:Y:S01]  /*0820*/  LOP3.LUT R15, R100, 0xe0, RZ, 0xc0, !PT ;  /* 0x000000e0640f7812 */ /* 0x000fe200078ec0ff */
[----:B------:R-:W-:Y:S01]  /*0830*/  HFMA2.MMA R66, -RZ, RZ, 0, 5.9604644775390625e-08 ;  /* 0x00000001ff427435 */ /* 0x000fe200000001ff */
[----:B------:R-:W-:Y:S01]  /*0840*/  LOP3.LUT R14, R0, 0xff, RZ, 0xc0, !PT ;  /* 0x000000ff000e7812 */ /* 0x000fe200078ec0ff */
[----:B-----5:R-:W-:Y:S01]  /*0850*/  HADD2.F32 R94, -RZ, R99.H0_H0 ;  /* 0x20000063ff5e7230 */ /* 0x020fe20000004100 */
[----:B------:R-:W-:Y:S01]  /*0860*/  SHF.R.U32.HI R0, RZ, 0x3, R0 ;  /* 0x00000003ff007819 */ /* 0x000fe20000011600 */
[----:B------:R-:W-:Y:S01]  /*0870*/  HADD2.F32 R86, -RZ, R91.H0_H0 ;  /* 0x2000005bff567230 */ /* 0x000fe20000004100 */
[----:B------:R-:W-:Y:S01]  /*0880*/  VIADDMNMX R15, R14, -R15, RZ, !PT ;  /* 0x8000000f0e0f7246 */ /* 0x000fe200078001ff */
[----:B------:R-:W-:Y:S01]  /*0890*/  ULDC UR10, c[0x0][0x218] ;  /* 0x00008600000a7ab9 */ /* 0x000fe20000000800 */
[----:B------:R-:W-:Y:S01]  /*08a0*/  MOV R101, R16 ;  /* 0x0000001000657202 */ /* 0x000fe20000000f00 */
[----:B------:R-:W-:Y:S01]  /*08b0*/  ULDC UR7, c[0x0][0x290] ;  /* 0x0000a40000077ab9 */ /* 0x000fe20000000800 */
[----:B------:R-:W-:Y:S01]  /*08c0*/  SHF.R.U64 R35, R16, 0x10, R17 ;  /* 0x0000001010237819 */ /* 0x000fe20000001211 */
[----:B------:R-:W-:Y:S01]  /*08d0*/  ULDC.64 UR12, c[0x0][0x228] ;  /* 0x00008a00000c7ab9 */ /* 0x000fe20000000a00 */
[----:B------:R-:W-:Y:S01]  /*08e0*/  MOV R93, R18 ;  /* 0x00000012005d7202 */ /* 0x000fe20000000f00 */
[----:B------:R-:W-:Y:S01]  /*08f0*/  HADD2.F32 R101, -RZ, R101.H0_H0 ;  /* 0x20000065ff657230 */ /* 0x000fe20000004100 */
[----:B------:R-:W-:Y:S01]  /*0900*/  SHF.R.U64 R34, R18, 0x10, R19 ;  /* 0x0000001012227819 */ /* 0x000fe20000001213 */
[----:B------:R-:W-:Y:S01]  /*0910*/  ULDC.64 UR14, c[0x0][0x230] ;  /* 0x00008c00000e7ab9 */ /* 0x000fe20000000a00 */
[----:B------:R-:W-:Y:S01]  /*0920*/  SHF.L.U32 R16, R100, 0x5, RZ ;  /* 0x0000000564107819 */ /* 0x000fe200000006ff */
[----:B------:R-:W-:Y:S01]  /*0930*/  HADD2.F32 R93, -RZ, R93.H0_H0 ;  /* 0x2000005dff5d7230 */ /* 0x000fe20000004100 */
[----:B------:R-:W-:Y:S01]  /*0940*/  LOP3.LUT R0, R0, 0x1fffffe0, RZ, 0xc0, !PT ;  /* 0x1fffffe000007812 */ /* 0x000fe200078ec0ff */
[----:B------:R-:W-:Y:S01]  /*0950*/  ULDC.64 UR8, c[0x0][0x210] ;  /* 0x0000840000087ab9 */ /* 0x000fe20000000a00 */
[----:B------:R-:W-:-:S02]  /*0960*/  VIMNMX R15, R15, 0x20, PT ;  /* 0x000000200f0f7848 */ /* 0x000fc40003fe0100 */
[----:B------:R-:W-:Y:S02]  /*0970*/  MOV R18, R20 ;  /* 0x0000001400127202 */ /* 0x000fe40000000f00 */
[----:B------:R-:W-:Y:S02]  /*0980*/  SHF.R.U64 R33, R20, 0x10, R21 ;  /* 0x0000001014217819 */ /* 0x000fe40000001215 */
[----:B------:R-:W-:Y:S02]  /*0990*/  MOV R20, R22 ;  /* 0x0000001600147202 */ /* 0x000fe40000000f00 */
[----:B------:R-:W-:Y:S02]  /*09a0*/  SHF.R.U64 R31, R22, 0x10, R23 ;  /* 0x00000010161f7819 */ /* 0x000fe40000001217 */
[----:B------:R-:W-:Y:S02]  /*09b0*/  MOV R97, R17 ;  /* 0x0000001100617202 */ /* 0x000fe40000000f00 */
[----:B------:R-:W-:-:S02]  /*09c0*/  SHF.R.U32.HI R95, RZ, 0x10, R17 ;  /* 0x00000010ff5f7819 */ /* 0x000fc40000011611 */
[----:B------:R-:W-:Y:S01]  /*09d0*/  MOV R22, R24 ;  /* 0x0000001800167202 */ /* 0x000fe20000000f00 */
[----:B------:R-:W-:Y:S01]  /*09e0*/  HADD2.F32 R97, -RZ, R97.H0_H0 ;  /* 0x20000061ff617230 */ /* 0x000fe20000004100 */
[----:B------:R-:W-:Y:S01]  /*09f0*/  SHF.R.U64 R29, R24, 0x10, R25 ;  /* 0x00000010181d7819 */ /* 0x000fe20000001219 */
[----:B------:R-:W-:Y:S01]  /*0a00*/  HADD2.F32 R95, -RZ, R95.H0_H0 ;  /* 0x2000005fff5f7230 */ /* 0x000fe20000004100 */
[----:B------:R-:W-:Y:S01]  /*0a10*/  LOP3.LUT R17, R16, 0x3e0, RZ, 0xc0, !PT ;  /* 0x000003e010117812 */ /* 0x000fe200078ec0ff */
[----:B------:R-:W-:Y:S01]  /*0a20*/  HADD2.F32 R16, -RZ, R20.H0_H0 ;  /* 0x20000014ff107230 */ /* 0x000fe20000004100 */
[----:B------:R-:W-:Y:S01]  /*0a30*/  IADD3 R24, R15, R0, RZ ;  /* 0x000000000f187210 */ /* 0x000fe20007ffe0ff */
[----:B------:R-:W-:Y:S01]  /*0a40*/  HADD2.F32 R20, -RZ, R22.H0_H0 ;  /* 0x20000016ff147230 */ /* 0x000fe20000004100 */
[----:B------:R-:W-:Y:S01]  /*0a50*/  VIADDMNMX R17, R14, -R17, RZ, !PT ;  /* 0x800000110e117246 */ /* 0x000fe200078001ff */
[----:B------:R-:W-:Y:S01]  /*0a60*/  HADD2.F32 R15, -RZ, R31.H0_H0 ;  /* 0x2000001fff0f7230 */ /* 0x000fe20000004100 */
[----:B------:R-:W-:-:S02]  /*0a70*/  SHF.L.U32 R24, R24, 0x2, RZ ;  /* 0x0000000218187819 */ /* 0x000fc400000006ff */
[----:B------:R-:W-:Y:S02]  /*0a80*/  VIMNMX R17, R17, 0x20, PT ;  /* 0x0000002011117848 */ /* 0x000fe40003fe0100 */
[----:B------:R-:W-:Y:S02]  /*0a90*/  I2FP.F32.U32 R24, R24 ;  /* 0x0000001800187245 */ /* 0x000fe40000201000 */
[----:B------:R-:W-:Y:S01]  /*0aa0*/  IADD3 R102, R0, R17, RZ ;  /* 0x0000001100667210 */ /* 0x000fe20007ffe0ff */
[----:B------:R-:W-:Y:S01]  /*0ab0*/  HADD2.F32 R0, -RZ, R2.H0_H0 ;  /* 0x20000002ff007230 */ /* 0x000fe20000004100 */
[----:B------:R0:W1:Y:S01]  /*0ac0*/  MUFU.RCP R103, R24 ;  /* 0x0000001800677308 */ /* 0x0000620000001000 */
[--C-:B------:R-:W-:Y:S01]  /*0ad0*/  SHF.R.U64 R77, R2, 0x10, R3.reuse ;  /* 0x00000010024d7819 */ /* 0x100fe20000001203 */
[----:B------:R-:W-:Y:S01]  /*0ae0*/  HADD2.F32 R2, -RZ, R3.H0_H0 ;  /* 0x20000003ff027230 */ /* 0x000fe20000004100 */
[----:B------:R-:W-:Y:S01]  /*0af0*/  SHF.R.U32.HI R79, RZ, 0x10, R3 ;  /* 0x00000010ff4f7819 */ /* 0x000fe20000011603 */
[----:B------:R-:W-:Y:S01]  /*0b00*/  HADD2.F32 R3, -RZ, R4.H0_H0 ;  /* 0x20000004ff037230 */ /* 0x000fe20000004100 */
[----:B------:R-:W-:Y:S01]  /*0b10*/  MOV R89, R19 ;  /* 0x0000001300597202 */ /* 0x000fe20000000f00 */
[----:B------:R-:W-:Y:S01]  /*0b20*/  HADD2.F32 R77, -RZ, R77.H0_H0 ;  /* 0x2000004dff4d7230 */ /* 0x000fe20000004100 */
[----:B------:R-:W-:Y:S01]  /*0b30*/  SHF.R.U32.HI R84, RZ, 0x10, R19 ;  /* 0x00000010ff547819 */ /* 0x000fe20000011613 */
[----:B------:R-:W-:Y:S01]  /*0b40*/  HADD2.F32 R79, -RZ, R79.H0_H0 ;  /* 0x2000004fff4f7230 */ /* 0x000fe20000004100 */
[----:B------:R-:W-:Y:S01]  /*0b50*/  SHF.R.U64 R76, R4, 0x10, R5 ;  /* 0x00000010044c7819 */ /* 0x000fe20000001205 */
[----:B------:R-:W-:Y:S01]  /*0b60*/  HADD2.F32 R4, -RZ, R5.H0_H0 ;  /* 0x20000005ff047230 */ /* 0x000fe20000004100 */
[----:B------:R-:W-:Y:S01]  /*0b70*/  MOV R19, R21 ;  /* 0x0000001500137202 */ /* 0x000fe20000000f00 */
[----:B------:R-:W-:Y:S01]  /*0b80*/  HADD2.F32 R89, -RZ, R89.H0_H0 ;  /* 0x20000059ff597230 */ /* 0x000fe20000004100 */
[----:B------:R-:W-:Y:S01]  /*0b90*/  SHF.R.U32.HI R32, RZ, 0x10, R21 ;  /* 0x00000010ff207819 */ /* 0x000fe20000011615 */
        /* <DEDUP_REMOVED lines=47> */
[----:B------:R-:W-:Y:S01]  /*0e90*/  ISETP.NE.AND P2, PT, RZ, UR6, PT ;  /* 0x00000006ff007c0c */ /* 0x000fe2000bf45270 */
        /* <DEDUP_REMOVED lines=17> */
[----:B01----:R-:W-:-:S07]  /*0fb0*/  HADD2.F32 R87, -RZ, R87.H0_H0 ;  /* 0x20000057ff577230 */ /* 0x003fce0000004100 */
.L_x_36945:
        /* <DEDUP_REMOVED lines=29> */
.L_x_36807:
[----:B-----5:R-:W-:Y:S01]  /*1190*/  FADD.FTZ R28, R32, R28 ;  /* 0x0000001c201c7221 */ /* 0x020fe20000010000 */
[----:B------:R-:W-:Y:S06]  /*11a0*/  BRA `(.L_x_36808) ;  /* 0x0000000000087947 */ /* 0x000fec0003800000 */
.L_x_36806:
[----:B-----5:R-:W-:-:S04]  /*11b0*/  FADD.FTZ R28, R24, R28 ;  /* 0x0000001c181c7221 */ /* 0x020fc80000010000 */
[----:B------:R-:W-:-:S07]  /*11c0*/  @P2 FADD.FTZ R28, R32, R28 ;  /* 0x0000001c201c2221 */ /* 0x000fce0000010000 */
.L_x_36808:
[----:B-----5:R-:W-:-:S07]  /*11d0*/  MOV R36, R28 ;  /* 0x0000001c00247202 */ /* 0x020fce0000000f00 */
.L_x_36809:
[----:B------:R-:W-:Y:S05]  /*11e0*/  @P3 BRA `(.L_x_36810) ;  /* 0x00000000001c3947 */ /* 0x000fea0003800000 */
[----:B------:R-:W-:-:S04]  /*11f0*/  ISETP.NE.U32.AND P4, PT, RZ, UR14, PT ;  /* 0x0000000eff007c0c */ /* 0x000fc8000bf85070 */
[----:B------:R-:W-:-:S13]  /*1200*/  ISETP.NE.AND.EX P4, PT, RZ, UR15, PT, P4 ;  /* 0x0000000fff007c0c */ /* 0x000fda000bf85340 */
[----:B------:R-:W-:Y:S05]  /*1210*/  @P4 BRA `(.L_x_36811) ;  /* 0x0000000000084947 */ /* 0x000fea0003800000 */
[----:B------:R-:W-:Y:S05]  /*1220*/  @P0 BRA `(.L_x_36812) ;  /* 0x0000000000140947 */ /* 0x000fea0003800000 */
[----:B------:R-:W-:Y:S05]  /*1230*/  BRA `(.L_x_36813) ;  /* 0x0000000000147947 */ /* 0x000fea0003800000 */
.L_x_36811:
[----:B-----5:R-:W-:Y:S01]  /*1240*/  FADD.FTZ R29, R33, R29 ;  /* 0x0000001d211d7221 */ /* 0x020fe20000010000 */
[----:B------:R-:W-:Y:S06]  /*1250*/  BRA `(.L_x_36812) ;  /* 0x0000000000087947 */ /* 0x000fec0003800000 */
.L_x_36810:
[----:B-----5:R-:W-:-:S04]  /*1260*/  FADD.FTZ R29, R25, R29 ;  /* 0x0000001d191d7221 */ /* 0x020fc80000010000 */
[----:B------:R-:W-:-:S07]  /*1270*/  @P2 FADD.FTZ R29, R33, R29 ;  /* 0x0000001d211d2221 */ /* 0x000fce0000010000 */
.L_x_36812:
[----:B-----5:R-:W-:-:S07]  /*1280*/  MOV R37, R29 ;  /* 0x0000001d00257202 */ /* 0x020fce0000000f00 */
.L_x_36813:
[----:B------:R-:W-:Y:S05]  /*1290*/  @P3 BRA `(.L_x_36814) ;  /* 0x00000000001c3947 */ /* 0x000fea0003800000 */
[----:B------:R-:W-:-:S04]  /*12a0*/  ISETP.NE.U32.AND P4, PT, RZ, UR14, PT ;  /* 0x0000000eff007c0c */ /* 0x000fc8000bf85070 */
[----:B------:R-:W-:-:S13]  /*12b0*/  ISETP.NE.AND.EX P4, PT, RZ, UR15, PT, P4 ;  /* 0x0000000fff007c0c */ /* 0x000fda000bf85340 */
[----:B------:R-:W-:Y:S05]  /*12c0*/  @P4 BRA `(.L_x_36815) ;  /* 0x0000000000084947 */ /* 0x000fea0003800000 */
[----:B------:R-:W-:Y:S05]  /*12d0*/  @P0 BRA `(.L_x_36816) ;  /* 0x0000000000140947 */ /* 0x000fea0003800000 */
[----:B------:R-:W-:Y:S05]  /*12e0*/  BRA `(.L_x_36817) ;  /* 0x0000000000147947 */ /* 0x000fea0003800000 */
.L_x_36815:
[----:B-----5:R-:W-:Y:S01]  /*12f0*/  FADD.FTZ R30, R34, R30 ;  /* 0x0000001e221e7221 */ /* 0x020fe20000010000 */
[----:B------:R-:W-:Y:S06]  /*1300*/  BRA `(.L_x_36816) ;  /* 0x0000000000087947 */ /* 0x000fec0003800000 */
.L_x_36814:
[----:B-----5:R-:W-:-:S04]  /*1310*/  FADD.FTZ R30, R26, R30 ;  /* 0x0000001e1a1e7221 */ /* 0x020fc80000010000 */
[----:B------:R-:W-:-:S07]  /*1320*/  @P2 FADD.FTZ R30, R34, R30 ;  /* 0x0000001e221e2221 */ /* 0x000fce0000010000 */
.L_x_36816:
[----:B-----5:R-:W-:-:S07]  /*1330*/  MOV R38, R30 ;  /* 0x0000001e00267202 */ /* 0x020fce0000000f00 */
.L_x_36817:
[----:B------:R-:W-:Y:S05]  /*1340*/  @P3 BRA `(.L_x_36818) ;  /* 0x00000000001c3947 */ /* 0x000fea0003800000 */
[----:B------:R-:W-:-:S04]  /*1350*/  ISETP.NE.U32.AND P2, PT, RZ, UR14, PT ;  /* 0x0000000eff007c0c */ /* 0x000fc8000bf45070 */
[----:B------:R-:W-:-:S13]  /*1360*/  ISETP.NE.AND.EX P2, PT, RZ, UR15, PT, P2 ;  /* 0x0000000fff007c0c */ /* 0x000fda000bf45320 */
[----:B------:R-:W-:Y:S05]  /*1370*/  @P2 BRA `(.L_x_36819) ;  /* 0x0000000000082947 */ /* 0x000fea0003800000 */
[----:B------:R-:W-:Y:S05]  /*1380*/  @P0 BRA `(.L_x_36820) ;  /* 0x0000000000140947 */ /* 0x000fea0003800000 */
[----:B------:R-:W-:Y:S05]  /*1390*/  BRA `(.L_x_36821) ;  /* 0x0000000000147947 */ /* 0x000fea0003800000 */
.L_x_36819:
[----:B-----5:R-:W-:Y:S01]  /*13a0*/  FADD.FTZ R31, R35, R31 ;  /* 0x0000001f231f7221 */ /* 0x020fe20000010000 */
[----:B------:R-:W-:Y:S06]  /*13b0*/  BRA `(.L_x_36820) ;  /* 0x0000000000087947 */ /* 0x000fec0003800000 */
.L_x_36818:
[----:B-----5:R-:W-:-:S04]  /*13c0*/  FADD.FTZ R31, R27, R31 ;  /* 0x0000001f1b1f7221 */ /* 0x020fc80000010000 */
[----:B------:R-:W-:-:S07]  /*13d0*/  @P2 FADD.FTZ R31, R35, R31 ;  /* 0x0000001f231f2221 */ /* 0x000fce0000010000 */
.L_x_36820:
[----:B-----5:R-:W-:-:S07]  /*13e0*/  MOV R39, R31 ;  /* 0x0000001f00277202 */ /* 0x020fce0000000f00 */
.L_x_36821:
[----:B------:R-:W0:Y:S01]  /*13f0*/  @P0 LDC.64 R64, c[0x0][0x238] ;  /* 0x00008e00ff400b82 */ /* 0x000e220000000a00 */
[C---:B------:R-:W-:Y:S02]  /*1400*/  IADD3 R67, R107.reuse, 0x100, RZ ;  /* 0x000001006b437810 */ /* 0x040fe40007ffe0ff */
[----:B0-----:R-:W-:-:S04]  /*1410*/  @P0 LEA R64, P2, R107, R64, 0x4 ;  /* 0x000000406b400211 */ /* 0x001fc800078420ff */
[----:B------:R-:W-:-:S05]  /*1420*/  @P0 LEA.HI.X R65, R107, R65, RZ, 0x4, P2 ;  /* 0x000000416b410211 */ /* 0x000fca00010f24ff */
[----:B------:R0:W-:Y:S04]  /*1430*/  @P0 STG.E.128 desc[UR4][R64.64], R36 ;  /* 0x0000002440000986 */ /* 0x0001e8000c101d04 */
.L_x_36805:
[----:B------:R-:W-:Y:S05]  /*1440*/  BSYNC B0 ;  /* 0x0000000000007941 */ /* 0x000fea0003800000 */
.L_x_36804:
        /* <DEDUP_REMOVED lines=24> */
.L_x_36825:
[----:B-----5:R-:W-:Y:S01]  /*15d0*/  FADD.FTZ R40, R32, R40 ;  /* 0x0000002820287221 */ /* 0x020fe20000010000 */
[----:B------:R-:W-:Y:S06]  /*15e0*/  BRA `(.L_x_36826) ;  /* 0x0000000000087947 */ /* 0x000fec0003800000 */
.L_x_36824:
[----:B-----5:R-:W-:-:S04]  /*15f0*/  FADD.FTZ R40, R24, R40 ;  /* 0x0000002818287221 */ /* 0x020fc80000010000 */
[----:B------:R-:W-:-:S07]  /*1600*/  @P2 FADD.FTZ R40, R32, R40 ;  /* 0x0000002820282221 */ /* 0x000fce0000010000 */
.L_x_36826:
[----:B-----5:R-:W-:-:S07]  /*1610*/  MOV R36, R40 ;  /* 0x0000002800247202 */ /* 0x020fce0000000f00 */
.L_x_36827:
[----:B------:R-:W-:Y:S05]  /*1620*/  @P3 BRA `(.L_x_36828) ;  /* 0x00000000001c3947 */ /* 0x000fea0003800000 */
[----:B------:R-:W-:-:S04]  /*1630*/  ISETP.NE.U32.AND P4, PT, RZ, UR14, PT ;  /* 0x0000000eff007c0c */ /* 0x000fc8000bf85070 */
[----:B------:R-:W-:-:S13]  /*1640*/  ISETP.NE.AND.EX P4, PT, RZ, UR15, PT, P4 ;  /* 0x0000000fff007c0c */ /* 0x000fda000bf85340 */
[----:B------:R-:W-:Y:S05]  /*1650*/  @P4 BRA `(.L_x_36829) ;  /* 0x0000000000084947 */ /* 0x000fea0003800000 */
[----:B------:R-:W-:Y:S05]  /*1660*/  @P0 BRA `(.L_x_36830) ;  /* 0x0000000000140947 */ /* 0x000fea0003800000 */
[----:B------:R-:W-:Y:S05]  /*1670*/  BRA `(.L_x_36831) ;  /* 0x0000000000147947 */ /* 0x000fea0003800000 */
.L_x_36829:
[----:B-----5:R-:W-:Y:S01]  /*1680*/  FADD.FTZ R41, R33, R41 ;  /* 0x0000002921297221 */ /* 0x020fe20000010000 */
[----:B------:R-:W-:Y:S06]  /*1690*/  BRA `(.L_x_36830) ;  /* 0x0000000000087947 */ /* 0x000fec0003800000 */
.L_x_36828:
[----:B-----5:R-:W-:-:S04]  /*16a0*/  FADD.FTZ R41, R25, R41 ;  /* 0x0000002919297221 */ /* 0x020fc80000010000 */
[----:B------:R-:W-:-:S07]  /*16b0*/  @P2 FADD.FTZ R41, R33, R41 ;  /* 0x0000002921292221 */ /* 0x000fce0000010000 */
.L_x_36830:
[----:B-----5:R-:W-:-:S07]  /*16c0*/  MOV R37, R41 ;  /* 0x0000002900257202 */ /* 0x020fce0000000f00 */
.L_x_36831:
[----:B------:R-:W-:Y:S05]  /*16d0*/  @P3 BRA `(.L_x_36832) ;  /* 0x00000000001c3947 */ /* 0x000fea0003800000 */
[----:B------:R-:W-:-:S04]  /*16e0*/  ISETP.NE.U32.AND P4, PT, RZ, UR14, PT ;  /* 0x0000000eff007c0c */ /* 0x000fc8000bf85070 */
[----:B------:R-:W-:-:S13]  /*16f0*/  ISETP.NE.AND.EX P4, PT, RZ, UR15, PT, P4 ;  /* 0x0000000fff007c0c */ /* 0x000fda000bf85340 */
[----:B------:R-:W-:Y:S05]  /*1700*/  @P4 BRA `(.L_x_36833) ;  /* 0x0000000000084947 */ /* 0x000fea0003800000 */
[----:B------:R-:W-:Y:S05]  /*1710*/  @P0 BRA `(.L_x_36834) ;  /* 0x0000000000140947 */ /* 0x000fea0003800000 */
[----:B------:R-:W-:Y:S05]  /*1720*/  BRA `(.L_x_36835) ;  /* 0x0000000000147947 */ /* 0x000fea0003800000 */
.L_x_36833:
[----:B-----5:R-:W-:Y:S01]  /*1730*/  FADD.FTZ R42, R34, R42 ;  /* 0x0000002a222a7221 */ /* 0x020fe20000010000 */
[----:B------:R-:W-:Y:S06]  /*1740*/  BRA `(.L_x_36834) ;  /* 0x0000000000087947 */ /* 0x000fec0003800000 */
.L_x_36832:
[----:B-----5:R-:W-:-:S04]  /*1750*/  FADD.FTZ R42, R26, R42 ;  /* 0x0000002a1a2a7221 */ /* 0x020fc80000010000 */
[----:B------:R-:W-:-:S07]  /*1760*/  @P2 FADD.FTZ R42, R34, R42 ;  /* 0x0000002a222a2221 */ /* 0x000fce0000010000 */
.L_x_36834:
[----:B-----5:R-:W-:-:S07]  /*1770*/  MOV R38, R42 ;  /* 0x0000002a00267202 */ /* 0x020fce0000000f00 */
.L_x_36835:
[----:B------:R-:W-:Y:S05]  /*1780*/  @P3 BRA `(.L_x_36836) ;  /* 0x00000000001c3947 */ /* 0x000fea0003800000 */
[----:B------:R-:W-:-:S04]  /*1790*/  ISETP.NE.U32.AND P2, PT, RZ, UR14, PT ;  /* 0x0000000eff007c0c */ /* 0x000fc8000bf45070 */
[----:B------:R-:W-:-:S13]  /*17a0*/  ISETP.NE.AND.EX P2, PT, RZ, UR15, PT, P2 ;  /* 0x0000000fff007c0c */ /* 0x000fda000bf45320 */
[----:B------:R-:W-:Y:S05]  /*17b0*/  @P2 BRA `(.L_x_36837) ;  /* 0x0000000000082947 */ /* 0x000fea0003800000 */
[----:B------:R-:W-:Y:S05]  /*17c0*/  @P0 BRA `(.L_x_36838) ;  /* 0x0000000000140947 */ /* 0x000fea0003800000 */
[----:B------:R-:W-:Y:S05]  /*17d0*/  BRA `(.L_x_36839) ;  /* 0x0000000000147947 */ /* 0x000fea0003800000 */
.L_x_36837:
[----:B-----5:R-:W-:Y:S01]  /*17e0*/  FADD.FTZ R43, R35, R43 ;  /* 0x0000002b232b7221 */ /* 0x020fe20000010000 */
[----:B------:R-:W-:Y:S06]  /*17f0*/  BRA `(.L_x_36838) ;  /* 0x0000000000087947 */ /* 0x000fec0003800000 */
.L_x_36836:
[----:B-----5:R-:W-:-:S04]  /*1800*/  FADD.FTZ R43, R27, R43 ;  /* 0x0000002b1b2b7221 */ /* 0x020fc80000010000 */
[----:B------:R-:W-:-:S07]  /*1810*/  @P2 FADD.FTZ R43, R35, R43 ;  /* 0x0000002b232b2221 */ /* 0x000fce0000010000 */
.L_x_36838:
[----:B-----5:R-:W-:-:S07]  /*1820*/  MOV R39, R43 ;  /* 0x0000002b00277202 */ /* 0x020fce0000000f00 */
.L_x_36839:
[----:B------:R-:W0:Y:S02]  /*1830*/  @P0 LDC.64 R64, c[0x0][0x238] ;  /* 0x00008e00ff400b82 */ /* 0x000e240000000a00 */
[----:B0-----:R-:W-:-:S04]  /*1840*/  @P0 LEA R64, P2, R67, R64, 0x4 ;  /* 0x0000004043400211 */ /* 0x001fc800078420ff */
[C---:B------:R-:W-:Y:S02]  /*1850*/  @P0 LEA.HI.X R65, R67.reuse, R65, RZ, 0x4, P2 ;  /* 0x0000004143410211 */ /* 0x040fe400010f24ff */
[----:B------:R-:W-:-:S03]  /*1860*/  IADD3 R67, R67, 0x100, RZ ;  /* 0x0000010043437810 */ /* 0x000fc60007ffe0ff */
[----:B------:R1:W-:Y:S04]  /*1870*/  @P0 STG.E.128 desc[UR4][R64.64], R36 ;  /* 0x0000002440000986 */ /* 0x0003e8000c101d04 */
.L_x_36823:
[----:B------:R-:W-:Y:S05]  /*1880*/  BSYNC B0 ;  /* 0x0000000000007941 */ /* 0x000fea0003800000 */
.L_x_36822:
        /* <DEDUP_REMOVED lines=24> */
.L_x_36843:
[----:B-----5:R-:W-:Y:S01]  /*1a10*/  FADD.FTZ R44, R32, R44 ;  /* 0x0000002c202c7221 */ /* 0x020fe20000010000 */
[----:B------:R-:W-:Y:S06]  /*1a20*/  BRA `(.L_x_36844) ;  /* 0x0000000000087947 */ /* 0x000fec0003800000 */
.L_x_36842:
[----:B-----5:R-:W-:-:S04]  /*1a30*/  FADD.FTZ R44, R24, R44 ;  /* 0x0000002c182c7221 */ /* 0x020fc80000010000 */
[----:B------:R-:W-:-:S07]  /*1a40*/  @P2 FADD.FTZ R44, R32, R44 ;  /* 0x0000002c202c2221 */ /* 0x000fce0000010000 */
.L_x_36844:
[----:B-----5:R-:W-:-:S07]  /*1a50*/  MOV R36, R44 ;  /* 0x0000002c00247202 */ /* 0x020fce0000000f00 */
.L_x_36845:
[----:B------:R-:W-:Y:S05]  /*1a60*/  @P3 BRA `(.L_x_36846) ;  /* 0x00000000001c3947 */ /* 0x000fea0003800000 */
[----:B------:R-:W-:-:S04]  /*1a70*/  ISETP.NE.U32.AND P4, PT, RZ, UR14, PT ;  /* 0x0000000eff007c0c */ /* 0x000fc8000bf85070 */
[----:B------:R-:W-:-:S13]  /*1a80*/  ISETP.NE.AND.EX P4, PT, RZ, UR15, PT, P4 ;  /* 0x0000000fff007c0c */ /* 0x000fda000bf85340 */
[----:B------:R-:W-:Y:S05]  /*1a90*/  @P4 BRA `(.L_x_36847) ;  /* 0x0000000000084947 */ /* 0x000fea0003800000 */
[----:B------:R-:W-:Y:S05]  /*1aa0*/  @P0 BRA `(.L_x_36848) ;  /* 0x0000000000140947 */ /* 0x000fea0003800000 */
[----:B------:R-:W-:Y:S05]  /*1ab0*/  BRA `(.L_x_36849) ;  /* 0x0000000000147947 */ /* 0x000fea0003800000 */
.L_x_36847:
[----:B-----5:R-:W-:Y:S01]  /*1ac0*/  FADD.FTZ R45, R33, R45 ;  /* 0x0000002d212d7221 */ /* 0x020fe20000010000 */
[----:B------:R-:W-:Y:S06]  /*1ad0*/  BRA `(.L_x_36848) ;  /* 0x0000000000087947 */ /* 0x000fec0003800000 */
.L_x_36846:
[----:B-----5:R-:W-:-:S04]  /*1ae0*/  FADD.FTZ R45, R25, R45 ;  /* 0x0000002d192d7221 */ /* 0x020fc80000010000 */
[----:B------:R-:W-:-:S07]  /*1af0*/  @P2 FADD.FTZ R45, R33, R45 ;  /* 0x0000002d212d2221 */ /* 0x000fce0000010000 */
.L_x_36848:
[----:B-----5:R-:W-:-:S07]  /*1b00*/  MOV R37, R45 ;  /* 0x0000002d00257202 */ /* 0x020fce0000000f00 */
.L_x_36849:
[----:B------:R-:W-:Y:S05]  /*1b10*/  @P3 BRA `(.L_x_36850) ;  /* 0x00000000001c3947 */ /* 0x000fea0003800000 */
[----:B------:R-:W-:-:S04]  /*1b20*/  ISETP.NE.U32.AND P4, PT, RZ, UR14, PT ;  /* 0x0000000eff007c0c */ /* 0x000fc8000bf85070 */
[----:B------:R-:W-:-:S13]  /*1b30*/  ISETP.NE.AND.EX P4, PT, RZ, UR15, PT, P4 ;  /* 0x0000000fff007c0c */ /* 0x000fda000bf85340 */
[----:B------:R-:W-:Y:S05]  /*1b40*/  @P4 BRA `(.L_x_36851) ;  /* 0x0000000000084947 */ /* 0x000fea0003800000 */
[----:B------:R-:W-:Y:S05]  /*1b50*/  @P0 BRA `(.L_x_36852) ;  /* 0x0000000000140947 */ /* 0x000fea0003800000 */
[----:B------:R-:W-:Y:S05]  /*1b60*/  BRA `(.L_x_36853) ;  /* 0x0000000000147947 */ /* 0x000fea0003800000 */
.L_x_36851:
[----:B-----5:R-:W-:Y:S01]  /*1b70*/  FADD.FTZ R46, R34, R46 ;  /* 0x0000002e222e7221 */ /* 0x020fe20000010000 */
[----:B------:R-:W-:Y:S06]  /*1b80*/  BRA `(.L_x_36852) ;  /* 0x0000000000087947 */ /* 0x000fec0003800000 */
.L_x_36850:
[----:B-----5:R-:W-:-:S04]  /*1b90*/  FADD.FTZ R46, R26, R46 ;  /* 0x0000002e1a2e7221 */ /* 0x020fc80000010000 */
[----:B------:R-:W-:-:S07]  /*1ba0*/  @P2 FADD.FTZ R46, R34, R46 ;  /* 0x0000002e222e2221 */ /* 0x000fce0000010000 */
.L_x_36852:
[----:B-----5:R-:W-:-:S07]  /*1bb0*/  MOV R38, R46 ;  /* 0x0000002e00267202 */ /* 0x020fce0000000f00 */
.L_x_36853:
[----:B------:R-:W-:Y:S05]  /*1bc0*/  @P3 BRA `(.L_x_36854) ;  /* 0x00000000001c3947 */ /* 0x000fea0003800000 */
[----:B------:R-:W-:-:S04]  /*1bd0*/  ISETP.NE.U32.AND P2, PT, RZ, UR14, PT ;  /* 0x0000000eff007c0c */ /* 0x000fc8000bf45070 */
[----:B------:R-:W-:-:S13]  /*1be0*/  ISETP.NE.AND.EX P2, PT, RZ, UR15, PT, P2 ;  /* 0x0000000fff007c0c */ /* 0x000fda000bf45320 */
[----:B------:R-:W-:Y:S05]  /*1bf0*/  @P2 BRA `(.L_x_36855) ;  /* 0x0000000000082947 */ /* 0x000fea0003800000 */
[----:B------:R-:W-:Y:S05]  /*1c00*/  @P0 BRA `(.L_x_36856) ;  /* 0x0000000000140947 */ /* 0x000fea0003800000 */
[----:B------:R-:W-:Y:S05]  /*1c10*/  BRA `(.L_x_36857) ;  /* 0x0000000000147947 */ /* 0x000fea0003800000 */
.L_x_36855:
[----:B-----5:R-:W-:Y:S01]  /*1c20*/  FADD.FTZ R47, R35, R47 ;  /* 0x0000002f232f7221 */ /* 0x020fe20000010000 */
[----:B------:R-:W-:Y:S06]  /*1c30*/  BRA `(.L_x_36856) ;  /* 0x0000000000087947 */ /* 0x000fec0003800000 */
.L_x_36854:
[----:B-----5:R-:W-:-:S04]  /*1c40*/  FADD.FTZ R47, R27, R47 ;  /* 0x0000002f1b2f7221 */ /* 0x020fc80000010000 */
[----:B------:R-:W-:-:S07]  /*1c50*/  @P2 FADD.FTZ R47, R35, R47 ;  /* 0x0000002f232f2221 */ /* 0x000fce0000010000 */
.L_x_36856:
[----:B-----5:R-:W-:-:S07]  /*1c60*/  MOV R39, R47 ;  /* 0x0000002f00277202 */ /* 0x020fce0000000f00 */
.L_x_36857:
[----:B------:R-:W0:Y:S02]  /*1c70*/  @P0 LDC.64 R64, c[0x0][0x238] ;  /* 0x00008e00ff400b82 */ /* 0x000e240000000a00 */
[----:B0-----:R-:W-:-:S04]  /*1c80*/  @P0 LEA R64, P2, R67, R64, 0x4 ;  /* 0x0000004043400211 */ /* 0x001fc800078420ff */
[C---:B------:R-:W-:Y:S02]  /*1c90*/  @P0 LEA.HI.X R65, R67.reuse, R65, RZ, 0x4, P2 ;  /* 0x0000004143410211 */ /* 0x040fe400010f24ff */
[----:B------:R-:W-:-:S03]  /*1ca0*/  IADD3 R67, R67, 0x100, RZ ;  /* 0x0000010043437810 */ /* 0x000fc60007ffe0ff */
[----:B------:R2:W-:Y:S04]  /*1cb0*/  @P0 STG.E.128 desc[UR4][R64.64], R36 ;  /* 0x0000002440000986 */ /* 0x0005e8000c101d04 */
.L_x_36841:
[----:B------:R-:W-:Y:S05]  /*1cc0*/  BSYNC B0 ;  /* 0x0000000000007941 */ /* 0x000fea0003800000 */
.L_x_36840:
        /* <DEDUP_REMOVED lines=24> */
.L_x_36861:
[----:B-----5:R-:W-:Y:S01]  /*1e50*/  FADD.FTZ R48, R32, R48 ;  /* 0x0000003020307221 */ /* 0x020fe20000010000 */
[----:B------:R-:W-:Y:S06]  /*1e60*/  BRA `(.L_x_36862) ;  /* 0x0000000000087947 */ /* 0x000fec0003800000 */
.L_x_36860:
[----:B-----5:R-:W-:-:S04]  /*1e70*/  FADD.FTZ R48, R24, R48 ;  /* 0x0000003018307221 */ /* 0x020fc80000010000 */
[----:B------:R-:W-:-:S07]  /*1e80*/  @P2 FADD.FTZ R48, R32, R48 ;  /* 0x0000003020302221 */ /* 0x000fce0000010000 */
.L_x_36862:
[----:B-----5:R-:W-:-:S07]  /*1e90*/  MOV R36, R48 ;  /* 0x0000003000247202 */ /* 0x020fce0000000f00 */
.L_x_36863:
[----:B------:R-:W-:Y:S05]  /*1ea0*/  @P3 BRA `(.L_x_36864) ;  /* 0x00000000001c3947 */ /* 0x000fea0003800000 */
[----:B------:R-:W-:-:S04]  /*1eb0*/  ISETP.NE.U32.AND P4, PT, RZ, UR14, PT ;  /* 0x0000000eff007c0c */ /* 0x000fc8000bf85070 */
[----:B------:R-:W-:-:S13]  /*1ec0*/  ISETP.NE.AND.EX P4, PT, RZ, UR15, PT, P4 ;  /* 0x0000000fff007c0c */ /* 0x000fda000bf85340 */
[----:B------:R-:W-:Y:S05]  /*1ed0*/  @P4 BRA `(.L_x_36865) ;  /* 0x0000000000084947 */ /* 0x000fea0003800000 */
[----:B------:R-:W-:Y:S05]  /*1ee0*/  @P0 BRA `(.L_x_36866) ;  /* 0x0000000000140947 */ /* 0x000fea0003800000 */
[----:B------:R-:W-:Y:S05]  /*1ef0*/  BRA `(.L_x_36867) ;  /* 0x0000000000147947 */ /* 0x000fea0003800000 */
.L_x_36865:
[----:B-----5:R-:W-:Y:S01]  /*1f00*/  FADD.FTZ R49, R33, R49 ;  /* 0x0000003121317221 */ /* 0x020fe20000010000 */
[----:B------:R-:W-:Y:S06]  /*1f10*/  BRA `(.L_x_36866) ;  /* 0x0000000000087947 */ /* 0x000fec0003800000 */
.L_x_36864:
[----:B-----5:R-:W-:-:S04]  /*1f20*/  FADD.FTZ R49, R25, R49 ;  /* 0x0000003119317221 */ /* 0x020fc80000010000 */
[----:B------:R-:W-:-:S07]  /*1f30*/  @P2 FADD.FTZ R49, R33, R49 ;  /* 0x0000003121312221 */ /* 0x000fce0000010000 */
.L_x_36866:
[----:B-----5:R-:W-:-:S07]  /*1f40*/  MOV R37, R49 ;  /* 0x0000003100257202 */ /* 0x020fce0000000f00 */
.L_x_36867:
[----:B------:R-:W-:Y:S05]  /*1f50*/  @P3 BRA `(.L_x_36868) ;  /* 0x00000000001c3947 */ /* 0x000fea0003800000 */
[----:B------:R-:W-:-:S04]  /*1f60*/  ISETP.NE.U32.AND P4, PT, RZ, UR14, PT ;  /* 0x0000000eff007c0c */ /* 0x000fc8000bf85070 */
[----:B------:R-:W-:-:S13]  /*1f70*/  ISETP.NE.AND.EX P4, PT, RZ, UR15, PT, P4 ;  /* 0x0000000fff007c0c */ /* 0x000fda000bf85340 */
[----:B------:R-:W-:Y:S05]  /*1f80*/  @P4 BRA `(.L_x_36869) ;  /* 0x0000000000084947 */ /* 0x000fea0003800000 */
[----:B------:R-:W-:Y:S05]  /*1f90*/  @P0 BRA `(.L_x_36870) ;  /* 0x0000000000140947 */ /* 0x000fea0003800000 */
[----:B------:R-:W-:Y:S05]  /*1fa0*/  BRA `(.L_x_36871) ;  /* 0x0000000000147947 */ /* 0x000fea0003800000 */
.L_x_36869:
[----:B-----5:R-:W-:Y:S01]  /*1fb0*/  FADD.FTZ R50, R34, R50 ;  /* 0x0000003222327221 */ /* 0x020fe20000010000 */
[----:B------:R-:W-:Y:S06]  /*1fc0*/  BRA `(.L_x_36870) ;  /* 0x0000000000087947 */ /* 0x000fec0003800000 */
.L_x_36868:
[----:B-----5:R-:W-:-:S04]  /*1fd0*/  FADD.FTZ R50, R26, R50 ;  /* 0x000000321a327221 */ /* 0x020fc80000010000 */
[----:B------:R-:W-:-:S07]  /*1fe0*/  @P2 FADD.FTZ R50, R34, R50 ;  /* 0x0000003222322221 */ /* 0x000fce0000010000 */
.L_x_36870:
[----:B-----5:R-:W-:-:S07]  /*1ff0*/  MOV R38, R50 ;  /* 0x0000003200267202 */ /* 0x020fce0000000f00 */
.L_x_36871:
[----:B------:R-:W-:Y:S05]  /*2000*/  @P3 BRA `(.L_x_36872) ;  /* 0x00000000001c3947 */ /* 0x000fea0003800000 */
[----:B------:R-:W-:-:S04]  /*2010*/  ISETP.NE.U32.AND P2, PT, RZ, UR14, PT ;  /* 0x0000000eff007c0c */ /* 0x000fc8000bf45070 */
[----:B------:R-:W-:-:S13]  /*2020*/  ISETP.NE.AND.EX P2, PT, RZ, UR15, PT, P2 ;  /* 0x0000000fff007c0c */ /* 0x000fda000bf45320 */
[----:B------:R-:W-:Y:S05]  /*2030*/  @P2 BRA `(.L_x_36873) ;  /* 0x0000000000082947 */ /* 0x000fea0003800000 */
[----:B------:R-:W-:Y:S05]  /*2040*/  @P0 BRA `(.L_x_36874) ;  /* 0x0000000000140947 */ /* 0x000fea0003800000 */
[----:B------:R-:W-:Y:S05]  /*2050*/  BRA `(.L_x_36875) ;  /* 0x0000000000147947 */ /* 0x000fea0003800000 */
.L_x_36873:
[----:B-----5:R-:W-:Y:S01]  /*2060*/  FADD.FTZ R51, R35, R51 ;  /* 0x0000003323337221 */ /* 0x020fe20000010000 */
[----:B------:R-:W-:Y:S06]  /*2070*/  BRA `(.L_x_36874) ;  /* 0x0000000000087947 */ /* 0x000fec0003800000 */
.L_x_36872:
[----:B-----5:R-:W-:-:S04]  /*2080*/  FADD.FTZ R51, R27, R51 ;  /* 0x000000331b337221 */ /* 0x020fc80000010000 */
[----:B------:R-:W-:-:S07]  /*2090*/  @P2 FADD.FTZ R51, R35, R51 ;  /* 0x0000003323332221 */ /* 0x000fce0000010000 */
.L_x_36874:
[----:B-----5:R-:W-:-:S07]  /*20a0*/  MOV R39, R51 ;  /* 0x0000003300277202 */ /* 0x020fce0000000f00 */
.L_x_36875:
[----:B------:R-:W0:Y:S02]  /*20b0*/  @P0 LDC.64 R64, c[0x0][0x238] ;  /* 0x00008e00ff400b82 */ /* 0x000e240000000a00 */
[----:B0-----:R-:W-:-:S04]  /*20c0*/  @P0 LEA R64, P2, R67, R64, 0x4 ;  /* 0x0000004043400211 */ /* 0x001fc800078420ff */
[C---:B------:R-:W-:Y:S02]  /*20d0*/  @P0 LEA.HI.X R65, R67.reuse, R65, RZ, 0x4, P2 ;  /* 0x0000004143410211 */ /* 0x040fe400010f24ff */
[----:B------:R-:W-:-:S03]  /*20e0*/  IADD3 R67, R67, 0x100, RZ ;  /* 0x0000010043437810 */ /* 0x000fc60007ffe0ff */
[----:B------:R3:W-:Y:S04]  /*20f0*/  @P0 STG.E.128 desc[UR4][R64.64], R36 ;  /* 0x0000002440000986 */ /* 0x0007e8000c101d04 */
.L_x_36859:
[----:B------:R-:W-:Y:S05]  /*2100*/  BSYNC B0 ;  /* 0x0000000000007941 */ /* 0x000fea0003800000 */
.L_x_36858:
        /* <DEDUP_REMOVED lines=24> */
.L_x_36879:
[----:B-----5:R-:W-:Y:S01]  /*2290*/  FADD.FTZ R52, R32, R52 ;  /* 0x0000003420347221 */ /* 0x020fe20000010000 */
[----:B------:R-:W-:Y:S06]  /*22a0*/  BRA `(.L_x_36880) ;  /* 0x0000000000087947 */ /* 0x000fec0003800000 */
.L_x_36878:
[----:B-----5:R-:W-:-:S04]  /*22b0*/  FADD.FTZ R52, R24, R52 ;  /* 0x0000003418347221 */ /* 0x020fc80000010000 */
[----:B------:R-:W-:-:S07]  /*22c0*/  @P2 FADD.FTZ R52, R32, R52 ;  /* 0x0000003420342221 */ /* 0x000fce0000010000 */
.L_x_36880:
[----:B-----5:R-:W-:-:S07]  /*22d0*/  MOV R36, R52 ;  /* 0x0000003400247202 */ /* 0x020fce0000000f00 */
.L_x_36881:
[----:B------:R-:W-:Y:S05]  /*22e0*/  @P3 BRA `(.L_x_36882) ;  /* 0x00000000001c3947 */ /* 0x000fea0003800000 */
[----:B------:R-:W-:-:S04]  /*22f0*/  ISETP.NE.U32.AND P4, PT, RZ, UR14, PT ;  /* 0x0000000eff007c0c */ /* 0x000fc8000bf85070 */
[----:B------:R-:W-:-:S13]  /*2300*/  ISETP.NE.AND.EX P4, PT, RZ, UR15, PT, P4 ;  /* 0x0000000fff007c0c */ /* 0x000fda000bf85340 */
[----:B------:R-:W-:Y:S05]  /*2310*/  @P4 BRA `(.L_x_36883) ;  /* 0x0000000000084947 */ /* 0x000fea0003800000 */
[----:B------:R-:W-:Y:S05]  /*2320*/  @P0 BRA `(.L_x_36884) ;  /* 0x0000000000140947 */ /* 0x000fea0003800000 */
[----:B------:R-:W-:Y:S05]  /*2330*/  BRA `(.L_x_36885) ;  /* 0x0000000000147947 */ /* 0x000fea0003800000 */
.L_x_36883:
[----:B-----5:R-:W-:Y:S01]  /*2340*/  FADD.FTZ R53, R33, R53 ;  /* 0x0000003521357221 */ /* 0x020fe20000010000 */
[----:B------:R-:W-:Y:S06]  /*2350*/  BRA `(.L_x_36884) ;  /* 0x0000000000087947 */ /* 0x000fec0003800000 */
.L_x_36882:
[----:B-----5:R-:W-:-:S04]  /*2360*/  FADD.FTZ R53, R25, R53 ;  /* 0x0000003519357221 */ /* 0x020fc80000010000 */
[----:B------:R-:W-:-:S07]  /*2370*/  @P2 FADD.FTZ R53, R33, R53 ;  /* 0x0000003521352221 */ /* 0x000fce0000010000 */
.L_x_36884:
[----:B-----5:R-:W-:-:S07]  /*2380*/  MOV R37, R53 ;  /* 0x0000003500257202 */ /* 0x020fce0000000f00 */
.L_x_36885:
[----:B------:R-:W-:Y:S05]  /*2390*/  @P3 BRA `(.L_x_36886) ;  /* 0x00000000001c3947 */ /* 0x000fea0003800000 */
[----:B------:R-:W-:-:S04]  /*23a0*/  ISETP.NE.U32.AND P4, PT, RZ, UR14, PT ;  /* 0x0000000eff007c0c */ /* 0x000fc8000bf85070 */
[----:B------:R-:W-:-:S13]  /*23b0*/  ISETP.NE.AND.EX P4, PT, RZ, UR15, PT, P4 ;  /* 0x0000000fff007c0c */ /* 0x000fda000bf85340 */
[----:B------:R-:W-:Y:S05]  /*23c0*/  @P4 BRA `(.L_x_36887) ;  /* 0x0000000000084947 */ /* 0x000fea0003800000 */
[----:B------:R-:W-:Y:S05]  /*23d0*/  @P0 BRA `(.L_x_36888) ;  /* 0x0000000000140947 */ /* 0x000fea0003800000 */
[----:B------:R-:W-:Y:S05]  /*23e0*/  BRA `(.L_x_36889) ;  /* 0x0000000000147947 */ /* 0x000fea0003800000 */
.L_x_36887:
[----:B-----5:R-:W-:Y:S01]  /*23f0*/  FADD.FTZ R54, R34, R54 ;  /* 0x0000003622367221 */ /* 0x020fe20000010000 */
[----:B------:R-:W-:Y:S06]  /*2400*/  BRA `(.L_x_36888) ;  /* 0x0000000000087947 */ /* 0x000fec0003800000 */
.L_x_36886:
[----:B-----5:R-:W-:-:S04]  /*2410*/  FADD.FTZ R54, R26, R54 ;  /* 0x000000361a367221 */ /* 0x020fc80000010000 */
[----:B------:R-:W-:-:S07]  /*2420*/  @P2 FADD.FTZ R54, R34, R54 ;  /* 0x0000003622362221 */ /* 0x000fce0000010000 */
.L_x_36888:
[----:B-----5:R-:W-:-:S07]  /*2430*/  MOV R38, R54 ;  /* 0x0000003600267202 */ /* 0x020fce0000000f00 */
.L_x_36889:
[----:B------:R-:W-:Y:S05]  /*2440*/  @P3 BRA `(.L_x_36890) ;  /* 0x00000000001c3947 */ /* 0x000fea0003800000 */
[----:B------:R-:W-:-:S04]  /*2450*/  ISETP.NE.U32.AND P2, PT, RZ, UR14, PT ;  /* 0x0000000eff007c0c */ /* 0x000fc8000bf45070 */
[----:B------:R-:W-:-:S13]  /*2460*/  ISETP.NE.AND.EX P2, PT, RZ, UR15, PT, P2 ;  /* 0x0000000fff007c0c */ /* 0x000fda000bf45320 */
[----:B------:R-:W-:Y:S05]  /*2470*/  @P2 BRA `(.L_x_36891) ;  /* 0x0000000000082947 */ /* 0x000fea0003800000 */
[----:B------:R-:W-:Y:S05]  /*2480*/  @P0 BRA `(.L_x_36892) ;  /* 0x0000000000140947 */ /* 0x000fea0003800000 */
[----:B------:R-:W-:Y:S05]  /*2490*/  BRA `(.L_x_36893) ;  /* 0x0000000000147947 */ /* 0x000fea0003800000 */
.L_x_36891:
[----:B-----5:R-:W-:Y:S01]  /*24a0*/  FADD.FTZ R55, R35, R55 ;  /* 0x0000003723377221 */ /* 0x020fe20000010000 */
[----:B------:R-:W-:Y:S06]  /*24b0*/  BRA `(.L_x_36892) ;  /* 0x0000000000087947 */ /* 0x000fec0003800000 */
.L_x_36890:
[----:B-----5:R-:W-:-:S04]  /*24c0*/  FADD.FTZ R55, R27, R55 ;  /* 0x000000371b377221 */ /* 0x020fc80000010000 */
[----:B------:R-:W-:-:S07]  /*24d0*/  @P2 FADD.FTZ R55, R35, R55 ;  /* 0x0000003723372221 */ /* 0x000fce0000010000 */
.L_x_36892:
[----:B-----5:R-:W-:-:S07]  /*24e0*/  MOV R39, R55 ;  /* 0x0000003700277202 */ /* 0x020fce0000000f00 */
.L_x_36893:
[----:B------:R-:W0:Y:S02]  /*24f0*/  @P0 LDC.64 R64, c[0x0][0x238] ;  /* 0x00008e00ff400b82 */ /* 0x000e240000000a00 */
[----:B0-----:R-:W-:-:S04]  /*2500*/  @P0 LEA R64, P2, R67, R64, 0x4 ;  /* 0x0000004043400211 */ /* 0x001fc800078420ff */
[C---:B------:R-:W-:Y:S02]  /*2510*/  @P0 LEA.HI.X R65, R67.reuse, R65, RZ, 0x4, P2 ;  /* 0x0000004143410211 */ /* 0x040fe400010f24ff */
[----:B------:R-:W-:-:S03]  /*2520*/  IADD3 R67, R67, 0x100, RZ ;  /* 0x0000010043437810 */ /* 0x000fc60007ffe0ff */
[----:B------:R4:W-:Y:S04]  /*2530*/  @P0 STG.E.128 desc[UR4][R64.64], R36 ;  /* 0x0000002440000986 */ /* 0x0009e8000c101d04 */
.L_x_36877:
[----:B------:R-:W-:Y:S05]  /*2540*/  BSYNC B0 ;  /* 0x0000000000007941 */ /* 0x000fea0003800000 */
.L_x_36876:
        /* <DEDUP_REMOVED lines=24> */
.L_x_36897:
[----:B-----5:R-:W-:Y:S01]  /*26d0*/  FADD.FTZ R56, R32, R56 ;  /* 0x0000003820387221 */ /* 0x020fe20000010000 */
[----:B------:R-:W-:Y:S06]  /*26e0*/  BRA `(.L_x_36898) ;  /* 0x0000000000087947 */ /* 0x000fec0003800000 */
.L_x_36896:
[----:B-----5:R-:W-:-:S04]  /*26f0*/  FADD.FTZ R56, R24, R56 ;  /* 0x0000003818387221 */ /* 0x020fc80000010000 */
[----:B------:R-:W-:-:S07]  /*2700*/  @P2 FADD.FTZ R56, R32, R56 ;  /* 0x0000003820382221 */ /* 0x000fce0000010000 */
.L_x_36898:
[----:B-----5:R-:W-:-:S07]  /*2710*/  MOV R36, R56 ;  /* 0x0000003800247202 */ /* 0x020fce0000000f00 */
.L_x_36899:
[----:B------:R-:W-:Y:S05]  /*2720*/  @P3 BRA `(.L_x_36900) ;  /* 0x00000000001c3947 */ /* 0x000fea0003800000 */
[----:B------:R-:W-:-:S04]  /*2730*/  ISETP.NE.U32.AND P4, PT, RZ, UR14, PT ;  /* 0x0000000eff007c0c */ /* 0x000fc8000bf85070 */
[----:B------:R-:W-:-:S13]  /*2740*/  ISETP.NE.AND.EX P4, PT, RZ, UR15, PT, P4 ;  /* 0x0000000fff007c0c */ /* 0x000fda000bf85340 */
[----:B------:R-:W-:Y:S05]  /*2750*/  @P4 BRA `(.L_x_36901) ;  /* 0x0000000000084947 */ /* 0x000fea0003800000 */
[----:B------:R-:W-:Y:S05]  /*2760*/  @P0 BRA `(.L_x_36902) ;  /* 0x0000000000140947 */ /* 0x000fea0003800000 */
[----:B------:R-:W-:Y:S05]  /*2770*/  BRA `(.L_x_36903) ;  /* 0x0000000000147947 */ /* 0x000fea0003800000 */
.L_x_36901:
[----:B-----5:R-:W-:Y:S01]  /*2780*/  FADD.FTZ R57, R33, R57 ;  /* 0x0000003921397221 */ /* 0x020fe20000010000 */
[----:B------:R-:W-:Y:S06]  /*2790*/  BRA `(.L_x_36902) ;  /* 0x0000000000087947 */ /* 0x000fec0003800000 */
.L_x_36900:
[----:B-----5:R-:W-:-:S04]  /*27a0*/  FADD.FTZ R57, R25, R57 ;  /* 0x0000003919397221 */ /* 0x020fc80000010000 */
[----:B------:R-:W-:-:S07]  /*27b0*/  @P2 FADD.FTZ R57, R33, R57 ;  /* 0x0000003921392221 */ /* 0x000fce0000010000 */
.L_x_36902:
[----:B-----5:R-:W-:-:S07]  /*27c0*/  MOV R37, R57 ;  /* 0x0000003900257202 */ /* 0x020fce0000000f00 */
.L_x_36903:
[----:B------:R-:W-:Y:S05]  /*27d0*/  @P3 BRA `(.L_x_36904) ;  /* 0x00000000001c3947 */ /* 0x000fea0003800000 */
[----:B------:R-:W-:-:S04]  /*27e0*/  ISETP.NE.U32.AND P4, PT, RZ, UR14, PT ;  /* 0x0000000eff007c0c */ /* 0x000fc8000bf85070 */
[----:B------:R-:W-:-:S13]  /*27f0*/  ISETP.NE.AND.EX P4, PT, RZ, UR15, PT, P4 ;  /* 0x0000000fff007c0c */ /* 0x000fda000bf85340 */
[----:B------:R-:W-:Y:S05]  /*2800*/  @P4 BRA `(.L_x_36905) ;  /* 0x0000000000084947 */ /* 0x000fea0003800000 */
[----:B------:R-:W-:Y:S05]  /*2810*/  @P0 BRA `(.L_x_36906) ;  /* 0x0000000000140947 */ /* 0x000fea0003800000 */
[----:B------:R-:W-:Y:S05]  /*2820*/  BRA `(.L_x_36907) ;  /* 0x0000000000147947 */ /* 0x000fea0003800000 */
.L_x_36905:
[----:B-----5:R-:W-:Y:S01]  /*2830*/  FADD.FTZ R58, R34, R58 ;  /* 0x0000003a223a7221 */ /* 0x020fe20000010000 */
[----:B------:R-:W-:Y:S06]  /*2840*/  BRA `(.L_x_36906) ;  /* 0x0000000000087947 */ /* 0x000fec0003800000 */
.L_x_36904:
[----:B-----5:R-:W-:-:S04]  /*2850*/  FADD.FTZ R58, R26, R58 ;  /* 0x0000003a1a3a7221 */ /* 0x020fc80000010000 */
[----:B------:R-:W-:-:S07]  /*2860*/  @P2 FADD.FTZ R58, R34, R58 ;  /* 0x0000003a223a2221 */ /* 0x000fce0000010000 */
.L_x_36906:
[----:B-----5:R-:W-:-:S07]  /*2870*/  MOV R38, R58 ;  /* 0x0000003a00267202 */ /* 0x020fce0000000f00 */
.L_x_36907:
[----:B------:R-:W-:Y:S05]  /*2880*/  @P3 BRA `(.L_x_36908) ;  /* 0x00000000001c3947 */ /* 0x000fea0003800000 */
[----:B------:R-:W-:-:S04]  /*2890*/  ISETP.NE.U32.AND P2, PT, RZ, UR14, PT ;  /* 0x0000000eff007c0c */ /* 0x000fc8000bf45070 */
[----:B------:R-:W-:-:S13]  /*28a0*/  ISETP.NE.AND.EX P2, PT, RZ, UR15, PT, P2 ;  /* 0x0000000fff007c0c */ /* 0x000fda000bf45320 */
[----:B------:R-:W-:Y:S05]  /*28b0*/  @P2 BRA `(.L_x_36909) ;  /* 0x0000000000082947 */ /* 0x000fea0003800000 */
[----:B------:R-:W-:Y:S05]  /*28c0*/  @P0 BRA `(.L_x_36910) ;  /* 0x0000000000140947 */ /* 0x000fea0003800000 */
[----:B------:R-:W-:Y:S05]  /*28d0*/  BRA `(.L_x_36911) ;  /* 0x0000000000147947 */ /* 0x000fea0003800000 */
.L_x_36909:
[----:B-----5:R-:W-:Y:S01]  /*28e0*/  FADD.FTZ R59, R35, R59 ;  /* 0x0000003b233b7221 */ /* 0x020fe20000010000 */
[----:B------:R-:W-:Y:S06]  /*28f0*/  BRA `(.L_x_36910) ;  /* 0x0000000000087947 */ /* 0x000fec0003800000 */
.L_x_36908:
[----:B-----5:R-:W-:-:S04]  /*2900*/  FADD.FTZ R59, R27, R59 ;  /* 0x0000003b1b3b7221 */ /* 0x020fc80000010000 */
[----:B------:R-:W-:-:S07]  /*2910*/  @P2 FADD.FTZ R59, R35, R59 ;  /* 0x0000003b233b2221 */ /* 0x000fce0000010000 */
.L_x_36910:
[----:B-----5:R-:W-:-:S07]  /*2920*/  MOV R39, R59 ;  /* 0x0000003b00277202 */ /* 0x020fce0000000f00 */
.L_x_36911:
[----:B------:R-:W0:Y:S02]  /*2930*/  @P0 LDC.64 R64, c[0x0][0x238] ;  /* 0x00008e00ff400b82 */ /* 0x000e240000000a00 */
[----:B0-----:R-:W-:-:S04]  /*2940*/  @P0 LEA R64, P2, R67, R64, 0x4 ;  /* 0x0000004043400211 */ /* 0x001fc800078420ff */
[C---:B------:R-:W-:Y:S02]  /*2950*/  @P0 LEA.HI.X R65, R67.reuse, R65, RZ, 0x4, P2 ;  /* 0x0000004143410211 */ /* 0x040fe400010f24ff */
[----:B------:R-:W-:-:S03]  /*2960*/  IADD3 R67, R67, 0x100, RZ ;  /* 0x0000010043437810 */ /* 0x000fc60007ffe0ff */
[----:B------:R0:W-:Y:S04]  /*2970*/  @P0 STG.E.128 desc[UR4][R64.64], R36 ;  /* 0x0000002440000986 */ /* 0x0001e8000c101d04 */
.L_x_36895:
[----:B------:R-:W-:Y:S05]  /*2980*/  BSYNC B0 ;  /* 0x0000000000007941 */ /* 0x000fea0003800000 */
.L_x_36894:
        /* <DEDUP_REMOVED lines=24> */
.L_x_36915:
[----:B-----5:R-:W-:Y:S01]  /*2b10*/  FADD.FTZ R60, R32, R60 ;  /* 0x0000003c203c7221 */ /* 0x020fe20000010000 */
[----:B------:R-:W-:Y:S06]  /*2b20*/  BRA `(.L_x_36916) ;  /* 0x0000000000087947 */ /* 0x000fec0003800000 */
.L_x_36914:
[----:B-----5:R-:W-:-:S04]  /*2b30*/  FADD.FTZ R60, R24, R60 ;  /* 0x0000003c183c7221 */ /* 0x020fc80000010000 */
[----:B------:R-:W-:-:S07]  /*2b40*/  @P2 FADD.FTZ R60, R32, R60 ;  /* 0x0000003c203c2221 */ /* 0x000fce0000010000 */
.L_x_36916:
[----:B-----5:R-:W-:-:S07]  /*2b50*/  MOV R36, R60 ;  /* 0x0000003c00247202 */ /* 0x020fce0000000f00 */
.L_x_36917:
[----:B------:R-:W-:Y:S05]  /*2b60*/  @P3 BRA `(.L_x_36918) ;  /* 0x00000000001c3947 */ /* 0x000fea0003800000 */
[----:B------:R-:W-:-:S04]  /*2b70*/  ISETP.NE.U32.AND P4, PT, RZ, UR14, PT ;  /* 0x0000000eff007c0c */ /* 0x000fc8000bf85070 */
[----:B------:R-:W-:-:S13]  /*2b80*/  ISETP.NE.AND.EX P4, PT, RZ, UR15, PT, P4 ;  /* 0x0000000fff007c0c */ /* 0x000fda000bf85340 */
[----:B------:R-:W-:Y:S05]  /*2b90*/  @P4 BRA `(.L_x_36919) ;  /* 0x0000000000084947 */ /* 0x000fea0003800000 */
[----:B------:R-:W-:Y:S05]  /*2ba0*/  @P0 BRA `(.L_x_36920) ;  /* 0x0000000000140947 */ /* 0x000fea0003800000 */
[----:B------:R-:W-:Y:S05]  /*2bb0*/  BRA `(.L_x_36921) ;  /* 0x0000000000147947 */ /* 0x000fea0003800000 */
.L_x_36919:
[----:B-----5:R-:W-:Y:S01]  /*2bc0*/  FADD.FTZ R61, R33, R61 ;  /* 0x0000003d213d7221 */ /* 0x020fe20000010000 */
[----:B------:R-:W-:Y:S06]  /*2bd0*/  BRA `(.L_x_36920) ;  /* 0x0000000000087947 */ /* 0x000fec0003800000 */
.L_x_36918:
[----:B-----5:R-:W-:-:S04]  /*2be0*/  FADD.FTZ R61, R25, R61 ;  /* 0x0000003d193d7221 */ /* 0x020fc80000010000 */
[----:B------:R-:W-:-:S07]  /*2bf0*/  @P2 FADD.FTZ R61, R33, R61 ;  /* 0x0000003d213d2221 */ /* 0x000fce0000010000 */
.L_x_36920:
[----:B-----5:R-:W-:-:S07]  /*2c00*/  MOV R37, R61 ;  /* 0x0000003d00257202 */ /* 0x020fce0000000f00 */
.L_x_36921:
[----:B------:R-:W-:Y:S05]  /*2c10*/  @P3 BRA `(.L_x_36922) ;  /* 0x00000000001c3947 */ /* 0x000fea0003800000 */
[----:B------:R-:W-:-:S04]  /*2c20*/  ISETP.NE.U32.AND P4, PT, RZ, UR14, PT ;  /* 0x0000000eff007c0c */ /* 0x000fc8000bf85070 */
[----:B------:R-:W-:-:S13]  /*2c30*/  ISETP.NE.AND.EX P4, PT, RZ, UR15, PT, P4 ;  /* 0x0000000fff007c0c */ /* 0x000fda000bf85340 */
[----:B------:R-:W-:Y:S05]  /*2c40*/  @P4 BRA `(.L_x_36923) ;  /* 0x0000000000084947 */ /* 0x000fea0003800000 */
[----:B------:R-:W-:Y:S05]  /*2c50*/  @P0 BRA `(.L_x_36924) ;  /* 0x0000000000140947 */ /* 0x000fea0003800000 */
[----:B------:R-:W-:Y:S05]  /*2c60*/  BRA `(.L_x_36925) ;  /* 0x0000000000147947 */ /* 0x000fea0003800000 */
.L_x_36923:
[----:B-----5:R-:W-:Y:S01]  /*2c70*/  FADD.FTZ R62, R34, R62 ;  /* 0x0000003e223e7221 */ /* 0x020fe20000010000 */
[----:B------:R-:W-:Y:S06]  /*2c80*/  BRA `(.L_x_36924) ;  /* 0x0000000000087947 */ /* 0x000fec0003800000 */
.L_x_36922:
[----:B-----5:R-:W-:-:S04]  /*2c90*/  FADD.FTZ R62, R26, R62 ;  /* 0x0000003e1a3e7221 */ /* 0x020fc80000010000 */
[----:B------:R-:W-:-:S07]  /*2ca0*/  @P2 FADD.FTZ R62, R34, R62 ;  /* 0x0000003e223e2221 */ /* 0x000fce0000010000 */
.L_x_36924:
[----:B-----5:R-:W-:-:S07]  /*2cb0*/  MOV R38, R62 ;  /* 0x0000003e00267202 */ /* 0x020fce0000000f00 */
.L_x_36925:
[----:B------:R-:W-:Y:S05]  /*2cc0*/  @P3 BRA `(.L_x_36926) ;  /* 0x00000000001c3947 */ /* 0x000fea0003800000 */
[----:B------:R-:W-:-:S04]  /*2cd0*/  ISETP.NE.U32.AND P2, PT, RZ, UR14, PT ;  /* 0x0000000eff007c0c */ /* 0x000fc8000bf45070 */
[----:B------:R-:W-:-:S13]  /*2ce0*/  ISETP.NE.AND.EX P2, PT, RZ, UR15, PT, P2 ;  /* 0x0000000fff007c0c */ /* 0x000fda000bf45320 */
[----:B------:R-:W-:Y:S05]  /*2cf0*/  @P2 BRA `(.L_x_36927) ;  /* 0x0000000000082947 */ /* 0x000fea0003800000 */
[----:B------:R-:W-:Y:S05]  /*2d00*/  @P0 BRA `(.L_x_36928) ;  /* 0x0000000000140947 */ /* 0x000fea0003800000 */
[----:B------:R-:W-:Y:S05]  /*2d10*/  BRA `(.L_x_36929) ;  /* 0x0000000000147947 */ /* 0x000fea0003800000 */
.L_x_36927:
[----:B-----5:R-:W-:Y:S01]  /*2d20*/  FADD.FTZ R63, R35, R63 ;  /* 0x0000003f233f7221 */ /* 0x020fe20000010000 */
[----:B------:R-:W-:Y:S06]  /*2d30*/  BRA `(.L_x_36928) ;  /* 0x0000000000087947 */ /* 0x000fec0003800000 */
.L_x_36926:
[----:B-----5:R-:W-:-:S04]  /*2d40*/  FADD.FTZ R63, R27, R63 ;  /* 0x0000003f1b3f7221 */ /* 0x020fc80000010000 */
[----:B------:R-:W-:-:S07]  /*2d50*/  @P2 FADD.FTZ R63, R35, R63 ;  /* 0x0000003f233f2221 */ /* 0x000fce0000010000 */
.L_x_36928:
[----:B-----5:R-:W-:-:S07]  /*2d60*/  MOV R39, R63 ;  /* 0x0000003f00277202 */ /* 0x020fce0000000f00 */
.L_x_36929:
[----:B------:R-:W0:Y:S02]  /*2d70*/  @P0 LDC.64 R64, c[0x0][0x238] ;  /* 0x00008e00ff400b82 */ /* 0x000e240000000a00 */
[----:B0-----:R-:W-:-:S04]  /*2d80*/  @P0 LEA R64, P2, R67, R64, 0x4 ;  /* 0x0000004043400211 */ /* 0x001fc800078420ff */
[----:B------:R-:W-:-:S05]  /*2d90*/  @P0 LEA.HI.X R65, R67, R65, RZ, 0x4, P2 ;  /* 0x0000004143410211 */ /* 0x000fca00010f24ff */
[----:B------:R0:W-:Y:S04]  /*2da0*/  @P0 STG.E.128 desc[UR4][R64.64], R36 ;  /* 0x0000002440000986 */ /* 0x0001e8000c101d04 */
.L_x_36913:
[----:B------:R-:W-:Y:S05]  /*2db0*/  BSYNC B0 ;  /* 0x0000000000007941 */ /* 0x000fea0003800000 */
.L_x_36912:
[----:B012345:R-:W-:Y:S01]  /*2dc0*/  FADD.FTZ R64, RZ, R28 ;  /* 0x0000001cff407221 */ /* 0x03ffe20000010000 */
[C---:B------:R-:W-:Y:S01]  /*2dd0*/  ISETP.GT.U32.AND P2, PT, R105.reuse, 0x1ff, PT ;  /* 0x000001ff6900780c */ /* 0x040fe20003f44070 */
[----:B------:R-:W-:Y:S01]  /*2de0*/  UMOV UR6, 0xffffffff ;  /* 0xffffffff00067882 */ /* 0x000fe20000000000 */
[----:B------:R-:W-:Y:S01]  /*2df0*/  ISETP.GT.U32.AND P3, PT, R105, 0x4ff, PT ;  /* 0x000004ff6900780c */ /* 0x000fe20003f64070 */
[----:B------:R-:W-:Y:S01]  /*2e00*/  FADD.FTZ R65, R29, R64 ;  /* 0x000000401d417221 */ /* 0x000fe20000010000 */
[----:B------:R-:W-:Y:S02]  /*2e10*/  ISETP.GT.U32.AND P4, PT, R105, 0x5ff, PT ;  /* 0x000005ff6900780c */ /* 0x000fe40003f84070 */
[----:B------:R-:W-:Y:S01]  /*2e20*/  LOP3.LUT P5, RZ, R66, 0xff, RZ, 0xc0, !PT ;  /* 0x000000ff42ff7812 */ /* 0x000fe200078ac0ff */
[----:B------:R-:W-:Y:S01]  /*2e30*/  FADD.FTZ R64, R30, R65 ;  /* 0x000000411e407221 */ /* 0x000fe20000010000 */
[----:B------:R-:W-:Y:S02]  /*2e40*/  SHF.R.U32.HI R109, RZ, 0x5, R100 ;  /* 0x00000005ff6d7819 */ /* 0x000fe40000011664 */
[----:B------:R-:W-:Y:S01]  /*2e50*/  P2R R108, PR, RZ, 0x20 ;  /* 0x00000020ff6c7803 */ /* 0x000fe20000000000 */
[----:B------:R-:W-:Y:S01]  /*2e60*/  FADD.FTZ R64, R31, R64 ;  /* 0x000000401f407221 */ /* 0x000fe20000010000 */
[----:B------:R-:W-:-:S04]  /*2e70*/  LOP3.LUT P6, RZ, R100, 0x1f, RZ, 0xc0, !PT ;  /* 0x0000001f64ff7812 */ /* 0x000fc800078cc0ff */
[----:B------:R-:W-:-:S05]  /*2e80*/  FSEL R65, R64, RZ, P1 ;  /* 0x000000ff40417208 */ /* 0x000fca0000800000 */
[----:B------:R-:W-:-:S04]  /*2e90*/  FADD.FTZ R64, R40, R65 ;  /* 0x0000004128407221 */ /* 0x000fc80000010000 */
[----:B------:R-:W-:-:S04]  /*2ea0*/  FADD.FTZ R67, R41, R64 ;  /* 0x0000004029437221 */ /* 0x000fc80000010000 */
[----:B------:R-:W-:Y:S01]  /*2eb0*/  FADD.FTZ R64, R42, R67 ;  /* 0x000000432a407221 */ /* 0x000fe20000010000 */
[----:B------:R-:W-:-:S03]  /*2ec0*/  P2R R67, PR, RZ, 0x4 ;  /* 0x00000004ff437803 */ /* 0x000fc60000000000 */
[----:B------:R-:W-:Y:S01]  /*2ed0*/  @P2 FADD.FTZ R65, R43, R64 ;  /* 0x000000402b412221 */ /* 0x000fe20000010000 */
[----:B------:R-:W-:-:S03]  /*2ee0*/  ISETP.GT.U32.AND P2, PT, R105, 0x2ff, PT ;  /* 0x000002ff6900780c */ /* 0x000fc60003f44070 */
        /* <DEDUP_REMOVED lines=17> */
[----:B------:R-:W-:-:S03]  /*3000*/  LOP3.LUT R67, R109, 0x7fffff8, RZ, 0xc0, !PT ;  /* 0x07fffff86d437812 */ /* 0x000fc600078ec0ff */
[----:B------:R-:W-:Y:S01]  /*3010*/  @P4 FADD.FTZ R65, R59, R64 ;  /* 0x000000403b414221 */ /* 0x000fe20000010000 */
[----:B------:R-:W-:Y:S02]  /*3020*/  @!P5 IADD3 R67, R67, 0x8, RZ ;  /* 0x000000084343d810 */ /* 0x000fe40007ffe0ff */
[----:B------:R-:W-:Y:S01]  /*3030*/  ISETP.GT.U32.AND P5, PT, R105, 0x6ff, PT ;  /* 0x000006ff6900780c */ /* 0x000fe20003fa4070 */
[----:B------:R-:W-:-:S04]  /*3040*/  FADD.FTZ R64, R60, R65 ;  /* 0x000000413c407221 */ /* 0x000fc80000010000 */
[----:B------:R-:W-:-:S04]  /*3050*/  FADD.FTZ R111, R61, R64 ;  /* 0x000000403d6f7221 */ /* 0x000fc80000010000 */
[----:B------:R-:W-:-:S04]  /*3060*/  FADD.FTZ R64, R62, R111 ;  /* 0x0000006f3e407221 */ /* 0x000fc80000010000 */
        /* <DEDUP_REMOVED lines=82> */
.L_x_36956:
        /* <DEDUP_REMOVED lines=20> */
[----:B0-----:R-:W-:Y:S01]  /*36d0*/  @!P2 LEA R113, R67, R66, 0x3 ;  /* 0x000000424371a211 */ /* 0x001fe200078e18ff */
[----:B------:R-:W-:-:S04]  /*36e0*/  HFMA2.MMA R67, -RZ, RZ, 0, 0 ;  /* 0x00000000ff437435 */ /* 0x000fc800000001ff */
[----:B------:R-:W-:Y:S02]  /*36f0*/  @!P2 LDS.64 R64, [R113] ;  /* 0x000000007140a984 */ /* 0x000fe40000000a00 */
[----:B------:R-:W-:Y:S02]  /*3700*/  @!P2 MOV R67, R102 ;  /* 0x000000660043a202 */ /* 0x000fe40000000f00 */
[----:B------:R-:W-:Y:S02]  /*3710*/  LOP3.LUT P2, RZ, R109, 0x1f, R100, 0xf8, !PT ;  /* 0x0000001f6dff7812 */ /* 0x000fe4000784f864 */
[-C--:B------:R-:W-:Y:S01]  /*3720*/  I2FP.F32.S32 R117, R67.reuse ;  /* 0x0000004300757245 */ /* 0x080fe20000201400 */
[----:B------:R-:W0:Y:S02]  /*3730*/  SHFL.DOWN PT, R112, R67, 0x4, 0x1f ;  /* 0x08801f0043707f89 */ /* 0x000e2400000e0000 */
[----:B0-----:R-:W-:Y:S02]  /*3740*/  IADD3 R114, R112, R67, RZ ;  /* 0x0000004370727210 */ /* 0x001fe40007ffe0ff */
[----:B------:R-:W-:-:S02]  /*3750*/  I2FP.F32.S32 R112, R112 ;  /* 0x0000007000707245 */ /* 0x000fc40000201400 */
[----:B------:R-:W-:Y:S01]  /*3760*/  I2FP.F32.S32 R66, R114 ;  /* 0x0000007200427245 */ /* 0x000fe20000201400 */
[----:B------:R-:W-:Y:S03]  /*3770*/  SHFL.DOWN PT, R111, R114, 0x2, 0x1f ;  /* 0x08401f00726f7f89 */ /* 0x000fe600000e0000 */
[----:B------:R-:W0:Y:S01]  /*3780*/  MUFU.RCP R110, R66 ;  /* 0x00000042006e7308 */ /* 0x000e220000001000 */
[----:B------:R-:W1:Y:S04]  /*3790*/  SHFL.DOWN PT, R115, R64, 0x4, 0x1f ;  /* 0x08801f0040737f89 */ /* 0x000e6800000e0000 */
[----:B------:R-:W2:Y:S01]  /*37a0*/  SHFL.DOWN PT, R116, R65, 0x4, 0x1f ;  /* 0x08801f0041747f89 */ /* 0x000ea200000e0000 */
[C---:B-1----:R-:W-:Y:S01]  /*37b0*/  FMUL.FTZ R118, R115.reuse, R112 ;  /* 0x0000007073767220 */ /* 0x042fe20000410000 */
[----:B------:R-:W-:-:S03]  /*37c0*/  FADD.FTZ R115, -R115, R64 ;  /* 0x0000004073737221 */ /* 0x000fc60000010100 */
[----:B------:R-:W-:Y:S01]  /*37d0*/  FFMA.FTZ R113, R117, R64, R118 ;  /* 0x0000004075717223 */ /* 0x000fe20000010076 */
[----:B------:R-:W-:-:S03]  /*37e0*/  FMUL.FTZ R115, R115, R115 ;  /* 0x0000007373737220 */ /* 0x000fc60000410000 */
[----:B0-----:R-:W-:Y:S01]  /*37f0*/  FMUL.FTZ R67, R110, R113 ;  /* 0x000000716e437220 */ /* 0x001fe20000410000 */
[----:B------:R-:W-:Y:S01]  /*3800*/  FMUL.FTZ R117, R115, R117 ;  /* 0x0000007573757220 */ /* 0x000fe20000410000 */
[-C--:B------:R-:W-:Y:S01]  /*3810*/  IADD3 R113, R114, R111.reuse, RZ ;  /* 0x0000006f72717210 */ /* 0x080fe20007ffe0ff */
[----:B--2---:R-:W-:Y:S01]  /*3820*/  FADD.FTZ R115, R116, R65 ;  /* 0x0000004174737221 */ /* 0x004fe20000010000 */
[----:B------:R-:W-:Y:S01]  /*3830*/  I2FP.F32.S32 R116, R111 ;  /* 0x0000006f00747245 */ /* 0x000fe20000201400 */
[----:B------:R-:W0:Y:S01]  /*3840*/  SHFL.DOWN PT, R64, R67, 0x2, 0x1f ;  /* 0x08401f0043407f89 */ /* 0x000e2200000e0000 */
[----:B------:R-:W-:Y:S01]  /*3850*/  FMUL.FTZ R117, R117, R112 ;  /* 0x0000007075757220 */ /* 0x000fe20000410000 */
[----:B------:R-:W-:-:S03]  /*3860*/  I2FP.F32.S32 R114, R113 ;  /* 0x0000007100727245 */ /* 0x000fc60000201400 */
[----:B------:R-:W-:Y:S01]  /*3870*/  FFMA.FTZ R115, R110, R117, R115 ;  /* 0x000000756e737223 */ /* 0x000fe20000010073 */
[----:B------:R-:W1:Y:S01]  /*3880*/  MUFU.RCP R65, R114 ;  /* 0x0000007200417308 */ /* 0x000e620000001000 */
[----:B------:R-:W2:Y:S04]  /*3890*/  SHFL.DOWN PT, R110, R113, 0x1, 0x1f ;  /* 0x08201f00716e7f89 */ /* 0x000ea800000e0000 */
[----:B------:R-:W3:Y:S01]  /*38a0*/  SHFL.DOWN PT, R112, R115, 0x2, 0x1f ;  /* 0x08401f0073707f89 */ /* 0x000ee200000e0000 */
[----:B0-----:R-:W-:-:S04]  /*38b0*/  FMUL.FTZ R111, R64, R116 ;  /* 0x00000074406f7220 */ /* 0x001fc80000410000 */
[C---:B------:R-:W-:Y:S01]  /*38c0*/  FFMA.FTZ R118, R66.reuse, R67, R111 ;  /* 0x0000004342767223 */ /* 0x040fe2000001006f */
[----:B------:R-:W-:Y:S01]  /*38d0*/  FADD.FTZ R67, R67, -R64 ;  /* 0x8000004043437221 */ /* 0x000fe20000010000 */
[----:B--2---:R-:W-:Y:S02]  /*38e0*/  IADD3 R117, R113, R110, RZ ;  /* 0x0000006e71757210 */ /* 0x004fe40007ffe0ff */
[----:B-1----:R-:W-:Y:S01]  /*38f0*/  FMUL.FTZ R111, R65, R118 ;  /* 0x00000076416f7220 */ /* 0x002fe20000410000 */
[----:B------:R-:W-:Y:S01]  /*3900*/  FMUL.FTZ R67, R67, R67 ;  /* 0x0000004343437220 */ /* 0x000fe20000410000 */
[----:B------:R-:W-:Y:S01]  /*3910*/  I2FP.F32.S32 R110, R110 ;  /* 0x0000006e006e7245 */ /* 0x000fe20000201400 */
[----:B---3--:R-:W-:Y:S01]  /*3920*/  FADD.FTZ R112, R115, R112 ;  /* 0x0000007073707221 */ /* 0x008fe20000010000 */
[----:B------:R-:W-:Y:S01]  /*3930*/  I2FP.F32.S32 R117, R117 ;  /* 0x0000007500757245 */ /* 0x000fe20000201400 */
[----:B------:R-:W0:Y:S01]  /*3940*/  SHFL.DOWN PT, R64, R111, 0x1, 0x1f ;  /* 0x08201f006f407f89 */ /* 0x000e2200000e0000 */
[----:B------:R-:W-:Y:S01]  /*3950*/  FMUL.FTZ R67, R66, R67 ;  /* 0x0000004342437220 */ /* 0x000fe20000410000 */
[----:B------:R-:W1:Y:S03]  /*3960*/  LDC R113, c[0x0][0x2d8] ;  /* 0x0000b600ff717b82 */ /* 0x000e660000000800 */
[----:B------:R-:W-:Y:S01]  /*3970*/  FMUL.FTZ R67, R67, R116 ;  /* 0x0000007443437220 */ /* 0x000fe20000410000 */
[----:B------:R-:W2:Y:S03]  /*3980*/  MUFU.RCP R117, R117 ;  /* 0x0000007500757308 */ /* 0x000ea60000001000 */
[----:B------:R-:W-:-:S05]  /*3990*/  FFMA.FTZ R67, R65, R67, R112 ;  /* 0x0000004341437223 */ /* 0x000fca0000010070 */
[----:B------:R-:W3:Y:S01]  /*39a0*/  SHFL.DOWN PT, R66, R67, 0x1, 0x1f ;  /* 0x08201f0043427f89 */ /* 0x000ee200000e0000 */
[----:B0-----:R-:W-:Y:S01]  /*39b0*/  FMUL.FTZ R65, R64, R110 ;  /* 0x0000006e40417220 */ /* 0x001fe20000410000 */
[----:B------:R-:W-:-:S03]  /*39c0*/  FADD.FTZ R64, R111, -R64 ;  /* 0x800000406f407221 */ /* 0x000fc60000010000 */
[----:B------:R-:W-:Y:S01]  /*39d0*/  FFMA.FTZ R112, R114, R111, R65 ;  /* 0x0000006f72707223 */ /* 0x000fe20000010041 */
[----:B------:R-:W-:-:S03]  /*39e0*/  FMUL.FTZ R65, R64, R64 ;  /* 0x0000004040417220 */ /* 0x000fc60000410000 */
[----:B--2---:R-:W-:Y:S01]  /*39f0*/  FMUL.FTZ R112, R117, R112 ;  /* 0x0000007075707220 */ /* 0x004fe20000410000 */
[----:B------:R-:W-:-:S04]  /*3a00*/  FMUL.FTZ R65, R114, R65 ;  /* 0x0000004172417220 */ /* 0x000fc80000410000 */
[----:B------:R-:W-:Y:S01]  /*3a10*/  FMUL.FTZ R65, R65, R110 ;  /* 0x0000006e41417220 */ /* 0x000fe20000410000 */
[----:B---3--:R-:W-:Y:S01]  /*3a20*/  FADD.FTZ R66, R67, R66 ;  /* 0x0000004243427221 */ /* 0x008fe20000010000 */
[----:B------:R-:W0:Y:S03]  /*3a30*/  SHFL.IDX PT, R111, R112, RZ, 0x1f ;  /* 0x00001fff706f7589 */ /* 0x000e2600000e0000 */
[----:B------:R-:W-:Y:S02]  /*3a40*/  FFMA.FTZ R117, R117, R65, R66 ;  /* 0x0000004175757223 */ /* 0x000fe40000010042 */
[----:B------:R-:W2:Y:S03]  /*3a50*/  @!P2 LDC.64 R66, c[0x0][0x250] ;  /* 0x00009400ff42ab82 */ /* 0x000ea60000000a00 */
[----:B------:R-:W1:Y:S05]  /*3a60*/  SHFL.IDX PT, R114, R117, RZ, 0x1f ;  /* 0x00001fff75727589 */ /* 0x000e6a00000e0000 */
[----:B------:R-:W3:Y:S01]  /*3a70*/  @!P2 LDC.64 R64, c[0x0][0x258] ;  /* 0x00009600ff40ab82 */ /* 0x000ee20000000a00 */
[----:B0-----:R-:W-:-:S05]  /*3a80*/  FMUL.FTZ R110, R111, R111 ;  /* 0x0000006f6f6e7220 */ /* 0x001fca0000410000 */
[----:B------:R-:W-:Y:S01]  /*3a90*/  FSEL R110, R110, RZ, P3 ;  /* 0x000000ff6e6e7208 */ /* 0x000fe20001800000 */
[----:B--2---:R-:W-:-:S04]  /*3aa0*/  @!P2 IMAD.WIDE R66, R104, 0x4, R66 ;  /* 0x000000046842a825 */ /* 0x004fc800078e0242 */
[----:B-1----:R-:W-:Y:S01]  /*3ab0*/  FFMA.FTZ R109, R114, UR7, R113 ;  /* 0x00000007726d7c23 */ /* 0x002fe20008010071 */
[----:B------:R0:W-:Y:S03]  /*3ac0*/  @!P2 STG.E desc[UR4][R66.64], R111 ;  /* 0x0000006f4200a986 */ /* 0x0001e6000c101904 */
[----:B------:R-:W-:Y:S01]  /*3ad0*/  FADD.FTZ R110, R109, R110 ;  /* 0x0000006e6d6e7221 */ /* 0x000fe20000010000 */
[----:B---3--:R-:W-:Y:S01]  /*3ae0*/  @!P2 IMAD.WIDE R64, R104, 0x4, R64 ;  /* 0x000000046840a825 */ /* 0x008fe200078e0240 */
[----:B------:R-:W-:-:S04]  /*3af0*/  FSEL R109, R111, RZ, !P3 ;  /* 0x000000ff6f6d7208 */ /* 0x000fc80005800000 */
[----:B------:R-:W1:Y:S02]  /*3b00*/  MUFU.RSQ R110, R110 ;  /* 0x0000006e006e7308 */ /* 0x000e640000001400 */
[----:B-1----:R0:W-:Y:S01]  /*3b10*/  @!P2 STG.E desc[UR4][R64.64], R110 ;  /* 0x0000006e4000a986 */ /* 0x0021e2000c101904 */
[----:B------:R-:W-:Y:S05]  /*3b20*/  @!P1 BRA `(.L_x_36932) ;  /* 0x0000000000409947 */ /* 0x000fea0003800000 */
[----:B------:R-:W1:Y:S01]  /*3b30*/  LDC.64 R112, c[0x0][0x2b8] ;  /* 0x0000ae00ff707b82 */ /* 0x000e620000000a00 */
[--C-:B0-----:R-:W-:Y:S01]  /*3b40*/  FADD.FTZ R65, R28, -R109.reuse ;  /* 0x8000006d1c417221 */ /* 0x101fe20000010000 */
        /* <DEDUP_REMOVED lines=11> */
[C---:B-1----:R-:W-:Y:S01]  /*3c00*/  IMAD.WIDE.U32 R112, R107.reuse, 0x10, R112 ;  /* 0x000000106b707825 */ /* 0x042fe200078e0070 */
[----:B------:R-:W-:-:S04]  /*3c10*/  IADD3 R107, R107, 0x100, RZ ;  /* 0x000001006b6b7810 */ /* 0x000fc80007ffe0ff */
[----:B------:R1:W-:Y:S03]  /*3c20*/  STG.E.128 desc[UR4][R112.64], R64 ;  /* 0x0000004070007986 */ /* 0x0003e6000c101d04 */
.L_x_36932:
[----:B------:R-:W-:Y:S05]  /*3c30*/  BSYNC B0 ;  /* 0x0000000000007941 */ /* 0x000fea0003800000 */
.L_x_36931:
[----:B------:R-:W-:Y:S01]  /*3c40*/  ISETP.GE.U32.AND P2, PT, R105, 0x200, PT ;  /* 0x000002006900780c */ /* 0x000fe20003f46070 */
[----:B------:R-:W-:-:S12]  /*3c50*/  BSSY B0, `(.L_x_36933) ;  /* 0x0000012000007945 */ /* 0x000fd80003800000 */
[----:B------:R-:W-:Y:S05]  /*3c60*/  @!P2 BRA `(.L_x_36934) ;  /* 0x000000000040a947 */ /* 0x000fea0003800000 */
[----:B-1----:R-:W1:Y:S01]  /*3c70*/  LDC.64 R112, c[0x0][0x2b8] ;  /* 0x0000ae00ff707b82 */ /* 0x002e620000000a00 */
        /* <DEDUP_REMOVED lines=15> */
.L_x_36934:
[----:B------:R-:W-:Y:S05]  /*3d70*/  BSYNC B0 ;  /* 0x0000000000007941 */ /* 0x000fea0003800000 */
.L_x_36933:
[----:B------:R-:W-:Y:S01]  /*3d80*/  ISETP.GE.U32.AND P2, PT, R105, 0x300, PT ;  /* 0x000003006900780c */ /* 0x000fe20003f46070 */
[----:B------:R-:W-:-:S12]  /*3d90*/  BSSY B0, `(.L_x_36935) ;  /* 0x0000012000007945 */ /* 0x000fd80003800000 */
[----:B------:R-:W-:Y:S05]  /*3da0*/  @!P2 BRA `(.L_x_36936) ;  /* 0x000000000040a947 */ /* 0x000fea0003800000 */
[----:B-12---:R-:W1:Y:S01]  /*3db0*/  LDC.64 R112, c[0x0][0x2b8] ;  /* 0x0000ae00ff707b82 */ /* 0x006e620000000a00 */
        /* <DEDUP_REMOVED lines=15> */
.L_x_36936:
[----:B------:R-:W-:Y:S05]  /*3eb0*/  BSYNC B0 ;  /* 0x0000000000007941 */ /* 0x000fea0003800000 */
.L_x_36935:
[----:B------:R-:W-:Y:S01]  /*3ec0*/  ISETP.GE.U32.AND P2, PT, R105, 0x400, PT ;  /* 0x000004006900780c */ /* 0x000fe20003f46070 */
[----:B------:R-:W-:-:S12]  /*3ed0*/  BSSY B0, `(.L_x_36937) ;  /* 0x0000012000007945 */ /* 0x000fd80003800000 */
[----:B------:R-:W-:Y:S05]  /*3ee0*/  @!P2 BRA `(.L_x_36938) ;  /* 0x000000000040a947 */ /* 0x000fea0003800000 */
[----:B-123--:R-:W1:Y:S01]  /*3ef0*/  LDC.64 R112, c[0x0][0x2b8] ;  /* 0x0000ae00ff707b82 */ /* 0x00ee620000000a00 */
        /* <DEDUP_REMOVED lines=15> */
.L_x_36938:
[----:B------:R-:W-:Y:S05]  /*3ff0*/  BSYNC B0 ;  /* 0x0000000000007941 */ /* 0x000fea0003800000 */
.L_x_36937:
[----:B------:R-:W-:Y:S01]  /*4000*/  ISETP.GE.U32.AND P2, PT, R105, 0x500, PT ;  /* 0x000005006900780c */ /* 0x000fe20003f46070 */
[----:B------:R-:W-:-:S12]  /*4010*/  BSSY B0, `(.L_x_36939) ;  /* 0x0000012000007945 */ /* 0x000fd80003800000 */
[----:B------:R-:W-:Y:S05]  /*4020*/  @!P2 BRA `(.L_x_36940) ;  /* 0x000000000040a947 */ /* 0x000fea0003800000 */
[----:B-1234-:R-:W1:Y:S01]  /*4030*/  LDC.64 R112, c[0x0][0x2b8] ;  /* 0x0000ae00ff707b82 */ /* 0x01ee620000000a00 */
        /* <DEDUP_REMOVED lines=15> */
.L_x_36940:
[----:B------:R-:W-:Y:S05]  /*4130*/  BSYNC B0 ;  /* 0x0000000000007941 */ /* 0x000fea0003800000 */
.L_x_36939:
[----:B------:R-:W-:Y:S01]  /*4140*/  ISETP.GE.U32.AND P2, PT, R105, 0x600, PT ;  /* 0x000006006900780c */ /* 0x000fe20003f46070 */
[----:B------:R-:W-:-:S12]  /*4150*/  BSSY B0, `(.L_x_36941) ;  /* 0x0000012000007945 */ /* 0x000fd80003800000 */
[----:B------:R-:W-:Y:S05]  /*4160*/  @!P2 BRA `(.L_x_36942) ;  /* 0x000000000040a947 */ /* 0x000fea0003800000 */
[----:B01234-:R-:W0:Y:S01]  /*4170*/  LDC.64 R112, c[0x0][0x2b8] ;  /* 0x0000ae00ff707b82 */ /* 0x01fe220000000a00 */
        /* <DEDUP_REMOVED lines=12> */
[C---:B0-----:R-:W-:Y:S01]  /*4240*/  IMAD.WIDE.U32 R112, R107.reuse, 0x10, R112 ;  /* 0x000000106b707825 */ /* 0x041fe200078e0070 */
[----:B------:R-:W-:-:S04]  /*4250*/  IADD3 R107, R107, 0x100, RZ ;  /* 0x000001006b6b7810 */ /* 0x000fc80007ffe0ff */
[----:B------:R0:W-:Y:S03]  /*4260*/  STG.E.128 desc[UR4][R112.64], R64 ;  /* 0x0000004070007986 */ /* 0x0001e6000c101d04 */
.L_x_36942:
[----:B------:R-:W-:Y:S05]  /*4270*/  BSYNC B0 ;  /* 0x0000000000007941 */ /* 0x000fea0003800000 */
.L_x_36941:
        /* <DEDUP_REMOVED lines=12> */
[----:B0-----:R-:W-:-:S04]  /*4340*/  IMAD.WIDE.U32 R110, R107, 0x10, R64 ;  /* 0x000000106b6e7825 */ /* 0x001fc800078e0040 */
[----:B------:R-:W-:Y:S01]  /*4350*/  FFMA.FTZ R64, R72, R67, R9 ;  /* 0x0000004348407223 */ /* 0x000fe20000010009 */
[----:B------:R-:W-:Y:S01]  /*4360*/  FFMA.FTZ R65, R71, R66, R82 ;  /* 0x0000004247417223 */ /* 0x000fe20000010052 */
[----:B------:R-:W-:Y:S01]  /*4370*/  FFMA.FTZ R67, R74, R109, R87 ;  /* 0x0000006d4a437223 */ /* 0x000fe20000010057 */
[----:B------:R-:W-:-:S05]  /*4380*/  FFMA.FTZ R66, R73, R113, R10 ;  /* 0x0000007149427223 */ /* 0x000fca000001000a */
[----:B------:R0:W-:Y:S02]  /*4390*/  STG.E.128 desc[UR4][R110.64], R64 ;  /* 0x000000406e007986 */ /* 0x0001e4000c101d04 */
.L_x_36944:
[----:B------:R-:W-:Y:S05]  /*43a0*/  BSYNC B0 ;  /* 0x0000000000007941 */ /* 0x000fea0003800000 */
.L_x_36943:
[----:B------:R-:W-:Y:S02]  /*43b0*/  ISETP.NE.AND P2, PT, R108, RZ, PT ;  /* 0x000000ff6c00720c */ /* 0x000fe40003f45270 */
[----:B------:R-:W-:Y:S02]  /*43c0*/  IADD3 R104, R104, UR8, RZ ;  /* 0x0000000868687c10 */ /* 0x000fe4000fffe0ff */
[----:B01234-:R-:W-:Y:S02]  /*43d0*/  SEL R66, RZ, 0x1, P2 ;  /* 0x00000001ff427807 */ /* 0x01ffe40001000000 */
[----:B------:R-:W-:-:S13]  /*43e0*/  ISETP.GE.AND P2, PT, R104, UR9, PT ;  /* 0x0000000968007c0c */ /* 0x000fda000bf46270 */
[----:B------:R-:W-:Y:S05]  /*43f0*/  @!P2 BRA `(.L_x_36945) ;  /* 0xffffffc800f0a947 */ /* 0x000fea000383ffff */
[----:B------:R-:W-:Y:S05]  /*4400*/  EXIT ;  /* 0x000000000000794d */ /* 0x000fea0003800000 */
.L_x_36930:
[----:B------:R-:W-:Y:S01]  /*4410*/  HFMA2.MMA R116, -RZ, RZ, 0, 5.9604644775390625e-08 ;  /* 0x00000001ff747435 */ /* 0x000fe200000001ff */
[----:B------:R-:W-:Y:S02]  /*4420*/  MOV R115, R65 ;  /* 0x0000004100737202 */ /* 0x000fe40000000f00 */
[----:B------:R-:W-:Y:S02]  /*4430*/  MOV R117, 0x1f ;  /* 0x0000001f00757802 */ /* 0x000fe40000000f00 */
[----:B------:R-:W-:-:S07]  /*4440*/  MOV R114, 0xffffffff ;  /* 0xffffffff00727802 */ /* 0x000fce0000000f00 */
[----:B------:R-:W-:Y:S05]  /*4450*/  WARPSYNC.COLLECTIVE R114, `(.L_x_36946) ;  /* 0x0000000072087348 */ /* 0x000fea0003c00000 */
[----:B------:R0:W1:Y:S02]  /*4460*/  SHFL.BFLY P6, R112, R115, R116, R117 ;  /* 0x0c00007473707389 */ /* 0x00006400000c0075 */
[----:B01----:R-:W-:Y:S01]  /*4470*/  ENDCOLLECTIVE ;  /* 0x000000000000791b */ /* 0x003fe20003800000 */
.L_x_36946:
[----:B------:R-:W-:Y:S01]  /*4480*/  HFMA2.MMA R116, -RZ, RZ, 0, 1.1920928955078125e-07 ;  /* 0x00000002ff747435 */ /* 0x000fe200000001ff */
[----:B------:R-:W-:-:S05]  /*4490*/  MOV R64, R112 ;  /* 0x0000007000407202 */ /* 0x000fca0000000f00 */
[----:B------:R-:W-:-:S05]  /*44a0*/  FADD.FTZ R66, R65, R64 ;  /* 0x0000004041427221 */ /* 0x000fca0000010000 */
[----:B------:R-:W-:-:S07]  /*44b0*/  MOV R115, R66 ;  /* 0x0000004200737202 */ /* 0x000fce0000000f00 */
[----:B------:R-:W-:Y:S05]  /*44c0*/  WARPSYNC.COLLECTIVE R114, `(.L_x_36947) ;  /* 0x0000000072087348 */ /* 0x000fea0003c00000 */
[----:B------:R0:W1:Y:S02]  /*44d0*/  SHFL.BFLY P6, R112, R115, R116, R117 ;  /* 0x0c00007473707389 */ /* 0x00006400000c0075 */
[----:B01----:R-:W-:Y:S01]  /*44e0*/  ENDCOLLECTIVE ;  /* 0x000000000000791b */ /* 0x003fe20003800000 */
.L_x_36947:
[----:B------:R-:W-:Y:S01]  /*44f0*/  HFMA2.MMA R116, -RZ, RZ, 0, 2.384185791015625e-07 ;  /* 0x00000004ff747435 */ /* 0x000fe200000001ff */
[----:B------:R-:W-:-:S05]  /*4500*/  MOV R111, R112 ;  /* 0x00000070006f7202 */ /* 0x000fca0000000f00 */
[----:B------:R-:W-:-:S05]  /*4510*/  FADD.FTZ R111, R66, R111 ;  /* 0x0000006f426f7221 */ /* 0x000fca0000010000 */
[----:B------:R-:W-:-:S07]  /*4520*/  MOV R115, R111 ;  /* 0x0000006f00737202 */ /* 0x000fce0000000f00 */
[----:B------:R-:W-:Y:S05]  /*4530*/  WARPSYNC.COLLECTIVE R114, `(.L_x_36948) ;  /* 0x0000000072087348 */ /* 0x000fea0003c00000 */
[----:B------:R0:W1:Y:S02]  /*4540*/  SHFL.BFLY P6, R112, R115, R116, R117 ;  /* 0x0c00007473707389 */ /* 0x00006400000c0075 */
[----:B01----:R-:W-:Y:S01]  /*4550*/  ENDCOLLECTIVE ;  /* 0x000000000000791b */ /* 0x003fe20003800000 */
.L_x_36948:
[----:B------:R-:W-:Y:S01]  /*4560*/  HFMA2.MMA R116, -RZ, RZ, 0, 4.76837158203125e-07 ;  /* 0x00000008ff747435 */ /* 0x000fe200000001ff */
[----:B------:R-:W-:-:S05]  /*4570*/  MOV R64, R112 ;  /* 0x0000007000407202 */ /* 0x000fca0000000f00 */
[----:B------:R-:W-:-:S05]  /*4580*/  FADD.FTZ R110, R111, R64 ;  /* 0x000000406f6e7221 */ /* 0x000fca0000010000 */
[----:B------:R-:W-:-:S07]  /*4590*/  MOV R115, R110 ;  /* 0x0000006e00737202 */ /* 0x000fce0000000f00 */
[----:B------:R-:W-:Y:S05]  /*45a0*/  WARPSYNC.COLLECTIVE R114, `(.L_x_36949) ;  /* 0x0000000072087348 */ /* 0x000fea0003c00000 */
[----:B------:R0:W1:Y:S02]  /*45b0*/  SHFL.BFLY P6, R112, R115, R116, R117 ;  /* 0x0c00007473707389 */ /* 0x00006400000c0075 */
[----:B01----:R-:W-:Y:S01]  /*45c0*/  ENDCOLLECTIVE ;  /* 0x000000000000791b */ /* 0x003fe20003800000 */
.L_x_36949:
[----:B------:R-:W-:Y:S01]  /*45d0*/  HFMA2.MMA R116, -RZ, RZ, 0, 9.5367431640625e-07 ;  /* 0x00000010ff747435 */ /* 0x000fe200000001ff */
[----:B------:R-:W-:-:S05]  /*45e0*/  MOV R113, R112 ;  /* 0x0000007000717202 */ /* 0x000fca0000000f00 */
[----:B------:R-:W-:-:S05]  /*45f0*/  FADD.FTZ R113, R110, R113 ;  /* 0x000000716e717221 */ /* 0x000fca0000010000 */
[----:B------:R-:W-:-:S07]  /*4600*/  MOV R115, R113 ;  /* 0x0000007100737202 */ /* 0x000fce0000000f00 */
[----:B------:R-:W-:Y:S05]  /*4610*/  WARPSYNC.COLLECTIVE R114, `(.L_x_36950) ;  /* 0x0000000072087348 */ /* 0x000fea0003c00000 */
[----:B------:R0:W1:Y:S02]  /*4620*/  SHFL.BFLY P6, R112, R115, R116, R117 ;  /* 0x0c00007473707389 */ /* 0x00006400000c0075 */
[----:B01----:R-:W-:Y:S01]  /*4630*/  ENDCOLLECTIVE ;  /* 0x000000000000791b */ /* 0x003fe20003800000 */
.L_x_36950:
[----:B------:R-:W-:Y:S01]  /*4640*/  HFMA2.MMA R116, -RZ, RZ, 0, 5.9604644775390625e-08 ;  /* 0x00000001ff747435 */ /* 0x000fe200000001ff */
[----:B------:R-:W-:Y:S02]  /*4650*/  MOV R64, R112 ;  /* 0x0000007000407202 */ /* 0x000fe40000000f00 */
[----:B------:R-:W-:-:S03]  /*4660*/  ISETP.GT.U32.AND P6, PT, R105, 0x1ff, PT ;  /* 0x000001ff6900780c */ /* 0x000fc60003fc4070 */
        /* <DEDUP_REMOVED lines=64> */
.L_x_36951:
[----:B------:R-:W-:Y:S01]  /*4a70*/  HFMA2.MMA R116, -RZ, RZ, 0, 1.1920928955078125e-07 ;  /* 0x00000002ff747435 */ /* 0x000fe200000001ff */
[----:B------:R-:W-:-:S05]  /*4a80*/  MOV R66, R112 ;  /* 0x0000007000427202 */ /* 0x000fca0000000f00 */
[----:B------:R-:W-:-:S05]  /*4a90*/  FADD.FTZ R66, R65, R66 ;  /* 0x0000004241427221 */ /* 0x000fca0000010000 */
[----:B------:R-:W-:-:S07]  /*4aa0*/  MOV R115, R66 ;  /* 0x0000004200737202 */ /* 0x000fce0000000f00 */
[----:B------:R-:W-:Y:S05]  /*4ab0*/  WARPSYNC.COLLECTIVE R114, `(.L_x_36952) ;  /* 0x0000000072087348 */ /* 0x000fea0003c00000 */
[----:B------:R0:W1:Y:S02]  /*4ac0*/  SHFL.BFLY P6, R112, R115, R116, R117 ;  /* 0x0c00007473707389 */ /* 0x00006400000c0075 */
[----:B01----:R-:W-:Y:S01]  /*4ad0*/  ENDCOLLECTIVE ;  /* 0x000000000000791b */ /* 0x003fe20003800000 */
.L_x_36952:
[----:B------:R-:W-:Y:S01]  /*4ae0*/  HFMA2.MMA R116, -RZ, RZ, 0, 2.384185791015625e-07 ;  /* 0x00000004ff747435 */ /* 0x000fe200000001ff */
[----:B------:R-:W-:-:S05]  /*4af0*/  MOV R111, R112 ;  /* 0x00000070006f7202 */ /* 0x000fca0000000f00 */
[----:B------:R-:W-:-:S05]  /*4b00*/  FADD.FTZ R111, R66, R111 ;  /* 0x0000006f426f7221 */ /* 0x000fca0000010000 */
[----:B------:R-:W-:-:S07]  /*4b10*/  MOV R115, R111 ;  /* 0x0000006f00737202 */ /* 0x000fce0000000f00 */
[----:B------:R-:W-:Y:S05]  /*4b20*/  WARPSYNC.COLLECTIVE R114, `(.L_x_36953) ;  /* 0x0000000072087348 */ /* 0x000fea0003c00000 */
[----:B------:R0:W1:Y:S02]  /*4b30*/  SHFL.BFLY P6, R112, R115, R116, R117 ;  /* 0x0c00007473707389 */ /* 0x00006400000c0075 */
[----:B01----:R-:W-:Y:S01]  /*4b40*/  ENDCOLLECTIVE ;  /* 0x000000000000791b */ /* 0x003fe20003800000 */
.L_x_36953:
[----:B------:R-:W-:Y:S01]  /*4b50*/  HFMA2.MMA R116, -RZ, RZ, 0, 4.76837158203125e-07 ;  /* 0x00000008ff747435 */ /* 0x000fe200000001ff */
[----:B------:R-:W-:-:S05]  /*4b60*/  MOV R110, R112 ;  /* 0x00000070006e7202 */ /* 0x000fca0000000f00 */
[----:B------:R-:W-:-:S05]  /*4b70*/  FADD.FTZ R110, R111, R110 ;  /* 0x0000006e6f6e7221 */ /* 0x000fca0000010000 */
[----:B------:R-:W-:-:S07]  /*4b80*/  MOV R115, R110 ;  /* 0x0000006e00737202 */ /* 0x000fce0000000f00 */
[----:B------:R-:W-:Y:S05]  /*4b90*/  WARPSYNC.COLLECTIVE R114, `(.L_x_36954) ;  /* 0x0000000072087348 */ /* 0x000fea0003c00000 */
[----:B------:R0:W1:Y:S02]  /*4ba0*/  SHFL.BFLY P6, R112, R115, R116, R117 ;  /* 0x0c00007473707389 */ /* 0x00006400000c0075 */
[----:B01----:R-:W-:Y:S01]  /*4bb0*/  ENDCOLLECTIVE ;  /* 0x000000000000791b */ /* 0x003fe20003800000 */
.L_x_36954:
[----:B------:R-:W-:Y:S01]  /*4bc0*/  HFMA2.MMA R116, -RZ, RZ, 0, 9.5367431640625e-07 ;  /* 0x00000010ff747435 */ /* 0x000fe200000001ff */
[----:B------:R-:W-:-:S05]  /*4bd0*/  MOV R113, R112 ;  /* 0x0000007000717202 */ /* 0x000fca0000000f00 */
[----:B------:R-:W-:-:S05]  /*4be0*/  FADD.FTZ R113, R110, R113 ;  /* 0x000000716e717221 */ /* 0x000fca0000010000 */
[----:B------:R-:W-:-:S07]  /*4bf0*/  MOV R115, R113 ;  /* 0x0000007100737202 */ /* 0x000fce0000000f00 */
[----:B------:R-:W-:Y:S05]  /*4c00*/  WARPSYNC.COLLECTIVE R114, `(.L_x_36955) ;  /* 0x0000000072087348 */ /* 0x000fea0003c00000 */
[----:B------:R0:W1:Y:S02]  /*4c10*/  SHFL.BFLY P6, R112, R115, R116, R117 ;  /* 0x0c00007473707389 */ /* 0x00006400000c0075 */
[----:B01----:R-:W-:Y:S01]  /*4c20*/  ENDCOLLECTIVE ;  /* 0x000000000000791b */ /* 0x003fe20003800000 */
.L_x_36955:
[----:B------:R-:W-:Y:S05]  /*4c30*/  BRA `(.L_x_36956) ;  /* 0xffffffe800547947 */ /* 0x000fea000383ffff */
.L_x_36957:
        /* <DEDUP_REMOVED lines=12> */
.L_x_41654:


//--------------------- .text._ZN10layer_norm31ln_parallel_residual_fwd_kernelINS_13Kernel_traitsI6__halfffffjLj7168ELj1ELj1ELj8ELj16ENS_18Kernel_traits_baseILj7168ES2_ffffjLj256EEEEELb0ELb1ELb1EEEvNS_9FwdParamsE --------------------------
	.section	.text._ZN10layer_norm31ln_parallel_residual_fwd_kernelINS_13Kernel_traitsI6__halfffffjLj7168ELj1ELj1ELj8ELj16ENS_18Kernel_traits_baseILj7168ES2_ffffjLj256EEEEELb0ELb1ELb1EEEvNS_9FwdParamsE,"ax",@progbits
	.align	128
        .global         _ZN10layer_norm31ln_parallel_residual_fwd_kernelINS_13Kernel_traitsI6__halfffffjLj7168ELj1ELj1ELj8ELj16ENS_18Kernel_traits_baseILj7168ES2_ffffjLj256EEEEELb0ELb1ELb1EEEvNS_9FwdParamsE
        .type           _ZN10layer_norm31ln_parallel_residual_fwd_kernelINS_13Kernel_traitsI6__halfffffjLj7168ELj1ELj1ELj8ELj16ENS_18Kernel_traits_baseILj7168ES2_ffffjLj256EEEEELb0ELb1ELb1EEEvNS_9FwdParamsE,@function
        .size           _ZN10layer_norm31ln_parallel_residual_fwd_kernelINS_13Kernel_traitsI6__halfffffjLj7168ELj1ELj1ELj8ELj16ENS_18Kernel_traits_baseILj7168ES2_ffffjLj256EEEEELb0ELb1ELb1EEEvNS_9FwdParamsE,(.L_x_41655 - _ZN10layer_norm31ln_parallel_residual_fwd_kernelINS_13Kernel_traitsI6__halfffffjLj7168ELj1ELj1ELj8ELj16ENS_18Kernel_traits_baseILj7168ES2_ffffjLj256EEEEELb0ELb1ELb1EEEvNS_9FwdParamsE)
        .other          _ZN10layer_norm31ln_parallel_residual_fwd_kernelINS_13Kernel_traitsI6__halfffffjLj7168ELj1ELj1ELj8ELj16ENS_18Kernel_traits_baseILj7168ES2_ffffjLj256EEEEELb0ELb1ELb1EEEvNS_9FwdParamsE,@"STO_CUDA_ENTRY STV_DEFAULT"
_ZN10layer_norm31ln_parallel_residual_fwd_kernelINS_13Kernel_traitsI6__halfffffjLj7168ELj1ELj1ELj8ELj16ENS_18Kernel_traits_baseILj7168ES2_ffffjLj256EEEEELb0ELb1ELb1EEEvNS_9FwdParamsE:
.text._ZN10layer_norm31ln_parallel_residual_fwd_kernelINS_13Kernel_traitsI6__halfffffjLj7168ELj1ELj1ELj8ELj16ENS_18Kernel_traits_baseILj7168ES2_ffffjLj256EEEEELb0ELb1ELb1EEEvNS_9FwdParamsE:
        /* <DEDUP_REMOVED lines=13> */
[----:B------:R0:W5:Y:S04]  /*00d0*/  @P2 LDG.E.64 R24, desc[UR4][R2.64] ;  /* 0x0000000402182981 */ /* 0x000168000c1e1b00 */
[----:B------:R0:W5:Y:S04]  /*00e0*/  @P2 LDG.E.64 R16, desc[UR4][R2.64+0x800] ;  /* 0x0008000402102981 */ /* 0x000168000c1e1b00 */
[----:B------:R0:W5:Y:S04]  /*00f0*/  @P2 LDG.E.64 R6, desc[UR4][R2.64+0x1000] ;  /* 0x0010000402062981 */ /* 0x000168000c1e1b00 */
[----:B------:R0:W5:Y:S04]  /*0100*/  @P2 LDG.E.64 R8, desc[UR4][R2.64+0x1800] ;  /* 0x0018000402082981 */ /* 0x000168000c1e1b00 */
[----:B------:R0:W5:Y:S01]  /*0110*/  @P2 LDG.E.64 R10, desc[UR4][R2.64+0x2000] ;  /* 0x00200004020a2981 */ /* 0x000162000c1e1b00 */
[----:B-1----:R-:W-:Y:S01]  /*0120*/  LEA.HI R103, R0, UR6, RZ, 0x18 ;  /* 0x0000000600677c11 */ /* 0x002fe2000f8fc0ff */
[----:B------:R-:W-:Y:S01]  /*0130*/  ULDC UR6, c[0x0][0x214] ;  /* 0x0000850000067ab9 */ /* 0x000fe20000000800 */
[----:B------:R-:W-:Y:S01]  /*0140*/  IADD3 R4, P0, R4, UR8, RZ ;  /* 0x0000000804047c10 */ /* 0x000fe2000ff1e0ff */
[----:B------:R0:W5:Y:S01]  /*0150*/  @P2 LDG.E.64 R12, desc[UR4][R2.64+0x2800] ;  /* 0x00280004020c2981 */ /* 0x000162000c1e1b00 */
[----:B------:R-:W-:Y:S01]  /*0160*/  ISETP.GE.AND P1, PT, R103, UR6, PT ;  /* 0x0000000667007c0c */ /* 0x000fe2000bf26270 */
[----:B------:R-:W-:Y:S01]  /*0170*/  ULDC.64 UR6, c[0x0][0x230] ;  /* 0x00008c0000067ab9 */ /* 0x000fe20000000a00 */
[----:B------:R-:W-:Y:S01]  /*0180*/  IADD3.X R5, RZ, UR9, RZ, P0, !PT ;  /* 0x00000009ff057c10 */ /* 0x000fe200087fe4ff */
[----:B------:R0:W5:Y:S01]  /*0190*/  @P2 LDG.E.64 R14, desc[UR4][R2.64+0x3000] ;  /* 0x00300004020e2981 */ /* 0x000162000c1e1b00 */
[----:B--2---:R-:W-:-:S04]  /*01a0*/  LOP3.LUT P0, RZ, R26, UR6, RZ, 0xfc, !PT ;  /* 0x000000061aff7c12 */ /* 0x004fc8000f80fcff */
        /* <DEDUP_REMOVED lines=16> */
[--C-:B------:R-:W-:Y:S01]  /*02b0*/  SHF.R.U64 R65, R24, 0x10, R25.reuse ;  /* 0x0000001018417819 */ /* 0x100fe20000001219 */
[----:B------:R-:W-:Y:S01]  /*02c0*/  ULDC.U8 UR6, c[0x0][0x2a0] ;  /* 0x0000a80000067ab9 */ /* 0x000fe20000000000 */
[----:B------:R-:W-:Y:S01]  /*02d0*/  SHF.R.U32.HI R66, RZ, 0x10, R25 ;  /* 0x00000010ff427819 */ /* 0x000fe20000011619 */
[----:B------:R-:W-:Y:S01]  /*02e0*/  HFMA2.MMA R111, -RZ, RZ, 0, 5.9604644775390625e-08 ;  /* 0x00000001ff6f7435 */ /* 0x000fe200000001ff */
[--C-:B------:R-:W-:Y:S01]  /*02f0*/  SHF.R.U64 R67, R16, 0x10, R17.reuse ;  /* 0x0000001010437819 */ /* 0x100fe20000001211 */
[----:B0-----:R-:W-:Y:S01]  /*0300*/  HADD2.F32 R4, -RZ, R16.H0_H0 ;  /* 0x20000010ff047230 */ /* 0x001fe20000004100 */
        /* <DEDUP_REMOVED lines=22> */
[----:B------:R-:W-:Y:S01]  /*0470*/  ISETP.NE.U32.AND P1, PT, R26, RZ, PT ;  /* 0x000000ff1a00720c */ /* 0x000fe20003f25070 */
[----:B------:R-:W-:Y:S01]  /*0480*/  HADD2.F32 R14, -RZ, R14.H0_H0 ;  /* 0x2000000eff0e7230 */ /* 0x000fe20000004100 */
[C---:B------:R-:W-:Y:S01]  /*0490*/  LOP3.LUT R102, R0.reuse, 0x1f, RZ, 0xc0, !PT ;  /* 0x0000001f00667812 */ /* 0x040fe200078ec0ff */
[----:B------:R-:W-:Y:S01]  /*04a0*/  HADD2.F32 R15, -RZ, R15.H0_H0 ;  /* 0x2000000fff0f7230 */ /* 0x000fe20000004100 */
[----:B------:R-:W-:Y:S01]  /*04b0*/  ISETP.NE.AND.EX P1, PT, R27, RZ, PT, P1 ;  /* 0x000000ff1b00720c */ /* 0x000fe20003f25310 */
[----:B------:R-:W-:Y:S01]  /*04c0*/  HADD2.F32 R65, -RZ, R65.H0_H0 ;  /* 0x20000041ff417230 */ /* 0x000fe20000004100 */
[----:B------:R-:W-:Y:S01]  /*04d0*/  LOP3.LUT R64, R0, 0xff, RZ, 0xc0, !PT ;  /* 0x000000ff00407812 */ /* 0x000fe200078ec0ff */
[----:B------:R-:W-:Y:S01]  /*04e0*/  HADD2.F32 R66, -RZ, R66.H0_H0 ;  /* 0x20000042ff427230 */ /* 0x000fe20000004100 */
[----:B------:R-:W-:Y:S01]  /*04f0*/  ISETP.NE.AND P5, PT, RZ, UR6, PT ;  /* 0x00000006ff007c0c */ /* 0x000fe2000bfa5270 */
[----:B------:R-:W-:Y:S01]  /*0500*/  HADD2.F32 R67, -RZ, R67.H0_H0 ;  /* 0x20000043ff437230 */ /* 0x000fe20000004100 */
[----:B------:R-:W-:Y:S01]  /*0510*/  ULDC UR7, c[0x0][0x218] ;  /* 0x0000860000077ab9 */ /* 0x000fe20000000800 */
[----:B------:R-:W-:Y:S01]  /*0520*/  HADD2.F32 R68, -RZ, R68.H0_H0 ;  /* 0x20000044ff447230 */ /* 0x000fe20000004100 */
[----:B------:R-:W-:Y:S01]  /*0530*/  ULDC UR8, c[0x0][0x290] ;  /* 0x0000a40000087ab9 */ /* 0x000fe20000000800 */
[----:B------:R-:W-:Y:S01]  /*0540*/  HADD2.F32 R69, -RZ, R69.H0_H0 ;  /* 0x20000045ff457230 */ /* 0x000fe20000004100 */
[----:B------:R-:W-:Y:S01]  /*0550*/  ULDC.64 UR16, c[0x0][0x230] ;  /* 0x00008c0000107ab9 */ /* 0x000fe20000000a00 */
[----:B------:R-:W-:Y:S01]  /*0560*/  HADD2.F32 R70, -RZ, R70.H0_H0 ;  /* 0x20000046ff467230 */ /* 0x000fe20000004100 */
[----:B------:R-:W-:Y:S01]  /*0570*/  ULDC.64 UR14, c[0x0][0x228] ;  /* 0x00008a00000e7ab9 */ /* 0x000fe20000000a00 */
[----:B------:R-:W-:Y:S01]  /*0580*/  HADD2.F32 R71, -RZ, R71.H0_H0 ;  /* 0x20000047ff477230 */ /* 0x000fe20000004100 */
[----:B------:R-:W-:Y:S01]  /*0590*/  ULDC.64 UR10, c[0x0][0x2b8] ;  /* 0x0000ae00000a7ab9 */ /* 0x000fe20000000a00 */
[----:B------:R-:W-:Y:S01]  /*05a0*/  HADD2.F32 R72, -RZ, R72.H0_H0 ;  /* 0x20000048ff487230 */ /* 0x000fe20000004100 */
[----:B------:R-:W-:Y:S01]  /*05b0*/  ULDC.64 UR12, c[0x0][0x210] ;  /* 0x00008400000c7ab9 */ /* 0x000fe20000000a00 */
[----:B------:R-:W-:-:S02]  /*05c0*/  HADD2.F32 R73, -RZ, R73.H0_H0 ;  /* 0x20000049ff497230 */ /* 0x000fc40000004100 */
[----:B------:R-:W-:Y:S02]  /*05d0*/  HADD2.F32 R74, -RZ, R74.H0_H0 ;  /* 0x2000004aff4a7230 */ /* 0x000fe40000004100 */
        /* <DEDUP_REMOVED lines=8> */
[--C-:B---3--:R-:W-:Y:S01]  /*0660*/  SHF.R.U64 R95, R28, 0x10, R29.reuse ;  /* 0x000000101c5f7819 */ /* 0x108fe2000000121d */
[----:B------:R-:W-:Y:S01]  /*0670*/  HADD2.F32 R96, -RZ, R28.H0_H0 ;  /* 0x2000001cff607230 */ /* 0x000fe20000004100 */
[----:B------:R-:W-:Y:S01]  /*0680*/  SHF.R.U32.HI R93, RZ, 0x10, R29 ;  /* 0x00000010ff5d7819 */ /* 0x000fe2000001161d */
[----:B------:R-:W-:Y:S01]  /*0690*/  HADD2.F32 R94, -RZ, R29.H0_H0 ;  /* 0x2000001dff5e7230 */ /* 0x000fe20000004100 */
[--C-:B----4-:R-:W-:Y:S01]  /*06a0*/  SHF.R.U64 R91, R30, 0x10, R31.reuse ;  /* 0x000000101e5b7819 */ /* 0x110fe2000000121f */
        /* <DEDUP_REMOVED lines=19> */
[----:B------:R-:W-:Y:S01]  /*07e0*/  SHF.R.U32.HI R101, RZ, 0x5, R0 ;  /* 0x00000005ff657819 */ /* 0x000fe20000011600 */
[----:B------:R-:W-:-:S02]  /*07f0*/  HADD2.F32 R99, -RZ, R99.H0_H0 ;  /* 0x20000063ff637230 */ /* 0x000fc40000004100 */
[----:B------:R-:W-:Y:S01]  /*0800*/  HADD2.F32 R97, -RZ, R97.H0_H0 ;  /* 0x20000061ff617230 */ /* 0x000fe20000004100 */
[----:B------:R-:W-:Y:S01]  /*0810*/  LOP3.LUT R101, R101, 0x7, RZ, 0xc0, !PT ;  /* 0x0000000765657812 */ /* 0x000fe200078ec0ff */
        /* <DEDUP_REMOVED lines=11> */
[----:B------:R-:W-:-:S07]  /*08d0*/  HADD2.F32 R89, -RZ, R89.H0_H0 ;  /* 0x20000059ff597230 */ /* 0x000fce0000004100 */
.L_x_37071:
[----:B0-----:R-:W0:Y:S01]  /*08e0*/  LDC.64 R62, c[0x0][0x220] ;  /* 0x00008800ff3e7b82 */ /* 0x001e220000000a00 */
        /* <DEDUP_REMOVED lines=22> */
.L_x_36959:
[----:B-----5:R-:W-:Y:S01]  /*0a50*/  FADD.FTZ R24, R32, R24 ;  /* 0x0000001820187221 */ /* 0x020fe20000010000 */
[----:B------:R-:W-:Y:S06]  /*0a60*/  BRA `(.L_x_36960) ;  /* 0x0000000000087947 */ /* 0x000fec0003800000 */
.L_x_36958:
[----:B-----5:R-:W-:-:S04]  /*0a70*/  FADD.FTZ R24, R28, R24 ;  /* 0x000000181c187221 */ /* 0x020fc80000010000 */
[----:B------:R-:W-:-:S07]  /*0a80*/  @P2 FADD.FTZ R24, R32, R24 ;  /* 0x0000001820182221 */ /* 0x000fce0000010000 */
.L_x_36960:
[----:B-----5:R-:W-:-:S07]  /*0a90*/  MOV R36, R24 ;  /* 0x0000001800247202 */ /* 0x020fce0000000f00 */
.L_x_36961:
[----:B------:R-:W-:Y:S05]  /*0aa0*/  @P3 BRA `(.L_x_36962) ;  /* 0x00000000001c3947 */ /* 0x000fea0003800000 */
[----:B------:R-:W-:-:S04]  /*0ab0*/  ISETP.NE.U32.AND P4, PT, RZ, UR16, PT ;  /* 0x00000010ff007c0c */ /* 0x000fc8000bf85070 */
[----:B------:R-:W-:-:S13]  /*0ac0*/  ISETP.NE.AND.EX P4, PT, RZ, UR17, PT, P4 ;  /* 0x00000011ff007c0c */ /* 0x000fda000bf85340 */
[----:B------:R-:W-:Y:S05]  /*0ad0*/  @P4 BRA `(.L_x_36963) ;  /* 0x0000000000084947 */ /* 0x000fea0003800000 */
[----:B------:R-:W-:Y:S05]  /*0ae0*/  @P0 BRA `(.L_x_36964) ;  /* 0x0000000000140947 */ /* 0x000fea0003800000 */
[----:B------:R-:W-:Y:S05]  /*0af0*/  BRA `(.L_x_36965) ;  /* 0x0000000000147947 */ /* 0x000fea0003800000 */
.L_x_36963:
[----:B-----5:R-:W-:Y:S01]  /*0b00*/  FADD.FTZ R25, R33, R25 ;  /* 0x0000001921197221 */ /* 0x020fe20000010000 */
[----:B------:R-:W-:Y:S06]  /*0b10*/  BRA `(.L_x_36964) ;  /* 0x0000000000087947 */ /* 0x000fec0003800000 */
.L_x_36962:
[----:B-----5:R-:W-:-:S04]  /*0b20*/  FADD.FTZ R25, R29, R25 ;  /* 0x000000191d197221 */ /* 0x020fc80000010000 */
[----:B------:R-:W-:-:S07]  /*0b30*/  @P2 FADD.FTZ R25, R33, R25 ;  /* 0x0000001921192221 */ /* 0x000fce0000010000 */
.L_x_36964:
[----:B-----5:R-:W-:-:S07]  /*0b40*/  MOV R37, R25 ;  /* 0x0000001900257202 */ /* 0x020fce0000000f00 */
.L_x_36965:
[----:B------:R-:W-:Y:S05]  /*0b50*/  @P3 BRA `(.L_x_36966) ;  /* 0x00000000001c3947 */ /* 0x000fea0003800000 */
[----:B------:R-:W-:-:S04]  /*0b60*/  ISETP.NE.U32.AND P4, PT, RZ, UR16, PT ;  /* 0x00000010ff007c0c */ /* 0x000fc8000bf85070 */
[----:B------:R-:W-:-:S13]  /*0b70*/  ISETP.NE.AND.EX P4, PT, RZ, UR17, PT, P4 ;  /* 0x00000011ff007c0c */ /* 0x000fda000bf85340 */
[----:B------:R-:W-:Y:S05]  /*0b80*/  @P4 BRA `(.L_x_36967) ;  /* 0x0000000000084947 */ /* 0x000fea0003800000 */
[----:B------:R-:W-:Y:S05]  /*0b90*/  @P0 BRA `(.L_x_36968) ;  /* 0x0000000000140947 */ /* 0x000fea0003800000 */
[----:B------:R-:W-:Y:S05]  /*0ba0*/  BRA `(.L_x_36969) ;  /* 0x0000000000147947 */ /* 0x000fea0003800000 */
.L_x_36967:
[----:B-----5:R-:W-:Y:S01]  /*0bb0*/  FADD.FTZ R26, R34, R26 ;  /* 0x0000001a221a7221 */ /* 0x020fe20000010000 */
[----:B------:R-:W-:Y:S06]  /*0bc0*/  BRA `(.L_x_36968) ;  /* 0x0000000000087947 */ /* 0x000fec0003800000 */
.L_x_36966:
[----:B-----5:R-:W-:-:S04]  /*0bd0*/  FADD.FTZ R26, R30, R26 ;  /* 0x0000001a1e1a7221 */ /* 0x020fc80000010000 */
[----:B------:R-:W-:-:S07]  /*0be0*/  @P2 FADD.FTZ R26, R34, R26 ;  /* 0x0000001a221a2221 */ /* 0x000fce0000010000 */
.L_x_36968:
[----:B-----5:R-:W-:-:S07]  /*0bf0*/  MOV R38, R26 ;  /* 0x0000001a00267202 */ /* 0x020fce0000000f00 */
.L_x_36969:
[----:B------:R-:W-:Y:S05]  /*0c00*/  @P3 BRA `(.L_x_36970) ;  /* 0x00000000001c3947 */ /* 0x000fea0003800000 */
[----:B------:R-:W-:-:S04]  /*0c10*/  ISETP.NE.U32.AND P4, PT, RZ, UR16, PT ;  /* 0x00000010ff007c0c */ /* 0x000fc8000bf85070 */
[----:B------:R-:W-:-:S13]  /*0c20*/  ISETP.NE.AND.EX P4, PT, RZ, UR17, PT, P4 ;  /* 0x00000011ff007c0c */ /* 0x000fda000bf85340 */
[----:B------:R-:W-:Y:S05]  /*0c30*/  @P4 BRA `(.L_x_36971) ;  /* 0x0000000000084947 */ /* 0x000fea0003800000 */
[----:B------:R-:W-:Y:S05]  /*0c40*/  @P0 BRA `(.L_x_36972) ;  /* 0x0000000000140947 */ /* 0x000fea0003800000 */
[----:B------:R-:W-:Y:S05]  /*0c50*/  BRA `(.L_x_36973) ;  /* 0x0000000000147947 */ /* 0x000fea0003800000 */
.L_x_36971:
[----:B-----5:R-:W-:Y:S01]  /*0c60*/  FADD.FTZ R27, R35, R27 ;  /* 0x0000001b231b7221 */ /* 0x020fe20000010000 */
[----:B------:R-:W-:Y:S06]  /*0c70*/  BRA `(.L_x_36972) ;  /* 0x0000000000087947 */ /* 0x000fec0003800000 */
.L_x_36970:
[----:B-----5:R-:W-:-:S04]  /*0c80*/  FADD.FTZ R27, R31, R27 ;  /* 0x0000001b1f1b7221 */ /* 0x020fc80000010000 */
[----:B------:R-:W-:-:S07]  /*0c90*/  @P2 FADD.FTZ R27, R35, R27 ;  /* 0x0000001b231b2221 */ /* 0x000fce0000010000 */
.L_x_36972:
[----:B-----5:R-:W-:-:S07]  /*0ca0*/  MOV R39, R27 ;  /* 0x0000001b00277202 */ /* 0x020fce0000000f00 */
.L_x_36973:
[----:B------:R-:W0:Y:S01]  /*0cb0*/  @P0 LDC.64 R40, c[0x0][0x238] ;  /* 0x00008e00ff280b82 */ /* 0x000e220000000a00 */
[C---:B------:R-:W-:Y:S02]  /*0cc0*/  IADD3 R108, R110.reuse, 0x100, RZ ;  /* 0x000001006e6c7810 */ /* 0x040fe40007ffe0ff */
[----:B0-----:R-:W-:Y:S02]  /*0cd0*/  @P0 LEA R42, P6, R110, R40, 0x4 ;  /* 0x000000286e2a0211 */ /* 0x001fe400078c20ff */
[----:B------:R-:W-:Y:S02]  /*0ce0*/  @P1 LEA R40, P4, R108, UR14, 0x4 ;  /* 0x0000000e6c281c11 */ /* 0x000fe4000f8820ff */
[----:B------:R-:W-:Y:S02]  /*0cf0*/  @P0 LEA.HI.X R43, R110, R41, RZ, 0x4, P6 ;  /* 0x000000296e2b0211 */ /* 0x000fe400030f24ff */
[C---:B------:R-:W-:Y:S02]  /*0d00*/  @P2 LEA R44, P6, R108.reuse, UR16, 0x4 ;  /* 0x000000106c2c2c11 */ /* 0x040fe4000f8c20ff */
[C---:B------:R-:W-:Y:S01]  /*0d10*/  @P1 LEA.HI.X R41, R108.reuse, UR15, RZ, 0x4, P4 ;  /* 0x0000000f6c291c11 */ /* 0x040fe2000a0f24ff */
[----:B------:R0:W-:Y:S01]  /*0d20*/  @P0 STG.E.128 desc[UR4][R42.64], R36 ;  /* 0x000000242a000986 */ /* 0x0001e2000c101d04 */
[----:B------:R-:W-:-:S03]  /*0d30*/  @P2 LEA.HI.X R45, R108, UR17, RZ, 0x4, P6 ;  /* 0x000000116c2d2c11 */ /* 0x000fc6000b0f24ff */
[----:B-----5:R1:W5:Y:S04]  /*0d40*/  @P1 LDG.E.128 R28, desc[UR4][R40.64] ;  /* 0x00000004281c1981 */ /* 0x020368000c1e1d00 */
[----:B------:R1:W5:Y:S01]  /*0d50*/  @P2 LDG.E.128 R32, desc[UR4][R44.64] ;  /* 0x000000042c202981 */ /* 0x000362000c1e1d00 */
[----:B0-----:R-:W-:-:S06]  /*0d60*/  IMAD.WIDE.U32 R42, R108, 0x10, R62 ;  /* 0x000000106c2a7825 */ /* 0x001fcc00078e003e */
[----:B------:R-:W5:Y:S01]  /*0d70*/  LDG.E.128 R40, desc[UR4][R42.64] ;  /* 0x000000042a287981 */ /* 0x000f62000c1e1d00 */
[----:B-1----:R-:W-:Y:S05]  /*0d80*/  @P3 BRA `(.L_x_36974) ;  /* 0x00000000001c3947 */ /* 0x002fea0003800000 */
[----:B------:R-:W-:-:S04]  /*0d90*/  ISETP.NE.U32.AND P4, PT, RZ, UR16, PT ;  /* 0x00000010ff007c0c */ /* 0x000fc8000bf85070 */
[----:B------:R-:W-:-:S13]  /*0da0*/  ISETP.NE.AND.EX P4, PT, RZ, UR17, PT, P4 ;  /* 0x00000011ff007c0c */ /* 0x000fda000bf85340 */
[----:B------:R-:W-:Y:S05]  /*0db0*/  @P4 BRA `(.L_x_36975) ;  /* 0x0000000000084947 */ /* 0x000fea0003800000 */
[----:B------:R-:W-:Y:S05]  /*0dc0*/  @P0 BRA `(.L_x_36976) ;  /* 0x0000000000140947 */ /* 0x000fea0003800000 */
[----:B------:R-:W-:Y:S05]  /*0dd0*/  BRA `(.L_x_36977) ;  /* 0x0000000000147947 */ /* 0x000fea0003800000 */
.L_x_36975:
[----:B-----5:R-:W-:Y:S01]  /*0de0*/  FADD.FTZ R40, R32, R40 ;  /* 0x0000002820287221 */ /* 0x020fe20000010000 */
[----:B------:R-:W-:Y:S06]  /*0df0*/  BRA `(.L_x_36976) ;  /* 0x0000000000087947 */ /* 0x000fec0003800000 */
.L_x_36974:
[----:B-----5:R-:W-:-:S04]  /*0e00*/  FADD.FTZ R40, R28, R40 ;  /* 0x000000281c287221 */ /* 0x020fc80000010000 */
[----:B------:R-:W-:-:S07]  /*0e10*/  @P2 FADD.FTZ R40, R32, R40 ;  /* 0x0000002820282221 */ /* 0x000fce0000010000 */
.L_x_36976:
[----:B-----5:R-:W-:-:S07]  /*0e20*/  MOV R36, R40 ;  /* 0x0000002800247202 */ /* 0x020fce0000000f00 */
.L_x_36977:
[----:B------:R-:W-:Y:S05]  /*0e30*/  @P3 BRA `(.L_x_36978) ;  /* 0x00000000001c3947 */ /* 0x000fea0003800000 */
[----:B------:R-:W-:-:S04]  /*0e40*/  ISETP.NE.U32.AND P4, PT, RZ, UR16, PT ;  /* 0x00000010ff007c0c */ /* 0x000fc8000bf85070 */
[----:B------:R-:W-:-:S13]  /*0e50*/  ISETP.NE.AND.EX P4, PT, RZ, UR17, PT, P4 ;  /* 0x00000011ff007c0c */ /* 0x000fda000bf85340 */
[----:B------:R-:W-:Y:S05]  /*0e60*/  @P4 BRA `(.L_x_36979) ;  /* 0x0000000000084947 */ /* 0x000fea0003800000 */
[----:B------:R-:W-:Y:S05]  /*0e70*/  @P0 BRA `(.L_x_36980) ;  /* 0x0000000000140947 */ /* 0x000fea0003800000 */
[----:B------:R-:W-:Y:S05]  /*0e80*/  BRA `(.L_x_36981) ;  /* 0x0000000000147947 */ /* 0x000fea0003800000 */
.L_x_36979:
[----:B-----5:R-:W-:Y:S01]  /*0e90*/  FADD.FTZ R41, R33, R41 ;  /* 0x0000002921297221 */ /* 0x020fe20000010000 */
[----:B------:R-:W-:Y:S06]  /*0ea0*/  BRA `(.L_x_36980) ;  /* 0x0000000000087947 */ /* 0x000fec0003800000 */
.L_x_36978:
[----:B-----5:R-:W-:-:S04]  /*0eb0*/  FADD.FTZ R41, R29, R41 ;  /* 0x000000291d297221 */ /* 0x020fc80000010000 */
[----:B------:R-:W-:-:S07]  /*0ec0*/  @P2 FADD.FTZ R41, R33, R41 ;  /* 0x0000002921292221 */ /* 0x000fce0000010000 */
.L_x_36980:
[----:B-----5:R-:W-:-:S07]  /*0ed0*/  MOV R37, R41 ;  /* 0x0000002900257202 */ /* 0x020fce0000000f00 */
.L_x_36981:
[----:B------:R-:W-:Y:S05]  /*0ee0*/  @P3 BRA `(.L_x_36982) ;  /* 0x00000000001c3947 */ /* 0x000fea0003800000 */
[----:B------:R-:W-:-:S04]  /*0ef0*/  ISETP.NE.U32.AND P4, PT, RZ, UR16, PT ;  /* 0x00000010ff007c0c */ /* 0x000fc8000bf85070 */
[----:B------:R-:W-:-:S13]  /*0f00*/  ISETP.NE.AND.EX P4, PT, RZ, UR17, PT, P4 ;  /* 0x00000011ff007c0c */ /* 0x000fda000bf85340 */
[----:B------:R-:W-:Y:S05]  /*0f10*/  @P4 BRA `(.L_x_36983) ;  /* 0x0000000000084947 */ /* 0x000fea0003800000 */
[----:B------:R-:W-:Y:S05]  /*0f20*/  @P0 BRA `(.L_x_36984) ;  /* 0x0000000000140947 */ /* 0x000fea0003800000 */
[----:B------:R-:W-:Y:S05]  /*0f30*/  BRA `(.L_x_36985) ;  /* 0x0000000000147947 */ /* 0x000fea0003800000 */
.L_x_36983:
[----:B-----5:R-:W-:Y:S01]  /*0f40*/  FADD.FTZ R42, R34, R42 ;  /* 0x0000002a222a7221 */ /* 0x020fe20000010000 */
[----:B------:R-:W-:Y:S06]  /*0f50*/  BRA `(.L_x_36984) ;  /* 0x0000000000087947 */ /* 0x000fec0003800000 */
.L_x_36982:
[----:B-----5:R-:W-:-:S04]  /*0f60*/  FADD.FTZ R42, R30, R42 ;  /* 0x0000002a1e2a7221 */ /* 0x020fc80000010000 */
[----:B------:R-:W-:-:S07]  /*0f70*/  @P2 FADD.FTZ R42, R34, R42 ;  /* 0x0000002a222a2221 */ /* 0x000fce0000010000 */
.L_x_36984:
[----:B-----5:R-:W-:-:S07]  /*0f80*/  MOV R38, R42 ;  /* 0x0000002a00267202 */ /* 0x020fce0000000f00 */
.L_x_36985:
[----:B------:R-:W-:Y:S05]  /*0f90*/  @P3 BRA `(.L_x_36986) ;  /* 0x00000000001c3947 */ /* 0x000fea0003800000 */
[----:B------:R-:W-:-:S04]  /*0fa0*/  ISETP.NE.U32.AND P4, PT, RZ, UR16, PT ;  /* 0x00000010ff007c0c */ /* 0x000fc8000bf85070 */
[----:B------:R-:W-:-:S13]  /*0fb0*/  ISETP.NE.AND.EX P4, PT, RZ, UR17, PT, P4 ;  /* 0x00000011ff007c0c */ /* 0x000fda000bf85340 */
[----:B------:R-:W-:Y:S05]  /*0fc0*/  @P4 BRA `(.L_x_36987) ;  /* 0x0000000000084947 */ /* 0x000fea0003800000 */
[----:B------:R-:W-:Y:S05]  /*0fd0*/  @P0 BRA `(.L_x_36988) ;  /* 0x0000000000140947 */ /* 0x000fea0003800000 */
[----:B------:R-:W-:Y:S05]  /*0fe0*/  BRA `(.L_x_36989) ;  /* 0x0000000000147947 */ /* 0x000fea0003800000 */
.L_x_36987:
[----:B-----5:R-:W-:Y:S01]  /*0ff0*/  FADD.FTZ R43, R35, R43 ;  /* 0x0000002b232b7221 */ /* 0x020fe20000010000 */
[----:B------:R-:W-:Y:S06]  /*1000*/  BRA `(.L_x_36988) ;  /* 0x0000000000087947 */ /* 0x000fec0003800000 */
.L_x_36986:
[----:B-----5:R-:W-:-:S04]  /*1010*/  FADD.FTZ R43, R31, R43 ;  /* 0x0000002b1f2b7221 */ /* 0x020fc80000010000 */
[----:B------:R-:W-:-:S07]  /*1020*/  @P2 FADD.FTZ R43, R35, R43 ;  /* 0x0000002b232b2221 */ /* 0x000fce0000010000 */
.L_x_36988:
[----:B-----5:R-:W-:-:S07]  /*1030*/  MOV R39, R43 ;  /* 0x0000002b00277202 */ /* 0x020fce0000000f00 */
.L_x_36989:
[----:B------:R-:W0:Y:S01]  /*1040*/  @P0 LDC.64 R44, c[0x0][0x238] ;  /* 0x00008e00ff2c0b82 */ /* 0x000e220000000a00 */
[----:B------:R-:W-:Y:S02]  /*1050*/  IADD3 R109, R110, 0x200, RZ ;  /* 0x000002006e6d7810 */ /* 0x000fe40007ffe0ff */
[C---:B0-----:R-:W-:Y:S02]  /*1060*/  @P0 LEA R46, P6, R108.reuse, R44, 0x4 ;  /* 0x0000002c6c2e0211 */ /* 0x041fe400078c20ff */
[C---:B------:R-:W-:Y:S02]  /*1070*/  @P1 LEA R44, P4, R109.reuse, UR14, 0x4 ;  /* 0x0000000e6d2c1c11 */ /* 0x040fe4000f8820ff */
        /* <DEDUP_REMOVED lines=15> */
.L_x_36991:
[----:B-----5:R-:W-:Y:S01]  /*1170*/  FADD.FTZ R44, R32, R44 ;  /* 0x0000002c202c7221 */ /* 0x020fe20000010000 */
[----:B------:R-:W-:Y:S06]  /*1180*/  BRA `(.L_x_36992) ;  /* 0x0000000000087947 */ /* 0x000fec0003800000 */
.L_x_36990:
[----:B-----5:R-:W-:-:S04]  /*1190*/  FADD.FTZ R44, R28, R44 ;  /* 0x0000002c1c2c7221 */ /* 0x020fc80000010000 */
[----:B------:R-:W-:-:S07]  /*11a0*/  @P2 FADD.FTZ R44, R32, R44 ;  /* 0x0000002c202c2221 */ /* 0x000fce0000010000 */
.L_x_36992:
[----:B-----5:R-:W-:-:S07]  /*11b0*/  MOV R36, R44 ;  /* 0x0000002c00247202 */ /* 0x020fce0000000f00 */
.L_x_36993:
[----:B------:R-:W-:Y:S05]  /*11c0*/  @P3 BRA `(.L_x_36994) ;  /* 0x00000000001c3947 */ /* 0x000fea0003800000 */
[----:B------:R-:W-:-:S04]  /*11d0*/  ISETP.NE.U32.AND P4, PT, RZ, UR16, PT ;  /* 0x00000010ff007c0c */ /* 0x000fc8000bf85070 */
[----:B------:R-:W-:-:S13]  /*11e0*/  ISETP.NE.AND.EX P4, PT, RZ, UR17, PT, P4 ;  /* 0x00000011ff007c0c */ /* 0x000fda000bf85340 */
[----:B------:R-:W-:Y:S05]  /*11f0*/  @P4 BRA `(.L_x_36995) ;  /* 0x0000000000084947 */ /* 0x000fea0003800000 */
[----:B------:R-:W-:Y:S05]  /*1200*/  @P0 BRA `(.L_x_36996) ;  /* 0x0000000000140947 */ /* 0x000fea0003800000 */
[----:B------:R-:W-:Y:S05]  /*1210*/  BRA `(.L_x_36997) ;  /* 0x0000000000147947 */ /* 0x000fea0003800000 */
.L_x_36995:
[----:B-----5:R-:W-:Y:S01]  /*1220*/  FADD.FTZ R45, R33, R45 ;  /* 0x0000002d212d7221 */ /* 0x020fe20000010000 */
[----:B------:R-:W-:Y:S06]  /*1230*/  BRA `(.L_x_36996) ;  /* 0x0000000000087947 */ /* 0x000fec0003800000 */
.L_x_36994:
[----:B-----5:R-:W-:-:S04]  /*1240*/  FADD.FTZ R45, R29, R45 ;  /* 0x0000002d1d2d7221 */ /* 0x020fc80000010000 */
[----:B------:R-:W-:-:S07]  /*1250*/  @P2 FADD.FTZ R45, R33, R45 ;  /* 0x0000002d212d2221 */ /* 0x000fce0000010000 */
.L_x_36996:
[----:B-----5:R-:W-:-:S07]  /*1260*/  MOV R37, R45 ;  /* 0x0000002d00257202 */ /* 0x020fce0000000f00 */
.L_x_36997:
[----:B------:R-:W-:Y:S05]  /*1270*/  @P3 BRA `(.L_x_36998) ;  /* 0x00000000001c3947 */ /* 0x000fea0003800000 */
[----:B------:R-:W-:-:S04]  /*1280*/  ISETP.NE.U32.AND P4, PT, RZ, UR16, PT ;  /* 0x00000010ff007c0c */ /* 0x000fc8000bf85070 */
[----:B------:R-:W-:-:S13]  /*1290*/  ISETP.NE.AND.EX P4, PT, RZ, UR17, PT, P4 ;  /* 0x00000011ff007c0c */ /* 0x000fda000bf85340 */
[----:B------:R-:W-:Y:S05]  /*12a0*/  @P4 BRA `(.L_x_36999) ;  /* 0x0000000000084947 */ /* 0x000fea0003800000 */
[----:B------:R-:W-:Y:S05]  /*12b0*/  @P0 BRA `(.L_x_37000) ;  /* 0x0000000000140947 */ /* 0x000fea0003800000 */
[----:B------:R-:W-:Y:S05]  /*12c0*/  BRA `(.L_x_37001) ;  /* 0x0000000000147947 */ /* 0x000fea0003800000 */
.L_x_36999:
[----:B-----5:R-:W-:Y:S01]  /*12d0*/  FADD.FTZ R46, R34, R46 ;  /* 0x0000002e222e7221 */ /* 0x020fe20000010000 */
[----:B------:R-:W-:Y:S06]  /*12e0*/  BRA `(.L_x_37000) ;  /* 0x0000000000087947 */ /* 0x000fec0003800000 */
.L_x_36998:
[----:B-----5:R-:W-:-:S04]  /*12f0*/  FADD.FTZ R46, R30, R46 ;  /* 0x0000002e1e2e7221 */ /* 0x020fc80000010000 */
[----:B------:R-:W-:-:S07]  /*1300*/  @P2 FADD.FTZ R46, R34, R46 ;  /* 0x0000002e222e2221 */ /* 0x000fce0000010000 */
.L_x_37000:
[----:B-----5:R-:W-:-:S07]  /*1310*/  MOV R38, R46 ;  /* 0x0000002e00267202 */ /* 0x020fce0000000f00 */
.L_x_37001:
[----:B------:R-:W-:Y:S05]  /*1320*/  @P3 BRA `(.L_x_37002) ;  /* 0x00000000001c3947 */ /* 0x000fea0003800000 */
[----:B------:R-:W-:-:S04]  /*1330*/  ISETP.NE.U32.AND P4, PT, RZ, UR16, PT ;  /* 0x00000010ff007c0c */ /* 0x000fc8000bf85070 */
[----:B------:R-:W-:-:S13]  /*1340*/  ISETP.NE.AND.EX P4, PT, RZ, UR17, PT, P4 ;  /* 0x00000011ff007c0c */ /* 0x000fda000bf85340 */
[----:B------:R-:W-:Y:S05]  /*1350*/  @P4 BRA `(.L_x_37003) ;  /* 0x0000000000084947 */ /* 0x000fea0003800000 */
[----:B------:R-:W-:Y:S05]  /*1360*/  @P0 BRA `(.L_x_37004) ;  /* 0x0000000000140947 */ /* 0x000fea0003800000 */
[----:B------:R-:W-:Y:S05]  /*1370*/  BRA `(.L_x_37005) ;  /* 0x0000000000147947 */ /* 0x000fea0003800000 */
.L_x_37003:
[----:B-----5:R-:W-:Y:S01]  /*1380*/  FADD.FTZ R47, R35, R47 ;  /* 0x0000002f232f7221 */ /* 0x020fe20000010000 */
[----:B------:R-:W-:Y:S06]  /*1390*/  BRA `(.L_x_37004) ;  /* 0x0000000000087947 */ /* 0x000fec0003800000 */
.L_x_37002:
[----:B-----5:R-:W-:-:S04]  /*13a0*/  FADD.FTZ R47, R31, R47 ;  /* 0x0000002f1f2f7221 */ /* 0x020fc80000010000 */
[----:B------:R-:W-:-:S07]  /*13b0*/  @P2 FADD.FTZ R47, R35, R47 ;  /* 0x0000002f232f2221 */ /* 0x000fce0000010000 */
.L_x_37004:
[----:B-----5:R-:W-:-:S07]  /*13c0*/  MOV R39, R47 ;  /* 0x0000002f00277202 */ /* 0x020fce0000000f00 */
.L_x_37005:
        /* <DEDUP_REMOVED lines=19> */
.L_x_37007:
[----:B-----5:R-:W-:Y:S01]  /*1500*/  FADD.FTZ R48, R32, R48 ;  /* 0x0000003020307221 */ /* 0x020fe20000010000 */
[----:B------:R-:W-:Y:S06]  /*1510*/  BRA `(.L_x_37008) ;  /* 0x0000000000087947 */ /* 0x000fec0003800000 */
.L_x_37006:
[----:B-----5:R-:W-:-:S04]  /*1520*/  FADD.FTZ R48, R28, R48 ;  /* 0x000000301c307221 */ /* 0x020fc80000010000 */
[----:B------:R-:W-:-:S07]  /*1530*/  @P2 FADD.FTZ R48, R32, R48 ;  /* 0x0000003020302221 */ /* 0x000fce0000010000 */
.L_x_37008:
[----:B-----5:R-:W-:-:S07]  /*1540*/  MOV R36, R48 ;  /* 0x0000003000247202 */ /* 0x020fce0000000f00 */
.L_x_37009:
[----:B------:R-:W-:Y:S05]  /*1550*/  @P3 BRA `(.L_x_37010) ;  /* 0x00000000001c3947 */ /* 0x000fea0003800000 */
[----:B------:R-:W-:-:S04]  /*1560*/  ISETP.NE.U32.AND P4, PT, RZ, UR16, PT ;  /* 0x00000010ff007c0c */ /* 0x000fc8000bf85070 */
[----:B------:R-:W-:-:S13]  /*1570*/  ISETP.NE.AND.EX P4, PT, RZ, UR17, PT, P4 ;  /* 0x00000011ff007c0c */ /* 0x000fda000bf85340 */
[----:B------:R-:W-:Y:S05]  /*1580*/  @P4 BRA `(.L_x_37011) ;  /* 0x0000000000084947 */ /* 0x000fea0003800000 */
[----:B------:R-:W-:Y:S05]  /*1590*/  @P0 BRA `(.L_x_37012) ;  /* 0x0000000000140947 */ /* 0x000fea0003800000 */
[----:B------:R-:W-:Y:S05]  /*15a0*/  BRA `(.L_x_37013) ;  /* 0x0000000000147947 */ /* 0x000fea0003800000 */
.L_x_37011:
[----:B-----5:R-:W-:Y:S01]  /*15b0*/  FADD.FTZ R49, R33, R49 ;  /* 0x0000003121317221 */ /* 0x020fe20000010000 */
[----:B------:R-:W-:Y:S06]  /*15c0*/  BRA `(.L_x_37012) ;  /* 0x0000000000087947 */ /* 0x000fec0003800000 */
.L_x_37010:
[----:B-----5:R-:W-:-:S04]  /*15d0*/  FADD.FTZ R49, R29, R49 ;  /* 0x000000311d317221 */ /* 0x020fc80000010000 */
[----:B------:R-:W-:-:S07]  /*15e0*/  @P2 FADD.FTZ R49, R33, R49 ;  /* 0x0000003121312221 */ /* 0x000fce0000010000 */
.L_x_37012:
[----:B-----5:R-:W-:-:S07]  /*15f0*/  MOV R37, R49 ;  /* 0x0000003100257202 */ /* 0x020fce0000000f00 */
.L_x_37013:
[----:B------:R-:W-:Y:S05]  /*1600*/  @P3 BRA `(.L_x_37014) ;  /* 0x00000000001c3947 */ /* 0x000fea0003800000 */
[----:B------:R-:W-:-:S04]  /*1610*/  ISETP.NE.U32.AND P4, PT, RZ, UR16, PT ;  /* 0x00000010ff007c0c */ /* 0x000fc8000bf85070 */
[----:B------:R-:W-:-:S13]  /*1620*/  ISETP.NE.AND.EX P4, PT, RZ, UR17, PT, P4 ;  /* 0x00000011ff007c0c */ /* 0x000fda000bf85340 */
[----:B------:R-:W-:Y:S05]  /*1630*/  @P4 BRA `(.L_x_37015) ;  /* 0x0000000000084947 */ /* 0x000fea0003800000 */
[----:B------:R-:W-:Y:S05]  /*1640*/  @P0 BRA `(.L_x_37016) ;  /* 0x0000000000140947 */ /* 0x000fea0003800000 */
[----:B------:R-:W-:Y:S05]  /*1650*/  BRA `(.L_x_37017) ;  /* 0x0000000000147947 */ /* 0x000fea0003800000 */
.L_x_37015:
[----:B-----5:R-:W-:Y:S01]  /*1660*/  FADD.FTZ R50, R34, R50 ;  /* 0x0000003222327221 */ /* 0x020fe20000010000 */
[----:B------:R-:W-:Y:S06]  /*1670*/  BRA `(.L_x_37016) ;  /* 0x0000000000087947 */ /* 0x000fec0003800000 */
.L_x_37014:
[----:B-----5:R-:W-:-:S04]  /*1680*/  FADD.FTZ R50, R30, R50 ;  /* 0x000000321e327221 */ /* 0x020fc80000010000 */
[----:B------:R-:W-:-:S07]  /*1690*/  @P2 FADD.FTZ R50, R34, R50 ;  /* 0x0000003222322221 */ /* 0x000fce0000010000 */
.L_x_37016:
[----:B-----5:R-:W-:-:S07]  /*16a0*/  MOV R38, R50 ;  /* 0x0000003200267202 */ /* 0x020fce0000000f00 */
.L_x_37017:
[----:B------:R-:W-:Y:S05]  /*16b0*/  @P3 BRA `(.L_x_37018) ;  /* 0x00000000001c3947 */ /* 0x000fea0003800000 */
[----:B------:R-:W-:-:S04]  /*16c0*/  ISETP.NE.U32.AND P4, PT, RZ, UR16, PT ;  /* 0x00000010ff007c0c */ /* 0x000fc8000bf85070 */
[----:B------:R-:W-:-:S13]  /*16d0*/  ISETP.NE.AND.EX P4, PT, RZ, UR17, PT, P4 ;  /* 0x00000011ff007c0c */ /* 0x000fda000bf85340 */
[----:B------:R-:W-:Y:S05]  /*16e0*/  @P4 BRA `(.L_x_37019) ;  /* 0x0000000000084947 */ /* 0x000fea0003800000 */
[----:B------:R-:W-:Y:S05]  /*16f0*/  @P0 BRA `(.L_x_37020) ;  /* 0x0000000000140947 */ /* 0x000fea0003800000 */
[----:B------:R-:W-:Y:S05]  /*1700*/  BRA `(.L_x_37021) ;  /* 0x0000000000147947 */ /* 0x000fea0003800000 */
.L_x_37019:
[----:B-----5:R-:W-:Y:S01]  /*1710*/  FADD.FTZ R51, R35, R51 ;  /* 0x0000003323337221 */ /* 0x020fe20000010000 */
[----:B------:R-:W-:Y:S06]  /*1720*/  BRA `(.L_x_37020) ;  /* 0x0000000000087947 */ /* 0x000fec0003800000 */
.L_x_37018:
[----:B-----5:R-:W-:-:S04]  /*1730*/  FADD.FTZ R51, R31, R51 ;  /* 0x000000331f337221 */ /* 0x020fc80000010000 */
[----:B------:R-:W-:-:S07]  /*1740*/  @P2 FADD.FTZ R51, R35, R51 ;  /* 0x0000003323332221 */ /* 0x000fce0000010000 */
.L_x_37020:
[----:B-----5:R-:W-:-:S07]  /*1750*/  MOV R39, R51 ;  /* 0x0000003300277202 */ /* 0x020fce0000000f00 */
.L_x_37021:
[----:B------:R-:W0:Y:S01]  /*1760*/  @P0 LDC.64 R52, c[0x0][0x238] ;  /* 0x00008e00ff340b82 */ /* 0x000e220000000a00 */
[----:B------:R-:W-:Y:S02]  /*1770*/  IADD3 R104, R110, 0x400, RZ ;  /* 0x000004006e687810 */ /* 0x000fe40007ffe0ff */
        /* <DEDUP_REMOVED lines=17> */
.L_x_37023:
[----:B-----5:R-:W-:Y:S01]  /*1890*/  FADD.FTZ R52, R32, R52 ;  /* 0x0000003420347221 */ /* 0x020fe20000010000 */
[----:B------:R-:W-:Y:S06]  /*18a0*/  BRA `(.L_x_37024) ;  /* 0x0000000000087947 */ /* 0x000fec0003800000 */
.L_x_37022:
[----:B-----5:R-:W-:-:S04]  /*18b0*/  FADD.FTZ R52, R28, R52 ;  /* 0x000000341c347221 */ /* 0x020fc80000010000 */
[----:B------:R-:W-:-:S07]  /*18c0*/  @P2 FADD.FTZ R52, R32, R52 ;  /* 0x0000003420342221 */ /* 0x000fce0000010000 */
.L_x_37024:
[----:B-----5:R-:W-:-:S07]  /*18d0*/  MOV R36, R52 ;  /* 0x0000003400247202 */ /* 0x020fce0000000f00 */
.L_x_37025:
[----:B------:R-:W-:Y:S05]  /*18e0*/  @P3 BRA `(.L_x_37026) ;  /* 0x00000000001c3947 */ /* 0x000fea0003800000 */
[----:B------:R-:W-:-:S04]  /*18f0*/  ISETP.NE.U32.AND P4, PT, RZ, UR16, PT ;  /* 0x00000010ff007c0c */ /* 0x000fc8000bf85070 */
[----:B------:R-:W-:-:S13]  /*1900*/  ISETP.NE.AND.EX P4, PT, RZ, UR17, PT, P4 ;  /* 0x00000011ff007c0c */ /* 0x000fda000bf85340 */
[----:B------:R-:W-:Y:S05]  /*1910*/  @P4 BRA `(.L_x_37027) ;  /* 0x0000000000084947 */ /* 0x000fea0003800000 */
[----:B------:R-:W-:Y:S05]  /*1920*/  @P0 BRA `(.L_x_37028) ;  /* 0x0000000000140947 */ /* 0x000fea0003800000 */
[----:B------:R-:W-:Y:S05]  /*1930*/  BRA `(.L_x_37029) ;  /* 0x0000000000147947 */ /* 0x000fea0003800000 */
.L_x_37027:
[----:B-----5:R-:W-:Y:S01]  /*1940*/  FADD.FTZ R53, R33, R53 ;  /* 0x0000003521357221 */ /* 0x020fe20000010000 */
[----:B------:R-:W-:Y:S06]  /*1950*/  BRA `(.L_x_37028) ;  /* 0x0000000000087947 */ /* 0x000fec0003800000 */
.L_x_37026:
[----:B-----5:R-:W-:-:S04]  /*1960*/  FADD.FTZ R53, R29, R53 ;  /* 0x000000351d357221 */ /* 0x020fc80000010000 */
[----:B------:R-:W-:-:S07]  /*1970*/  @P2 FADD.FTZ R53, R33, R53 ;  /* 0x0000003521352221 */ /* 0x000fce0000010000 */
.L_x_37028:
[----:B-----5:R-:W-:-:S07]  /*1980*/  MOV R37, R53 ;  /* 0x0000003500257202 */ /* 0x020fce0000000f00 */
.L_x_37029:
[----:B------:R-:W-:Y:S05]  /*1990*/  @P3 BRA `(.L_x_37030) ;  /* 0x00000000001c3947 */ /* 0x000fea0003800000 */
[----:B------:R-:W-:-:S04]  /*19a0*/  ISETP.NE.U32.AND P4, PT, RZ, UR16, PT ;  /* 0x00000010ff007c0c */ /* 0x000fc8000bf85070 */
[----:B------:R-:W-:-:S13]  /*19b0*/  ISETP.NE.AND.EX P4, PT, RZ, UR17, PT, P4 ;  /* 0x00000011ff007c0c */ /* 0x000fda000bf85340 */
[----:B------:R-:W-:Y:S05]  /*19c0*/  @P4 BRA `(.L_x_37031) ;  /* 0x0000000000084947 */ /* 0x000fea0003800000 */
[----:B------:R-:W-:Y:S05]  /*19d0*/  @P0 BRA `(.L_x_37032) ;  /* 0x0000000000140947 */ /* 0x000fea0003800000 */
[----:B------:R-:W-:Y:S05]  /*19e0*/  BRA `(.L_x_37033) ;  /* 0x0000000000147947 */ /* 0x000fea0003800000 */
.L_x_37031:
[----:B-----5:R-:W-:Y:S01]  /*19f0*/  FADD.FTZ R54, R34, R54 ;  /* 0x0000003622367221 */ /* 0x020fe20000010000 */
[----:B------:R-:W-:Y:S06]  /*1a00*/  BRA `(.L_x_37032) ;  /* 0x0000000000087947 */ /* 0x000fec0003800000 */
.L_x_37030:
[----:B-----5:R-:W-:-:S04]  /*1a10*/  FADD.FTZ R54, R30, R54 ;  /* 0x000000361e367221 */ /* 0x020fc80000010000 */
[----:B------:R-:W-:-:S07]  /*1a20*/  @P2 FADD.FTZ R54, R34, R54 ;  /* 0x0000003622362221 */ /* 0x000fce0000010000 */
.L_x_37032:
[----:B-----5:R-:W-:-:S07]  /*1a30*/  MOV R38, R54 ;  /* 0x0000003600267202 */ /* 0x020fce0000000f00 */
.L_x_37033:
[----:B------:R-:W-:Y:S05]  /*1a40*/  @P3 BRA `(.L_x_37034) ;  /* 0x00000000001c3947 */ /* 0x000fea0003800000 */
[----:B------:R-:W-:-:S04]  /*1a50*/  ISETP.NE.U32.AND P4, PT, RZ, UR16, PT ;  /* 0x00000010ff007c0c */ /* 0x000fc8000bf85070 */
[----:B------:R-:W-:-:S13]  /*1a60*/  ISETP.NE.AND.EX P4, PT, RZ, UR17, PT, P4 ;  /* 0x00000011ff007c0c */ /* 0x000fda000bf85340 */
[----:B------:R-:W-:Y:S05]  /*1a70*/  @P4 BRA `(.L_x_37035) ;  /* 0x0000000000084947 */ /* 0x000fea0003800000 */
[----:B------:R-:W-:Y:S05]  /*1a80*/  @P0 BRA `(.L_x_37036) ;  /* 0x0000000000140947 */ /* 0x000fea0003800000 */
[----:B------:R-:W-:Y:S05]  /*1a90*/  BRA `(.L_x_37037) ;  /* 0x0000000000147947 */ /* 0x000fea0003800000 */
.L_x_37035:
[----:B-----5:R-:W-:Y:S01]  /*1aa0*/  FADD.FTZ R55, R35, R55 ;  /* 0x0000003723377221 */ /* 0x020fe20000010000 */
[----:B------:R-:W-:Y:S06]  /*1ab0*/  BRA `(.L_x_37036) ;  /* 0x0000000000087947 */ /* 0x000fec0003800000 */
.L_x_37034:
[----:B-----5:R-:W-:-:S04]  /*1ac0*/  FADD.FTZ R55, R31, R55 ;  /* 0x000000371f377221 */ /* 0x020fc80000010000 */
[----:B------:R-:W-:-:S07]  /*1ad0*/  @P2 FADD.FTZ R55, R35, R55 ;  /* 0x0000003723372221 */ /* 0x000fce0000010000 */
.L_x_37036:
[----:B-----5:R-:W-:-:S07]  /*1ae0*/  MOV R39, R55 ;  /* 0x0000003700277202 */ /* 0x020fce0000000f00 */
.L_x_37037:
        /* <DEDUP_REMOVED lines=19> */
.L_x_37039:
[----:B-----5:R-:W-:Y:S01]  /*1c20*/  FADD.FTZ R56, R32, R56 ;  /* 0x0000003820387221 */ /* 0x020fe20000010000 */
[----:B------:R-:W-:Y:S06]  /*1c30*/  BRA `(.L_x_37040) ;  /* 0x0000000000087947 */ /* 0x000fec0003800000 */
.L_x_37038:
[----:B-----5:R-:W-:-:S04]  /*1c40*/  FADD.FTZ R56, R28, R56 ;  /* 0x000000381c387221 */ /* 0x020fc80000010000 */
[----:B------:R-:W-:-:S07]  /*1c50*/  @P2 FADD.FTZ R56, R32, R56 ;  /* 0x0000003820382221 */ /* 0x000fce0000010000 */
.L_x_37040:
[----:B-----5:R-:W-:-:S07]  /*1c60*/  MOV R36, R56 ;  /* 0x0000003800247202 */ /* 0x020fce0000000f00 */
.L_x_37041:
[----:B------:R-:W-:Y:S05]  /*1c70*/  @P3 BRA `(.L_x_37042) ;  /* 0x00000000001c3947 */ /* 0x000fea0003800000 */
[----:B------:R-:W-:-:S04]  /*1c80*/  ISETP.NE.U32.AND P4, PT, RZ, UR16, PT ;  /* 0x00000010ff007c0c */ /* 0x000fc8000bf85070 */
[----:B------:R-:W-:-:S13]  /*1c90*/  ISETP.NE.AND.EX P4, PT, RZ, UR17, PT, P4 ;  /* 0x00000011ff007c0c */ /* 0x000fda000bf85340 */
[----:B------:R-:W-:Y:S05]  /*1ca0*/  @P4 BRA `(.L_x_37043) ;  /* 0x0000000000084947 */ /* 0x000fea0003800000 */
[----:B------:R-:W-:Y:S05]  /*1cb0*/  @P0 BRA `(.L_x_37044) ;  /* 0x0000000000140947 */ /* 0x000fea0003800000 */
[----:B------:R-:W-:Y:S05]  /*1cc0*/  BRA `(.L_x_37045) ;  /* 0x0000000000147947 */ /* 0x000fea0003800000 */
.L_x_37043:
[----:B-----5:R-:W-:Y:S01]  /*1cd0*/  FADD.FTZ R57, R33, R57 ;  /* 0x0000003921397221 */ /* 0x020fe20000010000 */
[----:B------:R-:W-:Y:S06]  /*1ce0*/  BRA `(.L_x_37044) ;  /* 0x0000000000087947 */ /* 0x000fec0003800000 */
.L_x_37042:
[----:B-----5:R-:W-:-:S04]  /*1cf0*/  FADD.FTZ R57, R29, R57 ;  /* 0x000000391d397221 */ /* 0x020fc80000010000 */
[----:B------:R-:W-:-:S07]  /*1d00*/  @P2 FADD.FTZ R57, R33, R57 ;  /* 0x0000003921392221 */ /* 0x000fce0000010000 */
.L_x_37044:
[----:B-----5:R-:W-:-:S07]  /*1d10*/  MOV R37, R57 ;  /* 0x0000003900257202 */ /* 0x020fce0000000f00 */
.L_x_37045:
[----:B------:R-:W-:Y:S05]  /*1d20*/  @P3 BRA `(.L_x_37046) ;  /* 0x00000000001c3947 */ /* 0x000fea0003800000 */
[----:B------:R-:W-:-:S04]  /*1d30*/  ISETP.NE.U32.AND P4, PT, RZ, UR16, PT ;  /* 0x00000010ff007c0c */ /* 0x000fc8000bf85070 */
[----:B------:R-:W-:-:S13]  /*1d40*/  ISETP.NE.AND.EX P4, PT, RZ, UR17, PT, P4 ;  /* 0x00000011ff007c0c */ /* 0x000fda000bf85340 */
[----:B------:R-:W-:Y:S05]  /*1d50*/  @P4 BRA `(.L_x_37047) ;  /* 0x0000000000084947 */ /* 0x000fea0003800000 */
[----:B------:R-:W-:Y:S05]  /*1d60*/  @P0 BRA `(.L_x_37048) ;  /* 0x0000000000140947 */ /* 0x000fea0003800000 */
[----:B------:R-:W-:Y:S05]  /*1d70*/  BRA `(.L_x_37049) ;  /* 0x0000000000147947 */ /* 0x000fea0003800000 */
.L_x_37047:
[----:B-----5:R-:W-:Y:S01]  /*1d80*/  FADD.FTZ R58, R34, R58 ;  /* 0x0000003a223a7221 */ /* 0x020fe20000010000 */
[----:B------:R-:W-:Y:S06]  /*1d90*/  BRA `(.L_x_37048) ;  /* 0x0000000000087947 */ /* 0x000fec0003800000 */
.L_x_37046:
[----:B-----5:R-:W-:-:S04]  /*1da0*/  FADD.FTZ R58, R30, R58 ;  /* 0x0000003a1e3a7221 */ /* 0x020fc80000010000 */
[----:B------:R-:W-:-:S07]  /*1db0*/  @P2 FADD.FTZ R58, R34, R58 ;  /* 0x0000003a223a2221 */ /* 0x000fce0000010000 */
.L_x_37048:
[----:B-----5:R-:W-:-:S07]  /*1dc0*/  MOV R38, R58 ;  /* 0x0000003a00267202 */ /* 0x020fce0000000f00 */
.L_x_37049:
[----:B------:R-:W-:Y:S05]  /*1dd0*/  @P3 BRA `(.L_x_37050) ;  /* 0x00000000001c3947 */ /* 0x000fea0003800000 */
[----:B------:R-:W-:-:S04]  /*1de0*/  ISETP.NE.U32.AND P4, PT, RZ, UR16, PT ;  /* 0x00000010ff007c0c */ /* 0x000fc8000bf85070 */
[----:B------:R-:W-:-:S13]  /*1df0*/  ISETP.NE.AND.EX P4, PT, RZ, UR17, PT, P4 ;  /* 0x00000011ff007c0c */ /* 0x000fda000bf85340 */
[----:B------:R-:W-:Y:S05]  /*1e00*/  @P4 BRA `(.L_x_37051) ;  /* 0x0000000000084947 */ /* 0x000fea0003800000 */
[----:B------:R-:W-:Y:S05]  /*1e10*/  @P0 BRA `(.L_x_37052) ;  /* 0x0000000000140947 */ /* 0x000fea0003800000 */
[----:B------:R-:W-:Y:S05]  /*1e20*/  BRA `(.L_x_37053) ;  /* 0x0000000000147947 */ /* 0x000fea0003800000 */
.L_x_37051:
[----:B-----5:R-:W-:Y:S01]  /*1e30*/  FADD.FTZ R59, R35, R59 ;  /* 0x0000003b233b7221 */ /* 0x020fe20000010000 */
[----:B------:R-:W-:Y:S06]  /*1e40*/  BRA `(.L_x_37052) ;  /* 0x0000000000087947 */ /* 0x000fec0003800000 */
.L_x_37050:
[----:B-----5:R-:W-:-:S04]  /*1e50*/  FADD.FTZ R59, R31, R59 ;  /* 0x0000003b1f3b7221 */ /* 0x020fc80000010000 */
[----:B------:R-:W-:-:S07]  /*1e60*/  @P2 FADD.FTZ R59, R35, R59 ;  /* 0x0000003b233b2221 */ /* 0x000fce0000010000 */
.L_x_37052:
[----:B-----5:R-:W-:-:S07]  /*1e70*/  MOV R39, R59 ;  /* 0x0000003b00277202 */ /* 0x020fce0000000f00 */
.L_x_37053:
[----:B------:R-:W0:Y:S01]  /*1e80*/  @P0 LDC.64 R60, c[0x0][0x238] ;  /* 0x00008e00ff3c0b82 */ /* 0x000e220000000a00 */
[----:B------:R-:W-:-:S05]  /*1e90*/  IADD3 R107, R110, 0x600, RZ ;  /* 0x000006006e6b7810 */ /* 0x000fca0007ffe0ff */
[----:B------:R-:W-:Y:S01]  /*1ea0*/  IMAD.WIDE.U32 R62, R107, 0x10, R62 ;  /* 0x000000106b3e7825 */ /* 0x000fe200078e003e */
        /* <DEDUP_REMOVED lines=8> */
[----:B------:R0:W5:Y:S04]  /*1f30*/  @P2 LDG.E.128 R32, desc[UR4][R112.64] ;  /* 0x0000000470202981 */ /* 0x000168000c1e1d00 */
[----:B------:R-:W5:Y:S01]  /*1f40*/  LDG.E.128 R60, desc[UR4][R62.64] ;  /* 0x000000043e3c7981 */ /* 0x000f62000c1e1d00 */
[----:B------:R-:W-:Y:S05]  /*1f50*/  @P3 BRA `(.L_x_37054) ;  /* 0x00000000001c3947 */ /* 0x000fea0003800000 */
[----:B------:R-:W-:-:S04]  /*1f60*/  ISETP.NE.U32.AND P4, PT, RZ, UR16, PT ;  /* 0x00000010ff007c0c */ /* 0x000fc8000bf85070 */
[----:B------:R-:W-:-:S13]  /*1f70*/  ISETP.NE.AND.EX P4, PT, RZ, UR17, PT, P4 ;  /* 0x00000011ff007c0c */ /* 0x000fda000bf85340 */
[----:B------:R-:W-:Y:S05]  /*1f80*/  @P4 BRA `(.L_x_37055) ;  /* 0x0000000000084947 */ /* 0x000fea0003800000 */
[----:B------:R-:W-:Y:S05]  /*1f90*/  @P0 BRA `(.L_x_37056) ;  /* 0x0000000000140947 */ /* 0x000fea0003800000 */
[----:B------:R-:W-:Y:S05]  /*1fa0*/  BRA `(.L_x_37057) ;  /* 0x0000000000147947 */ /* 0x000fea0003800000 */
.L_x_37055:
[----:B0----5:R-:W-:Y:S01]  /*1fb0*/  FADD.FTZ R60, R32, R60 ;  /* 0x0000003c203c7221 */ /* 0x021fe20000010000 */
[----:B------:R-:W-:Y:S06]  /*1fc0*/  BRA `(.L_x_37056) ;  /* 0x0000000000087947 */ /* 0x000fec0003800000 */
.L_x_37054:
[----:B0----5:R-:W-:-:S04]  /*1fd0*/  FADD.FTZ R60, R28, R60 ;  /* 0x0000003c1c3c7221 */ /* 0x021fc80000010000 */
[----:B------:R-:W-:-:S07]  /*1fe0*/  @P2 FADD.FTZ R60, R32, R60 ;  /* 0x0000003c203c2221 */ /* 0x000fce0000010000 */
.L_x_37056:
[----:B0----5:R-:W-:-:S07]  /*1ff0*/  MOV R36, R60 ;  /* 0x0000003c00247202 */ /* 0x021fce0000000f00 */
.L_x_37057:
[----:B------:R-:W-:Y:S05]  /*2000*/  @P3 BRA `(.L_x_37058) ;  /* 0x00000000001c3947 */ /* 0x000fea0003800000 */
[----:B------:R-:W-:-:S04]  /*2010*/  ISETP.NE.U32.AND P4, PT, RZ, UR16, PT ;  /* 0x00000010ff007c0c */ /* 0x000fc8000bf85070 */
[----:B------:R-:W-:-:S13]  /*2020*/  ISETP.NE.AND.EX P4, PT, RZ, UR17, PT, P4 ;  /* 0x00000011ff007c0c */ /* 0x000fda000bf85340 */
[----:B------:R-:W-:Y:S05]  /*2030*/  @P4 BRA `(.L_x_37059) ;  /* 0x0000000000084947 */ /* 0x000fea0003800000 */
[----:B------:R-:W-:Y:S05]  /*2040*/  @P0 BRA `(.L_x_37060) ;  /* 0x0000000000140947 */ /* 0x000fea0003800000 */
[----:B------:R-:W-:Y:S05]  /*2050*/  BRA `(.L_x_37061) ;  /* 0x0000000000147947 */ /* 0x000fea0003800000 */
.L_x_37059:
[----:B0----5:R-:W-:Y:S01]  /*2060*/  FADD.FTZ R61, R33, R61 ;  /* 0x0000003d213d7221 */ /* 0x021fe20000010000 */
[----:B------:R-:W-:Y:S06]  /*2070*/  BRA `(.L_x_37060) ;  /* 0x0000000000087947 */ /* 0x000fec0003800000 */
.L_x_37058:
[----:B0----5:R-:W-:-:S04]  /*2080*/  FADD.FTZ R61, R29, R61 ;  /* 0x0000003d1d3d7221 */ /* 0x021fc80000010000 */
[----:B------:R-:W-:-:S07]  /*2090*/  @P2 FADD.FTZ R61, R33, R61 ;  /* 0x0000003d213d2221 */ /* 0x000fce0000010000 */
.L_x_37060:
[----:B0----5:R-:W-:-:S07]  /*20a0*/  MOV R37, R61 ;  /* 0x0000003d00257202 */ /* 0x021fce0000000f00 */
.L_x_37061:
[----:B------:R-:W-:Y:S05]  /*20b0*/  @P3 BRA `(.L_x_37062) ;  /* 0x00000000001c3947 */ /* 0x000fea0003800000 */
[----:B------:R-:W-:-:S04]  /*20c0*/  ISETP.NE.U32.AND P4, PT, RZ, UR16, PT ;  /* 0x00000010ff007c0c */ /* 0x000fc8000bf85070 */
[----:B------:R-:W-:-:S13]  /*20d0*/  ISETP.NE.AND.EX P4, PT, RZ, UR17, PT, P4 ;  /* 0x00000011ff007c0c */ /* 0x000fda000bf85340 */
[----:B------:R-:W-:Y:S05]  /*20e0*/  @P4 BRA `(.L_x_37063) ;  /* 0x0000000000084947 */ /* 0x000fea0003800000 */
[----:B------:R-:W-:Y:S05]  /*20f0*/  @P0 BRA `(.L_x_37064) ;  /* 0x0000000000140947 */ /* 0x000fea0003800000 */
[----:B------:R-:W-:Y:S05]  /*2100*/  BRA `(.L_x_37065) ;  /* 0x0000000000147947 */ /* 0x000fea0003800000 */
.L_x_37063:
[----:B-----5:R-:W-:Y:S01]  /*2110*/  FADD.FTZ R62, R34, R62 ;  /* 0x0000003e223e7221 */ /* 0x020fe20000010000 */
[----:B------:R-:W-:Y:S06]  /*2120*/  BRA `(.L_x_37064) ;  /* 0x0000000000087947 */ /* 0x000fec0003800000 */
.L_x_37062:
[----:B-----5:R-:W-:-:S04]  /*2130*/  FADD.FTZ R62, R30, R62 ;  /* 0x0000003e1e3e7221 */ /* 0x020fc80000010000 */
[----:B------:R-:W-:-:S07]  /*2140*/  @P2 FADD.FTZ R62, R34, R62 ;  /* 0x0000003e223e2221 */ /* 0x000fce0000010000 */
.L_x_37064:
[----:B0----5:R-:W-:-:S07]  /*2150*/  MOV R38, R62 ;  /* 0x0000003e00267202 */ /* 0x021fce0000000f00 */
.L_x_37065:
[----:B------:R-:W-:Y:S05]  /*2160*/  @P3 BRA `(.L_x_37066) ;  /* 0x00000000001c3947 */ /* 0x000fea0003800000 */
[----:B------:R-:W-:-:S04]  /*2170*/  ISETP.NE.U32.AND P2, PT, RZ, UR16, PT ;  /* 0x00000010ff007c0c */ /* 0x000fc8000bf45070 */
[----:B------:R-:W-:-:S13]  /*2180*/  ISETP.NE.AND.EX P2, PT, RZ, UR17, PT, P2 ;  /* 0x00000011ff007c0c */ /* 0x000fda000bf45320 */
[----:B------:R-:W-:Y:S05]  /*2190*/  @P2 BRA `(.L_x_37067) ;  /* 0x0000000000082947 */ /* 0x000fea0003800000 */
[----:B------:R-:W-:Y:S05]  /*21a0*/  @P0 BRA `(.L_x_37068) ;  /* 0x0000000000140947 */ /* 0x000fea0003800000 */
[----:B------:R-:W-:Y:S05]  /*21b0*/  BRA `(.L_x_37069) ;  /* 0x0000000000147947 */ /* 0x000fea0003800000 */
.L_x_37067:
[----:B-----5:R-:W-:Y:S01]  /*21c0*/  FADD.FTZ R63, R35, R63 ;  /* 0x0000003f233f7221 */ /* 0x020fe20000010000 */
[----:B------:R-:W-:Y:S06]  /*21d0*/  BRA `(.L_x_37068) ;  /* 0x0000000000087947 */ /* 0x000fec0003800000 */
.L_x_37066:
[----:B-----5:R-:W-:-:S04]  /*21e0*/  FADD.FTZ R63, R31, R63 ;  /* 0x0000003f1f3f7221 */ /* 0x020fc80000010000 */
[----:B------:R-:W-:-:S07]  /*21f0*/  @P2 FADD.FTZ R63, R35, R63 ;  /* 0x0000003f233f2221 */ /* 0x000fce0000010000 */
.L_x_37068:
[----:B0----5:R-:W-:-:S07]  /*2200*/  MOV R39, R63 ;  /* 0x0000003f00277202 */ /* 0x021fce0000000f00 */
.L_x_37069:
[----:B0-----:R-:W-:Y:S01]  /*2210*/  FADD.FTZ R82, RZ, R24 ;  /* 0x00000018ff527221 */ /* 0x001fe20000010000 */
[----:B------:R-:W0:Y:S01]  /*2220*/  S2R R114, SR_TID.X ;  /* 0x0000000000727919 */ /* 0x000e220000002100 */
[----:B------:R-:W-:Y:S01]  /*2230*/  UMOV UR6, 0xffffffff ;  /* 0xffffffff00067882 */ /* 0x000fe20000000000 */
[----:B------:R-:W-:Y:S01]  /*2240*/  ISETP.NE.AND P3, PT, R102, RZ, PT ;  /* 0x000000ff6600720c */ /* 0x000fe20003f65270 */
        /* <DEDUP_REMOVED lines=22> */
[----:B0-----:R-:W-:-:S03]  /*23b0*/  @P0 LEA R82, P2, R107, R82, 0x4 ;  /* 0x000000526b520211 */ /* 0x001fc600078420ff */
[----:B------:R-:W-:Y:S01]  /*23c0*/  FADD.FTZ R113, R112, R57 ;  /* 0x0000003970717221 */ /* 0x000fe20000010000 */
[----:B------:R-:W-:-:S03]  /*23d0*/  @P0 LEA.HI.X R83, R107, R83, RZ, 0x4, P2 ;  /* 0x000000536b530211 */ /* 0x000fc600010f24ff */
[----:B------:R-:W-:Y:S01]  /*23e0*/  FADD.FTZ R112, R113, R58 ;  /* 0x0000003a71707221 */ /* 0x000fe20000010000 */
[----:B------:R-:W-:Y:S01]  /*23f0*/  LOP3.LUT P2, RZ, R111, 0xff, RZ, 0xc0, !PT ;  /* 0x000000ff6fff7812 */ /* 0x000fe2000784c0ff */
[----:B------:R0:W-:Y:S02]  /*2400*/  @P0 STG.E.128 desc[UR4][R82.64], R36 ;  /* 0x0000002452000986 */ /* 0x0001e4000c101d04 */
[----:B------:R-:W-:Y:S01]  /*2410*/  FADD.FTZ R113, R112, R59 ;  /* 0x0000003b70717221 */ /* 0x000fe20000010000 */
[----:B------:R-:W-:-:S03]  /*2420*/  LOP3.LUT R111, R114, 0x7fffff8, RZ, 0xc0, !PT ;  /* 0x07fffff8726f7812 */ /* 0x000fc600078ec0ff */
[----:B-----5:R-:W-:-:S04]  /*2430*/  FADD.FTZ R112, R113, R60 ;  /* 0x0000003c71707221 */ /* 0x020fc80000010000 */
[----:B------:R-:W-:Y:S02]  /*2440*/  FADD.FTZ R113, R112, R61 ;  /* 0x0000003d70717221 */ /* 0x000fe40000010000 */
[----:B------:R-:W-:Y:S02]  /*2450*/  @!P2 IADD3 R111, R111, 0x8, RZ ;  /* 0x000000086f6fa810 */ /* 0x000fe40007ffe0ff */
        /* <DEDUP_REMOVED lines=79> */
.L_x_37082:
[----:B------:R-:W2:Y:S01]  /*2950*/  @!P3 S2R R113, SR_CgaCtaId ;  /* 0x000000000071b919 */ /* 0x000ea20000008800 */
[----:B------:R-:W-:Y:S01]  /*2960*/  ISETP.GT.U32.AND P4, PT, R102, 0x7, PT ;  /* 0x000000076600780c */ /* 0x000fe20003f84070 */
[----:B-1----:R-:W-:Y:S01]  /*2970*/  FADD.FTZ R83, R115, R116 ;  /* 0x0000007473537221 */ /* 0x002fe20000010000 */
[----:B------:R-:W-:Y:S01]  /*2980*/  @!P3 MOV R112, 0x400 ;  /* 0x000004000070b802 */ /* 0x000fe20000000f00 */
[----:B------:R-:W-:Y:S10]  /*2990*/  WARPSYNC.ALL ;  /* 0x0000000000007948 */ /* 0x000ff40003800000 */
[----:B------:R-:W1:Y:S01]  /*29a0*/  @!P4 S2R R114, SR_CgaCtaId ;  /* 0x000000000072c919 */ /* 0x000e620000008800 */
[----:B--2---:R-:W-:-:S02]  /*29b0*/  @!P3 LEA R113, R113, R112, 0x18 ;  /* 0x000000707171b211 */ /* 0x004fc400078ec0ff */
[-C--:B------:R-:W-:Y:S02]  /*29c0*/  @!P3 IADD3 R112, R101, R111.reuse, RZ ;  /* 0x0000006f6570b210 */ /* 0x080fe40007ffe0ff */
[----:B------:R-:W-:Y:S02]  /*29d0*/  @!P4 IADD3 R111, R102, R111, RZ ;  /* 0x0000006f666fc210 */ /* 0x000fe40007ffe0ff */
[----:B------:R-:W-:Y:S02]  /*29e0*/  @!P3 LEA R112, R112, R113, 0x3 ;  /* 0x000000717070b211 */ /* 0x000fe400078e18ff */
[----:B------:R-:W-:-:S03]  /*29f0*/  @!P4 MOV R113, 0x400 ;  /* 0x000004000071c802 */ /* 0x000fc60000000f00 */
[----:B------:R2:W-:Y:S01]  /*2a00*/  @!P3 STS.64 [R112], R82 ;  /* 0x000000527000b388 */ /* 0x0005e20000000a00 */
[----:B------:R-:W-:Y:S01]  /*2a10*/  BAR.SYNC.DEFER_BLOCKING 0x0 ;  /* 0x0000000000007b1d */ /* 0x000fe20000010000 */
[----:B-1----:R-:W-:Y:S01]  /*2a20*/  @!P4 LEA R114, R114, R113, 0x18 ;  /* 0x000000717272c211 */ /* 0x002fe200078ec0ff */
[----:B------:R-:W-:Y:S01]  /*2a30*/  HFMA2.MMA R113, -RZ, RZ, 0, 0 ;  /* 0x00000000ff717435 */ /* 0x000fe200000001ff */
[----:B------:R-:W-:Y:S02]  /*2a40*/  LOP3.LUT P3, RZ, R101, 0x1f, R0, 0xf8, !PT ;  /* 0x0000001f65ff7812 */ /* 0x000fe4000786f800 */
[----:B------:R-:W-:Y:S02]  /*2a50*/  @!P4 LEA R116, R111, R114, 0x3 ;  /* 0x000000726f74c211 */ /* 0x000fe400078e18ff */
[----:B--2---:R-:W-:Y:S02]  /*2a60*/  CS2R R82, SRZ ;  /* 0x0000000000527805 */ /* 0x004fe4000001ff00 */
[----:B------:R-:W-:-:S04]  /*2a70*/  @!P4 MOV R113, 0x380 ;  /* 0x000003800071c802 */ /* 0x000fc80000000f00 */
[-C--:B------:R-:W-:Y:S01]  /*2a80*/  I2FP.F32.S32 R118, R113.reuse ;  /* 0x0000007100767245 */ /* 0x080fe20000201400 */
[----:B------:R-:W1:Y:S04]  /*2a90*/  SHFL.DOWN PT, R114, R113, 0x4, 0x1f ;  /* 0x08801f0071727f89 */ /* 0x000e6800000e0000 */
[----:B------:R-:W2:Y:S01]  /*2aa0*/  @!P4 LDS.64 R82, [R116] ;  /* 0x000000007452c984 */ /* 0x000ea20000000a00 */
[----:B-1----:R-:W-:Y:S02]  /*2ab0*/  IADD3 R112, R114, R113, RZ ;  /* 0x0000007172707210 */ /* 0x002fe40007ffe0ff */
[----:B0-----:R-:W-:Y:S02]  /*2ac0*/  I2FP.F32.S32 R115, R114 ;  /* 0x0000007200737245 */ /* 0x001fe40000201400 */
[----:B------:R-:W-:Y:S01]  /*2ad0*/  I2FP.F32.S32 R111, R112 ;  /* 0x00000070006f7245 */ /* 0x000fe20000201400 */
[----:B------:R-:W-:Y:S03]  /*2ae0*/  SHFL.DOWN PT, R113, R112, 0x2, 0x1f ;  /* 0x08401f0070717f89 */ /* 0x000fe600000e0000 */
[----:B------:R-:W0:Y:S01]  /*2af0*/  MUFU.RCP R114, R111 ;  /* 0x0000006f00727308 */ /* 0x000e220000001000 */
[----:B--2---:R-:W1:Y:S04]  /*2b00*/  SHFL.DOWN PT, R117, R82, 0x4, 0x1f ;  /* 0x08801f0052757f89 */ /* 0x004e6800000e0000 */
[----:B------:R-:W2:Y:S01]  /*2b10*/  SHFL.DOWN PT, R116, R83, 0x4, 0x1f ;  /* 0x08801f0053747f89 */ /* 0x000ea200000e0000 */
[C---:B-1----:R-:W-:Y:S01]  /*2b20*/  FMUL.FTZ R119, R117.reuse, R115 ;  /* 0x0000007375777220 */ /* 0x042fe20000410000 */
[----:B------:R-:W-:-:S03]  /*2b30*/  FADD.FTZ R117, -R117, R82 ;  /* 0x0000005275757221 */ /* 0x000fc60000010100 */
[----:B------:R-:W-:Y:S01]  /*2b40*/  FFMA.FTZ R119, R118, R82, R119 ;  /* 0x0000005276777223 */ /* 0x000fe20000010077 */
[----:B------:R-:W-:-:S03]  /*2b50*/  FMUL.FTZ R117, R117, R117 ;  /* 0x0000007575757220 */ /* 0x000fc60000410000 */
[----:B0-----:R-:W-:Y:S01]  /*2b60*/  FMUL.FTZ R82, R114, R119 ;  /* 0x0000007772527220 */ /* 0x001fe20000410000 */
[----:B------:R-:W-:Y:S01]  /*2b70*/  FMUL.FTZ R118, R117, R118 ;  /* 0x0000007675767220 */ /* 0x000fe20000410000 */
[----:B------:R-:W-:-:S03]  /*2b80*/  I2FP.F32.S32 R119, R113 ;  /* 0x0000007100777245 */ /* 0x000fc60000201400 */
[----:B------:R-:W0:Y:S01]  /*2b90*/  SHFL.DOWN PT, R117, R82, 0x2, 0x1f ;  /* 0x08401f0052757f89 */ /* 0x000e2200000e0000 */
[----:B------:R-:W-:Y:S01]  /*2ba0*/  FMUL.FTZ R118, R118, R115 ;  /* 0x0000007376767220 */ /* 0x000fe20000410000 */
[----:B--2---:R-:W-:-:S04]  /*2bb0*/  FADD.FTZ R115, R116, R83 ;  /* 0x0000005374737221 */ /* 0x004fc80000010000 */
[----:B------:R-:W-:Y:S01]  /*2bc0*/  FFMA.FTZ R116, R114, R118, R115 ;  /* 0x0000007672747223 */ /* 0x000fe20000010073 */
[----:B------:R-:W-:-:S04]  /*2bd0*/  IADD3 R115, R112, R113, RZ ;  /* 0x0000007170737210 */ /* 0x000fc80007ffe0ff */
[----:B------:R-:W-:-:S04]  /*2be0*/  I2FP.F32.S32 R114, R115 ;  /* 0x0000007300727245 */ /* 0x000fc80000201400 */
[----:B------:R-:W1:Y:S01]  /*2bf0*/  MUFU.RCP R83, R114 ;  /* 0x0000007200537308 */ /* 0x000e620000001000 */
[----:B0-----:R-:W-:Y:S01]  /*2c00*/  FMUL.FTZ R118, R117, R119 ;  /* 0x0000007775767220 */ /* 0x001fe20000410000 */
[----:B------:R-:W-:Y:S02]  /*2c10*/  FADD.FTZ R112, R82, -R117 ;  /* 0x8000007552707221 */ /* 0x000fe40000010000 */
[----:B------:R-:W0:Y:S01]  /*2c20*/  SHFL.DOWN PT, R117, R116, 0x2, 0x1f ;  /* 0x08401f0074757f89 */ /* 0x000e2200000e0000 */
[----:B------:R-:W-:-:S03]  /*2c30*/  FFMA.FTZ R118, R111, R82, R118 ;  /* 0x000000526f767223 */ /* 0x000fc60000010076 */
[----:B------:R-:W2:Y:S01]  /*2c40*/  SHFL.DOWN PT, R82, R115, 0x1, 0x1f ;  /* 0x08201f0073527f89 */ /* 0x000ea200000e0000 */
[----:B-1----:R-:W-:Y:S01]  /*2c50*/  FMUL.FTZ R113, R83, R118 ;  /* 0x0000007653717220 */ /* 0x002fe20000410000 */
[----:B------:R-:W-:-:S04]  /*2c60*/  FMUL.FTZ R118, R112, R112 ;  /* 0x0000007070767220 */ /* 0x000fc80000410000 */
[----:B------:R-:W1:Y:S01]  /*2c70*/  SHFL.DOWN PT, R112, R113, 0x1, 0x1f ;  /* 0x08201f0071707f89 */ /* 0x000e6200000e0000 */
[----:B------:R-:W-:-:S04]  /*2c80*/  FMUL.FTZ R118, R111, R118 ;  /* 0x000000766f767220 */ /* 0x000fc80000410000 */
[----:B------:R-:W-:Y:S01]  /*2c90*/  FMUL.FTZ R119, R118, R119 ;  /* 0x0000007776777220 */ /* 0x000fe20000410000 */
[----:B0-----:R-:W-:Y:S01]  /*2ca0*/  FADD.FTZ R118, R116, R117 ;  /* 0x0000007574767221 */ /* 0x001fe20000010000 */
[----:B--2---:R-:W-:-:S03]  /*2cb0*/  IADD3 R111, R115, R82, RZ ;  /* 0x00000052736f7210 */ /* 0x004fc60007ffe0ff */
[----:B------:R-:W-:Y:S01]  /*2cc0*/  FFMA.FTZ R83, R83, R119, R118 ;  /* 0x0000007753537223 */ /* 0x000fe20000010076 */
[----:B------:R-:W-:Y:S02]  /*2cd0*/  I2FP.F32.S32 R117, R82 ;  /* 0x0000005200757245 */ /* 0x000fe40000201400 */
[----:B------:R-:W-:Y:S02]  /*2ce0*/  I2FP.F32.S32 R82, R111 ;  /* 0x0000006f00527245 */ /* 0x000fe40000201400 */
[----:B------:R-:W0:Y:S01]  /*2cf0*/  SHFL.DOWN PT, R116, R83, 0x1, 0x1f ;  /* 0x08201f0053747f89 */ /* 0x000e2200000e0000 */
[----:B-1----:R-:W-:Y:S01]  /*2d00*/  FMUL.FTZ R111, R112, R117 ;  /* 0x00000075706f7220 */ /* 0x002fe20000410000 */
[----:B------:R-:W-:Y:S02]  /*2d10*/  FADD.FTZ R112, R113, -R112 ;  /* 0x8000007071707221 */ /* 0x000fe40000010000 */
[----:B------:R-:W1:Y:S01]  /*2d20*/  MUFU.RCP R82, R82 ;  /* 0x0000005200527308 */ /* 0x000e620000001000 */
[----:B------:R-:W-:Y:S01]  /*2d30*/  FFMA.FTZ R113, R114, R113, R111 ;  /* 0x0000007172717223 */ /* 0x000fe2000001006f */
[----:B------:R-:W-:-:S04]  /*2d40*/  FMUL.FTZ R111, R112, R112 ;  /* 0x00000070706f7220 */ /* 0x000fc80000410000 */
[----:B------:R-:W-:Y:S02]  /*2d50*/  FMUL.FTZ R111, R114, R111 ;  /* 0x0000006f726f7220 */ /* 0x000fe40000410000 */
[----:B------:R-:W2:Y:S02]  /*2d60*/  LDC R114, c[0x0][0x2d8] ;  /* 0x0000b600ff727b82 */ /* 0x000ea40000000800 */
[----:B------:R-:W-:Y:S01]  /*2d70*/  FMUL.FTZ R117, R111, R117 ;  /* 0x000000756f757220 */ /* 0x000fe20000410000 */
[----:B-1----:R-:W-:-:S05]  /*2d80*/  FMUL.FTZ R115, R82, R113 ;  /* 0x0000007152737220 */ /* 0x002fca0000410000 */
[----:B------:R-:W1:Y:S01]  /*2d90*/  @!P3 LDC.64 R112, c[0x0][0x250] ;  /* 0x00009400ff70bb82 */ /* 0x000e620000000a00 */
[----:B0-----:R-:W-:Y:S01]  /*2da0*/  FADD.FTZ R111, R83, R116 ;  /* 0x00000074536f7221 */ /* 0x001fe20000010000 */
[----:B------:R-:W0:Y:S03]  /*2db0*/  SHFL.IDX PT, R115, R115, RZ, 0x1f ;  /* 0x00001fff73737589 */ /* 0x000e2600000e0000 */
[----:B------:R-:W-:-:S06]  /*2dc0*/  FFMA.FTZ R117, R82, R117, R111 ;  /* 0x0000007552757223 */ /* 0x000fcc000001006f */
[----:B------:R-:W2:Y:S01]  /*2dd0*/  SHFL.IDX PT, R117, R117, RZ, 0x1f ;  /* 0x00001fff75757589 */ /* 0x000ea200000e0000 */
[----:B-1----:R-:W-:Y:S01]  /*2de0*/  @!P3 IMAD.WIDE R112, R103, 0x4, R112 ;  /* 0x000000046770b825 */ /* 0x002fe200078e0270 */
[----:B0-----:R-:W-:-:S03]  /*2df0*/  FSEL R82, R115, RZ, !P5 ;  /* 0x000000ff73527208 */ /* 0x001fc60006800000 */
[----:B------:R-:W-:Y:S01]  /*2e00*/  FMUL.FTZ R118, R115, R115 ;  /* 0x0000007373767220 */ /* 0x000fe20000410000 */
[----:B------:R0:W-:Y:S01]  /*2e10*/  @!P3 STG.E desc[UR4][R112.64], R115 ;  /* 0x000000737000b986 */ /* 0x0001e2000c101904 */
[----:B------:R-:W-:-:S03]  /*2e20*/  FADD.FTZ R111, -R82, R41 ;  /* 0x00000029526f7221 */ /* 0x000fc60000010100 */
[----:B------:R-:W-:Y:S01]  /*2e30*/  FSEL R41, R118, RZ, P5 ;  /* 0x000000ff76297208 */ /* 0x000fe20002800000 */
[----:B--2---:R-:W-:Y:S01]  /*2e40*/  FFMA.FTZ R114, R117, UR8, R114 ;  /* 0x0000000875727c23 */ /* 0x004fe20008010072 */
[C---:B------:R-:W-:Y:S01]  /*2e50*/  FADD.FTZ R24, -R82.reuse, R24 ;  /* 0x0000001852187221 */ /* 0x040fe20000010100 */
[----:B------:R-:W1:Y:S01]  /*2e60*/  @!P3 LDC.64 R116, c[0x0][0x258] ;  /* 0x00009600ff74bb82 */ /* 0x000e620000000a00 */
[C---:B------:R-:W-:Y:S01]  /*2e70*/  FADD.FTZ R25, -R82.reuse, R25 ;  /* 0x0000001952197221 */ /* 0x040fe20000010100 */
[C---:B------:R-:W-:Y:S01]  /*2e80*/  FADD.FTZ R26, -R82.reuse, R26 ;  /* 0x0000001a521a7221 */ /* 0x040fe20000010100 */
[C---:B------:R-:W-:Y:S01]  /*2e90*/  FADD.FTZ R27, -R82.reuse, R27 ;  /* 0x0000001b521b7221 */ /* 0x040fe20000010100 */
[C---:B------:R-:W-:Y:S01]  /*2ea0*/  FADD.FTZ R83, -R82.reuse, R40 ;  /* 0x0000002852537221 */ /* 0x040fe20000010100 */
[----:B0-----:R-:W-:Y:S01]  /*2eb0*/  FADD.FTZ R112, -R82, R47 ;  /* 0x0000002f52707221 */ /* 0x001fe20000010100 */
[----:B------:R-:W-:Y:S01]  /*2ec0*/  FADD.FTZ R47, R114, R41 ;  /* 0x00000029722f7221 */ /* 0x000fe20000010000 */
[----:B------:R-:W-:Y:S01]  /*2ed0*/  LEA R40, P4, R110, UR10, 0x4 ;  /* 0x0000000a6e287c11 */ /* 0x000fe2000f8820ff */
[C---:B------:R-:W-:Y:S01]  /*2ee0*/  FADD.FTZ R42, -R82.reuse, R42 ;  /* 0x0000002a522a7221 */ /* 0x040fe20000010100 */
[C---:B------:R-:W-:Y:S01]  /*2ef0*/  FADD.FTZ R43, -R82.reuse, R43 ;  /* 0x0000002b522b7221 */ /* 0x040fe20000010100 */
[----:B------:R-:W-:Y:S01]  /*2f00*/  FADD.FTZ R44, -R82, R44 ;  /* 0x0000002c522c7221 */ /* 0x000fe20000010100 */
[----:B------:R-:W-:Y:S01]  /*2f10*/  LEA.HI.X R41, R110, UR11, RZ, 0x4, P4 ;  /* 0x0000000b6e297c11 */ /* 0x000fe2000a0f24ff */
        /* <DEDUP_REMOVED lines=16> */
[----:B------:R-:W-:Y:S01]  /*3020*/  FADD.FTZ R60, -R82, R60 ;  /* 0x0000003c523c7221 */ /* 0x000fe20000010100 */
        /* <DEDUP_REMOVED lines=13> */
[C---:B------:R-:W-:Y:S01]  /*3100*/  FADD.FTZ R61, -R82.reuse, R61 ;  /* 0x0000003d523d7221 */ /* 0x040fe20000010100 */
[C---:B------:R-:W-:Y:S01]  /*3110*/  FADD.FTZ R62, -R82.reuse, R62 ;  /* 0x0000003e523e7221 */ /* 0x040fe20000010100 */
[----:B------:R-:W-:Y:S01]  /*3120*/  FADD.FTZ R82, -R82, R63 ;  /* 0x0000003f52527221 */ /* 0x000fe20000010100 */
[C---:B------:R-:W-:Y:S01]  /*3130*/  FMUL.FTZ R63, R47.reuse, R44 ;  /* 0x0000002c2f3f7220 */ /* 0x040fe20000410000 */
[----:B------:R1:W-:Y:S01]  /*3140*/  STG.E.128 desc[UR4][R40.64], R24 ;  /* 0x0000001828007986 */ /* 0x0003e2000c101d04 */
[----:B------:R-:W-:Y:S01]  /*3150*/  FMUL.FTZ R44, R47, R48 ;  /* 0x000000302f2c7220 */ /* 0x000fe20000410000 */
[----:B------:R-:W-:Y:S01]  /*3160*/  LEA R48, P4, R109, UR10, 0x4 ;  /* 0x0000000a6d307c11 */ /* 0x000fe2000f8820ff */
[C---:B------:R-:W-:Y:S01]  /*3170*/  FMUL.FTZ R110, R47.reuse, R45 ;  /* 0x0000002d2f6e7220 */ /* 0x040fe20000410000 */
[C---:B0-----:R-:W-:Y:S01]  /*3180*/  LEA R116, P3, R108.reuse, UR10, 0x4 ;  /* 0x0000000a6c747c11 */ /* 0x041fe2000f8620ff */
[C---:B------:R-:W-:Y:S01]  /*3190*/  FMUL.FTZ R42, R47.reuse, R46 ;  /* 0x0000002e2f2a7220 */ /* 0x040fe20000410000 */
[C---:B------:R-:W-:Y:S01]  /*31a0*/  FMUL.FTZ R43, R47.reuse, R112 ;  /* 0x000000702f2b7220 */ /* 0x040fe20000410000 */
[C---:B------:R-:W-:Y:S01]  /*31b0*/  FMUL.FTZ R45, R47.reuse, R49 ;  /* 0x000000312f2d7220 */ /* 0x040fe20000410000 */
[----:B------:R-:W-:Y:S01]  /*31c0*/  LEA.HI.X R117, R108, UR11, RZ, 0x4, P3 ;  /* 0x0000000b6c757c11 */ /* 0x000fe200098f24ff */
[----:B------:R-:W-:Y:S01]  /*31d0*/  FMUL.FTZ R46, R47, R50 ;  /* 0x000000322f2e7220 */ /* 0x000fe20000410000 */
[----:B------:R-:W-:Y:S01]  /*31e0*/  LEA.HI.X R49, R109, UR11, RZ, 0x4, P4 ;  /* 0x0000000b6d317c11 */ /* 0x000fe2000a0f24ff */
[----:B------:R-:W-:Y:S01]  /*31f0*/  FMUL.FTZ R51, R47, R51 ;  /* 0x000000332f337220 */ /* 0x000fe20000410000 */
[----:B------:R-:W-:Y:S01]  /*3200*/  FFMA.FTZ R43, R79, R43, R70 ;  /* 0x0000002b4f2b7223 */ /* 0x000fe20000010046 */
[----:B------:R-:W-:Y:S01]  /*3210*/  FFMA.FTZ R42, R90, R42, R7 ;  /* 0x0000002a5a2a7223 */ /* 0x000fe20000010007 */
[C---:B------:R-:W-:Y:S01]  /*3220*/  FMUL.FTZ R52, R47.reuse, R52 ;  /* 0x000000342f347220 */ /* 0x040fe20000410000 */
[C---:B------:R-:W-:Y:S01]  /*3230*/  FMUL.FTZ R53, R47.reuse, R53 ;  /* 0x000000352f357220 */ /* 0x040fe20000410000 */
[C---:B------:R-:W-:Y:S01]  /*3240*/  FMUL.FTZ R54, R47.reuse, R54 ;  /* 0x000000362f367220 */ /* 0x040fe20000410000 */
[----:B------:R-:W-:Y:S01]  /*3250*/  FMUL.FTZ R55, R47, R55 ;  /* 0x000000372f377220 */ /* 0x000fe20000410000 */
[----:B-1----:R-:W-:Y:S01]  /*3260*/  FFMA.FTZ R27, R93, R114, R68 ;  /* 0x000000725d1b7223 */ /* 0x002fe20000010044 */
[----:B------:R-:W-:Y:S01]  /*3270*/  FFMA.FTZ R26, R94, R113, R5 ;  /* 0x000000715e1a7223 */ /* 0x000fe20000010005 */
[----:B------:R-:W-:Y:S01]  /*3280*/  FFMA.FTZ R25, R95, R111, R67 ;  /* 0x0000006f5f197223 */ /* 0x000fe20000010043 */
[----:B------:R-:W-:Y:S01]  /*3290*/  FFMA.FTZ R24, R96, R83, R4 ;  /* 0x0000005360187223 */ /* 0x000fe20000010004 */
[----:B------:R-:W-:Y:S01]  /*32a0*/  FFMA.FTZ R41, R91, R110, R69 ;  /* 0x0000006e5b297223 */ /* 0x000fe20000010045 */
[----:B------:R-:W-:Y:S01]  /*32b0*/  FFMA.FTZ R40, R92, R63, R6 ;  /* 0x0000003f5c287223 */ /* 0x000fe20000010006 */
        /* <DEDUP_REMOVED lines=13> */
[----:B------:R1:W-:Y:S01]  /*3390*/  STG.E.128 desc[UR4][R48.64], R40 ;  /* 0x0000002830007986 */ /* 0x0003e2000c101d04 */
[----:B------:R-:W-:-:S02]  /*33a0*/  LEA R50, P6, R107, UR10, 0x4 ;  /* 0x0000000a6b327c11 */ /* 0x000fc4000f8c20ff */
[----:B------:R-:W-:Y:S02]  /*33b0*/  IADD3 R103, R103, UR12, RZ ;  /* 0x0000000c67677c10 */ /* 0x000fe4000fffe0ff */
[----:B------:R-:W-:Y:S02]  /*33c0*/  LEA.HI.X R51, R107, UR11, RZ, 0x4, P6 ;  /* 0x0000000b6b337c11 */ /* 0x000fe4000b0f24ff */
[C---:B0-----:R-:W-:Y:S01]  /*33d0*/  LEA R24, P4, R106.reuse, UR10, 0x4 ;  /* 0x0000000a6a187c11 */ /* 0x041fe2000f8820ff */
[----:B------:R-:W-:Y:S01]  /*33e0*/  FFMA.FTZ R27, R85, R55, R74 ;  /* 0x00000037551b7223 */ /* 0x000fe2000001004a */
[----:B------:R-:W-:Y:S01]  /*33f0*/  FFMA.FTZ R26, R19, R54, R11 ;  /* 0x00000036131a7223 */ /* 0x000fe2000001000b */
[----:B------:R-:W-:Y:S02]  /*3400*/  SEL R111, RZ, 0x1, P2 ;  /* 0x00000001ff6f7807 */ /* 0x000fe40001000000 */
[----:B------:R-:W-:Y:S02]  /*3410*/  LEA.HI.X R25, R106, UR11, RZ, 0x4, P4 ;  /* 0x0000000b6a197c11 */ /* 0x000fe4000a0f24ff */
[----:B------:R-:W-:-:S03]  /*3420*/  LEA R108, P4, R105, UR10, 0x4 ;  /* 0x0000000a696c7c11 */ /* 0x000fc6000f8820ff */
[----:B------:R0:W-:Y:S01]  /*3430*/  STG.E.128 desc[UR4][R24.64], R44 ;  /* 0x0000002c18007986 */ /* 0x0001e2000c101d04 */
[C---:B-1----:R-:W-:Y:S01]  /*3440*/  LEA R48, P3, R104.reuse, UR10, 0x4 ;  /* 0x0000000a68307c11 */ /* 0x042fe2000f8620ff */
[----:B------:R-:W-:Y:S01]  /*3450*/  FFMA.FTZ R43, R87, R59, R76 ;  /* 0x0000003b572b7223 */ /* 0x000fe2000001004c */
[----:B------:R-:W-:Y:S01]  /*3460*/  LEA.HI.X R109, R105, UR11, RZ, 0x4, P4 ;  /* 0x0000000b696d7c11 */ /* 0x000fe2000a0f24ff */
[----:B------:R-:W-:Y:S01]  /*3470*/  FFMA.FTZ R42, R21, R58, R13 ;  /* 0x0000003a152a7223 */ /* 0x000fe2000001000d */
[----:B------:R-:W-:Y:S01]  /*3480*/  LEA.HI.X R49, R104, UR11, RZ, 0x4, P3 ;  /* 0x0000000b68317c11 */ /* 0x000fe200098f24ff */
[----:B------:R-:W-:Y:S01]  /*3490*/  FFMA.FTZ R41, R86, R57, R75 ;  /* 0x0000003956297223 */ /* 0x000fe2000001004b */
[----:B------:R-:W-:Y:S01]  /*34a0*/  FFMA.FTZ R40, R20, R56, R12 ;  /* 0x0000003814287223 */ /* 0x000fe2000001000c */
[----:B------:R-:W-:Y:S01]  /*34b0*/  ISETP.GE.AND P3, PT, R103, UR13, PT ;  /* 0x0000000d67007c0c */ /* 0x000fe2000bf66270 */
[----:B0-----:R-:W-:Y:S01]  /*34c0*/  FFMA.FTZ R25, R84, R53, R73 ;  /* 0x0000003554197223 */ /* 0x001fe20000010049 */
[----:B------:R-:W-:Y:S01]  /*34d0*/  FFMA.FTZ R24, R18, R52, R10 ;  /* 0x0000003412187223 */ /* 0x000fe2000001000a */
[----:B------:R-:W-:Y:S01]  /*34e0*/  FFMA.FTZ R47, R89, R82, R78 ;  /* 0x00000052592f7223 */ /* 0x000fe2000001004e */
[----:B------:R-:W-:Y:S01]  /*34f0*/  FFMA.FTZ R46, R23, R62, R15 ;  /* 0x0000003e172e7223 */ /* 0x000fe2000001000f */
[----:B------:R-:W-:Y:S01]  /*3500*/  FFMA.FTZ R45, R88, R61, R77 ;  /* 0x0000003d582d7223 */ /* 0x000fe2000001004d */
[----:B------:R-:W-:Y:S01]  /*3510*/  FFMA.FTZ R44, R22, R60, R14 ;  /* 0x0000003c162c7223 */ /* 0x000fe2000001000e */
[----:B------:R0:W-:Y:S04]  /*3520*/  STG.E.128 desc[UR4][R48.64], R24 ;  /* 0x0000001830007986 */ /* 0x0001e8000c101d04 */
[----:B------:R0:W-:Y:S04]  /*3530*/  STG.E.128 desc[UR4][R108.64], R40 ;  /* 0x000000286c007986 */ /* 0x0001e8000c101d04 */
[----:B------:R0:W-:Y:S01]  /*3540*/  STG.E.128 desc[UR4][R50.64], R44 ;  /* 0x0000002c32007986 */ /* 0x0001e2000c101d04 */
[----:B------:R-:W-:Y:S05]  /*3550*/  @!P3 BRA `(.L_x_37071) ;  /* 0xffffffd000e0b947 */ /* 0x000fea000383ffff */
[----:B------:R-:W-:Y:S05]  /*3560*/  EXIT ;  /* 0x000000000000794d */ /* 0x000fea0003800000 */
.L_x_37070:
[----:B------:R-:W-:Y:S01]  /*3570*/  HFMA2.MMA R119, -RZ, RZ, 0, 5.9604644775390625e-08 ;  /* 0x00000001ff777435 */ /* 0x000fe200000001ff */
[----:B------:R-:W-:Y:S02]  /*3580*/  MOV R120, R112 ;  /* 0x0000007000787202 */ /* 0x000fe40000000f00 */
[----:B------:R-:W-:Y:S02]  /*3590*/  MOV R122, 0x1f ;  /* 0x0000001f007a7802 */ /* 0x000fe40000000f00 */
[----:B------:R-:W-:-:S07]  /*35a0*/  MOV R117, 0xffffffff ;  /* 0xffffffff00757802 */ /* 0x000fce0000000f00 */
[----:B------:R-:W-:Y:S05]  /*35b0*/  WARPSYNC.COLLECTIVE R117, `(.L_x_37072) ;  /* 0x0000000075087348 */ /* 0x000fea0003c00000 */
[----:B------:R0:W1:Y:S02]  /*35c0*/  SHFL.BFLY P4, R118, R120, R119, R122 ;  /* 0x0c00007778767389 */ /* 0x000064000008007a */
[----:B01----:R-:W-:Y:S01]  /*35d0*/  ENDCOLLECTIVE ;  /* 0x000000000000791b */ /* 0x003fe20003800000 */
.L_x_37072:
[----:B------:R-:W-:Y:S01]  /*35e0*/  HFMA2.MMA R119, -RZ, RZ, 0, 1.1920928955078125e-07 ;  /* 0x00000002ff777435 */ /* 0x000fe200000001ff */
[----:B------:R-:W-:-:S05]  /*35f0*/  MOV R83, R118 ;  /* 0x0000007600537202 */ /* 0x000fca0000000f00 */
[----:B------:R-:W-:-:S05]  /*3600*/  FADD.FTZ R113, R112, R83 ;  /* 0x0000005370717221 */ /* 0x000fca0000010000 */
[----:B------:R-:W-:-:S07]  /*3610*/  MOV R120, R113 ;  /* 0x0000007100787202 */ /* 0x000fce0000000f00 */
[----:B------:R-:W-:Y:S05]  /*3620*/  WARPSYNC.COLLECTIVE R117, `(.L_x_37073) ;  /* 0x0000000075087348 */ /* 0x000fea0003c00000 */
[----:B------:R0:W1:Y:S02]  /*3630*/  SHFL.BFLY P4, R118, R120, R119, R122 ;  /* 0x0c00007778767389 */ /* 0x000064000008007a */
[----:B01----:R-:W-:Y:S01]  /*3640*/  ENDCOLLECTIVE ;  /* 0x000000000000791b */ /* 0x003fe20003800000 */
.L_x_37073:
[----:B------:R-:W-:Y:S01]  /*3650*/  HFMA2.MMA R119, -RZ, RZ, 0, 2.384185791015625e-07 ;  /* 0x00000004ff777435 */ /* 0x000fe200000001ff */
[----:B------:R-:W-:-:S05]  /*3660*/  MOV R82, R118 ;  /* 0x0000007600527202 */ /* 0x000fca0000000f00 */
[----:B------:R-:W-:-:S05]  /*3670*/  FADD.FTZ R114, R113, R82 ;  /* 0x0000005271727221 */ /* 0x000fca0000010000 */
[----:B------:R-:W-:-:S07]  /*3680*/  MOV R120, R114 ;  /* 0x0000007200787202 */ /* 0x000fce0000000f00 */
[----:B------:R-:W-:Y:S05]  /*3690*/  WARPSYNC.COLLECTIVE R117, `(.L_x_37074) ;  /* 0x0000000075087348 */ /* 0x000fea0003c00000 */
[----:B------:R0:W1:Y:S02]  /*36a0*/  SHFL.BFLY P4, R118, R120, R119, R122 ;  /* 0x0c00007778767389 */ /* 0x000064000008007a */
[----:B01----:R-:W-:Y:S01]  /*36b0*/  ENDCOLLECTIVE ;  /* 0x000000000000791b */ /* 0x003fe20003800000 */
.L_x_37074:
[----:B------:R-:W-:Y:S01]  /*36c0*/  HFMA2.MMA R119, -RZ, RZ, 0, 4.76837158203125e-07 ;  /* 0x00000008ff777435 */ /* 0x000fe200000001ff */
[----:B------:R-:W-:-:S05]  /*36d0*/  MOV R83, R118 ;  /* 0x0000007600537202 */ /* 0x000fca0000000f00 */
[----:B------:R-:W-:-:S05]  /*36e0*/  FADD.FTZ R115, R114, R83 ;  /* 0x0000005372737221 */ /* 0x000fca0000010000 */
[----:B------:R-:W-:-:S07]  /*36f0*/  MOV R120, R115 ;  /* 0x0000007300787202 */ /* 0x000fce0000000f00 */
[----:B------:R-:W-:Y:S05]  /*3700*/  WARPSYNC.COLLECTIVE R117, `(.L_x_37075) ;  /* 0x0000000075087348 */ /* 0x000fea0003c00000 */
[----:B------:R0:W1:Y:S02]  /*3710*/  SHFL.BFLY P4, R118, R120, R119, R122 ;  /* 0x0c00007778767389 */ /* 0x000064000008007a */
[----:B01----:R-:W-:Y:S01]  /*3720*/  ENDCOLLECTIVE ;  /* 0x000000000000791b */ /* 0x003fe20003800000 */
.L_x_37075:
[----:B------:R-:W-:Y:S01]  /*3730*/  HFMA2.MMA R119, -RZ, RZ, 0, 9.5367431640625e-07 ;  /* 0x00000010ff777435 */ /* 0x000fe200000001ff */
[----:B------:R-:W-:-:S05]  /*3740*/  MOV R82, R118 ;  /* 0x0000007600527202 */ /* 0x000fca0000000f00 */
[----:B------:R-:W-:-:S05]  /*3750*/  FADD.FTZ R116, R115, R82 ;  /* 0x0000005273747221 */ /* 0x000fca0000010000 */
[----:B------:R-:W-:-:S07]  /*3760*/  MOV R120, R116 ;  /* 0x0000007400787202 */ /* 0x000fce0000000f00 */
[----:B------:R-:W-:Y:S05]  /*3770*/  WARPSYNC.COLLECTIVE R117, `(.L_x_37076) ;  /* 0x0000000075087348 */ /* 0x000fea0003c00000 */
[----:B------:R0:W1:Y:S02]  /*3780*/  SHFL.BFLY P4, R118, R120, R119, R122 ;  /* 0x0c00007778767389 */ /* 0x000064000008007a */
[----:B01----:R-:W-:Y:S01]  /*3790*/  ENDCOLLECTIVE ;  /* 0x000000000000791b */ /* 0x003fe20003800000 */
.L_x_37076:
[----:B------:R-:W-:Y:S01]  /*37a0*/  HFMA2.MMA R119, -RZ, RZ, 0, 5.9604644775390625e-08 ;  /* 0x00000001ff777435 */ /* 0x000fe200000001ff */
[----:B------:R-:W-:-:S05]  /*37b0*/  MOV R83, R118 ;  /* 0x0000007600537202 */ /* 0x000fca0000000f00 */
[----:B------:R-:W-:-:S04]  /*37c0*/  FADD.FTZ R82, R116, R83 ;  /* 0x0000005374527221 */ /* 0x000fc80000010000 */
[----:B------:R-:W-:-:S04]  /*37d0*/  FMUL.FTZ R82, R82, 0.0011160714784637093544 ;  /* 0x3a92492552527820 */ /* 0x000fc80000410000 */
        /* <DEDUP_REMOVED lines=60> */
.L_x_37077:
[----:B------:R-:W-:Y:S01]  /*3ba0*/  HFMA2.MMA R119, -RZ, RZ, 0, 1.1920928955078125e-07 ;  /* 0x00000002ff777435 */ /* 0x000fe200000001ff */
[----:B------:R-:W-:-:S05]  /*3bb0*/  MOV R112, R118 ;  /* 0x0000007600707202 */ /* 0x000fca0000000f00 */
[----:B------:R-:W-:-:S05]  /*3bc0*/  FADD.FTZ R112, R83, R112 ;  /* 0x0000007053707221 */ /* 0x000fca0000010000 */
[----:B------:R-:W-:-:S07]  /*3bd0*/  MOV R120, R112 ;  /* 0x0000007000787202 */ /* 0x000fce0000000f00 */
[----:B------:R-:W-:Y:S05]  /*3be0*/  WARPSYNC.COLLECTIVE R117, `(.L_x_37078) ;  /* 0x0000000075087348 */ /* 0x000fea0003c00000 */
[----:B------:R0:W1:Y:S02]  /*3bf0*/  SHFL.BFLY P4, R118, R120, R119, R122 ;  /* 0x0c00007778767389 */ /* 0x000064000008007a */
[----:B01----:R-:W-:Y:S01]  /*3c00*/  ENDCOLLECTIVE ;  /* 0x000000000000791b */ /* 0x003fe20003800000 */
.L_x_37078:
[----:B------:R-:W-:Y:S01]  /*3c10*/  HFMA2.MMA R119, -RZ, RZ, 0, 2.384185791015625e-07 ;  /* 0x00000004ff777435 */ /* 0x000fe200000001ff */
[----:B------:R-:W-:-:S05]  /*3c20*/  MOV R113, R118 ;  /* 0x0000007600717202 */ /* 0x000fca0000000f00 */
[----:B------:R-:W-:-:S05]  /*3c30*/  FADD.FTZ R113, R112, R113 ;  /* 0x0000007170717221 */ /* 0x000fca0000010000 */
[----:B------:R-:W-:-:S07]  /*3c40*/  MOV R120, R113 ;  /* 0x0000007100787202 */ /* 0x000fce0000000f00 */
[----:B------:R-:W-:Y:S05]  /*3c50*/  WARPSYNC.COLLECTIVE R117, `(.L_x_37079) ;  /* 0x0000000075087348 */ /* 0x000fea0003c00000 */
[----:B------:R0:W1:Y:S02]  /*3c60*/  SHFL.BFLY P4, R118, R120, R119, R122 ;  /* 0x0c00007778767389 */ /* 0x000064000008007a */
[----:B01----:R-:W-:Y:S01]  /*3c70*/  ENDCOLLECTIVE ;  /* 0x000000000000791b */ /* 0x003fe20003800000 */
.L_x_37079:
[----:B------:R-:W-:Y:S01]  /*3c80*/  HFMA2.MMA R119, -RZ, RZ, 0, 4.76837158203125e-07 ;  /* 0x00000008ff777435 */ /* 0x000fe200000001ff */
[----:B------:R-:W-:-:S05]  /*3c90*/  MOV R114, R118 ;  /* 0x0000007600727202 */ /* 0x000fca0000000f00 */
[----:B------:R-:W-:-:S05]  /*3ca0*/  FADD.FTZ R114, R113, R114 ;  /* 0x0000007271727221 */ /* 0x000fca0000010000 */
[----:B------:R-:W-:-:S07]  /*3cb0*/  MOV R120, R114 ;  /* 0x0000007200787202 */ /* 0x000fce0000000f00 */
[----:B------:R-:W-:Y:S05]  /*3cc0*/  WARPSYNC.COLLECTIVE R117, `(.L_x_37080) ;  /* 0x0000000075087348 */ /* 0x000fea0003c00000 */
[----:B------:R0:W1:Y:S02]  /*3cd0*/  SHFL.BFLY P4, R118, R120, R119, R122 ;  /* 0x0c00007778767389 */ /* 0x000064000008007a */
[----:B01----:R-:W-:Y:S01]  /*3ce0*/  ENDCOLLECTIVE ;  /* 0x000000000000791b */ /* 0x003fe20003800000 */
.L_x_37080:
[----:B------:R-:W-:Y:S01]  /*3cf0*/  HFMA2.MMA R119, -RZ, RZ, 0, 9.5367431640625e-07 ;  /* 0x00000010ff777435 */ /* 0x000fe200000001ff */
[----:B------:R-:W-:-:S05]  /*3d00*/  MOV R115, R118 ;  /* 0x0000007600737202 */ /* 0x000fca0000000f00 */
[----:B------:R-:W-:-:S05]  /*3d10*/  FADD.FTZ R115, R114, R115 ;  /* 0x0000007372737221 */ /* 0x000fca0000010000 */
[----:B------:R-:W-:-:S07]  /*3d20*/  MOV R120, R115 ;  /* 0x0000007300787202 */ /* 0x000fce0000000f00 */
[----:B------:R-:W-:Y:S05]  /*3d30*/  WARPSYNC.COLLECTIVE R117, `(.L_x_37081) ;  /* 0x0000000075087348 */ /* 0x000fea0003c00000 */
[----:B------:R0:W1:Y:S02]  /*3d40*/  SHFL.BFLY P4, R118, R120, R119, R122 ;  /* 0x0c00007778767389 */ /* 0x000064000008007a */
[----:B01----:R-:W-:Y:S01]  /*3d50*/  ENDCOLLECTIVE ;  /* 0x000000000000791b */ /* 0x003fe20003800000 */
.L_x_37081:
[----:B------:R-:W-:Y:S01]  /*3d60*/  MOV R116, R118 ;  /* 0x0000007600747202 */ /* 0x000fe20000000f00 */
[----:B------:R-:W-:Y:S06]  /*3d70*/  BRA `(.L_x_37082) ;  /* 0xffffffe800f47947 */ /* 0x000fec000383ffff */
.L_x_37083:
        /* <DEDUP_REMOVED lines=16> */
.L_x_41655:


//--------------------- .text._ZN10layer_norm31ln_parallel_residual_fwd_kernelINS_13Kernel_traitsI6__halfffffjLj7168ELj1ELj1ELj8ELj16ENS_18Kernel_traits_baseILj7168ES2_ffffjLj256EEEEELb1ELb0ELb0EEEvNS_9FwdParamsE --------------------------
	.section	.text._ZN10layer_norm31ln_parallel_residual_fwd_kernelINS_13Kernel_traitsI6__halfffffjLj7168ELj1ELj1ELj8ELj16ENS_18Kernel_traits_baseILj7168ES2_ffffjLj256EEEEELb1ELb0ELb0EEEvNS_9FwdParamsE,"ax",@progbits
	.align	128
        .global         _ZN10layer_norm31ln_parallel_residual_fwd_kernelINS_13Kernel_traitsI6__halfffffjLj7168ELj1ELj1ELj8ELj16ENS_18Kernel_traits_baseILj7168ES2_ffffjLj256EEEEELb1ELb0ELb0EEEvNS_9FwdParamsE
        .type           _ZN10layer_norm31ln_parallel_residual_fwd_kernelINS_13Kernel_traitsI6__halfffffjLj7168ELj1ELj1ELj8ELj16ENS_18Kernel_traits_baseILj7168ES2_ffffjLj256EEEEELb1ELb0ELb0EEEvNS_9FwdParamsE,@function
        .size           _ZN10layer_norm31ln_parallel_residual_fwd_kernelINS_13Kernel_traitsI6__halfffffjLj7168ELj1ELj1ELj8ELj16ENS_18Kernel_traits_baseILj7168ES2_ffffjLj256EEEEELb1ELb0ELb0EEEvNS_9FwdParamsE,(.L_x_41656 - _ZN10layer_norm31ln_parallel_residual_fwd_kernelINS_13Kernel_traitsI6__halfffffjLj7168ELj1ELj1ELj8ELj16ENS_18Kernel_traits_baseILj7168ES2_ffffjLj256EEEEELb1ELb0ELb0EEEvNS_9FwdParamsE)
        .other          _ZN10layer_norm31ln_parallel_residual_fwd_kernelINS_13Kernel_traitsI6__halfffffjLj7168ELj1ELj1ELj8ELj16ENS_18Kernel_traits_baseILj7168ES2_ffffjLj256EEEEELb1ELb0ELb0EEEvNS_9FwdParamsE,@"STO_CUDA_ENTRY STV_DEFAULT"
_ZN10layer_norm31ln_parallel_residual_fwd_kernelINS_13Kernel_traitsI6__halfffffjLj7168ELj1ELj1ELj8ELj16ENS_18Kernel_traits_baseILj7168ES2_ffffjLj256EEEEELb1ELb0ELb0EEEvNS_9FwdParamsE:
.text._ZN10layer_norm31ln_parallel_residual_fwd_kernelINS_13Kernel_traitsI6__halfffffjLj7168ELj1ELj1ELj8ELj16ENS_18Kernel_traits_baseILj7168ES2_ffffjLj256EEEEELb1ELb0ELb0EEEvNS_9FwdParamsE:
[----:B------:R-:W-:Y:S08]  /*0000*/  LDC R1, c[0x0][0x28] ;  /* 0x00000a00ff017b82 */ /* 0x000ff00000000800 */
[----:B------:R-:W0:Y:S01]  /*0010*/  LDC R184, c[0x0][0x2e8] ;  /* 0x0000ba00ffb87b82 */ /* 0x000e220000000800 */
[----:B------:R-:W-:Y:S02]  /*0020*/  ULDC.U8 UR4, c[0x0][0x2f4] ;  /* 0x0000bd0000047ab9 */ /* 0x000fe40000000000 */
[----:B------:R-:W-:Y:S01]  /*0030*/  ISETP.NE.AND P0, PT, RZ, UR4, PT ;  /* 0x00000004ff007c0c */ /* 0x000fe2000bf05270 */
[----:B------:R-:W-:-:S04]  /*0040*/  ULDC.64 UR4, c[0x0][0x208] ;  /* 0x0000820000047ab9 */ /* 0x000fc80000000a00 */
[----:B------:R-:W1:Y:S01]  /*0050*/  LDC R185, c[0x0][0x2ec] ;  /* 0x0000bb00ffb97b82 */ /* 0x000e620000000800 */
[----:B------:R-:W-:Y:S01]  /*0060*/  ULDC.64 UR6, c[0x0][0x2e0] ;  /* 0x0000b80000067ab9 */ /* 0x000fe20000000a00 */
[----:B------:R-:W2:Y:S06]  /*0070*/  S2R R176, SR_TID.X ;  /* 0x0000000000b07919 */ /* 0x000eac0000002100 */
[----:B------:R-:W3:Y:S01]  /*0080*/  @P0 LDC R5, c[0x0][0x2f0] ;  /* 0x0000bc00ff050b82 */ /* 0x000ee20000000800 */
[----:B0-----:R-:W-:-:S07]  /*0090*/  @P0 IMAD.MOV.U32 R2, RZ, RZ, R184 ;  /* 0x000000ffff020224 */ /* 0x001fce00078e00b8 */
[----:B------:R-:W0:Y:S01]  /*00a0*/  LDC R191, c[0x0][RZ] ;  /* 0x00000000ffbf7b82 */ /* 0x000e220000000800 */
[----:B-1----:R-:W-:-:S07]  /*00b0*/  @P0 IMAD.MOV.U32 R3, RZ, RZ, R185 ;  /* 0x000000ffff030224 */ /* 0x002fce00078e00b9 */
[----:B------:R-:W1:Y:S01]  /*00c0*/  LDC R11, c[0x0][0x218] ;  /* 0x00008600ff0b7b82 */ /* 0x000e620000000800 */
[----:B------:R-:W3:Y:S01]  /*00d0*/  @P0 LDG.E.64 R2, desc[UR4][R2.64] ;  /* 0x0000000402020981 */ /* 0x000ee2000c1e1b00 */
[----:B------:R-:W-:Y:S01]  /*00e0*/  MOV R196, UR6 ;  /* 0x0000000600c47c02 */ /* 0x000fe20008000f00 */
[----:B------:R-:W-:-:S06]  /*00f0*/  IMAD.U32 R197, RZ, RZ, UR7 ;  /* 0x00000007ffc57e24 */ /* 0x000fcc000f8e00ff */
[----:B------:R-:W4:Y:S01]  /*0100*/  @P0 LDG.E.64 R196, desc[UR4][R196.64] ;  /* 0x00000004c4c40981 */ /* 0x000f22000c1e1b00 */
[----:B------:R-:W0:Y:S01]  /*0110*/  S2UR UR6, SR_CTAID.X ;  /* 0x00000000000679c3 */ /* 0x000e220000002500 */
[----:B--2---:R-:W-:Y:S01]  /*0120*/  LOP3.LUT R193, R176, 0xff, RZ, 0xc0, !PT ;  /* 0x000000ffb0c17812 */ /* 0x004fe200078ec0ff */
[----:B------:R-:W-:Y:S01]  /*0130*/  BSSY B0, `(.L_x_37084) ;  /* 0x0000052000007945 */ /* 0x000fe20003800000 */
[----:B------:R-:W-:Y:S02]  /*0140*/  LOP3.LUT R194, R194, 0xfffffffb, RZ, 0xc0, !PT ;  /* 0xfffffffbc2c27812 */ /* 0x000fe400078ec0ff */
[----:B-1----:R-:W-:Y:S01]  /*0150*/  SHF.R.S32.HI R0, RZ, 0x1f, R11 ;  /* 0x0000001fff007819 */ /* 0x002fe2000001140b */
[----:B0-----:R-:W-:Y:S01]  /*0160*/  IMAD R191, R191, UR6, R176 ;  /* 0x00000006bfbf7c24 */ /* 0x001fe2000f8e02b0 */
[----:B------:R-:W-:Y:S02]  /*0170*/  LEA.HI R192, R176, UR6, RZ, 0x18 ;  /* 0x00000006b0c07c11 */ /* 0x000fe4000f8fc0ff */
[----:B---3--:R-:W-:Y:S01]  /*0180*/  @P0 IADD3 R184, P1, R2, R5, RZ ;  /* 0x0000000502b80210 */ /* 0x008fe20007f3e0ff */
[----:B------:R-:W-:-:S04]  /*0190*/  IMAD.WIDE.U32 R4, R191, -0x326172a9, RZ ;  /* 0xcd9e8d57bf047825 */ /* 0x000fc800078e00ff */
[----:B------:R-:W-:Y:S01]  /*01a0*/  @P0 IMAD.X R185, RZ, RZ, R3, P1 ;  /* 0x000000ffffb90224 */ /* 0x000fe200008e0603 */
[----:B----4-:R-:W-:Y:S01]  /*01b0*/  IADD3 R174, R197, -0x4498517b, RZ ;  /* 0xbb67ae85c5ae7810 */ /* 0x010fe20007ffe0ff */
[----:B------:R-:W-:-:S03]  /*01c0*/  VIADD R175, R196, 0x9e3779b9 ;  /* 0x9e3779b9c4af7836 */ /* 0x000fc60000000000 */
[--C-:B------:R-:W-:Y:S01]  /*01d0*/  SHF.R.U64 R190, R184, 0x2, R185.reuse ;  /* 0x00000002b8be7819 */ /* 0x100fe200000012b9 */
[----:B------:R-:W-:Y:S01]  /*01e0*/  VIADD R173, R196, 0x3c6ef372 ;  /* 0x3c6ef372c4ad7836 */ /* 0x000fe20000000000 */
[----:B------:R-:W-:Y:S01]  /*01f0*/  SHF.R.U32.HI R189, RZ, 0x2, R185 ;  /* 0x00000002ffbd7819 */ /* 0x000fe200000116b9 */
[C---:B------:R-:W-:Y:S01]  /*0200*/  VIADD R170, R197.reuse, 0x32370b8f ;  /* 0x32370b8fc5aa7836 */ /* 0x040fe20000000000 */
[----:B------:R-:W-:Y:S01]  /*0210*/  IADD3 R172, R197, 0x76cf5d0a, RZ ;  /* 0x76cf5d0ac5ac7810 */ /* 0x000fe20007ffe0ff */
[----:B------:R-:W-:Y:S01]  /*0220*/  IMAD.WIDE.U32 R2, R190, -0x2daee0ad, RZ ;  /* 0xd2511f53be027825 */ /* 0x000fe200078e00ff */
[----:B------:R-:W-:Y:S02]  /*0230*/  LOP3.LUT R6, R5, R189, R196, 0x96, !PT ;  /* 0x000000bd05067212 */ /* 0x000fe400078e96c4 */
[C---:B------:R-:W-:Y:S01]  /*0240*/  IADD3 R171, R196.reuse, -0x255992d5, RZ ;  /* 0xdaa66d2bc4ab7810 */ /* 0x040fe20007ffe0ff */
[----:B------:R-:W-:Y:S01]  /*0250*/  VIADD R169, R196, 0x78dde6e4 ;  /* 0x78dde6e4c4a97836 */ /* 0x000fe20000000000 */
[----:B------:R-:W-:Y:S01]  /*0260*/  LOP3.LUT R8, R3, R197, RZ, 0x3c, !PT ;  /* 0x000000c503087212 */ /* 0x000fe200078e3cff */
[----:B------:R-:W-:Y:S01]  /*0270*/  IMAD.WIDE.U32 R6, R6, -0x2daee0ad, RZ ;  /* 0xd2511f5306067825 */ /* 0x000fe200078e00ff */
[----:B------:R-:W-:-:S03]  /*0280*/  IADD3 R166, R197, -0x56f99767, RZ ;  /* 0xa9066899c5a67810 */ /* 0x000fc60007ffe0ff */
[----:B------:R-:W-:Y:S01]  /*0290*/  IMAD.WIDE.U32 R8, R8, -0x326172a9, RZ ;  /* 0xcd9e8d5708087825 */ /* 0x000fe200078e00ff */
[----:B------:R-:W-:-:S03]  /*02a0*/  LOP3.LUT R5, R7, R2, R174, 0x96, !PT ;  /* 0x0000000207057212 */ /* 0x000fc600078e96ae */
[----:B------:R-:W-:Y:S01]  /*02b0*/  VIADD R168, R197, 0xed9eba14 ;  /* 0xed9eba14c5a87836 */ /* 0x000fe20000000000 */
[----:B------:R-:W-:Y:S01]  /*02c0*/  LOP3.LUT R2, R9, R175, R4, 0x96, !PT ;  /* 0x000000af09027212 */ /* 0x000fe200078e9604 */
[----:B------:R-:W-:-:S04]  /*02d0*/  IMAD.WIDE.U32 R4, R5, -0x326172a9, RZ ;  /* 0xcd9e8d5705047825 */ /* 0x000fc800078e00ff */
[----:B------:R-:W-:Y:S01]  /*02e0*/  IMAD.WIDE.U32 R2, R2, -0x2daee0ad, RZ ;  /* 0xd2511f5302027825 */ /* 0x000fe200078e00ff */
[----:B------:R-:W-:-:S03]  /*02f0*/  LOP3.LUT R7, R5, R8, R173, 0x96, !PT ;  /* 0x0000000805077212 */ /* 0x000fc600078e96ad */
[----:B------:R-:W-:Y:S01]  /*0300*/  VIADD R167, R196, 0x1715609d ;  /* 0x1715609dc4a77836 */ /* 0x000fe20000000000 */
[----:B------:R-:W-:Y:S01]  /*0310*/  LOP3.LUT R8, R3, R6, R172, 0x96, !PT ;  /* 0x0000000603087212 */ /* 0x000fe200078e96ac */
[----:B------:R-:W-:-:S04]  /*0320*/  IMAD.WIDE.U32 R6, R7, -0x2daee0ad, RZ ;  /* 0xd2511f5307067825 */ /* 0x000fc800078e00ff */
[----:B------:R-:W-:Y:S01]  /*0330*/  IMAD.MOV.U32 R3, RZ, RZ, R193 ;  /* 0x000000ffff037224 */ /* 0x000fe200078e00c1 */
[----:B------:R-:W-:Y:S01]  /*0340*/  LOP3.LUT R20, R7, R2, R170, 0x96, !PT ;  /* 0x0000000207147212 */ /* 0x000fe200078e96aa */
[----:B------:R-:W-:Y:S01]  /*0350*/  IMAD.WIDE.U32 R8, R8, -0x326172a9, RZ ;  /* 0xcd9e8d5708087825 */ /* 0x000fe200078e00ff */
[----:B------:R-:W-:Y:S02]  /*0360*/  LEA.HI R2, R0, R11, RZ, 0x2 ;  /* 0x0000000b00027211 */ /* 0x000fe400078f10ff */
[----:B------:R-:W-:Y:S01]  /*0370*/  LOP3.LUT R5, R3, 0xff, RZ, 0x3c, !PT ;  /* 0x000000ff03057812 */ /* 0x000fe200078e3cff */
[----:B------:R-:W-:Y:S01]  /*0380*/  IMAD.WIDE.U32 R20, R20, -0x326172a9, RZ ;  /* 0xcd9e8d5714147825 */ /* 0x000fe200078e00ff */
[----:B------:R-:W-:Y:S02]  /*0390*/  LOP3.LUT R4, R9, R4, R171, 0x96, !PT ;  /* 0x0000000409047212 */ /* 0x000fe400078e96ab */
[----:B------:R-:W-:Y:S02]  /*03a0*/  LEA.HI.SX32 R0, R2, R5, 0x1e ;  /* 0x0000000502007211 */ /* 0x000fe400078ff2ff */
[----:B------:R-:W-:Y:S01]  /*03b0*/  LOP3.LUT R24, R21, R8, R169, 0x96, !PT ;  /* 0x0000000815187212 */ /* 0x000fe200078e96a9 */
[----:B------:R-:W-:Y:S01]  /*03c0*/  IMAD.WIDE.U32 R4, R4, -0x2daee0ad, RZ ;  /* 0xd2511f5304047825 */ /* 0x000fe200078e00ff */
[----:B------:R-:W-:-:S02]  /*03d0*/  LOP3.LUT P2, RZ, R0, 0xffffff00, RZ, 0xc0, !PT ;  /* 0xffffff0000ff7812 */ /* 0x000fc4000784c0ff */
[----:B------:R-:W-:Y:S01]  /*03e0*/  ISETP.GE.U32.AND P5, PT, R0, 0x200, PT ;  /* 0x000002000000780c */ /* 0x000fe20003fa6070 */
[----:B------:R-:W-:Y:S01]  /*03f0*/  IMAD.WIDE.U32 R24, R24, -0x2daee0ad, RZ ;  /* 0xd2511f5318187825 */ /* 0x000fe200078e00ff */
[C---:B------:R-:W-:Y:S02]  /*0400*/  ISETP.GE.U32.AND P4, PT, R0.reuse, 0x300, PT ;  /* 0x000003000000780c */ /* 0x040fe40003f86070 */
[----:B------:R-:W-:Y:S02]  /*0410*/  ISETP.GE.U32.AND P3, PT, R0, 0x400, PT ;  /* 0x000004000000780c */ /* 0x000fe40003f66070 */
[----:B------:R-:W-:Y:S02]  /*0420*/  LOP3.LUT R22, R5, R6, R168, 0x96, !PT ;  /* 0x0000000605167212 */ /* 0x000fe400078e96a8 */
[----:B------:R-:W-:-:S03]  /*0430*/  LOP3.LUT R34, R25, R4, R166, 0x96, !PT ;  /* 0x0000000419227212 */ /* 0x000fc600078e96a6 */
[----:B------:R-:W-:Y:S01]  /*0440*/  @P2 LOP3.LUT R194, R194, 0x4, RZ, 0xfc, !PT ;  /* 0x00000004c2c22812 */ /* 0x000fe200078efcff */
[----:B------:R-:W-:-:S03]  /*0450*/  IMAD.WIDE.U32 R22, R22, -0x326172a9, RZ ;  /* 0xcd9e8d5716167825 */ /* 0x000fc600078e00ff */
        /* <DEDUP_REMOVED lines=31> */
.L_x_37085:
[----:B------:R-:W-:Y:S05]  /*0650*/  BSYNC B0 ;  /* 0x0000000000007941 */ /* 0x000fea0003800000 */
.L_x_37084:
        /* <DEDUP_REMOVED lines=23> */
[----:B------:R-:W-:Y:S01]  /*07d0*/  VIADD R3, R3, 0x100 ;  /* 0x0000010003037836 */ /* 0x000fe20000000000 */
[----:B------:R-:W-:-:S02]  /*07e0*/  @!P0 CS2R R8, SRZ ;  /* 0x0000000000088805 */ /* 0x000fc4000001ff00 */
[----:B0-----:R-:W-:-:S07]  /*07f0*/  @!P1 CS2R R10, SRZ ;  /* 0x00000000000a9805 */ /* 0x001fce000001ff00 */
.L_x_37087:
[----:B------:R-:W-:Y:S05]  /*0800*/  BSYNC B0 ;  /* 0x0000000000007941 */ /* 0x000fea0003800000 */
.L_x_37086:
        /* <DEDUP_REMOVED lines=26> */
.L_x_37089:
[----:B------:R-:W-:Y:S05]  /*09b0*/  BSYNC B0 ;  /* 0x0000000000007941 */ /* 0x000fea0003800000 */
.L_x_37088:
        /* <DEDUP_REMOVED lines=26> */
.L_x_37091:
[----:B------:R-:W-:Y:S05]  /*0b60*/  BSYNC B0 ;  /* 0x0000000000007941 */ /* 0x000fea0003800000 */
.L_x_37090:
[----:B------:R-:W-:Y:S01]  /*0b70*/  ISETP.GE.U32.AND P0, PT, R0, 0x500, PT ;  /* 0x000005000000780c */ /* 0x000fe20003f06070 */
[----:B------:R-:W-:Y:S01]  /*0b80*/  IMAD.WIDE.U32 R28, R34, -0x326172a9, RZ ;  /* 0xcd9e8d57221c7825 */ /* 0x000fe200078e00ff */
[----:B------:R-:W-:Y:S01]  /*0b90*/  LOP3.LUT R26, R23, R20, R167, 0x96, !PT ;  /* 0x00000014171a7212 */ /* 0x000fe200078e96a7 */
[----:B------:R-:W-:Y:S01]  /*0ba0*/  BSSY B0, `(.L_x_37092) ;  /* 0x0000020000007945 */ /* 0x000fe20003800000 */
[----:B------:R-:W-:Y:S01]  /*0bb0*/  IADD3 R165, R196, -0x4ab325aa, RZ ;  /* 0xb54cda56c4a57810 */ /* 0x000fe20007ffe0ff */
[----:B------:R-:W-:Y:S01]  /*0bc0*/  VIADD R164, R197, 0x646e171e ;  /* 0x646e171ec5a47836 */ /* 0x000fe20000000000 */
[----:B------:R-:W-:Y:S01]  /*0bd0*/  LOP3.LUT R194, R194, 0xffffffbf, RZ, 0xc0, !PT ;  /* 0xffffffbfc2c27812 */ /* 0x000fe200078ec0ff */
[----:B------:R-:W-:Y:S01]  /*0be0*/  IMAD.WIDE.U32 R26, R26, -0x2daee0ad, RZ ;  /* 0xd2511f531a1a7825 */ /* 0x000fe200078e00ff */
[----:B------:R-:W-:-:S05]  /*0bf0*/  LOP3.LUT R38, R29, R22, R165, 0x96, !PT ;  /* 0x000000161d267212 */ /* 0x000fca00078e96a5 */
        /* <DEDUP_REMOVED lines=11> */
[----:B------:R-:W-:-:S04]  /*0cb0*/  ULDC.64 UR6, c[0x0][0x2c8] ;  /* 0x0000b20000067ab9 */ /* 0x000fc80000000a00 */
[----:B------:R1:W5:Y:S02]  /*0cc0*/  LDG.E.64 R52, desc[UR4][R32.64] ;  /* 0x0000000420347981 */ /* 0x000364000c1e1b00 */
[----:B------:R-:W-:-:S04]  /*0cd0*/  @P0 IADD3 R34, P1, R34, UR8, RZ ;  /* 0x0000000822220c10 */ /* 0x000fc8000ff3e0ff */
[----:B------:R-:W-:Y:S02]  /*0ce0*/  @P0 IADD3.X R35, R20, UR9, RZ, P1, !PT ;  /* 0x0000000914230c10 */ /* 0x000fe40008ffe4ff */
[----:B------:R-:W-:-:S03]  /*0cf0*/  ISETP.NE.U32.AND P1, PT, RZ, UR6, PT ;  /* 0x00000006ff007c0c */ /* 0x000fc6000bf25070 */
[----:B------:R1:W5:Y:S01]  /*0d00*/  @P0 LDG.E.64 R22, desc[UR4][R34.64] ;  /* 0x0000000422160981 */ /* 0x000362000c1e1b00 */
[----:B------:R-:W-:Y:S01]  /*0d10*/  ISETP.NE.AND.EX P1, PT, RZ, UR7, PT, P1 ;  /* 0x00000007ff007c0c */ /* 0x000fe2000bf25310 */
[----:B0-----:R-:W-:-:S05]  /*0d20*/  IMAD.WIDE.U32 R36, R3, 0x8, R36 ;  /* 0x0000000803247825 */ /* 0x001fca00078e0024 */
[----:B------:R1:W5:Y:S07]  /*0d30*/  LDG.E.64 R62, desc[UR4][R36.64] ;  /* 0x00000004243e7981 */ /* 0x00036e000c1e1b00 */
[----:B------:R-:W-:-:S04]  /*0d40*/  @P1 LEA R30, P2, R3, UR6, 0x3 ;  /* 0x00000006031e1c11 */ /* 0x000fc8000f8418ff */
[----:B------:R-:W-:-:S05]  /*0d50*/  @P1 LEA.HI.X R31, R3, UR7, RZ, 0x3, P2 ;  /* 0x00000007031f1c11 */ /* 0x000fca00090f1cff */
[----:B------:R1:W5:Y:S01]  /*0d60*/  @P1 LDG.E.64 R20, desc[UR4][R30.64] ;  /* 0x000000041e141981 */ /* 0x000362000c1e1b00 */
[----:B------:R-:W-:Y:S02]  /*0d70*/  IADD3 R3, R3, 0x100, RZ ;  /* 0x0000010003037810 */ /* 0x000fe40007ffe0ff */
[----:B------:R-:W-:Y:S02]  /*0d80*/  @!P0 CS2R R22, SRZ ;  /* 0x0000000000168805 */ /* 0x000fe4000001ff00 */
[----:B-1----:R-:W-:-:S07]  /*0d90*/  @!P1 CS2R R20, SRZ ;  /* 0x0000000000149805 */ /* 0x002fce000001ff00 */
.L_x_37093:
[----:B------:R-:W-:Y:S05]  /*0da0*/  BSYNC B0 ;  /* 0x0000000000007941 */ /* 0x000fea0003800000 */
.L_x_37092:
[----:B------:R-:W-:Y:S01]  /*0db0*/  ISETP.GE.U32.AND P0, PT, R0, 0x600, PT ;  /* 0x000006000000780c */ /* 0x000fe20003f06070 */
[----:B------:R-:W-:Y:S01]  /*0dc0*/  IMAD.WIDE.U32 R34, R38, -0x2daee0ad, RZ ;  /* 0xd2511f5326227825 */ /* 0x000fe200078e00ff */
[----:B------:R-:W-:Y:S01]  /*0dd0*/  LOP3.LUT R30, R27, R24, R164, 0x96, !PT ;  /* 0x000000181b1e7212 */ /* 0x000fe200078e96a4 */
[----:B------:R-:W-:Y:S01]  /*0de0*/  BSSY B0, `(.L_x_37094) ;  /* 0x0000020000007945 */ /* 0x000fe20003800000 */
[----:B------:R-:W-:Y:S01]  /*0df0*/  LOP3.LUT R194, R194, 0xffffffdf, RZ, 0xc0, !PT ;  /* 0xffffffdfc2c27812 */ /* 0x000fe200078ec0ff */
[----:B------:R-:W-:Y:S02]  /*0e00*/  VIADD R162, R197, 0x1fd5c5a3 ;  /* 0x1fd5c5a3c5a27836 */ /* 0x000fe40000000000 */
[----:B------:R-:W-:Y:S02]  /*0e10*/  VIADD R163, R196, 0x5384540f ;  /* 0x5384540fc4a37836 */ /* 0x000fe40000000000 */
[----:B------:R-:W-:Y:S01]  /*0e20*/  IMAD.WIDE.U32 R30, R30, -0x326172a9, RZ ;  /* 0xcd9e8d571e1e7825 */ /* 0x000fe200078e00ff */
[----:B------:R-:W-:-:S03]  /*0e30*/  LOP3.LUT R181, R35, R26, R162, 0x96, !PT ;  /* 0x0000001a23b57212 */ /* 0x000fc600078e96a2 */
[----:B------:R-:W-:Y:S01]  /*0e40*/  @P0 LOP3.LUT R194, R194, 0x20, RZ, 0xfc, !PT ;  /* 0x00000020c2c20812 */ /* 0x000fe200078efcff */
[----:B------:R-:W-:Y:S06]  /*0e50*/  @!P0 BRA `(.L_x_37095) ;  /* 0x0000000000608947 */ /* 0x000fec0003800000 */
        /* <DEDUP_REMOVED lines=21> */
[----:B------:R-:W-:Y:S01]  /*0fb0*/  VIADD R3, R3, 0x100 ;  /* 0x0000010003037836 */ /* 0x000fe20000000000 */
[----:B------:R-:W-:Y:S02]  /*0fc0*/  @!P0 CS2R R24, SRZ ;  /* 0x0000000000188805 */ /* 0x000fe4000001ff00 */
[----:B-1----:R-:W-:-:S07]  /*0fd0*/  @!P1 CS2R R26, SRZ ;  /* 0x00000000001a9805 */ /* 0x002fce000001ff00 */
.L_x_37095:
[----:B------:R-:W-:Y:S05]  /*0fe0*/  BSYNC B0 ;  /* 0x0000000000007941 */ /* 0x000fea0003800000 */
.L_x_37094:
[----:B------:R-:W-:Y:S01]  /*0ff0*/  ISETP.GE.U32.AND P0, PT, R0, 0x700, PT ;  /* 0x000007000000780c */ /* 0x000fe20003f06070 */
[----:B------:R-:W-:Y:S01]  /*1000*/  IMAD.HI.U32 R29, R181, -0x326172a9, RZ ;  /* 0xcd9e8d57b51d7827 */ /* 0x000fe200078e00ff */
[----:B------:R-:W-:Y:S01]  /*1010*/  LOP3.LUT R182, R31, R28, R163, 0x96, !PT ;  /* 0x0000001c1fb67212 */ /* 0x000fe200078e96a3 */
[----:B------:R-:W-:Y:S01]  /*1020*/  BSSY B0, `(.L_x_37096) ;  /* 0x000001f000007945 */ /* 0x000fe20003800000 */
[----:B------:R-:W-:Y:S01]  /*1030*/  LOP3.LUT R194, R194, 0xffffffef, RZ, 0xc0, !PT ;  /* 0xffffffefc2c27812 */ /* 0x000fe200078ec0ff */
[----:B------:R-:W-:Y:S01]  /*1040*/  VIADD R161, R196, 0xf1bbcdc8 ;  /* 0xf1bbcdc8c4a17836 */ /* 0x000fe20000000000 */
[----:B------:R-:W-:Y:S01]  /*1050*/  IADD3 R160, R197, -0x24c28bd8, RZ ;  /* 0xdb3d7428c5a07810 */ /* 0x000fe20007ffe0ff */
[----:B------:R-:W-:-:S03]  /*1060*/  IMAD.HI.U32 R67, R182, -0x2daee0ad, RZ ;  /* 0xd2511f53b6437827 */ /* 0x000fc600078e00ff */
[----:B------:R-:W-:-:S03]  /*1070*/  LOP3.LUT R186, R29, R30, R161, 0x96, !PT ;  /* 0x0000001e1dba7212 */ /* 0x000fc600078e96a1 */
        /* <DEDUP_REMOVED lines=25> */
.L_x_37097:
[----:B------:R-:W-:Y:S05]  /*1210*/  BSYNC B0 ;  /* 0x0000000000007941 */ /* 0x000fea0003800000 */
.L_x_37096:
[----:B------:R-:W-:Y:S01]  /*1220*/  ULDC UR6, c[0x0][0x214] ;  /* 0x0000850000067ab9 */ /* 0x000fe20000000800 */
[----:B------:R-:W-:Y:S02]  /*1230*/  LOP3.LUT R188, R67, R34, R160, 0x96, !PT ;  /* 0x0000002243bc7212 */ /* 0x000fe400078e96a0 */
[----:B------:R-:W-:-:S13]  /*1240*/  ISETP.GE.AND P0, PT, R192, UR6, PT ;  /* 0x00000006c0007c0c */ /* 0x000fda000bf06270 */
[----:B------:R-:W-:Y:S05]  /*1250*/  @P0 EXIT ;  /* 0x000000000000094d */ /* 0x000fea0003800000 */
[----:B------:R-:W-:Y:S01]  /*1260*/  SHF.R.S32.HI R3, RZ, 0x2, R2 ;  /* 0x00000002ff037819 */ /* 0x000fe20000011402 */
[----:B-----5:R-:W-:Y:S01]  /*1270*/  IMAD.MOV.U32 R124, RZ, RZ, R32 ;  /* 0x000000ffff7c7224 */ /* 0x020fe200078e0020 */
[--C-:B------:R-:W-:Y:S01]  /*1280*/  SHF.R.U64 R123, R32, 0x10, R33.reuse ;  /* 0x00000010207b7819 */ /* 0x100fe20000001221 */
[C---:B------:R-:W-:Y:S01]  /*1290*/  IMAD.SHL.U32 R32, R176.reuse, 0x20, RZ ;  /* 0x00000020b0207824 */ /* 0x040fe200078e00ff */
[----:B------:R-:W-:Y:S01]  /*12a0*/  MOV R125, R33 ;  /* 0x00000021007d7202 */ /* 0x000fe20000000f00 */
[----:B------:R-:W-:Y:S01]  /*12b0*/  ULDC.U8 UR6, c[0x0][0x2a0] ;  /* 0x0000a80000067ab9 */ /* 0x000fe20000000000 */
[----:B------:R-:W-:Y:S01]  /*12c0*/  SHF.R.U32.HI R126, RZ, 0x10, R33 ;  /* 0x00000010ff7e7819 */ /* 0x000fe20000011621 */
[----:B------:R-:W-:Y:S01]  /*12d0*/  IMAD.MOV.U32 R36, RZ, RZ, R44 ;  /* 0x000000ffff247224 */ /* 0x000fe200078e002c */
[----:B------:R-:W-:Y:S01]  /*12e0*/  LOP3.LUT R33, R176, 0xe0, RZ, 0xc0, !PT ;  /* 0x000000e0b0217812 */ /* 0x000fe200078ec0ff */
[----:B------:R-:W-:Y:S01]  /*12f0*/  IMAD.MOV.U32 R40, RZ, RZ, R45 ;  /* 0x000000ffff287224 */ /* 0x000fe200078e002d */
[----:B------:R-:W-:Y:S01]  /*1300*/  LOP3.LUT R2, R3, 0xff, RZ, 0xc0, !PT ;  /* 0x000000ff03027812 */ /* 0x000fe200078ec0ff */
[----:B------:R-:W-:Y:S01]  /*1310*/  IMAD.MOV.U32 R34, RZ, RZ, R42 ;  /* 0x000000ffff227224 */ /* 0x000fe200078e002a */
[----:B------:R-:W-:Y:S01]  /*1320*/  SHF.R.U32.HI R3, RZ, 0x3, R3 ;  /* 0x00000003ff037819 */ /* 0x000fe20000011603 */
[----:B------:R-:W-:Y:S01]  /*1330*/  IMAD.MOV.U32 R128, RZ, RZ, R38 ;  /* 0x000000ffff807224 */ /* 0x000fe200078e0026 */
[----:B------:R-:W-:Y:S01]  /*1340*/  VIADDMNMX R33, R2, -R33, RZ, !PT ;  /* 0x8000002102217246 */ /* 0x000fe200078001ff */
[----:B------:R-:W-:Y:S01]  /*1350*/  IMAD.MOV.U32 R66, RZ, RZ, R59 ;  /* 0x000000ffff427224 */ /* 0x000fe200078e003b */
[----:B------:R-:W-:Y:S01]  /*1360*/  LOP3.LUT R35, R32, 0x3e0, RZ, 0xc0, !PT ;  /* 0x000003e020237812 */ /* 0x000fe200078ec0ff */
[----:B------:R-:W-:Y:S01]  /*1370*/  VIADD R159, R196, 0x8ff34781 ;  /* 0x8ff34781c49f7836 */ /* 0x000fe20000000000 */
[----:B------:R-:W-:Y:S01]  /*1380*/  LOP3.LUT R32, R3, 0x1fffffe0, RZ, 0xc0, !PT ;  /* 0x1fffffe003207812 */ /* 0x000fe200078ec0ff */
[----:B------:R-:W-:Y:S01]  /*1390*/  HADD2.F32 R3, -RZ, R4.H0_H0 ;  /* 0x20000004ff037230 */ /* 0x000fe20000004100 */
[----:B------:R-:W-:Y:S01]  /*13a0*/  VIMNMX R33, R33, 0x20, PT ;  /* 0x0000002021217848 */ /* 0x000fe20003fe0100 */
[----:B------:R-:W-:Y:S01]  /*13b0*/  IMAD R182, R182, -0x2daee0ad, RZ ;  /* 0xd2511f53b6b67824 */ /* 0x000fe200078e02ff */
[----:B------:R-:W-:Y:S01]  /*13c0*/  SHF.R.U64 R132, R4, 0x10, R5 ;  /* 0x0000001004847819 */ /* 0x000fe20000001205 */
[----:B------:R-:W-:Y:S01]  /*13d0*/  HADD2.F32 R4, -RZ, R5.H0_H0 ;  /* 0x20000005ff047230 */ /* 0x000fe20000004100 */
[----:B------:R-:W-:Y:S01]  /*13e0*/  MOV R41, R56 ;  /* 0x0000003800297202 */ /* 0x000fe20000000f00 */
[----:B------:R-:W-:Y:S01]  /*13f0*/  IMAD R181, R181, -0x326172a9, RZ ;  /* 0xcd9e8d57b5b57824 */ /* 0x000fe200078e02ff */
[----:B------:R-:W-:Y:S01]  /*1400*/  SHF.R.U64 R72, R56, 0x10, R57 ;  /* 0x0000001038487819 */ /* 0x000fe20000001239 */
[----:B------:R-:W-:Y:S01]  /*1410*/  IMAD.MOV.U32 R100, RZ, RZ, R60 ;  /* 0x000000ffff647224 */ /* 0x000fe200078e003c */
[----:B------:R-:W-:Y:S01]  /*1420*/  SHF.R.U32.HI R131, RZ, 0x10, R5 ;  /* 0x00000010ff837819 */ /* 0x000fe20000011605 */
[----:B------:R-:W-:Y:S01]  /*1430*/  HADD2.F32 R5, -RZ, R6.H0_H0 ;  /* 0x20000006ff057230 */ /* 0x000fe20000004100 */
[----:B------:R-:W-:Y:S01]  /*1440*/  IADD3 R56, R33, R32, RZ ;  /* 0x0000002021387210 */ /* 0x000fe20007ffe0ff */
[----:B------:R-:W-:Y:S01]  /*1450*/  IMAD.MOV.U32 R104, RZ, RZ, R50 ;  /* 0x000000ffff687224 */ /* 0x000fe200078e0032 */
        /* <DEDUP_REMOVED lines=11> */
[----:B------:R-:W-:Y:S01]  /*1510*/  IMAD.SHL.U32 R56, R56, 0x4, RZ ;  /* 0x0000000438387824 */ /* 0x000fe200078e00ff */
        /* <DEDUP_REMOVED lines=10> */
[----:B------:R-:W-:Y:S01]  /*15c0*/  I2FP.F32.U32 R56, R56 ;  /* 0x0000003800387245 */ /* 0x000fe20000201000 */
[----:B------:R-:W-:Y:S01]  /*15d0*/  HADD2.F32 R16, -RZ, R17.H0_H0 ;  /* 0x20000011ff107230 */ /* 0x000fe20000004100 */
[----:B------:R-:W-:Y:S01]  /*15e0*/  SHF.R.U32.HI R143, RZ, 0x10, R17 ;  /* 0x00000010ff8f7819 */ /* 0x000fe20000011611 */
[----:B------:R-:W-:Y:S01]  /*15f0*/  HADD2.F32 R17, -RZ, R18.H0_H0 ;  /* 0x20000012ff117230 */ /* 0x000fe20000004100 */
[--C-:B------:R-:W-:Y:S01]  /*1600*/  SHF.R.U64 R146, R18, 0x10, R19.reuse ;  /* 0x0000001012927819 */ /* 0x100fe20000001213 */
[----:B------:R-:W-:Y:S01]  /*1610*/  HADD2.F32 R18, -RZ, R19.H0_H0 ;  /* 0x20000013ff127230 */ /* 0x000fe20000004100 */
[----:B------:R-:W-:Y:S01]  /*1620*/  VIADDMNMX R35, R2, -R35, RZ, !PT ;  /* 0x8000002302237246 */ /* 0x000fe200078001ff */
[----:B------:R0:W1:Y:S01]  /*1630*/  MUFU.RCP R187, R56 ;  /* 0x0000003800bb7308 */ /* 0x0000620000001000 */
[----:B------:R-:W-:Y:S01]  /*1640*/  SHF.R.U32.HI R145, RZ, 0x10, R19 ;  /* 0x00000010ff917819 */ /* 0x000fe20000011613 */
[----:B------:R-:W-:Y:S01]  /*1650*/  HADD2.F32 R19, -RZ, R20.H0_H0 ;  /* 0x20000014ff137230 */ /* 0x000fe20000004100 */
[----:B------:R-:W-:Y:S01]  /*1660*/  ISETP.NE.AND P0, PT, RZ, UR6, PT ;  /* 0x00000006ff007c0c */ /* 0x000fe2000bf05270 */
[----:B------:R-:W-:Y:S01]  /*1670*/  VIADD R2, R197, 0x96a522ad ;  /* 0x96a522adc5027836 */ /* 0x000fe20000000000 */
[--C-:B------:R-:W-:Y:S01]  /*1680*/  SHF.R.U64 R148, R20, 0x10, R21.reuse ;  /* 0x0000001014947819 */ /* 0x100fe20000001215 */
[----:B------:R-:W-:Y:S01]  /*1690*/  HADD2.F32 R20, -RZ, R21.H0_H0 ;  /* 0x20000015ff147230 */ /* 0x000fe20000004100 */
[----:B------:R-:W-:Y:S01]  /*16a0*/  SHF.R.U32.HI R147, RZ, 0x10, R21 ;  /* 0x00000010ff937819 */ /* 0x000fe20000011615 */
[----:B------:R-:W-:Y:S01]  /*16b0*/  HADD2.F32 R21, -RZ, R22.H0_H0 ;  /* 0x20000016ff157230 */ /* 0x000fe20000004100 */
[----:B------:R-:W-:Y:S01]  /*16c0*/  MOV R37, R43 ;  /* 0x0000002b00257202 */ /* 0x000fe20000000f00 */
[----:B------:R-:W-:Y:S01]  /*16d0*/  IMAD.MOV.U32 R105, RZ, RZ, R51 ;  /* 0x000000ffff697224 */ /* 0x000fe200078e0033 */
[----:B------:R-:W-:Y:S01]  /*16e0*/  SHF.R.U64 R150, R22, 0x10, R23 ;  /* 0x0000001016967819 */ /* 0x000fe20000001217 */
[----:B------:R-:W-:Y:S01]  /*16f0*/  HADD2.F32 R22, -RZ, R23.H0_H0 ;  /* 0x20000017ff167230 */ /* 0x000fe20000004100 */
[----:B------:R-:W-:Y:S01]  /*1700*/  SHF.R.U64 R75, R44, 0x10, R45 ;  /* 0x000000102c4b7819 */ /* 0x000fe2000000122d */
[----:B------:R-:W-:Y:S01]  /*1710*/  IMAD.MOV.U32 R44, RZ, RZ, R46 ;  /* 0x000000ffff2c7224 */ /* 0x000fe200078e002e */
[----:B------:R-:W-:Y:S01]  /*1720*/  VIMNMX R35, R35, 0x20, PT ;  /* 0x0000002023237848 */ /* 0x000fe20003fe0100 */
[----:B------:R-:W-:Y:S01]  /*1730*/  IMAD.MOV.U32 R109, RZ, RZ, R63 ;  /* 0x000000ffff6d7224 */ /* 0x000fe200078e003f */
[----:B------:R-:W-:Y:S01]  /*1740*/  SHF.R.U32.HI R149, RZ, 0x10, R23 ;  /* 0x00000010ff957819 */ /* 0x000fe20000011617 */
[----:B------:R-:W-:Y:S01]  /*1750*/  HADD2.F32 R23, -RZ, R24.H0_H0 ;  /* 0x20000018ff177230 */ /* 0x000fe20000004100 */
[----:B------:R-:W-:Y:S01]  /*1760*/  SHF.R.U64 R76, R42, 0x10, R43 ;  /* 0x000000102a4c7819 */ /* 0x000fe2000000122b */
[----:B------:R-:W-:Y:S01]  /*1770*/  IMAD.MOV.U32 R42, RZ, RZ, R57 ;  /* 0x000000ffff2a7224 */ /* 0x000fe200078e0039 */
[----:B------:R-:W-:Y:S01]  /*1780*/  SHF.R.U32.HI R73, RZ, 0x10, R45 ;  /* 0x00000010ff497819 */ /* 0x000fe2000001162d */
[----:B------:R-:W-:Y:S01]  /*1790*/  IMAD.MOV.U32 R112, RZ, RZ, R52 ;  /* 0x000000ffff707224 */ /* 0x000fe200078e0034 */
[----:B------:R-:W-:Y:S01]  /*17a0*/  SHF.R.U64 R71, R46, 0x10, R47 ;  /* 0x000000102e477819 */ /* 0x000fe2000000122f */
[----:B------:R-:W-:Y:S01]  /*17b0*/  IMAD.MOV.U32 R116, RZ, RZ, R64 ;  /* 0x000000ffff747224 */ /* 0x000fe200078e0040 */
[----:B------:R-:W-:Y:S01]  /*17c0*/  SHF.R.U64 R152, R24, 0x10, R25 ;  /* 0x0000001018987819 */ /* 0x000fe20000001219 */
[----:B------:R-:W-:Y:S01]  /*17d0*/  HADD2.F32 R24, -RZ, R25.H0_H0 ;  /* 0x20000019ff187230 */ /* 0x000fe20000004100 */
[----:B------:R-:W-:Y:S01]  /*17e0*/  SHF.R.U32.HI R74, RZ, 0x10, R43 ;  /* 0x00000010ff4a7819 */ /* 0x000fe2000001162b */
[----:B------:R-:W-:Y:S01]  /*17f0*/  IMAD.MOV.U32 R117, RZ, RZ, R65 ;  /* 0x000000ffff757224 */ /* 0x000fe200078e0041 */
[----:B------:R-:W-:Y:S01]  /*1800*/  MOV R45, R47 ;  /* 0x0000002f002d7202 */ /* 0x000fe20000000f00 */
[----:B------:R-:W-:Y:S01]  /*1810*/  IMAD.MOV.U32 R121, RZ, RZ, R55 ;  /* 0x000000ffff797224 */ /* 0x000fe200078e0037 */
[----:B------:R-:W-:Y:S01]  /*1820*/  SHF.R.U32.HI R46, RZ, 0x10, R47 ;  /* 0x00000010ff2e7819 */ /* 0x000fe2000001162f */
[----:B------:R-:W-:Y:S01]  /*1830*/  IMAD.MOV.U32 R47, RZ, RZ, R58 ;  /* 0x000000ffff2f7224 */ /* 0x000fe200078e003a */
[--C-:B------:R-:W-:Y:S01]  /*1840*/  SHF.R.U64 R127, R38, 0x10, R39.reuse ;  /* 0x00000010267f7819 */ /* 0x100fe20000001227 */
[----:B------:R-:W-:Y:S01]  /*1850*/  IMAD.HI.U32 R38, R188, -0x326172a9, RZ ;  /* 0xcd9e8d57bc267827 */ /* 0x000fe200078e00ff */
[----:B------:R-:W-:Y:S01]  /*1860*/  MOV R129, R39 ;  /* 0x0000002700817202 */ /* 0x000fe20000000f00 */
[----:B------:R-:W-:Y:S01]  /*1870*/  HFMA2.MMA R183, -RZ, RZ, 0, 0 ;  /* 0x00000000ffb77435 */ /* 0x000fe200000001ff */
[----:B------:R-:W-:Y:S01]  /*1880*/  SHF.R.U32.HI R130, RZ, 0x10, R39 ;  /* 0x00000010ff827819 */ /* 0x000fe20000011627 */
[----:B------:R-:W-:Y:S01]  /*1890*/  IMAD.HI.U32 R39, R186, -0x2daee0ad, RZ ;  /* 0xd2511f53ba277827 */ /* 0x000fe200078e00ff */
[----:B------:R-:W-:Y:S01]  /*18a0*/  SHF.R.U32.HI R151, RZ, 0x10, R25 ;  /* 0x00000010ff977819 */ /* 0x000fe20000011619 */
[----:B------:R-:W-:Y:S01]  /*18b0*/  ULDC UR18, c[0x0][0x218] ;  /* 0x0000860000127ab9 */ /* 0x000fe20000000800 */
[----:B------:R-:W-:Y:S01]  /*18c0*/  SHF.R.U32.HI R43, RZ, 0x10, R57 ;  /* 0x00000010ff2b7819 */ /* 0x000fe20000011639 */
[----:B------:R-:W-:Y:S01]  /*18d0*/  HADD2.F32 R25, -RZ, R26.H0_H0 ;  /* 0x2000001aff197230 */ /* 0x000fe20000004100 */
[----:B------:R-:W-:Y:S01]  /*18e0*/  SHF.R.U64 R70, R58, 0x10, R59 ;  /* 0x000000103a467819 */ /* 0x000fe2000000123b */
[----:B------:R-:W-:Y:S01]  /*18f0*/  IMAD.MOV.U32 R58, RZ, RZ, R49 ;  /* 0x000000ffff3a7224 */ /* 0x000fe200078e0031 */
[----:B------:R-:W-:Y:S01]  /*1900*/  SHF.R.U32.HI R68, RZ, 0x10, R59 ;  /* 0x00000010ff447819 */ /* 0x000fe2000001163b */
[----:B------:R-:W-:Y:S01]  /*1910*/  HADD2.F32 R33, -RZ, R37.H0_H0 ;  /* 0x20000025ff217230 */ /* 0x000fe20000004100 */
[----:B------:R-:W-:Y:S01]  /*1920*/  SHF.R.U64 R154, R26, 0x10, R27 ;  /* 0x000000101a9a7819 */ /* 0x000fe2000000121b */
[----:B------:R-:W-:Y:S01]  /*1930*/  HADD2.F32 R26, -RZ, R27.H0_H0 ;  /* 0x2000001bff1a7230 */ /* 0x000fe20000004100 */
[----:B------:R-:W-:Y:S01]  /*1940*/  MOV R57, R48 ;  /* 0x0000003000397202 */ /* 0x000fe20000000f00 */
[----:B------:R-:W-:Y:S01]  /*1950*/  IMAD.IADD R185, R32, 0x1, R35 ;  /* 0x0000000120b97824 */ /* 0x000fe200078e0223 */
[--C-:B------:R-:W-:Y:S01]  /*1960*/  SHF.R.U64 R69, R48, 0x10, R49.reuse ;  /* 0x0000001030457819 */ /* 0x100fe20000001231 */
[----:B------:R-:W-:Y:S01]  /*1970*/  HADD2.F32 R37, -RZ, R40.H0_H0 ;  /* 0x20000028ff257230 */ /* 0x000fe20000004100 */
[----:B------:R-:W-:Y:S01]  /*1980*/  SHF.R.U32.HI R67, RZ, 0x10, R49 ;  /* 0x00000010ff437819 */ /* 0x000fe20000011631 */
        /* <DEDUP_REMOVED lines=10> */
[----:B------:R-:W-:Y:S01]  /*1a30*/  IMAD R188, R188, -0x326172a9, RZ ;  /* 0xcd9e8d57bcbc7824 */ /* 0x000fe200078e02ff */
[----:B------:R-:W-:Y:S01]  /*1a40*/  MOV R108, R62 ;  /* 0x0000003e006c7202 */ /* 0x000fe20000000f00 */
[----:B------:R-:W-:Y:S01]  /*1a50*/  IMAD R186, R186, -0x2daee0ad, RZ ;  /* 0xd2511f53baba7824 */ /* 0x000fe200078e02ff */
[--C-:B------:R-:W-:Y:S01]  /*1a60*/  SHF.R.U64 R107, R62, 0x10, R63.reuse ;  /* 0x000000103e6b7819 */ /* 0x100fe2000000123f */
[----:B------:R-:W-:Y:S01]  /*1a70*/  IMAD.MOV.U32 R198, RZ, RZ, 0x1 ;  /* 0x00000001ffc67424 */ /* 0x000fe200078e00ff */
        /* <DEDUP_REMOVED lines=12> */
[----:B------:R-:W-:Y:S01]  /*1b40*/  MOV R120, R54 ;  /* 0x0000003600787202 */ /* 0x000fe20000000f00 */
[----:B------:R-:W-:Y:S01]  /*1b50*/  HADD2.F32 R46, -RZ, R46.H0_H0 ;  /* 0x2000002eff2e7230 */ /* 0x000fe20000004100 */
[--C-:B------:R-:W-:Y:S01]  /*1b60*/  SHF.R.U64 R119, R54, 0x10, R55.reuse ;  /* 0x0000001036777819 */ /* 0x100fe20000001237 */
[----:B------:R-:W-:Y:S01]  /*1b70*/  HADD2.F32 R47, -RZ, R70.H0_H0 ;  /* 0x20000046ff2f7230 */ /* 0x000fe20000004100 */
[----:B------:R-:W-:Y:S01]  /*1b80*/  SHF.R.U32.HI R122, RZ, 0x10, R55 ;  /* 0x00000010ff7a7819 */ /* 0x000fe20000011637 */
        /* <DEDUP_REMOVED lines=11> */
[----:B------:R-:W-:Y:S01]  /*1c40*/  LOP3.LUT R194, R194, 0xfffffff7, RZ, 0xc0, !PT ;  /* 0xfffffff7c2c27812 */ /* 0x000fe200078ec0ff */
[----:B------:R-:W-:Y:S01]  /*1c50*/  HADD2.F32 R50, -RZ, R68.H0_H0 ;  /* 0x20000044ff327230 */ /* 0x000fe20000004100 */
[----:B------:R-:W-:Y:S01]  /*1c60*/  LOP3.LUT R181, R38, R181, R159, 0x96, !PT ;  /* 0x000000b526b57212 */ /* 0x000fe200078e969f */
[----:B------:R-:W-:Y:S01]  /*1c70*/  HADD2.F32 R38, -RZ, R73.H0_H0 ;  /* 0x20000049ff267230 */ /* 0x000fe20000004100 */
[----:B------:R-:W-:Y:S01]  /*1c80*/  LOP3.LUT R182, R39, R182, R2, 0x96, !PT ;  /* 0x000000b627b67212 */ /* 0x000fe200078e9602 */
[----:B------:R-:W-:Y:S01]  /*1c90*/  HADD2.F32 R39, -RZ, R72.H0_H0 ;  /* 0x20000048ff277230 */ /* 0x000fe20000004100 */
[----:B------:R-:W-:Y:S01]  /*1ca0*/  LOP3.LUT R184, R184, 0x3, RZ, 0xc0, !PT ;  /* 0x00000003b8b87812 */ /* 0x000fe200078ec0ff */
[----:B------:R-:W-:Y:S01]  /*1cb0*/  HADD2.F32 R52, -RZ, R57.H0_H0 ;  /* 0x20000039ff347230 */ /* 0x000fe20000004100 */
[----:B------:R-:W-:Y:S01]  /*1cc0*/  @P0 LOP3.LUT R194, R194, 0x8, RZ, 0xfc, !PT ;  /* 0x00000008c2c20812 */ /* 0x000fe200078efcff */
        /* <DEDUP_REMOVED lines=69> */
[----:B01----:R-:W-:-:S07]  /*2120*/  IMAD.SHL.U32 R185, R185, 0x4, RZ ;  /* 0x00000004b9b97824 */ /* 0x003fce00078e00ff */
.L_x_37581:
[----:B------:R-:W-:Y:S01]  /*2130*/  IMAD R92, R192, UR18, RZ ;  /* 0x00000012c05c7c24 */ /* 0x000fe2000f8e02ff */
[----:B------:R-:W-:Y:S01]  /*2140*/  LOP3.LUT P0, RZ, R194, 0x4, RZ, 0xc0, !PT ;  /* 0x00000004c2ff7812 */ /* 0x000fe2000780c0ff */
        /* <DEDUP_REMOVED lines=32> */
.L_x_37101:
[----:B------:R-:W-:-:S07]  /*2350*/  IMAD.MOV.U32 R202, RZ, RZ, R188 ;  /* 0x000000ffffca7224 */ /* 0x000fce00078e00bc */
.L_x_37102:
[----:B------:R-:W-:Y:S05]  /*2360*/  BSYNC B1 ;  /* 0x0000000000017941 */ /* 0x000fea0003800000 */
.L_x_37100:
        /* <DEDUP_REMOVED lines=16> */
.L_x_37106:
[----:B------:R-:W-:Y:S05]  /*2470*/  BSYNC B2 ;  /* 0x0000000000027941 */ /* 0x000fea0003800000 */
.L_x_37105:
        /* <DEDUP_REMOVED lines=42> */
[----:B------:R-:W-:Y:S01]  /*2720*/  LOP3.LUT R182, R95, R96, R2, 0x96, !PT ;  /* 0x000000605fb67212 */ /* 0x000fe200078e9602 */
[----:B------:R-:W-:-:S09]  /*2730*/  IMAD.MOV.U32 R186, RZ, RZ, R94 ;  /* 0x000000ffffba7224 */ /* 0x000fd200078e005e */
.L_x_37104:
[----:B------:R-:W-:Y:S05]  /*2740*/  BSYNC B1 ;  /* 0x0000000000017941 */ /* 0x000fea0003800000 */
.L_x_37103:
        /* <DEDUP_REMOVED lines=9> */
[----:B-1---5:R-:W-:-:S12]  /*27e0*/  FMUL.FTZ R64, R64, R199 ;  /* 0x000000c740407220 */ /* 0x022fd80000410000 */
        /* <DEDUP_REMOVED lines=8> */
.L_x_37107:
        /* <DEDUP_REMOVED lines=12> */
.L_x_37110:
[----:B------:R-:W-:-:S07]  /*2930*/  IMAD.MOV.U32 R180, RZ, RZ, R188 ;  /* 0x000000ffffb47224 */ /* 0x000fce00078e00bc */
.L_x_37111:
[----:B------:R-:W-:Y:S05]  /*2940*/  BSYNC B1 ;  /* 0x0000000000017941 */ /* 0x000fea0003800000 */
.L_x_37109:
        /* <DEDUP_REMOVED lines=16> */
.L_x_37115:
[----:B------:R-:W-:Y:S05]  /*2a50*/  BSYNC B2 ;  /* 0x0000000000027941 */ /* 0x000fea0003800000 */
.L_x_37114:
        /* <DEDUP_REMOVED lines=44> */
.L_x_37113:
[----:B------:R-:W-:Y:S05]  /*2d20*/  BSYNC B1 ;  /* 0x0000000000017941 */ /* 0x000fea0003800000 */
.L_x_37112:
[----:B------:R-:W-:-:S05]  /*2d30*/  I2FP.F32.U32 R94, R180 ;  /* 0x000000b4005e7245 */ /* 0x000fca0000201000 */
[----:B------:R-:W-:Y:S01]  /*2d40*/  FFMA.FTZ R93, R94, R201, 1.1641532182693481445e-10 ;  /* 0x2f0000005e5d7423 */ /* 0x000fe200000100c9 */
[----:B------:R-:W-:-:S04]  /*2d50*/  FMUL.FTZ R94, R60, R199 ;  /* 0x000000c73c5e7220 */ /* 0x000fc80000410000 */
[----:B------:R-:W-:-:S04]  /*2d60*/  FSETP.GTU.FTZ.AND P3, PT, R93, R200, PT ;  /* 0x000000c85d00720b */ /* 0x000fc80003f7c000 */
[----:B------:R-:W-:Y:S02]  /*2d70*/  FSEL R93, R94, RZ, !P3 ;  /* 0x000000ff5e5d7208 */ /* 0x000fe40005800000 */
[----:B------:R-:W-:-:S03]  /*2d80*/  SEL R180, RZ, 0x1, P3 ;  /* 0x00000001ffb47807 */ /* 0x000fc60001800000 */
[----:B------:R-:W-:-:S04]  /*2d90*/  FADD.FTZ R64, R93, R64 ;  /* 0x000000405d407221 */ /* 0x000fc80000010000 */
[----:B------:R-:W-:-:S07]  /*2da0*/  @P0 FADD.FTZ R64, R56, R64 ;  /* 0x0000004038400221 */ /* 0x000fce0000010000 */
.L_x_37108:
        /* <DEDUP_REMOVED lines=12> */
.L_x_37117:
[----:B------:R-:W-:-:S07]  /*2e70*/  IMAD.MOV.U32 R184, RZ, RZ, R188 ;  /* 0x000000ffffb87224 */ /* 0x000fce00078e00bc */
.L_x_37118:
[----:B------:R-:W-:Y:S05]  /*2e80*/  BSYNC B1 ;  /* 0x0000000000017941 */ /* 0x000fea0003800000 */
.L_x_37116:
        /* <DEDUP_REMOVED lines=16> */
.L_x_37122:
[----:B------:R-:W-:Y:S05]  /*2f90*/  BSYNC B2 ;  /* 0x0000000000027941 */ /* 0x000fea0003800000 */
.L_x_37121:
        /* <DEDUP_REMOVED lines=44> */
.L_x_37120:
[----:B------:R-:W-:Y:S05]  /*3260*/  BSYNC B1 ;  /* 0x0000000000017941 */ /* 0x000fea0003800000 */
.L_x_37119:
[----:B------:R-:W-:Y:S01]  /*3270*/  I2FP.F32.U32 R92, R184 ;  /* 0x000000b8005c7245 */ /* 0x000fe20000201000 */
[----:B------:R-:W-:-:S04]  /*3280*/  FMUL.FTZ R65, R65, R199 ;  /* 0x000000c741417220 */ /* 0x000fc80000410000 */
[----:B------:R-:W-:-:S05]  /*3290*/  FFMA.FTZ R95, R92, R201, 1.1641532182693481445e-10 ;  /* 0x2f0000005c5f7423 */ /* 0x000fca00000100c9 */
        /* <DEDUP_REMOVED lines=8> */
.L_x_37123:
        /* <DEDUP_REMOVED lines=12> */
.L_x_37126:
[----:B------:R-:W-:-:S07]  /*33e0*/  IMAD.MOV.U32 R179, RZ, RZ, R188 ;  /* 0x000000ffffb37224 */ /* 0x000fce00078e00bc */
.L_x_37127:
[----:B------:R-:W-:Y:S05]  /*33f0*/  BSYNC B1 ;  /* 0x0000000000017941 */ /* 0x000fea0003800000 */
.L_x_37125:
        /* <DEDUP_REMOVED lines=16> */
.L_x_37131:
[----:B------:R-:W-:Y:S05]  /*3500*/  BSYNC B2 ;  /* 0x0000000000027941 */ /* 0x000fea0003800000 */
.L_x_37130:
        /* <DEDUP_REMOVED lines=44> */
.L_x_37129:
[----:B------:R-:W-:Y:S05]  /*37d0*/  BSYNC B1 ;  /* 0x0000000000017941 */ /* 0x000fea0003800000 */
.L_x_37128:
        /* <DEDUP_REMOVED lines=8> */
.L_x_37124:
        /* <DEDUP_REMOVED lines=12> */
.L_x_37133:
[----:B------:R-:W-:-:S07]  /*3920*/  IMAD.MOV.U32 R184, RZ, RZ, R188 ;  /* 0x000000ffffb87224 */ /* 0x000fce00078e00bc */
.L_x_37134:
[----:B------:R-:W-:Y:S05]  /*3930*/  BSYNC B1 ;  /* 0x0000000000017941 */ /* 0x000fea0003800000 */
.L_x_37132:
        /* <DEDUP_REMOVED lines=16> */
.L_x_37138:
[----:B------:R-:W-:Y:S05]  /*3a40*/  BSYNC B2 ;  /* 0x0000000000027941 */ /* 0x000fea0003800000 */
.L_x_37137:
        /* <DEDUP_REMOVED lines=44> */
.L_x_37136:
[----:B------:R-:W-:Y:S05]  /*3d10*/  BSYNC B1 ;  /* 0x0000000000017941 */ /* 0x000fea0003800000 */
.L_x_37135:
[----:B------:R-:W-:Y:S01]  /*3d20*/  I2FP.F32.U32 R92, R184 ;  /* 0x000000b8005c7245 */ /* 0x000fe20000201000 */
[----:B------:R-:W-:-:S04]  /*3d30*/  FMUL.FTZ R66, R66, R199 ;  /* 0x000000c742427220 */ /* 0x000fc80000410000 */
[----:B------:R-:W-:-:S05]  /*3d40*/  FFMA.FTZ R95, R92, R201, 1.1641532182693481445e-10 ;  /* 0x2f0000005c5f7423 */ /* 0x000fca00000100c9 */
        /* <DEDUP_REMOVED lines=8> */
.L_x_37139:
        /* <DEDUP_REMOVED lines=12> */
.L_x_37142:
[----:B------:R-:W-:-:S07]  /*3e90*/  MOV R178, R188 ;  /* 0x000000bc00b27202 */ /* 0x000fce0000000f00 */
.L_x_37143:
[----:B------:R-:W-:Y:S05]  /*3ea0*/  BSYNC B1 ;  /* 0x0000000000017941 */ /* 0x000fea0003800000 */
.L_x_37141:
        /* <DEDUP_REMOVED lines=16> */
.L_x_37147:
[----:B------:R-:W-:Y:S05]  /*3fb0*/  BSYNC B2 ;  /* 0x0000000000027941 */ /* 0x000fea0003800000 */
.L_x_37146:
        /* <DEDUP_REMOVED lines=44> */
.L_x_37145:
[----:B------:R-:W-:Y:S05]  /*4280*/  BSYNC B1 ;  /* 0x0000000000017941 */ /* 0x000fea0003800000 */
.L_x_37144:
        /* <DEDUP_REMOVED lines=8> */
.L_x_37140:
        /* <DEDUP_REMOVED lines=12> */
.L_x_37149:
[----:B------:R-:W-:-:S07]  /*43d0*/  MOV R184, R188 ;  /* 0x000000bc00b87202 */ /* 0x000fce0000000f00 */
.L_x_37150:
[----:B------:R-:W-:Y:S05]  /*43e0*/  BSYNC B1 ;  /* 0x0000000000017941 */ /* 0x000fea0003800000 */
.L_x_37148:
        /* <DEDUP_REMOVED lines=16> */
.L_x_37154:
[----:B------:R-:W-:Y:S05]  /*44f0*/  BSYNC B2 ;  /* 0x0000000000027941 */ /* 0x000fea0003800000 */
.L_x_37153:
        /* <DEDUP_REMOVED lines=44> */
.L_x_37152:
[----:B------:R-:W-:Y:S05]  /*47c0*/  BSYNC B1 ;  /* 0x0000000000017941 */ /* 0x000fea0003800000 */
.L_x_37151:
        /* <DEDUP_REMOVED lines=11> */
.L_x_37155:
        /* <DEDUP_REMOVED lines=12> */
.L_x_37158:
[----:B------:R-:W-:-:S07]  /*4940*/  IMAD.MOV.U32 R177, RZ, RZ, R188 ;  /* 0x000000ffffb17224 */ /* 0x000fce00078e00bc */
.L_x_37159:
[----:B------:R-:W-:Y:S05]  /*4950*/  BSYNC B1 ;  /* 0x0000000000017941 */ /* 0x000fea0003800000 */
.L_x_37157:
        /* <DEDUP_REMOVED lines=16> */
.L_x_37163:
[----:B------:R-:W-:Y:S05]  /*4a60*/  BSYNC B2 ;  /* 0x0000000000027941 */ /* 0x000fea0003800000 */
.L_x_37162:
        /* <DEDUP_REMOVED lines=44> */
.L_x_37161:
[----:B------:R-:W-:Y:S05]  /*4d30*/  BSYNC B1 ;  /* 0x0000000000017941 */ /* 0x000fea0003800000 */
.L_x_37160:
[----:B------:R-:W-:Y:S01]  /*4d40*/  I2FP.F32.U32 R92, R177 ;  /* 0x000000b1005c7245 */ /* 0x000fe20000201000 */
[----:B------:R-:W-:-:S04]  /*4d50*/  FMUL.FTZ R199, R63, R199 ;  /* 0x000000c73fc77220 */ /* 0x000fc80000410000 */
[----:B------:R-:W-:-:S05]  /*4d60*/  FFMA.FTZ R201, R92, R201, 1.1641532182693481445e-10 ;  /* 0x2f0000005cc97423 */ /* 0x000fca00000100c9 */
[----:B------:R-:W-:-:S04]  /*4d70*/  FSETP.GTU.FTZ.AND P2, PT, R201, R200, PT ;  /* 0x000000c8c900720b */ /* 0x000fc80003f5c000 */
[----:B------:R-:W-:Y:S02]  /*4d80*/  FSEL R92, R199, RZ, !P2 ;  /* 0x000000ffc75c7208 */ /* 0x000fe40005000000 */
[----:B------:R-:W-:-:S03]  /*4d90*/  SEL R177, RZ, 0x1, P2 ;  /* 0x00000001ffb17807 */ /* 0x000fc60001000000 */
[----:B------:R-:W-:-:S04]  /*4da0*/  FADD.FTZ R67, R92, R67 ;  /* 0x000000435c437221 */ /* 0x000fc80000010000 */
[----:B------:R-:W-:-:S07]  /*4db0*/  @P0 FADD.FTZ R67, R59, R67 ;  /* 0x000000433b430221 */ /* 0x000fce0000010000 */
.L_x_37156:
[----:B------:R-:W-:Y:S01]  /*4dc0*/  LOP3.LUT P0, RZ, R194, 0x1, RZ, 0xc0, !PT ;  /* 0x00000001c2ff7812 */ /* 0x000fe2000780c0ff */
[C---:B------:R-:W-:Y:S01]  /*4dd0*/  IMAD.SHL.U32 R199, R195.reuse, 0x4, RZ ;  /* 0x00000004c3c77824 */ /* 0x040fe200078e00ff */
[----:B------:R-:W-:Y:S02]  /*4de0*/  SEL R96, RZ, 0x1000000, P5 ;  /* 0x01000000ff607807 */ /* 0x000fe40002800000 */
[----:B------:R-:W-:Y:S02]  /*4df0*/  SEL R99, RZ, 0x1, P0 ;  /* 0x00000001ff637807 */ /* 0x000fe40000000000 */
[----:B------:R-:W-:Y:S02]  /*4e00*/  SEL R97, RZ, 0x10000, P4 ;  /* 0x00010000ff617807 */ /* 0x000fe40002000000 */
[----:B------:R-:W-:Y:S02]  /*4e10*/  SEL R98, RZ, 0x100, P3 ;  /* 0x00000100ff627807 */ /* 0x000fe40001800000 */
[----:B------:R-:W-:-:S02]  /*4e20*/  LEA R94, P0, R195, UR10, 0x4 ;  /* 0x0000000ac35e7c11 */ /* 0x000fc4000f8020ff */
[----:B------:R-:W-:Y:S02]  /*4e30*/  IADD3 R96, R98, R96, R97 ;  /* 0x0000006062607210 */ /* 0x000fe40007ffe061 */
[C---:B------:R-:W-:Y:S02]  /*4e40*/  LEA.HI.X R95, R195.reuse, UR11, RZ, 0x4, P0 ;  /* 0x0000000bc35f7c11 */ /* 0x040fe400080f24ff */
[----:B------:R-:W-:Y:S01]  /*4e50*/  SHF.L.U64.HI R200, R195, 0x2, RZ ;  /* 0x00000002c3c87819 */ /* 0x000fe200000102ff */
[----:B------:R-:W-:Y:S01]  /*4e60*/  IMAD.IADD R99, R96, 0x1, R99 ;  /* 0x0000000160637824 */ /* 0x000fe200078e0263 */
[----:B------:R-:W-:Y:S01]  /*4e70*/  IADD3 R92, P0, R199, UR12, RZ ;  /* 0x0000000cc75c7c10 */ /* 0x000fe2000ff1e0ff */
[----:B------:R0:W-:Y:S03]  /*4e80*/  STG.E.128 desc[UR4][R94.64], R64 ;  /* 0x000000405e007986 */ /* 0x0001e6000c101d04 */
[----:B------:R-:W-:-:S05]  /*4e90*/  IADD3.X R93, R200, UR13, RZ, P0, !PT ;  /* 0x0000000dc85d7c10 */ /* 0x000fca00087fe4ff */
[----:B------:R0:W-:Y:S01]  /*4ea0*/  STG.E desc[UR4][R92.64], R99 ;  /* 0x000000635c007986 */ /* 0x0001e2000c101904 */
[----:B------:R-:W-:Y:S05]  /*4eb0*/  @!P1 BRA `(.L_x_37164) ;  /* 0x00000000002c9947 */ /* 0x000fea0003800000 */
[----:B0-----:R-:W-:Y:S02]  /*4ec0*/  SHF.L.U32 R95, R178, 0x10, RZ ;  /* 0x00000010b25f7819 */ /* 0x001fe400000006ff */
[----:B------:R-:W-:Y:S02]  /*4ed0*/  LOP3.LUT R94, R177, 0xffff, RZ, 0xc0, !PT ;  /* 0x0000ffffb15e7812 */ /* 0x000fe400078ec0ff */
[----:B------:R-:W-:Y:S02]  /*4ee0*/  LOP3.LUT R95, R95, 0xff0000, RZ, 0xc0, !PT ;  /* 0x00ff00005f5f7812 */ /* 0x000fe400078ec0ff */
[----:B------:R-:W-:Y:S02]  /*4ef0*/  LOP3.LUT R97, R179, 0xff, RZ, 0xc0, !PT ;  /* 0x000000ffb3617812 */ /* 0x000fe400078ec0ff */
[----:B------:R-:W-:Y:S01]  /*4f00*/  IADD3 R92, P0, R199, UR14, RZ ;  /* 0x0000000ec75c7c10 */ /* 0x000fe2000ff1e0ff */
[----:B------:R-:W-:Y:S01]  /*4f10*/  IMAD R94, R94, 0x1000000, R95 ;  /* 0x010000005e5e7824 */ /* 0x000fe200078e025f */
[----:B------:R-:W-:-:S02]  /*4f20*/  LOP3.LUT R95, R180, 0xff, RZ, 0xc0, !PT ;  /* 0x000000ffb45f7812 */ /* 0x000fc400078ec0ff */
[----:B------:R-:W-:Y:S01]  /*4f30*/  IADD3.X R93, R200, UR15, RZ, P0, !PT ;  /* 0x0000000fc85d7c10 */ /* 0x000fe200087fe4ff */
[----:B------:R-:W-:-:S05]  /*4f40*/  IMAD R94, R97, 0x100, R94 ;  /* 0x00000100615e7824 */ /* 0x000fca00078e025e */
[----:B------:R-:W-:-:S05]  /*4f50*/  IADD3 R95, R94, R95, RZ ;  /* 0x0000005f5e5f7210 */ /* 0x000fca0007ffe0ff */
[----:B------:R1:W-:Y:S02]  /*4f60*/  STG.E desc[UR4][R92.64], R95 ;  /* 0x0000005f5c007986 */ /* 0x0003e4000c101904 */
.L_x_37164:
[----:B------:R-:W-:-:S07]  /*4f70*/  VIADD R199, R195, 0x100 ;  /* 0x00000100c3c77836 */ /* 0x000fce0000000000 */
.L_x_37099:
[----:B------:R-:W-:Y:S05]  /*4f80*/  BSYNC B0 ;  /* 0x0000000000007941 */ /* 0x000fea0003800000 */
.L_x_37098:
[----:B------:R-:W-:Y:S01]  /*4f90*/  LOP3.LUT P0, RZ, R194, 0x200, RZ, 0xc0, !PT ;  /* 0x00000200c2ff7812 */ /* 0x000fe2000780c0ff */
[----:B------:R-:W-:-:S12]  /*4fa0*/  BSSY B0, `(.L_x_37165) ;  /* 0x00002df000007945 */ /* 0x000fd80003800000 */
[----:B------:R-:W-:Y:S05]  /*4fb0*/  @!P0 BRA `(.L_x_37166) ;  /* 0x0000002c00748947 */ /* 0x000fea0003800000 */
[----:B01----:R-:W0:Y:S01]  /*4fc0*/  LDC.64 R92, c[0x0][0x228] ;  /* 0x00008a00ff5c7b82 */ /* 0x003e220000000a00 */
        /* <DEDUP_REMOVED lines=25> */
.L_x_37168:
[----:B------:R-:W-:-:S07]  /*5160*/  MOV R202, R188 ;  /* 0x000000bc00ca7202 */ /* 0x000fce0000000f00 */
.L_x_37169:
[----:B------:R-:W-:Y:S05]  /*5170*/  BSYNC B1 ;  /* 0x0000000000017941 */ /* 0x000fea0003800000 */
.L_x_37167:
        /* <DEDUP_REMOVED lines=16> */
.L_x_37173:
[----:B------:R-:W-:Y:S05]  /*5280*/  BSYNC B2 ;  /* 0x0000000000027941 */ /* 0x000fea0003800000 */
.L_x_37172:
        /* <DEDUP_REMOVED lines=44> */
.L_x_37171:
[----:B------:R-:W-:Y:S05]  /*5550*/  BSYNC B1 ;  /* 0x0000000000017941 */ /* 0x000fea0003800000 */
.L_x_37170:
        /* <DEDUP_REMOVED lines=18> */
.L_x_37174:
        /* <DEDUP_REMOVED lines=12> */
.L_x_37177:
[----:B------:R-:W-:-:S07]  /*5740*/  MOV R180, R188 ;  /* 0x000000bc00b47202 */ /* 0x000fce0000000f00 */
.L_x_37178:
[----:B------:R-:W-:Y:S05]  /*5750*/  BSYNC B1 ;  /* 0x0000000000017941 */ /* 0x000fea0003800000 */
.L_x_37176:
        /* <DEDUP_REMOVED lines=16> */
.L_x_37182:
[----:B------:R-:W-:Y:S05]  /*5860*/  BSYNC B2 ;  /* 0x0000000000027941 */ /* 0x000fea0003800000 */
.L_x_37181:
        /* <DEDUP_REMOVED lines=44> */
.L_x_37180:
[----:B------:R-:W-:Y:S05]  /*5b30*/  BSYNC B1 ;  /* 0x0000000000017941 */ /* 0x000fea0003800000 */
.L_x_37179:
        /* <DEDUP_REMOVED lines=8> */
.L_x_37175:
        /* <DEDUP_REMOVED lines=12> */
.L_x_37184:
[----:B------:R-:W-:-:S07]  /*5c80*/  MOV R184, R188 ;  /* 0x000000bc00b87202 */ /* 0x000fce0000000f00 */
.L_x_37185:
[----:B------:R-:W-:Y:S05]  /*5c90*/  BSYNC B1 ;  /* 0x0000000000017941 */ /* 0x000fea0003800000 */
.L_x_37183:
        /* <DEDUP_REMOVED lines=16> */
.L_x_37189:
[----:B------:R-:W-:Y:S05]  /*5da0*/  BSYNC B2 ;  /* 0x0000000000027941 */ /* 0x000fea0003800000 */
.L_x_37188:
        /* <DEDUP_REMOVED lines=44> */
.L_x_37187:
[----:B------:R-:W-:Y:S05]  /*6070*/  BSYNC B1 ;  /* 0x0000000000017941 */ /* 0x000fea0003800000 */
.L_x_37186:
        /* <DEDUP_REMOVED lines=11> */
.L_x_37190:
        /* <DEDUP_REMOVED lines=12> */
.L_x_37193:
[----:B------:R-:W-:-:S07]  /*61f0*/  IMAD.MOV.U32 R179, RZ, RZ, R188 ;  /* 0x000000ffffb37224 */ /* 0x000fce00078e00bc */
.L_x_37194:
[----:B------:R-:W-:Y:S05]  /*6200*/  BSYNC B1 ;  /* 0x0000000000017941 */ /* 0x000fea0003800000 */
.L_x_37192:
        /* <DEDUP_REMOVED lines=16> */
.L_x_37198:
[----:B------:R-:W-:Y:S05]  /*6310*/  BSYNC B2 ;  /* 0x0000000000027941 */ /* 0x000fea0003800000 */
.L_x_37197:
        /* <DEDUP_REMOVED lines=44> */
.L_x_37196:
[----:B------:R-:W-:Y:S05]  /*65e0*/  BSYNC B1 ;  /* 0x0000000000017941 */ /* 0x000fea0003800000 */
.L_x_37195:
        /* <DEDUP_REMOVED lines=8> */
.L_x_37191:
        /* <DEDUP_REMOVED lines=12> */
.L_x_37200:
[----:B------:R-:W-:-:S07]  /*6730*/  IMAD.MOV.U32 R184, RZ, RZ, R188 ;  /* 0x000000ffffb87224 */ /* 0x000fce00078e00bc */
.L_x_37201:
[----:B------:R-:W-:Y:S05]  /*6740*/  BSYNC B1 ;  /* 0x0000000000017941 */ /* 0x000fea0003800000 */
.L_x_37199:
        /* <DEDUP_REMOVED lines=16> */
.L_x_37205:
[----:B------:R-:W-:Y:S05]  /*6850*/  BSYNC B2 ;  /* 0x0000000000027941 */ /* 0x000fea0003800000 */
.L_x_37204:
        /* <DEDUP_REMOVED lines=44> */
.L_x_37203:
[----:B------:R-:W-:Y:S05]  /*6b20*/  BSYNC B1 ;  /* 0x0000000000017941 */ /* 0x000fea0003800000 */
.L_x_37202:
        /* <DEDUP_REMOVED lines=11> */
.L_x_37206:
        /* <DEDUP_REMOVED lines=12> */
.L_x_37209:
[----:B------:R-:W-:-:S07]  /*6ca0*/  IMAD.MOV.U32 R178, RZ, RZ, R188 ;  /* 0x000000ffffb27224 */ /* 0x000fce00078e00bc */
.L_x_37210:
[----:B------:R-:W-:Y:S05]  /*6cb0*/  BSYNC B1 ;  /* 0x0000000000017941 */ /* 0x000fea0003800000 */
.L_x_37208:
        /* <DEDUP_REMOVED lines=16> */
.L_x_37214:
[----:B------:R-:W-:Y:S05]  /*6dc0*/  BSYNC B2 ;  /* 0x0000000000027941 */ /* 0x000fea0003800000 */
.L_x_37213:
        /* <DEDUP_REMOVED lines=44> */
.L_x_37212:
[----:B------:R-:W-:Y:S05]  /*7090*/  BSYNC B1 ;  /* 0x0000000000017941 */ /* 0x000fea0003800000 */
.L_x_37211:
        /* <DEDUP_REMOVED lines=8> */
.L_x_37207:
        /* <DEDUP_REMOVED lines=12> */
.L_x_37216:
[----:B------:R-:W-:-:S07]  /*71e0*/  IMAD.MOV.U32 R184, RZ, RZ, R188 ;  /* 0x000000ffffb87224 */ /* 0x000fce00078e00bc */
.L_x_37217:
[----:B------:R-:W-:Y:S05]  /*71f0*/  BSYNC B1 ;  /* 0x0000000000017941 */ /* 0x000fea0003800000 */
.L_x_37215:
        /* <DEDUP_REMOVED lines=16> */
.L_x_37221:
[----:B------:R-:W-:Y:S05]  /*7300*/  BSYNC B2 ;  /* 0x0000000000027941 */ /* 0x000fea0003800000 */
.L_x_37220:
        /* <DEDUP_REMOVED lines=44> */
.L_x_37219:
[----:B------:R-:W-:Y:S05]  /*75d0*/  BSYNC B1 ;  /* 0x0000000000017941 */ /* 0x000fea0003800000 */
.L_x_37218:
        /* <DEDUP_REMOVED lines=11> */
.L_x_37222:
        /* <DEDUP_REMOVED lines=12> */
.L_x_37225:
[----:B------:R-:W-:-:S07]  /*7750*/  MOV R177, R188 ;  /* 0x000000bc00b17202 */ /* 0x000fce0000000f00 */
.L_x_37226:
[----:B------:R-:W-:Y:S05]  /*7760*/  BSYNC B1 ;  /* 0x0000000000017941 */ /* 0x000fea0003800000 */
.L_x_37224:
        /* <DEDUP_REMOVED lines=16> */
.L_x_37230:
[----:B------:R-:W-:Y:S05]  /*7870*/  BSYNC B2 ;  /* 0x0000000000027941 */ /* 0x000fea0003800000 */
.L_x_37229:
        /* <DEDUP_REMOVED lines=44> */
.L_x_37228:
[----:B------:R-:W-:Y:S05]  /*7b40*/  BSYNC B1 ;  /* 0x0000000000017941 */ /* 0x000fea0003800000 */
.L_x_37227:
        /* <DEDUP_REMOVED lines=8> */
.L_x_37223:
[----:B------:R-:W-:Y:S01]  /*7bd0*/  LOP3.LUT P0, RZ, R194, 0x1, RZ, 0xc0, !PT ;  /* 0x00000001c2ff7812 */ /* 0x000fe2000780c0ff */
[C---:B------:R-:W-:Y:S01]  /*7be0*/  IMAD.SHL.U32 R200, R199.reuse, 0x4, RZ ;  /* 0x00000004c7c87824 */ /* 0x040fe200078e00ff */
[----:B------:R-:W-:Y:S02]  /*7bf0*/  SEL R96, RZ, 0x1000000, P5 ;  /* 0x01000000ff607807 */ /* 0x000fe40002800000 */
[----:B------:R-:W-:Y:S02]  /*7c00*/  SEL R99, RZ, 0x1, P0 ;  /* 0x00000001ff637807 */ /* 0x000fe40000000000 */
[----:B------:R-:W-:Y:S02]  /*7c10*/  LEA R94, P0, R199, UR10, 0x4 ;  /* 0x0000000ac75e7c11 */ /* 0x000fe4000f8020ff */
[----:B------:R-:W-:Y:S02]  /*7c20*/  SEL R97, RZ, 0x10000, P4 ;  /* 0x00010000ff617807 */ /* 0x000fe40002000000 */
[----:B------:R-:W-:-:S02]  /*7c30*/  SEL R98, RZ, 0x100, P3 ;  /* 0x00000100ff627807 */ /* 0x000fc40001800000 */
[C---:B------:R-:W-:Y:S02]  /*7c40*/  LEA.HI.X R95, R199.reuse, UR11, RZ, 0x4, P0 ;  /* 0x0000000bc75f7c11 */ /* 0x040fe400080f24ff */
[----:B------:R-:W-:Y:S02]  /*7c50*/  SHF.L.U64.HI R201, R199, 0x2, RZ ;  /* 0x00000002c7c97819 */ /* 0x000fe400000102ff */
[----:B------:R-:W-:Y:S01]  /*7c60*/  IADD3 R92, P0, R200, UR12, RZ ;  /* 0x0000000cc85c7c10 */ /* 0x000fe2000ff1e0ff */
[----:B------:R0:W-:Y:S01]  /*7c70*/  STG.E.128 desc[UR4][R94.64], R68 ;  /* 0x000000445e007986 */ /* 0x0001e2000c101d04 */
[----:B------:R-:W-:Y:S02]  /*7c80*/  IADD3 R96, R98, R96, R97 ;  /* 0x0000006062607210 */ /* 0x000fe40007ffe061 */
[----:B------:R-:W-:Y:S02]  /*7c90*/  IADD3.X R93, R201, UR13, RZ, P0, !PT ;  /* 0x0000000dc95d7c10 */ /* 0x000fe400087fe4ff */
[----:B------:R-:W-:-:S05]  /*7ca0*/  IADD3 R99, R96, R99, RZ ;  /* 0x0000006360637210 */ /* 0x000fca0007ffe0ff */
[----:B------:R0:W-:Y:S01]  /*7cb0*/  STG.E desc[UR4][R92.64], R99 ;  /* 0x000000635c007986 */ /* 0x0001e2000c101904 */
[----:B------:R-:W-:Y:S05]  /*7cc0*/  @!P1 BRA `(.L_x_37231) ;  /* 0x00000000002c9947 */ /* 0x000fea0003800000 */
[----:B0-----:R-:W-:Y:S01]  /*7cd0*/  IMAD.U32 R95, R178, 0x10000, RZ ;  /* 0x00010000b25f7824 */ /* 0x001fe200078e00ff */
[----:B------:R-:W-:Y:S02]  /*7ce0*/  LOP3.LUT R94, R177, 0xffff, RZ, 0xc0, !PT ;  /* 0x0000ffffb15e7812 */ /* 0x000fe400078ec0ff */
[----:B------:R-:W-:Y:S02]  /*7cf0*/  LOP3.LUT R97, R179, 0xff, RZ, 0xc0, !PT ;  /* 0x000000ffb3617812 */ /* 0x000fe400078ec0ff */
[----:B------:R-:W-:Y:S02]  /*7d00*/  LOP3.LUT R95, R95, 0xff0000, RZ, 0xc0, !PT ;  /* 0x00ff00005f5f7812 */ /* 0x000fe400078ec0ff */
[----:B------:R-:W-:-:S03]  /*7d10*/  IADD3 R92, P0, R200, UR14, RZ ;  /* 0x0000000ec85c7c10 */ /* 0x000fc6000ff1e0ff */
[----:B------:R-:W-:Y:S01]  /*7d20*/  IMAD R94, R94, 0x1000000, R95 ;  /* 0x010000005e5e7824 */ /* 0x000fe200078e025f */
[----:B------:R-:W-:Y:S02]  /*7d30*/  LOP3.LUT R95, R180, 0xff, RZ, 0xc0, !PT ;  /* 0x000000ffb45f7812 */ /* 0x000fe400078ec0ff */
[----:B------:R-:W-:Y:S02]  /*7d40*/  IADD3.X R93, R201, UR15, RZ, P0, !PT ;  /* 0x0000000fc95d7c10 */ /* 0x000fe400087fe4ff */
[----:B------:R-:W-:-:S05]  /*7d50*/  LEA R94, R97, R94, 0x8 ;  /* 0x0000005e615e7211 */ /* 0x000fca00078e40ff */
[----:B------:R-:W-:-:S05]  /*7d60*/  IMAD.IADD R95, R94, 0x1, R95 ;  /* 0x000000015e5f7824 */ /* 0x000fca00078e025f */
[----:B------:R1:W-:Y:S02]  /*7d70*/  STG.E desc[UR4][R92.64], R95 ;  /* 0x0000005f5c007986 */ /* 0x0003e4000c101904 */
.L_x_37231:
[----:B------:R-:W-:-:S07]  /*7d80*/  VIADD R199, R199, 0x100 ;  /* 0x00000100c7c77836 */ /* 0x000fce0000000000 */
.L_x_37166:
[----:B------:R-:W-:Y:S05]  /*7d90*/  BSYNC B0 ;  /* 0x0000000000007941 */ /* 0x000fea0003800000 */
.L_x_37165:
        /* <DEDUP_REMOVED lines=29> */
.L_x_37235:
[----:B------:R-:W-:-:S07]  /*7f70*/  IMAD.MOV.U32 R202, RZ, RZ, R188 ;  /* 0x000000ffffca7224 */ /* 0x000fce00078e00bc */
.L_x_37236:
[----:B------:R-:W-:Y:S05]  /*7f80*/  BSYNC B1 ;  /* 0x0000000000017941 */ /* 0x000fea0003800000 */
.L_x_37234:
        /* <DEDUP_REMOVED lines=16> */
.L_x_37240:
[----:B------:R-:W-:Y:S05]  /*8090*/  BSYNC B2 ;  /* 0x0000000000027941 */ /* 0x000fea0003800000 */
.L_x_37239:
        /* <DEDUP_REMOVED lines=41> */
[----:B------:R-:W-:Y:S01]  /*8330*/  IMAD.MOV.U32 R186, RZ, RZ, R94 ;  /* 0x000000ffffba7224 */ /* 0x000fe200078e005e */
[----:B------:R-:W-:Y:S01]  /*8340*/  LOP3.LUT R182, R95, R96, R2, 0x96, !PT ;  /* 0x000000605fb67212 */ /* 0x000fe200078e9602 */
[----:B------:R-:W-:-:S07]  /*8350*/  IMAD.MOV.U32 R98, RZ, RZ, RZ ;  /* 0x000000ffff627224 */ /* 0x000fce00078e00ff */
.L_x_37238:
[----:B------:R-:W-:Y:S05]  /*8360*/  BSYNC B1 ;  /* 0x0000000000017941 */ /* 0x000fea0003800000 */
.L_x_37237:
[----:B------:R-:W0:Y:S01]  /*8370*/  LDC R201, c[0x0][0x294] ;  /* 0x0000a500ffc97b82 */ /* 0x000e220000000800 */
[----:B------:R-:W-:Y:S01]  /*8380*/  I2FP.F32.U32 R95, R202 ;  /* 0x000000ca005f7245 */ /* 0x000fe20000201000 */
[----:B------:R-:W-:Y:S01]  /*8390*/  HFMA2.MMA R202, -RZ, RZ, 0.1171875, 0 ;  /* 0x2f800000ffca7435 */ /* 0x000fe200000001ff */
[----:B------:R-:W-:Y:S02]  /*83a0*/  ISETP.NE.U32.AND P2, PT, R92, RZ, PT ;  /* 0x000000ff5c00720c */ /* 0x000fe40003f45070 */
[----:B------:R-:W-:Y:S02]  /*83b0*/  LOP3.LUT R194, R194, 0xfffffffe, RZ, 0xc0, !PT ;  /* 0xfffffffec2c27812 */ /* 0x000fe400078ec0ff */
[----:B------:R-:W-:Y:S01]  /*83c0*/  ISETP.NE.AND.EX P2, PT, R93, RZ, PT, P2 ;  /* 0x000000ff5d00720c */ /* 0x000fe20003f45320 */
[----:B------:R-:W1:Y:S04]  /*83d0*/  LDC R200, c[0x0][0x298] ;  /* 0x0000a600ffc87b82 */ /* 0x000e680000000800 */
[----:B------:R-:W-:-:S05]  /*83e0*/  FFMA.FTZ R94, R95, R202, 1.1641532182693481445e-10 ;  /* 0x2f0000005f5e7423 */ /* 0x000fca00000100ca */
[----:B0-----:R-:W-:Y:S01]  /*83f0*/  FSETP.GTU.FTZ.AND P3, PT, R94, R201, PT ;  /* 0x000000c95e00720b */ /* 0x001fe20003f7c000 */
[----:B-1---5:R-:W-:-:S12]  /*8400*/  FMUL.FTZ R72, R72, R200 ;  /* 0x000000c848487220 */ /* 0x022fd80000410000 */
        /* <DEDUP_REMOVED lines=8> */
.L_x_37241:
        /* <DEDUP_REMOVED lines=12> */
.L_x_37244:
[----:B------:R-:W-:-:S07]  /*8550*/  IMAD.MOV.U32 R180, RZ, RZ, R188 ;  /* 0x000000ffffb47224 */ /* 0x000fce00078e00bc */
.L_x_37245:
[----:B------:R-:W-:Y:S05]  /*8560*/  BSYNC B1 ;  /* 0x0000000000017941 */ /* 0x000fea0003800000 */
.L_x_37243:
        /* <DEDUP_REMOVED lines=16> */
.L_x_37249:
[----:B------:R-:W-:Y:S05]  /*8670*/  BSYNC B2 ;  /* 0x0000000000027941 */ /* 0x000fea0003800000 */
.L_x_37248:
        /* <DEDUP_REMOVED lines=44> */
.L_x_37247:
[----:B------:R-:W-:Y:S05]  /*8940*/  BSYNC B1 ;  /* 0x0000000000017941 */ /* 0x000fea0003800000 */
.L_x_37246:
        /* <DEDUP_REMOVED lines=8> */
.L_x_37242:
        /* <DEDUP_REMOVED lines=12> */
.L_x_37251:
[----:B------:R-:W-:-:S07]  /*8a90*/  IMAD.MOV.U32 R184, RZ, RZ, R188 ;  /* 0x000000ffffb87224 */ /* 0x000fce00078e00bc */
.L_x_37252:
[----:B------:R-:W-:Y:S05]  /*8aa0*/  BSYNC B1 ;  /* 0x0000000000017941 */ /* 0x000fea0003800000 */
.L_x_37250:
        /* <DEDUP_REMOVED lines=16> */
.L_x_37256:
[----:B------:R-:W-:Y:S05]  /*8bb0*/  BSYNC B2 ;  /* 0x0000000000027941 */ /* 0x000fea0003800000 */
.L_x_37255:
        /* <DEDUP_REMOVED lines=44> */
.L_x_37254:
[----:B------:R-:W-:Y:S05]  /*8e80*/  BSYNC B1 ;  /* 0x0000000000017941 */ /* 0x000fea0003800000 */
.L_x_37253:
        /* <DEDUP_REMOVED lines=11> */
.L_x_37257:
        /* <DEDUP_REMOVED lines=12> */
.L_x_37260:
[----:B------:R-:W-:-:S07]  /*9000*/  MOV R179, R188 ;  /* 0x000000bc00b37202 */ /* 0x000fce0000000f00 */
.L_x_37261:
[----:B------:R-:W-:Y:S05]  /*9010*/  BSYNC B1 ;  /* 0x0000000000017941 */ /* 0x000fea0003800000 */
.L_x_37259:
        /* <DEDUP_REMOVED lines=16> */
.L_x_37265:
[----:B------:R-:W-:Y:S05]  /*9120*/  BSYNC B2 ;  /* 0x0000000000027941 */ /* 0x000fea0003800000 */
.L_x_37264:
        /* <DEDUP_REMOVED lines=44> */
.L_x_37263:
[----:B------:R-:W-:Y:S05]  /*93f0*/  BSYNC B1 ;  /* 0x0000000000017941 */ /* 0x000fea0003800000 */
.L_x_37262:
        /* <DEDUP_REMOVED lines=8> */
.L_x_37258:
        /* <DEDUP_REMOVED lines=12> */
.L_x_37267:
[----:B------:R-:W-:-:S07]  /*9540*/  MOV R184, R188 ;  /* 0x000000bc00b87202 */ /* 0x000fce0000000f00 */
.L_x_37268:
[----:B------:R-:W-:Y:S05]  /*9550*/  BSYNC B1 ;  /* 0x0000000000017941 */ /* 0x000fea0003800000 */
.L_x_37266:
        /* <DEDUP_REMOVED lines=16> */
.L_x_37272:
[----:B------:R-:W-:Y:S05]  /*9660*/  BSYNC B2 ;  /* 0x0000000000027941 */ /* 0x000fea0003800000 */
.L_x_37271:
        /* <DEDUP_REMOVED lines=44> */
.L_x_37270:
[----:B------:R-:W-:Y:S05]  /*9930*/  BSYNC B1 ;  /* 0x0000000000017941 */ /* 0x000fea0003800000 */
.L_x_37269:
        /* <DEDUP_REMOVED lines=11> */
.L_x_37273:
        /* <DEDUP_REMOVED lines=12> */
.L_x_37276:
[----:B------:R-:W-:-:S07]  /*9ab0*/  IMAD.MOV.U32 R178, RZ, RZ, R188 ;  /* 0x000000ffffb27224 */ /* 0x000fce00078e00bc */
.L_x_37277:
[----:B------:R-:W-:Y:S05]  /*9ac0*/  BSYNC B1 ;  /* 0x0000000000017941 */ /* 0x000fea0003800000 */
.L_x_37275:
        /* <DEDUP_REMOVED lines=16> */
.L_x_37281:
[----:B------:R-:W-:Y:S05]  /*9bd0*/  BSYNC B2 ;  /* 0x0000000000027941 */ /* 0x000fea0003800000 */
.L_x_37280:
        /* <DEDUP_REMOVED lines=44> */
.L_x_37279:
[----:B------:R-:W-:Y:S05]  /*9ea0*/  BSYNC B1 ;  /* 0x0000000000017941 */ /* 0x000fea0003800000 */
.L_x_37278:
        /* <DEDUP_REMOVED lines=8> */
.L_x_37274:
        /* <DEDUP_REMOVED lines=12> */
.L_x_37283:
[----:B------:R-:W-:-:S07]  /*9ff0*/  IMAD.MOV.U32 R184, RZ, RZ, R188 ;  /* 0x000000ffffb87224 */ /* 0x000fce00078e00bc */
.L_x_37284:
[----:B------:R-:W-:Y:S05]  /*a000*/  BSYNC B1 ;  /* 0x0000000000017941 */ /* 0x000fea0003800000 */
.L_x_37282:
        /* <DEDUP_REMOVED lines=16> */
.L_x_37288:
[----:B------:R-:W-:Y:S05]  /*a110*/  BSYNC B2 ;  /* 0x0000000000027941 */ /* 0x000fea0003800000 */
.L_x_37287:
        /* <DEDUP_REMOVED lines=44> */
.L_x_37286:
[----:B------:R-:W-:Y:S05]  /*a3e0*/  BSYNC B1 ;  /* 0x0000000000017941 */ /* 0x000fea0003800000 */
.L_x_37285:
        /* <DEDUP_REMOVED lines=11> */
.L_x_37289:
        /* <DEDUP_REMOVED lines=12> */
.L_x_37292:
[----:B------:R-:W-:-:S07]  /*a560*/  IMAD.MOV.U32 R177, RZ, RZ, R188 ;  /* 0x000000ffffb17224 */ /* 0x000fce00078e00bc */
.L_x_37293:
[----:B------:R-:W-:Y:S05]  /*a570*/  BSYNC B1 ;  /* 0x0000000000017941 */ /* 0x000fea0003800000 */
.L_x_37291:
        /* <DEDUP_REMOVED lines=16> */
.L_x_37297:
[----:B------:R-:W-:Y:S05]  /*a680*/  BSYNC B2 ;  /* 0x0000000000027941 */ /* 0x000fea0003800000 */
.L_x_37296:
        /* <DEDUP_REMOVED lines=44> */
.L_x_37295:
[----:B------:R-:W-:Y:S05]  /*a950*/  BSYNC B1 ;  /* 0x0000000000017941 */ /* 0x000fea0003800000 */
.L_x_37294:
        /* <DEDUP_REMOVED lines=8> */
.L_x_37290:
[----:B------:R-:W-:Y:S02]  /*a9e0*/  LOP3.LUT P0, RZ, R194, 0x1, RZ, 0xc0, !PT ;  /* 0x00000001c2ff7812 */ /* 0x000fe4000780c0ff */
[----:B------:R-:W-:Y:S02]  /*a9f0*/  SEL R96, RZ, 0x1000000, P5 ;  /* 0x01000000ff607807 */ /* 0x000fe40002800000 */
[----:B------:R-:W-:Y:S02]  /*aa00*/  SEL R99, RZ, 0x1, P0 ;  /* 0x00000001ff637807 */ /* 0x000fe40000000000 */
[----:B------:R-:W-:Y:S02]  /*aa10*/  SEL R97, RZ, 0x10000, P4 ;  /* 0x00010000ff617807 */ /* 0x000fe40002000000 */
[----:B------:R-:W-:Y:S02]  /*aa20*/  SEL R98, RZ, 0x100, P3 ;  /* 0x00000100ff627807 */ /* 0x000fe40001800000 */
[----:B------:R-:W-:-:S02]  /*aa30*/  LEA R94, P0, R199, UR10, 0x4 ;  /* 0x0000000ac75e7c11 */ /* 0x000fc4000f8020ff */
[C---:B------:R-:W-:Y:S02]  /*aa40*/  SHF.L.U32 R200, R199.reuse, 0x2, RZ ;  /* 0x00000002c7c87819 */ /* 0x040fe400000006ff */
[C---:B------:R-:W-:Y:S02]  /*aa50*/  LEA.HI.X R95, R199.reuse, UR11, RZ, 0x4, P0 ;  /* 0x0000000bc75f7c11 */ /* 0x040fe400080f24ff */
[----:B------:R-:W-:Y:S02]  /*aa60*/  IADD3 R96, R98, R96, R97 ;  /* 0x0000006062607210 */ /* 0x000fe40007ffe061 */
[----:B------:R-:W-:Y:S01]  /*aa70*/  SHF.L.U64.HI R201, R199, 0x2, RZ ;  /* 0x00000002c7c97819 */ /* 0x000fe200000102ff */
[----:B------:R0:W-:Y:S01]  /*aa80*/  STG.E.128 desc[UR4][R94.64], R72 ;  /* 0x000000485e007986 */ /* 0x0001e2000c101d04 */
[----:B------:R-:W-:Y:S01]  /*aa90*/  IADD3 R92, P0, R200, UR12, RZ ;  /* 0x0000000cc85c7c10 */ /* 0x000fe2000ff1e0ff */
[----:B------:R-:W-:-:S03]  /*aaa0*/  IMAD.IADD R99, R96, 0x1, R99 ;  /* 0x0000000160637824 */ /* 0x000fc600078e0263 */
[----:B------:R-:W-:-:S05]  /*aab0*/  IADD3.X R93, R201, UR13, RZ, P0, !PT ;  /* 0x0000000dc95d7c10 */ /* 0x000fca00087fe4ff */
[----:B------:R0:W-:Y:S01]  /*aac0*/  STG.E desc[UR4][R92.64], R99 ;  /* 0x000000635c007986 */ /* 0x0001e2000c101904 */
[----:B------:R-:W-:Y:S05]  /*aad0*/  @!P1 BRA `(.L_x_37298) ;  /* 0x00000000002c9947 */ /* 0x000fea0003800000 */
[----:B0-----:R-:W-:Y:S01]  /*aae0*/  IMAD.U32 R95, R178, 0x10000, RZ ;  /* 0x00010000b25f7824 */ /* 0x001fe200078e00ff */
[----:B------:R-:W-:Y:S02]  /*aaf0*/  LOP3.LUT R94, R177, 0xffff, RZ, 0xc0, !PT ;  /* 0x0000ffffb15e7812 */ /* 0x000fe400078ec0ff */
[----:B------:R-:W-:Y:S02]  /*ab00*/  LOP3.LUT R97, R179, 0xff, RZ, 0xc0, !PT ;  /* 0x000000ffb3617812 */ /* 0x000fe400078ec0ff */
[----:B------:R-:W-:Y:S02]  /*ab10*/  LOP3.LUT R95, R95, 0xff0000, RZ, 0xc0, !PT ;  /* 0x00ff00005f5f7812 */ /* 0x000fe400078ec0ff */
[----:B------:R-:W-:Y:S02]  /*ab20*/  IADD3 R92, P0, R200, UR14, RZ ;  /* 0x0000000ec85c7c10 */ /* 0x000fe4000ff1e0ff */
[----:B------:R-:W-:Y:S02]  /*ab30*/  LEA R94, R94, R95, 0x18 ;  /* 0x0000005f5e5e7211 */ /* 0x000fe400078ec0ff */
[----:B------:R-:W-:-:S02]  /*ab40*/  LOP3.LUT R95, R180, 0xff, RZ, 0xc0, !PT ;  /* 0x000000ffb45f7812 */ /* 0x000fc400078ec0ff */
[----:B------:R-:W-:Y:S01]  /*ab50*/  IADD3.X R93, R201, UR15, RZ, P0, !PT ;  /* 0x0000000fc95d7c10 */ /* 0x000fe200087fe4ff */
[----:B------:R-:W-:-:S04]  /*ab60*/  IMAD R94, R97, 0x100, R94 ;  /* 0x00000100615e7824 */ /* 0x000fc800078e025e */
[----:B------:R-:W-:-:S05]  /*ab70*/  IMAD.IADD R95, R94, 0x1, R95 ;  /* 0x000000015e5f7824 */ /* 0x000fca00078e025f */
[----:B------:R1:W-:Y:S02]  /*ab80*/  STG.E desc[UR4][R92.64], R95 ;  /* 0x0000005f5c007986 */ /* 0x0003e4000c101904 */
.L_x_37298:
[----:B------:R-:W-:-:S07]  /*ab90*/  IADD3 R199, R199, 0x100, RZ ;  /* 0x00000100c7c77810 */ /* 0x000fce0007ffe0ff */
.L_x_37233:
[----:B------:R-:W-:Y:S05]  /*aba0*/  BSYNC B0 ;  /* 0x0000000000007941 */ /* 0x000fea0003800000 */
.L_x_37232:
        /* <DEDUP_REMOVED lines=29> */
.L_x_37302:
[----:B------:R-:W-:-:S07]  /*ad80*/  IMAD.MOV.U32 R202, RZ, RZ, R188 ;  /* 0x000000ffffca7224 */ /* 0x000fce00078e00bc */
.L_x_37303:
[----:B------:R-:W-:Y:S05]  /*ad90*/  BSYNC B1 ;  /* 0x0000000000017941 */ /* 0x000fea0003800000 */
.L_x_37301:
        /* <DEDUP_REMOVED lines=16> */
.L_x_37307:
[----:B------:R-:W-:Y:S05]  /*aea0*/  BSYNC B2 ;  /* 0x0000000000027941 */ /* 0x000fea0003800000 */
.L_x_37306:
        /* <DEDUP_REMOVED lines=44> */
.L_x_37305:
[----:B------:R-:W-:Y:S05]  /*b170*/  BSYNC B1 ;  /* 0x0000000000017941 */ /* 0x000fea0003800000 */
.L_x_37304:
        /* <DEDUP_REMOVED lines=18> */
.L_x_37308:
        /* <DEDUP_REMOVED lines=12> */
.L_x_37311:
[----:B------:R-:W-:-:S07]  /*b360*/  IMAD.MOV.U32 R180, RZ, RZ, R188 ;  /* 0x000000ffffb47224 */ /* 0x000fce00078e00bc */
.L_x_37312:
[----:B------:R-:W-:Y:S05]  /*b370*/  BSYNC B1 ;  /* 0x0000000000017941 */ /* 0x000fea0003800000 */
.L_x_37310:
        /* <DEDUP_REMOVED lines=16> */
.L_x_37316:
[----:B------:R-:W-:Y:S05]  /*b480*/  BSYNC B2 ;  /* 0x0000000000027941 */ /* 0x000fea0003800000 */
.L_x_37315:
        /* <DEDUP_REMOVED lines=44> */
.L_x_37314:
[----:B------:R-:W-:Y:S05]  /*b750*/  BSYNC B1 ;  /* 0x0000000000017941 */ /* 0x000fea0003800000 */
.L_x_37313:
        /* <DEDUP_REMOVED lines=8> */
.L_x_37309:
        /* <DEDUP_REMOVED lines=12> */
.L_x_37318:
[----:B------:R-:W-:-:S07]  /*b8a0*/  IMAD.MOV.U32 R184, RZ, RZ, R188 ;  /* 0x000000ffffb87224 */ /* 0x000fce00078e00bc */
.L_x_37319:
[----:B------:R-:W-:Y:S05]  /*b8b0*/  BSYNC B1 ;  /* 0x0000000000017941 */ /* 0x000fea0003800000 */
.L_x_37317:
        /* <DEDUP_REMOVED lines=16> */
.L_x_37323:
[----:B------:R-:W-:Y:S05]  /*b9c0*/  BSYNC B2 ;  /* 0x0000000000027941 */ /* 0x000fea0003800000 */
.L_x_37322:
        /* <DEDUP_REMOVED lines=44> */
.L_x_37321:
[----:B------:R-:W-:Y:S05]  /*bc90*/  BSYNC B1 ;  /* 0x0000000000017941 */ /* 0x000fea0003800000 */
.L_x_37320:
        /* <DEDUP_REMOVED lines=11> */
.L_x_37324:
        /* <DEDUP_REMOVED lines=12> */
.L_x_37327:
[----:B------:R-:W-:-:S07]  /*be10*/  IMAD.MOV.U32 R179, RZ, RZ, R188 ;  /* 0x000000ffffb37224 */ /* 0x000fce00078e00bc */
.L_x_37328:
[----:B------:R-:W-:Y:S05]  /*be20*/  BSYNC B1 ;  /* 0x0000000000017941 */ /* 0x000fea0003800000 */
.L_x_37326:
        /* <DEDUP_REMOVED lines=16> */
.L_x_37332:
[----:B------:R-:W-:Y:S05]  /*bf30*/  BSYNC B2 ;  /* 0x0000000000027941 */ /* 0x000fea0003800000 */
.L_x_37331:
        /* <DEDUP_REMOVED lines=44> */
.L_x_37330:
[----:B------:R-:W-:Y:S05]  /*c200*/  BSYNC B1 ;  /* 0x0000000000017941 */ /* 0x000fea0003800000 */
.L_x_37329:
        /* <DEDUP_REMOVED lines=8> */
.L_x_37325:
        /* <DEDUP_REMOVED lines=12> */
.L_x_37334:
[----:B------:R-:W-:-:S07]  /*c350*/  IMAD.MOV.U32 R184, RZ, RZ, R188 ;  /* 0x000000ffffb87224 */ /* 0x000fce00078e00bc */
.L_x_37335:
[----:B------:R-:W-:Y:S05]  /*c360*/  BSYNC B1 ;  /* 0x0000000000017941 */ /* 0x000fea0003800000 */
.L_x_37333:
        /* <DEDUP_REMOVED lines=16> */
.L_x_37339:
[----:B------:R-:W-:Y:S05]  /*c470*/  BSYNC B2 ;  /* 0x0000000000027941 */ /* 0x000fea0003800000 */
.L_x_37338:
        /* <DEDUP_REMOVED lines=44> */
.L_x_37337:
[----:B------:R-:W-:Y:S05]  /*c740*/  BSYNC B1 ;  /* 0x0000000000017941 */ /* 0x000fea0003800000 */
.L_x_37336:
        /* <DEDUP_REMOVED lines=11> */
.L_x_37340:
        /* <DEDUP_REMOVED lines=12> */
.L_x_37343:
[----:B------:R-:W-:-:S07]  /*c8c0*/  MOV R178, R188 ;  /* 0x000000bc00b27202 */ /* 0x000fce0000000f00 */
.L_x_37344:
[----:B------:R-:W-:Y:S05]  /*c8d0*/  BSYNC B1 ;  /* 0x0000000000017941 */ /* 0x000fea0003800000 */
.L_x_37342:
        /* <DEDUP_REMOVED lines=16> */
.L_x_37348:
[----:B------:R-:W-:Y:S05]  /*c9e0*/  BSYNC B2 ;  /* 0x0000000000027941 */ /* 0x000fea0003800000 */
.L_x_37347:
        /* <DEDUP_REMOVED lines=44> */
.L_x_37346:
[----:B------:R-:W-:Y:S05]  /*ccb0*/  BSYNC B1 ;  /* 0x0000000000017941 */ /* 0x000fea0003800000 */
.L_x_37345:
        /* <DEDUP_REMOVED lines=8> */
.L_x_37341:
        /* <DEDUP_REMOVED lines=12> */
.L_x_37350:
[----:B------:R-:W-:-:S07]  /*ce00*/  MOV R184, R188 ;  /* 0x000000bc00b87202 */ /* 0x000fce0000000f00 */
.L_x_37351:
[----:B------:R-:W-:Y:S05]  /*ce10*/  BSYNC B1 ;  /* 0x0000000000017941 */ /* 0x000fea0003800000 */
.L_x_37349:
        /* <DEDUP_REMOVED lines=16> */
.L_x_37355:
[----:B------:R-:W-:Y:S05]  /*cf20*/  BSYNC B2 ;  /* 0x0000000000027941 */ /* 0x000fea0003800000 */
.L_x_37354:
        /* <DEDUP_REMOVED lines=44> */
.L_x_37353:
[----:B------:R-:W-:Y:S05]  /*d1f0*/  BSYNC B1 ;  /* 0x0000000000017941 */ /* 0x000fea0003800000 */
.L_x_37352:
        /* <DEDUP_REMOVED lines=11> */
.L_x_37356:
        /* <DEDUP_REMOVED lines=12> */
.L_x_37359:
[----:B------:R-:W-:-:S07]  /*d370*/  IMAD.MOV.U32 R177, RZ, RZ, R188 ;  /* 0x000000ffffb17224 */ /* 0x000fce00078e00bc */
.L_x_37360:
[----:B------:R-:W-:Y:S05]  /*d380*/  BSYNC B1 ;  /* 0x0000000000017941 */ /* 0x000fea0003800000 */
.L_x_37358:
        /* <DEDUP_REMOVED lines=16> */
.L_x_37364:
[----:B------:R-:W-:Y:S05]  /*d490*/  BSYNC B2 ;  /* 0x0000000000027941 */ /* 0x000fea0003800000 */
.L_x_37363:
        /* <DEDUP_REMOVED lines=44> */
.L_x_37362:
[----:B------:R-:W-:Y:S05]  /*d760*/  BSYNC B1 ;  /* 0x0000000000017941 */ /* 0x000fea0003800000 */
.L_x_37361:
        /* <DEDUP_REMOVED lines=8> */
.L_x_37357:
        /* <DEDUP_REMOVED lines=27> */
.L_x_37365:
[----:B------:R-:W-:-:S07]  /*d9a0*/  VIADD R199, R199, 0x100 ;  /* 0x00000100c7c77836 */ /* 0x000fce0000000000 */
.L_x_37300:
[----:B------:R-:W-:Y:S05]  /*d9b0*/  BSYNC B0 ;  /* 0x0000000000007941 */ /* 0x000fea0003800000 */
.L_x_37299:
        /* <DEDUP_REMOVED lines=29> */
.L_x_37369:
[----:B------:R-:W-:-:S07]  /*db90*/  MOV R202, R188 ;  /* 0x000000bc00ca7202 */ /* 0x000fce0000000f00 */
.L_x_37370:
[----:B------:R-:W-:Y:S05]  /*dba0*/  BSYNC B1 ;  /* 0x0000000000017941 */ /* 0x000fea0003800000 */
.L_x_37368:
        /* <DEDUP_REMOVED lines=16> */
.L_x_37374:
[----:B------:R-:W-:Y:S05]  /*dcb0*/  BSYNC B2 ;  /* 0x0000000000027941 */ /* 0x000fea0003800000 */
.L_x_37373:
        /* <DEDUP_REMOVED lines=44> */
.L_x_37372:
[----:B------:R-:W-:Y:S05]  /*df80*/  BSYNC B1 ;  /* 0x0000000000017941 */ /* 0x000fea0003800000 */
.L_x_37371:
        /* <DEDUP_REMOVED lines=18> */
.L_x_37375:
        /* <DEDUP_REMOVED lines=12> */
.L_x_37378:
[----:B------:R-:W-:-:S07]  /*e170*/  MOV R180, R188 ;  /* 0x000000bc00b47202 */ /* 0x000fce0000000f00 */
.L_x_37379:
[----:B------:R-:W-:Y:S05]  /*e180*/  BSYNC B1 ;  /* 0x0000000000017941 */ /* 0x000fea0003800000 */
.L_x_37377:
        /* <DEDUP_REMOVED lines=16> */
.L_x_37383:
[----:B------:R-:W-:Y:S05]  /*e290*/  BSYNC B2 ;  /* 0x0000000000027941 */ /* 0x000fea0003800000 */
.L_x_37382:
        /* <DEDUP_REMOVED lines=44> */
.L_x_37381:
[----:B------:R-:W-:Y:S05]  /*e560*/  BSYNC B1 ;  /* 0x0000000000017941 */ /* 0x000fea0003800000 */
.L_x_37380:
        /* <DEDUP_REMOVED lines=8> */
.L_x_37376:
        /* <DEDUP_REMOVED lines=12> */
.L_x_37385:
[----:B------:R-:W-:-:S07]  /*e6b0*/  MOV R184, R188 ;  /* 0x000000bc00b87202 */ /* 0x000fce0000000f00 */
.L_x_37386:
[----:B------:R-:W-:Y:S05]  /*e6c0*/  BSYNC B1 ;  /* 0x0000000000017941 */ /* 0x000fea0003800000 */
.L_x_37384:
        /* <DEDUP_REMOVED lines=16> */
.L_x_37390:
[----:B------:R-:W-:Y:S05]  /*e7d0*/  BSYNC B2 ;  /* 0x0000000000027941 */ /* 0x000fea0003800000 */
.L_x_37389:
        /* <DEDUP_REMOVED lines=44> */
.L_x_37388:
[----:B------:R-:W-:Y:S05]  /*eaa0*/  BSYNC B1 ;  /* 0x0000000000017941 */ /* 0x000fea0003800000 */
.L_x_37387:
        /* <DEDUP_REMOVED lines=11> */
.L_x_37391:
        /* <DEDUP_REMOVED lines=12> */
.L_x_37394:
[----:B------:R-:W-:-:S07]  /*ec20*/  IMAD.MOV.U32 R179, RZ, RZ, R188 ;  /* 0x000000ffffb37224 */ /* 0x000fce00078e00bc */
.L_x_37395:
[----:B------:R-:W-:Y:S05]  /*ec30*/  BSYNC B1 ;  /* 0x0000000000017941 */ /* 0x000fea0003800000 */
.L_x_37393:
        /* <DEDUP_REMOVED lines=16> */
.L_x_37399:
[----:B------:R-:W-:Y:S05]  /*ed40*/  BSYNC B2 ;  /* 0x0000000000027941 */ /* 0x000fea0003800000 */
.L_x_37398:
        /* <DEDUP_REMOVED lines=44> */
.L_x_37397:
[----:B------:R-:W-:Y:S05]  /*f010*/  BSYNC B1 ;  /* 0x0000000000017941 */ /* 0x000fea0003800000 */
.L_x_37396:
        /* <DEDUP_REMOVED lines=8> */
.L_x_37392:
        /* <DEDUP_REMOVED lines=12> */
.L_x_37401:
[----:B------:R-:W-:-:S07]  /*f160*/  IMAD.MOV.U32 R184, RZ, RZ, R188 ;  /* 0x000000ffffb87224 */ /* 0x000fce00078e00bc */
.L_x_37402:
[----:B------:R-:W-:Y:S05]  /*f170*/  BSYNC B1 ;  /* 0x0000000000017941 */ /* 0x000fea0003800000 */
.L_x_37400:
        /* <DEDUP_REMOVED lines=16> */
.L_x_37406:
[----:B------:R-:W-:Y:S05]  /*f280*/  BSYNC B2 ;  /* 0x0000000000027941 */ /* 0x000fea0003800000 */
.L_x_37405:
        /* <DEDUP_REMOVED lines=44> */
.L_x_37404:
[----:B------:R-:W-:Y:S05]  /*f550*/  BSYNC B1 ;  /* 0x0000000000017941 */ /* 0x000fea0003800000 */
.L_x_37403:
        /* <DEDUP_REMOVED lines=11> */
.L_x_37407:
        /* <DEDUP_REMOVED lines=12> */
.L_x_37410:
[----:B------:R-:W-:-:S07]  /*f6d0*/  IMAD.MOV.U32 R178, RZ, RZ, R188 ;  /* 0x000000ffffb27224 */ /* 0x000fce00078e00bc */
.L_x_37411:
[----:B------:R-:W-:Y:S05]  /*f6e0*/  BSYNC B1 ;  /* 0x0000000000017941 */ /* 0x000fea0003800000 */
.L_x_37409:
        /* <DEDUP_REMOVED lines=16> */
.L_x_37415:
[----:B------:R-:W-:Y:S05]  /*f7f0*/  BSYNC B2 ;  /* 0x0000000000027941 */ /* 0x000fea0003800000 */
.L_x_37414:
        /* <DEDUP_REMOVED lines=44> */
.L_x_37413:
[----:B------:R-:W-:Y:S05]  /*fac0*/  BSYNC B1 ;  /* 0x0000000000017941 */ /* 0x000fea0003800000 */
.L_x_37412:
        /* <DEDUP_REMOVED lines=8> */
.L_x_37408:
        /* <DEDUP_REMOVED lines=12> */
.L_x_37417:
[----:B------:R-:W-:-:S07]  /*fc10*/  IMAD.MOV.U32 R184, RZ, RZ, R188 ;  /* 0x000000ffffb87224 */ /* 0x000fce00078e00bc */
.L_x_37418:
[----:B------:R-:W-:Y:S05]  /*fc20*/  BSYNC B1 ;  /* 0x0000000000017941 */ /* 0x000fea0003800000 */
.L_x_37416:
        /* <DEDUP_REMOVED lines=16> */
.L_x_37422:
[----:B------:R-:W-:Y:S05]  /*fd30*/  BSYNC B2 ;  /* 0x0000000000027941 */ /* 0x000fea0003800000 */
.L_x_37421:
        /* <DEDUP_REMOVED lines=44> */
.L_x_37420:
[----:B------:R-:W-:Y:S05]  /*10000*/  BSYNC B1 ;  /* 0x0000000000017941 */ /* 0x000fea0003800000 */
.L_x_37419:
        /* <DEDUP_REMOVED lines=11> */
.L_x_37423:
        /* <DEDUP_REMOVED lines=12> */
.L_x_37426:
[----:B------:R-:W-:-:S07]  /*10180*/  MOV R177, R188 ;  /* 0x000000bc00b17202 */ /* 0x000fce0000000f00 */
.L_x_37427:
[----:B------:R-:W-:Y:S05]  /*10190*/  BSYNC B1 ;  /* 0x0000000000017941 */ /* 0x000fea0003800000 */
.L_x_37425:
        /* <DEDUP_REMOVED lines=16> */
.L_x_37431:
[----:B------:R-:W-:Y:S05]  /*102a0*/  BSYNC B2 ;  /* 0x0000000000027941 */ /* 0x000fea0003800000 */
.L_x_37430:
        /* <DEDUP_REMOVED lines=44> */
.L_x_37429:
[----:B------:R-:W-:Y:S05]  /*10570*/  BSYNC B1 ;  /* 0x0000000000017941 */ /* 0x000fea0003800000 */
.L_x_37428:
        /* <DEDUP_REMOVED lines=8> */
.L_x_37424:
        /* <DEDUP_REMOVED lines=27> */
.L_x_37432:
[----:B------:R-:W-:-:S07]  /*107b0*/  VIADD R199, R199, 0x100 ;  /* 0x00000100c7c77836 */ /* 0x000fce0000000000 */
.L_x_37367:
[----:B------:R-:W-:Y:S05]  /*107c0*/  BSYNC B0 ;  /* 0x0000000000007941 */ /* 0x000fea0003800000 */
.L_x_37366:
        /* <DEDUP_REMOVED lines=29> */
.L_x_37436:
[----:B------:R-:W-:-:S07]  /*109a0*/  IMAD.MOV.U32 R202, RZ, RZ, R188 ;  /* 0x000000ffffca7224 */ /* 0x000fce00078e00bc */
.L_x_37437:
[----:B------:R-:W-:Y:S05]  /*109b0*/  BSYNC B1 ;  /* 0x0000000000017941 */ /* 0x000fea0003800000 */
.L_x_37435:
        /* <DEDUP_REMOVED lines=16> */
.L_x_37441:
[----:B------:R-:W-:Y:S05]  /*10ac0*/  BSYNC B2 ;  /* 0x0000000000027941 */ /* 0x000fea0003800000 */
.L_x_37440:
        /* <DEDUP_REMOVED lines=44> */
.L_x_37439:
[----:B------:R-:W-:Y:S05]  /*10d90*/  BSYNC B1 ;  /* 0x0000000000017941 */ /* 0x000fea0003800000 */
.L_x_37438:
        /* <DEDUP_REMOVED lines=18> */
.L_x_37442:
        /* <DEDUP_REMOVED lines=12> */
.L_x_37445:
[----:B------:R-:W-:-:S07]  /*10f80*/  IMAD.MOV.U32 R180, RZ, RZ, R188 ;  /* 0x000000ffffb47224 */ /* 0x000fce00078e00bc */
.L_x_37446:
[----:B------:R-:W-:Y:S05]  /*10f90*/  BSYNC B1 ;  /* 0x0000000000017941 */ /* 0x000fea0003800000 */
.L_x_37444:
        /* <DEDUP_REMOVED lines=16> */
.L_x_37450:
[----:B------:R-:W-:Y:S05]  /*110a0*/  BSYNC B2 ;  /* 0x0000000000027941 */ /* 0x000fea0003800000 */
.L_x_37449:
        /* <DEDUP_REMOVED lines=44> */
.L_x_37448:
[----:B------:R-:W-:Y:S05]  /*11370*/  BSYNC B1 ;  /* 0x0000000000017941 */ /* 0x000fea0003800000 */
.L_x_37447:
        /* <DEDUP_REMOVED lines=8> */
.L_x_37443:
        /* <DEDUP_REMOVED lines=12> */
.L_x_37452:
[----:B------:R-:W-:-:S07]  /*114c0*/  IMAD.MOV.U32 R184, RZ, RZ, R188 ;  /* 0x000000ffffb87224 */ /* 0x000fce00078e00bc */
.L_x_37453:
[----:B------:R-:W-:Y:S05]  /*114d0*/  BSYNC B1 ;  /* 0x0000000000017941 */ /* 0x000fea0003800000 */
.L_x_37451:
        /* <DEDUP_REMOVED lines=16> */
.L_x_37457:
[----:B------:R-:W-:Y:S05]  /*115e0*/  BSYNC B2 ;  /* 0x0000000000027941 */ /* 0x000fea0003800000 */
.L_x_37456:
        /* <DEDUP_REMOVED lines=44> */
.L_x_37455:
[----:B------:R-:W-:Y:S05]  /*118b0*/  BSYNC B1 ;  /* 0x0000000000017941 */ /* 0x000fea0003800000 */
.L_x_37454:
        /* <DEDUP_REMOVED lines=11> */
.L_x_37458:
        /* <DEDUP_REMOVED lines=12> */
.L_x_37461:
[----:B------:R-:W-:-:S07]  /*11a30*/  MOV R179, R188 ;  /* 0x000000bc00b37202 */ /* 0x000fce0000000f00 */
.L_x_37462:
[----:B------:R-:W-:Y:S05]  /*11a40*/  BSYNC B1 ;  /* 0x0000000000017941 */ /* 0x000fea0003800000 */
.L_x_37460:
        /* <DEDUP_REMOVED lines=16> */
.L_x_37466:
[----:B------:R-:W-:Y:S05]  /*11b50*/  BSYNC B2 ;  /* 0x0000000000027941 */ /* 0x000fea0003800000 */
.L_x_37465:
        /* <DEDUP_REMOVED lines=44> */
.L_x_37464:
[----:B------:R-:W-:Y:S05]  /*11e20*/  BSYNC B1 ;  /* 0x0000000000017941 */ /* 0x000fea0003800000 */
.L_x_37463:
        /* <DEDUP_REMOVED lines=8> */
.L_x_37459:
        /* <DEDUP_REMOVED lines=12> */
.L_x_37468:
[----:B------:R-:W-:-:S07]  /*11f70*/  MOV R184, R188 ;  /* 0x000000bc00b87202 */ /* 0x000fce0000000f00 */
.L_x_37469:
[----:B------:R-:W-:Y:S05]  /*11f80*/  BSYNC B1 ;  /* 0x0000000000017941 */ /* 0x000fea0003800000 */
.L_x_37467:
        /* <DEDUP_REMOVED lines=16> */
.L_x_37473:
[----:B------:R-:W-:Y:S05]  /*12090*/  BSYNC B2 ;  /* 0x0000000000027941 */ /* 0x000fea0003800000 */
.L_x_37472:
        /* <DEDUP_REMOVED lines=44> */
.L_x_37471:
[----:B------:R-:W-:Y:S05]  /*12360*/  BSYNC B1 ;  /* 0x0000000000017941 */ /* 0x000fea0003800000 */
.L_x_37470:
        /* <DEDUP_REMOVED lines=11> */
.L_x_37474:
        /* <DEDUP_REMOVED lines=12> */
.L_x_37477:
[----:B------:R-:W-:-:S07]  /*124e0*/  IMAD.MOV.U32 R178, RZ, RZ, R188 ;  /* 0x000000ffffb27224 */ /* 0x000fce00078e00bc */
.L_x_37478:
[----:B------:R-:W-:Y:S05]  /*124f0*/  BSYNC B1 ;  /* 0x0000000000017941 */ /* 0x000fea0003800000 */
.L_x_37476:
        /* <DEDUP_REMOVED lines=16> */
.L_x_37482:
[----:B------:R-:W-:Y:S05]  /*12600*/  BSYNC B2 ;  /* 0x0000000000027941 */ /* 0x000fea0003800000 */
.L_x_37481:
        /* <DEDUP_REMOVED lines=44> */
.L_x_37480:
[----:B------:R-:W-:Y:S05]  /*128d0*/  BSYNC B1 ;  /* 0x0000000000017941 */ /* 0x000fea0003800000 */
.L_x_37479:
        /* <DEDUP_REMOVED lines=8> */
.L_x_37475:
        /* <DEDUP_REMOVED lines=12> */
.L_x_37484:
[----:B------:R-:W-:-:S07]  /*12a20*/  IMAD.MOV.U32 R184, RZ, RZ, R188 ;  /* 0x000000ffffb87224 */ /* 0x000fce00078e00bc */
.L_x_37485:
[----:B------:R-:W-:Y:S05]  /*12a30*/  BSYNC B1 ;  /* 0x0000000000017941 */ /* 0x000fea0003800000 */
.L_x_37483:
        /* <DEDUP_REMOVED lines=16> */
.L_x_37489:
[----:B------:R-:W-:Y:S05]  /*12b40*/  BSYNC B2 ;  /* 0x0000000000027941 */ /* 0x000fea0003800000 */
.L_x_37488:
        /* <DEDUP_REMOVED lines=44> */
.L_x_37487:
[----:B------:R-:W-:Y:S05]  /*12e10*/  BSYNC B1 ;  /* 0x0000000000017941 */ /* 0x000fea0003800000 */
.L_x_37486:
        /* <DEDUP_REMOVED lines=11> */
.L_x_37490:
        /* <DEDUP_REMOVED lines=12> */
.L_x_37493:
[----:B------:R-:W-:-:S07]  /*12f90*/  IMAD.MOV.U32 R177, RZ, RZ, R188 ;  /* 0x000000ffffb17224 */ /* 0x000fce00078e00bc */
.L_x_37494:
[----:B------:R-:W-:Y:S05]  /*12fa0*/  BSYNC B1 ;  /* 0x0000000000017941 */ /* 0x000fea0003800000 */
.L_x_37492:
        /* <DEDUP_REMOVED lines=16> */
.L_x_37498:
[----:B------:R-:W-:Y:S05]  /*130b0*/  BSYNC B2 ;  /* 0x0000000000027941 */ /* 0x000fea0003800000 */
.L_x_37497:
        /* <DEDUP_REMOVED lines=44> */
.L_x_37496:
[----:B------:R-:W-:Y:S05]  /*13380*/  BSYNC B1 ;  /* 0x0000000000017941 */ /* 0x000fea0003800000 */
.L_x_37495:
        /* <DEDUP_REMOVED lines=8> */
.L_x_37491:
        /* <DEDUP_REMOVED lines=24> */
[----:B------:R-:W-:-:S05]  /*13590*/  IMAD R94, R97, 0x100, R94 ;  /* 0x00000100615e7824 */ /* 0x000fca00078e025e */
[----:B------:R-:W-:-:S05]  /*135a0*/  IADD3 R95, R94, R95, RZ ;  /* 0x0000005f5e5f7210 */ /* 0x000fca0007ffe0ff */
[----:B------:R1:W-:Y:S02]  /*135b0*/  STG.E desc[UR4][R92.64], R95 ;  /* 0x0000005f5c007986 */ /* 0x0003e4000c101904 */
.L_x_37499:
[----:B------:R-:W-:-:S07]  /*135c0*/  VIADD R199, R199, 0x100 ;  /* 0x00000100c7c77836 */ /* 0x000fce0000000000 */
.L_x_37434:
[----:B------:R-:W-:Y:S05]  /*135d0*/  BSYNC B0 ;  /* 0x0000000000007941 */ /* 0x000fea0003800000 */
.L_x_37433:
        /* <DEDUP_REMOVED lines=29> */
.L_x_37503:
[----:B------:R-:W-:-:S07]  /*137b0*/  MOV R202, R188 ;  /* 0x000000bc00ca7202 */ /* 0x000fce0000000f00 */
.L_x_37504:
[----:B------:R-:W-:Y:S05]  /*137c0*/  BSYNC B1 ;  /* 0x0000000000017941 */ /* 0x000fea0003800000 */
.L_x_37502:
        /* <DEDUP_REMOVED lines=16> */
.L_x_37508:
[----:B------:R-:W-:Y:S05]  /*138d0*/  BSYNC B2 ;  /* 0x0000000000027941 */ /* 0x000fea0003800000 */
.L_x_37507:
        /* <DEDUP_REMOVED lines=39> */
[----:B------:R-:W-:Y:S01]  /*13b50*/  MOV R188, R98 ;  /* 0x0000006200bc7202 */ /* 0x000fe20000000f00 */
[----:B------:R-:W-:Y:S01]  /*13b60*/  HFMA2.MMA R98, -RZ, RZ, 0, 0 ;  /* 0x00000000ff627435 */ /* 0x000fe200000001ff */
[----:B------:R-:W-:Y:S01]  /*13b70*/  LOP3.LUT R181, R99, R200, R159, 0x96, !PT ;  /* 0x000000c863b57212 */ /* 0x000fe200078e969f */
[----:B------:R-:W-:Y:S01]  /*13b80*/  IMAD.MOV.U32 R186, RZ, RZ, R94 ;  /* 0x000000ffffba7224 */ /* 0x000fe200078e005e */
[----:B------:R-:W-:-:S08]  /*13b90*/  LOP3.LUT R182, R95, R96, R2, 0x96, !PT ;  /* 0x000000605fb67212 */ /* 0x000fd000078e9602 */
.L_x_37506:
[----:B------:R-:W-:Y:S05]  /*13ba0*/  BSYNC B1 ;  /* 0x0000000000017941 */ /* 0x000fea0003800000 */
.L_x_37505:
        /* <DEDUP_REMOVED lines=18> */
.L_x_37509:
        /* <DEDUP_REMOVED lines=12> */
.L_x_37512:
[----:B------:R-:W-:-:S07]  /*13d90*/  MOV R180, R188 ;  /* 0x000000bc00b47202 */ /* 0x000fce0000000f00 */
.L_x_37513:
[----:B------:R-:W-:Y:S05]  /*13da0*/  BSYNC B1 ;  /* 0x0000000000017941 */ /* 0x000fea0003800000 */
.L_x_37511:
        /* <DEDUP_REMOVED lines=16> */
.L_x_37517:
[----:B------:R-:W-:Y:S05]  /*13eb0*/  BSYNC B2 ;  /* 0x0000000000027941 */ /* 0x000fea0003800000 */
.L_x_37516:
        /* <DEDUP_REMOVED lines=44> */
.L_x_37515:
[----:B------:R-:W-:Y:S05]  /*14180*/  BSYNC B1 ;  /* 0x0000000000017941 */ /* 0x000fea0003800000 */
.L_x_37514:
        /* <DEDUP_REMOVED lines=8> */
.L_x_37510:
        /* <DEDUP_REMOVED lines=12> */
.L_x_37519:
[----:B------:R-:W-:-:S07]  /*142d0*/  IMAD.MOV.U32 R184, RZ, RZ, R188 ;  /* 0x000000ffffb87224 */ /* 0x000fce00078e00bc */
.L_x_37520:
[----:B------:R-:W-:Y:S05]  /*142e0*/  BSYNC B1 ;  /* 0x0000000000017941 */ /* 0x000fea0003800000 */
.L_x_37518:
        /* <DEDUP_REMOVED lines=16> */
.L_x_37524:
[----:B------:R-:W-:Y:S05]  /*143f0*/  BSYNC B2 ;  /* 0x0000000000027941 */ /* 0x000fea0003800000 */
.L_x_37523:
        /* <DEDUP_REMOVED lines=44> */
.L_x_37522:
[----:B------:R-:W-:Y:S05]  /*146c0*/  BSYNC B1 ;  /* 0x0000000000017941 */ /* 0x000fea0003800000 */
.L_x_37521:
        /* <DEDUP_REMOVED lines=11> */
.L_x_37525:
        /* <DEDUP_REMOVED lines=12> */
.L_x_37528:
[----:B------:R-:W-:-:S07]  /*14840*/  MOV R179, R188 ;  /* 0x000000bc00b37202 */ /* 0x000fce0000000f00 */
.L_x_37529:
[----:B------:R-:W-:Y:S05]  /*14850*/  BSYNC B1 ;  /* 0x0000000000017941 */ /* 0x000fea0003800000 */
.L_x_37527:
        /* <DEDUP_REMOVED lines=16> */
.L_x_37533:
[----:B------:R-:W-:Y:S05]  /*14960*/  BSYNC B2 ;  /* 0x0000000000027941 */ /* 0x000fea0003800000 */
.L_x_37532:
        /* <DEDUP_REMOVED lines=44> */
.L_x_37531:
[----:B------:R-:W-:Y:S05]  /*14c30*/  BSYNC B1 ;  /* 0x0000000000017941 */ /* 0x000fea0003800000 */
.L_x_37530:
        /* <DEDUP_REMOVED lines=8> */
.L_x_37526:
        /* <DEDUP_REMOVED lines=12> */
.L_x_37535:
[----:B------:R-:W-:-:S07]  /*14d80*/  IMAD.MOV.U32 R184, RZ, RZ, R188 ;  /* 0x000000ffffb87224 */ /* 0x000fce00078e00bc */
.L_x_37536:
[----:B------:R-:W-:Y:S05]  /*14d90*/  BSYNC B1 ;  /* 0x0000000000017941 */ /* 0x000fea0003800000 */
.L_x_37534:
        /* <DEDUP_REMOVED lines=16> */
.L_x_37540:
[----:B------:R-:W-:Y:S05]  /*14ea0*/  BSYNC B2 ;  /* 0x0000000000027941 */ /* 0x000fea0003800000 */
.L_x_37539:
        /* <DEDUP_REMOVED lines=44> */
.L_x_37538:
[----:B------:R-:W-:Y:S05]  /*15170*/  BSYNC B1 ;  /* 0x0000000000017941 */ /* 0x000fea0003800000 */
.L_x_37537:
        /* <DEDUP_REMOVED lines=11> */
.L_x_37541:
        /* <DEDUP_REMOVED lines=12> */
.L_x_37544:
[----:B------:R-:W-:-:S07]  /*152f0*/  MOV R178, R188 ;  /* 0x000000bc00b27202 */ /* 0x000fce0000000f00 */
.L_x_37545:
[----:B------:R-:W-:Y:S05]  /*15300*/  BSYNC B1 ;  /* 0x0000000000017941 */ /* 0x000fea0003800000 */
.L_x_37543:
        /* <DEDUP_REMOVED lines=16> */
.L_x_37549:
[----:B------:R-:W-:Y:S05]  /*15410*/  BSYNC B2 ;  /* 0x0000000000027941 */ /* 0x000fea0003800000 */
.L_x_37548:
        /* <DEDUP_REMOVED lines=44> */
.L_x_37547:
[----:B------:R-:W-:Y:S05]  /*156e0*/  BSYNC B1 ;  /* 0x0000000000017941 */ /* 0x000fea0003800000 */
.L_x_37546:
        /* <DEDUP_REMOVED lines=8> */
.L_x_37542:
        /* <DEDUP_REMOVED lines=12> */
.L_x_37551:
[----:B------:R-:W-:-:S07]  /*15830*/  IMAD.MOV.U32 R184, RZ, RZ, R188 ;  /* 0x000000ffffb87224 */ /* 0x000fce00078e00bc */
.L_x_37552:
[----:B------:R-:W-:Y:S05]  /*15840*/  BSYNC B1 ;  /* 0x0000000000017941 */ /* 0x000fea0003800000 */
.L_x_37550:
        /* <DEDUP_REMOVED lines=16> */
.L_x_37556:
[----:B------:R-:W-:Y:S05]  /*15950*/  BSYNC B2 ;  /* 0x0000000000027941 */ /* 0x000fea0003800000 */
.L_x_37555:
        /* <DEDUP_REMOVED lines=44> */
.L_x_37554:
[----:B------:R-:W-:Y:S05]  /*15c20*/  BSYNC B1 ;  /* 0x0000000000017941 */ /* 0x000fea0003800000 */
.L_x_37553:
        /* <DEDUP_REMOVED lines=11> */
.L_x_37557:
        /* <DEDUP_REMOVED lines=12> */
.L_x_37560:
[----:B------:R-:W-:-:S07]  /*15da0*/  MOV R177, R188 ;  /* 0x000000bc00b17202 */ /* 0x000fce0000000f00 */
.L_x_37561:
[----:B------:R-:W-:Y:S05]  /*15db0*/  BSYNC B1 ;  /* 0x0000000000017941 */ /* 0x000fea0003800000 */
.L_x_37559:
        /* <DEDUP_REMOVED lines=16> */
.L_x_37565:
[----:B------:R-:W-:Y:S05]  /*15ec0*/  BSYNC B2 ;  /* 0x0000000000027941 */ /* 0x000fea0003800000 */
.L_x_37564:
        /* <DEDUP_REMOVED lines=44> */
.L_x_37563:
[----:B------:R-:W-:Y:S05]  /*16190*/  BSYNC B1 ;  /* 0x0000000000017941 */ /* 0x000fea0003800000 */
.L_x_37562:
        /* <DEDUP_REMOVED lines=8> */
.L_x_37558:
[----:B------:R-:W-:Y:S01]  /*16220*/  LOP3.LUT P0, RZ, R194, 0x1, RZ, 0xc0, !PT ;  /* 0x00000001c2ff7812 */ /* 0x000fe2000780c0ff */
[C---:B------:R-:W-:Y:S01]  /*16230*/  IMAD.SHL.U32 R200, R199.reuse, 0x4, RZ ;  /* 0x00000004c7c87824 */ /* 0x040fe200078e00ff */
[----:B------:R-:W-:Y:S02]  /*16240*/  SEL R96, RZ, 0x1000000, P5 ;  /* 0x01000000ff607807 */ /* 0x000fe40002800000 */
[----:B------:R-:W-:Y:S02]  /*16250*/  SEL R99, RZ, 0x1, P0 ;  /* 0x00000001ff637807 */ /* 0x000fe40000000000 */
[----:B------:R-:W-:Y:S02]  /*16260*/  LEA R92, P0, R199, UR10, 0x4 ;  /* 0x0000000ac75c7c11 */ /* 0x000fe4000f8020ff */
[----:B------:R-:W-:Y:S02]  /*16270*/  SEL R97, RZ, 0x10000, P4 ;  /* 0x00010000ff617807 */ /* 0x000fe40002000000 */
[----:B------:R-:W-:-:S02]  /*16280*/  SEL R98, RZ, 0x100, P3 ;  /* 0x00000100ff627807 */ /* 0x000fc40001800000 */
[----:B------:R-:W-:Y:S02]  /*16290*/  LEA.HI.X R93, R199, UR11, RZ, 0x4, P0 ;  /* 0x0000000bc75d7c11 */ /* 0x000fe400080f24ff */
[----:B------:R-:W-:Y:S02]  /*162a0*/  SHF.R.U32.HI R199, RZ, 0x1e, R199 ;  /* 0x0000001effc77819 */ /* 0x000fe400000116c7 */
[----:B------:R-:W-:Y:S01]  /*162b0*/  IADD3 R94, P0, R200, UR12, RZ ;  /* 0x0000000cc85e7c10 */ /* 0x000fe2000ff1e0ff */
[----:B------:R2:W-:Y:S01]  /*162c0*/  STG.E.128 desc[UR4][R92.64], R88 ;  /* 0x000000585c007986 */ /* 0x0005e2000c101d04 */
[----:B------:R-:W-:Y:S02]  /*162d0*/  IADD3 R96, R98, R96, R97 ;  /* 0x0000006062607210 */ /* 0x000fe40007ffe061 */
[----:B------:R-:W-:Y:S02]  /*162e0*/  IADD3.X R95, R199, UR13, RZ, P0, !PT ;  /* 0x0000000dc75f7c10 */ /* 0x000fe400087fe4ff */
[----:B------:R-:W-:-:S05]  /*162f0*/  IADD3 R99, R96, R99, RZ ;  /* 0x0000006360637210 */ /* 0x000fca0007ffe0ff */
[----:B------:R2:W-:Y:S01]  /*16300*/  STG.E desc[UR4][R94.64], R99 ;  /* 0x000000635e007986 */ /* 0x0005e2000c101904 */
[----:B------:R-:W-:Y:S05]  /*16310*/  @!P1 BRA `(.L_x_37501) ;  /* 0x00000000002c9947 */ /* 0x000fea0003800000 */
[----:B--2---:R-:W-:Y:S01]  /*16320*/  IMAD.U32 R95, R178, 0x10000, RZ ;  /* 0x00010000b25f7824 */ /* 0x004fe200078e00ff */
        /* <DEDUP_REMOVED lines=10> */
.L_x_37501:
[----:B------:R-:W-:Y:S05]  /*163d0*/  BSYNC B0 ;  /* 0x0000000000007941 */ /* 0x000fea0003800000 */
.L_x_37500:
        /* <DEDUP_REMOVED lines=12> */
[----:B------:R-:W-:Y:S02]  /*164a0*/  LOP3.LUT P6, RZ, R176, 0x1f, RZ, 0xc0, !PT ;  /* 0x0000001fb0ff7812 */ /* 0x000fe400078cc0ff */
[----:B------:R-:W-:Y:S02]  /*164b0*/  FSEL R93, R92, RZ, P0 ;  /* 0x000000ff5c5d7208 */ /* 0x000fe40000000000 */
[----:B------:R-:W-:-:S03]  /*164c0*/  ISETP.GT.U32.AND P0, PT, R0, 0x5ff, PT ;  /* 0x000005ff0000780c */ /* 0x000fc60003f04070 */
[----:B------:R-:W-:Y:S02]  /*164d0*/  FADD.FTZ R92, R68, R93 ;  /* 0x0000005d445c7221 */ /* 0x000fe40000010000 */
[----:B------:R-:W-:Y:S02]  /*164e0*/  @P5 LOP3.LUT R194, R194, 0x1, RZ, 0xfc, !PT ;  /* 0x00000001c2c25812 */ /* 0x000fe400078efcff */
[----:B------:R-:W-:Y:S02]  /*164f0*/  FADD.FTZ R95, R69, R92 ;  /* 0x0000005c455f7221 */ /* 0x000fe40000010000 */
[----:B------:R-:W-:Y:S02]  /*16500*/  LOP3.LUT R194, R194, 0xfffffffd, RZ, 0xc0, !PT ;  /* 0xfffffffdc2c27812 */ /* 0x000fe400078ec0ff */
[----:B------:R-:W-:Y:S02]  /*16510*/  FADD.FTZ R92, R70, R95 ;  /* 0x0000005f465c7221 */ /* 0x000fe40000010000 */
[----:B------:R-:W-:-:S02]  /*16520*/  @P6 LOP3.LUT R194, R194, 0x2, RZ, 0xfc, !PT ;  /* 0x00000002c2c26812 */ /* 0x000fc400078efcff */
[----:B------:R-:W-:-:S04]  /*16530*/  @P4 FADD.FTZ R93, R71, R92 ;  /* 0x0000005c475d4221 */ /* 0x000fc80000010000 */
        /* <DEDUP_REMOVED lines=103> */
.L_x_37592:
        /* <DEDUP_REMOVED lines=14> */
[----:B------:R-:W-:Y:S01]  /*16c90*/  BSSY B0, `(.L_x_37567) ;  /* 0x0000064000007945 */ /* 0x000fe20003800000 */
[----:B------:R-:W-:Y:S01]  /*16ca0*/  @!P0 IADD3 R94, R94, R97, RZ ;  /* 0x000000615e5e8210 */ /* 0x000fe20007ffe0ff */
[----:B------:R-:W-:Y:S01]  /*16cb0*/  BAR.SYNC.DEFER_BLOCKING 0x0 ;  /* 0x0000000000007b1d */ /* 0x000fe20000010000 */
[C---:B------:R-:W-:Y:S02]  /*16cc0*/  LOP3.LUT P1, RZ, R194.reuse, 0x8, RZ, 0xc0, !PT ;  /* 0x00000008c2ff7812 */ /* 0x040fe4000782c0ff */
[----:B------:R-:W-:Y:S02]  /*16cd0*/  LOP3.LUT P2, RZ, R194, 0x4, RZ, 0xc0, !PT ;  /* 0x00000004c2ff7812 */ /* 0x000fe4000784c0ff */
[----:B-1----:R-:W-:Y:S02]  /*16ce0*/  @!P0 LEA R97, R93, R92, 0x18 ;  /* 0x0000005c5d618211 */ /* 0x002fe400078ec0ff */
[----:B------:R-:W-:-:S03]  /*16cf0*/  CS2R R92, SRZ ;  /* 0x00000000005c7805 */ /* 0x000fc6000001ff00 */
[----:B------:R-:W-:Y:S01]  /*16d00*/  @!P0 IMAD R96, R94, 0x8, R97 ;  /* 0x000000085e608824 */ /* 0x000fe200078e0261 */
[----:B------:R-:W-:-:S04]  /*16d10*/  HFMA2.MMA R94, -RZ, RZ, 0, 0 ;  /* 0x00000000ff5e7435 */ /* 0x000fc800000001ff */
[----:B------:R-:W-:Y:S02]  /*16d20*/  @!P0 LDS.64 R92, [R96] ;  /* 0x00000000605c8984 */ /* 0x000fe40000000a00 */
[----:B------:R-:W-:Y:S01]  /*16d30*/  @!P0 IMAD.MOV.U32 R94, RZ, RZ, R185 ;  /* 0x000000ffff5e8224 */ /* 0x000fe200078e00b9 */
[----:B------:R-:W-:-:S04]  /*16d40*/  LOP3.LUT P0, RZ, R95, 0x1f, R176, 0xf8, !PT ;  /* 0x0000001f5fff7812 */ /* 0x000fc8000780f8b0 */
        /* <DEDUP_REMOVED lines=12> */
[----:B------:R-:W-:Y:S02]  /*16e10*/  IMAD.IADD R99, R98, 0x1, R203 ;  /* 0x0000000162637824 */ /* 0x000fe400078e02cb */
        /* <DEDUP_REMOVED lines=72> */
[----:B0-----:R-:W-:-:S04]  /*172a0*/  IMAD.WIDE.U32 R198, R195, 0x10, R198 ;  /* 0x00000010c3c67825 */ /* 0x001fc800078e00c6 */
[----:B------:R-:W-:Y:S01]  /*172b0*/  VIADD R195, R195, 0x100 ;  /* 0x00000100c3c37836 */ /* 0x000fe20000000000 */
[----:B------:R1:W-:Y:S06]  /*172c0*/  STG.E.128 desc[UR4][R198.64], R96 ;  /* 0x00000060c6007986 */ /* 0x0003ec000c101d04 */
.L_x_37568:
[----:B------:R-:W-:Y:S05]  /*172d0*/  BSYNC B0 ;  /* 0x0000000000007941 */ /* 0x000fea0003800000 */
.L_x_37567:
[----:B------:R-:W-:Y:S01]  /*172e0*/  LOP3.LUT P0, RZ, R194, 0x200, RZ, 0xc0, !PT ;  /* 0x00000200c2ff7812 */ /* 0x000fe2000780c0ff */
        /* <DEDUP_REMOVED lines=14> */
[----:B------:R-:W-:Y:S01]  /*173d0*/  FFMA.FTZ R95, R42, R99, R135 ;  /* 0x000000632a5f7223 */ /* 0x000fe20000010087 */
[-C--:B------:R-:W-:Y:S01]  /*173e0*/  FFMA.FTZ R94, R41, R98.reuse, R8 ;  /* 0x00000062295e7223 */ /* 0x080fe20000010008 */
[----:B------:R-:W-:Y:S01]  /*173f0*/  FFMA.FTZ R93, R39, R97, R136 ;  /* 0x00000061275d7223 */ /* 0x000fe20000010088 */
        /* <DEDUP_REMOVED lines=9> */
.L_x_37570:
[----:B------:R-:W-:Y:S05]  /*17490*/  BSYNC B0 ;  /* 0x0000000000007941 */ /* 0x000fea0003800000 */
.L_x_37569:
[----:B------:R-:W-:Y:S01]  /*174a0*/  LOP3.LUT P0, RZ, R194, 0x100, RZ, 0xc0, !PT ;  /* 0x00000100c2ff7812 */ /* 0x000fe2000780c0ff */
        /* <DEDUP_REMOVED lines=26> */
.L_x_37572:
[----:B------:R-:W-:Y:S05]  /*17650*/  BSYNC B0 ;  /* 0x0000000000007941 */ /* 0x000fea0003800000 */
.L_x_37571:
[----:B------:R-:W-:Y:S01]  /*17660*/  LOP3.LUT P0, RZ, R194, 0x80, RZ, 0xc0, !PT ;  /* 0x00000080c2ff7812 */ /* 0x000fe2000780c0ff */
        /* <DEDUP_REMOVED lines=26> */
.L_x_37574:
[----:B------:R-:W-:Y:S05]  /*17810*/  BSYNC B0 ;  /* 0x0000000000007941 */ /* 0x000fea0003800000 */
.L_x_37573:
[----:B------:R-:W-:Y:S01]  /*17820*/  LOP3.LUT P0, RZ, R194, 0x40, RZ, 0xc0, !PT ;  /* 0x00000040c2ff7812 */ /* 0x000fe2000780c0ff */
        /* <DEDUP_REMOVED lines=26> */
.L_x_37576:
[----:B------:R-:W-:Y:S05]  /*179d0*/  BSYNC B0 ;  /* 0x0000000000007941 */ /* 0x000fea0003800000 */
.L_x_37575:
        /* <DEDUP_REMOVED lines=27> */
.L_x_37578:
[----:B------:R-:W-:Y:S05]  /*17b90*/  BSYNC B0 ;  /* 0x0000000000007941 */ /* 0x000fea0003800000 */
.L_x_37577:
[----:B------:R-:W-:Y:S01]  /*17ba0*/  LOP3.LUT P0, RZ, R194, 0x10, RZ, 0xc0, !PT ;  /* 0x00000010c2ff7812 */ /* 0x000fe2000780c0ff */
[----:B------:R-:W-:-:S12]  /*17bb0*/  BSSY B0, `(.L_x_37579) ;  /* 0x000001a000007945 */ /* 0x000fd80003800000 */
[----:B------:R-:W-:Y:S05]  /*17bc0*/  @!P0 BRA `(.L_x_37580) ;  /* 0x0000000000608947 */ /* 0x000fea0003800000 */
[----:B-1234-:R-:W1:Y:S01]  /*17bd0*/  LDC.64 R198, c[0x0][0x2b8] ;  /* 0x0000ae00ffc67b82 */ /* 0x01ee620000000a00 */
[----:B------:R-:W-:-:S04]  /*17be0*/  LOP3.LUT P0, RZ, R194, 0x8, RZ, 0xc0, !PT ;  /* 0x00000008c2ff7812 */ /* 0x000fc8000780c0ff */
[----:B------:R-:W-:-:S03]  /*17bf0*/  FSEL R99, R203, RZ, !P0 ;  /* 0x000000ffcb637208 */ /* 0x000fc60004000000 */
[----:B------:R-:W2:Y:S02]  /*17c00*/  LDC.64 R200, c[0x0][0x2c0] ;  /* 0x0000b000ffc87b82 */ /* 0x000ea40000000a00 */
        /* <DEDUP_REMOVED lines=10> */
[-C--:B------:R-:W-:Y:S01]  /*17cb0*/  FFMA.FTZ R95, R126, R203.reuse, R155 ;  /* 0x000000cb7e5f7223 */ /* 0x080fe2000001009b */
[-C--:B------:R-:W-:Y:S01]  /*17cc0*/  FFMA.FTZ R94, R125, R98.reuse, R28 ;  /* 0x000000627d5e7223 */ /* 0x080fe2000001001c */
[----:B------:R-:W-:Y:S01]  /*17cd0*/  FFMA.FTZ R99, R130, R203, R157 ;  /* 0x000000cb82637223 */ /* 0x000fe2000001009d */
[----:B------:R-:W-:Y:S01]  /*17ce0*/  FFMA.FTZ R98, R129, R98, R30 ;  /* 0x0000006281627223 */ /* 0x000fe2000001001e */
[----:B-1----:R-:W-:-:S04]  /*17cf0*/  IMAD.WIDE.U32 R198, R195, 0x10, R198 ;  /* 0x00000010c3c67825 */ /* 0x002fc800078e00c6 */
[----:B------:R-:W-:Y:S01]  /*17d00*/  FFMA.FTZ R97, R127, R97, R158 ;  /* 0x000000617f617223 */ /* 0x000fe2000001009e */
[----:B------:R-:W-:Y:S01]  /*17d10*/  FFMA.FTZ R96, R128, R96, R29 ;  /* 0x0000006080607223 */ /* 0x000fe2000001001d */
[----:B------:R0:W-:Y:S01]  /*17d20*/  STG.E.128 desc[UR4][R198.64], R92 ;  /* 0x0000005cc6007986 */ /* 0x0001e2000c101d04 */
[----:B--2---:R-:W-:-:S05]  /*17d30*/  IMAD.WIDE.U32 R200, R195, 0x10, R200 ;  /* 0x00000010c3c87825 */ /* 0x004fca00078e00c8 */
[----:B------:R0:W-:Y:S02]  /*17d40*/  STG.E.128 desc[UR4][R200.64], R96 ;  /* 0x00000060c8007986 */ /* 0x0001e4000c101d04 */
.L_x_37580:
[----:B------:R-:W-:Y:S05]  /*17d50*/  BSYNC B0 ;  /* 0x0000000000007941 */ /* 0x000fea0003800000 */
.L_x_37579:
[----:B------:R-:W-:Y:S01]  /*17d60*/  LOP3.LUT P0, RZ, R194, 0x1, RZ, 0xc0, !PT ;  /* 0x00000001c2ff7812 */ /* 0x000fe2000780c0ff */
[----:B------:R-:W-:-:S03]  /*17d70*/  VIADD R192, R192, UR16 ;  /* 0x00000010c0c07c36 */ /* 0x000fc60008000000 */
[----:B01234-:R-:W-:Y:S02]  /*17d80*/  SEL R198, RZ, 0x1, P0 ;  /* 0x00000001ffc67807 */ /* 0x01ffe40000000000 */
[----:B------:R-:W-:-:S13]  /*17d90*/  ISETP.GE.AND P0, PT, R192, UR17, PT ;  /* 0x00000011c0007c0c */ /* 0x000fda000bf06270 */
[----:B------:R-:W-:Y:S05]  /*17da0*/  @!P0 BRA `(.L_x_37581) ;  /* 0xfffffea000e08947 */ /* 0x000fea000383ffff */
[----:B------:R-:W-:Y:S05]  /*17db0*/  EXIT ;  /* 0x000000000000794d */ /* 0x000fea0003800000 */
.L_x_37566:
[----:B------:R-:W-:Y:S01]  /*17dc0*/  HFMA2.MMA R202, -RZ, RZ, 0, 1.847743988037109375e-06 ;  /* 0x0000001fffca7435 */ /* 0x000fe200000001ff */
[----:B------:R-:W-:Y:S01]  /*17dd0*/  MOV R200, R93 ;  /* 0x0000005d00c87202 */ /* 0x000fe20000000f00 */
[----:B------:R-:W-:Y:S02]  /*17de0*/  IMAD.MOV.U32 R201, RZ, RZ, 0x1 ;  /* 0x00000001ffc97424 */ /* 0x000fe400078e00ff */
[----:B------:R-:W-:-:S07]  /*17df0*/  IMAD.MOV.U32 R199, RZ, RZ, -0x1 ;  /* 0xffffffffffc77424 */ /* 0x000fce00078e00ff */
[----:B------:R-:W-:Y:S05]  /*17e00*/  WARPSYNC.COLLECTIVE R199, `(.L_x_37582) ;  /* 0x00000000c7087348 */ /* 0x000fea0003c00000 */
[----:B------:R0:W1:Y:S02]  /*17e10*/  SHFL.BFLY P6, R198, R200, R201, R202 ;  /* 0x0c0000c9c8c67389 */ /* 0x00006400000c00ca */
[----:B01----:R-:W-:Y:S01]  /*17e20*/  ENDCOLLECTIVE ;  /* 0x000000000000791b */ /* 0x003fe20003800000 */
.L_x_37582:
[----:B------:R-:W-:Y:S01]  /*17e30*/  HFMA2.MMA R201, -RZ, RZ, 0, 1.1920928955078125e-07 ;  /* 0x00000002ffc97435 */ /* 0x000fe200000001ff */
[----:B------:R-:W-:-:S05]  /*17e40*/  MOV R92, R198 ;  /* 0x000000c6005c7202 */ /* 0x000fca0000000f00 */
[----:B------:R-:W-:-:S04]  /*17e50*/  FADD.FTZ R96, R93, R92 ;  /* 0x0000005c5d607221 */ /* 0x000fc80000010000 */
[----:B------:R-:W-:-:S07]  /*17e60*/  IMAD.MOV.U32 R200, RZ, RZ, R96 ;  /* 0x000000ffffc87224 */ /* 0x000fce00078e0060 */
[----:B------:R-:W-:Y:S05]  /*17e70*/  WARPSYNC.COLLECTIVE R199, `(.L_x_37583) ;  /* 0x00000000c7087348 */ /* 0x000fea0003c00000 */
[----:B------:R0:W1:Y:S02]  /*17e80*/  SHFL.BFLY P6, R198, R200, R201, R202 ;  /* 0x0c0000c9c8c67389 */ /* 0x00006400000c00ca */
[----:B01----:R-:W-:Y:S01]  /*17e90*/  ENDCOLLECTIVE ;  /* 0x000000000000791b */ /* 0x003fe20003800000 */
.L_x_37583:
[----:B------:R-:W-:Y:S02]  /*17ea0*/  IMAD.MOV.U32 R201, RZ, RZ, 0x4 ;  /* 0x00000004ffc97424 */ /* 0x000fe400078e00ff */
[----:B------:R-:W-:-:S04]  /*17eb0*/  IMAD.MOV.U32 R97, RZ, RZ, R198 ;  /* 0x000000ffff617224 */ /* 0x000fc800078e00c6 */
[----:B------:R-:W-:-:S05]  /*17ec0*/  FADD.FTZ R97, R96, R97 ;  /* 0x0000006160617221 */ /* 0x000fca0000010000 */
[----:B------:R-:W-:-:S07]  /*17ed0*/  MOV R200, R97 ;  /* 0x0000006100c87202 */ /* 0x000fce0000000f00 */
[----:B------:R-:W-:Y:S05]  /*17ee0*/  WARPSYNC.COLLECTIVE R199, `(.L_x_37584) ;  /* 0x00000000c7087348 */ /* 0x000fea0003c00000 */
[----:B------:R0:W1:Y:S02]  /*17ef0*/  SHFL.BFLY P6, R198, R200, R201, R202 ;  /* 0x0c0000c9c8c67389 */ /* 0x00006400000c00ca */
[----:B01----:R-:W-:Y:S01]  /*17f00*/  ENDCOLLECTIVE ;  /* 0x000000000000791b */ /* 0x003fe20003800000 */
.L_x_37584:
[----:B------:R-:W-:Y:S01]  /*17f10*/  HFMA2.MMA R201, -RZ, RZ, 0, 4.76837158203125e-07 ;  /* 0x00000008ffc97435 */ /* 0x000fe200000001ff */
[----:B------:R-:W-:-:S05]  /*17f20*/  MOV R92, R198 ;  /* 0x000000c6005c7202 */ /* 0x000fca0000000f00 */
[----:B------:R-:W-:-:S04]  /*17f30*/  FADD.FTZ R98, R97, R92 ;  /* 0x0000005c61627221 */ /* 0x000fc80000010000 */
[----:B------:R-:W-:-:S07]  /*17f40*/  IMAD.MOV.U32 R200, RZ, RZ, R98 ;  /* 0x000000ffffc87224 */ /* 0x000fce00078e0062 */
[----:B------:R-:W-:Y:S05]  /*17f50*/  WARPSYNC.COLLECTIVE R199, `(.L_x_37585) ;  /* 0x00000000c7087348 */ /* 0x000fea0003c00000 */
[----:B------:R0:W1:Y:S02]  /*17f60*/  SHFL.BFLY P6, R198, R200, R201, R202 ;  /* 0x0c0000c9c8c67389 */ /* 0x00006400000c00ca */
[----:B01----:R-:W-:Y:S01]  /*17f70*/  ENDCOLLECTIVE ;  /* 0x000000000000791b */ /* 0x003fe20003800000 */
.L_x_37585:
[----:B------:R-:W-:Y:S02]  /*17f80*/  IMAD.MOV.U32 R201, RZ, RZ, 0x10 ;  /* 0x00000010ffc97424 */ /* 0x000fe400078e00ff */
[----:B------:R-:W-:-:S04]  /*17f90*/  IMAD.MOV.U32 R99, RZ, RZ, R198 ;  /* 0x000000ffff637224 */ /* 0x000fc800078e00c6 */
[----:B------:R-:W-:-:S05]  /*17fa0*/  FADD.FTZ R99, R98, R99 ;  /* 0x0000006362637221 */ /* 0x000fca0000010000 */
[----:B------:R-:W-:-:S07]  /*17fb0*/  MOV R200, R99 ;  /* 0x0000006300c87202 */ /* 0x000fce0000000f00 */
[----:B------:R-:W-:Y:S05]  /*17fc0*/  WARPSYNC.COLLECTIVE R199, `(.L_x_37586) ;  /* 0x00000000c7087348 */ /* 0x000fea0003c00000 */
[----:B------:R0:W1:Y:S02]  /*17fd0*/  SHFL.BFLY P6, R198, R200, R201, R202 ;  /* 0x0c0000c9c8c67389 */ /* 0x00006400000c00ca */
[----:B01----:R-:W-:Y:S01]  /*17fe0*/  ENDCOLLECTIVE ;  /* 0x000000000000791b */ /* 0x003fe20003800000 */
.L_x_37586:
[----:B------:R-:W-:Y:S01]  /*17ff0*/  HFMA2.MMA R201, -RZ, RZ, 0, 5.9604644775390625e-08 ;  /* 0x00000001ffc97435 */ /* 0x000fe200000001ff */
[----:B------:R-:W-:Y:S02]  /*18000*/  MOV R92, R198 ;  /* 0x000000c6005c7202 */ /* 0x000fe40000000f00 */
[----:B------:R-:W-:-:S03]  /*18010*/  LOP3.LUT P6, RZ, R194, 0x4, RZ, 0xc0, !PT ;  /* 0x00000004c2ff7812 */ /* 0x000fc600078cc0ff */
        /* <DEDUP_REMOVED lines=63> */
.L_x_37587:
[----:B------:R-:W-:Y:S02]  /*18410*/  IMAD.MOV.U32 R201, RZ, RZ, 0x2 ;  /* 0x00000002ffc97424 */ /* 0x000fe400078e00ff */
[----:B------:R-:W-:-:S04]  /*18420*/  IMAD.MOV.U32 R96, RZ, RZ, R198 ;  /* 0x000000ffff607224 */ /* 0x000fc800078e00c6 */
[----:B------:R-:W-:-:S05]  /*18430*/  FADD.FTZ R96, R93, R96 ;  /* 0x000000605d607221 */ /* 0x000fca0000010000 */
[----:B------:R-:W-:-:S07]  /*18440*/  MOV R200, R96 ;  /* 0x0000006000c87202 */ /* 0x000fce0000000f00 */
[----:B------:R-:W-:Y:S05]  /*18450*/  WARPSYNC.COLLECTIVE R199, `(.L_x_37588) ;  /* 0x00000000c7087348 */ /* 0x000fea0003c00000 */
[----:B------:R0:W1:Y:S02]  /*18460*/  SHFL.BFLY P6, R198, R200, R201, R202 ;  /* 0x0c0000c9c8c67389 */ /* 0x00006400000c00ca */
[----:B01----:R-:W-:Y:S01]  /*18470*/  ENDCOLLECTIVE ;  /* 0x000000000000791b */ /* 0x003fe20003800000 */
.L_x_37588:
[----:B------:R-:W-:Y:S01]  /*18480*/  HFMA2.MMA R201, -RZ, RZ, 0, 2.384185791015625e-07 ;  /* 0x00000004ffc97435 */ /* 0x000fe200000001ff */
[----:B------:R-:W-:-:S05]  /*18490*/  MOV R97, R198 ;  /* 0x000000c600617202 */ /* 0x000fca0000000f00 */
[----:B------:R-:W-:-:S04]  /*184a0*/  FADD.FTZ R97, R96, R97 ;  /* 0x0000006160617221 */ /* 0x000fc80000010000 */
[----:B------:R-:W-:-:S07]  /*184b0*/  IMAD.MOV.U32 R200, RZ, RZ, R97 ;  /* 0x000000ffffc87224 */ /* 0x000fce00078e0061 */
[----:B------:R-:W-:Y:S05]  /*184c0*/  WARPSYNC.COLLECTIVE R199, `(.L_x_37589) ;  /* 0x00000000c7087348 */ /* 0x000fea0003c00000 */
[----:B------:R0:W1:Y:S02]  /*184d0*/  SHFL.BFLY P6, R198, R200, R201, R202 ;  /* 0x0c0000c9c8c67389 */ /* 0x00006400000c00ca */
[----:B01----:R-:W-:Y:S01]  /*184e0*/  ENDCOLLECTIVE ;  /* 0x000000000000791b */ /* 0x003fe20003800000 */
.L_x_37589:
[----:B------:R-:W-:Y:S02]  /*184f0*/  IMAD.MOV.U32 R201, RZ, RZ, 0x8 ;  /* 0x00000008ffc97424 */ /* 0x000fe400078e00ff */
[----:B------:R-:W-:-:S04]  /*18500*/  IMAD.MOV.U32 R98, RZ, RZ, R198 ;  /* 0x000000ffff627224 */ /* 0x000fc800078e00c6 */
[----:B------:R-:W-:-:S05]  /*18510*/  FADD.FTZ R98, R97, R98 ;  /* 0x0000006261627221 */ /* 0x000fca0000010000 */
[----:B------:R-:W-:-:S07]  /*18520*/  MOV R200, R98 ;  /* 0x0000006200c87202 */ /* 0x000fce0000000f00 */
[----:B------:R-:W-:Y:S05]  /*18530*/  WARPSYNC.COLLECTIVE R199, `(.L_x_37590) ;  /* 0x00000000c7087348 */ /* 0x000fea0003c00000 */
[----:B------:R0:W1:Y:S02]  /*18540*/  SHFL.BFLY P6, R198, R200, R201, R202 ;  /* 0x0c0000c9c8c67389 */ /* 0x00006400000c00ca */
[----:B01----:R-:W-:Y:S01]  /*18550*/  ENDCOLLECTIVE ;  /* 0x000000000000791b */ /* 0x003fe20003800000 */
.L_x_37590:
[----:B------:R-:W-:Y:S01]  /*18560*/  HFMA2.MMA R201, -RZ, RZ, 0, 9.5367431640625e-07 ;  /* 0x00000010ffc97435 */ /* 0x000fe200000001ff */
[----:B------:R-:W-:-:S05]  /*18570*/  MOV R99, R198 ;  /* 0x000000c600637202 */ /* 0x000fca0000000f00 */
[----:B------:R-:W-:-:S04]  /*18580*/  FADD.FTZ R99, R98, R99 ;  /* 0x0000006362637221 */ /* 0x000fc80000010000 */
[----:B------:R-:W-:-:S07]  /*18590*/  IMAD.MOV.U32 R200, RZ, RZ, R99 ;  /* 0x000000ffffc87224 */ /* 0x000fce00078e0063 */
[----:B------:R-:W-:Y:S05]  /*185a0*/  WARPSYNC.COLLECTIVE R199, `(.L_x_37591) ;  /* 0x00000000c7087348 */ /* 0x000fea0003c00000 */
[----:B------:R0:W1:Y:S02]  /*185b0*/  SHFL.BFLY P6, R198, R200, R201, R202 ;  /* 0x0c0000c9c8c67389 */ /* 0x00006400000c00ca */
[----:B01----:R-:W-:Y:S01]  /*185c0*/  ENDCOLLECTIVE ;  /* 0x000000000000791b */ /* 0x003fe20003800000 */
.L_x_37591:
[----:B------:R-:W-:Y:S05]  /*185d0*/  BRA `(.L_x_37592) ;  /* 0xffffffe400747947 */ /* 0x000fea000383ffff */
.L_x_37593:
        /* <DEDUP_REMOVED lines=10> */
.L_x_41656:


//--------------------- .text._ZN10layer_norm31ln_parallel_residual_fwd_kernelINS_13Kernel_traitsI6__halfffffjLj7168ELj1ELj1ELj8ELj16ENS_18Kernel_traits_baseILj7168ES2_ffffjLj256EEEEELb1ELb0ELb1EEEvNS_9FwdParamsE --------------------------
	.section	.text._ZN10layer_norm31ln_parallel_residual_fwd_kernelINS_13Kernel_traitsI6__halfffffjLj7168ELj1ELj1ELj8ELj16ENS_18Kernel_traits_baseILj7168ES2_ffffjLj256EEEEELb1ELb0ELb1EEEvNS_9FwdParamsE,"ax",@progbits
	.align	128
        .global         _ZN10layer_norm31ln_parallel_residual_fwd_kernelINS_13Kernel_traitsI6__halfffffjLj7168ELj1ELj1ELj8ELj16ENS_18Kernel_traits_baseILj7168ES2_ffffjLj256EEEEELb1ELb0ELb1EEEvNS_9FwdParamsE
        .type           _ZN10layer_norm31ln_parallel_residual_fwd_kernelINS_13Kernel_traitsI6__halfffffjLj7168ELj1ELj1ELj8ELj16ENS_18Kernel_traits_baseILj7168ES2_ffffjLj256EEEEELb1ELb0ELb1EEEvNS_9FwdParamsE,@function
        .size           _ZN10layer_norm31ln_parallel_residual_fwd_kernelINS_13Kernel_traitsI6__halfffffjLj7168ELj1ELj1ELj8ELj16ENS_18Kernel_traits_baseILj7168ES2_ffffjLj256EEEEELb1ELb0ELb1EEEvNS_9FwdParamsE,(.L_x_41657 - _ZN10layer_norm31ln_parallel_residual_fwd_kernelINS_13Kernel_traitsI6__halfffffjLj7168ELj1ELj1ELj8ELj16ENS_18Kernel_traits_baseILj7168ES2_ffffjLj256EEEEELb1ELb0ELb1EEEvNS_9FwdParamsE)
        .other          _ZN10layer_norm31ln_parallel_residual_fwd_kernelINS_13Kernel_traitsI6__halfffffjLj7168ELj1ELj1ELj8ELj16ENS_18Kernel_traits_baseILj7168ES2_ffffjLj256EEEEELb1ELb0ELb1EEEvNS_9FwdParamsE,@"STO_CUDA_ENTRY STV_DEFAULT"
_ZN10layer_norm31ln_parallel_residual_fwd_kernelINS_13Kernel_traitsI6__halfffffjLj7168ELj1ELj1ELj8ELj16ENS_18Kernel_traits_baseILj7168ES2_ffffjLj256EEEEELb1ELb0ELb1EEEvNS_9FwdParamsE:
.text._ZN10layer_norm31ln_parallel_residual_fwd_kernelINS_13Kernel_traitsI6__halfffffjLj7168ELj1ELj1ELj8ELj16ENS_18Kernel_traits_baseILj7168ES2_ffffjLj256EEEEELb1ELb0ELb1EEEvNS_9FwdParamsE:
[----:B------:R-:W-:Y:S01]  /*0000*/  LDC R1, c[0x0][0x28] ;  /* 0x00000a00ff017b82 */ /* 0x000fe20000000800 */
[----:B------:R-:W0:Y:S07]  /*0010*/  S2R R182, SR_TID.X ;  /* 0x0000000000b67919 */ /* 0x000e2e0000002100 */
[----:B------:R-:W1:Y:S01]  /*0020*/  LDC R188, c[0x0][0x2e8] ;  /* 0x0000ba00ffbc7b82 */ /* 0x000e620000000800 */
[----:B------:R-:W-:Y:S01]  /*0030*/  ULDC.64 UR6, c[0x0][0x2e0] ;  /* 0x0000b80000067ab9 */ /* 0x000fe20000000a00 */
[----:B------:R-:W-:Y:S01]  /*0040*/  ULDC.64 UR8, c[0x0][0x2d0] ;  /* 0x0000b40000087ab9 */ /* 0x000fe20000000a00 */
[----:B------:R-:W-:Y:S01]  /*0050*/  IMAD.U32 R186, RZ, RZ, UR6 ;  /* 0x00000006ffba7e24 */ /* 0x000fe2000f8e00ff */
[----:B------:R-:W-:-:S04]  /*0060*/  ULDC.U8 UR4, c[0x0][0x2f4] ;  /* 0x0000bd0000047ab9 */ /* 0x000fc80000000000 */
[----:B------:R-:W1:Y:S01]  /*0070*/  LDC R189, c[0x0][0x2ec] ;  /* 0x0000bb00ffbd7b82 */ /* 0x000e620000000800 */
[----:B------:R-:W-:Y:S01]  /*0080*/  IMAD.U32 R187, RZ, RZ, UR7 ;  /* 0x00000007ffbb7e24 */ /* 0x000fe2000f8e00ff */
[----:B------:R-:W-:Y:S01]  /*0090*/  ULDC.64 UR6, c[0x0][0x2c8] ;  /* 0x0000b20000067ab9 */ /* 0x000fe20000000a00 */
[----:B------:R-:W-:Y:S02]  /*00a0*/  ISETP.NE.U32.AND P1, PT, RZ, UR8, PT ;  /* 0x00000008ff007c0c */ /* 0x000fe4000bf25070 */
[----:B------:R-:W-:Y:S02]  /*00b0*/  ISETP.NE.U32.AND P0, PT, RZ, UR6, PT ;  /* 0x00000006ff007c0c */ /* 0x000fe4000bf05070 */
[----:B------:R-:W-:Y:S01]  /*00c0*/  ISETP.NE.AND P2, PT, RZ, UR4, PT ;  /* 0x00000004ff007c0c */ /* 0x000fe2000bf45270 */
[----:B------:R-:W-:Y:S01]  /*00d0*/  ULDC.64 UR4, c[0x0][0x208] ;  /* 0x0000820000047ab9 */ /* 0x000fe20000000a00 */
[----:B------:R-:W-:Y:S02]  /*00e0*/  ISETP.NE.AND.EX P0, PT, RZ, UR7, PT, P0 ;  /* 0x00000007ff007c0c */ /* 0x000fe4000bf05300 */
[----:B------:R-:W-:-:S09]  /*00f0*/  ISETP.NE.AND.EX P1, PT, RZ, UR9, PT, P1 ;  /* 0x00000009ff007c0c */ /* 0x000fd2000bf25310 */
[----:B------:R-:W5:Y:S01]  /*0100*/  @P2 LDG.E.64 R186, desc[UR4][R186.64] ;  /* 0x00000004baba2981 */ /* 0x000f62000c1e1b00 */
[----:B0-----:R-:W-:-:S03]  /*0110*/  LOP3.LUT R185, R182, 0xff, RZ, 0xc0, !PT ;  /* 0x000000ffb6b97812 */ /* 0x001fc600078ec0ff */
[----:B-1----:R0:W5:Y:S01]  /*0120*/  @P2 LDG.E.64 R20, desc[UR4][R188.64] ;  /* 0x00000004bc142981 */ /* 0x002162000c1e1b00 */
[----:B------:R-:W-:Y:S01]  /*0130*/  SHF.L.U32 R0, R182, 0x3, RZ ;  /* 0x00000003b6007819 */ /* 0x000fe200000006ff */
[----:B------:R-:W-:-:S03]  /*0140*/  IMAD.SHL.U32 R26, R185, 0x8, RZ ;  /* 0x00000008b91a7824 */ /* 0x000fc600078e00ff */
[----:B------:R-:W-:-:S04]  /*0150*/  LOP3.LUT R0, R0, 0x7f8, RZ, 0xc0, !PT ;  /* 0x000007f800007812 */ /* 0x000fc800078ec0ff */
[----:B------:R-:W-:Y:S02]  /*0160*/  IADD3 R24, P3, R0, UR6, RZ ;  /* 0x0000000600187c10 */ /* 0x000fe4000ff7e0ff */
[----:B------:R-:W-:-:S03]  /*0170*/  IADD3 R28, P4, R26, UR8, RZ ;  /* 0x000000081a1c7c10 */ /* 0x000fc6000ff9e0ff */
[----:B------:R-:W-:Y:S01]  /*0180*/  IMAD.X R25, RZ, RZ, UR7, P3 ;  /* 0x00000007ff197e24 */ /* 0x000fe200098e06ff */
[----:B------:R-:W-:Y:S01]  /*0190*/  IADD3.X R29, RZ, UR9, RZ, P4, !PT ;  /* 0x00000009ff1d7c10 */ /* 0x000fe2000a7fe4ff */
[----:B------:R-:W1:Y:S01]  /*01a0*/  S2UR UR6, SR_CTAID.X ;  /* 0x00000000000679c3 */ /* 0x000e620000002500 */
[----:B------:R-:W-:Y:S01]  /*01b0*/  ULDC.64 UR8, c[0x0][0x260] ;  /* 0x0000980000087ab9 */ /* 0x000fe20000000a00 */
[----:B------:R-:W-:Y:S01]  /*01c0*/  ULDC UR7, c[0x0][0x214] ;  /* 0x0000850000077ab9 */ /* 0x000fe20000000800 */
[----:B------:R0:W5:Y:S04]  /*01d0*/  @P0 LDG.E.64 R86, desc[UR4][R24.64] ;  /* 0x0000000418560981 */ /* 0x000168000c1e1b00 */
        /* <DEDUP_REMOVED lines=13> */
[----:B------:R-:W2:Y:S01]  /*02b0*/  LDC R27, c[0x0][RZ] ;  /* 0x00000000ff1b7b82 */ /* 0x000ea20000000800 */
[----:B------:R-:W-:-:S02]  /*02c0*/  IADD3 R22, P3, R0, UR8, RZ ;  /* 0x0000000800167c10 */ /* 0x000fc4000ff7e0ff */
[----:B-1----:R-:W-:-:S03]  /*02d0*/  LEA.HI R183, R182, UR6, RZ, 0x18 ;  /* 0x00000006b6b77c11 */ /* 0x002fc6000f8fc0ff */
[----:B------:R-:W-:Y:S01]  /*02e0*/  IMAD.X R23, RZ, RZ, UR9, P3 ;  /* 0x00000009ff177e24 */ /* 0x000fe200098e06ff */
[----:B------:R-:W-:Y:S01]  /*02f0*/  ISETP.GE.AND P3, PT, R183, UR7, PT ;  /* 0x00000007b7007c0c */ /* 0x000fe2000bf66270 */
[----:B------:R-:W-:Y:S02]  /*0300*/  ULDC.64 UR8, c[0x0][0x268] ;  /* 0x00009a0000087ab9 */ /* 0x000fe40000000a00 */
[----:B------:R-:W-:Y:S01]  /*0310*/  IADD3 R26, P4, R26, UR8, RZ ;  /* 0x000000081a1a7c10 */ /* 0x000fe2000ff9e0ff */
[----:B--2---:R-:W-:-:S04]  /*0320*/  IMAD R182, R27, UR6, R182 ;  /* 0x000000061bb67c24 */ /* 0x004fc8000f8e02b6 */
[----:B------:R-:W-:-:S05]  /*0330*/  IMAD.X R27, RZ, RZ, UR9, P4 ;  /* 0x00000009ff1b7e24 */ /* 0x000fca000a0e06ff */
[----:B0-----:R-:W-:Y:S05]  /*0340*/  @P3 EXIT ;  /* 0x000000000000394d */ /* 0x001fea0003800000 */
[----:B------:R-:W2:Y:S01]  /*0350*/  LDG.E.64 R50, desc[UR4][R22.64+0x1000] ;  /* 0x0010000416327981 */ /* 0x000ea2000c1e1b00 */
[----:B------:R-:W0:Y:S03]  /*0360*/  @P2 LDC R25, c[0x0][0x2f0] ;  /* 0x0000bc00ff192b82 */ /* 0x000e260000000800 */
[----:B------:R-:W3:Y:S04]  /*0370*/  LDG.E.64 R78, desc[UR4][R22.64] ;  /* 0x00000004164e7981 */ /* 0x000ee8000c1e1b00 */
[----:B------:R-:W4:Y:S04]  /*0380*/  LDG.E.64 R74, desc[UR4][R22.64+0x800] ;  /* 0x00080004164a7981 */ /* 0x000f28000c1e1b00 */
[----:B------:R-:W4:Y:S04]  /*0390*/  LDG.E.64 R52, desc[UR4][R22.64+0x1800] ;  /* 0x0018000416347981 */ /* 0x000f28000c1e1b00 */
[----:B------:R-:W4:Y:S04]  /*03a0*/  LDG.E.64 R54, desc[UR4][R22.64+0x2000] ;  /* 0x0020000416367981 */ /* 0x000f28000c1e1b00 */
[----:B------:R-:W4:Y:S04]  /*03b0*/  LDG.E.64 R72, desc[UR4][R22.64+0x2800] ;  /* 0x0028000416487981 */ /* 0x000f28000c1e1b00 */
[----:B------:R1:W4:Y:S04]  /*03c0*/  LDG.E.64 R70, desc[UR4][R22.64+0x3000] ;  /* 0x0030000416467981 */ /* 0x000328000c1e1b00 */
[----:B------:R-:W4:Y:S04]  /*03d0*/  LDG.E.64 R68, desc[UR4][R26.64] ;  /* 0x000000041a447981 */ /* 0x000f28000c1e1b00 */
[----:B------:R-:W4:Y:S04]  /*03e0*/  LDG.E.64 R66, desc[UR4][R26.64+0x800] ;  /* 0x000800041a427981 */ /* 0x000f28000c1e1b00 */
[----:B------:R-:W4:Y:S04]  /*03f0*/  LDG.E.64 R64, desc[UR4][R26.64+0x1000] ;  /* 0x001000041a407981 */ /* 0x000f28000c1e1b00 */
[----:B------:R-:W4:Y:S04]  /*0400*/  LDG.E.64 R62, desc[UR4][R26.64+0x1800] ;  /* 0x001800041a3e7981 */ /* 0x000f28000c1e1b00 */
[----:B------:R-:W4:Y:S04]  /*0410*/  LDG.E.64 R60, desc[UR4][R26.64+0x2000] ;  /* 0x002000041a3c7981 */ /* 0x000f28000c1e1b00 */
[----:B------:R-:W4:Y:S04]  /*0420*/  LDG.E.64 R58, desc[UR4][R26.64+0x2800] ;  /* 0x002800041a3a7981 */ /* 0x000f28000c1e1b00 */
[----:B------:R1:W4:Y:S01]  /*0430*/  LDG.E.64 R56, desc[UR4][R26.64+0x3000] ;  /* 0x003000041a387981 */ /* 0x000322000c1e1b00 */
[----:B0----5:R-:W-:Y:S01]  /*0440*/  @P2 IADD3 R188, P3, R20, R25, RZ ;  /* 0x0000001914bc2210 */ /* 0x021fe20007f7e0ff */
[----:B------:R-:W-:-:S02]  /*0450*/  VIADD R48, R187, 0xbb67ae85 ;  /* 0xbb67ae85bb307836 */ /* 0x000fc40000000000 */
[C---:B------:R-:W-:Y:S01]  /*0460*/  VIADD R47, R186.reuse, 0x9e3779b9 ;  /* 0x9e3779b9ba2f7836 */ /* 0x040fe20000000000 */
[----:B------:R-:W-:Y:S01]  /*0470*/  @P2 IADD3.X R189, RZ, R21, RZ, P3, !PT ;  /* 0x00000015ffbd2210 */ /* 0x000fe20001ffe4ff */
[C---:B------:R-:W-:Y:S01]  /*0480*/  VIADD R45, R187.reuse, 0x76cf5d0a ;  /* 0x76cf5d0abb2d7836 */ /* 0x040fe20000000000 */
[----:B------:R-:W-:Y:S01]  /*0490*/  IADD3 R46, R186, 0x3c6ef372, RZ ;  /* 0x3c6ef372ba2e7810 */ /* 0x000fe20007ffe0ff */
[----:B------:R-:W-:Y:S01]  /*04a0*/  VIADD R44, R187, 0x32370b8f ;  /* 0x32370b8fbb2c7836 */ /* 0x000fe20000000000 */
[--C-:B------:R-:W-:Y:S01]  /*04b0*/  SHF.R.U64 R181, R188, 0x2, R189.reuse ;  /* 0x00000002bcb57819 */ /* 0x100fe200000012bd */
[----:B-1----:R-:W-:Y:S01]  /*04c0*/  IMAD.WIDE.U32 R22, R182, -0x326172a9, RZ ;  /* 0xcd9e8d57b6167825 */ /* 0x002fe200078e00ff */
[----:B------:R-:W-:Y:S01]  /*04d0*/  SHF.R.U32.HI R180, RZ, 0x2, R189 ;  /* 0x00000002ffb47819 */ /* 0x000fe200000116bd */
[----:B------:R-:W-:Y:S01]  /*04e0*/  ULDC.64 UR6, c[0x0][0x228] ;  /* 0x00008a0000067ab9 */ /* 0x000fe20000000a00 */
[----:B------:R-:W-:Y:S01]  /*04f0*/  IADD3 R43, R186, -0x255992d5, RZ ;  /* 0xdaa66d2bba2b7810 */ /* 0x000fe20007ffe0ff */
[----:B------:R-:W-:Y:S01]  /*0500*/  IMAD.WIDE.U32 R20, R181, -0x2daee0ad, RZ ;  /* 0xd2511f53b5147825 */ /* 0x000fe200078e00ff */
[----:B------:R-:W-:-:S03]  /*0510*/  LOP3.LUT R24, R23, R180, R186, 0x96, !PT ;  /* 0x000000b417187212 */ /* 0x000fc600078e96ba */
[----:B------:R-:W-:Y:S01]  /*0520*/  VIADD R42, R186, 0x78dde6e4 ;  /* 0x78dde6e4ba2a7836 */ /* 0x000fe20000000000 */
[----:B------:R-:W-:Y:S01]  /*0530*/  LOP3.LUT R0, R21, R187, RZ, 0x3c, !PT ;  /* 0x000000bb15007212 */ /* 0x000fe200078e3cff */
[----:B------:R-:W-:-:S04]  /*0540*/  IMAD.WIDE.U32 R24, R24, -0x2daee0ad, RZ ;  /* 0xd2511f5318187825 */ /* 0x000fc800078e00ff */
[C---:B------:R-:W-:Y:S01]  /*0550*/  VIADD R41, R187.reuse, 0xed9eba14 ;  /* 0xed9eba14bb297836 */ /* 0x040fe20000000000 */
[----:B------:R-:W-:Y:S01]  /*0560*/  IADD3 R40, R187, -0x56f99767, RZ ;  /* 0xa9066899bb287810 */ /* 0x000fe20007ffe0ff */
[----:B------:R-:W-:Y:S01]  /*0570*/  IMAD.WIDE.U32 R26, R0, -0x326172a9, RZ ;  /* 0xcd9e8d57001a7825 */ /* 0x000fe200078e00ff */
[----:B------:R-:W-:-:S03]  /*0580*/  LOP3.LUT R23, R25, R20, R48, 0x96, !PT ;  /* 0x0000001419177212 */ /* 0x000fc600078e9630 */
[----:B------:R-:W-:Y:S01]  /*0590*/  VIADD R39, R186, 0x1715609d ;  /* 0x1715609dba277836 */ /* 0x000fe20000000000 */
[----:B------:R-:W-:Y:S01]  /*05a0*/  LOP3.LUT R20, R27, R47, R22, 0x96, !PT ;  /* 0x0000002f1b147212 */ /* 0x000fe200078e9616 */
[----:B------:R-:W-:Y:S01]  /*05b0*/  IMAD.WIDE.U32 R22, R23, -0x326172a9, RZ ;  /* 0xcd9e8d5717167825 */ /* 0x000fe200078e00ff */
[----:B------:R-:W-:-:S03]  /*05c0*/  IADD3 R37, R187, 0x646e171e, RZ ;  /* 0x646e171ebb257810 */ /* 0x000fc60007ffe0ff */
[C---:B------:R-:W-:Y:S02]  /*05d0*/  VIADD R38, R186.reuse, 0xb54cda56 ;  /* 0xb54cda56ba267836 */ /* 0x040fe40000000000 */
[----:B------:R-:W-:Y:S02]  /*05e0*/  VIADD R36, R187, 0x1fd5c5a3 ;  /* 0x1fd5c5a3bb247836 */ /* 0x000fe40000000000 */
[----:B------:R-:W-:Y:S01]  /*05f0*/  VIADD R35, R186, 0x5384540f ;  /* 0x5384540fba237836 */ /* 0x000fe20000000000 */
[----:B------:R-:W-:Y:S01]  /*0600*/  @!P0 CS2R R86, SRZ ;  /* 0x0000000000568805 */ /* 0x000fe2000001ff00 */
[----:B------:R-:W-:Y:S01]  /*0610*/  IMAD.WIDE.U32 R20, R20, -0x2daee0ad, RZ ;  /* 0xd2511f5314147825 */ /* 0x000fe200078e00ff */
[----:B------:R-:W-:Y:S02]  /*0620*/  LOP3.LUT R25, R23, R26, R46, 0x96, !PT ;  /* 0x0000001a17197212 */ /* 0x000fe400078e962e */
[----:B------:R-:W-:Y:S02]  /*0630*/  @!P0 CS2R R82, SRZ ;  /* 0x0000000000528805 */ /* 0x000fe4000001ff00 */
[----:B------:R-:W-:-:S02]  /*0640*/  @!P0 CS2R R18, SRZ ;  /* 0x0000000000128805 */ /* 0x000fc4000001ff00 */
[----:B------:R-:W-:Y:S02]  /*0650*/  @!P0 CS2R R14, SRZ ;  /* 0x00000000000e8805 */ /* 0x000fe4000001ff00 */
        /* <DEDUP_REMOVED lines=8> */
[----:B------:R-:W-:Y:S01]  /*06e0*/  IADD3 R34, R186, -0xe443238, RZ ;  /* 0xf1bbcdc8ba227810 */ /* 0x000fe20007ffe0ff */
        /* <DEDUP_REMOVED lines=9> */
[----:B------:R-:W-:Y:S02]  /*0780*/  @!P1 CS2R R4, SRZ ;  /* 0x0000000000049805 */ /* 0x000fe4000001ff00 */
[----:B------:R-:W-:Y:S02]  /*0790*/  @!P1 CS2R R76, SRZ ;  /* 0x00000000004c9805 */ /* 0x000fe4000001ff00 */
[----:B------:R-:W-:Y:S01]  /*07a0*/  LOP3.LUT R26, R21, R24, R41, 0x96, !PT ;  /* 0x00000018151a7212 */ /* 0x000fe200078e9629 */
[----:B------:R-:W-:Y:S01]  /*07b0*/  IMAD.WIDE.U32 R24, R25, -0x2daee0ad, RZ ;  /* 0xd2511f5319187825 */ /* 0x000fe200078e00ff */
[----:B------:R-:W-:Y:S01]  /*07c0*/  IADD3 R31, R186, -0x700cb87f, RZ ;  /* 0x8ff34781ba1f7810 */ /* 0x000fe20007ffe0ff */
[----:B------:R-:W-:Y:S02]  /*07d0*/  ULDC UR16, c[0x0][0x290] ;  /* 0x0000a40000107ab9 */ /* 0x000fe40000000800 */
[----:B------:R-:W-:Y:S01]  /*07e0*/  VIADD R32, R187, 0x96a522ad ;  /* 0x96a522adbb207836 */ /* 0x000fe20000000000 */
[----:B------:R-:W-:Y:S01]  /*07f0*/  LOP3.LUT R184, R184, 0xfffffffb, RZ, 0xc0, !PT ;  /* 0xfffffffbb8b87812 */ /* 0x000fe200078ec0ff */
[----:B------:R-:W-:Y:S01]  /*0800*/  IMAD.WIDE.U32 R26, R26, -0x326172a9, RZ ;  /* 0xcd9e8d571a1a7825 */ /* 0x000fe200078e00ff */
[----:B------:R-:W-:Y:S01]  /*0810*/  LOP3.LUT R23, R25, R20, R40, 0x96, !PT ;  /* 0x0000001419177212 */ /* 0x000fe200078e9628 */
[----:B------:R-:W-:Y:S01]  /*0820*/  ULDC.64 UR24, c[0x0][0x228] ;  /* 0x00008a0000187ab9 */ /* 0x000fe20000000a00 */
[----:B------:R-:W-:Y:S01]  /*0830*/  ULDC.64 UR8, c[0x0][0x230] ;  /* 0x00008c0000087ab9 */ /* 0x000fe20000000a00 */
[----:B------:R-:W-:Y:S01]  /*0840*/  IMAD.MOV.U32 R196, RZ, RZ, 0x1 ;  /* 0x00000001ffc47424 */ /* 0x000fe200078e00ff */
        /* <DEDUP_REMOVED lines=9> */
[----:B------:R-:W-:Y:S01]  /*08e0*/  IMAD.MOV.U32 R110, RZ, RZ, RZ ;  /* 0x000000ffff6e7224 */ /* 0x000fe200078e00ff */
[----:B------:R-:W-:Y:S01]  /*08f0*/  LOP3.LUT R162, R21, R24, R37, 0x96, !PT ;  /* 0x0000001815a27212 */ /* 0x000fe200078e9625 */
[----:B------:R-:W-:Y:S01]  /*0900*/  IMAD.WIDE.U32 R164, R164, -0x2daee0ad, RZ ;  /* 0xd2511f53a4a47825 */ /* 0x000fe200078e00ff */
[----:B------:R-:W-:-:S03]  /*0910*/  ULDC.64 UR22, c[0x0][0x210] ;  /* 0x0000840000167ab9 */ /* 0x000fc60000000a00 */
[----:B------:R-:W-:Y:S01]  /*0920*/  IMAD.WIDE.U32 R162, R162, -0x326172a9, RZ ;  /* 0xcd9e8d57a2a27825 */ /* 0x000fe200078e00ff */
[----:B------:R-:W-:-:S04]  /*0930*/  LOP3.LUT R20, R165, R20, R36, 0x96, !PT ;  /* 0x00000014a5147212 */ /* 0x000fc800078e9624 */
[----:B------:R-:W-:Y:S01]  /*0940*/  LOP3.LUT R22, R163, R22, R35, 0x96, !PT ;  /* 0x00000016a3167212 */ /* 0x000fe200078e9623 */
[----:B------:R-:W-:Y:S01]  /*0950*/  IMAD.HI.U32 R21, R20, -0x326172a9, RZ ;  /* 0xcd9e8d5714157827 */ /* 0x000fe200078e00ff */
[----:B------:R-:W-:Y:S01]  /*0960*/  ISETP.NE.U32.AND P0, PT, RZ, UR6, PT ;  /* 0x00000006ff007c0c */ /* 0x000fe2000bf05070 */
[----:B------:R-:W-:Y:S02]  /*0970*/  ULDC.U8 UR6, c[0x0][0x2a0] ;  /* 0x0000a80000067ab9 */ /* 0x000fe40000000000 */
[----:B------:R-:W-:Y:S01]  /*0980*/  IMAD.HI.U32 R0, R22, -0x2daee0ad, RZ ;  /* 0xd2511f5316007827 */ /* 0x000fe200078e00ff */
[----:B------:R-:W-:Y:S02]  /*0990*/  ISETP.NE.AND P1, PT, RZ, UR6, PT ;  /* 0x00000006ff007c0c */ /* 0x000fe4000bf25270 */
[----:B------:R-:W-:Y:S02]  /*09a0*/  LOP3.LUT R162, R21, R162, R34, 0x96, !PT ;  /* 0x000000a215a27212 */ /* 0x000fe400078e9622 */
[----:B------:R-:W-:Y:S01]  /*09b0*/  LOP3.LUT R164, R0, R164, R33, 0x96, !PT ;  /* 0x000000a400a47212 */ /* 0x000fe200078e9621 */
[----:B------:R-:W-:Y:S01]  /*09c0*/  IMAD R0, R20, -0x326172a9, RZ ;  /* 0xcd9e8d5714007824 */ /* 0x000fe200078e02ff */
[----:B------:R-:W-:Y:S01]  /*09d0*/  SHF.R.U64 R119, R18, 0x10, R19 ;  /* 0x0000001012777819 */ /* 0x000fe20000001213 */
[----:B------:R-:W-:Y:S01]  /*09e0*/  HADD2.F32 R20, -RZ, R18.H0_H0 ;  /* 0x20000012ff147230 */ /* 0x000fe20000004100 */
[----:B------:R-:W-:Y:S01]  /*09f0*/  SHF.R.U64 R120, R16, 0x10, R17 ;  /* 0x0000001010787819 */ /* 0x000fe20000001211 */
[----:B------:R-:W-:Y:S01]  /*0a00*/  HADD2.F32 R18, -RZ, R16.H0_H0 ;  /* 0x20000010ff127230 */ /* 0x000fe20000004100 */
[----:B------:R-:W-:Y:S01]  /*0a10*/  SHF.R.U64 R123, R14, 0x10, R15 ;  /* 0x000000100e7b7819 */ /* 0x000fe2000000120f */
[----:B------:R-:W-:Y:S01]  /*0a20*/  HADD2.F32 R16, -RZ, R14.H0_H0 ;  /* 0x2000000eff107230 */ /* 0x000fe20000004100 */
[----:B------:R-:W-:Y:S01]  /*0a30*/  SHF.R.U64 R124, R12, 0x10, R13 ;  /* 0x000000100c7c7819 */ /* 0x000fe2000000120d */
[----:B------:R-:W-:Y:S01]  /*0a40*/  IMAD R21, R22, -0x2daee0ad, RZ ;  /* 0xd2511f5316157824 */ /* 0x000fe200078e02ff */
[--C-:B------:R-:W-:Y:S01]  /*0a50*/  SHF.R.U64 R111, R86, 0x10, R87.reuse ;  /* 0x00000010566f7819 */ /* 0x100fe20000001257 */
[----:B------:R-:W-:Y:S01]  /*0a60*/  IMAD.HI.U32 R30, R162, -0x2daee0ad, RZ ;  /* 0xd2511f53a21e7827 */ /* 0x000fe200078e00ff */
[----:B------:R-:W-:-:S02]  /*0a70*/  SHF.R.U32.HI R113, RZ, 0x10, R87 ;  /* 0x00000010ff717819 */ /* 0x000fc40000011657 */
[--C-:B------:R-:W-:Y:S01]  /*0a80*/  SHF.R.U64 R112, R84, 0x10, R85.reuse ;  /* 0x0000001054707819 */ /* 0x100fe20000001255 */
[----:B------:R-:W-:Y:S01]  /*0a90*/  IMAD.HI.U32 R29, R164, -0x326172a9, RZ ;  /* 0xcd9e8d57a41d7827 */ /* 0x000fe200078e00ff */
[----:B------:R-:W-:Y:S02]  /*0aa0*/  SHF.R.U32.HI R114, RZ, 0x10, R85 ;  /* 0x00000010ff727819 */ /* 0x000fe40000011655 */
[--C-:B------:R-:W-:Y:S01]  /*0ab0*/  SHF.R.U64 R115, R82, 0x10, R83.reuse ;  /* 0x0000001052737819 */ /* 0x100fe20000001253 */
[----:B------:R-:W-:Y:S01]  /*0ac0*/  HADD2.F32 R14, -RZ, R12.H0_H0 ;  /* 0x2000000cff0e7230 */ /* 0x000fe20000004100 */
[----:B------:R-:W-:Y:S01]  /*0ad0*/  SHF.R.U32.HI R117, RZ, 0x10, R83 ;  /* 0x00000010ff757819 */ /* 0x000fe20000011653 */
[----:B------:R-:W-:Y:S01]  /*0ae0*/  HADD2.F32 R12, -RZ, R10.H0_H0 ;  /* 0x2000000aff0c7230 */ /* 0x000fe20000004100 */
[--C-:B------:R-:W-:Y:S02]  /*0af0*/  SHF.R.U64 R116, R80, 0x10, R81.reuse ;  /* 0x0000001050747819 */ /* 0x100fe40000001251 */
[----:B------:R-:W-:-:S02]  /*0b00*/  SHF.R.U32.HI R118, RZ, 0x10, R81 ;  /* 0x00000010ff767819 */ /* 0x000fc40000011651 */
[----:B------:R-:W-:Y:S02]  /*0b10*/  SHF.R.U32.HI R121, RZ, 0x10, R19 ;  /* 0x00000010ff797819 */ /* 0x000fe40000011613 */
[----:B------:R-:W-:Y:S02]  /*0b20*/  SHF.R.U32.HI R122, RZ, 0x10, R17 ;  /* 0x00000010ff7a7819 */ /* 0x000fe40000011611 */
[----:B------:R-:W-:Y:S02]  /*0b30*/  SHF.R.U32.HI R125, RZ, 0x10, R15 ;  /* 0x00000010ff7d7819 */ /* 0x000fe4000001160f */
[----:B------:R-:W-:Y:S02]  /*0b40*/  SHF.R.U32.HI R126, RZ, 0x10, R13 ;  /* 0x00000010ff7e7819 */ /* 0x000fe4000001160d */
[--C-:B------:R-:W-:Y:S01]  /*0b50*/  SHF.R.U64 R127, R10, 0x10, R11.reuse ;  /* 0x000000100a7f7819 */ /* 0x100fe2000000120b */
[----:B------:R-:W-:Y:S01]  /*0b60*/  HADD2.F32 R10, -RZ, R8.H0_H0 ;  /* 0x20000008ff0a7230 */ /* 0x000fe20000004100 */
[----:B------:R-:W-:-:S02]  /*0b70*/  SHF.R.U32.HI R129, RZ, 0x10, R11 ;  /* 0x00000010ff817819 */ /* 0x000fc4000001160b */
[--C-:B------:R-:W-:Y:S02]  /*0b80*/  SHF.R.U64 R128, R8, 0x10, R9.reuse ;  /* 0x0000001008807819 */ /* 0x100fe40000001209 */
[----:B------:R-:W-:Y:S02]  /*0b90*/  SHF.R.U32.HI R130, RZ, 0x10, R9 ;  /* 0x00000010ff827819 */ /* 0x000fe40000011609 */
[--C-:B------:R-:W-:Y:S02]  /*0ba0*/  SHF.R.U64 R131, R6, 0x10, R7.reuse ;  /* 0x0000001006837819 */ /* 0x100fe40000001207 */
[----:B------:R-:W-:Y:S02]  /*0bb0*/  SHF.R.U32.HI R133, RZ, 0x10, R7 ;  /* 0x00000010ff857819 */ /* 0x000fe40000011607 */
[--C-:B------:R-:W-:Y:S02]  /*0bc0*/  SHF.R.U64 R132, R4, 0x10, R5.reuse ;  /* 0x0000001004847819 */ /* 0x100fe40000001205 */
[----:B------:R-:W-:-:S02]  /*0bd0*/  SHF.R.U32.HI R134, RZ, 0x10, R5 ;  /* 0x00000010ff867819 */ /* 0x000fc40000011605 */
[--C-:B------:R-:W-:Y:S02]  /*0be0*/  SHF.R.U64 R135, R2, 0x10, R3.reuse ;  /* 0x0000001002877819 */ /* 0x100fe40000001203 */
[----:B------:R-:W-:Y:S02]  /*0bf0*/  SHF.R.U32.HI R137, RZ, 0x10, R3 ;  /* 0x00000010ff897819 */ /* 0x000fe40000011603 */
[--C-:B------:R-:W-:Y:S02]  /*0c00*/  SHF.R.U64 R136, R76, 0x10, R77.reuse ;  /* 0x000000104c887819 */ /* 0x100fe4000000124d */
[----:B------:R-:W-:Y:S01]  /*0c10*/  SHF.R.U32.HI R138, RZ, 0x10, R77 ;  /* 0x00000010ff8a7819 */ /* 0x000fe2000001164d */
        /* <DEDUP_REMOVED lines=51> */
[--C-:B------:R-:W-:Y:S01]  /*0f50*/  SHF.R.U64 R146, R52, 0x10, R53.reuse ;  /* 0x0000001034927819 */ /* 0x100fe20000001235 */
[----:B------:R-:W-:Y:S01]  /*0f60*/  HADD2.F32 R51, -RZ, R52.H0_H0 ;  /* 0x20000034ff337230 */ /* 0x000fe20000004100 */
        /* <DEDUP_REMOVED lines=20> */
[----:B------:R-:W-:Y:S01]  /*10b0*/  SHF.R.U32.HI R159, RZ, 0x10, R57 ;  /* 0x00000010ff9f7819 */ /* 0x000fe20000011639 */
        /* <DEDUP_REMOVED lines=64> */
[----:B------:R-:W-:Y:S02]  /*14c0*/  IMAD R162, R162, -0x2daee0ad, RZ ;  /* 0xd2511f53a2a27824 */ /* 0x000fe400078e02ff */
[----:B------:R-:W-:Y:S01]  /*14d0*/  IMAD R164, R164, -0x326172a9, RZ ;  /* 0xcd9e8d57a4a47824 */ /* 0x000fe200078e02ff */
[----:B------:R-:W-:Y:S01]  /*14e0*/  ISETP.NE.AND.EX P0, PT, RZ, UR7, PT, P0 ;  /* 0x00000007ff007c0c */ /* 0x000fe2000bf05300 */
[----:B------:R-:W-:-:S12]  /*14f0*/  ULDC UR7, c[0x0][0x218] ;  /* 0x0000860000077ab9 */ /* 0x000fd80000000800 */
.L_x_38050:
        /* <DEDUP_REMOVED lines=28> */
.L_x_37595:
[----:B------:R-:W-:-:S07]  /*16c0*/  IMAD.MOV.U32 R68, RZ, RZ, R164 ;  /* 0x000000ffff447224 */ /* 0x000fce00078e00a4 */
.L_x_37596:
[----:B------:R-:W-:Y:S05]  /*16d0*/  BSYNC B0 ;  /* 0x0000000000007941 */ /* 0x000fea0003800000 */
.L_x_37594:
        /* <DEDUP_REMOVED lines=16> */
.L_x_37600:
[----:B------:R-:W-:Y:S05]  /*17e0*/  BSYNC B1 ;  /* 0x0000000000017941 */ /* 0x000fea0003800000 */
.L_x_37599:
        /* <DEDUP_REMOVED lines=44> */
.L_x_37598:
[----:B------:R-:W-:Y:S05]  /*1ab0*/  BSYNC B0 ;  /* 0x0000000000007941 */ /* 0x000fea0003800000 */
.L_x_37597:
        /* <DEDUP_REMOVED lines=18> */
.L_x_37601:
        /* <DEDUP_REMOVED lines=12> */
.L_x_37604:
[----:B------:R-:W-:-:S07]  /*1ca0*/  IMAD.MOV.U32 R68, RZ, RZ, R164 ;  /* 0x000000ffff447224 */ /* 0x000fce00078e00a4 */
.L_x_37605:
[----:B------:R-:W-:Y:S05]  /*1cb0*/  BSYNC B0 ;  /* 0x0000000000007941 */ /* 0x000fea0003800000 */
.L_x_37603:
        /* <DEDUP_REMOVED lines=16> */
.L_x_37609:
[----:B------:R-:W-:Y:S05]  /*1dc0*/  BSYNC B1 ;  /* 0x0000000000017941 */ /* 0x000fea0003800000 */
.L_x_37608:
        /* <DEDUP_REMOVED lines=44> */
.L_x_37607:
[----:B------:R-:W-:Y:S05]  /*2090*/  BSYNC B0 ;  /* 0x0000000000007941 */ /* 0x000fea0003800000 */
.L_x_37606:
        /* <DEDUP_REMOVED lines=8> */
.L_x_37602:
        /* <DEDUP_REMOVED lines=12> */
.L_x_37611:
[----:B------:R-:W-:-:S07]  /*21e0*/  IMAD.MOV.U32 R68, RZ, RZ, R164 ;  /* 0x000000ffff447224 */ /* 0x000fce00078e00a4 */
.L_x_37612:
[----:B------:R-:W-:Y:S05]  /*21f0*/  BSYNC B0 ;  /* 0x0000000000007941 */ /* 0x000fea0003800000 */
.L_x_37610:
        /* <DEDUP_REMOVED lines=16> */
.L_x_37616:
[----:B------:R-:W-:Y:S05]  /*2300*/  BSYNC B1 ;  /* 0x0000000000017941 */ /* 0x000fea0003800000 */
.L_x_37615:
        /* <DEDUP_REMOVED lines=44> */
.L_x_37614:
[----:B------:R-:W-:Y:S05]  /*25d0*/  BSYNC B0 ;  /* 0x0000000000007941 */ /* 0x000fea0003800000 */
.L_x_37613:
        /* <DEDUP_REMOVED lines=11> */
.L_x_37617:
        /* <DEDUP_REMOVED lines=12> */
.L_x_37620:
[----:B------:R-:W-:-:S07]  /*2750*/  MOV R66, R164 ;  /* 0x000000a400427202 */ /* 0x000fce0000000f00 */
.L_x_37621:
[----:B------:R-:W-:Y:S05]  /*2760*/  BSYNC B0 ;  /* 0x0000000000007941 */ /* 0x000fea0003800000 */
.L_x_37619:
        /* <DEDUP_REMOVED lines=16> */
.L_x_37625:
[----:B------:R-:W-:Y:S05]  /*2870*/  BSYNC B1 ;  /* 0x0000000000017941 */ /* 0x000fea0003800000 */
.L_x_37624:
        /* <DEDUP_REMOVED lines=42> */
[----:B------:R-:W-:-:S11]  /*2b20*/  HFMA2.MMA R56, -RZ, RZ, 0, 0 ;  /* 0x00000000ff387435 */ /* 0x000fd600000001ff */
.L_x_37623:
[----:B------:R-:W-:Y:S05]  /*2b30*/  BSYNC B0 ;  /* 0x0000000000007941 */ /* 0x000fea0003800000 */
.L_x_37622:
        /* <DEDUP_REMOVED lines=8> */
.L_x_37618:
        /* <DEDUP_REMOVED lines=12> */
.L_x_37627:
[----:B------:R-:W-:-:S07]  /*2c80*/  IMAD.MOV.U32 R66, RZ, RZ, R164 ;  /* 0x000000ffff427224 */ /* 0x000fce00078e00a4 */
.L_x_37628:
[----:B------:R-:W-:Y:S05]  /*2c90*/  BSYNC B0 ;  /* 0x0000000000007941 */ /* 0x000fea0003800000 */
.L_x_37626:
        /* <DEDUP_REMOVED lines=16> */
.L_x_37632:
[----:B------:R-:W-:Y:S05]  /*2da0*/  BSYNC B1 ;  /* 0x0000000000017941 */ /* 0x000fea0003800000 */
.L_x_37631:
        /* <DEDUP_REMOVED lines=44> */
.L_x_37630:
[----:B------:R-:W-:Y:S05]  /*3070*/  BSYNC B0 ;  /* 0x0000000000007941 */ /* 0x000fea0003800000 */
.L_x_37629:
        /* <DEDUP_REMOVED lines=11> */
.L_x_37633:
        /* <DEDUP_REMOVED lines=12> */
.L_x_37636:
[----:B------:R-:W-:-:S07]  /*31f0*/  IMAD.MOV.U32 R58, RZ, RZ, R164 ;  /* 0x000000ffff3a7224 */ /* 0x000fce00078e00a4 */
.L_x_37637:
[----:B------:R-:W-:Y:S05]  /*3200*/  BSYNC B0 ;  /* 0x0000000000007941 */ /* 0x000fea0003800000 */
.L_x_37635:
        /* <DEDUP_REMOVED lines=16> */
.L_x_37641:
[----:B------:R-:W-:Y:S05]  /*3310*/  BSYNC B1 ;  /* 0x0000000000017941 */ /* 0x000fea0003800000 */
.L_x_37640:
        /* <DEDUP_REMOVED lines=43> */
.L_x_37639:
[----:B------:R-:W-:Y:S05]  /*35d0*/  BSYNC B0 ;  /* 0x0000000000007941 */ /* 0x000fea0003800000 */
.L_x_37638:
        /* <DEDUP_REMOVED lines=8> */
.L_x_37634:
        /* <DEDUP_REMOVED lines=12> */
.L_x_37643:
[----:B------:R-:W-:-:S07]  /*3720*/  MOV R58, R164 ;  /* 0x000000a4003a7202 */ /* 0x000fce0000000f00 */
.L_x_37644:
[----:B------:R-:W-:Y:S05]  /*3730*/  BSYNC B0 ;  /* 0x0000000000007941 */ /* 0x000fea0003800000 */
.L_x_37642:
        /* <DEDUP_REMOVED lines=16> */
.L_x_37648:
[----:B------:R-:W-:Y:S05]  /*3840*/  BSYNC B1 ;  /* 0x0000000000017941 */ /* 0x000fea0003800000 */
.L_x_37647:
        /* <DEDUP_REMOVED lines=44> */
.L_x_37646:
[----:B------:R-:W-:Y:S05]  /*3b10*/  BSYNC B0 ;  /* 0x0000000000007941 */ /* 0x000fea0003800000 */
.L_x_37645:
        /* <DEDUP_REMOVED lines=11> */
.L_x_37649:
        /* <DEDUP_REMOVED lines=12> */
.L_x_37652:
[----:B------:R-:W-:-:S07]  /*3c90*/  IMAD.MOV.U32 R64, RZ, RZ, R164 ;  /* 0x000000ffff407224 */ /* 0x000fce00078e00a4 */
.L_x_37653:
[----:B------:R-:W-:Y:S05]  /*3ca0*/  BSYNC B0 ;  /* 0x0000000000007941 */ /* 0x000fea0003800000 */
.L_x_37651:
        /* <DEDUP_REMOVED lines=18> */
.L_x_37657:
[----:B------:R-:W-:Y:S05]  /*3dd0*/  BSYNC B1 ;  /* 0x0000000000017941 */ /* 0x000fea0003800000 */
.L_x_37656:
        /* <DEDUP_REMOVED lines=44> */
.L_x_37655:
[----:B------:R-:W-:Y:S05]  /*40a0*/  BSYNC B0 ;  /* 0x0000000000007941 */ /* 0x000fea0003800000 */
.L_x_37654:
        /* <DEDUP_REMOVED lines=8> */
.L_x_37650:
[----:B------:R-:W-:Y:S01]  /*4130*/  SEL R60, RZ, 0x1000000, P5 ;  /* 0x01000000ff3c7807 */ /* 0x000fe20002800000 */
[----:B------:R-:W0:Y:S01]  /*4140*/  @P0 LDC.64 R58, c[0x0][0x228] ;  /* 0x00008a00ff3a0b82 */ /* 0x000e220000000a00 */
[----:B------:R-:W-:Y:S01]  /*4150*/  SEL R61, RZ, 0x10000, P4 ;  /* 0x00010000ff3d7807 */ /* 0x000fe20002000000 */
[C---:B------:R-:W-:Y:S01]  /*4160*/  VIADD R197, R205.reuse, 0x100 ;  /* 0x00000100cdc57836 */ /* 0x040fe20000000000 */
[----:B------:R-:W-:Y:S02]  /*4170*/  SEL R62, RZ, 0x100, P3 ;  /* 0x00000100ff3e7807 */ /* 0x000fe40001800000 */
[----:B------:R-:W-:Y:S02]  /*4180*/  LOP3.LUT P6, RZ, R184, 0x2, RZ, 0xc0, !PT ;  /* 0x00000002b8ff7812 */ /* 0x000fe400078cc0ff */
[C---:B------:R-:W-:Y:S01]  /*4190*/  LEA R68, P3, R205.reuse, UR10, 0x4 ;  /* 0x0000000acd447c11 */ /* 0x040fe2000f8620ff */
[----:B------:R-:W1:Y:S01]  /*41a0*/  @P1 LDC.64 R56, c[0x0][0x230] ;  /* 0x00008c00ff381b82 */ /* 0x000e620000000a00 */
[----:B------:R-:W-:-:S02]  /*41b0*/  SHF.L.U32 R72, R205, 0x2, RZ ;  /* 0x00000002cd487819 */ /* 0x000fc400000006ff */
[----:B------:R-:W-:Y:S02]  /*41c0*/  IADD3 R61, R62, R60, R61 ;  /* 0x0000003c3e3d7210 */ /* 0x000fe40007ffe03d */
[----:B------:R-:W-:Y:S02]  /*41d0*/  SEL R62, RZ, 0x1, P6 ;  /* 0x00000001ff3e7807 */ /* 0x000fe40003000000 */
[----:B------:R-:W-:Y:S02]  /*41e0*/  LEA.HI.X R69, R205, UR11, RZ, 0x4, P3 ;  /* 0x0000000bcd457c11 */ /* 0x000fe400098f24ff */
[----:B------:R-:W-:Y:S02]  /*41f0*/  SHF.R.U32.HI R73, RZ, 0x1e, R205 ;  /* 0x0000001eff497819 */ /* 0x000fe400000116cd */
[----:B------:R-:W-:Y:S01]  /*4200*/  IADD3 R60, P3, R72, UR12, RZ ;  /* 0x0000000c483c7c10 */ /* 0x000fe2000ff7e0ff */
[----:B------:R2:W-:Y:S01]  /*4210*/  STG.E.128 desc[UR4][R68.64], R76 ;  /* 0x0000004c44007986 */ /* 0x0005e2000c101d04 */
[----:B------:R-:W-:Y:S01]  /*4220*/  IADD3 R71, R61, R62, RZ ;  /* 0x0000003e3d477210 */ /* 0x000fe20007ffe0ff */
[----:B------:R-:W-:Y:S01]  /*4230*/  IMAD.WIDE.U32 R62, R197, 0x10, R88 ;  /* 0x00000010c53e7825 */ /* 0x000fe200078e0058 */
[----:B------:R-:W-:-:S03]  /*4240*/  IADD3.X R61, R73, UR13, RZ, P3, !PT ;  /* 0x0000000d493d7c10 */ /* 0x000fc60009ffe4ff */
[C---:B0-----:R-:W-:Y:S02]  /*4250*/  @P0 IMAD.WIDE.U32 R64, R197.reuse, 0x10, R58 ;  /* 0x00000010c5400825 */ /* 0x041fe400078e003a */
[----:B------:R2:W-:Y:S02]  /*4260*/  STG.E desc[UR4][R60.64], R71 ;  /* 0x000000473c007986 */ /* 0x0005e4000c101904 */
[----:B-1----:R-:W-:Y:S01]  /*4270*/  @P1 IMAD.WIDE.U32 R66, R197, 0x10, R56 ;  /* 0x00000010c5421825 */ /* 0x002fe200078e0038 */
[----:B------:R-:W-:Y:S06]  /*4280*/  @!P0 BRA `(.L_x_37658) ;  /* 0x00000000002c8947 */ /* 0x000fec0003800000 */
[----:B------:R-:W-:Y:S01]  /*4290*/  IMAD.U32 R57, R165, 0x10000, RZ ;  /* 0x00010000a5397824 */ /* 0x000fe200078e00ff */
[----:B------:R-:W-:Y:S02]  /*42a0*/  LOP3.LUT R56, R166, 0xffff, RZ, 0xc0, !PT ;  /* 0x0000ffffa6387812 */ /* 0x000fe400078ec0ff */
[----:B------:R-:W-:Y:S02]  /*42b0*/  LOP3.LUT R58, R163, 0xff, RZ, 0xc0, !PT ;  /* 0x000000ffa33a7812 */ /* 0x000fe400078ec0ff */
[----:B------:R-:W-:Y:S02]  /*42c0*/  LOP3.LUT R57, R57, 0xff0000, RZ, 0xc0, !PT ;  /* 0x00ff000039397812 */ /* 0x000fe400078ec0ff */
[----:B------:R-:W-:Y:S02]  /*42d0*/  LOP3.LUT R59, R161, 0xff, RZ, 0xc0, !PT ;  /* 0x000000ffa13b7812 */ /* 0x000fe400078ec0ff */
[----:B------:R-:W-:Y:S02]  /*42e0*/  LEA R57, R56, R57, 0x18 ;  /* 0x0000003938397211 */ /* 0x000fe400078ec0ff */
[----:B------:R-:W-:-:S03]  /*42f0*/  IADD3 R56, P3, R72, UR14, RZ ;  /* 0x0000000e48387c10 */ /* 0x000fc6000ff7e0ff */
[----:B------:R-:W-:Y:S01]  /*4300*/  IMAD R58, R58, 0x100, R57 ;  /* 0x000001003a3a7824 */ /* 0x000fe200078e0239 */
[----:B------:R-:W-:-:S04]  /*4310*/  IADD3.X R57, R73, UR15, RZ, P3, !PT ;  /* 0x0000000f49397c10 */ /* 0x000fc80009ffe4ff */
[----:B------:R-:W-:-:S05]  /*4320*/  IADD3 R59, R58, R59, RZ ;  /* 0x0000003b3a3b7210 */ /* 0x000fca0007ffe0ff */
[----:B------:R0:W-:Y:S02]  /*4330*/  STG.E desc[UR4][R56.64], R59 ;  /* 0x0000003b38007986 */ /* 0x0001e4000c101904 */
.L_x_37658:
[----:B------:R1:W5:Y:S04]  /*4340*/  @P0 LDG.E.128 R80, desc[UR4][R64.64] ;  /* 0x0000000440500981 */ /* 0x000368000c1e1d00 */
[----:B------:R1:W5:Y:S04]  /*4350*/  @P1 LDG.E.128 R84, desc[UR4][R66.64] ;  /* 0x0000000442541981 */ /* 0x000368000c1e1d00 */
[----:B0-----:R1:W5:Y:S01]  /*4360*/  LDG.E.128 R56, desc[UR4][R62.64] ;  /* 0x000000043e387981 */ /* 0x001362000c1e1d00 */
[C---:B------:R-:W-:Y:S01]  /*4370*/  ISETP.NE.AND P3, PT, R70.reuse, 0x1, PT ;  /* 0x000000014600780c */ /* 0x040fe20003f65270 */
[----:B------:R-:W-:Y:S01]  /*4380*/  BSSY B0, `(.L_x_37659) ;  /* 0x000000e000007945 */ /* 0x000fe20003800000 */
[----:B--2---:R-:W-:Y:S01]  /*4390*/  VIADD R60, R70, 0x1 ;  /* 0x00000001463c7836 */ /* 0x004fe20000000000 */
[----:B------:R-:W0:Y:S02]  /*43a0*/  S2R R204, SR_TID.X ;  /* 0x0000000000cc7919 */ /* 0x000e240000002100 */
[----:B0-----:R-:W-:-:S08]  /*43b0*/  LOP3.LUT R185, R204, 0xff, RZ, 0xc0, !PT ;  /* 0x000000ffccb97812 */ /* 0x001fd000078ec0ff */
        /* <DEDUP_REMOVED lines=9> */
.L_x_37660:
[----:B------:R-:W-:-:S07]  /*4450*/  IMAD.MOV.U32 R68, RZ, RZ, R164 ;  /* 0x000000ffff447224 */ /* 0x000fce00078e00a4 */
.L_x_37661:
[----:B------:R-:W-:Y:S05]  /*4460*/  BSYNC B0 ;  /* 0x0000000000007941 */ /* 0x000fea0003800000 */
.L_x_37659:
        /* <DEDUP_REMOVED lines=16> */
.L_x_37665:
[----:B------:R-:W-:Y:S05]  /*4570*/  BSYNC B1 ;  /* 0x0000000000017941 */ /* 0x000fea0003800000 */
.L_x_37664:
        /* <DEDUP_REMOVED lines=44> */
.L_x_37663:
[----:B------:R-:W-:Y:S05]  /*4840*/  BSYNC B0 ;  /* 0x0000000000007941 */ /* 0x000fea0003800000 */
.L_x_37662:
[----:B------:R-:W-:Y:S01]  /*4850*/  I2FP.F32.U32 R61, R68 ;  /* 0x00000044003d7245 */ /* 0x000fe20000201000 */
[----:B-----5:R-:W-:Y:S01]  /*4860*/  FMUL.FTZ R56, R56, R200 ;  /* 0x000000c838387220 */ /* 0x020fe20000410000 */
[----:B------:R-:W-:-:S03]  /*4870*/  LOP3.LUT R184, R184, 0xfffffffd, RZ, 0xc0, !PT ;  /* 0xfffffffdb8b87812 */ /* 0x000fc600078ec0ff */
[----:B------:R-:W-:-:S05]  /*4880*/  FFMA.FTZ R61, R61, R202, 1.1641532182693481445e-10 ;  /* 0x2f0000003d3d7423 */ /* 0x000fca00000100ca */
        /* <DEDUP_REMOVED lines=9> */
.L_x_37666:
        /* <DEDUP_REMOVED lines=12> */
.L_x_37669:
[----:B------:R-:W-:-:S07]  /*49e0*/  MOV R68, R164 ;  /* 0x000000a400447202 */ /* 0x000fce0000000f00 */
.L_x_37670:
[----:B------:R-:W-:Y:S05]  /*49f0*/  BSYNC B0 ;  /* 0x0000000000007941 */ /* 0x000fea0003800000 */
.L_x_37668:
        /* <DEDUP_REMOVED lines=16> */
.L_x_37674:
[----:B------:R-:W-:Y:S05]  /*4b00*/  BSYNC B1 ;  /* 0x0000000000017941 */ /* 0x000fea0003800000 */
.L_x_37673:
        /* <DEDUP_REMOVED lines=44> */
.L_x_37672:
[----:B------:R-:W-:Y:S05]  /*4dd0*/  BSYNC B0 ;  /* 0x0000000000007941 */ /* 0x000fea0003800000 */
.L_x_37671:
        /* <DEDUP_REMOVED lines=8> */
.L_x_37667:
        /* <DEDUP_REMOVED lines=12> */
.L_x_37676:
[----:B------:R-:W-:-:S07]  /*4f20*/  IMAD.MOV.U32 R68, RZ, RZ, R164 ;  /* 0x000000ffff447224 */ /* 0x000fce00078e00a4 */
.L_x_37677:
[----:B------:R-:W-:Y:S05]  /*4f30*/  BSYNC B0 ;  /* 0x0000000000007941 */ /* 0x000fea0003800000 */
.L_x_37675:
        /* <DEDUP_REMOVED lines=16> */
.L_x_37681:
[----:B------:R-:W-:Y:S05]  /*5040*/  BSYNC B1 ;  /* 0x0000000000017941 */ /* 0x000fea0003800000 */
.L_x_37680:
        /* <DEDUP_REMOVED lines=44> */
.L_x_37679:
[----:B------:R-:W-:Y:S05]  /*5310*/  BSYNC B0 ;  /* 0x0000000000007941 */ /* 0x000fea0003800000 */
.L_x_37678:
        /* <DEDUP_REMOVED lines=11> */
.L_x_37682:
        /* <DEDUP_REMOVED lines=12> */
.L_x_37685:
[----:B------:R-:W-:-:S07]  /*5490*/  MOV R66, R164 ;  /* 0x000000a400427202 */ /* 0x000fce0000000f00 */
.L_x_37686:
[----:B------:R-:W-:Y:S05]  /*54a0*/  BSYNC B0 ;  /* 0x0000000000007941 */ /* 0x000fea0003800000 */
.L_x_37684:
        /* <DEDUP_REMOVED lines=16> */
.L_x_37690:
[----:B------:R-:W-:Y:S05]  /*55b0*/  BSYNC B1 ;  /* 0x0000000000017941 */ /* 0x000fea0003800000 */
.L_x_37689:
        /* <DEDUP_REMOVED lines=43> */
.L_x_37688:
[----:B------:R-:W-:Y:S05]  /*5870*/  BSYNC B0 ;  /* 0x0000000000007941 */ /* 0x000fea0003800000 */
.L_x_37687:
        /* <DEDUP_REMOVED lines=8> */
.L_x_37683:
        /* <DEDUP_REMOVED lines=12> */
.L_x_37692:
[----:B------:R-:W-:-:S07]  /*59c0*/  MOV R66, R164 ;  /* 0x000000a400427202 */ /* 0x000fce0000000f00 */
.L_x_37693:
[----:B------:R-:W-:Y:S05]  /*59d0*/  BSYNC B0 ;  /* 0x0000000000007941 */ /* 0x000fea0003800000 */
.L_x_37691:
        /* <DEDUP_REMOVED lines=16> */
.L_x_37697:
[----:B------:R-:W-:Y:S05]  /*5ae0*/  BSYNC B1 ;  /* 0x0000000000017941 */ /* 0x000fea0003800000 */
.L_x_37696:
        /* <DEDUP_REMOVED lines=44> */
.L_x_37695:
[----:B------:R-:W-:Y:S05]  /*5db0*/  BSYNC B0 ;  /* 0x0000000000007941 */ /* 0x000fea0003800000 */
.L_x_37694:
        /* <DEDUP_REMOVED lines=11> */
.L_x_37698:
        /* <DEDUP_REMOVED lines=12> */
.L_x_37701:
[----:B------:R-:W-:-:S07]  /*5f30*/  IMAD.MOV.U32 R58, RZ, RZ, R164 ;  /* 0x000000ffff3a7224 */ /* 0x000fce00078e00a4 */
.L_x_37702:
[----:B------:R-:W-:Y:S05]  /*5f40*/  BSYNC B0 ;  /* 0x0000000000007941 */ /* 0x000fea0003800000 */
.L_x_37700:
        /* <DEDUP_REMOVED lines=16> */
.L_x_37706:
[----:B------:R-:W-:Y:S05]  /*6050*/  BSYNC B1 ;  /* 0x0000000000017941 */ /* 0x000fea0003800000 */
.L_x_37705:
        /* <DEDUP_REMOVED lines=42> */
[----:B------:R-:W-:-:S10]  /*6300*/  LOP3.LUT R30, R57, R60, R32, 0x96, !PT ;  /* 0x0000003c391e7212 */ /* 0x000fd400078e9620 */
.L_x_37704:
[----:B------:R-:W-:Y:S05]  /*6310*/  BSYNC B0 ;  /* 0x0000000000007941 */ /* 0x000fea0003800000 */
.L_x_37703:
        /* <DEDUP_REMOVED lines=8> */
.L_x_37699:
        /* <DEDUP_REMOVED lines=12> */
.L_x_37708:
[----:B------:R-:W-:-:S07]  /*6460*/  IMAD.MOV.U32 R58, RZ, RZ, R164 ;  /* 0x000000ffff3a7224 */ /* 0x000fce00078e00a4 */
.L_x_37709:
[----:B------:R-:W-:Y:S05]  /*6470*/  BSYNC B0 ;  /* 0x0000000000007941 */ /* 0x000fea0003800000 */
.L_x_37707:
        /* <DEDUP_REMOVED lines=16> */
.L_x_37713:
[----:B------:R-:W-:Y:S05]  /*6580*/  BSYNC B1 ;  /* 0x0000000000017941 */ /* 0x000fea0003800000 */
.L_x_37712:
        /* <DEDUP_REMOVED lines=44> */
.L_x_37711:
[----:B------:R-:W-:Y:S05]  /*6850*/  BSYNC B0 ;  /* 0x0000000000007941 */ /* 0x000fea0003800000 */
.L_x_37710:
        /* <DEDUP_REMOVED lines=11> */
.L_x_37714:
        /* <DEDUP_REMOVED lines=12> */
.L_x_37717:
[----:B------:R-:W-:-:S07]  /*69d0*/  MOV R64, R164 ;  /* 0x000000a400407202 */ /* 0x000fce0000000f00 */
.L_x_37718:
[----:B------:R-:W-:Y:S05]  /*69e0*/  BSYNC B0 ;  /* 0x0000000000007941 */ /* 0x000fea0003800000 */
.L_x_37716:
        /* <DEDUP_REMOVED lines=18> */
.L_x_37722:
[----:B------:R-:W-:Y:S05]  /*6b10*/  BSYNC B1 ;  /* 0x0000000000017941 */ /* 0x000fea0003800000 */
.L_x_37721:
        /* <DEDUP_REMOVED lines=44> */
.L_x_37720:
[----:B------:R-:W-:Y:S05]  /*6de0*/  BSYNC B0 ;  /* 0x0000000000007941 */ /* 0x000fea0003800000 */
.L_x_37719:
        /* <DEDUP_REMOVED lines=8> */
.L_x_37715:
[----:B------:R-:W0:Y:S01]  /*6e70*/  LDC.64 R94, c[0x0][0x238] ;  /* 0x00008e00ff5e7b82 */ /* 0x000e220000000a00 */
[----:B------:R-:W-:Y:S01]  /*6e80*/  SEL R60, RZ, 0x1000000, P5 ;  /* 0x01000000ff3c7807 */ /* 0x000fe20002800000 */
[----:B------:R-:W-:Y:S01]  /*6e90*/  VIADD R199, R205, 0x200 ;  /* 0x00000200cdc77836 */ /* 0x000fe20000000000 */
[----:B------:R-:W-:Y:S02]  /*6ea0*/  SEL R61, RZ, 0x10000, P4 ;  /* 0x00010000ff3d7807 */ /* 0x000fe40002000000 */
[----:B------:R-:W-:Y:S02]  /*6eb0*/  SEL R62, RZ, 0x100, P3 ;  /* 0x00000100ff3e7807 */ /* 0x000fe40001800000 */
[----:B------:R-:W-:Y:S01]  /*6ec0*/  LOP3.LUT P6, RZ, R184, 0x2, RZ, 0xc0, !PT ;  /* 0x00000002b8ff7812 */ /* 0x000fe200078cc0ff */
[----:B------:R-:W1:Y:S01]  /*6ed0*/  LDC.64 R92, c[0x0][0x240] ;  /* 0x00009000ff5c7b82 */ /* 0x000e620000000a00 */
[----:B------:R-:W-:Y:S02]  /*6ee0*/  IADD3 R60, R62, R60, R61 ;  /* 0x0000003c3e3c7210 */ /* 0x000fe40007ffe03d */
[----:B------:R-:W-:-:S04]  /*6ef0*/  SEL R61, RZ, 0x1, P6 ;  /* 0x00000001ff3d7807 */ /* 0x000fc80003000000 */
[----:B------:R-:W-:Y:S01]  /*6f00*/  IADD3 R71, R60, R61, RZ ;  /* 0x0000003d3c477210 */ /* 0x000fe20007ffe0ff */
[----:B------:R-:W2:Y:S01]  /*6f10*/  @P0 LDC.64 R58, c[0x0][0x228] ;  /* 0x00008a00ff3a0b82 */ /* 0x000ea20000000a00 */
[----:B------:R-:W-:-:S04]  /*6f20*/  IMAD.WIDE.U32 R60, R199, 0x10, R88 ;  /* 0x00000010c73c7825 */ /* 0x000fc800078e0058 */
[----:B0-----:R-:W-:-:S03]  /*6f30*/  IMAD.WIDE.U32 R68, R197, 0x10, R94 ;  /* 0x00000010c5447825 */ /* 0x001fc600078e005e */
[----:B------:R-:W0:Y:S02]  /*6f40*/  @P1 LDC.64 R56, c[0x0][0x230] ;  /* 0x00008c00ff381b82 */ /* 0x000e240000000a00 */
[----:B------:R3:W-:Y:S01]  /*6f50*/  STG.E.128 desc[UR4][R68.64], R72 ;  /* 0x0000004844007986 */ /* 0x0007e2000c101d04 */
[----:B-1----:R-:W-:-:S05]  /*6f60*/  IMAD.WIDE.U32 R62, R197, 0x4, R92 ;  /* 0x00000004c53e7825 */ /* 0x002fca00078e005c */
[----:B------:R3:W-:Y:S01]  /*6f70*/  STG.E desc[UR4][R62.64], R71 ;  /* 0x000000473e007986 */ /* 0x0007e2000c101904 */
[----:B--2---:R-:W-:-:S04]  /*6f80*/  @P0 IMAD.WIDE.U32 R64, R199, 0x10, R58 ;  /* 0x00000010c7400825 */ /* 0x004fc800078e003a */
[----:B0-----:R-:W-:Y:S01]  /*6f90*/  @P1 IMAD.WIDE.U32 R66, R199, 0x10, R56 ;  /* 0x00000010c7421825 */ /* 0x001fe200078e0038 */
[----:B---3--:R-:W-:Y:S06]  /*6fa0*/  @!P0 BRA `(.L_x_37723) ;  /* 0x00000000002c8947 */ /* 0x008fec0003800000 */
[----:B------:R-:W0:Y:S01]  /*6fb0*/  LDC.64 R56, c[0x0][0x248] ;  /* 0x00009200ff387b82 */ /* 0x000e220000000a00 */
[----:B------:R-:W-:Y:S01]  /*6fc0*/  IMAD.U32 R59, R165, 0x10000, RZ ;  /* 0x00010000a53b7824 */ /* 0x000fe200078e00ff */
[----:B------:R-:W-:Y:S02]  /*6fd0*/  LOP3.LUT R58, R166, 0xffff, RZ, 0xc0, !PT ;  /* 0x0000ffffa63a7812 */ /* 0x000fe400078ec0ff */
[----:B------:R-:W-:Y:S02]  /*6fe0*/  LOP3.LUT R63, R163, 0xff, RZ, 0xc0, !PT ;  /* 0x000000ffa33f7812 */ /* 0x000fe400078ec0ff */
[----:B------:R-:W-:-:S04]  /*6ff0*/  LOP3.LUT R59, R59, 0xff0000, RZ, 0xc0, !PT ;  /* 0x00ff00003b3b7812 */ /* 0x000fc800078ec0ff */
[----:B------:R-:W-:Y:S02]  /*7000*/  LEA R58, R58, R59, 0x18 ;  /* 0x0000003b3a3a7211 */ /* 0x000fe400078ec0ff */
[----:B------:R-:W-:-:S03]  /*7010*/  LOP3.LUT R59, R161, 0xff, RZ, 0xc0, !PT ;  /* 0x000000ffa13b7812 */ /* 0x000fc600078ec0ff */
[----:B------:R-:W-:-:S05]  /*7020*/  IMAD R58, R63, 0x100, R58 ;  /* 0x000001003f3a7824 */ /* 0x000fca00078e023a */
[----:B------:R-:W-:Y:S01]  /*7030*/  IADD3 R59, R58, R59, RZ ;  /* 0x0000003b3a3b7210 */ /* 0x000fe20007ffe0ff */
[----:B0-----:R-:W-:-:S05]  /*7040*/  IMAD.WIDE.U32 R56, R197, 0x4, R56 ;  /* 0x00000004c5387825 */ /* 0x001fca00078e0038 */
[----:B------:R0:W-:Y:S02]  /*7050*/  STG.E desc[UR4][R56.64], R59 ;  /* 0x0000003b38007986 */ /* 0x0001e4000c101904 */
.L_x_37723:
        /* <DEDUP_REMOVED lines=15> */
.L_x_37725:
[----:B------:R-:W-:-:S07]  /*7150*/  IMAD.MOV.U32 R68, RZ, RZ, R164 ;  /* 0x000000ffff447224 */ /* 0x000fce00078e00a4 */
.L_x_37726:
[----:B------:R-:W-:Y:S05]  /*7160*/  BSYNC B0 ;  /* 0x0000000000007941 */ /* 0x000fea0003800000 */
.L_x_37724:
        /* <DEDUP_REMOVED lines=16> */
.L_x_37730:
[----:B------:R-:W-:Y:S05]  /*7270*/  BSYNC B1 ;  /* 0x0000000000017941 */ /* 0x000fea0003800000 */
.L_x_37729:
        /* <DEDUP_REMOVED lines=44> */
.L_x_37728:
[----:B------:R-:W-:Y:S05]  /*7540*/  BSYNC B0 ;  /* 0x0000000000007941 */ /* 0x000fea0003800000 */
.L_x_37727:
        /* <DEDUP_REMOVED lines=13> */
.L_x_37731:
        /* <DEDUP_REMOVED lines=12> */
.L_x_37734:
[----:B------:R-:W-:-:S07]  /*76e0*/  MOV R69, R164 ;  /* 0x000000a400457202 */ /* 0x000fce0000000f00 */
.L_x_37735:
[----:B------:R-:W-:Y:S05]  /*76f0*/  BSYNC B0 ;  /* 0x0000000000007941 */ /* 0x000fea0003800000 */
.L_x_37733:
        /* <DEDUP_REMOVED lines=16> */
.L_x_37739:
[----:B------:R-:W-:Y:S05]  /*7800*/  BSYNC B1 ;  /* 0x0000000000017941 */ /* 0x000fea0003800000 */
.L_x_37738:
        /* <DEDUP_REMOVED lines=44> */
.L_x_37737:
[----:B------:R-:W-:Y:S05]  /*7ad0*/  BSYNC B0 ;  /* 0x0000000000007941 */ /* 0x000fea0003800000 */
.L_x_37736:
        /* <DEDUP_REMOVED lines=8> */
.L_x_37732:
        /* <DEDUP_REMOVED lines=12> */
.L_x_37741:
[----:B------:R-:W-:-:S07]  /*7c20*/  IMAD.MOV.U32 R69, RZ, RZ, R164 ;  /* 0x000000ffff457224 */ /* 0x000fce00078e00a4 */
.L_x_37742:
[----:B------:R-:W-:Y:S05]  /*7c30*/  BSYNC B0 ;  /* 0x0000000000007941 */ /* 0x000fea0003800000 */
.L_x_37740:
        /* <DEDUP_REMOVED lines=16> */
.L_x_37746:
[----:B------:R-:W-:Y:S05]  /*7d40*/  BSYNC B1 ;  /* 0x0000000000017941 */ /* 0x000fea0003800000 */
.L_x_37745:
        /* <DEDUP_REMOVED lines=44> */
.L_x_37744:
[----:B------:R-:W-:Y:S05]  /*8010*/  BSYNC B0 ;  /* 0x0000000000007941 */ /* 0x000fea0003800000 */
.L_x_37743:
        /* <DEDUP_REMOVED lines=11> */
.L_x_37747:
        /* <DEDUP_REMOVED lines=12> */
.L_x_37750:
[----:B------:R-:W-:-:S07]  /*8190*/  MOV R66, R164 ;  /* 0x000000a400427202 */ /* 0x000fce0000000f00 */
.L_x_37751:
[----:B------:R-:W-:Y:S05]  /*81a0*/  BSYNC B0 ;  /* 0x0000000000007941 */ /* 0x000fea0003800000 */
.L_x_37749:
        /* <DEDUP_REMOVED lines=16> */
.L_x_37755:
[----:B------:R-:W-:Y:S05]  /*82b0*/  BSYNC B1 ;  /* 0x0000000000017941 */ /* 0x000fea0003800000 */
.L_x_37754:
        /* <DEDUP_REMOVED lines=43> */
.L_x_37753:
[----:B------:R-:W-:Y:S05]  /*8570*/  BSYNC B0 ;  /* 0x0000000000007941 */ /* 0x000fea0003800000 */
.L_x_37752:
        /* <DEDUP_REMOVED lines=8> */
.L_x_37748:
        /* <DEDUP_REMOVED lines=12> */
.L_x_37757:
[----:B------:R-:W-:-:S07]  /*86c0*/  MOV R66, R164 ;  /* 0x000000a400427202 */ /* 0x000fce0000000f00 */
.L_x_37758:
[----:B------:R-:W-:Y:S05]  /*86d0*/  BSYNC B0 ;  /* 0x0000000000007941 */ /* 0x000fea0003800000 */
.L_x_37756:
        /* <DEDUP_REMOVED lines=16> */
.L_x_37762:
[----:B------:R-:W-:Y:S05]  /*87e0*/  BSYNC B1 ;  /* 0x0000000000017941 */ /* 0x000fea0003800000 */
.L_x_37761:
        /* <DEDUP_REMOVED lines=44> */
.L_x_37760:
[----:B------:R-:W-:Y:S05]  /*8ab0*/  BSYNC B0 ;  /* 0x0000000000007941 */ /* 0x000fea0003800000 */
.L_x_37759:
        /* <DEDUP_REMOVED lines=11> */
.L_x_37763:
        /* <DEDUP_REMOVED lines=12> */
.L_x_37766:
[----:B------:R-:W-:-:S07]  /*8c30*/  IMAD.MOV.U32 R58, RZ, RZ, R164 ;  /* 0x000000ffff3a7224 */ /* 0x000fce00078e00a4 */
.L_x_37767:
[----:B------:R-:W-:Y:S05]  /*8c40*/  BSYNC B0 ;  /* 0x0000000000007941 */ /* 0x000fea0003800000 */
.L_x_37765:
        /* <DEDUP_REMOVED lines=16> */
.L_x_37771:
[----:B------:R-:W-:Y:S05]  /*8d50*/  BSYNC B1 ;  /* 0x0000000000017941 */ /* 0x000fea0003800000 */
.L_x_37770:
        /* <DEDUP_REMOVED lines=43> */
.L_x_37769:
[----:B------:R-:W-:Y:S05]  /*9010*/  BSYNC B0 ;  /* 0x0000000000007941 */ /* 0x000fea0003800000 */
.L_x_37768:
        /* <DEDUP_REMOVED lines=8> */
.L_x_37764:
        /* <DEDUP_REMOVED lines=12> */
.L_x_37773:
[----:B------:R-:W-:-:S07]  /*9160*/  IMAD.MOV.U32 R58, RZ, RZ, R164 ;  /* 0x000000ffff3a7224 */ /* 0x000fce00078e00a4 */
.L_x_37774:
[----:B------:R-:W-:Y:S05]  /*9170*/  BSYNC B0 ;  /* 0x0000000000007941 */ /* 0x000fea0003800000 */
.L_x_37772:
        /* <DEDUP_REMOVED lines=16> */
.L_x_37778:
[----:B------:R-:W-:Y:S05]  /*9280*/  BSYNC B1 ;  /* 0x0000000000017941 */ /* 0x000fea0003800000 */
.L_x_37777:
        /* <DEDUP_REMOVED lines=44> */
.L_x_37776:
[----:B------:R-:W-:Y:S05]  /*9550*/  BSYNC B0 ;  /* 0x0000000000007941 */ /* 0x000fea0003800000 */
.L_x_37775:
        /* <DEDUP_REMOVED lines=11> */
.L_x_37779:
        /* <DEDUP_REMOVED lines=12> */
.L_x_37782:
[----:B------:R-:W-:-:S07]  /*96d0*/  MOV R64, R164 ;  /* 0x000000a400407202 */ /* 0x000fce0000000f00 */
.L_x_37783:
[----:B------:R-:W-:Y:S05]  /*96e0*/  BSYNC B0 ;  /* 0x0000000000007941 */ /* 0x000fea0003800000 */
.L_x_37781:
        /* <DEDUP_REMOVED lines=18> */
.L_x_37787:
[----:B------:R-:W-:Y:S05]  /*9810*/  BSYNC B1 ;  /* 0x0000000000017941 */ /* 0x000fea0003800000 */
.L_x_37786:
        /* <DEDUP_REMOVED lines=44> */
.L_x_37785:
[----:B------:R-:W-:Y:S05]  /*9ae0*/  BSYNC B0 ;  /* 0x0000000000007941 */ /* 0x000fea0003800000 */
.L_x_37784:
        /* <DEDUP_REMOVED lines=8> */
.L_x_37780:
[----:B------:R-:W-:Y:S01]  /*9b70*/  SEL R60, RZ, 0x1000000, P5 ;  /* 0x01000000ff3c7807 */ /* 0x000fe20002800000 */
[----:B------:R-:W-:Y:S01]  /*9b80*/  IMAD.WIDE.U32 R90, R199, 0x10, R94 ;  /* 0x00000010c75a7825 */ /* 0x000fe200078e005e */
[----:B------:R-:W-:Y:S01]  /*9b90*/  SEL R61, RZ, 0x10000, P4 ;  /* 0x00010000ff3d7807 */ /* 0x000fe20002000000 */
[----:B------:R-:W0:Y:S01]  /*9ba0*/  @P0 LDC.64 R58, c[0x0][0x228] ;  /* 0x00008a00ff3a0b82 */ /* 0x000e220000000a00 */
[----:B------:R-:W-:Y:S01]  /*9bb0*/  SEL R62, RZ, 0x100, P3 ;  /* 0x00000100ff3e7807 */ /* 0x000fe20001800000 */
[----:B------:R-:W-:Y:S01]  /*9bc0*/  VIADD R201, R205, 0x300 ;  /* 0x00000300cdc97836 */ /* 0x000fe20000000000 */
[----:B------:R-:W-:Y:S01]  /*9bd0*/  LOP3.LUT P6, RZ, R184, 0x2, RZ, 0xc0, !PT ;  /* 0x00000002b8ff7812 */ /* 0x000fe200078cc0ff */
[----:B------:R1:W-:Y:S01]  /*9be0*/  STG.E.128 desc[UR4][R90.64], R68 ;  /* 0x000000445a007986 */ /* 0x0003e2000c101d04 */
[----:B------:R-:W-:Y:S01]  /*9bf0*/  IADD3 R60, R62, R60, R61 ;  /* 0x0000003c3e3c7210 */ /* 0x000fe20007ffe03d */
[----:B------:R-:W-:Y:S01]  /*9c00*/  IMAD.WIDE.U32 R62, R199, 0x4, R92 ;  /* 0x00000004c73e7825 */ /* 0x000fe200078e005c */
[----:B------:R-:W-:Y:S01]  /*9c10*/  SEL R61, RZ, 0x1, P6 ;  /* 0x00000001ff3d7807 */ /* 0x000fe20003000000 */
[----:B------:R-:W2:Y:S03]  /*9c20*/  @P1 LDC.64 R56, c[0x0][0x230] ;  /* 0x00008c00ff381b82 */ /* 0x000ea60000000a00 */
[----:B------:R-:W-:Y:S01]  /*9c30*/  IADD3 R189, R60, R61, RZ ;  /* 0x0000003d3cbd7210 */ /* 0x000fe20007ffe0ff */
[----:B------:R-:W-:-:S04]  /*9c40*/  IMAD.WIDE.U32 R60, R201, 0x10, R88 ;  /* 0x00000010c93c7825 */ /* 0x000fc800078e0058 */
[----:B------:R1:W-:Y:S01]  /*9c50*/  STG.E desc[UR4][R62.64], R189 ;  /* 0x000000bd3e007986 */ /* 0x0003e2000c101904 */
[----:B0-----:R-:W-:-:S04]  /*9c60*/  @P0 IMAD.WIDE.U32 R64, R201, 0x10, R58 ;  /* 0x00000010c9400825 */ /* 0x001fc800078e003a */
[----:B--2---:R-:W-:Y:S01]  /*9c70*/  @P1 IMAD.WIDE.U32 R66, R201, 0x10, R56 ;  /* 0x00000010c9421825 */ /* 0x004fe200078e0038 */
[----:B-1----:R-:W-:Y:S06]  /*9c80*/  @!P0 BRA `(.L_x_37788) ;  /* 0x00000000002c8947 */ /* 0x002fec0003800000 */
        /* <DEDUP_REMOVED lines=11> */
.L_x_37788:
        /* <DEDUP_REMOVED lines=15> */
.L_x_37790:
[----:B------:R-:W-:-:S07]  /*9e30*/  IMAD.MOV.U32 R90, RZ, RZ, R164 ;  /* 0x000000ffff5a7224 */ /* 0x000fce00078e00a4 */
.L_x_37791:
[----:B------:R-:W-:Y:S05]  /*9e40*/  BSYNC B0 ;  /* 0x0000000000007941 */ /* 0x000fea0003800000 */
.L_x_37789:
        /* <DEDUP_REMOVED lines=16> */
.L_x_37795:
[----:B------:R-:W-:Y:S05]  /*9f50*/  BSYNC B1 ;  /* 0x0000000000017941 */ /* 0x000fea0003800000 */
.L_x_37794:
        /* <DEDUP_REMOVED lines=44> */
.L_x_37793:
[----:B------:R-:W-:Y:S05]  /*a220*/  BSYNC B0 ;  /* 0x0000000000007941 */ /* 0x000fea0003800000 */
.L_x_37792:
        /* <DEDUP_REMOVED lines=13> */
.L_x_37796:
        /* <DEDUP_REMOVED lines=12> */
.L_x_37799:
[----:B------:R-:W-:-:S07]  /*a3c0*/  MOV R65, R164 ;  /* 0x000000a400417202 */ /* 0x000fce0000000f00 */
.L_x_37800:
[----:B------:R-:W-:Y:S05]  /*a3d0*/  BSYNC B0 ;  /* 0x0000000000007941 */ /* 0x000fea0003800000 */
.L_x_37798:
        /* <DEDUP_REMOVED lines=16> */
.L_x_37804:
[----:B------:R-:W-:Y:S05]  /*a4e0*/  BSYNC B1 ;  /* 0x0000000000017941 */ /* 0x000fea0003800000 */
.L_x_37803:
        /* <DEDUP_REMOVED lines=44> */
.L_x_37802:
[----:B------:R-:W-:Y:S05]  /*a7b0*/  BSYNC B0 ;  /* 0x0000000000007941 */ /* 0x000fea0003800000 */
.L_x_37801:
        /* <DEDUP_REMOVED lines=8> */
.L_x_37797:
        /* <DEDUP_REMOVED lines=12> */
.L_x_37806:
[----:B------:R-:W-:-:S07]  /*a900*/  IMAD.MOV.U32 R65, RZ, RZ, R164 ;  /* 0x000000ffff417224 */ /* 0x000fce00078e00a4 */
.L_x_37807:
[----:B------:R-:W-:Y:S05]  /*a910*/  BSYNC B0 ;  /* 0x0000000000007941 */ /* 0x000fea0003800000 */
.L_x_37805:
        /* <DEDUP_REMOVED lines=16> */
.L_x_37811:
[----:B------:R-:W-:Y:S05]  /*aa20*/  BSYNC B1 ;  /* 0x0000000000017941 */ /* 0x000fea0003800000 */
.L_x_37810:
        /* <DEDUP_REMOVED lines=44> */
.L_x_37809:
[----:B------:R-:W-:Y:S05]  /*acf0*/  BSYNC B0 ;  /* 0x0000000000007941 */ /* 0x000fea0003800000 */
.L_x_37808:
        /* <DEDUP_REMOVED lines=11> */
.L_x_37812:
        /* <DEDUP_REMOVED lines=12> */
.L_x_37815:
[----:B------:R-:W-:-:S07]  /*ae70*/  MOV R90, R164 ;  /* 0x000000a4005a7202 */ /* 0x000fce0000000f00 */
.L_x_37816:
[----:B------:R-:W-:Y:S05]  /*ae80*/  BSYNC B0 ;  /* 0x0000000000007941 */ /* 0x000fea0003800000 */
.L_x_37814:
        /* <DEDUP_REMOVED lines=16> */
.L_x_37820:
[----:B------:R-:W-:Y:S05]  /*af90*/  BSYNC B1 ;  /* 0x0000000000017941 */ /* 0x000fea0003800000 */
.L_x_37819:
        /* <DEDUP_REMOVED lines=43> */
.L_x_37818:
[----:B------:R-:W-:Y:S05]  /*b250*/  BSYNC B0 ;  /* 0x0000000000007941 */ /* 0x000fea0003800000 */
.L_x_37817:
        /* <DEDUP_REMOVED lines=8> */
.L_x_37813:
        /* <DEDUP_REMOVED lines=12> */
.L_x_37822:
[----:B------:R-:W-:-:S07]  /*b3a0*/  MOV R90, R164 ;  /* 0x000000a4005a7202 */ /* 0x000fce0000000f00 */
.L_x_37823:
[----:B------:R-:W-:Y:S05]  /*b3b0*/  BSYNC B0 ;  /* 0x0000000000007941 */ /* 0x000fea0003800000 */
.L_x_37821:
        /* <DEDUP_REMOVED lines=16> */
.L_x_37827:
[----:B------:R-:W-:Y:S05]  /*b4c0*/  BSYNC B1 ;  /* 0x0000000000017941 */ /* 0x000fea0003800000 */
.L_x_37826:
        /* <DEDUP_REMOVED lines=44> */
.L_x_37825:
[----:B------:R-:W-:Y:S05]  /*b790*/  BSYNC B0 ;  /* 0x0000000000007941 */ /* 0x000fea0003800000 */
.L_x_37824:
        /* <DEDUP_REMOVED lines=11> */
.L_x_37828:
        /* <DEDUP_REMOVED lines=12> */
.L_x_37831:
[----:B------:R-:W-:-:S07]  /*b910*/  IMAD.MOV.U32 R58, RZ, RZ, R164 ;  /* 0x000000ffff3a7224 */ /* 0x000fce00078e00a4 */
.L_x_37832:
[----:B------:R-:W-:Y:S05]  /*b920*/  BSYNC B0 ;  /* 0x0000000000007941 */ /* 0x000fea0003800000 */
.L_x_37830:
        /* <DEDUP_REMOVED lines=16> */
.L_x_37836:
[----:B------:R-:W-:Y:S05]  /*ba30*/  BSYNC B1 ;  /* 0x0000000000017941 */ /* 0x000fea0003800000 */
.L_x_37835:
        /* <DEDUP_REMOVED lines=43> */
.L_x_37834:
[----:B------:R-:W-:Y:S05]  /*bcf0*/  BSYNC B0 ;  /* 0x0000000000007941 */ /* 0x000fea0003800000 */
.L_x_37833:
        /* <DEDUP_REMOVED lines=8> */
.L_x_37829:
        /* <DEDUP_REMOVED lines=12> */
.L_x_37838:
[----:B------:R-:W-:-:S07]  /*be40*/  IMAD.MOV.U32 R58, RZ, RZ, R164 ;  /* 0x000000ffff3a7224 */ /* 0x000fce00078e00a4 */
.L_x_37839:
[----:B------:R-:W-:Y:S05]  /*be50*/  BSYNC B0 ;  /* 0x0000000000007941 */ /* 0x000fea0003800000 */
.L_x_37837:
        /* <DEDUP_REMOVED lines=16> */
.L_x_37843:
[----:B------:R-:W-:Y:S05]  /*bf60*/  BSYNC B1 ;  /* 0x0000000000017941 */ /* 0x000fea0003800000 */
.L_x_37842:
        /* <DEDUP_REMOVED lines=44> */
.L_x_37841:
[----:B------:R-:W-:Y:S05]  /*c230*/  BSYNC B0 ;  /* 0x0000000000007941 */ /* 0x000fea0003800000 */
.L_x_37840:
        /* <DEDUP_REMOVED lines=11> */
.L_x_37844:
        /* <DEDUP_REMOVED lines=12> */
.L_x_37847:
[----:B------:R-:W-:-:S07]  /*c3b0*/  MOV R90, R164 ;  /* 0x000000a4005a7202 */ /* 0x000fce0000000f00 */
.L_x_37848:
[----:B------:R-:W-:Y:S05]  /*c3c0*/  BSYNC B0 ;  /* 0x0000000000007941 */ /* 0x000fea0003800000 */
.L_x_37846:
        /* <DEDUP_REMOVED lines=18> */
.L_x_37852:
[----:B------:R-:W-:Y:S05]  /*c4f0*/  BSYNC B1 ;  /* 0x0000000000017941 */ /* 0x000fea0003800000 */
.L_x_37851:
        /* <DEDUP_REMOVED lines=44> */
.L_x_37850:
[----:B------:R-:W-:Y:S05]  /*c7c0*/  BSYNC B0 ;  /* 0x0000000000007941 */ /* 0x000fea0003800000 */
.L_x_37849:
        /* <DEDUP_REMOVED lines=8> */
.L_x_37845:
        /* <DEDUP_REMOVED lines=29> */
.L_x_37853:
        /* <DEDUP_REMOVED lines=15> */
.L_x_37855:
[----:B------:R-:W-:-:S07]  /*cb10*/  IMAD.MOV.U32 R190, RZ, RZ, R164 ;  /* 0x000000ffffbe7224 */ /* 0x000fce00078e00a4 */
.L_x_37856:
[----:B------:R-:W-:Y:S05]  /*cb20*/  BSYNC B0 ;  /* 0x0000000000007941 */ /* 0x000fea0003800000 */
.L_x_37854:
        /* <DEDUP_REMOVED lines=16> */
.L_x_37860:
[----:B------:R-:W-:Y:S05]  /*cc30*/  BSYNC B1 ;  /* 0x0000000000017941 */ /* 0x000fea0003800000 */
.L_x_37859:
        /* <DEDUP_REMOVED lines=44> */
.L_x_37858:
[----:B------:R-:W-:Y:S05]  /*cf00*/  BSYNC B0 ;  /* 0x0000000000007941 */ /* 0x000fea0003800000 */
.L_x_37857:
        /* <DEDUP_REMOVED lines=13> */
.L_x_37861:
        /* <DEDUP_REMOVED lines=12> */
.L_x_37864:
[----:B------:R-:W-:-:S07]  /*d0a0*/  MOV R56, R164 ;  /* 0x000000a400387202 */ /* 0x000fce0000000f00 */
.L_x_37865:
[----:B------:R-:W-:Y:S05]  /*d0b0*/  BSYNC B0 ;  /* 0x0000000000007941 */ /* 0x000fea0003800000 */
.L_x_37863:
        /* <DEDUP_REMOVED lines=16> */
.L_x_37869:
[----:B------:R-:W-:Y:S05]  /*d1c0*/  BSYNC B1 ;  /* 0x0000000000017941 */ /* 0x000fea0003800000 */
.L_x_37868:
        /* <DEDUP_REMOVED lines=11> */
[----:B------:R-:W-:Y:S01]  /*d280*/  IMAD.WIDE.U32 R90, R61, -0x326172a9, RZ ;  /* 0xcd9e8d573d5a7825 */ /* 0x000fe200078e00ff */
[----:B------:R-:W-:-:S04]  /*d290*/  HFMA2.MMA R61, -RZ, RZ, 0, 0 ;  /* 0x00000000ff3d7435 */ /* 0x000fc800000001ff */
        /* <DEDUP_REMOVED lines=31> */
.L_x_37867:
[----:B------:R-:W-:Y:S05]  /*d490*/  BSYNC B0 ;  /* 0x0000000000007941 */ /* 0x000fea0003800000 */
.L_x_37866:
        /* <DEDUP_REMOVED lines=8> */
.L_x_37862:
        /* <DEDUP_REMOVED lines=12> */
.L_x_37871:
[----:B------:R-:W-:-:S07]  /*d5e0*/  IMAD.MOV.U32 R56, RZ, RZ, R164 ;  /* 0x000000ffff387224 */ /* 0x000fce00078e00a4 */
.L_x_37872:
[----:B------:R-:W-:Y:S05]  /*d5f0*/  BSYNC B0 ;  /* 0x0000000000007941 */ /* 0x000fea0003800000 */
.L_x_37870:
        /* <DEDUP_REMOVED lines=16> */
.L_x_37876:
[----:B------:R-:W-:Y:S05]  /*d700*/  BSYNC B1 ;  /* 0x0000000000017941 */ /* 0x000fea0003800000 */
.L_x_37875:
        /* <DEDUP_REMOVED lines=44> */
.L_x_37874:
[----:B------:R-:W-:Y:S05]  /*d9d0*/  BSYNC B0 ;  /* 0x0000000000007941 */ /* 0x000fea0003800000 */
.L_x_37873:
        /* <DEDUP_REMOVED lines=11> */
.L_x_37877:
        /* <DEDUP_REMOVED lines=12> */
.L_x_37880:
[----:B------:R-:W-:-:S07]  /*db50*/  MOV R188, R164 ;  /* 0x000000a400bc7202 */ /* 0x000fce0000000f00 */
.L_x_37881:
[----:B------:R-:W-:Y:S05]  /*db60*/  BSYNC B0 ;  /* 0x0000000000007941 */ /* 0x000fea0003800000 */
.L_x_37879:
        /* <DEDUP_REMOVED lines=16> */
.L_x_37885:
[----:B------:R-:W-:Y:S05]  /*dc70*/  BSYNC B1 ;  /* 0x0000000000017941 */ /* 0x000fea0003800000 */
.L_x_37884:
        /* <DEDUP_REMOVED lines=43> */
.L_x_37883:
[----:B------:R-:W-:Y:S05]  /*df30*/  BSYNC B0 ;  /* 0x0000000000007941 */ /* 0x000fea0003800000 */
.L_x_37882:
        /* <DEDUP_REMOVED lines=8> */
.L_x_37878:
        /* <DEDUP_REMOVED lines=12> */
.L_x_37887:
[----:B------:R-:W-:-:S07]  /*e080*/  MOV R190, R164 ;  /* 0x000000a400be7202 */ /* 0x000fce0000000f00 */
.L_x_37888:
[----:B------:R-:W-:Y:S05]  /*e090*/  BSYNC B0 ;  /* 0x0000000000007941 */ /* 0x000fea0003800000 */
.L_x_37886:
        /* <DEDUP_REMOVED lines=16> */
.L_x_37892:
[----:B------:R-:W-:Y:S05]  /*e1a0*/  BSYNC B1 ;  /* 0x0000000000017941 */ /* 0x000fea0003800000 */
.L_x_37891:
        /* <DEDUP_REMOVED lines=44> */
.L_x_37890:
[----:B------:R-:W-:Y:S05]  /*e470*/  BSYNC B0 ;  /* 0x0000000000007941 */ /* 0x000fea0003800000 */
.L_x_37889:
        /* <DEDUP_REMOVED lines=11> */
.L_x_37893:
        /* <DEDUP_REMOVED lines=12> */
.L_x_37896:
[----:B------:R-:W-:-:S07]  /*e5f0*/  IMAD.MOV.U32 R58, RZ, RZ, R164 ;  /* 0x000000ffff3a7224 */ /* 0x000fce00078e00a4 */
.L_x_37897:
[----:B------:R-:W-:Y:S05]  /*e600*/  BSYNC B0 ;  /* 0x0000000000007941 */ /* 0x000fea0003800000 */
.L_x_37895:
        /* <DEDUP_REMOVED lines=16> */
.L_x_37901:
[----:B------:R-:W-:Y:S05]  /*e710*/  BSYNC B1 ;  /* 0x0000000000017941 */ /* 0x000fea0003800000 */
.L_x_37900:
        /* <DEDUP_REMOVED lines=43> */
.L_x_37899:
[----:B------:R-:W-:Y:S05]  /*e9d0*/  BSYNC B0 ;  /* 0x0000000000007941 */ /* 0x000fea0003800000 */
.L_x_37898:
        /* <DEDUP_REMOVED lines=8> */
.L_x_37894:
        /* <DEDUP_REMOVED lines=12> */
.L_x_37903:
[----:B------:R-:W-:-:S07]  /*eb20*/  IMAD.MOV.U32 R58, RZ, RZ, R164 ;  /* 0x000000ffff3a7224 */ /* 0x000fce00078e00a4 */
.L_x_37904:
[----:B------:R-:W-:Y:S05]  /*eb30*/  BSYNC B0 ;  /* 0x0000000000007941 */ /* 0x000fea0003800000 */
.L_x_37902:
        /* <DEDUP_REMOVED lines=16> */
.L_x_37908:
[----:B------:R-:W-:Y:S05]  /*ec40*/  BSYNC B1 ;  /* 0x0000000000017941 */ /* 0x000fea0003800000 */
.L_x_37907:
        /* <DEDUP_REMOVED lines=44> */
.L_x_37906:
[----:B------:R-:W-:Y:S05]  /*ef10*/  BSYNC B0 ;  /* 0x0000000000007941 */ /* 0x000fea0003800000 */
.L_x_37905:
        /* <DEDUP_REMOVED lines=11> */
.L_x_37909:
        /* <DEDUP_REMOVED lines=12> */
.L_x_37912:
[----:B------:R-:W-:-:S07]  /*f090*/  MOV R166, R164 ;  /* 0x000000a400a67202 */ /* 0x000fce0000000f00 */
.L_x_37913:
[----:B------:R-:W-:Y:S05]  /*f0a0*/  BSYNC B0 ;  /* 0x0000000000007941 */ /* 0x000fea0003800000 */
.L_x_37911:
        /* <DEDUP_REMOVED lines=18> */
.L_x_37917:
[----:B------:R-:W-:Y:S05]  /*f1d0*/  BSYNC B1 ;  /* 0x0000000000017941 */ /* 0x000fea0003800000 */
.L_x_37916:
        /* <DEDUP_REMOVED lines=44> */
.L_x_37915:
[----:B------:R-:W-:Y:S05]  /*f4a0*/  BSYNC B0 ;  /* 0x0000000000007941 */ /* 0x000fea0003800000 */
.L_x_37914:
        /* <DEDUP_REMOVED lines=8> */
.L_x_37910:
        /* <DEDUP_REMOVED lines=29> */
.L_x_37918:
        /* <DEDUP_REMOVED lines=15> */
.L_x_37920:
[----:B------:R-:W-:-:S07]  /*f7f0*/  IMAD.MOV.U32 R194, RZ, RZ, R164 ;  /* 0x000000ffffc27224 */ /* 0x000fce00078e00a4 */
.L_x_37921:
[----:B------:R-:W-:Y:S05]  /*f800*/  BSYNC B0 ;  /* 0x0000000000007941 */ /* 0x000fea0003800000 */
.L_x_37919:
        /* <DEDUP_REMOVED lines=16> */
.L_x_37925:
[----:B------:R-:W-:Y:S05]  /*f910*/  BSYNC B1 ;  /* 0x0000000000017941 */ /* 0x000fea0003800000 */
.L_x_37924:
        /* <DEDUP_REMOVED lines=44> */
.L_x_37923:
[----:B------:R-:W-:Y:S05]  /*fbe0*/  BSYNC B0 ;  /* 0x0000000000007941 */ /* 0x000fea0003800000 */
.L_x_37922:
        /* <DEDUP_REMOVED lines=13> */
.L_x_37926:
        /* <DEDUP_REMOVED lines=12> */
.L_x_37929:
[----:B------:R-:W-:-:S07]  /*fd80*/  MOV R161, R164 ;  /* 0x000000a400a17202 */ /* 0x000fce0000000f00 */
.L_x_37930:
[----:B------:R-:W-:Y:S05]  /*fd90*/  BSYNC B0 ;  /* 0x0000000000007941 */ /* 0x000fea0003800000 */
.L_x_37928:
        /* <DEDUP_REMOVED lines=16> */
.L_x_37934:
[----:B------:R-:W-:Y:S05]  /*fea0*/  BSYNC B1 ;  /* 0x0000000000017941 */ /* 0x000fea0003800000 */
.L_x_37933:
        /* <DEDUP_REMOVED lines=44> */
.L_x_37932:
[----:B------:R-:W-:Y:S05]  /*10170*/  BSYNC B0 ;  /* 0x0000000000007941 */ /* 0x000fea0003800000 */
.L_x_37931:
        /* <DEDUP_REMOVED lines=8> */
.L_x_37927:
        /* <DEDUP_REMOVED lines=12> */
.L_x_37936:
[----:B------:R-:W-:-:S07]  /*102c0*/  IMAD.MOV.U32 R194, RZ, RZ, R164 ;  /* 0x000000ffffc27224 */ /* 0x000fce00078e00a4 */
.L_x_37937:
[----:B------:R-:W-:Y:S05]  /*102d0*/  BSYNC B0 ;  /* 0x0000000000007941 */ /* 0x000fea0003800000 */
.L_x_37935:
        /* <DEDUP_REMOVED lines=16> */
.L_x_37941:
[----:B------:R-:W-:Y:S05]  /*103e0*/  BSYNC B1 ;  /* 0x0000000000017941 */ /* 0x000fea0003800000 */
.L_x_37940:
        /* <DEDUP_REMOVED lines=44> */
.L_x_37939:
[----:B------:R-:W-:Y:S05]  /*106b0*/  BSYNC B0 ;  /* 0x0000000000007941 */ /* 0x000fea0003800000 */
.L_x_37938:
        /* <DEDUP_REMOVED lines=11> */
.L_x_37942:
        /* <DEDUP_REMOVED lines=12> */
.L_x_37945:
[----:B------:R-:W-:-:S07]  /*10830*/  MOV R192, R164 ;  /* 0x000000a400c07202 */ /* 0x000fce0000000f00 */
.L_x_37946:
[----:B------:R-:W-:Y:S05]  /*10840*/  BSYNC B0 ;  /* 0x0000000000007941 */ /* 0x000fea0003800000 */
.L_x_37944:
        /* <DEDUP_REMOVED lines=16> */
.L_x_37950:
[----:B------:R-:W-:Y:S05]  /*10950*/  BSYNC B1 ;  /* 0x0000000000017941 */ /* 0x000fea0003800000 */
.L_x_37949:
        /* <DEDUP_REMOVED lines=43> */
.L_x_37948:
[----:B------:R-:W-:Y:S05]  /*10c10*/  BSYNC B0 ;  /* 0x0000000000007941 */ /* 0x000fea0003800000 */
.L_x_37947:
        /* <DEDUP_REMOVED lines=8> */
.L_x_37943:
        /* <DEDUP_REMOVED lines=12> */
.L_x_37952:
[----:B------:R-:W-:-:S07]  /*10d60*/  MOV R194, R164 ;  /* 0x000000a400c27202 */ /* 0x000fce0000000f00 */
.L_x_37953:
[----:B------:R-:W-:Y:S05]  /*10d70*/  BSYNC B0 ;  /* 0x0000000000007941 */ /* 0x000fea0003800000 */
.L_x_37951:
        /* <DEDUP_REMOVED lines=16> */
.L_x_37957:
[----:B------:R-:W-:Y:S05]  /*10e80*/  BSYNC B1 ;  /* 0x0000000000017941 */ /* 0x000fea0003800000 */
.L_x_37956:
        /* <DEDUP_REMOVED lines=44> */
.L_x_37955:
[----:B------:R-:W-:Y:S05]  /*11150*/  BSYNC B0 ;  /* 0x0000000000007941 */ /* 0x000fea0003800000 */
.L_x_37954:
        /* <DEDUP_REMOVED lines=11> */
.L_x_37958:
        /* <DEDUP_REMOVED lines=12> */
.L_x_37961:
[----:B------:R-:W-:-:S07]  /*112d0*/  IMAD.MOV.U32 R192, RZ, RZ, R164 ;  /* 0x000000ffffc07224 */ /* 0x000fce00078e00a4 */
.L_x_37962:
[----:B------:R-:W-:Y:S05]  /*112e0*/  BSYNC B0 ;  /* 0x0000000000007941 */ /* 0x000fea0003800000 */
.L_x_37960:
        /* <DEDUP_REMOVED lines=16> */
.L_x_37966:
[----:B------:R-:W-:Y:S05]  /*113f0*/  BSYNC B1 ;  /* 0x0000000000017941 */ /* 0x000fea0003800000 */
.L_x_37965:
        /* <DEDUP_REMOVED lines=43> */
.L_x_37964:
[----:B------:R-:W-:Y:S05]  /*116b0*/  BSYNC B0 ;  /* 0x0000000000007941 */ /* 0x000fea0003800000 */
.L_x_37963:
        /* <DEDUP_REMOVED lines=8> */
.L_x_37959:
        /* <DEDUP_REMOVED lines=12> */
.L_x_37968:
[----:B------:R-:W-:-:S07]  /*11800*/  IMAD.MOV.U32 R194, RZ, RZ, R164 ;  /* 0x000000ffffc27224 */ /* 0x000fce00078e00a4 */
.L_x_37969:
[----:B------:R-:W-:Y:S05]  /*11810*/  BSYNC B0 ;  /* 0x0000000000007941 */ /* 0x000fea0003800000 */
.L_x_37967:
        /* <DEDUP_REMOVED lines=16> */
.L_x_37973:
[----:B------:R-:W-:Y:S05]  /*11920*/  BSYNC B1 ;  /* 0x0000000000017941 */ /* 0x000fea0003800000 */
.L_x_37972:
        /* <DEDUP_REMOVED lines=44> */
.L_x_37971:
[----:B------:R-:W-:Y:S05]  /*11bf0*/  BSYNC B0 ;  /* 0x0000000000007941 */ /* 0x000fea0003800000 */
.L_x_37970:
        /* <DEDUP_REMOVED lines=11> */
.L_x_37974:
        /* <DEDUP_REMOVED lines=12> */
.L_x_37977:
[----:B------:R-:W-:-:S07]  /*11d70*/  MOV R166, R164 ;  /* 0x000000a400a67202 */ /* 0x000fce0000000f00 */
.L_x_37978:
[----:B------:R-:W-:Y:S05]  /*11d80*/  BSYNC B0 ;  /* 0x0000000000007941 */ /* 0x000fea0003800000 */
.L_x_37976:
        /* <DEDUP_REMOVED lines=18> */
.L_x_37982:
[----:B------:R-:W-:Y:S05]  /*11eb0*/  BSYNC B1 ;  /* 0x0000000000017941 */ /* 0x000fea0003800000 */
.L_x_37981:
        /* <DEDUP_REMOVED lines=44> */
.L_x_37980:
[----:B------:R-:W-:Y:S05]  /*12180*/  BSYNC B0 ;  /* 0x0000000000007941 */ /* 0x000fea0003800000 */
.L_x_37979:
        /* <DEDUP_REMOVED lines=8> */
.L_x_37975:
[----:B------:R-:W-:Y:S01]  /*12210*/  SEL R190, RZ, 0x1000000, P5 ;  /* 0x01000000ffbe7807 */ /* 0x000fe20002800000 */
[----:B------:R-:W0:Y:S01]  /*12220*/  @P0 LDC.64 R188, c[0x0][0x228] ;  /* 0x00008a00ffbc0b82 */ /* 0x000e220000000a00 */
[----:B------:R-:W-:Y:S01]  /*12230*/  SEL R191, RZ, 0x10000, P4 ;  /* 0x00010000ffbf7807 */ /* 0x000fe20002000000 */
[----:B------:R-:W-:Y:S01]  /*12240*/  VIADD R209, R205, 0x600 ;  /* 0x00000600cdd17836 */ /* 0x000fe20000000000 */
[----:B------:R-:W-:Y:S02]  /*12250*/  SEL R192, RZ, 0x100, P3 ;  /* 0x00000100ffc07807 */ /* 0x000fe40001800000 */
[----:B------:R-:W-:Y:S01]  /*12260*/  LOP3.LUT P6, RZ, R184, 0x2, RZ, 0xc0, !PT ;  /* 0x00000002b8ff7812 */ /* 0x000fe200078cc0ff */
[----:B------:R-:W-:Y:S01]  /*12270*/  IMAD.WIDE.U32 R88, R209, 0x10, R88 ;  /* 0x00000010d1587825 */ /* 0x000fe200078e0058 */
[----:B------:R-:W-:Y:S01]  /*12280*/  IADD3 R190, R192, R190, R191 ;  /* 0x000000bec0be7210 */ /* 0x000fe20007ffe0bf */
[----:B------:R-:W1:Y:S01]  /*12290*/  @P1 LDC.64 R90, c[0x0][0x230] ;  /* 0x00008c00ff5a1b82 */ /* 0x000e620000000a00 */
[----:B------:R-:W-:Y:S01]  /*122a0*/  SEL R191, RZ, 0x1, P6 ;  /* 0x00000001ffbf7807 */ /* 0x000fe20003000000 */
[----:B------:R-:W-:-:S03]  /*122b0*/  IMAD.WIDE.U32 R192, R207, 0x10, R94 ;  /* 0x00000010cfc07825 */ /* 0x000fc600078e005e */
[----:B------:R-:W-:Y:S01]  /*122c0*/  IADD3 R211, R190, R191, RZ ;  /* 0x000000bfbed37210 */ /* 0x000fe20007ffe0ff */
[----:B------:R-:W-:Y:S01]  /*122d0*/  IMAD.WIDE.U32 R190, R207, 0x4, R92 ;  /* 0x00000004cfbe7825 */ /* 0x000fe200078e005c */
[----:B------:R2:W-:Y:S04]  /*122e0*/  STG.E.128 desc[UR4][R192.64], R56 ;  /* 0x00000038c0007986 */ /* 0x0005e8000c101d04 */
[----:B------:R2:W-:Y:S01]  /*122f0*/  STG.E desc[UR4][R190.64], R211 ;  /* 0x000000d3be007986 */ /* 0x0005e2000c101904 */
[----:B0-----:R-:W-:-:S04]  /*12300*/  @P0 IMAD.WIDE.U32 R188, R209, 0x10, R188 ;  /* 0x00000010d1bc0825 */ /* 0x001fc800078e00bc */
[----:B-1----:R-:W-:Y:S01]  /*12310*/  @P1 IMAD.WIDE.U32 R194, R209, 0x10, R90 ;  /* 0x00000010d1c21825 */ /* 0x002fe200078e005a */
[----:B--2---:R-:W-:Y:S06]  /*12320*/  @!P0 BRA `(.L_x_37983) ;  /* 0x00000000002c8947 */ /* 0x004fec0003800000 */
        /* <DEDUP_REMOVED lines=11> */
.L_x_37983:
        /* <DEDUP_REMOVED lines=15> */
.L_x_37985:
[----:B------:R-:W-:-:S07]  /*124d0*/  IMAD.MOV.U32 R206, RZ, RZ, R164 ;  /* 0x000000ffffce7224 */ /* 0x000fce00078e00a4 */
.L_x_37986:
[----:B------:R-:W-:Y:S05]  /*124e0*/  BSYNC B0 ;  /* 0x0000000000007941 */ /* 0x000fea0003800000 */
.L_x_37984:
        /* <DEDUP_REMOVED lines=16> */
.L_x_37990:
[----:B------:R-:W-:Y:S05]  /*125f0*/  BSYNC B1 ;  /* 0x0000000000017941 */ /* 0x000fea0003800000 */
.L_x_37989:
        /* <DEDUP_REMOVED lines=44> */
.L_x_37988:
[----:B------:R-:W-:Y:S05]  /*128c0*/  BSYNC B0 ;  /* 0x0000000000007941 */ /* 0x000fea0003800000 */
.L_x_37987:
        /* <DEDUP_REMOVED lines=13> */
.L_x_37991:
        /* <DEDUP_REMOVED lines=12> */
.L_x_37994:
[----:B------:R-:W-:-:S07]  /*12a60*/  MOV R161, R164 ;  /* 0x000000a400a17202 */ /* 0x000fce0000000f00 */
.L_x_37995:
[----:B------:R-:W-:Y:S05]  /*12a70*/  BSYNC B0 ;  /* 0x0000000000007941 */ /* 0x000fea0003800000 */
.L_x_37993:
        /* <DEDUP_REMOVED lines=16> */
.L_x_37999:
[----:B------:R-:W-:Y:S05]  /*12b80*/  BSYNC B1 ;  /* 0x0000000000017941 */ /* 0x000fea0003800000 */
.L_x_37998:
        /* <DEDUP_REMOVED lines=44> */
.L_x_37997:
[----:B------:R-:W-:Y:S05]  /*12e50*/  BSYNC B0 ;  /* 0x0000000000007941 */ /* 0x000fea0003800000 */
.L_x_37996:
        /* <DEDUP_REMOVED lines=8> */
.L_x_37992:
        /* <DEDUP_REMOVED lines=12> */
.L_x_38001:
[----:B------:R-:W-:-:S07]  /*12fa0*/  IMAD.MOV.U32 R206, RZ, RZ, R164 ;  /* 0x000000ffffce7224 */ /* 0x000fce00078e00a4 */
.L_x_38002:
[----:B------:R-:W-:Y:S05]  /*12fb0*/  BSYNC B0 ;  /* 0x0000000000007941 */ /* 0x000fea0003800000 */
.L_x_38000:
        /* <DEDUP_REMOVED lines=16> */
.L_x_38006:
[----:B------:R-:W-:Y:S05]  /*130c0*/  BSYNC B1 ;  /* 0x0000000000017941 */ /* 0x000fea0003800000 */
.L_x_38005:
        /* <DEDUP_REMOVED lines=44> */
.L_x_38004:
[----:B------:R-:W-:Y:S05]  /*13390*/  BSYNC B0 ;  /* 0x0000000000007941 */ /* 0x000fea0003800000 */
.L_x_38003:
        /* <DEDUP_REMOVED lines=11> */
.L_x_38007:
        /* <DEDUP_REMOVED lines=12> */
.L_x_38010:
[----:B------:R-:W-:-:S07]  /*13510*/  MOV R194, R164 ;  /* 0x000000a400c27202 */ /* 0x000fce0000000f00 */
.L_x_38011:
[----:B------:R-:W-:Y:S05]  /*13520*/  BSYNC B0 ;  /* 0x0000000000007941 */ /* 0x000fea0003800000 */
.L_x_38009:
        /* <DEDUP_REMOVED lines=16> */
.L_x_38015:
[----:B------:R-:W-:Y:S05]  /*13630*/  BSYNC B1 ;  /* 0x0000000000017941 */ /* 0x000fea0003800000 */
.L_x_38014:
        /* <DEDUP_REMOVED lines=43> */
.L_x_38013:
[----:B------:R-:W-:Y:S05]  /*138f0*/  BSYNC B0 ;  /* 0x0000000000007941 */ /* 0x000fea0003800000 */
.L_x_38012:
        /* <DEDUP_REMOVED lines=8> */
.L_x_38008:
        /* <DEDUP_REMOVED lines=12> */
.L_x_38017:
[----:B------:R-:W-:-:S07]  /*13a40*/  MOV R206, R164 ;  /* 0x000000a400ce7202 */ /* 0x000fce0000000f00 */
.L_x_38018:
[----:B------:R-:W-:Y:S05]  /*13a50*/  BSYNC B0 ;  /* 0x0000000000007941 */ /* 0x000fea0003800000 */
.L_x_38016:
        /* <DEDUP_REMOVED lines=16> */
.L_x_38022:
[----:B------:R-:W-:Y:S05]  /*13b60*/  BSYNC B1 ;  /* 0x0000000000017941 */ /* 0x000fea0003800000 */
.L_x_38021:
        /* <DEDUP_REMOVED lines=44> */
.L_x_38020:
[----:B------:R-:W-:Y:S05]  /*13e30*/  BSYNC B0 ;  /* 0x0000000000007941 */ /* 0x000fea0003800000 */
.L_x_38019:
        /* <DEDUP_REMOVED lines=11> */
.L_x_38023:
        /* <DEDUP_REMOVED lines=12> */
.L_x_38026:
[----:B------:R-:W-:-:S07]  /*13fb0*/  IMAD.MOV.U32 R194, RZ, RZ, R164 ;  /* 0x000000ffffc27224 */ /* 0x000fce00078e00a4 */
.L_x_38027:
[----:B------:R-:W-:Y:S05]  /*13fc0*/  BSYNC B0 ;  /* 0x0000000000007941 */ /* 0x000fea0003800000 */
.L_x_38025:
        /* <DEDUP_REMOVED lines=16> */
.L_x_38031:
[----:B------:R-:W-:Y:S05]  /*140d0*/  BSYNC B1 ;  /* 0x0000000000017941 */ /* 0x000fea0003800000 */
.L_x_38030:
        /* <DEDUP_REMOVED lines=43> */
.L_x_38029:
[----:B------:R-:W-:Y:S05]  /*14390*/  BSYNC B0 ;  /* 0x0000000000007941 */ /* 0x000fea0003800000 */
.L_x_38028:
        /* <DEDUP_REMOVED lines=8> */
.L_x_38024:
        /* <DEDUP_REMOVED lines=12> */
.L_x_38033:
[----:B------:R-:W-:-:S07]  /*144e0*/  IMAD.MOV.U32 R206, RZ, RZ, R164 ;  /* 0x000000ffffce7224 */ /* 0x000fce00078e00a4 */
.L_x_38034:
[----:B------:R-:W-:Y:S05]  /*144f0*/  BSYNC B0 ;  /* 0x0000000000007941 */ /* 0x000fea0003800000 */
.L_x_38032:
        /* <DEDUP_REMOVED lines=16> */
.L_x_38038:
[----:B------:R-:W-:Y:S05]  /*14600*/  BSYNC B1 ;  /* 0x0000000000017941 */ /* 0x000fea0003800000 */
.L_x_38037:
        /* <DEDUP_REMOVED lines=44> */
.L_x_38036:
[----:B------:R-:W-:Y:S05]  /*148d0*/  BSYNC B0 ;  /* 0x0000000000007941 */ /* 0x000fea0003800000 */
.L_x_38035:
        /* <DEDUP_REMOVED lines=11> */
.L_x_38039:
        /* <DEDUP_REMOVED lines=12> */
.L_x_38042:
[----:B------:R-:W-:-:S07]  /*14a50*/  MOV R166, R164 ;  /* 0x000000a400a67202 */ /* 0x000fce0000000f00 */
.L_x_38043:
[----:B------:R-:W-:Y:S05]  /*14a60*/  BSYNC B0 ;  /* 0x0000000000007941 */ /* 0x000fea0003800000 */
.L_x_38041:
        /* <DEDUP_REMOVED lines=16> */
.L_x_38047:
[----:B------:R-:W-:Y:S05]  /*14b70*/  BSYNC B1 ;  /* 0x0000000000017941 */ /* 0x000fea0003800000 */
.L_x_38046:
        /* <DEDUP_REMOVED lines=44> */
.L_x_38045:
[----:B------:R-:W-:Y:S05]  /*14e40*/  BSYNC B0 ;  /* 0x0000000000007941 */ /* 0x000fea0003800000 */
.L_x_38044:
        /* <DEDUP_REMOVED lines=8> */
.L_x_38040:
[----:B------:R-:W-:Y:S01]  /*14ed0*/  FADD.FTZ R190, RZ, R76 ;  /* 0x0000004cffbe7221 */ /* 0x000fe20000010000 */
[----:B------:R-:W-:Y:S01]  /*14ee0*/  LOP3.LUT P1, RZ, R184, 0x1, RZ, 0xc0, !PT ;  /* 0x00000001b8ff7812 */ /* 0x000fe2000782c0ff */
[----:B------:R-:W-:Y:S01]  /*14ef0*/  IMAD.WIDE.U32 R94, R209, 0x10, R94 ;  /* 0x00000010d15e7825 */ /* 0x000fe200078e005e */
[----:B------:R-:W-:-:S03]  /*14f00*/  LOP3.LUT P2, RZ, R204, 0x1f, RZ, 0xc0, !PT ;  /* 0x0000001fccff7812 */ /* 0x000fc6000784c0ff */
[----:B------:R-:W-:Y:S01]  /*14f10*/  FADD.FTZ R189, R190, R77 ;  /* 0x0000004dbebd7221 */ /* 0x000fe20000010000 */
[----:B------:R-:W-:Y:S01]  /*14f20*/  SEL R192, RZ, 0x1, P1 ;  /* 0x00000001ffc07807 */ /* 0x000fe20000800000 */
[----:B------:R-:W-:Y:S01]  /*14f30*/  IMAD.WIDE.U32 R92, R209, 0x4, R92 ;  /* 0x00000004d15c7825 */ /* 0x000fe200078e005c */
[----:B------:R0:W-:Y:S03]  /*14f40*/  STG.E.128 desc[UR4][R94.64], R88 ;  /* 0x000000585e007986 */ /* 0x0001e6000c101d04 */
        /* <DEDUP_REMOVED lines=20> */
[----:B------:R-:W-:-:S03]  /*15090*/  SEL R190, RZ, 0x10000, P4 ;  /* 0x00010000ffbe7807 */ /* 0x000fc60002000000 */
[----:B------:R-:W-:Y:S01]  /*150a0*/  FADD.FTZ R194, R191, R56 ;  /* 0x00000038bfc27221 */ /* 0x000fe20000010000 */
[----:B------:R-:W-:-:S03]  /*150b0*/  SEL R191, RZ, 0x100, P3 ;  /* 0x00000100ffbf7807 */ /* 0x000fc60001800000 */
[----:B------:R-:W-:Y:S01]  /*150c0*/  FADD.FTZ R193, R194, R57 ;  /* 0x00000039c2c17221 */ /* 0x000fe20000010000 */
[----:B------:R-:W-:-:S03]  /*150d0*/  IADD3 R189, R191, R189, R190 ;  /* 0x000000bdbfbd7210 */ /* 0x000fc60007ffe0be */
[----:B------:R-:W-:Y:S02]  /*150e0*/  FADD.FTZ R190, R193, R58 ;  /* 0x0000003ac1be7221 */ /* 0x000fe40000010000 */
[----:B------:R-:W-:Y:S02]  /*150f0*/  IMAD.IADD R191, R189, 0x1, R192 ;  /* 0x00000001bdbf7824 */ /* 0x000fe400078e02c0 */
[----:B------:R-:W-:Y:S01]  /*15100*/  FADD.FTZ R189, R190, R59 ;  /* 0x0000003bbebd7221 */ /* 0x000fe20000010000 */
[----:B------:R-:W-:Y:S02]  /*15110*/  SHF.R.U32.HI R190, RZ, 0x5, R204 ;  /* 0x00000005ffbe7819 */ /* 0x000fe400000116cc */
[----:B------:R0:W-:Y:S01]  /*15120*/  STG.E desc[UR4][R92.64], R191 ;  /* 0x000000bf5c007986 */ /* 0x0001e2000c101904 */
[----:B------:R-:W-:Y:S01]  /*15130*/  FADD.FTZ R192, R189, R88 ;  /* 0x00000058bdc07221 */ /* 0x000fe20000010000 */
[----:B------:R-:W-:-:S03]  /*15140*/  LOP3.LUT R189, R190, 0x7fffff8, RZ, 0xc0, !PT ;  /* 0x07fffff8bebd7812 */ /* 0x000fc600078ec0ff */
[----:B------:R-:W-:-:S04]  /*15150*/  FADD.FTZ R193, R192, R89 ;  /* 0x00000059c0c17221 */ /* 0x000fc80000010000 */
[----:B------:R-:W-:Y:S01]  /*15160*/  FADD.FTZ R192, R193, R90 ;  /* 0x0000005ac1c07221 */ /* 0x000fe20000010000 */
[----:B------:R-:W-:Y:S06]  /*15170*/  @!P0 BRA `(.L_x_38048) ;  /* 0x00000000002c8947 */ /* 0x000fec0003800000 */
[----:B0-----:R-:W0:Y:S01]  /*15180*/  LDC.64 R92, c[0x0][0x248] ;  /* 0x00009200ff5c7b82 */ /* 0x001e220000000a00 */
[----:B------:R-:W-:Y:S02]  /*15190*/  SHF.L.U32 R95, R165, 0x10, RZ ;  /* 0x00000010a55f7819 */ /* 0x000fe400000006ff */
[----:B------:R-:W-:Y:S02]  /*151a0*/  LOP3.LUT R94, R166, 0xffff, RZ, 0xc0, !PT ;  /* 0x0000ffffa65e7812 */ /* 0x000fe400078ec0ff */
[----:B------:R-:W-:Y:S02]  /*151b0*/  LOP3.LUT R95, R95, 0xff0000, RZ, 0xc0, !PT ;  /* 0x00ff00005f5f7812 */ /* 0x000fe400078ec0ff */
[----:B------:R-:W-:-:S03]  /*151c0*/  LOP3.LUT R191, R163, 0xff, RZ, 0xc0, !PT ;  /* 0x000000ffa3bf7812 */ /* 0x000fc600078ec0ff */
[----:B------:R-:W-:Y:S01]  /*151d0*/  IMAD R94, R94, 0x1000000, R95 ;  /* 0x010000005e5e7824 */ /* 0x000fe200078e025f */
[----:B------:R-:W-:-:S04]  /*151e0*/  LOP3.LUT R95, R161, 0xff, RZ, 0xc0, !PT ;  /* 0x000000ffa15f7812 */ /* 0x000fc800078ec0ff */
[----:B------:R-:W-:-:S05]  /*151f0*/  LEA R94, R191, R94, 0x8 ;  /* 0x0000005ebf5e7211 */ /* 0x000fca00078e40ff */
[----:B------:R-:W-:Y:S02]  /*15200*/  IMAD.IADD R95, R94, 0x1, R95 ;  /* 0x000000015e5f7824 */ /* 0x000fe400078e025f */
[----:B0-----:R-:W-:-:S05]  /*15210*/  IMAD.WIDE.U32 R92, R209, 0x4, R92 ;  /* 0x00000004d15c7825 */ /* 0x001fca00078e005c */
[----:B------:R1:W-:Y:S02]  /*15220*/  STG.E desc[UR4][R92.64], R95 ;  /* 0x0000005f5c007986 */ /* 0x0003e4000c101904 */
.L_x_38048:
        /* <DEDUP_REMOVED lines=80> */
.L_x_38061:
        /* <DEDUP_REMOVED lines=8> */
[----:B--2---:R-:W-:Y:S01]  /*157b0*/  @!P2 LEA R94, R94, R93, 0x18 ;  /* 0x0000005d5e5ea211 */ /* 0x004fe200078ec0ff */
[C---:B------:R-:W-:Y:S02]  /*157c0*/  @!P2 IMAD.IADD R93, R189.reuse, 0x1, R190 ;  /* 0x00000001bd5da824 */ /* 0x040fe400078e02be */
[----:B------:R-:W-:-:S03]  /*157d0*/  @!P3 IMAD.IADD R189, R189, 0x1, R196 ;  /* 0x00000001bdbdb824 */ /* 0x000fc600078e02c4 */
[----:B------:R-:W-:Y:S01]  /*157e0*/  @!P2 LEA R192, R93, R94, 0x3 ;  /* 0x0000005e5dc0a211 */ /* 0x000fe200078e18ff */
[----:B-1----:R-:W-:Y:S01]  /*157f0*/  FADD.FTZ R93, R191, R194 ;  /* 0x000000c2bf5d7221 */ /* 0x002fe20000010000 */
[----:B------:R-:W-:-:S04]  /*15800*/  @!P3 MOV R94, 0x400 ;  /* 0x00000400005eb802 */ /* 0x000fc80000000f00 */
[----:B------:R-:W-:Y:S01]  /*15810*/  @!P2 STS.64 [R192], R92 ;  /* 0x0000005cc000a388 */ /* 0x000fe20000000a00 */
[----:B------:R-:W-:Y:S01]  /*15820*/  BAR.SYNC.DEFER_BLOCKING 0x0 ;  /* 0x0000000000007b1d */ /* 0x000fe20000010000 */
[----:B------:R-:W-:Y:S02]  /*15830*/  LOP3.LUT P2, RZ, R190, 0x1f, R204, 0xf8, !PT ;  /* 0x0000001fbeff7812 */ /* 0x000fe4000784f8cc */
[----:B---3--:R-:W-:-:S04]  /*15840*/  @!P3 LEA R94, R95, R94, 0x18 ;  /* 0x0000005e5f5eb211 */ /* 0x008fc800078ec0ff */
[----:B0-----:R-:W-:Y:S02]  /*15850*/  @!P3 LEA R191, R189, R94, 0x3 ;  /* 0x0000005ebdbfb211 */ /* 0x001fe400078e18ff */
[----:B------:R-:W-:Y:S01]  /*15860*/  CS2R R94, SRZ ;  /* 0x00000000005e7805 */ /* 0x000fe2000001ff00 */
[----:B------:R-:W-:Y:S01]  /*15870*/  IMAD.MOV.U32 R189, RZ, RZ, RZ ;  /* 0x000000ffffbd7224 */ /* 0x000fe200078e00ff */
[----:B------:R-:W-:-:S04]  /*15880*/  @!P3 MOV R189, 0x380 ;  /* 0x0000038000bdb802 */ /* 0x000fc80000000f00 */
[----:B------:R-:W-:Y:S01]  /*15890*/  I2FP.F32.S32 R211, R189 ;  /* 0x000000bd00d37245 */ /* 0x000fe20000201400 */
[----:B------:R-:W0:Y:S04]  /*158a0*/  SHFL.DOWN PT, R194, R189, 0x4, 0x1f ;  /* 0x08801f00bdc27f89 */ /* 0x000e2800000e0000 */
[----:B------:R-:W1:Y:S01]  /*158b0*/  @!P3 LDS.64 R94, [R191] ;  /* 0x00000000bf5eb984 */ /* 0x000e620000000a00 */
[----:B0-----:R-:W-:Y:S01]  /*158c0*/  IMAD.IADD R93, R194, 0x1, R189 ;  /* 0x00000001c25d7824 */ /* 0x001fe200078e02bd */
[----:B------:R-:W-:-:S04]  /*158d0*/  I2FP.F32.S32 R194, R194 ;  /* 0x000000c200c27245 */ /* 0x000fc80000201400 */
[----:B------:R-:W-:Y:S01]  /*158e0*/  I2FP.F32.S32 R192, R93 ;  /* 0x0000005d00c07245 */ /* 0x000fe20000201400 */
[----:B------:R-:W0:Y:S03]  /*158f0*/  SHFL.DOWN PT, R198, R93, 0x2, 0x1f ;  /* 0x08401f005dc67f89 */ /* 0x000e2600000e0000 */
[----:B------:R-:W2:Y:S01]  /*15900*/  MUFU.RCP R195, R192 ;  /* 0x000000c000c37308 */ /* 0x000ea20000001000 */
[----:B-1----:R-:W1:Y:S04]  /*15910*/  SHFL.DOWN PT, R193, R94, 0x4, 0x1f ;  /* 0x08801f005ec17f89 */ /* 0x002e6800000e0000 */
[----:B------:R-:W3:Y:S01]  /*15920*/  SHFL.DOWN PT, R92, R95, 0x4, 0x1f ;  /* 0x08801f005f5c7f89 */ /* 0x000ee200000e0000 */
[----:B0-----:R-:W-:-:S02]  /*15930*/  IADD3 R191, R93, R198, RZ ;  /* 0x000000c65dbf7210 */ /* 0x001fc40007ffe0ff */
[----:B------:R-:W-:-:S03]  /*15940*/  I2FP.F32.S32 R198, R198 ;  /* 0x000000c600c67245 */ /* 0x000fc60000201400 */
[----:B------:R-:W-:Y:S01]  /*15950*/  SHFL.DOWN PT, R200, R191, 0x1, 0x1f ;  /* 0x08201f00bfc87f89 */ /* 0x000fe200000e0000 */
        /* <DEDUP_REMOVED lines=10> */
[----:B------:R-:W-:-:S04]  /*15a00*/  FMUL.FTZ R94, R94, R194 ;  /* 0x000000c25e5e7220 */ /* 0x000fc80000410000 */
[----:B------:R-:W-:-:S05]  /*15a10*/  FFMA.FTZ R92, R195, R94, R92 ;  /* 0x0000005ec35c7223 */ /* 0x000fca000001005c */
[----:B------:R-:W2:Y:S01]  /*15a20*/  SHFL.DOWN PT, R93, R92, 0x2, 0x1f ;  /* 0x08401f005c5d7f89 */ /* 0x000ea200000e0000 */
[----:B-1----:R-:W-:-:S04]  /*15a30*/  FMUL.FTZ R195, R196, R198 ;  /* 0x000000c6c4c37220 */ /* 0x002fc80000410000 */
[----:B------:R-:W-:Y:S01]  /*15a40*/  FFMA.FTZ R94, R192, R189, R195 ;  /* 0x000000bdc05e7223 */ /* 0x000fe200000100c3 */
[----:B------:R-:W-:-:S03]  /*15a50*/  FADD.FTZ R189, R189, -R196 ;  /* 0x800000c4bdbd7221 */ /* 0x000fc60000010000 */
[----:B0-----:R-:W-:Y:S01]  /*15a60*/  FMUL.FTZ R194, R95, R94 ;  /* 0x0000005e5fc27220 */ /* 0x001fe20000410000 */
[----:B------:R-:W-:-:S04]  /*15a70*/  FMUL.FTZ R189, R189, R189 ;  /* 0x000000bdbdbd7220 */ /* 0x000fc80000410000 */
[----:B------:R-:W0:Y:S01]  /*15a80*/  SHFL.DOWN PT, R195, R194, 0x1, 0x1f ;  /* 0x08201f00c2c37f89 */ /* 0x000e2200000e0000 */
[----:B------:R-:W-:Y:S01]  /*15a90*/  FMUL.FTZ R189, R192, R189 ;  /* 0x000000bdc0bd7220 */ /* 0x000fe20000410000 */
[----:B------:R-:W-:Y:S02]  /*15aa0*/  IMAD.IADD R192, R191, 0x1, R200 ;  /* 0x00000001bfc07824 */ /* 0x000fe400078e02c8 */
[----:B--2---:R-:W-:Y:S01]  /*15ab0*/  FADD.FTZ R94, R92, R93 ;  /* 0x0000005d5c5e7221 */ /* 0x004fe20000010000 */
[----:B------:R-:W-:Y:S01]  /*15ac0*/  I2FP.F32.S32 R200, R200 ;  /* 0x000000c800c87245 */ /* 0x000fe20000201400 */
[----:B------:R-:W-:Y:S01]  /*15ad0*/  FMUL.FTZ R189, R189, R198 ;  /* 0x000000c6bdbd7220 */ /* 0x000fe20000410000 */
[----:B------:R-:W1:Y:S01]  /*15ae0*/  LDC R191, c[0x0][0x2d8] ;  /* 0x0000b600ffbf7b82 */ /* 0x000e620000000800 */
[----:B------:R-:W-:Y:S02]  /*15af0*/  I2FP.F32.S32 R192, R192 ;  /* 0x000000c000c07245 */ /* 0x000fe40000201400 */
[----:B------:R-:W-:-:S04]  /*15b00*/  FFMA.FTZ R94, R95, R189, R94 ;  /* 0x000000bd5f5e7223 */ /* 0x000fc8000001005e */
[----:B------:R-:W2:Y:S01]  /*15b10*/  MUFU.RCP R192, R192 ;  /* 0x000000c000c07308 */ /* 0x000ea20000001000 */
[----:B------:R-:W3:Y:S01]  /*15b20*/  SHFL.DOWN PT, R93, R94, 0x1, 0x1f ;  /* 0x08201f005e5d7f89 */ /* 0x000ee200000e0000 */
[----:B0-----:R-:W-:-:S04]  /*15b30*/  FMUL.FTZ R92, R195, R200 ;  /* 0x000000c8c35c7220 */ /* 0x001fc80000410000 */
[----:B------:R-:W-:Y:S01]  /*15b40*/  FFMA.FTZ R95, R193, R194, R92 ;  /* 0x000000c2c15f7223 */ /* 0x000fe2000001005c */
[----:B------:R-:W-:-:S03]  /*15b50*/  FADD.FTZ R194, R194, -R195 ;  /* 0x800000c3c2c27221 */ /* 0x000fc60000010000 */
[----:B--2---:R-:W-:Y:S01]  /*15b60*/  FMUL.FTZ R95, R192, R95 ;  /* 0x0000005fc05f7220 */ /* 0x004fe20000410000 */
[----:B------:R-:W-:-:S04]  /*15b70*/  FMUL.FTZ R194, R194, R194 ;  /* 0x000000c2c2c27220 */ /* 0x000fc80000410000 */
[----:B------:R-:W-:Y:S01]  /*15b80*/  FMUL.FTZ R194, R193, R194 ;  /* 0x000000c2c1c27220 */ /* 0x000fe20000410000 */
[----:B------:R-:W0:Y:S01]  /*15b90*/  SHFL.IDX PT, R211, R95, RZ, 0x1f ;  /* 0x00001fff5fd37589 */ /* 0x000e2200000e0000 */
[----:B---3--:R-:W-:Y:S02]  /*15ba0*/  FADD.FTZ R93, R94, R93 ;  /* 0x0000005d5e5d7221 */ /* 0x008fe40000010000 */
[----:B------:R-:W-:-:S04]  /*15bb0*/  FMUL.FTZ R194, R194, R200 ;  /* 0x000000c8c2c27220 */ /* 0x000fc80000410000 */
[----:B------:R-:W-:-:S05]  /*15bc0*/  FFMA.FTZ R93, R192, R194, R93 ;  /* 0x000000c2c05d7223 */ /* 0x000fca000001005d */
[----:B------:R2:W1:Y:S01]  /*15bd0*/  SHFL.IDX PT, R196, R93, RZ, 0x1f ;  /* 0x00001fff5dc47589 */ /* 0x00046200000e0000 */
[----:B0-----:R-:W-:-:S05]  /*15be0*/  FSEL R92, R211, RZ, !P4 ;  /* 0x000000ffd35c7208 */ /* 0x001fca0006000000 */
[C---:B------:R-:W-:Y:S01]  /*15bf0*/  FADD.FTZ R95, -R92.reuse, R78 ;  /* 0x0000004e5c5f7221 */ /* 0x040fe20000010100 */
[C---:B------:R-:W-:Y:S01]  /*15c00*/  FADD.FTZ R94, -R92.reuse, R76 ;  /* 0x0000004c5c5e7221 */ /* 0x040fe20000010100 */
[C---:B------:R-:W-:Y:S01]  /*15c10*/  FADD.FTZ R189, -R92.reuse, R77 ;  /* 0x0000004d5cbd7221 */ /* 0x040fe20000010100 */
[----:B------:R-:W-:Y:S01]  /*15c20*/  FMUL.FTZ R78, R211, R211 ;  /* 0x000000d3d34e7220 */ /* 0x000fe20000410000 */
[----:B------:R-:W0:Y:S01]  /*15c30*/  @!P2 LDC.64 R76, c[0x0][0x250] ;  /* 0x00009400ff4cab82 */ /* 0x000e220000000a00 */
[C---:B------:R-:W-:Y:S01]  /*15c40*/  FADD.FTZ R194, -R92.reuse, R72 ;  /* 0x000000485cc27221 */ /* 0x040fe20000010100 */
[C---:B------:R-:W-:Y:S01]  /*15c50*/  FADD.FTZ R195, -R92.reuse, R73 ;  /* 0x000000495cc37221 */ /* 0x040fe20000010100 */
[C---:B------:R-:W-:Y:S01]  /*15c60*/  FADD.FTZ R192, -R92.reuse, R75 ;  /* 0x0000004b5cc07221 */ /* 0x040fe20000010100 */
[----:B--2---:R-:W-:Y:S01]  /*15c70*/  FADD.FTZ R93, -R92, R74 ;  /* 0x0000004a5c5d7221 */ /* 0x004fe20000010100 */
[----:B------:R-:W-:Y:S01]  /*15c80*/  FSEL R75, R78, RZ, P4 ;  /* 0x000000ff4e4b7208 */ /* 0x000fe20002000000 */
[----:B-1----:R-:W-:Y:S01]  /*15c90*/  FFMA.FTZ R74, R196, UR16, R191 ;  /* 0x00000010c44a7c23 */ /* 0x002fe200080100bf */
[C---:B------:R-:W-:Y:S01]  /*15ca0*/  FADD.FTZ R221, -R92.reuse, R67 ;  /* 0x000000435cdd7221 */ /* 0x040fe20000010100 */
[----:B------:R-:W1:Y:S01]  /*15cb0*/  @!P2 LDC.64 R72, c[0x0][0x258] ;  /* 0x00009600ff48ab82 */ /* 0x000e620000000a00 */
[----:B------:R-:W-:Y:S01]  /*15cc0*/  FADD.FTZ R218, -R92, R68 ;  /* 0x000000445cda7221 */ /* 0x000fe20000010100 */
[----:B------:R-:W-:Y:S01]  /*15cd0*/  FADD.FTZ R74, R74, R75 ;  /* 0x0000004b4a4a7221 */ /* 0x000fe20000010000 */
[C---:B------:R-:W-:Y:S01]  /*15ce0*/  FADD.FTZ R220, -R92.reuse, R69 ;  /* 0x000000455cdc7221 */ /* 0x040fe20000010100 */
[C---:B------:R-:W-:Y:S01]  /*15cf0*/  FADD.FTZ R212, -R92.reuse, R56 ;  /* 0x000000385cd47221 */ /* 0x040fe20000010100 */
[C---:B------:R-:W-:Y:S01]  /*15d00*/  FADD.FTZ R213, -R92.reuse, R57 ;  /* 0x000000395cd57221 */ /* 0x040fe20000010100 */
[----:B------:R-:W2:Y:S01]  /*15d10*/  MUFU.RSQ R67, R74 ;  /* 0x0000004a00437308 */ /* 0x000ea20000001400 */
[C---:B------:R-:W-:Y:S01]  /*15d20*/  FADD.FTZ R222, -R92.reuse, R70 ;  /* 0x000000465cde7221 */ /* 0x040fe20000010100 */
[----:B------:R-:W3:Y:S01]  /*15d30*/  LDC.64 R190, c[0x0][0x2b8] ;  /* 0x0000ae00ffbe7b82 */ /* 0x000ee20000000a00 */
[C---:B------:R-:W-:Y:S01]  /*15d40*/  FADD.FTZ R79, -R92.reuse, R79 ;  /* 0x0000004f5c4f7221 */ /* 0x040fe20000010100 */
[----:B------:R-:W-:Y:S01]  /*15d50*/  SHF.L.U32 R70, R205, 0x4, RZ ;  /* 0x00000004cd467819 */ /* 0x000fe200000006ff */
[C---:B------:R-:W-:Y:S01]  /*15d60*/  FADD.FTZ R216, -R92.reuse, R64 ;  /* 0x000000405cd87221 */ /* 0x040fe20000010100 */
[C---:B------:R-:W-:Y:S01]  /*15d70*/  FADD.FTZ R217, -R92.reuse, R65 ;  /* 0x000000415cd97221 */ /* 0x040fe20000010100 */
[C---:B------:R-:W-:Y:S01]  /*15d80*/  FADD.FTZ R64, -R92.reuse, R60 ;  /* 0x0000003c5c407221 */ /* 0x040fe20000010100 */
[C---:B------:R-:W-:Y:S01]  /*15d90*/  FADD.FTZ R65, -R92.reuse, R61 ;  /* 0x0000003d5c417221 */ /* 0x040fe20000010100 */
[----:B------:R-:W-:Y:S01]  /*15da0*/  FADD.FTZ R214, -R92, R62 ;  /* 0x0000003e5cd67221 */ /* 0x000fe20000010100 */
[----:B------:R-:W4:Y:S01]  /*15db0*/  LDC.64 R68, c[0x0][0x2c0] ;  /* 0x0000b000ff447b82 */ /* 0x000f220000000a00 */
[----:B0-----:R-:W-:-:S04]  /*15dc0*/  @!P2 IMAD.WIDE R76, R183, 0x4, R76 ;  /* 0x00000004b74ca825 */ /* 0x001fc800078e024c */
[C---:B------:R-:W-:Y:S01]  /*15dd0*/  FADD.FTZ R215, -R92.reuse, R63 ;  /* 0x0000003f5cd77221 */ /* 0x040fe20000010100 */
[C---:B------:R-:W-:Y:S01]  /*15de0*/  FADD.FTZ R58, -R92.reuse, R58 ;  /* 0x0000003a5c3a7221 */ /* 0x040fe20000010100 */
[----:B------:R-:W-:Y:S01]  /*15df0*/  FADD.FTZ R59, -R92, R59 ;  /* 0x0000003b5c3b7221 */ /* 0x000fe20000010100 */
[----:B------:R-:W-:Y:S01]  /*15e00*/  SHF.R.U32.HI R205, RZ, 0x1c, R205 ;  /* 0x0000001cffcd7819 */ /* 0x000fe200000116cd */
[----:B------:R-:W-:Y:S01]  /*15e10*/  @!P2 STG.E desc[UR4][R76.64], R211 ;  /* 0x000000d34c00a986 */ /* 0x000fe2000c101904 */
[----:B--2---:R-:W-:Y:S01]  /*15e20*/  FMUL.FTZ R60, R67, R94 ;  /* 0x0000005e433c7220 */ /* 0x004fe20000410000 */
[----:B-1----:R-:W-:-:S04]  /*15e30*/  @!P2 IMAD.WIDE R56, R183, 0x4, R72 ;  /* 0x00000004b738a825 */ /* 0x002fc800078e0248 */
[C---:B------:R-:W-:Y:S01]  /*15e40*/  FMUL.FTZ R61, R67.reuse, R189 ;  /* 0x000000bd433d7220 */ /* 0x040fe20000410000 */
[C---:B------:R-:W-:Y:S01]  /*15e50*/  FMUL.FTZ R62, R67.reuse, R95 ;  /* 0x0000005f433e7220 */ /* 0x040fe20000410000 */
[C---:B------:R-:W-:Y:S01]  /*15e60*/  FMUL.FTZ R63, R67.reuse, R79 ;  /* 0x0000004f433f7220 */ /* 0x040fe20000410000 */
[----:B------:R-:W-:Y:S01]  /*15e70*/  FADD.FTZ R223, -R92, R71 ;  /* 0x000000475cdf7221 */ /* 0x000fe20000010100 */
[----:B------:R0:W-:Y:S01]  /*15e80*/  @!P2 STG.E desc[UR4][R56.64], R67 ;  /* 0x000000433800a986 */ /* 0x0001e2000c101904 */
[----:B------:R-:W-:Y:S01]  /*15e90*/  IADD3 R72, P2, R70, UR18, RZ ;  /* 0x0000001246487c10 */ /* 0x000fe2000ff5e0ff */
[C---:B------:R-:W-:Y:S01]  /*15ea0*/  FADD.FTZ R219, -R92.reuse, R66 ;  /* 0x000000425cdb7221 */ /* 0x040fe20000010100 */
[C---:B------:R-:W-:Y:S01]  /*15eb0*/  FADD.FTZ R88, -R92.reuse, R88 ;  /* 0x000000585c587221 */ /* 0x040fe20000010100 */
[C---:B------:R-:W-:Y:S01]  /*15ec0*/  FADD.FTZ R202, -R92.reuse, R89 ;  /* 0x000000595cca7221 */ /* 0x040fe20000010100 */
[C---:B------:R-:W-:Y:S01]  /*15ed0*/  FADD.FTZ R206, -R92.reuse, R90 ;  /* 0x0000005a5cce7221 */ /* 0x040fe20000010100 */
[----:B------:R-:W-:Y:S01]  /*15ee0*/  FADD.FTZ R208, -R92, R91 ;  /* 0x0000005b5cd07221 */ /* 0x000fe20000010100 */
[----:B------:R-:W-:Y:S01]  /*15ef0*/  IADD3 R70, P3, R70, UR20, RZ ;  /* 0x0000001446467c10 */ /* 0x000fe2000ff7e0ff */
[C---:B------:R-:W-:Y:S01]  /*15f00*/  FMUL.FTZ R194, R67.reuse, R194 ;  /* 0x000000c243c27220 */ /* 0x040fe20000410000 */
[C---:B------:R-:W-:Y:S01]  /*15f10*/  FMUL.FTZ R195, R67.reuse, R195 ;  /* 0x000000c343c37220 */ /* 0x040fe20000410000 */
[C---:B------:R-:W-:Y:S01]  /*15f20*/  FMUL.FTZ R74, R67.reuse, R93 ;  /* 0x0000005d434a7220 */ /* 0x040fe20000410000 */
[C---:B------:R-:W-:Y:S01]  /*15f30*/  FMUL.FTZ R75, R67.reuse, R192 ;  /* 0x000000c0434b7220 */ /* 0x040fe20000410000 */
[C---:B------:R-:W-:Y:S01]  /*15f40*/  FMUL.FTZ R94, R67.reuse, R58 ;  /* 0x0000003a435e7220 */ /* 0x040fe20000410000 */
[----:B------:R-:W-:Y:S01]  /*15f50*/  FMUL.FTZ R95, R67, R59 ;  /* 0x0000003b435f7220 */ /* 0x000fe20000410000 */
[----:B------:R-:W-:Y:S01]  /*15f60*/  IADD3.X R73, R205, UR19, RZ, P2, !PT ;  /* 0x00000013cd497c10 */ /* 0x000fe200097fe4ff */
[----:B------:R-:W-:Y:S01]  /*15f70*/  FFMA.FTZ R59, R172, R63, R113 ;  /* 0x0000003fac3b7223 */ /* 0x000fe20000010071 */
[----:B------:R-:W-:Y:S01]  /*15f80*/  FFMA.FTZ R58, R176, R62, R27 ;  /* 0x0000003eb03a7223 */ /* 0x000fe2000001001b */
[----:B0-----:R-:W-:Y:S01]  /*15f90*/  FFMA.FTZ R57, R178, R61, R111 ;  /* 0x0000003db2397223 */ /* 0x001fe2000001006f */
        /* <DEDUP_REMOVED lines=22> */
[----:B------:R-:W-:Y:S01]  /*16100*/  FFMA.FTZ R61, R175, R61, R112 ;  /* 0x0000003daf3d7223 */ /* 0x000fe20000010070 */
[----:B------:R-:W-:Y:S01]  /*16110*/  FFMA.FTZ R60, R177, R60, R26 ;  /* 0x0000003cb13c7223 */ /* 0x000fe2000001001a */
[----:B---3--:R-:W-:-:S04]  /*16120*/  IMAD.WIDE.U32 R78, R197, 0x10, R190 ;  /* 0x00000010c54e7825 */ /* 0x008fc800078e00be */
[----:B------:R-:W-:Y:S01]  /*16130*/  FFMA.FTZ R67, R140, R75, R117 ;  /* 0x0000004b8c437223 */ /* 0x000fe20000010075 */
[----:B------:R-:W-:Y:S01]  /*16140*/  FFMA.FTZ R66, R168, R74, R23 ;  /* 0x0000004aa8427223 */ /* 0x000fe20000010017 */
[----:B------:R-:W-:Y:S01]  /*16150*/  FFMA.FTZ R65, R170, R195, R115 ;  /* 0x000000c3aa417223 */ /* 0x000fe20000010073 */
[----:B------:R-:W-:Y:S01]  /*16160*/  FFMA.FTZ R64, R171, R194, R24 ;  /* 0x000000c2ab407223 */ /* 0x000fe20000010018 */
[----:B------:R0:W-:Y:S01]  /*16170*/  STG.E.128 desc[UR4][R72.64], R56 ;  /* 0x0000003848007986 */ /* 0x0001e2000c101d04 */
[----:B----4-:R-:W-:-:S04]  /*16180*/  IMAD.WIDE.U32 R76, R197, 0x10, R68 ;  /* 0x00000010c54c7825 */ /* 0x010fc800078e0044 */
[----:B------:R-:W-:Y:S01]  /*16190*/  FFMA.FTZ R75, R139, R75, R118 ;  /* 0x0000004b8b4b7223 */ /* 0x000fe20000010076 */
[----:B------:R-:W-:Y:S01]  /*161a0*/  FFMA.FTZ R74, R100, R74, R21 ;  /* 0x0000004a644a7223 */ /* 0x000fe20000010015 */
[----:B------:R1:W-:Y:S01]  /*161b0*/  STG.E.128 desc[UR4][R70.64], R60 ;  /* 0x0000003c46007986 */ /* 0x0003e2000c101d04 */
[----:B------:R-:W-:-:S03]  /*161c0*/  IMAD.WIDE.U32 R92, R199, 0x10, R190 ;  /* 0x00000010c75c7825 */ /* 0x000fc600078e00be */
[----:B------:R2:W-:Y:S01]  /*161d0*/  STG.E.128 desc[UR4][R78.64], R64 ;  /* 0x000000404e007986 */ /* 0x0005e2000c101d04 */
[----:B------:R-:W-:-:S04]  /*161e0*/  IMAD.WIDE.U32 R196, R199, 0x10, R68 ;  /* 0x00000010c7c47825 */ /* 0x000fc800078e0044 */
[----:B------:R-:W-:-:S04]  /*161f0*/  IMAD.WIDE.U32 R88, R201, 0x10, R190 ;  /* 0x00000010c9587825 */ /* 0x000fc800078e00be */
[----:B------:R-:W-:-:S04]  /*16200*/  IMAD.WIDE.U32 R210, R201, 0x10, R68 ;  /* 0x00000010c9d27825 */ /* 0x000fc800078e0044 */
[----:B0-----:R-:W-:Y:S01]  /*16210*/  FFMA.FTZ R73, R167, R195, R116 ;  /* 0x000000c3a7497223 */ /* 0x001fe20000010074 */
[----:B------:R-:W-:Y:S01]  /*16220*/  FFMA.FTZ R72, R169, R194, R22 ;  /* 0x000000c2a9487223 */ /* 0x000fe20000010016 */
[-C--:B------:R-:W-:Y:S01]  /*16230*/  FFMA.FTZ R59, R144, R223.reuse, R121 ;  /* 0x000000df903b7223 */ /* 0x080fe20000010079 */
[----:B------:R-:W-:Y:S01]  /*16240*/  FFMA.FTZ R58, R50, R222, R19 ;  /* 0x000000de323a7223 */ /* 0x000fe20000010013 */
[----:B------:R-:W-:Y:S01]  /*16250*/  FFMA.FTZ R57, R142, R220, R119 ;  /* 0x000000dc8e397223 */ /* 0x000fe20000010077 */
[----:B------:R-:W-:Y:S01]  /*16260*/  FFMA.FTZ R56, R49, R218, R20 ;  /* 0x000000da31387223 */ /* 0x000fe20000010014 */
[----:B-1----:R-:W-:Y:S01]  /*16270*/  FFMA.FTZ R63, R143, R223, R122 ;  /* 0x000000df8f3f7223 */ /* 0x002fe2000001007a */
[----:B------:R-:W-:Y:S01]  /*16280*/  FFMA.FTZ R62, R102, R222, R17 ;  /* 0x000000de663e7223 */ /* 0x000fe20000010011 */
        /* <DEDUP_REMOVED lines=10> */
[----:B------:R-:W-:Y:S01]  /*16330*/  IMAD.WIDE.U32 R198, R207, 0x10, R68 ;  /* 0x00000010cfc67825 */ /* 0x000fe200078e0044 */
[----:B------:R1:W-:Y:S03]  /*16340*/  STG.E.128 desc[UR4][R92.64], R56 ;  /* 0x000000385c007986 */ /* 0x0003e6000c101d04 */
[----:B------:R-:W-:Y:S01]  /*16350*/  FFMA.FTZ R79, R151, R215, R130 ;  /* 0x000000d7974f7223 */ /* 0x000fe20000010082 */
[----:B------:R-:W-:Y:S01]  /*16360*/  FFMA.FTZ R78, R106, R214, R9 ;  /* 0x000000d66a4e7223 */ /* 0x000fe20000010009 */
[----:B------:R-:W-:-:S04]  /*16370*/  IMAD.WIDE.U32 R200, R209, 0x10, R68 ;  /* 0x00000010d1c87825 */ /* 0x000fc800078e0044 */
[----:B------:R-:W-:Y:S01]  /*16380*/  FFMA.FTZ R69, R145, R217, R124 ;  /* 0x000000d991457223 */ /* 0x000fe2000001007c */
[----:B------:R-:W-:Y:S01]  /*16390*/  FFMA.FTZ R68, R101, R216, R14 ;  /* 0x000000d865447223 */ /* 0x000fe2000001000e */
[----:B------:R-:W-:Y:S01]  /*163a0*/  STG.E.128 desc[UR4][R196.64], R60 ;  /* 0x0000003cc4007986 */ /* 0x000fe2000c101d04 */
[----:B------:R-:W-:-:S03]  /*163b0*/  IMAD.WIDE.U32 R204, R203, 0x10, R190 ;  /* 0x00000010cbcc7825 */ /* 0x000fc600078e00be */
[----:B------:R2:W-:Y:S01]  /*163c0*/  STG.E.128 desc[UR4][R88.64], R64 ;  /* 0x0000004058007986 */ /* 0x0005e2000c101d04 */
[----:B------:R-:W-:-:S04]  /*163d0*/  IMAD.WIDE.U32 R192, R207, 0x10, R190 ;  /* 0x00000010cfc07825 */ /* 0x000fc800078e00be */
[----:B0-----:R-:W-:Y:S01]  /*163e0*/  FFMA.FTZ R75, R152, R215, R129 ;  /* 0x000000d7984b7223 */ /* 0x001fe20000010081 */
[----:B------:R-:W-:Y:S01]  /*163f0*/  FFMA.FTZ R74, R54, R214, R11 ;  /* 0x000000d6364a7223 */ /* 0x000fe2000001000b */
[-C--:B------:R-:W-:Y:S01]  /*16400*/  FFMA.FTZ R73, R150, R91.reuse, R127 ;  /* 0x0000005b96497223 */ /* 0x080fe2000001007f */
[-C--:B------:R-:W-:Y:S01]  /*16410*/  FFMA.FTZ R72, R53, R90.reuse, R12 ;  /* 0x0000005a35487223 */ /* 0x080fe2000001000c */
[----:B------:R-:W-:Y:S01]  /*16420*/  FFMA.FTZ R77, R149, R91, R128 ;  /* 0x0000005b954d7223 */ /* 0x000fe20000010080 */
[----:B------:R-:W-:Y:S01]  /*16430*/  FFMA.FTZ R76, R103, R90, R10 ;  /* 0x0000005a674c7223 */ /* 0x000fe2000001000a */
[-C--:B------:R-:W-:Y:S01]  /*16440*/  FFMA.FTZ R91, R156, R95.reuse, R133 ;  /* 0x0000005f9c5b7223 */ /* 0x080fe20000010085 */
[-C--:B------:R-:W-:Y:S01]  /*16450*/  FFMA.FTZ R90, R96, R94.reuse, R7 ;  /* 0x0000005e605a7223 */ /* 0x080fe20000010007 */
[----:B------:R-:W-:Y:S01]  /*16460*/  FFMA.FTZ R95, R155, R95, R134 ;  /* 0x0000005f9b5f7223 */ /* 0x000fe20000010086 */
[----:B------:R-:W-:Y:S01]  /*16470*/  FFMA.FTZ R94, R108, R94, R5 ;  /* 0x0000005e6c5e7223 */ /* 0x000fe20000010005 */
[-C--:B-1----:R-:W-:Y:S01]  /*16480*/  FFMA.FTZ R93, R153, R213.reuse, R132 ;  /* 0x000000d5995d7223 */ /* 0x082fe20000010084 */
[-C--:B------:R-:W-:Y:S01]  /*16490*/  FFMA.FTZ R92, R105, R212.reuse, R6 ;  /* 0x000000d4695c7223 */ /* 0x080fe20000010006 */
[----:B------:R-:W-:Y:S01]  /*164a0*/  IMAD.WIDE.U32 R190, R209, 0x10, R190 ;  /* 0x00000010d1be7825 */ /* 0x000fe200078e00be */
[----:B------:R0:W-:Y:S03]  /*164b0*/  STG.E.128 desc[UR4][R210.64], R68 ;  /* 0x00000044d2007986 */ /* 0x0001e6000c101d04 */
[----:B--2---:R-:W-:Y:S01]  /*164c0*/  FFMA.FTZ R89, R154, R213, R131 ;  /* 0x000000d59a597223 */ /* 0x004fe20000010083 */
[----:B------:R-:W-:Y:S01]  /*164d0*/  FFMA.FTZ R88, R55, R212, R8 ;  /* 0x000000d437587223 */ /* 0x000fe20000010008 */
[----:B------:R-:W-:Y:S01]  /*164e0*/  FFMA.FTZ R59, R160, R208, R137 ;  /* 0x000000d0a03b7223 */ /* 0x000fe20000010089 */
[----:B------:R-:W-:Y:S01]  /*164f0*/  FFMA.FTZ R58, R98, R206, R3 ;  /* 0x000000ce623a7223 */ /* 0x000fe20000010003 */
[----:B------:R-:W-:Y:S01]  /*16500*/  FFMA.FTZ R57, R158, R202, R135 ;  /* 0x000000ca9e397223 */ /* 0x000fe20000010087 */
[-C--:B------:R-:W-:Y:S01]  /*16510*/  FFMA.FTZ R56, R97, R189.reuse, R4 ;  /* 0x000000bd61387223 */ /* 0x080fe20000010004 */
[----:B------:R0:W-:Y:S01]  /*16520*/  STG.E.128 desc[UR4][R204.64], R72 ;  /* 0x00000048cc007986 */ /* 0x0001e2000c101d04 */
[----:B------:R-:W-:Y:S01]  /*16530*/  FFMA.FTZ R63, R159, R208, R138 ;  /* 0x000000d09f3f7223 */ /* 0x000fe2000001008a */
[----:B------:R-:W-:Y:S01]  /*16540*/  FFMA.FTZ R62, R109, R206, R0 ;  /* 0x000000ce6d3e7223 */ /* 0x000fe20000010000 */
[----:B------:R-:W-:Y:S01]  /*16550*/  FFMA.FTZ R61, R157, R202, R136 ;  /* 0x000000ca9d3d7223 */ /* 0x000fe20000010088 */
[----:B------:R-:W-:Y:S01]  /*16560*/  FFMA.FTZ R60, R107, R189, R2 ;  /* 0x000000bd6b3c7223 */ /* 0x000fe20000010002 */
[----:B------:R0:W-:Y:S01]  /*16570*/  STG.E.128 desc[UR4][R194.64], R76 ;  /* 0x0000004cc2007986 */ /* 0x0001e2000c101d04 */
[----:B------:R-:W-:Y:S01]  /*16580*/  VIADD R183, R183, UR22 ;  /* 0x00000016b7b77c36 */ /* 0x000fe20008000000 */
[----:B------:R-:W-:-:S02]  /*16590*/  SEL R196, RZ, 0x1, P1 ;  /* 0x00000001ffc47807 */ /* 0x000fc40000800000 */
[----:B------:R0:W-:Y:S02]  /*165a0*/  STG.E.128 desc[UR4][R192.64], R88 ;  /* 0x00000058c0007986 */ /* 0x0001e4000c101d04 */
[----:B------:R-:W-:Y:S02]  /*165b0*/  ISETP.GE.AND P2, PT, R183, UR23, PT ;  /* 0x00000017b7007c0c */ /* 0x000fe4000bf46270 */
[----:B------:R0:W-:Y:S04]  /*165c0*/  STG.E.128 desc[UR4][R198.64], R92 ;  /* 0x0000005cc6007986 */ /* 0x0001e8000c101d04 */
[----:B------:R0:W-:Y:S04]  /*165d0*/  STG.E.128 desc[UR4][R190.64], R56 ;  /* 0x00000038be007986 */ /* 0x0001e8000c101d04 */
[----:B------:R0:W-:Y:S03]  /*165e0*/  STG.E.128 desc[UR4][R200.64], R60 ;  /* 0x0000003cc8007986 */ /* 0x0001e6000c101d04 */
[----:B------:R-:W-:Y:S05]  /*165f0*/  @!P2 BRA `(.L_x_38050) ;  /* 0xfffffeac00c0a947 */ /* 0x000fea000383ffff */
[----:B------:R-:W-:Y:S05]  /*16600*/  EXIT ;  /* 0x000000000000794d */ /* 0x000fea0003800000 */
.L_x_38049:
[----:B------:R-:W-:Y:S01]  /*16610*/  HFMA2.MMA R211, -RZ, RZ, 0, 1.847743988037109375e-06 ;  /* 0x0000001fffd37435 */ /* 0x000fe200000001ff */
[----:B------:R-:W-:Y:S01]  /*16620*/  MOV R196, R192 ;  /* 0x000000c000c47202 */ /* 0x000fe20000000f00 */
[----:B------:R-:W-:Y:S02]  /*16630*/  IMAD.MOV.U32 R198, RZ, RZ, 0x1 ;  /* 0x00000001ffc67424 */ /* 0x000fe400078e00ff */
[----:B------:R-:W-:-:S07]  /*16640*/  IMAD.MOV.U32 R195, RZ, RZ, -0x1 ;  /* 0xffffffffffc37424 */ /* 0x000fce00078e00ff */
[----:B01----:R-:W-:Y:S05]  /*16650*/  WARPSYNC.COLLECTIVE R195, `(.L_x_38051) ;  /* 0x00000000c3087348 */ /* 0x003fea0003c00000 */
[----:B------:R2:W3:Y:S02]  /*16660*/  SHFL.BFLY P3, R194, R196, R198, R211 ;  /* 0x0c0000c6c4c27389 */ /* 0x0004e400000600d3 */
[----:B0123--:R-:W-:Y:S01]  /*16670*/  ENDCOLLECTIVE ;  /* 0x000000000000791b */ /* 0x00ffe20003800000 */
.L_x_38051:
[----:B------:R-:W-:Y:S01]  /*16680*/  HFMA2.MMA R198, -RZ, RZ, 0, 1.1920928955078125e-07 ;  /* 0x00000002ffc67435 */ /* 0x000fe200000001ff */
[----:B------:R-:W-:-:S05]  /*16690*/  MOV R93, R194 ;  /* 0x000000c2005d7202 */ /* 0x000fca0000000f00 */
[----:B------:R-:W-:-:S04]  /*166a0*/  FADD.FTZ R94, R192, R93 ;  /* 0x0000005dc05e7221 */ /* 0x000fc80000010000 */
[----:B------:R-:W-:-:S07]  /*166b0*/  IMAD.MOV.U32 R196, RZ, RZ, R94 ;  /* 0x000000ffffc47224 */ /* 0x000fce00078e005e */
[----:B------:R-:W-:Y:S05]  /*166c0*/  WARPSYNC.COLLECTIVE R195, `(.L_x_38052) ;  /* 0x00000000c3087348 */ /* 0x000fea0003c00000 */
[----:B------:R0:W1:Y:S02]  /*166d0*/  SHFL.BFLY P3, R194, R196, R198, R211 ;  /* 0x0c0000c6c4c27389 */ /* 0x00006400000600d3 */
[----:B01----:R-:W-:Y:S01]  /*166e0*/  ENDCOLLECTIVE ;  /* 0x000000000000791b */ /* 0x003fe20003800000 */
.L_x_38052:
[----:B------:R-:W-:Y:S02]  /*166f0*/  IMAD.MOV.U32 R198, RZ, RZ, 0x4 ;  /* 0x00000004ffc67424 */ /* 0x000fe400078e00ff */
[----:B------:R-:W-:-:S04]  /*16700*/  IMAD.MOV.U32 R93, RZ, RZ, R194 ;  /* 0x000000ffff5d7224 */ /* 0x000fc800078e00c2 */
[----:B------:R-:W-:-:S05]  /*16710*/  FADD.FTZ R95, R94, R93 ;  /* 0x0000005d5e5f7221 */ /* 0x000fca0000010000 */
[----:B------:R-:W-:-:S07]  /*16720*/  MOV R196, R95 ;  /* 0x0000005f00c47202 */ /* 0x000fce0000000f00 */
[----:B------:R-:W-:Y:S05]  /*16730*/  WARPSYNC.COLLECTIVE R195, `(.L_x_38053) ;  /* 0x00000000c3087348 */ /* 0x000fea0003c00000 */
[----:B------:R0:W1:Y:S02]  /*16740*/  SHFL.BFLY P3, R194, R196, R198, R211 ;  /* 0x0c0000c6c4c27389 */ /* 0x00006400000600d3 */
[----:B01----:R-:W-:Y:S01]  /*16750*/  ENDCOLLECTIVE ;  /* 0x000000000000791b */ /* 0x003fe20003800000 */
.L_x_38053:
[----:B------:R-:W-:Y:S01]  /*16760*/  HFMA2.MMA R198, -RZ, RZ, 0, 4.76837158203125e-07 ;  /* 0x00000008ffc67435 */ /* 0x000fe200000001ff */
[----:B------:R-:W-:-:S05]  /*16770*/  MOV R92, R194 ;  /* 0x000000c2005c7202 */ /* 0x000fca0000000f00 */
[----:B------:R-:W-:-:S04]  /*16780*/  FADD.FTZ R191, R95, R92 ;  /* 0x0000005c5fbf7221 */ /* 0x000fc80000010000 */
[----:B------:R-:W-:-:S07]  /*16790*/  IMAD.MOV.U32 R196, RZ, RZ, R191 ;  /* 0x000000ffffc47224 */ /* 0x000fce00078e00bf */
[----:B------:R-:W-:Y:S05]  /*167a0*/  WARPSYNC.COLLECTIVE R195, `(.L_x_38054) ;  /* 0x00000000c3087348 */ /* 0x000fea0003c00000 */
[----:B------:R0:W1:Y:S02]  /*167b0*/  SHFL.BFLY P3, R194, R196, R198, R211 ;  /* 0x0c0000c6c4c27389 */ /* 0x00006400000600d3 */
[----:B01----:R-:W-:Y:S01]  /*167c0*/  ENDCOLLECTIVE ;  /* 0x000000000000791b */ /* 0x003fe20003800000 */
.L_x_38054:
[----:B------:R-:W-:Y:S02]  /*167d0*/  IMAD.MOV.U32 R198, RZ, RZ, 0x10 ;  /* 0x00000010ffc67424 */ /* 0x000fe400078e00ff */
[----:B------:R-:W-:-:S04]  /*167e0*/  IMAD.MOV.U32 R92, RZ, RZ, R194 ;  /* 0x000000ffff5c7224 */ /* 0x000fc800078e00c2 */
[----:B------:R-:W-:-:S05]  /*167f0*/  FADD.FTZ R193, R191, R92 ;  /* 0x0000005cbfc17221 */ /* 0x000fca0000010000 */
[----:B------:R-:W-:-:S07]  /*16800*/  MOV R196, R193 ;  /* 0x000000c100c47202 */ /* 0x000fce0000000f00 */
[----:B------:R-:W-:Y:S05]  /*16810*/  WARPSYNC.COLLECTIVE R195, `(.L_x_38055) ;  /* 0x00000000c3087348 */ /* 0x000fea0003c00000 */
[----:B------:R0:W1:Y:S02]  /*16820*/  SHFL.BFLY P3, R194, R196, R198, R211 ;  /* 0x0c0000c6c4c27389 */ /* 0x00006400000600d3 */
[----:B01----:R-:W-:Y:S01]  /*16830*/  ENDCOLLECTIVE ;  /* 0x000000000000791b */ /* 0x003fe20003800000 */
.L_x_38055:
        /* <DEDUP_REMOVED lines=59> */
[----:B------:R-:W-:-:S04]  /*16bf0*/  FFMA.FTZ R93, R94, R94, R93 ;  /* 0x0000005e5e5d7223 */ /* 0x000fc8000001005d */
[----:B------:R-:W-:-:S07]  /*16c00*/  IMAD.MOV.U32 R196, RZ, RZ, R93 ;  /* 0x000000ffffc47224 */ /* 0x000fce00078e005d */
[----:B------:R-:W-:Y:S05]  /*16c10*/  WARPSYNC.COLLECTIVE R195, `(.L_x_38056) ;  /* 0x00000000c3087348 */ /* 0x000fea0003c00000 */
[----:B------:R0:W1:Y:S02]  /*16c20*/  SHFL.BFLY P3, R194, R196, R198, R211 ;  /* 0x0c0000c6c4c27389 */ /* 0x00006400000600d3 */
[----:B01----:R-:W-:Y:S01]  /*16c30*/  ENDCOLLECTIVE ;  /* 0x000000000000791b */ /* 0x003fe20003800000 */
.L_x_38056:
[----:B------:R-:W-:Y:S02]  /*16c40*/  IMAD.MOV.U32 R198, RZ, RZ, 0x2 ;  /* 0x00000002ffc67424 */ /* 0x000fe400078e00ff */
[----:B------:R-:W-:-:S04]  /*16c50*/  IMAD.MOV.U32 R94, RZ, RZ, R194 ;  /* 0x000000ffff5e7224 */ /* 0x000fc800078e00c2 */
[----:B------:R-:W-:-:S05]  /*16c60*/  FADD.FTZ R94, R93, R94 ;  /* 0x0000005e5d5e7221 */ /* 0x000fca0000010000 */
[----:B------:R-:W-:-:S07]  /*16c70*/  MOV R196, R94 ;  /* 0x0000005e00c47202 */ /* 0x000fce0000000f00 */
[----:B------:R-:W-:Y:S05]  /*16c80*/  WARPSYNC.COLLECTIVE R195, `(.L_x_38057) ;  /* 0x00000000c3087348 */ /* 0x000fea0003c00000 */
[----:B------:R0:W1:Y:S02]  /*16c90*/  SHFL.BFLY P3, R194, R196, R198, R211 ;  /* 0x0c0000c6c4c27389 */ /* 0x00006400000600d3 */
[----:B01----:R-:W-:Y:S01]  /*16ca0*/  ENDCOLLECTIVE ;  /* 0x000000000000791b */ /* 0x003fe20003800000 */
.L_x_38057:
[----:B------:R-:W-:Y:S01]  /*16cb0*/  HFMA2.MMA R198, -RZ, RZ, 0, 2.384185791015625e-07 ;  /* 0x00000004ffc67435 */ /* 0x000fe200000001ff */
[----:B------:R-:W-:-:S05]  /*16cc0*/  MOV R95, R194 ;  /* 0x000000c2005f7202 */ /* 0x000fca0000000f00 */
[----:B------:R-:W-:-:S04]  /*16cd0*/  FADD.FTZ R95, R94, R95 ;  /* 0x0000005f5e5f7221 */ /* 0x000fc80000010000 */
[----:B------:R-:W-:-:S07]  /*16ce0*/  IMAD.MOV.U32 R196, RZ, RZ, R95 ;  /* 0x000000ffffc47224 */ /* 0x000fce00078e005f */
[----:B------:R-:W-:Y:S05]  /*16cf0*/  WARPSYNC.COLLECTIVE R195, `(.L_x_38058) ;  /* 0x00000000c3087348 */ /* 0x000fea0003c00000 */
[----:B------:R0:W1:Y:S02]  /*16d00*/  SHFL.BFLY P3, R194, R196, R198, R211 ;  /* 0x0c0000c6c4c27389 */ /* 0x00006400000600d3 */
[----:B01----:R-:W-:Y:S01]  /*16d10*/  ENDCOLLECTIVE ;  /* 0x000000000000791b */ /* 0x003fe20003800000 */
.L_x_38058:
[----:B------:R-:W-:Y:S02]  /*16d20*/  IMAD.MOV.U32 R198, RZ, RZ, 0x8 ;  /* 0x00000008ffc67424 */ /* 0x000fe400078e00ff */
[----:B------:R-:W-:-:S04]  /*16d30*/  IMAD.MOV.U32 R192, RZ, RZ, R194 ;  /* 0x000000ffffc07224 */ /* 0x000fc800078e00c2 */
[----:B------:R-:W-:-:S05]  /*16d40*/  FADD.FTZ R192, R95, R192 ;  /* 0x000000c05fc07221 */ /* 0x000fca0000010000 */
[----:B------:R-:W-:-:S07]  /*16d50*/  MOV R196, R192 ;  /* 0x000000c000c47202 */ /* 0x000fce0000000f00 */
[----:B------:R-:W-:Y:S05]  /*16d60*/  WARPSYNC.COLLECTIVE R195, `(.L_x_38059) ;  /* 0x00000000c3087348 */ /* 0x000fea0003c00000 */
[----:B------:R0:W1:Y:S02]  /*16d70*/  SHFL.BFLY P3, R194, R196, R198, R211 ;  /* 0x0c0000c6c4c27389 */ /* 0x00006400000600d3 */
[----:B01----:R-:W-:Y:S01]  /*16d80*/  ENDCOLLECTIVE ;  /* 0x000000000000791b */ /* 0x003fe20003800000 */
.L_x_38059:
[----:B------:R-:W-:Y:S01]  /*16d90*/  HFMA2.MMA R198, -RZ, RZ, 0, 9.5367431640625e-07 ;  /* 0x00000010ffc67435 */ /* 0x000fe200000001ff */
[----:B------:R-:W-:-:S05]  /*16da0*/  MOV R191, R194 ;  /* 0x000000c200bf7202 */ /* 0x000fca0000000f00 */
[----:B------:R-:W-:-:S04]  /*16db0*/  FADD.FTZ R191, R192, R191 ;  /* 0x000000bfc0bf7221 */ /* 0x000fc80000010000 */
[----:B------:R-:W-:-:S07]  /*16dc0*/  IMAD.MOV.U32 R196, RZ, RZ, R191 ;  /* 0x000000ffffc47224 */ /* 0x000fce00078e00bf */
[----:B------:R-:W-:Y:S05]  /*16dd0*/  WARPSYNC.COLLECTIVE R195, `(.L_x_38060) ;  /* 0x00000000c3087348 */ /* 0x000fea0003c00000 */
[----:B------:R0:W1:Y:S02]  /*16de0*/  SHFL.BFLY P3, R194, R196, R198, R211 ;  /* 0x0c0000c6c4c27389 */ /* 0x00006400000600d3 */
[----:B01----:R-:W-:Y:S01]  /*16df0*/  ENDCOLLECTIVE ;  /* 0x000000000000791b */ /* 0x003fe20003800000 */
.L_x_38060:
[----:B------:R-:W-:Y:S05]  /*16e00*/  BRA `(.L_x_38061) ;  /* 0xffffffe800487947 */ /* 0x000fea000383ffff */
.L_x_38062:
        /* <DEDUP_REMOVED lines=15> */
.L_x_41657:


//--------------------- .text._ZN10layer_norm31ln_parallel_residual_fwd_kernelINS_13Kernel_traitsI6__halfffffjLj7168ELj1ELj1ELj8ELj16ENS_18Kernel_traits_baseILj7168ES2_ffffjLj256EEEEELb1ELb1ELb0EEEvNS_9FwdParamsE --------------------------
	.section	.text._ZN10layer_norm31ln_parallel_residual_fwd_kernelINS_13Kernel_traitsI6__halfffffjLj7168ELj1ELj1ELj8ELj16ENS_18Kernel_traits_baseILj7168ES2_ffffjLj256EEEEELb1ELb1ELb0EEEvNS_9FwdParamsE,"ax",@progbits
	.align	128
        .global         _ZN10layer_norm31ln_parallel_residual_fwd_kernelINS_13Kernel_traitsI6__halfffffjLj7168ELj1ELj1ELj8ELj16ENS_18Kernel_traits_baseILj7168ES2_ffffjLj256EEEEELb1ELb1ELb0EEEvNS_9FwdParamsE
        .type           _ZN10layer_norm31ln_parallel_residual_fwd_kernelINS_13Kernel_traitsI6__halfffffjLj7168ELj1ELj1ELj8ELj16ENS_18Kernel_traits_baseILj7168ES2_ffffjLj256EEEEELb1ELb1ELb0EEEvNS_9FwdParamsE,@function
        .size           _ZN10layer_norm31ln_parallel_residual_fwd_kernelINS_13Kernel_traitsI6__halfffffjLj7168ELj1ELj1ELj8ELj16ENS_18Kernel_traits_baseILj7168ES2_ffffjLj256EEEEELb1ELb1ELb0EEEvNS_9FwdParamsE,(.L_x_41658 - _ZN10layer_norm31ln_parallel_residual_fwd_kernelINS_13Kernel_traitsI6__halfffffjLj7168ELj1ELj1ELj8ELj16ENS_18Kernel_traits_baseILj7168ES2_ffffjLj256EEEEELb1ELb1ELb0EEEvNS_9FwdParamsE)
        .other          _ZN10layer_norm31ln_parallel_residual_fwd_kernelINS_13Kernel_traitsI6__halfffffjLj7168ELj1ELj1ELj8ELj16ENS_18Kernel_traits_baseILj7168ES2_ffffjLj256EEEEELb1ELb1ELb0EEEvNS_9FwdParamsE,@"STO_CUDA_ENTRY STV_DEFAULT"
_ZN10layer_norm31ln_parallel_residual_fwd_kernelINS_13Kernel_traitsI6__halfffffjLj7168ELj1ELj1ELj8ELj16ENS_18Kernel_traits_baseILj7168ES2_ffffjLj256EEEEELb1ELb1ELb0EEEvNS_9FwdParamsE:
.text._ZN10layer_norm31ln_parallel_residual_fwd_kernelINS_13Kernel_traitsI6__halfffffjLj7168ELj1ELj1ELj8ELj16ENS_18Kernel_traits_baseILj7168ES2_ffffjLj256EEEEELb1ELb1ELb0EEEvNS_9FwdParamsE:
        /* <DEDUP_REMOVED lines=12> */
[----:B-1----:R-:W-:Y:S01]  /*00c0*/  @P0 IMAD.MOV.U32 R4, RZ, RZ, R0 ;  /* 0x000000ffff040224 */ /* 0x002fe200078e0000 */
[----:B------:R-:W1:Y:S06]  /*00d0*/  S2R R14, SR_TID.X ;  /* 0x00000000000e7919 */ /* 0x000e6c0000002100 */
[----:B------:R-:W1:Y:S01]  /*00e0*/  S2UR UR8, SR_CTAID.X ;  /* 0x00000000000879c3 */ /* 0x000e620000002500 */
[----:B0-----:R-:W-:-:S07]  /*00f0*/  @P0 IMAD.MOV.U32 R5, RZ, RZ, R11 ;  /* 0x000000ffff050224 */ /* 0x001fce00078e000b */
[----:B------:R-:W1:Y:S01]  /*0100*/  LDC R13, c[0x0][RZ] ;  /* 0x00000000ff0d7b82 */ /* 0x000e620000000800 */
[----:B------:R-:W3:Y:S07]  /*0110*/  @P0 LDG.E.64 R4, desc[UR4][R4.64] ;  /* 0x0000000404040981 */ /* 0x000eee000c1e1b00 */
[----:B------:R-:W0:Y:S01]  /*0120*/  LDC R10, c[0x0][0x218] ;  /* 0x00008600ff0a7b82 */ /* 0x000e220000000800 */
[----:B-1----:R-:W-:Y:S01]  /*0130*/  IMAD R13, R13, UR8, R14 ;  /* 0x000000080d0d7c24 */ /* 0x002fe2000f8e020e */
[----:B------:R-:W-:Y:S01]  /*0140*/  LOP3.LUT R15, R14, 0xff, RZ, 0xc0, !PT ;  /* 0x000000ff0e0f7812 */ /* 0x000fe200078ec0ff */
[----:B------:R-:W-:Y:S01]  /*0150*/  BSSY B0, `(.L_x_38063) ;  /* 0x0000050000007945 */ /* 0x000fe20003800000 */
[----:B--2---:R-:W-:-:S02]  /*0160*/  @P0 R2UR UR6, R2 ;  /* 0x00000000020602ca */ /* 0x004fc400000e0000 */
[----:B------:R-:W-:Y:S02]  /*0170*/  @P0 R2UR UR7, R3 ;  /* 0x00000000030702ca */ /* 0x000fe400000e0000 */
[----:B---3--:R-:W-:-:S04]  /*0180*/  @P0 IADD3 R0, P1, R4, R7, RZ ;  /* 0x0000000704000210 */ /* 0x008fc80007f3e0ff */
        /* <DEDUP_REMOVED lines=29> */
[----:B------:R-:W-:Y:S02]  /*0360*/  LOP3.LUT R8, R5, UR26, R8, 0x96, !PT ;  /* 0x0000001a05087c12 */ /* 0x000fe4000f8e9608 */
[----:B0-----:R-:W-:Y:S01]  /*0370*/  SHF.R.S32.HI R5, RZ, 0x1f, R10 ;  /* 0x0000001fff057819 */ /* 0x001fe2000001140a */
[----:B------:R-:W-:Y:S01]  /*0380*/  IMAD.MOV.U32 R7, RZ, RZ, R15 ;  /* 0x000000ffff077224 */ /* 0x000fe200078e000f */
[----:B------:R-:W-:Y:S02]  /*0390*/  LOP3.LUT R16, R3, UR27, R6, 0x96, !PT ;  /* 0x0000001b03107c12 */ /* 0x000fe4000f8e9606 */
[----:B------:R-:W-:Y:S02]  /*03a0*/  LEA.HI R6, R5, R10, RZ, 0x2 ;  /* 0x0000000a05067211 */ /* 0x000fe400078f10ff */
[----:B------:R-:W-:Y:S01]  /*03b0*/  LOP3.LUT R3, R7, 0xff, RZ, 0x3c, !PT ;  /* 0x000000ff07037812 */ /* 0x000fe200078e3cff */
[----:B------:R-:W-:-:S03]  /*03c0*/  UIADD3 UR28, UR6, 0x1715609d, URZ ;  /* 0x1715609d061c7890 */ /* 0x000fc6000fffe03f */
[----:B------:R-:W-:Y:S01]  /*03d0*/  LEA.HI.SX32 R10, R6, R3, 0x1e ;  /* 0x00000003060a7211 */ /* 0x000fe200078ff2ff */
[----:B------:R-:W-:Y:S01]  /*03e0*/  UIADD3 UR29, UR7, -0x56f99767, URZ ;  /* 0xa9066899071d7890 */ /* 0x000fe2000fffe03f */
[----:B------:R-:W-:Y:S02]  /*03f0*/  IMAD.WIDE.U32 R8, R8, -0x2daee0ad, RZ ;  /* 0xd2511f5308087825 */ /* 0x000fe400078e00ff */
[----:B------:R-:W-:Y:S02]  /*0400*/  LOP3.LUT P6, RZ, R10, 0xffffff00, RZ, 0xc0, !PT ;  /* 0xffffff000aff7812 */ /* 0x000fe400078cc0ff */
[----:B------:R-:W-:Y:S01]  /*0410*/  IMAD.WIDE.U32 R16, R16, -0x326172a9, RZ ;  /* 0xcd9e8d5710107825 */ /* 0x000fe200078e00ff */
[----:B------:R-:W-:-:S04]  /*0420*/  LOP3.LUT R24, R9, UR29, R2, 0x96, !PT ;  /* 0x0000001d09187c12 */ /* 0x000fc8000f8e9602 */
[----:B------:R-:W-:Y:S01]  /*0430*/  LOP3.LUT R4, R17, UR28, R4, 0x96, !PT ;  /* 0x0000001c11047c12 */ /* 0x000fe2000f8e9604 */
[----:B------:R-:W-:Y:S01]  /*0440*/  UIADD3 UR30, UR6, -0x4ab325aa, URZ ;  /* 0xb54cda56061e7890 */ /* 0x000fe2000fffe03f */
[----:B------:R-:W-:Y:S01]  /*0450*/  IMAD.WIDE.U32 R24, R24, -0x326172a9, RZ ;  /* 0xcd9e8d5718187825 */ /* 0x000fe200078e00ff */
[----:B------:R-:W-:Y:S01]  /*0460*/  UIADD3 UR31, UR7, 0x646e171e, URZ ;  /* 0x646e171e071f7890 */ /* 0x000fe2000fffe03f */
[----:B------:R-:W-:Y:S02]  /*0470*/  ISETP.GE.U32.AND P5, PT, R10, 0x200, PT ;  /* 0x000002000a00780c */ /* 0x000fe40003fa6070 */
[----:B------:R-:W-:Y:S01]  /*0480*/  IMAD.WIDE.U32 R4, R4, -0x2daee0ad, RZ ;  /* 0xd2511f5304047825 */ /* 0x000fe200078e00ff */
[C---:B------:R-:W-:Y:S01]  /*0490*/  ISETP.GE.U32.AND P4, PT, R10.reuse, 0x300, PT ;  /* 0x000003000a00780c */ /* 0x040fe20003f86070 */
[----:B------:R-:W-:Y:S01]  /*04a0*/  UIADD3 UR32, UR6, 0x5384540f, URZ ;  /* 0x5384540f06207890 */ /* 0x000fe2000fffe03f */
[C---:B------:R-:W-:Y:S01]  /*04b0*/  ISETP.GE.U32.AND P3, PT, R10.reuse, 0x400, PT ;  /* 0x000004000a00780c */ /* 0x040fe20003f66070 */
[----:B------:R-:W-:Y:S01]  /*04c0*/  UIADD3 UR33, UR7, 0x1fd5c5a3, URZ ;  /* 0x1fd5c5a307217890 */ /* 0x000fe2000fffe03f */
[----:B------:R-:W-:Y:S01]  /*04d0*/  ISETP.GE.U32.AND P2, PT, R10, 0x500, PT ;  /* 0x000005000a00780c */ /* 0x000fe20003f46070 */
[----:B------:R-:W-:Y:S01]  /*04e0*/  UIADD3 UR34, UR6, -0xe443238, URZ ;  /* 0xf1bbcdc806227890 */ /* 0x000fe2000fffe03f */
[----:B------:R-:W-:Y:S01]  /*04f0*/  LEA.HI R9, R14, UR8, RZ, 0x18 ;  /* 0x000000080e097c11 */ /* 0x000fe2000f8fc0ff */
[----:B------:R-:W-:-:S02]  /*0500*/  UIADD3 UR35, UR7, -0x24c28bd8, URZ ;  /* 0xdb3d742807237890 */ /* 0x000fc4000fffe03f */
[----:B------:R-:W-:Y:S01]  /*0510*/  UIADD3 UR36, UR6, -0x700cb87f, URZ ;  /* 0x8ff3478106247890 */ /* 0x000fe2000fffe03f */
[----:B------:R-:W-:Y:S02]  /*0520*/  P2R R23, PR, RZ, 0x40 ;  /* 0x00000040ff177803 */ /* 0x000fe40000000000 */
[----:B------:R-:W-:Y:S02]  /*0530*/  P2R R68, PR, RZ, 0x20 ;  /* 0x00000020ff447803 */ /* 0x000fe40000000000 */
[----:B------:R-:W-:Y:S02]  /*0540*/  P2R R69, PR, RZ, 0x10 ;  /* 0x00000010ff457803 */ /* 0x000fe40000000000 */
[----:B------:R-:W-:Y:S02]  /*0550*/  P2R R70, PR, RZ, 0x8 ;  /* 0x00000008ff467803 */ /* 0x000fe40000000000 */
[----:B------:R-:W-:Y:S02]  /*0560*/  LOP3.LUT R30, R25, UR30, R16, 0x96, !PT ;  /* 0x0000001e191e7c12 */ /* 0x000fe4000f8e9610 */
[----:B------:R-:W-:-:S02]  /*0570*/  P2R R71, PR, RZ, 0x4 ;  /* 0x00000004ff477803 */ /* 0x000fc40000000000 */
        /* <DEDUP_REMOVED lines=11> */
[----:B------:R-:W-:Y:S02]  /*0630*/  LOP3.LUT R7, R7, 0x100, RZ, 0xfc, !PT ;  /* 0x0000010007077812 */ /* 0x000fe400078efcff */
[----:B0-----:R-:W-:-:S07]  /*0640*/  @!P0 CS2R R122, SRZ ;  /* 0x00000000007a8805 */ /* 0x001fce000001ff00 */
.L_x_38064:
[----:B------:R-:W-:Y:S05]  /*0650*/  BSYNC B0 ;  /* 0x0000000000007941 */ /* 0x000fea0003800000 */
.L_x_38063:
        /* <DEDUP_REMOVED lines=11> */
[----:B------:R-:W-:Y:S01]  /*0710*/  VIADD R7, R7, 0x100 ;  /* 0x0000010007077836 */ /* 0x000fe20000000000 */
[----:B0-----:R-:W-:-:S07]  /*0720*/  @!P0 CS2R R114, SRZ ;  /* 0x0000000000728805 */ /* 0x001fce000001ff00 */
.L_x_38066:
[----:B------:R-:W-:Y:S05]  /*0730*/  BSYNC B0 ;  /* 0x0000000000007941 */ /* 0x000fea0003800000 */
.L_x_38065:
        /* <DEDUP_REMOVED lines=13> */
.L_x_38068:
[----:B------:R-:W-:Y:S05]  /*0810*/  BSYNC B0 ;  /* 0x0000000000007941 */ /* 0x000fea0003800000 */
.L_x_38067:
        /* <DEDUP_REMOVED lines=13> */
.L_x_38070:
[----:B------:R-:W-:Y:S05]  /*08f0*/  BSYNC B0 ;  /* 0x0000000000007941 */ /* 0x000fea0003800000 */
.L_x_38069:
        /* <DEDUP_REMOVED lines=11> */
[----:B------:R-:W-:Y:S01]  /*09b0*/  VIADD R7, R7, 0x100 ;  /* 0x0000010007077836 */ /* 0x000fe20000000000 */
[----:B0-----:R-:W-:-:S07]  /*09c0*/  @!P0 CS2R R2, SRZ ;  /* 0x0000000000028805 */ /* 0x001fce000001ff00 */
.L_x_38072:
[----:B------:R-:W-:Y:S05]  /*09d0*/  BSYNC B0 ;  /* 0x0000000000007941 */ /* 0x000fea0003800000 */
.L_x_38071:
[----:B------:R-:W-:Y:S01]  /*09e0*/  ISETP.GE.U32.AND P0, PT, R10, 0x600, PT ;  /* 0x000006000a00780c */ /* 0x000fe20003f06070 */
[----:B------:R-:W-:Y:S01]  /*09f0*/  IMAD.WIDE.U32 R30, R30, -0x2daee0ad, RZ ;  /* 0xd2511f531e1e7825 */ /* 0x000fe200078e00ff */
[----:B------:R-:W-:Y:S02]  /*0a00*/  BSSY B0, `(.L_x_38073) ;  /* 0x0000011000007945 */ /* 0x000fe40003800000 */
[----:B------:R-:W-:Y:S01]  /*0a10*/  P2R R72, PR, RZ, 0x1 ;  /* 0x00000001ff487803 */ /* 0x000fe20000000000 */
[----:B------:R-:W-:Y:S01]  /*0a20*/  IMAD.WIDE.U32 R26, R8, -0x326172a9, RZ ;  /* 0xcd9e8d57081a7825 */ /* 0x000fe200078e00ff */
[----:B------:R-:W-:-:S04]  /*0a30*/  LOP3.LUT R39, R31, UR33, R4, 0x96, !PT ;  /* 0x000000211f277c12 */ /* 0x000fc8000f8e9604 */
[----:B------:R-:W-:-:S03]  /*0a40*/  LOP3.LUT R38, R27, UR32, R24, 0x96, !PT ;  /* 0x000000201b267c12 */ /* 0x000fc6000f8e9618 */
        /* <DEDUP_REMOVED lines=12> */
.L_x_38074:
[----:B------:R-:W-:Y:S05]  /*0b10*/  BSYNC B0 ;  /* 0x0000000000007941 */ /* 0x000fea0003800000 */
.L_x_38073:
[----:B------:R-:W-:Y:S01]  /*0b20*/  ISETP.GE.U32.AND P0, PT, R10, 0x700, PT ;  /* 0x000007000a00780c */ /* 0x000fe20003f06070 */
[----:B------:R-:W-:Y:S01]  /*0b30*/  IMAD.HI.U32 R5, R39, -0x326172a9, RZ ;  /* 0xcd9e8d5727057827 */ /* 0x000fe200078e00ff */
[----:B------:R-:W-:Y:S01]  /*0b40*/  UIADD3 UR37, UR7, -0x695add53, URZ ;  /* 0x96a522ad07257890 */ /* 0x000fe2000fffe03f */
[----:B------:R-:W-:Y:S01]  /*0b50*/  BSSY B0, `(.L_x_38075) ;  /* 0x000000f000007945 */ /* 0x000fe20003800000 */
[----:B------:R-:W-:Y:S01]  /*0b60*/  P2R R73, PR, RZ, 0x1 ;  /* 0x00000001ff497803 */ /* 0x000fe20000000000 */
[----:B------:R-:W-:Y:S01]  /*0b70*/  IMAD.HI.U32 R15, R38, -0x2daee0ad, RZ ;  /* 0xd2511f53260f7827 */ /* 0x000fe200078e00ff */
[----:B------:R-:W-:-:S07]  /*0b80*/  LOP3.LUT R26, R5, UR34, R26, 0x96, !PT ;  /* 0x00000022051a7c12 */ /* 0x000fce000f8e961a */
        /* <DEDUP_REMOVED lines=11> */
.L_x_38076:
[----:B------:R-:W-:Y:S05]  /*0c40*/  BSYNC B0 ;  /* 0x0000000000007941 */ /* 0x000fea0003800000 */
.L_x_38075:
[----:B------:R-:W-:Y:S01]  /*0c50*/  ULDC UR8, c[0x0][0x214] ;  /* 0x0000850000087ab9 */ /* 0x000fe20000000800 */
[----:B------:R-:W-:Y:S02]  /*0c60*/  LOP3.LUT R40, R15, UR35, R30, 0x96, !PT ;  /* 0x000000230f287c12 */ /* 0x000fe4000f8e961e */
[----:B------:R-:W-:-:S13]  /*0c70*/  ISETP.GE.AND P0, PT, R9, UR8, PT ;  /* 0x0000000809007c0c */ /* 0x000fda000bf06270 */
[----:B------:R-:W-:Y:S05]  /*0c80*/  @P0 EXIT ;  /* 0x000000000000094d */ /* 0x000fea0003800000 */
[--C-:B-----5:R-:W-:Y:S01]  /*0c90*/  SHF.R.U64 R93, R16, 0x10, R17.reuse ;  /* 0x00000010105d7819 */ /* 0x120fe20000001211 */
[--C-:B------:R-:W-:Y:S01]  /*0ca0*/  IMAD.MOV.U32 R91, RZ, RZ, R17.reuse ;  /* 0x000000ffff5b7224 */ /* 0x100fe200078e0011 */
[----:B------:R-:W-:Y:S01]  /*0cb0*/  SHF.R.U32.HI R89, RZ, 0x10, R17 ;  /* 0x00000010ff597819 */ /* 0x000fe20000011611 */
[----:B------:R-:W-:Y:S01]  /*0cc0*/  IMAD.SHL.U32 R17, R14, 0x20, RZ ;  /* 0x000000200e117824 */ /* 0x000fe200078e00ff */
[----:B------:R-:W-:Y:S01]  /*0cd0*/  SHF.R.S32.HI R6, RZ, 0x2, R6 ;  /* 0x00000002ff067819 */ /* 0x000fe20000011406 */
[----:B------:R-:W-:Y:S01]  /*0ce0*/  IMAD.MOV.U32 R100, RZ, RZ, R19 ;  /* 0x000000ffff647224 */ /* 0x000fe200078e0013 */
[--C-:B------:R-:W-:Y:S01]  /*0cf0*/  SHF.R.U64 R110, R20, 0x10, R21.reuse ;  /* 0x00000010146e7819 */ /* 0x100fe20000001215 */
[----:B------:R-:W-:Y:S01]  /*0d00*/  IMAD.MOV.U32 R112, RZ, RZ, R20 ;  /* 0x000000ffff707224 */ /* 0x000fe200078e0014 */
[----:B------:R-:W-:Y:S01]  /*0d10*/  MOV R108, R21 ;  /* 0x00000015006c7202 */ /* 0x000fe20000000f00 */
[----:B------:R-:W-:Y:S01]  /*0d20*/  IMAD.MOV.U32 R22, RZ, RZ, R34 ;  /* 0x000000ffff167224 */ /* 0x000fe200078e0022 */
[----:B------:R-:W-:Y:S01]  /*0d30*/  SHF.R.U32.HI R27, RZ, 0x10, R21 ;  /* 0x00000010ff1b7819 */ /* 0x000fe20000011615 */
[----:B------:R-:W-:Y:S01]  /*0d40*/  IMAD.MOV.U32 R37, RZ, RZ, R28 ;  /* 0x000000ffff257224 */ /* 0x000fe200078e001c */
[--C-:B------:R-:W-:Y:S01]  /*0d50*/  SHF.R.U64 R102, R18, 0x10, R19.reuse ;  /* 0x0000001012667819 */ /* 0x100fe20000001213 */
[----:B------:R-:W-:Y:S01]  /*0d60*/  IMAD.MOV.U32 R104, RZ, RZ, R18 ;  /* 0x000000ffff687224 */ /* 0x000fe200078e0012 */
[----:B------:R-:W-:Y:S01]  /*0d70*/  SHF.R.U32.HI R21, RZ, 0x10, R19 ;  /* 0x00000010ff157819 */ /* 0x000fe20000011613 */
[----:B------:R-:W-:Y:S01]  /*0d80*/  IMAD.MOV.U32 R19, RZ, RZ, R24 ;  /* 0x000000ffff137224 */ /* 0x000fe200078e0018 */
[----:B------:R-:W-:Y:S01]  /*0d90*/  MOV R96, R16 ;  /* 0x0000001000607202 */ /* 0x000fe20000000f00 */
[----:B------:R-:W-:Y:S01]  /*0da0*/  HADD2.F32 R95, -RZ, R2.H0_H0 ;  /* 0x20000002ff5f7230 */ /* 0x000fe20000004100 */
[----:B------:R-:W-:Y:S01]  /*0db0*/  SHF.R.U64 R16, R24, 0x10, R25 ;  /* 0x0000001018107819 */ /* 0x000fe20000001219 */
[----:B------:R-:W-:Y:S01]  /*0dc0*/  IMAD.MOV.U32 R31, RZ, RZ, R29 ;  /* 0x000000ffff1f7224 */ /* 0x000fe200078e001d */
[----:B------:R-:W-:Y:S01]  /*0dd0*/  LOP3.LUT R7, R6, 0xff, RZ, 0xc0, !PT ;  /* 0x000000ff06077812 */ /* 0x000fe200078ec0ff */
[----:B------:R-:W-:Y:S01]  /*0de0*/  HADD2.F32 R80, -RZ, R74.H0_H0 ;  /* 0x2000004aff507230 */ /* 0x000fe20000004100 */
[----:B------:R-:W-:Y:S01]  /*0df0*/  LOP3.LUT R24, R17, 0x3e0, RZ, 0xc0, !PT ;  /* 0x000003e011187812 */ /* 0x000fe200078ec0ff */
[----:B------:R-:W-:Y:S01]  /*0e00*/  HADD2.F32 R103, -RZ, R98.H0_H0 ;  /* 0x20000062ff677230 */ /* 0x000fe20000004100 */
[----:B------:R-:W-:Y:S01]  /*0e10*/  LOP3.LUT R8, R14, 0xe0, RZ, 0xc0, !PT ;  /* 0x000000e00e087812 */ /* 0x000fe200078ec0ff */
[----:B------:R-:W-:Y:S01]  /*0e20*/  HADD2.F32 R90, -RZ, R3.H0_H0 ;  /* 0x20000003ff5a7230 */ /* 0x000fe20000004100 */
[C---:B------:R-:W-:Y:S01]  /*0e30*/  VIADDMNMX R24, R7.reuse, -R24, RZ, !PT ;  /* 0x8000001807187246 */ /* 0x040fe200078001ff */
[----:B------:R-:W-:Y:S01]  /*0e40*/  HFMA2.MMA R60, -RZ, RZ, 0, 5.9604644775390625e-08 ;  /* 0x00000001ff3c7435 */ /* 0x000fe200000001ff */
[----:B------:R-:W-:Y:S01]  /*0e50*/  SHF.R.U32.HI R6, RZ, 0x3, R6 ;  /* 0x00000003ff067819 */ /* 0x000fe20000011606 */
[----:B------:R-:W-:Y:S01]  /*0e60*/  HADD2.F32 R119, -RZ, R114.H0_H0 ;  /* 0x20000072ff777230 */ /* 0x000fe20000004100 */
[----:B------:R-:W-:Y:S01]  /*0e70*/  MOV R17, R25 ;  /* 0x0000001900117202 */ /* 0x000fe20000000f00 */
[----:B------:R-:W-:Y:S01]  /*0e80*/  HADD2.F32 R111, -RZ, R106.H0_H0 ;  /* 0x2000006aff6f7230 */ /* 0x000fe20000004100 */
[----:B------:R-:W-:Y:S01]  /*0e90*/  SHF.R.U32.HI R20, RZ, 0x10, R25 ;  /* 0x00000010ff147819 */ /* 0x000fe20000011619 */
[----:B------:R-:W-:Y:S01]  /*0ea0*/  HADD2.F32 R87, -RZ, R22.H0_H0 ;  /* 0x20000016ff577230 */ /* 0x000fe20000004100 */
[----:B------:R-:W-:Y:S01]  /*0eb0*/  VIADDMNMX R8, R7, -R8, RZ, !PT ;  /* 0x8000000807087246 */ /* 0x000fe200078001ff */
[----:B------:R-:W-:Y:S01]  /*0ec0*/  IMAD.HI.U32 R7, R26, -0x2daee0ad, RZ ;  /* 0xd2511f531a077827 */ /* 0x000fe200078e00ff */
[----:B------:R-:W-:Y:S01]  /*0ed0*/  LOP3.LUT R25, R6, 0x1fffffe0, RZ, 0xc0, !PT ;  /* 0x1fffffe006197812 */ /* 0x000fe200078ec0ff */
[----:B------:R-:W-:Y:S01]  /*0ee0*/  ULDC.U8 UR14, c[0x0][0x2a0] ;  /* 0x0000a800000e7ab9 */ /* 0x000fe20000000000 */
[----:B------:R-:W-:Y:S01]  /*0ef0*/  VIMNMX R24, R24, 0x20, PT ;  /* 0x0000002018187848 */ /* 0x000fe20003fe0100 */
[----:B------:R-:W-:Y:S01]  /*0f00*/  HADD2.F32 R6, -RZ, R122.H0_H0 ;  /* 0x2000007aff067230 */ /* 0x000fe20000004100 */
[----:B------:R-:W-:Y:S01]  /*0f10*/  SHF.R.U64 R79, R34, 0x10, R35 ;  /* 0x00000010224f7819 */ /* 0x000fe20000001223 */
[----:B------:R-:W-:Y:S01]  /*0f20*/  HADD2.F32 R124, -RZ, R31.H0_H0 ;  /* 0x2000001fff7c7230 */ /* 0x000fe20000004100 */
[----:B------:R-:W-:Y:S01]  /*0f30*/  VIMNMX R34, R8, 0x20, PT ;  /* 0x0000002008227848 */ /* 0x000fe20003fe0100 */
[----:B------:R-:W-:Y:S01]  /*0f40*/  IMAD.IADD R24, R25, 0x1, R24 ;  /* 0x0000000119187824 */ /* 0x000fe200078e0218 */
[----:B------:R-:W-:Y:S01]  /*0f50*/  SHF.R.U64 R30, R28, 0x10, R29 ;  /* 0x000000101c1e7819 */ /* 0x000fe2000000121d */
[----:B------:R0:W-:Y:S01]  /*0f60*/  STL [R1+0x4], R6 ;  /* 0x0000040601007387 */ /* 0x0001e20000100800 */
[----:B------:R-:W-:Y:S01]  /*0f70*/  MOV R15, R35 ;  /* 0x00000023000f7202 */ /* 0x000fe20000000f00 */
[----:B------:R-:W-:Y:S01]  /*0f80*/  IMAD.IADD R34, R34, 0x1, R25 ;  /* 0x0000000122227824 */ /* 0x000fe200078e0219 */
[----:B------:R-:W-:Y:S01]  /*0f90*/  SHF.R.U32.HI R18, RZ, 0x10, R35 ;  /* 0x00000010ff127819 */ /* 0x000fe20000011623 */
[----:B------:R-:W-:Y:S01]  /*0fa0*/  HADD2.F32 R35, -RZ, R37.H0_H0 ;  /* 0x20000025ff237230 */ /* 0x000fe20000004100 */
[----:B------:R-:W-:Y:S01]  /*0fb0*/  SHF.R.U64 R92, R2, 0x10, R3 ;  /* 0x00000010025c7819 */ /* 0x000fe20000001203 */
[----:B------:R-:W-:Y:S01]  /*0fc0*/  IMAD R2, R26, -0x2daee0ad, RZ ;  /* 0xd2511f531a027824 */ /* 0x000fe200078e02ff */
[----:B------:R-:W-:Y:S01]  /*0fd0*/  SHF.L.U32 R24, R24, 0x2, RZ ;  /* 0x0000000218187819 */ /* 0x000fe200000006ff */
[----:B------:R-:W-:Y:S01]  /*0fe0*/  HADD2.F32 R26, -RZ, R30.H0_H0 ;  /* 0x2000001eff1a7230 */ /* 0x000fe20000004100 */
[----:B------:R1:W-:Y:S01]  /*0ff0*/  STL [R1+0x8], R35 ;  /* 0x0000082301007387 */ /* 0x0003e20000100800 */
[----:B------:R-:W-:Y:S01]  /*1000*/  IMAD.SHL.U32 R34, R34, 0x4, RZ ;  /* 0x0000000422227824 */ /* 0x000fe200078e00ff */
[----:B------:R-:W-:Y:S01]  /*1010*/  SHF.R.U32.HI R36, RZ, 0x10, R29 ;  /* 0x00000010ff247819 */ /* 0x000fe2000001161d */
[----:B------:R-:W-:Y:S01]  /*1020*/  HADD2.F32 R76, -RZ, R15.H0_H0 ;  /* 0x2000000fff4c7230 */ /* 0x000fe20000004100 */
[----:B------:R1:W-:Y:S01]  /*1030*/  STL [R1], R26 ;  /* 0x0000001a01007387 */ /* 0x0003e20000100800 */
[----:B------:R-:W-:Y:S01]  /*1040*/  HADD2.F32 R15, -RZ, R19.H0_H0 ;  /* 0x20000013ff0f7230 */ /* 0x000fe20000004100 */
[----:B------:R-:W-:Y:S01]  /*1050*/  I2FP.F32.U32 R19, R34 ;  /* 0x0000002200137245 */ /* 0x000fe20000201000 */
[--C-:B------:R-:W-:Y:S01]  /*1060*/  IMAD.MOV.U32 R29, RZ, RZ, R33.reuse ;  /* 0x000000ffff1d7224 */ /* 0x100fe200078e0021 */
[----:B------:R1:W-:Y:S01]  /*1070*/  STL [R1+0xc], R24 ;  /* 0x00000c1801007387 */ /* 0x0003e20000100800 */
[----:B------:R-:W-:Y:S01]  /*1080*/  MOV R120, R32 ;  /* 0x0000002000787202 */ /* 0x000fe20000000f00 */
[----:B0-----:R-:W-:Y:S01]  /*1090*/  HADD2.F32 R6, -RZ, R4.H0_H0 ;  /* 0x20000004ff067230 */ /* 0x001fe20000004100 */
[--C-:B------:R-:W-:Y:S01]  /*10a0*/  SHF.R.U64 R118, R32, 0x10, R33.reuse ;  /* 0x0000001020767819 */ /* 0x100fe20000001221 */
[----:B------:R-:W-:Y:S01]  /*10b0*/  IMAD R32, R38, -0x2daee0ad, RZ ;  /* 0xd2511f5326207824 */ /* 0x000fe200078e02ff */
[----:B------:R-:W-:Y:S01]  /*10c0*/  SHF.R.U32.HI R28, RZ, 0x10, R33 ;  /* 0x00000010ff1c7819 */ /* 0x000fe20000011621 */
[----:B------:R-:W0:Y:S01]  /*10d0*/  MUFU.RCP R19, R19 ;  /* 0x0000001300137308 */ /* 0x000e220000001000 */
[----:B------:R-:W-:Y:S01]  /*10e0*/  IMAD R38, R39, -0x326172a9, RZ ;  /* 0xcd9e8d5727267824 */ /* 0x000fe200078e02ff */
[--C-:B------:R-:W-:Y:S01]  /*10f0*/  SHF.R.U64 R125, R122, 0x10, R123.reuse ;  /* 0x000000107a7d7819 */ /* 0x100fe2000000127b */
[----:B------:R-:W-:Y:S01]  /*1100*/  IMAD.HI.U32 R33, R40, -0x326172a9, RZ ;  /* 0xcd9e8d5728217827 */ /* 0x000fe200078e00ff */
[----:B------:R-:W-:Y:S01]  /*1110*/  LOP3.LUT R7, R7, UR37, R32, 0x96, !PT ;  /* 0x0000002507077c12 */ /* 0x000fe2000f8e9620 */
[----:B------:R-:W-:Y:S01]  /*1120*/  ULDC UR38, c[0x0][0x218] ;  /* 0x0000860000267ab9 */ /* 0x000fe20000000800 */
[----:B------:R-:W-:Y:S01]  /*1130*/  SHF.R.U32.HI R121, RZ, 0x10, R123 ;  /* 0x00000010ff797819 */ /* 0x000fe2000001167b */
[----:B------:R-:W-:Y:S01]  /*1140*/  HADD2.F32 R123, -RZ, R123.H0_H0 ;  /* 0x2000007bff7b7230 */ /* 0x000fe20000004100 */
[----:B------:R-:W-:Y:S01]  /*1150*/  LOP3.LUT R8, R33, UR36, R38, 0x96, !PT ;  /* 0x0000002421087c12 */ /* 0x000fe2000f8e9626 */
        /* <DEDUP_REMOVED lines=24> */
[----:B------:R-:W-:Y:S01]  /*12e0*/  IMAD R4, R40, -0x326172a9, RZ ;  /* 0xcd9e8d5728047824 */ /* 0x000fe200078e02ff */
[----:B------:R-:W-:Y:S01]  /*12f0*/  ULDC UR15, c[0x0][0x290] ;  /* 0x0000a400000f7ab9 */ /* 0x000fe20000000800 */
[----:B------:R-:W-:Y:S01]  /*1300*/  IMAD.MOV.U32 R0, RZ, RZ, RZ ;  /* 0x000000ffff007224 */ /* 0x000fe200078e00ff */
[----:B------:R-:W-:Y:S01]  /*1310*/  ULDC.64 UR8, c[0x0][0x230] ;  /* 0x00008c0000087ab9 */ /* 0x000fe20000000a00 */
[----:B------:R-:W-:Y:S01]  /*1320*/  HADD2.F32 R114, -RZ, R28.H0_H0 ;  /* 0x2000001cff727230 */ /* 0x000fe20000004100 */
[----:B------:R-:W-:Y:S01]  /*1330*/  ULDC.64 UR10, c[0x0][0x238] ;  /* 0x00008e00000a7ab9 */ /* 0x000fe20000000a00 */
[----:B------:R-:W-:Y:S01]  /*1340*/  HADD2.F32 R112, -RZ, R112.H0_H0 ;  /* 0x20000070ff707230 */ /* 0x000fe20000004100 */
[----:B------:R-:W-:Y:S01]  /*1350*/  ULDC.64 UR12, c[0x0][0x240] ;  /* 0x00009000000c7ab9 */ /* 0x000fe20000000a00 */
[----:B------:R-:W-:Y:S01]  /*1360*/  HADD2.F32 R110, -RZ, R110.H0_H0 ;  /* 0x2000006eff6e7230 */ /* 0x000fe20000004100 */
[----:B------:R-:W-:Y:S01]  /*1370*/  UISETP.NE.AND UP0, UPT, UR14, URZ, UPT ;  /* 0x0000003f0e00728c */ /* 0x000fe2000bf05270 */
        /* <DEDUP_REMOVED lines=27> */
[----:B01----:R-:W-:-:S07]  /*1530*/  HADD2.F32 R22, -RZ, R33.H0_H0 ;  /* 0x20000021ff167230 */ /* 0x003fce0000004100 */
.L_x_38560:
[----:B------:R-:W-:Y:S01]  /*1540*/  IMAD R61, R9, UR38, RZ ;  /* 0x00000026093d7c24 */ /* 0x000fe2000f8e02ff */
[----:B------:R-:W-:Y:S01]  /*1550*/  ISETP.NE.AND P0, PT, R23, RZ, PT ;  /* 0x000000ff1700720c */ /* 0x000fe20003f05270 */
[----:B------:R-:W-:Y:S01]  /*1560*/  BSSY B0, `(.L_x_38077) ;  /* 0x00002db000007945 */ /* 0x000fe20003800000 */
[----:B0-----:R-:W-:Y:S02]  /*1570*/  LOP3.LUT R63, R14, 0xff, RZ, 0xc0, !PT ;  /* 0x000000ff0e3f7812 */ /* 0x001fe400078ec0ff */
        /* <DEDUP_REMOVED lines=14> */
[----:B-1----:R-:W-:-:S12]  /*1660*/  IMAD.WIDE.U32 R34, R77, 0x10, R62 ;  /* 0x000000104d227825 */ /* 0x002fd800078e003e */
[----:B------:R-:W-:-:S04]  /*1670*/  @P1 LEA R32, P2, R77, R82, 0x4 ;  /* 0x000000524d201211 */ /* 0x000fc800078420ff */
[----:B------:R-:W-:-:S05]  /*1680*/  @P1 LEA.HI.X R33, R77, R83, RZ, 0x4, P2 ;  /* 0x000000534d211211 */ /* 0x000fca00010f24ff */
        /* <DEDUP_REMOVED lines=14> */
.L_x_38080:
[----:B------:R-:W-:-:S07]  /*1770*/  MOV R81, R4 ;  /* 0x0000000400517202 */ /* 0x000fce0000000f00 */
.L_x_38081:
[----:B------:R-:W-:Y:S05]  /*1780*/  BSYNC B1 ;  /* 0x0000000000017941 */ /* 0x000fea0003800000 */
.L_x_38079:
        /* <DEDUP_REMOVED lines=16> */
.L_x_38085:
[----:B------:R-:W-:Y:S05]  /*1890*/  BSYNC B2 ;  /* 0x0000000000027941 */ /* 0x000fea0003800000 */
.L_x_38084:
        /* <DEDUP_REMOVED lines=40> */
[----:B------:R-:W-:Y:S01]  /*1b20*/  IMAD.WIDE.U32 R2, R7, -0x2daee0ad, RZ ;  /* 0xd2511f5307027825 */ /* 0x000fe200078e00ff */
[----:B------:R-:W-:-:S04]  /*1b30*/  HFMA2.MMA R84, -RZ, RZ, 0, 0 ;  /* 0x00000000ff547435 */ /* 0x000fc800000001ff */
[----:B------:R-:W-:-:S07]  /*1b40*/  LOP3.LUT R7, R3, UR37, R62, 0x96, !PT ;  /* 0x0000002503077c12 */ /* 0x000fce000f8e963e */
.L_x_38083:
[----:B------:R-:W-:Y:S05]  /*1b50*/  BSYNC B1 ;  /* 0x0000000000017941 */ /* 0x000fea0003800000 */
.L_x_38082:
[----:B------:R-:W0:Y:S01]  /*1b60*/  LDC R61, c[0x0][0x298] ;  /* 0x0000a600ff3d7b82 */ /* 0x000e220000000800 */
[----:B------:R-:W-:Y:S01]  /*1b70*/  ISETP.NE.U32.AND P2, PT, R82, RZ, PT ;  /* 0x000000ff5200720c */ /* 0x000fe20003f45070 */
[----:B------:R-:W-:Y:S01]  /*1b80*/  IMAD.MOV.U32 R63, RZ, RZ, 0x2f800000 ;  /* 0x2f800000ff3f7424 */ /* 0x000fe200078e00ff */
[----:B------:R-:W-:Y:S02]  /*1b90*/  I2FP.F32.U32 R3, R81 ;  /* 0x0000005100037245 */ /* 0x000fe40000201000 */
[----:B------:R-:W-:-:S03]  /*1ba0*/  ISETP.NE.AND.EX P2, PT, R83, RZ, PT, P2 ;  /* 0x000000ff5300720c */ /* 0x000fc60003f45320 */
[----:B------:R-:W1:Y:S01]  /*1bb0*/  LDC R62, c[0x0][0x294] ;  /* 0x0000a500ff3e7b82 */ /* 0x000e620000000800 */
[----:B------:R-:W-:Y:S01]  /*1bc0*/  FFMA.FTZ R3, R3, R63, 1.1641532182693481445e-10 ;  /* 0x2f00000003037423 */ /* 0x000fe2000001003f */
[----:B0----5:R-:W-:-:S04]  /*1bd0*/  FMUL.FTZ R32, R32, R61 ;  /* 0x0000003d20207220 */ /* 0x021fc80000410000 */
        /* <DEDUP_REMOVED lines=9> */
.L_x_38086:
        /* <DEDUP_REMOVED lines=12> */
.L_x_38089:
[----:B------:R-:W-:-:S07]  /*1d30*/  IMAD.MOV.U32 R64, RZ, RZ, R4 ;  /* 0x000000ffff407224 */ /* 0x000fce00078e0004 */
.L_x_38090:
[----:B------:R-:W-:Y:S05]  /*1d40*/  BSYNC B1 ;  /* 0x0000000000017941 */ /* 0x000fea0003800000 */
.L_x_38088:
        /* <DEDUP_REMOVED lines=16> */
.L_x_38094:
[----:B------:R-:W-:Y:S05]  /*1e50*/  BSYNC B2 ;  /* 0x0000000000027941 */ /* 0x000fea0003800000 */
.L_x_38093:
        /* <DEDUP_REMOVED lines=42> */
[----:B------:R-:W-:-:S07]  /*2100*/  IMAD.MOV.U32 R82, RZ, RZ, RZ ;  /* 0x000000ffff527224 */ /* 0x000fce00078e00ff */
.L_x_38092:
[----:B------:R-:W-:Y:S05]  /*2110*/  BSYNC B1 ;  /* 0x0000000000017941 */ /* 0x000fea0003800000 */
.L_x_38091:
        /* <DEDUP_REMOVED lines=8> */
.L_x_38087:
        /* <DEDUP_REMOVED lines=12> */
.L_x_38096:
[----:B------:R-:W-:-:S07]  /*2260*/  IMAD.MOV.U32 R86, RZ, RZ, R4 ;  /* 0x000000ffff567224 */ /* 0x000fce00078e0004 */
.L_x_38097:
[----:B------:R-:W-:Y:S05]  /*2270*/  BSYNC B1 ;  /* 0x0000000000017941 */ /* 0x000fea0003800000 */
.L_x_38095:
        /* <DEDUP_REMOVED lines=16> */
.L_x_38101:
[----:B------:R-:W-:Y:S05]  /*2380*/  BSYNC B2 ;  /* 0x0000000000027941 */ /* 0x000fea0003800000 */
.L_x_38100:
        /* <DEDUP_REMOVED lines=40> */
[----:B------:R-:W-:-:S05]  /*2610*/  IMAD.WIDE.U32 R2, R7, -0x2daee0ad, RZ ;  /* 0xd2511f5307027825 */ /* 0x000fca00078e00ff */
[----:B------:R-:W-:Y:S01]  /*2620*/  LOP3.LUT R7, R3, UR37, R82, 0x96, !PT ;  /* 0x0000002503077c12 */ /* 0x000fe2000f8e9652 */
[----:B------:R-:W-:-:S07]  /*2630*/  IMAD.MOV.U32 R3, RZ, RZ, RZ ;  /* 0x000000ffff037224 */ /* 0x000fce00078e00ff */
.L_x_38099:
[----:B------:R-:W-:Y:S05]  /*2640*/  BSYNC B1 ;  /* 0x0000000000017941 */ /* 0x000fea0003800000 */
.L_x_38098:
        /* <DEDUP_REMOVED lines=11> */
.L_x_38102:
        /* <DEDUP_REMOVED lines=12> */
.L_x_38105:
[----:B------:R-:W-:-:S07]  /*27c0*/  IMAD.MOV.U32 R65, RZ, RZ, R4 ;  /* 0x000000ffff417224 */ /* 0x000fce00078e0004 */
.L_x_38106:
[----:B------:R-:W-:Y:S05]  /*27d0*/  BSYNC B1 ;  /* 0x0000000000017941 */ /* 0x000fea0003800000 */
.L_x_38104:
        /* <DEDUP_REMOVED lines=16> */
.L_x_38110:
[----:B------:R-:W-:Y:S05]  /*28e0*/  BSYNC B2 ;  /* 0x0000000000027941 */ /* 0x000fea0003800000 */
.L_x_38109:
        /* <DEDUP_REMOVED lines=43> */
.L_x_38108:
[----:B------:R-:W-:Y:S05]  /*2ba0*/  BSYNC B1 ;  /* 0x0000000000017941 */ /* 0x000fea0003800000 */
.L_x_38107:
        /* <DEDUP_REMOVED lines=8> */
.L_x_38103:
        /* <DEDUP_REMOVED lines=12> */
.L_x_38112:
[----:B------:R-:W-:-:S07]  /*2cf0*/  IMAD.MOV.U32 R86, RZ, RZ, R4 ;  /* 0x000000ffff567224 */ /* 0x000fce00078e0004 */
.L_x_38113:
[----:B------:R-:W-:Y:S05]  /*2d00*/  BSYNC B1 ;  /* 0x0000000000017941 */ /* 0x000fea0003800000 */
.L_x_38111:
        /* <DEDUP_REMOVED lines=16> */
.L_x_38117:
[----:B------:R-:W-:Y:S05]  /*2e10*/  BSYNC B2 ;  /* 0x0000000000027941 */ /* 0x000fea0003800000 */
.L_x_38116:
        /* <DEDUP_REMOVED lines=43> */
.L_x_38115:
[----:B------:R-:W-:Y:S05]  /*30d0*/  BSYNC B1 ;  /* 0x0000000000017941 */ /* 0x000fea0003800000 */
.L_x_38114:
        /* <DEDUP_REMOVED lines=11> */
.L_x_38118:
        /* <DEDUP_REMOVED lines=12> */
.L_x_38121:
[----:B------:R-:W-:-:S07]  /*3250*/  IMAD.MOV.U32 R66, RZ, RZ, R4 ;  /* 0x000000ffff427224 */ /* 0x000fce00078e0004 */
.L_x_38122:
[----:B------:R-:W-:Y:S05]  /*3260*/  BSYNC B1 ;  /* 0x0000000000017941 */ /* 0x000fea0003800000 */
.L_x_38120:
        /* <DEDUP_REMOVED lines=16> */
.L_x_38126:
[----:B------:R-:W-:Y:S05]  /*3370*/  BSYNC B2 ;  /* 0x0000000000027941 */ /* 0x000fea0003800000 */
.L_x_38125:
        /* <DEDUP_REMOVED lines=38> */
[----:B------:R-:W-:-:S04]  /*35e0*/  IMAD.WIDE.U32 R2, R3, -0x326172a9, RZ ;  /* 0xcd9e8d5703027825 */ /* 0x000fc800078e00ff */
[----:B------:R-:W-:Y:S01]  /*35f0*/  IMAD.MOV.U32 R4, RZ, RZ, R2 ;  /* 0x000000ffff047224 */ /* 0x000fe200078e0002 */
[----:B------:R-:W-:Y:S01]  /*3600*/  LOP3.LUT R8, R3, UR36, R84, 0x96, !PT ;  /* 0x0000002403087c12 */ /* 0x000fe2000f8e9654 */
[----:B------:R-:W-:-:S05]  /*3610*/  IMAD.WIDE.U32 R2, R7, -0x2daee0ad, RZ ;  /* 0xd2511f5307027825 */ /* 0x000fca00078e00ff */
[----:B------:R-:W-:-:S07]  /*3620*/  LOP3.LUT R7, R3, UR37, R82, 0x96, !PT ;  /* 0x0000002503077c12 */ /* 0x000fce000f8e9652 */
.L_x_38124:
[----:B------:R-:W-:Y:S05]  /*3630*/  BSYNC B1 ;  /* 0x0000000000017941 */ /* 0x000fea0003800000 */
.L_x_38123:
        /* <DEDUP_REMOVED lines=8> */
.L_x_38119:
        /* <DEDUP_REMOVED lines=12> */
.L_x_38128:
[----:B------:R-:W-:-:S07]  /*3780*/  IMAD.MOV.U32 R86, RZ, RZ, R4 ;  /* 0x000000ffff567224 */ /* 0x000fce00078e0004 */
.L_x_38129:
[----:B------:R-:W-:Y:S05]  /*3790*/  BSYNC B1 ;  /* 0x0000000000017941 */ /* 0x000fea0003800000 */
.L_x_38127:
        /* <DEDUP_REMOVED lines=16> */
.L_x_38133:
[----:B------:R-:W-:Y:S05]  /*38a0*/  BSYNC B2 ;  /* 0x0000000000027941 */ /* 0x000fea0003800000 */
.L_x_38132:
        /* <DEDUP_REMOVED lines=43> */
.L_x_38131:
[----:B------:R-:W-:Y:S05]  /*3b60*/  BSYNC B1 ;  /* 0x0000000000017941 */ /* 0x000fea0003800000 */
.L_x_38130:
        /* <DEDUP_REMOVED lines=11> */
.L_x_38134:
        /* <DEDUP_REMOVED lines=12> */
.L_x_38137:
[----:B------:R-:W-:-:S07]  /*3ce0*/  IMAD.MOV.U32 R67, RZ, RZ, R4 ;  /* 0x000000ffff437224 */ /* 0x000fce00078e0004 */
.L_x_38138:
[----:B------:R-:W-:Y:S05]  /*3cf0*/  BSYNC B1 ;  /* 0x0000000000017941 */ /* 0x000fea0003800000 */
.L_x_38136:
        /* <DEDUP_REMOVED lines=16> */
.L_x_38142:
[----:B------:R-:W-:Y:S05]  /*3e00*/  BSYNC B2 ;  /* 0x0000000000027941 */ /* 0x000fea0003800000 */
.L_x_38141:
        /* <DEDUP_REMOVED lines=43> */
.L_x_38140:
[----:B------:R-:W-:Y:S05]  /*40c0*/  BSYNC B1 ;  /* 0x0000000000017941 */ /* 0x000fea0003800000 */
.L_x_38139:
        /* <DEDUP_REMOVED lines=8> */
.L_x_38135:
[----:B------:R-:W-:Y:S02]  /*4150*/  ISETP.NE.AND P0, PT, R81, RZ, PT ;  /* 0x000000ff5100720c */ /* 0x000fe40003f05270 */
[----:B------:R-:W-:Y:S02]  /*4160*/  SEL R85, RZ, 0x1000000, P5 ;  /* 0x01000000ff557807 */ /* 0x000fe40002800000 */
[----:B------:R-:W-:Y:S02]  /*4170*/  SEL R61, RZ, 0x10000, P4 ;  /* 0x00010000ff3d7807 */ /* 0x000fe40002000000 */
[----:B------:R-:W-:Y:S02]  /*4180*/  SEL R81, RZ, 0x100, P3 ;  /* 0x00000100ff517807 */ /* 0x000fe40001800000 */
[----:B------:R-:W-:Y:S02]  /*4190*/  SEL R84, RZ, 0x1, P0 ;  /* 0x00000001ff547807 */ /* 0x000fe40000000000 */
[----:B------:R-:W-:-:S02]  /*41a0*/  LEA R62, P0, R77, UR10, 0x4 ;  /* 0x0000000a4d3e7c11 */ /* 0x000fc4000f8020ff */
[----:B------:R-:W-:Y:S02]  /*41b0*/  IADD3 R85, R81, R85, R61 ;  /* 0x0000005551557210 */ /* 0x000fe40007ffe03d */
[C---:B------:R-:W-:Y:S02]  /*41c0*/  SHF.L.U32 R81, R77.reuse, 0x2, RZ ;  /* 0x000000024d517819 */ /* 0x040fe400000006ff */
[----:B------:R-:W-:Y:S01]  /*41d0*/  LEA.HI.X R63, R77, UR11, RZ, 0x4, P0 ;  /* 0x0000000b4d3f7c11 */ /* 0x000fe200080f24ff */
[----:B------:R-:W-:Y:S01]  /*41e0*/  IMAD.IADD R84, R85, 0x1, R84 ;  /* 0x0000000155547824 */ /* 0x000fe200078e0254 */
[----:B------:R-:W-:Y:S02]  /*41f0*/  SHF.L.U64.HI R61, R77, 0x2, RZ ;  /* 0x000000024d3d7819 */ /* 0x000fe400000102ff */
[----:B------:R-:W-:Y:S01]  /*4200*/  IADD3 R82, P0, R81, UR12, RZ ;  /* 0x0000000c51527c10 */ /* 0x000fe2000ff1e0ff */
[----:B------:R0:W-:Y:S03]  /*4210*/  STG.E.128 desc[UR4][R62.64], R32 ;  /* 0x000000203e007986 */ /* 0x0001e6000c101d04 */
[----:B------:R-:W-:-:S05]  /*4220*/  IADD3.X R83, R61, UR13, RZ, P0, !PT ;  /* 0x0000000d3d537c10 */ /* 0x000fca00087fe4ff */
[----:B------:R0:W-:Y:S01]  /*4230*/  STG.E desc[UR4][R82.64], R84 ;  /* 0x0000005452007986 */ /* 0x0001e2000c101904 */
[----:B------:R-:W-:Y:S05]  /*4240*/  @!P1 BRA `(.L_x_38143) ;  /* 0x00000000002c9947 */ /* 0x000fea0003800000 */
[----:B0-----:R-:W-:-:S04]  /*4250*/  IADD3 R62, P0, R81, UR16, RZ ;  /* 0x00000010513e7c10 */ /* 0x001fc8000ff1e0ff */
[----:B------:R-:W-:Y:S01]  /*4260*/  IADD3.X R63, R61, UR17, RZ, P0, !PT ;  /* 0x000000113d3f7c10 */ /* 0x000fe200087fe4ff */
[----:B------:R-:W-:-:S05]  /*4270*/  IMAD.U32 R61, R66, 0x10000, RZ ;  /* 0x00010000423d7824 */ /* 0x000fca00078e00ff */
[----:B------:R-:W-:Y:S02]  /*4280*/  LOP3.LUT R82, R61, 0xff0000, RZ, 0xc0, !PT ;  /* 0x00ff00003d527812 */ /* 0x000fe400078ec0ff */
[----:B------:R-:W-:-:S04]  /*4290*/  LOP3.LUT R61, R67, 0xffff, RZ, 0xc0, !PT ;  /* 0x0000ffff433d7812 */ /* 0x000fc800078ec0ff */
[----:B------:R-:W-:Y:S02]  /*42a0*/  LEA R61, R61, R82, 0x18 ;  /* 0x000000523d3d7211 */ /* 0x000fe400078ec0ff */
[----:B------:R-:W-:-:S05]  /*42b0*/  LOP3.LUT R82, R65, 0xff, RZ, 0xc0, !PT ;  /* 0x000000ff41527812 */ /* 0x000fca00078ec0ff */
[----:B------:R-:W-:Y:S01]  /*42c0*/  IMAD R61, R82, 0x100, R61 ;  /* 0x00000100523d7824 */ /* 0x000fe200078e023d */
[----:B------:R-:W-:-:S05]  /*42d0*/  LOP3.LUT R82, R64, 0xff, RZ, 0xc0, !PT ;  /* 0x000000ff40527812 */ /* 0x000fca00078ec0ff */
[----:B------:R-:W-:-:S05]  /*42e0*/  IMAD.IADD R61, R61, 0x1, R82 ;  /* 0x000000013d3d7824 */ /* 0x000fca00078e0252 */
[----:B------:R1:W-:Y:S02]  /*42f0*/  STG.E desc[UR4][R62.64], R61 ;  /* 0x0000003d3e007986 */ /* 0x0003e4000c101904 */
.L_x_38143:
[----:B-1----:R-:W-:-:S07]  /*4300*/  IADD3 R61, R77, 0x100, RZ ;  /* 0x000001004d3d7810 */ /* 0x002fce0007ffe0ff */
.L_x_38078:
[----:B------:R-:W-:Y:S05]  /*4310*/  BSYNC B0 ;  /* 0x0000000000007941 */ /* 0x000fea0003800000 */
.L_x_38077:
[----:B------:R-:W-:Y:S01]  /*4320*/  ISETP.NE.AND P0, PT, R68, RZ, PT ;  /* 0x000000ff4400720c */ /* 0x000fe20003f05270 */
[----:B------:R-:W-:-:S12]  /*4330*/  BSSY B0, `(.L_x_38144) ;  /* 0x00002d9000007945 */ /* 0x000fd80003800000 */
[----:B------:R-:W-:Y:S05]  /*4340*/  @!P0 BRA `(.L_x_38145) ;  /* 0x0000002c005c8947 */ /* 0x000fea0003800000 */
[----:B0-----:R-:W0:Y:S01]  /*4350*/  LDC.64 R82, c[0x0][0x228] ;  /* 0x00008a00ff527b82 */ /* 0x001e220000000a00 */
        /* <DEDUP_REMOVED lines=25> */
.L_x_38147:
[----:B------:R-:W-:-:S07]  /*44f0*/  IMAD.MOV.U32 R81, RZ, RZ, R4 ;  /* 0x000000ffff517224 */ /* 0x000fce00078e0004 */
.L_x_38148:
[----:B------:R-:W-:Y:S05]  /*4500*/  BSYNC B1 ;  /* 0x0000000000017941 */ /* 0x000fea0003800000 */
.L_x_38146:
        /* <DEDUP_REMOVED lines=16> */
.L_x_38152:
[----:B------:R-:W-:Y:S05]  /*4610*/  BSYNC B2 ;  /* 0x0000000000027941 */ /* 0x000fea0003800000 */
.L_x_38151:
        /* <DEDUP_REMOVED lines=41> */
[----:B------:R-:W-:Y:S01]  /*48b0*/  IMAD.MOV.U32 R84, RZ, RZ, RZ ;  /* 0x000000ffff547224 */ /* 0x000fe200078e00ff */
[----:B------:R-:W-:-:S07]  /*48c0*/  LOP3.LUT R7, R3, UR37, R62, 0x96, !PT ;  /* 0x0000002503077c12 */ /* 0x000fce000f8e963e */
.L_x_38150:
[----:B------:R-:W-:Y:S05]  /*48d0*/  BSYNC B1 ;  /* 0x0000000000017941 */ /* 0x000fea0003800000 */
.L_x_38149:
[----:B------:R-:W0:Y:S01]  /*48e0*/  LDC R62, c[0x0][0x298] ;  /* 0x0000a600ff3e7b82 */ /* 0x000e220000000800 */
[----:B------:R-:W-:Y:S01]  /*48f0*/  HFMA2.MMA R86, -RZ, RZ, 0.1171875, 0 ;  /* 0x2f800000ff567435 */ /* 0x000fe200000001ff */
[----:B------:R-:W-:Y:S02]  /*4900*/  ISETP.NE.U32.AND P2, PT, R82, RZ, PT ;  /* 0x000000ff5200720c */ /* 0x000fe40003f45070 */
[----:B------:R-:W-:Y:S02]  /*4910*/  I2FP.F32.U32 R3, R81 ;  /* 0x0000005100037245 */ /* 0x000fe40000201000 */
[----:B------:R-:W-:Y:S02]  /*4920*/  ISETP.NE.AND.EX P2, PT, R83, RZ, PT, P2 ;  /* 0x000000ff5300720c */ /* 0x000fe40003f45320 */
[----:B------:R-:W1:Y:S03]  /*4930*/  LDC R63, c[0x0][0x294] ;  /* 0x0000a500ff3f7b82 */ /* 0x000e660000000800 */
        /* <DEDUP_REMOVED lines=11> */
.L_x_38153:
        /* <DEDUP_REMOVED lines=12> */
.L_x_38156:
[----:B------:R-:W-:-:S07]  /*4ab0*/  IMAD.MOV.U32 R64, RZ, RZ, R4 ;  /* 0x000000ffff407224 */ /* 0x000fce00078e0004 */
.L_x_38157:
[----:B------:R-:W-:Y:S05]  /*4ac0*/  BSYNC B1 ;  /* 0x0000000000017941 */ /* 0x000fea0003800000 */
.L_x_38155:
        /* <DEDUP_REMOVED lines=16> */
.L_x_38161:
[----:B------:R-:W-:Y:S05]  /*4bd0*/  BSYNC B2 ;  /* 0x0000000000027941 */ /* 0x000fea0003800000 */
.L_x_38160:
        /* <DEDUP_REMOVED lines=43> */
.L_x_38159:
[----:B------:R-:W-:Y:S05]  /*4e90*/  BSYNC B1 ;  /* 0x0000000000017941 */ /* 0x000fea0003800000 */
.L_x_38158:
[----:B------:R-:W-:Y:S01]  /*4ea0*/  I2FP.F32.U32 R3, R64 ;  /* 0x0000004000037245 */ /* 0x000fe20000201000 */
[----:B------:R-:W-:-:S04]  /*4eb0*/  FMUL.FTZ R64, R28, R62 ;  /* 0x0000003e1c407220 */ /* 0x000fc80000410000 */
[----:B------:R-:W-:-:S05]  /*4ec0*/  FFMA.FTZ R3, R3, R86, 1.1641532182693481445e-10 ;  /* 0x2f00000003037423 */ /* 0x000fca0000010056 */
[----:B------:R-:W-:-:S04]  /*4ed0*/  FSETP.GTU.FTZ.AND P3, PT, R3, R63, PT ;  /* 0x0000003f0300720b */ /* 0x000fc80003f7c000 */
[----:B------:R-:W-:Y:S02]  /*4ee0*/  FSEL R64, R64, RZ, !P3 ;  /* 0x000000ff40407208 */ /* 0x000fe40005800000 */
[----:B------:R-:W-:-:S03]  /*4ef0*/  SEL R3, RZ, 0x1, P3 ;  /* 0x00000001ff037807 */ /* 0x000fc60001800000 */
[----:B------:R-:W-:Y:S01]  /*4f00*/  FADD.FTZ R36, R64, R36 ;  /* 0x0000002440247221 */ /* 0x000fe20000010000 */
[----:B------:R-:W-:-:S03]  /*4f10*/  PRMT R64, R3, 0x7610, R64 ;  /* 0x0000761003407816 */ /* 0x000fc60000000040 */
[----:B------:R-:W-:-:S07]  /*4f20*/  @P0 FADD.FTZ R36, R24, R36 ;  /* 0x0000002418240221 */ /* 0x000fce0000010000 */
.L_x_38154:
        /* <DEDUP_REMOVED lines=12> */
.L_x_38163:
[----:B------:R-:W-:-:S07]  /*4ff0*/  MOV R94, R4 ;  /* 0x00000004005e7202 */ /* 0x000fce0000000f00 */
.L_x_38164:
[----:B------:R-:W-:Y:S05]  /*5000*/  BSYNC B1 ;  /* 0x0000000000017941 */ /* 0x000fea0003800000 */
.L_x_38162:
        /* <DEDUP_REMOVED lines=16> */
.L_x_38168:
[----:B------:R-:W-:Y:S05]  /*5110*/  BSYNC B2 ;  /* 0x0000000000027941 */ /* 0x000fea0003800000 */
.L_x_38167:
        /* <DEDUP_REMOVED lines=42> */
[----:B------:R-:W-:-:S11]  /*53c0*/  HFMA2.MMA R3, -RZ, RZ, 0, 0 ;  /* 0x00000000ff037435 */ /* 0x000fd600000001ff */
.L_x_38166:
[----:B------:R-:W-:Y:S05]  /*53d0*/  BSYNC B1 ;  /* 0x0000000000017941 */ /* 0x000fea0003800000 */
.L_x_38165:
        /* <DEDUP_REMOVED lines=11> */
.L_x_38169:
        /* <DEDUP_REMOVED lines=12> */
.L_x_38172:
[----:B------:R-:W-:-:S07]  /*5550*/  IMAD.MOV.U32 R65, RZ, RZ, R4 ;  /* 0x000000ffff417224 */ /* 0x000fce00078e0004 */
.L_x_38173:
[----:B------:R-:W-:Y:S05]  /*5560*/  BSYNC B1 ;  /* 0x0000000000017941 */ /* 0x000fea0003800000 */
.L_x_38171:
        /* <DEDUP_REMOVED lines=16> */
.L_x_38177:
[----:B------:R-:W-:Y:S05]  /*5670*/  BSYNC B2 ;  /* 0x0000000000027941 */ /* 0x000fea0003800000 */
.L_x_38176:
        /* <DEDUP_REMOVED lines=43> */
.L_x_38175:
[----:B------:R-:W-:Y:S05]  /*5930*/  BSYNC B1 ;  /* 0x0000000000017941 */ /* 0x000fea0003800000 */
.L_x_38174:
        /* <DEDUP_REMOVED lines=9> */
.L_x_38170:
        /* <DEDUP_REMOVED lines=12> */
.L_x_38179:
[----:B------:R-:W-:-:S07]  /*5a90*/  MOV R94, R4 ;  /* 0x00000004005e7202 */ /* 0x000fce0000000f00 */
.L_x_38180:
[----:B------:R-:W-:Y:S05]  /*5aa0*/  BSYNC B1 ;  /* 0x0000000000017941 */ /* 0x000fea0003800000 */
.L_x_38178:
        /* <DEDUP_REMOVED lines=16> */
.L_x_38184:
[----:B------:R-:W-:Y:S05]  /*5bb0*/  BSYNC B2 ;  /* 0x0000000000027941 */ /* 0x000fea0003800000 */
.L_x_38183:
        /* <DEDUP_REMOVED lines=43> */
.L_x_38182:
[----:B------:R-:W-:Y:S05]  /*5e70*/  BSYNC B1 ;  /* 0x0000000000017941 */ /* 0x000fea0003800000 */
.L_x_38181:
        /* <DEDUP_REMOVED lines=11> */
.L_x_38185:
        /* <DEDUP_REMOVED lines=12> */
.L_x_38188:
[----:B------:R-:W-:-:S07]  /*5ff0*/  IMAD.MOV.U32 R66, RZ, RZ, R4 ;  /* 0x000000ffff427224 */ /* 0x000fce00078e0004 */
.L_x_38189:
[----:B------:R-:W-:Y:S05]  /*6000*/  BSYNC B1 ;  /* 0x0000000000017941 */ /* 0x000fea0003800000 */
.L_x_38187:
        /* <DEDUP_REMOVED lines=16> */
.L_x_38193:
[----:B------:R-:W-:Y:S05]  /*6110*/  BSYNC B2 ;  /* 0x0000000000027941 */ /* 0x000fea0003800000 */
.L_x_38192:
        /* <DEDUP_REMOVED lines=39> */
[----:B------:R-:W-:Y:S02]  /*6390*/  LOP3.LUT R8, R3, UR36, R84, 0x96, !PT ;  /* 0x0000002403087c12 */ /* 0x000fe4000f8e9654 */
[----:B------:R-:W-:Y:S01]  /*63a0*/  MOV R4, R2 ;  /* 0x0000000200047202 */ /* 0x000fe20000000f00 */
[----:B------:R-:W-:-:S05]  /*63b0*/  IMAD.WIDE.U32 R2, R7, -0x2daee0ad, RZ ;  /* 0xd2511f5307027825 */ /* 0x000fca00078e00ff */
[----:B------:R-:W-:-:S07]  /*63c0*/  LOP3.LUT R7, R3, UR37, R82, 0x96, !PT ;  /* 0x0000002503077c12 */ /* 0x000fce000f8e9652 */
.L_x_38191:
[----:B------:R-:W-:Y:S05]  /*63d0*/  BSYNC B1 ;  /* 0x0000000000017941 */ /* 0x000fea0003800000 */
.L_x_38190:
        /* <DEDUP_REMOVED lines=9> */
.L_x_38186:
        /* <DEDUP_REMOVED lines=12> */
.L_x_38195:
[----:B------:R-:W-:-:S07]  /*6530*/  MOV R94, R4 ;  /* 0x00000004005e7202 */ /* 0x000fce0000000f00 */
.L_x_38196:
[----:B------:R-:W-:Y:S05]  /*6540*/  BSYNC B1 ;  /* 0x0000000000017941 */ /* 0x000fea0003800000 */
.L_x_38194:
        /* <DEDUP_REMOVED lines=16> */
.L_x_38200:
[----:B------:R-:W-:Y:S05]  /*6650*/  BSYNC B2 ;  /* 0x0000000000027941 */ /* 0x000fea0003800000 */
.L_x_38199:
        /* <DEDUP_REMOVED lines=43> */
.L_x_38198:
[----:B------:R-:W-:Y:S05]  /*6910*/  BSYNC B1 ;  /* 0x0000000000017941 */ /* 0x000fea0003800000 */
.L_x_38197:
        /* <DEDUP_REMOVED lines=11> */
.L_x_38201:
        /* <DEDUP_REMOVED lines=12> */
.L_x_38204:
[----:B------:R-:W-:-:S07]  /*6a90*/  IMAD.MOV.U32 R67, RZ, RZ, R4 ;  /* 0x000000ffff437224 */ /* 0x000fce00078e0004 */
.L_x_38205:
[----:B------:R-:W-:Y:S05]  /*6aa0*/  BSYNC B1 ;  /* 0x0000000000017941 */ /* 0x000fea0003800000 */
.L_x_38203:
        /* <DEDUP_REMOVED lines=16> */
.L_x_38209:
[----:B------:R-:W-:Y:S05]  /*6bb0*/  BSYNC B2 ;  /* 0x0000000000027941 */ /* 0x000fea0003800000 */
.L_x_38208:
        /* <DEDUP_REMOVED lines=43> */
.L_x_38207:
[----:B------:R-:W-:Y:S05]  /*6e70*/  BSYNC B1 ;  /* 0x0000000000017941 */ /* 0x000fea0003800000 */
.L_x_38206:
        /* <DEDUP_REMOVED lines=8> */
.L_x_38202:
[----:B------:R-:W-:Y:S02]  /*6f00*/  ISETP.NE.AND P0, PT, R81, RZ, PT ;  /* 0x000000ff5100720c */ /* 0x000fe40003f05270 */
[----:B------:R-:W-:Y:S02]  /*6f10*/  SEL R81, RZ, 0x1000000, P5 ;  /* 0x01000000ff517807 */ /* 0x000fe40002800000 */
[----:B------:R-:W-:Y:S02]  /*6f20*/  SEL R82, RZ, 0x10000, P4 ;  /* 0x00010000ff527807 */ /* 0x000fe40002000000 */
[----:B------:R-:W-:Y:S02]  /*6f30*/  SEL R83, RZ, 0x100, P3 ;  /* 0x00000100ff537807 */ /* 0x000fe40001800000 */
[----:B------:R-:W-:Y:S02]  /*6f40*/  SEL R85, RZ, 0x1, P0 ;  /* 0x00000001ff557807 */ /* 0x000fe40000000000 */
[----:B------:R-:W-:-:S02]  /*6f50*/  IADD3 R82, R83, R81, R82 ;  /* 0x0000005153527210 */ /* 0x000fc40007ffe052 */
[C---:B------:R-:W-:Y:S02]  /*6f60*/  LEA R62, P0, R61.reuse, UR10, 0x4 ;  /* 0x0000000a3d3e7c11 */ /* 0x040fe4000f8020ff */
[C---:B------:R-:W-:Y:S01]  /*6f70*/  SHF.L.U32 R84, R61.reuse, 0x2, RZ ;  /* 0x000000023d547819 */ /* 0x040fe200000006ff */
[----:B------:R-:W-:Y:S01]  /*6f80*/  IMAD.IADD R85, R82, 0x1, R85 ;  /* 0x0000000152557824 */ /* 0x000fe200078e0255 */
[C---:B------:R-:W-:Y:S02]  /*6f90*/  LEA.HI.X R63, R61.reuse, UR11, RZ, 0x4, P0 ;  /* 0x0000000b3d3f7c11 */ /* 0x040fe400080f24ff */
        /* <DEDUP_REMOVED lines=10> */
[----:B------:R-:W-:-:S05]  /*7040*/  LOP3.LUT R81, R67, 0xffff, RZ, 0xc0, !PT ;  /* 0x0000ffff43517812 */ /* 0x000fca00078ec0ff */
[----:B------:R-:W-:Y:S01]  /*7050*/  IMAD R81, R81, 0x1000000, R82 ;  /* 0x0100000051517824 */ /* 0x000fe200078e0252 */
[----:B------:R-:W-:-:S04]  /*7060*/  LOP3.LUT R82, R65, 0xff, RZ, 0xc0, !PT ;  /* 0x000000ff41527812 */ /* 0x000fc800078ec0ff */
[----:B------:R-:W-:Y:S02]  /*7070*/  LEA R81, R82, R81, 0x8 ;  /* 0x0000005152517211 */ /* 0x000fe400078e40ff */
[----:B------:R-:W-:-:S05]  /*7080*/  LOP3.LUT R82, R64, 0xff, RZ, 0xc0, !PT ;  /* 0x000000ff40527812 */ /* 0x000fca00078ec0ff */
[----:B------:R-:W-:-:S05]  /*7090*/  IMAD.IADD R81, R81, 0x1, R82 ;  /* 0x0000000151517824 */ /* 0x000fca00078e0252 */
[----:B------:R1:W-:Y:S02]  /*70a0*/  STG.E desc[UR4][R62.64], R81 ;  /* 0x000000513e007986 */ /* 0x0003e4000c101904 */
.L_x_38210:
[----:B------:R-:W-:-:S07]  /*70b0*/  VIADD R61, R61, 0x100 ;  /* 0x000001003d3d7836 */ /* 0x000fce0000000000 */
.L_x_38145:
[----:B------:R-:W-:Y:S05]  /*70c0*/  BSYNC B0 ;  /* 0x0000000000007941 */ /* 0x000fea0003800000 */
.L_x_38144:
[----:B------:R-:W-:Y:S01]  /*70d0*/  ISETP.NE.AND P0, PT, R69, RZ, PT ;  /* 0x000000ff4500720c */ /* 0x000fe20003f05270 */
        /* <DEDUP_REMOVED lines=28> */
.L_x_38214:
[----:B------:R-:W-:-:S07]  /*72a0*/  IMAD.MOV.U32 R81, RZ, RZ, R4 ;  /* 0x000000ffff517224 */ /* 0x000fce00078e0004 */
.L_x_38215:
[----:B------:R-:W-:Y:S05]  /*72b0*/  BSYNC B1 ;  /* 0x0000000000017941 */ /* 0x000fea0003800000 */
.L_x_38213:
        /* <DEDUP_REMOVED lines=16> */
.L_x_38219:
[----:B------:R-:W-:Y:S05]  /*73c0*/  BSYNC B2 ;  /* 0x0000000000027941 */ /* 0x000fea0003800000 */
.L_x_38218:
        /* <DEDUP_REMOVED lines=39> */
[----:B------:R-:W-:Y:S01]  /*7640*/  IMAD.MOV.U32 R84, RZ, RZ, RZ ;  /* 0x000000ffff547224 */ /* 0x000fe200078e00ff */
[----:B------:R-:W-:Y:S01]  /*7650*/  MOV R4, R2 ;  /* 0x0000000200047202 */ /* 0x000fe20000000f00 */
[----:B------:R-:W-:-:S05]  /*7660*/  IMAD.WIDE.U32 R2, R7, -0x2daee0ad, RZ ;  /* 0xd2511f5307027825 */ /* 0x000fca00078e00ff */
[----:B------:R-:W-:-:S07]  /*7670*/  LOP3.LUT R7, R3, UR37, R62, 0x96, !PT ;  /* 0x0000002503077c12 */ /* 0x000fce000f8e963e */
.L_x_38217:
[----:B------:R-:W-:Y:S05]  /*7680*/  BSYNC B1 ;  /* 0x0000000000017941 */ /* 0x000fea0003800000 */
.L_x_38216:
        /* <DEDUP_REMOVED lines=17> */
.L_x_38220:
        /* <DEDUP_REMOVED lines=12> */
.L_x_38223:
[----:B------:R-:W-:-:S07]  /*7860*/  MOV R64, R4 ;  /* 0x0000000400407202 */ /* 0x000fce0000000f00 */
.L_x_38224:
[----:B------:R-:W-:Y:S05]  /*7870*/  BSYNC B1 ;  /* 0x0000000000017941 */ /* 0x000fea0003800000 */
.L_x_38222:
        /* <DEDUP_REMOVED lines=16> */
.L_x_38228:
[----:B------:R-:W-:Y:S05]  /*7980*/  BSYNC B2 ;  /* 0x0000000000027941 */ /* 0x000fea0003800000 */
.L_x_38227:
        /* <DEDUP_REMOVED lines=43> */
.L_x_38226:
[----:B------:R-:W-:Y:S05]  /*7c40*/  BSYNC B1 ;  /* 0x0000000000017941 */ /* 0x000fea0003800000 */
.L_x_38225:
        /* <DEDUP_REMOVED lines=9> */
.L_x_38221:
        /* <DEDUP_REMOVED lines=12> */
.L_x_38230:
[----:B------:R-:W-:-:S07]  /*7da0*/  IMAD.MOV.U32 R94, RZ, RZ, R4 ;  /* 0x000000ffff5e7224 */ /* 0x000fce00078e0004 */
.L_x_38231:
[----:B------:R-:W-:Y:S05]  /*7db0*/  BSYNC B1 ;  /* 0x0000000000017941 */ /* 0x000fea0003800000 */
.L_x_38229:
        /* <DEDUP_REMOVED lines=16> */
.L_x_38235:
[----:B------:R-:W-:Y:S05]  /*7ec0*/  BSYNC B2 ;  /* 0x0000000000027941 */ /* 0x000fea0003800000 */
.L_x_38234:
        /* <DEDUP_REMOVED lines=43> */
.L_x_38233:
[----:B------:R-:W-:Y:S05]  /*8180*/  BSYNC B1 ;  /* 0x0000000000017941 */ /* 0x000fea0003800000 */
.L_x_38232:
        /* <DEDUP_REMOVED lines=11> */
.L_x_38236:
        /* <DEDUP_REMOVED lines=12> */
.L_x_38239:
[----:B------:R-:W-:-:S07]  /*8300*/  MOV R65, R4 ;  /* 0x0000000400417202 */ /* 0x000fce0000000f00 */
.L_x_38240:
[----:B------:R-:W-:Y:S05]  /*8310*/  BSYNC B1 ;  /* 0x0000000000017941 */ /* 0x000fea0003800000 */
.L_x_38238:
        /* <DEDUP_REMOVED lines=16> */
.L_x_38244:
[----:B------:R-:W-:Y:S05]  /*8420*/  BSYNC B2 ;  /* 0x0000000000027941 */ /* 0x000fea0003800000 */
.L_x_38243:
        /* <DEDUP_REMOVED lines=43> */
.L_x_38242:
[----:B------:R-:W-:Y:S05]  /*86e0*/  BSYNC B1 ;  /* 0x0000000000017941 */ /* 0x000fea0003800000 */
.L_x_38241:
        /* <DEDUP_REMOVED lines=9> */
.L_x_38237:
        /* <DEDUP_REMOVED lines=12> */
.L_x_38246:
[----:B------:R-:W-:-:S07]  /*8840*/  IMAD.MOV.U32 R94, RZ, RZ, R4 ;  /* 0x000000ffff5e7224 */ /* 0x000fce00078e0004 */
.L_x_38247:
[----:B------:R-:W-:Y:S05]  /*8850*/  BSYNC B1 ;  /* 0x0000000000017941 */ /* 0x000fea0003800000 */
.L_x_38245:
        /* <DEDUP_REMOVED lines=16> */
.L_x_38251:
[----:B------:R-:W-:Y:S05]  /*8960*/  BSYNC B2 ;  /* 0x0000000000027941 */ /* 0x000fea0003800000 */
.L_x_38250:
        /* <DEDUP_REMOVED lines=43> */
.L_x_38249:
[----:B------:R-:W-:Y:S05]  /*8c20*/  BSYNC B1 ;  /* 0x0000000000017941 */ /* 0x000fea0003800000 */
.L_x_38248:
        /* <DEDUP_REMOVED lines=11> */
.L_x_38252:
        /* <DEDUP_REMOVED lines=12> */
.L_x_38255:
[----:B------:R-:W-:-:S07]  /*8da0*/  MOV R66, R4 ;  /* 0x0000000400427202 */ /* 0x000fce0000000f00 */
.L_x_38256:
[----:B------:R-:W-:Y:S05]  /*8db0*/  BSYNC B1 ;  /* 0x0000000000017941 */ /* 0x000fea0003800000 */
.L_x_38254:
        /* <DEDUP_REMOVED lines=16> */
.L_x_38260:
[----:B------:R-:W-:Y:S05]  /*8ec0*/  BSYNC B2 ;  /* 0x0000000000027941 */ /* 0x000fea0003800000 */
.L_x_38259:
        /* <DEDUP_REMOVED lines=36> */
[----:B------:R-:W-:-:S04]  /*9110*/  HFMA2.MMA R83, -RZ, RZ, 0, 0 ;  /* 0x00000000ff537435 */ /* 0x000fc800000001ff */
[----:B------:R-:W-:Y:S01]  /*9120*/  LOP3.LUT R7, R85, UR34, R2, 0x96, !PT ;  /* 0x0000002255077c12 */ /* 0x000fe2000f8e9602 */
[----:B------:R-:W-:-:S04]  /*9130*/  IMAD.WIDE.U32 R2, R3, -0x326172a9, RZ ;  /* 0xcd9e8d5703027825 */ /* 0x000fc800078e00ff */
[----:B------:R-:W-:Y:S01]  /*9140*/  IMAD.MOV.U32 R4, RZ, RZ, R2 ;  /* 0x000000ffff047224 */ /* 0x000fe200078e0002 */
[----:B------:R-:W-:Y:S01]  /*9150*/  LOP3.LUT R8, R3, UR36, R84, 0x96, !PT ;  /* 0x0000002403087c12 */ /* 0x000fe2000f8e9654 */
[----:B------:R-:W-:-:S05]  /*9160*/  IMAD.WIDE.U32 R2, R7, -0x2daee0ad, RZ ;  /* 0xd2511f5307027825 */ /* 0x000fca00078e00ff */
[----:B------:R-:W-:-:S07]  /*9170*/  LOP3.LUT R7, R3, UR37, R82, 0x96, !PT ;  /* 0x0000002503077c12 */ /* 0x000fce000f8e9652 */
.L_x_38258:
[----:B------:R-:W-:Y:S05]  /*9180*/  BSYNC B1 ;  /* 0x0000000000017941 */ /* 0x000fea0003800000 */
.L_x_38257:
        /* <DEDUP_REMOVED lines=9> */
.L_x_38253:
        /* <DEDUP_REMOVED lines=12> */
.L_x_38262:
[----:B------:R-:W-:-:S07]  /*92e0*/  IMAD.MOV.U32 R94, RZ, RZ, R4 ;  /* 0x000000ffff5e7224 */ /* 0x000fce00078e0004 */
.L_x_38263:
[----:B------:R-:W-:Y:S05]  /*92f0*/  BSYNC B1 ;  /* 0x0000000000017941 */ /* 0x000fea0003800000 */
.L_x_38261:
        /* <DEDUP_REMOVED lines=16> */
.L_x_38267:
[----:B------:R-:W-:Y:S05]  /*9400*/  BSYNC B2 ;  /* 0x0000000000027941 */ /* 0x000fea0003800000 */
.L_x_38266:
        /* <DEDUP_REMOVED lines=43> */
.L_x_38265:
[----:B------:R-:W-:Y:S05]  /*96c0*/  BSYNC B1 ;  /* 0x0000000000017941 */ /* 0x000fea0003800000 */
.L_x_38264:
        /* <DEDUP_REMOVED lines=11> */
.L_x_38268:
        /* <DEDUP_REMOVED lines=12> */
.L_x_38271:
[----:B------:R-:W-:-:S07]  /*9840*/  MOV R67, R4 ;  /* 0x0000000400437202 */ /* 0x000fce0000000f00 */
.L_x_38272:
[----:B------:R-:W-:Y:S05]  /*9850*/  BSYNC B1 ;  /* 0x0000000000017941 */ /* 0x000fea0003800000 */
.L_x_38270:
        /* <DEDUP_REMOVED lines=16> */
.L_x_38276:
[----:B------:R-:W-:Y:S05]  /*9960*/  BSYNC B2 ;  /* 0x0000000000027941 */ /* 0x000fea0003800000 */
.L_x_38275:
        /* <DEDUP_REMOVED lines=43> */
.L_x_38274:
[----:B------:R-:W-:Y:S05]  /*9c20*/  BSYNC B1 ;  /* 0x0000000000017941 */ /* 0x000fea0003800000 */
.L_x_38273:
        /* <DEDUP_REMOVED lines=8> */
.L_x_38269:
[----:B------:R-:W-:Y:S01]  /*9cb0*/  ISETP.NE.AND P0, PT, R81, RZ, PT ;  /* 0x000000ff5100720c */ /* 0x000fe20003f05270 */
[----:B------:R-:W-:Y:S01]  /*9cc0*/  IMAD.SHL.U32 R84, R61, 0x4, RZ ;  /* 0x000000043d547824 */ /* 0x000fe200078e00ff */
[----:B------:R-:W-:Y:S02]  /*9cd0*/  SEL R81, RZ, 0x1000000, P5 ;  /* 0x01000000ff517807 */ /* 0x000fe40002800000 */
[----:B------:R-:W-:Y:S02]  /*9ce0*/  SEL R82, RZ, 0x10000, P4 ;  /* 0x00010000ff527807 */ /* 0x000fe40002000000 */
[----:B------:R-:W-:Y:S02]  /*9cf0*/  SEL R83, RZ, 0x100, P3 ;  /* 0x00000100ff537807 */ /* 0x000fe40001800000 */
[----:B------:R-:W-:Y:S02]  /*9d00*/  SEL R85, RZ, 0x1, P0 ;  /* 0x00000001ff557807 */ /* 0x000fe40000000000 */
[----:B------:R-:W-:-:S02]  /*9d10*/  IADD3 R82, R83, R81, R82 ;  /* 0x0000005153527210 */ /* 0x000fc40007ffe052 */
[C---:B------:R-:W-:Y:S02]  /*9d20*/  LEA R62, P0, R61.reuse, UR10, 0x4 ;  /* 0x0000000a3d3e7c11 */ /* 0x040fe4000f8020ff */
[C---:B------:R-:W-:Y:S01]  /*9d30*/  SHF.L.U64.HI R81, R61.reuse, 0x2, RZ ;  /* 0x000000023d517819 */ /* 0x040fe200000102ff */
[----:B------:R-:W-:Y:S01]  /*9d40*/  IMAD.IADD R85, R82, 0x1, R85 ;  /* 0x0000000152557824 */ /* 0x000fe200078e0255 */
[----:B------:R-:W-:Y:S02]  /*9d50*/  LEA.HI.X R63, R61, UR11, RZ, 0x4, P0 ;  /* 0x0000000b3d3f7c11 */ /* 0x000fe400080f24ff */
[----:B------:R-:W-:-:S03]  /*9d60*/  IADD3 R82, P0, R84, UR12, RZ ;  /* 0x0000000c54527c10 */ /* 0x000fc6000ff1e0ff */
[----:B------:R0:W-:Y:S01]  /*9d70*/  STG.E.128 desc[UR4][R62.64], R40 ;  /* 0x000000283e007986 */ /* 0x0001e2000c101d04 */
[----:B------:R-:W-:-:S05]  /*9d80*/  IADD3.X R83, R81, UR13, RZ, P0, !PT ;  /* 0x0000000d51537c10 */ /* 0x000fca00087fe4ff */
[----:B------:R0:W-:Y:S01]  /*9d90*/  STG.E desc[UR4][R82.64], R85 ;  /* 0x0000005552007986 */ /* 0x0001e2000c101904 */
[----:B------:R-:W-:Y:S05]  /*9da0*/  @!P1 BRA `(.L_x_38277) ;  /* 0x00000000002c9947 */ /* 0x000fea0003800000 */
[----:B0-----:R-:W-:-:S04]  /*9db0*/  IADD3 R62, P0, R84, UR16, RZ ;  /* 0x00000010543e7c10 */ /* 0x001fc8000ff1e0ff */
[----:B------:R-:W-:Y:S02]  /*9dc0*/  IADD3.X R63, R81, UR17, RZ, P0, !PT ;  /* 0x00000011513f7c10 */ /* 0x000fe400087fe4ff */
[----:B------:R-:W-:-:S04]  /*9dd0*/  SHF.L.U32 R81, R66, 0x10, RZ ;  /* 0x0000001042517819 */ /* 0x000fc800000006ff */
[----:B------:R-:W-:Y:S02]  /*9de0*/  LOP3.LUT R82, R81, 0xff0000, RZ, 0xc0, !PT ;  /* 0x00ff000051527812 */ /* 0x000fe400078ec0ff */
[----:B------:R-:W-:-:S05]  /*9df0*/  LOP3.LUT R81, R67, 0xffff, RZ, 0xc0, !PT ;  /* 0x0000ffff43517812 */ /* 0x000fca00078ec0ff */
[----:B------:R-:W-:Y:S01]  /*9e00*/  IMAD R81, R81, 0x1000000, R82 ;  /* 0x0100000051517824 */ /* 0x000fe200078e0252 */
[----:B------:R-:W-:-:S05]  /*9e10*/  LOP3.LUT R82, R65, 0xff, RZ, 0xc0, !PT ;  /* 0x000000ff41527812 */ /* 0x000fca00078ec0ff */
[----:B------:R-:W-:Y:S01]  /*9e20*/  IMAD R81, R82, 0x100, R81 ;  /* 0x0000010052517824 */ /* 0x000fe200078e0251 */
[----:B------:R-:W-:-:S04]  /*9e30*/  LOP3.LUT R82, R64, 0xff, RZ, 0xc0, !PT ;  /* 0x000000ff40527812 */ /* 0x000fc800078ec0ff */
[----:B------:R-:W-:-:S05]  /*9e40*/  IADD3 R81, R81, R82, RZ ;  /* 0x0000005251517210 */ /* 0x000fca0007ffe0ff */
[----:B------:R1:W-:Y:S02]  /*9e50*/  STG.E desc[UR4][R62.64], R81 ;  /* 0x000000513e007986 */ /* 0x0003e4000c101904 */
.L_x_38277:
[----:B------:R-:W-:-:S07]  /*9e60*/  VIADD R61, R61, 0x100 ;  /* 0x000001003d3d7836 */ /* 0x000fce0000000000 */
.L_x_38212:
[----:B------:R-:W-:Y:S05]  /*9e70*/  BSYNC B0 ;  /* 0x0000000000007941 */ /* 0x000fea0003800000 */
.L_x_38211:
        /* <DEDUP_REMOVED lines=29> */
.L_x_38281:
[----:B------:R-:W-:-:S07]  /*a050*/  MOV R81, R4 ;  /* 0x0000000400517202 */ /* 0x000fce0000000f00 */
.L_x_38282:
[----:B------:R-:W-:Y:S05]  /*a060*/  BSYNC B1 ;  /* 0x0000000000017941 */ /* 0x000fea0003800000 */
.L_x_38280:
        /* <DEDUP_REMOVED lines=16> */
.L_x_38286:
[----:B------:R-:W-:Y:S05]  /*a170*/  BSYNC B2 ;  /* 0x0000000000027941 */ /* 0x000fea0003800000 */
.L_x_38285:
        /* <DEDUP_REMOVED lines=43> */
.L_x_38284:
[----:B------:R-:W-:Y:S05]  /*a430*/  BSYNC B1 ;  /* 0x0000000000017941 */ /* 0x000fea0003800000 */
.L_x_38283:
        /* <DEDUP_REMOVED lines=17> */
.L_x_38287:
        /* <DEDUP_REMOVED lines=12> */
.L_x_38290:
[----:B------:R-:W-:-:S07]  /*a610*/  IMAD.MOV.U32 R64, RZ, RZ, R4 ;  /* 0x000000ffff407224 */ /* 0x000fce00078e0004 */
.L_x_38291:
[----:B------:R-:W-:Y:S05]  /*a620*/  BSYNC B1 ;  /* 0x0000000000017941 */ /* 0x000fea0003800000 */
.L_x_38289:
        /* <DEDUP_REMOVED lines=16> */
.L_x_38295:
[----:B------:R-:W-:Y:S05]  /*a730*/  BSYNC B2 ;  /* 0x0000000000027941 */ /* 0x000fea0003800000 */
.L_x_38294:
        /* <DEDUP_REMOVED lines=43> */
.L_x_38293:
[----:B------:R-:W-:Y:S05]  /*a9f0*/  BSYNC B1 ;  /* 0x0000000000017941 */ /* 0x000fea0003800000 */
.L_x_38292:
        /* <DEDUP_REMOVED lines=9> */
.L_x_38288:
        /* <DEDUP_REMOVED lines=12> */
.L_x_38297:
[----:B------:R-:W-:-:S07]  /*ab50*/  IMAD.MOV.U32 R94, RZ, RZ, R4 ;  /* 0x000000ffff5e7224 */ /* 0x000fce00078e0004 */
.L_x_38298:
[----:B------:R-:W-:Y:S05]  /*ab60*/  BSYNC B1 ;  /* 0x0000000000017941 */ /* 0x000fea0003800000 */
.L_x_38296:
        /* <DEDUP_REMOVED lines=16> */
.L_x_38302:
[----:B------:R-:W-:Y:S05]  /*ac70*/  BSYNC B2 ;  /* 0x0000000000027941 */ /* 0x000fea0003800000 */
.L_x_38301:
        /* <DEDUP_REMOVED lines=43> */
.L_x_38300:
[----:B------:R-:W-:Y:S05]  /*af30*/  BSYNC B1 ;  /* 0x0000000000017941 */ /* 0x000fea0003800000 */
.L_x_38299:
        /* <DEDUP_REMOVED lines=11> */
.L_x_38303:
        /* <DEDUP_REMOVED lines=12> */
.L_x_38306:
[----:B------:R-:W-:-:S07]  /*b0b0*/  IMAD.MOV.U32 R65, RZ, RZ, R4 ;  /* 0x000000ffff417224 */ /* 0x000fce00078e0004 */
.L_x_38307:
[----:B------:R-:W-:Y:S05]  /*b0c0*/  BSYNC B1 ;  /* 0x0000000000017941 */ /* 0x000fea0003800000 */
.L_x_38305:
        /* <DEDUP_REMOVED lines=16> */
.L_x_38311:
[----:B------:R-:W-:Y:S05]  /*b1d0*/  BSYNC B2 ;  /* 0x0000000000027941 */ /* 0x000fea0003800000 */
.L_x_38310:
        /* <DEDUP_REMOVED lines=43> */
.L_x_38309:
[----:B------:R-:W-:Y:S05]  /*b490*/  BSYNC B1 ;  /* 0x0000000000017941 */ /* 0x000fea0003800000 */
.L_x_38308:
        /* <DEDUP_REMOVED lines=9> */
.L_x_38304:
        /* <DEDUP_REMOVED lines=12> */
.L_x_38313:
[----:B------:R-:W-:-:S07]  /*b5f0*/  IMAD.MOV.U32 R94, RZ, RZ, R4 ;  /* 0x000000ffff5e7224 */ /* 0x000fce00078e0004 */
.L_x_38314:
[----:B------:R-:W-:Y:S05]  /*b600*/  BSYNC B1 ;  /* 0x0000000000017941 */ /* 0x000fea0003800000 */
.L_x_38312:
        /* <DEDUP_REMOVED lines=16> */
.L_x_38318:
[----:B------:R-:W-:Y:S05]  /*b710*/  BSYNC B2 ;  /* 0x0000000000027941 */ /* 0x000fea0003800000 */
.L_x_38317:
        /* <DEDUP_REMOVED lines=43> */
.L_x_38316:
[----:B------:R-:W-:Y:S05]  /*b9d0*/  BSYNC B1 ;  /* 0x0000000000017941 */ /* 0x000fea0003800000 */
.L_x_38315:
        /* <DEDUP_REMOVED lines=11> */
.L_x_38319:
        /* <DEDUP_REMOVED lines=12> */
.L_x_38322:
[----:B------:R-:W-:-:S07]  /*bb50*/  IMAD.MOV.U32 R66, RZ, RZ, R4 ;  /* 0x000000ffff427224 */ /* 0x000fce00078e0004 */
.L_x_38323:
[----:B------:R-:W-:Y:S05]  /*bb60*/  BSYNC B1 ;  /* 0x0000000000017941 */ /* 0x000fea0003800000 */
.L_x_38321:
        /* <DEDUP_REMOVED lines=16> */
.L_x_38327:
[----:B------:R-:W-:Y:S05]  /*bc70*/  BSYNC B2 ;  /* 0x0000000000027941 */ /* 0x000fea0003800000 */
.L_x_38326:
        /* <DEDUP_REMOVED lines=43> */
.L_x_38325:
[----:B------:R-:W-:Y:S05]  /*bf30*/  BSYNC B1 ;  /* 0x0000000000017941 */ /* 0x000fea0003800000 */
.L_x_38324:
        /* <DEDUP_REMOVED lines=9> */
.L_x_38320:
        /* <DEDUP_REMOVED lines=12> */
.L_x_38329:
[----:B------:R-:W-:-:S07]  /*c090*/  IMAD.MOV.U32 R94, RZ, RZ, R4 ;  /* 0x000000ffff5e7224 */ /* 0x000fce00078e0004 */
.L_x_38330:
[----:B------:R-:W-:Y:S05]  /*c0a0*/  BSYNC B1 ;  /* 0x0000000000017941 */ /* 0x000fea0003800000 */
.L_x_38328:
        /* <DEDUP_REMOVED lines=16> */
.L_x_38334:
[----:B------:R-:W-:Y:S05]  /*c1b0*/  BSYNC B2 ;  /* 0x0000000000027941 */ /* 0x000fea0003800000 */
.L_x_38333:
        /* <DEDUP_REMOVED lines=43> */
.L_x_38332:
[----:B------:R-:W-:Y:S05]  /*c470*/  BSYNC B1 ;  /* 0x0000000000017941 */ /* 0x000fea0003800000 */
.L_x_38331:
        /* <DEDUP_REMOVED lines=11> */
.L_x_38335:
        /* <DEDUP_REMOVED lines=12> */
.L_x_38338:
[----:B------:R-:W-:-:S07]  /*c5f0*/  IMAD.MOV.U32 R67, RZ, RZ, R4 ;  /* 0x000000ffff437224 */ /* 0x000fce00078e0004 */
.L_x_38339:
[----:B------:R-:W-:Y:S05]  /*c600*/  BSYNC B1 ;  /* 0x0000000000017941 */ /* 0x000fea0003800000 */
.L_x_38337:
        /* <DEDUP_REMOVED lines=16> */
.L_x_38343:
[----:B------:R-:W-:Y:S05]  /*c710*/  BSYNC B2 ;  /* 0x0000000000027941 */ /* 0x000fea0003800000 */
.L_x_38342:
        /* <DEDUP_REMOVED lines=43> */
.L_x_38341:
[----:B------:R-:W-:Y:S05]  /*c9d0*/  BSYNC B1 ;  /* 0x0000000000017941 */ /* 0x000fea0003800000 */
.L_x_38340:
        /* <DEDUP_REMOVED lines=8> */
.L_x_38336:
[----:B------:R-:W-:Y:S01]  /*ca60*/  ISETP.NE.AND P0, PT, R81, RZ, PT ;  /* 0x000000ff5100720c */ /* 0x000fe20003f05270 */
        /* <DEDUP_REMOVED lines=8> */
[----:B------:R-:W-:Y:S02]  /*caf0*/  IADD3 R85, R82, R85, RZ ;  /* 0x0000005552557210 */ /* 0x000fe40007ffe0ff */
[----:B------:R-:W-:Y:S01]  /*cb00*/  SHF.L.U64.HI R81, R61, 0x2, RZ ;  /* 0x000000023d517819 */ /* 0x000fe200000102ff */
[----:B------:R0:W-:Y:S01]  /*cb10*/  STG.E.128 desc[UR4][R62.64], R44 ;  /* 0x0000002c3e007986 */ /* 0x0001e2000c101d04 */
[----:B------:R-:W-:-:S04]  /*cb20*/  IADD3 R82, P0, R84, UR12, RZ ;  /* 0x0000000c54527c10 */ /* 0x000fc8000ff1e0ff */
        /* <DEDUP_REMOVED lines=14> */
.L_x_38344:
[----:B------:R-:W-:-:S07]  /*cc10*/  IADD3 R61, R61, 0x100, RZ ;  /* 0x000001003d3d7810 */ /* 0x000fce0007ffe0ff */
.L_x_38279:
[----:B------:R-:W-:Y:S05]  /*cc20*/  BSYNC B0 ;  /* 0x0000000000007941 */ /* 0x000fea0003800000 */
.L_x_38278:
        /* <DEDUP_REMOVED lines=29> */
.L_x_38348:
[----:B------:R-:W-:-:S07]  /*ce00*/  IMAD.MOV.U32 R81, RZ, RZ, R4 ;  /* 0x000000ffff517224 */ /* 0x000fce00078e0004 */
.L_x_38349:
[----:B------:R-:W-:Y:S05]  /*ce10*/  BSYNC B1 ;  /* 0x0000000000017941 */ /* 0x000fea0003800000 */
.L_x_38347:
        /* <DEDUP_REMOVED lines=16> */
.L_x_38353:
[----:B------:R-:W-:Y:S05]  /*cf20*/  BSYNC B2 ;  /* 0x0000000000027941 */ /* 0x000fea0003800000 */
.L_x_38352:
        /* <DEDUP_REMOVED lines=43> */
.L_x_38351:
[----:B------:R-:W-:Y:S05]  /*d1e0*/  BSYNC B1 ;  /* 0x0000000000017941 */ /* 0x000fea0003800000 */
.L_x_38350:
        /* <DEDUP_REMOVED lines=17> */
.L_x_38354:
        /* <DEDUP_REMOVED lines=12> */
.L_x_38357:
[----:B------:R-:W-:-:S07]  /*d3c0*/  IMAD.MOV.U32 R64, RZ, RZ, R4 ;  /* 0x000000ffff407224 */ /* 0x000fce00078e0004 */
.L_x_38358:
[----:B------:R-:W-:Y:S05]  /*d3d0*/  BSYNC B1 ;  /* 0x0000000000017941 */ /* 0x000fea0003800000 */
.L_x_38356:
        /* <DEDUP_REMOVED lines=16> */
.L_x_38362:
[----:B------:R-:W-:Y:S05]  /*d4e0*/  BSYNC B2 ;  /* 0x0000000000027941 */ /* 0x000fea0003800000 */
.L_x_38361:
        /* <DEDUP_REMOVED lines=43> */
.L_x_38360:
[----:B------:R-:W-:Y:S05]  /*d7a0*/  BSYNC B1 ;  /* 0x0000000000017941 */ /* 0x000fea0003800000 */
.L_x_38359:
        /* <DEDUP_REMOVED lines=9> */
.L_x_38355:
        /* <DEDUP_REMOVED lines=12> */
.L_x_38364:
[----:B------:R-:W-:-:S07]  /*d900*/  MOV R94, R4 ;  /* 0x00000004005e7202 */ /* 0x000fce0000000f00 */
.L_x_38365:
[----:B------:R-:W-:Y:S05]  /*d910*/  BSYNC B1 ;  /* 0x0000000000017941 */ /* 0x000fea0003800000 */
.L_x_38363:
        /* <DEDUP_REMOVED lines=16> */
.L_x_38369:
[----:B------:R-:W-:Y:S05]  /*da20*/  BSYNC B2 ;  /* 0x0000000000027941 */ /* 0x000fea0003800000 */
.L_x_38368:
        /* <DEDUP_REMOVED lines=43> */
.L_x_38367:
[----:B------:R-:W-:Y:S05]  /*dce0*/  BSYNC B1 ;  /* 0x0000000000017941 */ /* 0x000fea0003800000 */
.L_x_38366:
        /* <DEDUP_REMOVED lines=11> */
.L_x_38370:
        /* <DEDUP_REMOVED lines=12> */
.L_x_38373:
[----:B------:R-:W-:-:S07]  /*de60*/  IMAD.MOV.U32 R65, RZ, RZ, R4 ;  /* 0x000000ffff417224 */ /* 0x000fce00078e0004 */
.L_x_38374:
[----:B------:R-:W-:Y:S05]  /*de70*/  BSYNC B1 ;  /* 0x0000000000017941 */ /* 0x000fea0003800000 */
.L_x_38372:
        /* <DEDUP_REMOVED lines=16> */
.L_x_38378:
[----:B------:R-:W-:Y:S05]  /*df80*/  BSYNC B2 ;  /* 0x0000000000027941 */ /* 0x000fea0003800000 */
.L_x_38377:
        /* <DEDUP_REMOVED lines=43> */
.L_x_38376:
[----:B------:R-:W-:Y:S05]  /*e240*/  BSYNC B1 ;  /* 0x0000000000017941 */ /* 0x000fea0003800000 */
.L_x_38375:
        /* <DEDUP_REMOVED lines=9> */
.L_x_38371:
        /* <DEDUP_REMOVED lines=12> */
.L_x_38380:
[----:B------:R-:W-:-:S07]  /*e3a0*/  MOV R94, R4 ;  /* 0x00000004005e7202 */ /* 0x000fce0000000f00 */
.L_x_38381:
[----:B------:R-:W-:Y:S05]  /*e3b0*/  BSYNC B1 ;  /* 0x0000000000017941 */ /* 0x000fea0003800000 */
.L_x_38379:
        /* <DEDUP_REMOVED lines=16> */
.L_x_38385:
[----:B------:R-:W-:Y:S05]  /*e4c0*/  BSYNC B2 ;  /* 0x0000000000027941 */ /* 0x000fea0003800000 */
.L_x_38384:
        /* <DEDUP_REMOVED lines=43> */
.L_x_38383:
[----:B------:R-:W-:Y:S05]  /*e780*/  BSYNC B1 ;  /* 0x0000000000017941 */ /* 0x000fea0003800000 */
.L_x_38382:
        /* <DEDUP_REMOVED lines=11> */
.L_x_38386:
        /* <DEDUP_REMOVED lines=12> */
.L_x_38389:
[----:B------:R-:W-:-:S07]  /*e900*/  IMAD.MOV.U32 R66, RZ, RZ, R4 ;  /* 0x000000ffff427224 */ /* 0x000fce00078e0004 */
.L_x_38390:
[----:B------:R-:W-:Y:S05]  /*e910*/  BSYNC B1 ;  /* 0x0000000000017941 */ /* 0x000fea0003800000 */
.L_x_38388:
        /* <DEDUP_REMOVED lines=16> */
.L_x_38394:
[----:B------:R-:W-:Y:S05]  /*ea20*/  BSYNC B2 ;  /* 0x0000000000027941 */ /* 0x000fea0003800000 */
.L_x_38393:
        /* <DEDUP_REMOVED lines=43> */
.L_x_38392:
[----:B------:R-:W-:Y:S05]  /*ece0*/  BSYNC B1 ;  /* 0x0000000000017941 */ /* 0x000fea0003800000 */
.L_x_38391:
        /* <DEDUP_REMOVED lines=9> */
.L_x_38387:
        /* <DEDUP_REMOVED lines=12> */
.L_x_38396:
[----:B------:R-:W-:-:S07]  /*ee40*/  MOV R94, R4 ;  /* 0x00000004005e7202 */ /* 0x000fce0000000f00 */
.L_x_38397:
[----:B------:R-:W-:Y:S05]  /*ee50*/  BSYNC B1 ;  /* 0x0000000000017941 */ /* 0x000fea0003800000 */
.L_x_38395:
        /* <DEDUP_REMOVED lines=16> */
.L_x_38401:
[----:B------:R-:W-:Y:S05]  /*ef60*/  BSYNC B2 ;  /* 0x0000000000027941 */ /* 0x000fea0003800000 */
.L_x_38400:
        /* <DEDUP_REMOVED lines=43> */
.L_x_38399:
[----:B------:R-:W-:Y:S05]  /*f220*/  BSYNC B1 ;  /* 0x0000000000017941 */ /* 0x000fea0003800000 */
.L_x_38398:
        /* <DEDUP_REMOVED lines=11> */
.L_x_38402:
        /* <DEDUP_REMOVED lines=12> */
.L_x_38405:
[----:B------:R-:W-:-:S07]  /*f3a0*/  IMAD.MOV.U32 R67, RZ, RZ, R4 ;  /* 0x000000ffff437224 */ /* 0x000fce00078e0004 */
.L_x_38406:
[----:B------:R-:W-:Y:S05]  /*f3b0*/  BSYNC B1 ;  /* 0x0000000000017941 */ /* 0x000fea0003800000 */
.L_x_38404:
        /* <DEDUP_REMOVED lines=16> */
.L_x_38410:
[----:B------:R-:W-:Y:S05]  /*f4c0*/  BSYNC B2 ;  /* 0x0000000000027941 */ /* 0x000fea0003800000 */
.L_x_38409:
        /* <DEDUP_REMOVED lines=43> */
.L_x_38408:
[----:B------:R-:W-:Y:S05]  /*f780*/  BSYNC B1 ;  /* 0x0000000000017941 */ /* 0x000fea0003800000 */
.L_x_38407:
        /* <DEDUP_REMOVED lines=8> */
.L_x_38403:
        /* <DEDUP_REMOVED lines=27> */
.L_x_38411:
[----:B------:R-:W-:-:S07]  /*f9c0*/  VIADD R61, R61, 0x100 ;  /* 0x000001003d3d7836 */ /* 0x000fce0000000000 */
.L_x_38346:
[----:B------:R-:W-:Y:S05]  /*f9d0*/  BSYNC B0 ;  /* 0x0000000000007941 */ /* 0x000fea0003800000 */
.L_x_38345:
        /* <DEDUP_REMOVED lines=29> */
.L_x_38415:
[----:B------:R-:W-:-:S07]  /*fbb0*/  IMAD.MOV.U32 R81, RZ, RZ, R4 ;  /* 0x000000ffff517224 */ /* 0x000fce00078e0004 */
.L_x_38416:
[----:B------:R-:W-:Y:S05]  /*fbc0*/  BSYNC B1 ;  /* 0x0000000000017941 */ /* 0x000fea0003800000 */
.L_x_38414:
        /* <DEDUP_REMOVED lines=16> */
.L_x_38420:
[----:B------:R-:W-:Y:S05]  /*fcd0*/  BSYNC B2 ;  /* 0x0000000000027941 */ /* 0x000fea0003800000 */
.L_x_38419:
        /* <DEDUP_REMOVED lines=43> */
.L_x_38418:
[----:B------:R-:W-:Y:S05]  /*ff90*/  BSYNC B1 ;  /* 0x0000000000017941 */ /* 0x000fea0003800000 */
.L_x_38417:
        /* <DEDUP_REMOVED lines=17> */
.L_x_38421:
        /* <DEDUP_REMOVED lines=12> */
.L_x_38424:
[----:B------:R-:W-:-:S07]  /*10170*/  MOV R64, R4 ;  /* 0x0000000400407202 */ /* 0x000fce0000000f00 */
.L_x_38425:
[----:B------:R-:W-:Y:S05]  /*10180*/  BSYNC B1 ;  /* 0x0000000000017941 */ /* 0x000fea0003800000 */
.L_x_38423:
        /* <DEDUP_REMOVED lines=16> */
.L_x_38429:
[----:B------:R-:W-:Y:S05]  /*10290*/  BSYNC B2 ;  /* 0x0000000000027941 */ /* 0x000fea0003800000 */
.L_x_38428:
        /* <DEDUP_REMOVED lines=43> */
.L_x_38427:
[----:B------:R-:W-:Y:S05]  /*10550*/  BSYNC B1 ;  /* 0x0000000000017941 */ /* 0x000fea0003800000 */
.L_x_38426:
        /* <DEDUP_REMOVED lines=9> */
.L_x_38422:
        /* <DEDUP_REMOVED lines=12> */
.L_x_38431:
[----:B------:R-:W-:-:S07]  /*106b0*/  IMAD.MOV.U32 R94, RZ, RZ, R4 ;  /* 0x000000ffff5e7224 */ /* 0x000fce00078e0004 */
.L_x_38432:
[----:B------:R-:W-:Y:S05]  /*106c0*/  BSYNC B1 ;  /* 0x0000000000017941 */ /* 0x000fea0003800000 */
.L_x_38430:
        /* <DEDUP_REMOVED lines=16> */
.L_x_38436:
[----:B------:R-:W-:Y:S05]  /*107d0*/  BSYNC B2 ;  /* 0x0000000000027941 */ /* 0x000fea0003800000 */
.L_x_38435:
        /* <DEDUP_REMOVED lines=43> */
.L_x_38434:
[----:B------:R-:W-:Y:S05]  /*10a90*/  BSYNC B1 ;  /* 0x0000000000017941 */ /* 0x000fea0003800000 */
.L_x_38433:
        /* <DEDUP_REMOVED lines=11> */
.L_x_38437:
        /* <DEDUP_REMOVED lines=12> */
.L_x_38440:
[----:B------:R-:W-:-:S07]  /*10c10*/  MOV R65, R4 ;  /* 0x0000000400417202 */ /* 0x000fce0000000f00 */
.L_x_38441:
[----:B------:R-:W-:Y:S05]  /*10c20*/  BSYNC B1 ;  /* 0x0000000000017941 */ /* 0x000fea0003800000 */
.L_x_38439:
        /* <DEDUP_REMOVED lines=16> */
.L_x_38445:
[----:B------:R-:W-:Y:S05]  /*10d30*/  BSYNC B2 ;  /* 0x0000000000027941 */ /* 0x000fea0003800000 */
.L_x_38444:
        /* <DEDUP_REMOVED lines=43> */
.L_x_38443:
[----:B------:R-:W-:Y:S05]  /*10ff0*/  BSYNC B1 ;  /* 0x0000000000017941 */ /* 0x000fea0003800000 */
.L_x_38442:
        /* <DEDUP_REMOVED lines=9> */
.L_x_38438:
        /* <DEDUP_REMOVED lines=12> */
.L_x_38447:
[----:B------:R-:W-:-:S07]  /*11150*/  IMAD.MOV.U32 R94, RZ, RZ, R4 ;  /* 0x000000ffff5e7224 */ /* 0x000fce00078e0004 */
.L_x_38448:
[----:B------:R-:W-:Y:S05]  /*11160*/  BSYNC B1 ;  /* 0x0000000000017941 */ /* 0x000fea0003800000 */
.L_x_38446:
        /* <DEDUP_REMOVED lines=16> */
.L_x_38452:
[----:B------:R-:W-:Y:S05]  /*11270*/  BSYNC B2 ;  /* 0x0000000000027941 */ /* 0x000fea0003800000 */
.L_x_38451:
        /* <DEDUP_REMOVED lines=43> */
.L_x_38450:
[----:B------:R-:W-:Y:S05]  /*11530*/  BSYNC B1 ;  /* 0x0000000000017941 */ /* 0x000fea0003800000 */
.L_x_38449:
        /* <DEDUP_REMOVED lines=11> */
.L_x_38453:
        /* <DEDUP_REMOVED lines=12> */
.L_x_38456:
[----:B------:R-:W-:-:S07]  /*116b0*/  MOV R66, R4 ;  /* 0x0000000400427202 */ /* 0x000fce0000000f00 */
.L_x_38457:
[----:B------:R-:W-:Y:S05]  /*116c0*/  BSYNC B1 ;  /* 0x0000000000017941 */ /* 0x000fea0003800000 */
.L_x_38455:
        /* <DEDUP_REMOVED lines=16> */
.L_x_38461:
[----:B------:R-:W-:Y:S05]  /*117d0*/  BSYNC B2 ;  /* 0x0000000000027941 */ /* 0x000fea0003800000 */
.L_x_38460:
        /* <DEDUP_REMOVED lines=43> */
.L_x_38459:
[----:B------:R-:W-:Y:S05]  /*11a90*/  BSYNC B1 ;  /* 0x0000000000017941 */ /* 0x000fea0003800000 */
.L_x_38458:
        /* <DEDUP_REMOVED lines=9> */
.L_x_38454:
        /* <DEDUP_REMOVED lines=12> */
.L_x_38463:
[----:B------:R-:W-:-:S07]  /*11bf0*/  IMAD.MOV.U32 R94, RZ, RZ, R4 ;  /* 0x000000ffff5e7224 */ /* 0x000fce00078e0004 */
.L_x_38464:
[----:B------:R-:W-:Y:S05]  /*11c00*/  BSYNC B1 ;  /* 0x0000000000017941 */ /* 0x000fea0003800000 */
.L_x_38462:
        /* <DEDUP_REMOVED lines=16> */
.L_x_38468:
[----:B------:R-:W-:Y:S05]  /*11d10*/  BSYNC B2 ;  /* 0x0000000000027941 */ /* 0x000fea0003800000 */
.L_x_38467:
        /* <DEDUP_REMOVED lines=43> */
.L_x_38466:
[----:B------:R-:W-:Y:S05]  /*11fd0*/  BSYNC B1 ;  /* 0x0000000000017941 */ /* 0x000fea0003800000 */
.L_x_38465:
        /* <DEDUP_REMOVED lines=11> */
.L_x_38469:
        /* <DEDUP_REMOVED lines=12> */
.L_x_38472:
[----:B------:R-:W-:-:S07]  /*12150*/  MOV R67, R4 ;  /* 0x0000000400437202 */ /* 0x000fce0000000f00 */
.L_x_38473:
[----:B------:R-:W-:Y:S05]  /*12160*/  BSYNC B1 ;  /* 0x0000000000017941 */ /* 0x000fea0003800000 */
.L_x_38471:
        /* <DEDUP_REMOVED lines=16> */
.L_x_38477:
[----:B------:R-:W-:Y:S05]  /*12270*/  BSYNC B2 ;  /* 0x0000000000027941 */ /* 0x000fea0003800000 */
.L_x_38476:
        /* <DEDUP_REMOVED lines=43> */
.L_x_38475:
[----:B------:R-:W-:Y:S05]  /*12530*/  BSYNC B1 ;  /* 0x0000000000017941 */ /* 0x000fea0003800000 */
.L_x_38474:
        /* <DEDUP_REMOVED lines=8> */
.L_x_38470:
        /* <DEDUP_REMOVED lines=27> */
.L_x_38478:
[----:B------:R-:W-:-:S07]  /*12770*/  VIADD R61, R61, 0x100 ;  /* 0x000001003d3d7836 */ /* 0x000fce0000000000 */
.L_x_38413:
[----:B------:R-:W-:Y:S05]  /*12780*/  BSYNC B0 ;  /* 0x0000000000007941 */ /* 0x000fea0003800000 */
.L_x_38412:
        /* <DEDUP_REMOVED lines=29> */
.L_x_38482:
[----:B------:R-:W-:-:S07]  /*12960*/  MOV R81, R4 ;  /* 0x0000000400517202 */ /* 0x000fce0000000f00 */
.L_x_38483:
[----:B------:R-:W-:Y:S05]  /*12970*/  BSYNC B1 ;  /* 0x0000000000017941 */ /* 0x000fea0003800000 */
.L_x_38481:
        /* <DEDUP_REMOVED lines=16> */
.L_x_38487:
[----:B------:R-:W-:Y:S05]  /*12a80*/  BSYNC B2 ;  /* 0x0000000000027941 */ /* 0x000fea0003800000 */
.L_x_38486:
        /* <DEDUP_REMOVED lines=43> */
.L_x_38485:
[----:B------:R-:W-:Y:S05]  /*12d40*/  BSYNC B1 ;  /* 0x0000000000017941 */ /* 0x000fea0003800000 */
.L_x_38484:
        /* <DEDUP_REMOVED lines=17> */
.L_x_38488:
        /* <DEDUP_REMOVED lines=12> */
.L_x_38491:
[----:B------:R-:W-:-:S07]  /*12f20*/  IMAD.MOV.U32 R64, RZ, RZ, R4 ;  /* 0x000000ffff407224 */ /* 0x000fce00078e0004 */
.L_x_38492:
[----:B------:R-:W-:Y:S05]  /*12f30*/  BSYNC B1 ;  /* 0x0000000000017941 */ /* 0x000fea0003800000 */
.L_x_38490:
        /* <DEDUP_REMOVED lines=16> */
.L_x_38496:
[----:B------:R-:W-:Y:S05]  /*13040*/  BSYNC B2 ;  /* 0x0000000000027941 */ /* 0x000fea0003800000 */
.L_x_38495:
        /* <DEDUP_REMOVED lines=43> */
.L_x_38494:
[----:B------:R-:W-:Y:S05]  /*13300*/  BSYNC B1 ;  /* 0x0000000000017941 */ /* 0x000fea0003800000 */
.L_x_38493:
        /* <DEDUP_REMOVED lines=9> */
.L_x_38489:
        /* <DEDUP_REMOVED lines=12> */
.L_x_38498:
[----:B------:R-:W-:-:S07]  /*13460*/  IMAD.MOV.U32 R94, RZ, RZ, R4 ;  /* 0x000000ffff5e7224 */ /* 0x000fce00078e0004 */
.L_x_38499:
[----:B------:R-:W-:Y:S05]  /*13470*/  BSYNC B1 ;  /* 0x0000000000017941 */ /* 0x000fea0003800000 */
.L_x_38497:
        /* <DEDUP_REMOVED lines=16> */
.L_x_38503:
[----:B------:R-:W-:Y:S05]  /*13580*/  BSYNC B2 ;  /* 0x0000000000027941 */ /* 0x000fea0003800000 */
.L_x_38502:
        /* <DEDUP_REMOVED lines=43> */
.L_x_38501:
[----:B------:R-:W-:Y:S05]  /*13840*/  BSYNC B1 ;  /* 0x0000000000017941 */ /* 0x000fea0003800000 */
.L_x_38500:
        /* <DEDUP_REMOVED lines=11> */
.L_x_38504:
        /* <DEDUP_REMOVED lines=12> */
.L_x_38507:
[----:B------:R-:W-:-:S07]  /*139c0*/  IMAD.MOV.U32 R65, RZ, RZ, R4 ;  /* 0x000000ffff417224 */ /* 0x000fce00078e0004 */
.L_x_38508:
[----:B------:R-:W-:Y:S05]  /*139d0*/  BSYNC B1 ;  /* 0x0000000000017941 */ /* 0x000fea0003800000 */
.L_x_38506:
        /* <DEDUP_REMOVED lines=16> */
.L_x_38512:
[----:B------:R-:W-:Y:S05]  /*13ae0*/  BSYNC B2 ;  /* 0x0000000000027941 */ /* 0x000fea0003800000 */
.L_x_38511:
        /* <DEDUP_REMOVED lines=43> */
.L_x_38510:
[----:B------:R-:W-:Y:S05]  /*13da0*/  BSYNC B1 ;  /* 0x0000000000017941 */ /* 0x000fea0003800000 */
.L_x_38509:
        /* <DEDUP_REMOVED lines=9> */
.L_x_38505:
        /* <DEDUP_REMOVED lines=12> */
.L_x_38514:
[----:B------:R-:W-:-:S07]  /*13f00*/  IMAD.MOV.U32 R94, RZ, RZ, R4 ;  /* 0x000000ffff5e7224 */ /* 0x000fce00078e0004 */
.L_x_38515:
[----:B------:R-:W-:Y:S05]  /*13f10*/  BSYNC B1 ;  /* 0x0000000000017941 */ /* 0x000fea0003800000 */
.L_x_38513:
        /* <DEDUP_REMOVED lines=16> */
.L_x_38519:
[----:B------:R-:W-:Y:S05]  /*14020*/  BSYNC B2 ;  /* 0x0000000000027941 */ /* 0x000fea0003800000 */
.L_x_38518:
        /* <DEDUP_REMOVED lines=43> */
.L_x_38517:
[----:B------:R-:W-:Y:S05]  /*142e0*/  BSYNC B1 ;  /* 0x0000000000017941 */ /* 0x000fea0003800000 */
.L_x_38516:
        /* <DEDUP_REMOVED lines=11> */
.L_x_38520:
        /* <DEDUP_REMOVED lines=12> */
.L_x_38523:
[----:B------:R-:W-:-:S07]  /*14460*/  MOV R66, R4 ;  /* 0x0000000400427202 */ /* 0x000fce0000000f00 */
.L_x_38524:
[----:B------:R-:W-:Y:S05]  /*14470*/  BSYNC B1 ;  /* 0x0000000000017941 */ /* 0x000fea0003800000 */
.L_x_38522:
        /* <DEDUP_REMOVED lines=16> */
.L_x_38528:
[----:B------:R-:W-:Y:S05]  /*14580*/  BSYNC B2 ;  /* 0x0000000000027941 */ /* 0x000fea0003800000 */
.L_x_38527:
        /* <DEDUP_REMOVED lines=43> */
.L_x_38526:
[----:B------:R-:W-:Y:S05]  /*14840*/  BSYNC B1 ;  /* 0x0000000000017941 */ /* 0x000fea0003800000 */
.L_x_38525:
        /* <DEDUP_REMOVED lines=9> */
.L_x_38521:
        /* <DEDUP_REMOVED lines=12> */
.L_x_38530:
[----:B------:R-:W-:-:S07]  /*149a0*/  MOV R94, R4 ;  /* 0x00000004005e7202 */ /* 0x000fce0000000f00 */
.L_x_38531:
[----:B------:R-:W-:Y:S05]  /*149b0*/  BSYNC B1 ;  /* 0x0000000000017941 */ /* 0x000fea0003800000 */
.L_x_38529:
        /* <DEDUP_REMOVED lines=16> */
.L_x_38535:
[----:B------:R-:W-:Y:S05]  /*14ac0*/  BSYNC B2 ;  /* 0x0000000000027941 */ /* 0x000fea0003800000 */
.L_x_38534:
        /* <DEDUP_REMOVED lines=43> */
.L_x_38533:
[----:B------:R-:W-:Y:S05]  /*14d80*/  BSYNC B1 ;  /* 0x0000000000017941 */ /* 0x000fea0003800000 */
.L_x_38532:
        /* <DEDUP_REMOVED lines=11> */
.L_x_38536:
        /* <DEDUP_REMOVED lines=12> */
.L_x_38539:
[----:B------:R-:W-:-:S07]  /*14f00*/  MOV R67, R4 ;  /* 0x0000000400437202 */ /* 0x000fce0000000f00 */
.L_x_38540:
[----:B------:R-:W-:Y:S05]  /*14f10*/  BSYNC B1 ;  /* 0x0000000000017941 */ /* 0x000fea0003800000 */
.L_x_38538:
        /* <DEDUP_REMOVED lines=16> */
.L_x_38544:
[----:B------:R-:W-:Y:S05]  /*15020*/  BSYNC B2 ;  /* 0x0000000000027941 */ /* 0x000fea0003800000 */
.L_x_38543:
        /* <DEDUP_REMOVED lines=43> */
.L_x_38542:
[----:B------:R-:W-:Y:S05]  /*152e0*/  BSYNC B1 ;  /* 0x0000000000017941 */ /* 0x000fea0003800000 */
.L_x_38541:
        /* <DEDUP_REMOVED lines=8> */
.L_x_38537:
        /* <DEDUP_REMOVED lines=10> */
[----:B------:R-:W-:Y:S02]  /*15410*/  SHF.R.U32.HI R61, RZ, 0x1e, R61 ;  /* 0x0000001eff3d7819 */ /* 0x000fe4000001163d */
[----:B------:R-:W-:Y:S01]  /*15420*/  IADD3 R82, P0, R81, UR12, RZ ;  /* 0x0000000c51527c10 */ /* 0x000fe2000ff1e0ff */
[----:B------:R2:W-:Y:S03]  /*15430*/  STG.E.128 desc[UR4][R62.64], R56 ;  /* 0x000000383e007986 */ /* 0x0005e6000c101d04 */
[----:B------:R-:W-:-:S05]  /*15440*/  IADD3.X R83, R61, UR13, RZ, P0, !PT ;  /* 0x0000000d3d537c10 */ /* 0x000fca00087fe4ff */
[----:B------:R2:W-:Y:S01]  /*15450*/  STG.E desc[UR4][R82.64], R84 ;  /* 0x0000005452007986 */ /* 0x0005e2000c101904 */
[----:B------:R-:W-:Y:S05]  /*15460*/  @!P1 BRA `(.L_x_38480) ;  /* 0x00000000002c9947 */ /* 0x000fea0003800000 */
[----:B--2---:R-:W-:-:S04]  /*15470*/  IADD3 R62, P0, R81, UR16, RZ ;  /* 0x00000010513e7c10 */ /* 0x004fc8000ff1e0ff */
[----:B------:R-:W-:Y:S02]  /*15480*/  IADD3.X R63, R61, UR17, RZ, P0, !PT ;  /* 0x000000113d3f7c10 */ /* 0x000fe400087fe4ff */
[----:B------:R-:W-:-:S04]  /*15490*/  SHF.L.U32 R61, R66, 0x10, RZ ;  /* 0x00000010423d7819 */ /* 0x000fc800000006ff */
        /* <DEDUP_REMOVED lines=8> */
.L_x_38480:
[----:B------:R-:W-:Y:S05]  /*15520*/  BSYNC B0 ;  /* 0x0000000000007941 */ /* 0x000fea0003800000 */
.L_x_38479:
[----:B0123--:R-:W-:Y:S01]  /*15530*/  FADD.FTZ R62, RZ, R32 ;  /* 0x00000020ff3e7221 */ /* 0x00ffe20000010000 */
[----:B------:R-:W-:Y:S01]  /*15540*/  ISETP.NE.AND P0, PT, R23, RZ, PT ;  /* 0x000000ff1700720c */ /* 0x000fe20003f05270 */
[----:B------:R-:W-:Y:S01]  /*15550*/  UMOV UR14, 0xffffffff ;  /* 0xffffffff000e7882 */ /* 0x000fe20000000000 */
[C---:B------:R-:W-:Y:S01]  /*15560*/  ISETP.GT.U32.AND P5, PT, R10.reuse, 0x1ff, PT ;  /* 0x000001ff0a00780c */ /* 0x040fe20003fa4070 */
[----:B------:R-:W-:Y:S01]  /*15570*/  FADD.FTZ R61, R33, R62 ;  /* 0x0000003e213d7221 */ /* 0x000fe20000010000 */
[C---:B------:R-:W-:Y:S02]  /*15580*/  ISETP.GT.U32.AND P4, PT, R10.reuse, 0x2ff, PT ;  /* 0x000002ff0a00780c */ /* 0x040fe40003f84070 */
[----:B------:R-:W-:Y:S01]  /*15590*/  ISETP.GT.U32.AND P3, PT, R10, 0x3ff, PT ;  /* 0x000003ff0a00780c */ /* 0x000fe20003f64070 */
[----:B------:R-:W-:Y:S01]  /*155a0*/  FADD.FTZ R62, R34, R61 ;  /* 0x0000003d223e7221 */ /* 0x000fe20000010000 */
[C---:B------:R-:W-:Y:S02]  /*155b0*/  ISETP.GT.U32.AND P2, PT, R10.reuse, 0x4ff, PT ;  /* 0x000004ff0a00780c */ /* 0x040fe40003f44070 */
[----:B------:R-:W-:Y:S01]  /*155c0*/  ISETP.GT.U32.AND P1, PT, R10, 0x5ff, PT ;  /* 0x000005ff0a00780c */ /* 0x000fe20003f24070 */
[----:B------:R-:W-:Y:S01]  /*155d0*/  FADD.FTZ R62, R35, R62 ;  /* 0x0000003e233e7221 */ /* 0x000fe20000010000 */
[----:B------:R-:W-:-:S04]  /*155e0*/  LOP3.LUT P6, RZ, R60, 0xff, RZ, 0xc0, !PT ;  /* 0x000000ff3cff7812 */ /* 0x000fc800078cc0ff */
[----:B------:R-:W-:Y:S02]  /*155f0*/  FSEL R84, R62, RZ, P0 ;  /* 0x000000ff3e547208 */ /* 0x000fe40000000000 */
[----:B------:R-:W-:Y:S02]  /*15600*/  ISETP.GT.U32.AND P0, PT, R10, 0x6ff, PT ;  /* 0x000006ff0a00780c */ /* 0x000fe40003f04070 */
[----:B------:R-:W-:Y:S01]  /*15610*/  P2R R81, PR, RZ, 0x40 ;  /* 0x00000040ff517803 */ /* 0x000fe20000000000 */
        /* <DEDUP_REMOVED lines=23> */
[----:B------:R-:W-:Y:S01]  /*15790*/  @P0 FADD.FTZ R84, R59, R62 ;  /* 0x0000003e3b540221 */ /* 0x000fe20000010000 */
[----:B------:R-:W-:-:S04]  /*157a0*/  SHF.R.U32.HI R62, RZ, 0x5, R14 ;  /* 0x00000005ff3e7819 */ /* 0x000fc8000001160e */
[----:B------:R-:W-:-:S04]  /*157b0*/  LOP3.LUT R63, R62, 0x7fffff8, RZ, 0xc0, !PT ;  /* 0x07fffff83e3f7812 */ /* 0x000fc800078ec0ff */
[----:B------:R-:W-:Y:S02]  /*157c0*/  @!P6 IADD3 R63, R63, 0x8, RZ ;  /* 0x000000083f3fe810 */ /* 0x000fe40007ffe0ff */
[----:B------:R-:W-:Y:S01]  /*157d0*/  LOP3.LUT P6, RZ, R14, 0x1f, RZ, 0xc0, !PT ;  /* 0x0000001f0eff7812 */ /* 0x000fe200078cc0ff */
[----:B------:R-:W-:-:S12]  /*157e0*/  BRA.DIV UR14, `(.L_x_38545) ;  /* 0x000000120ef47947 */ /* 0x000fd8000b800000 */
[----:B------:R-:W0:Y:S01]  /*157f0*/  SHFL.BFLY PT, R85, R84, 0x1, 0x1f ;  /* 0x0c201f0054557f89 */ /* 0x000e2200000e0000 */
[----:B------:R-:W-:Y:S01]  /*15800*/  ISETP.NE.AND P6, PT, R23, RZ, PT ;  /* 0x000000ff1700720c */ /* 0x000fe20003fc5270 */
        /* <DEDUP_REMOVED lines=76> */
.L_x_38571:
[----:B------:R-:W-:Y:S01]  /*15cd0*/  LOP3.LUT P0, RZ, R14, 0x1f, RZ, 0xc0, !PT ;  /* 0x0000001f0eff7812 */ /* 0x000fe2000780c0ff */
[----:B-1----:R-:W-:Y:S01]  /*15ce0*/  FADD.FTZ R61, R84, R61 ;  /* 0x0000003d543d7221 */ /* 0x002fe20000010000 */
[----:B------:R-:W-:Y:S01]  /*15cf0*/  LOP3.LUT R62, R62, 0x7, RZ, 0xc0, !PT ;  /* 0x000000073e3e7812 */ /* 0x000fe200078ec0ff */
[----:B------:R-:W-:Y:S05]  /*15d00*/  WARPSYNC.ALL ;  /* 0x0000000000007948 */ /* 0x000fea0003800000 */
[----:B0-----:R-:W-:-:S05]  /*15d10*/  LOP3.LUT R84, R14, 0x1f, RZ, 0xc0, !PT ;  /* 0x0000001f0e547812 */ /* 0x001fca00078ec0ff */
[----:B------:R-:W0:Y:S01]  /*15d20*/  @!P0 S2R R82, SR_CgaCtaId ;  /* 0x0000000000528919 */ /* 0x000e220000008800 */
[----:B------:R-:W-:-:S04]  /*15d30*/  @!P0 MOV R83, 0x400 ;  /* 0x0000040000538802 */ /* 0x000fc80000000f00 */
[----:B0-----:R-:W-:Y:S01]  /*15d40*/  @!P0 LEA R82, R82, R83, 0x18 ;  /* 0x0000005352528211 */ /* 0x001fe200078ec0ff */
[----:B------:R-:W-:-:S05]  /*15d50*/  @!P0 IMAD.IADD R83, R63, 0x1, R62 ;  /* 0x000000013f538824 */ /* 0x000fca00078e023e */
[----:B------:R-:W-:-:S05]  /*15d60*/  @!P0 LEA R82, R83, R82, 0x3 ;  /* 0x0000005253528211 */ /* 0x000fca00078e18ff */
[----:B------:R0:W-:Y:S01]  /*15d70*/  @!P0 STS.64 [R82], R60 ;  /* 0x0000003c52008388 */ /* 0x0001e20000000a00 */
[----:B------:R-:W-:-:S03]  /*15d80*/  ISETP.GT.U32.AND P0, PT, R84, 0x7, PT ;  /* 0x000000075400780c */ /* 0x000fc60003f04070 */
[----:B------:R-:W2:Y:S10]  /*15d90*/  LDL R94, [R1+0xc] ;  /* 0x00000c00015e7983 */ /* 0x000eb40000100800 */
[----:B0-----:R-:W-:Y:S01]  /*15da0*/  @!P0 MOV R61, 0x400 ;  /* 0x00000400003d8802 */ /* 0x001fe20000000f00 */
[----:B------:R-:W-:Y:S01]  /*15db0*/  @!P0 IMAD.IADD R63, R63, 0x1, R84 ;  /* 0x000000013f3f8824 */ /* 0x000fe200078e0254 */
[----:B------:R-:W-:Y:S01]  /*15dc0*/  BAR.SYNC.DEFER_BLOCKING 0x0 ;  /* 0x0000000000007b1d */ /* 0x000fe20000010000 */
[----:B------:R-:W-:Y:S01]  /*15dd0*/  IMAD.MOV.U32 R86, RZ, RZ, RZ ;  /* 0x000000ffff567224 */ /* 0x000fe200078e00ff */
[----:B------:R-:W-:-:S04]  /*15de0*/  ISETP.NE.AND P1, PT, R23, RZ, PT ;  /* 0x000000ff1700720c */ /* 0x000fc80003f25270 */
[----:B------:R-:W-:Y:S01]  /*15df0*/  BSSY B0, `(.L_x_38546) ;  /* 0x000005f000007945 */ /* 0x000fe20003800000 */
[----:B------:R-:W0:Y:S02]  /*15e00*/  @!P0 S2R R60, SR_CgaCtaId ;  /* 0x00000000003c8919 */ /* 0x000e240000008800 */
[----:B0-----:R-:W-:-:S04]  /*15e10*/  @!P0 LEA R60, R60, R61, 0x18 ;  /* 0x0000003d3c3c8211 */ /* 0x001fc800078ec0ff */
[----:B------:R-:W-:Y:S02]  /*15e20*/  @!P0 LEA R85, R63, R60, 0x3 ;  /* 0x0000003c3f558211 */ /* 0x000fe400078e18ff */
[----:B------:R-:W-:-:S06]  /*15e30*/  CS2R R60, SRZ ;  /* 0x00000000003c7805 */ /* 0x000fcc000001ff00 */
[----:B------:R-:W0:Y:S04]  /*15e40*/  @!P0 LDS.64 R60, [R85] ;  /* 0x00000000553c8984 */ /* 0x000e280000000a00 */
[----:B0-----:R-:W0:Y:S04]  /*15e50*/  SHFL.DOWN PT, R82, R60, 0x4, 0x1f ;  /* 0x08801f003c527f89 */ /* 0x001e2800000e0000 */
[----:B------:R-:W1:Y:S01]  /*15e60*/  SHFL.DOWN PT, R85, R61, 0x4, 0x1f ;  /* 0x08801f003d557f89 */ /* 0x000e6200000e0000 */
[----:B0-----:R-:W-:-:S04]  /*15e70*/  FADD.FTZ R83, -R82, R60 ;  /* 0x0000003c52537221 */ /* 0x001fc80000010100 */
[----:B------:R-:W-:Y:S01]  /*15e80*/  FMUL.FTZ R83, R83, R83 ;  /* 0x0000005353537220 */ /* 0x000fe20000410000 */
[----:B-1----:R-:W-:Y:S01]  /*15e90*/  FADD.FTZ R85, R85, R61 ;  /* 0x0000003d55557221 */ /* 0x002fe20000010000 */
[----:B--2---:R-:W-:Y:S02]  /*15ea0*/  @!P0 MOV R86, R94 ;  /* 0x0000005e00568202 */ /* 0x004fe40000000f00 */
[----:B------:R-:W-:-:S03]  /*15eb0*/  PLOP3.LUT P0, PT, PT, PT, UP0, 0x40, 0x0 ;  /* 0x000000000000781c */ /* 0x000fc60003f0e808 */
[----:B------:R-:W0:Y:S02]  /*15ec0*/  SHFL.DOWN PT, R63, R86, 0x4, 0x1f ;  /* 0x08801f00563f7f89 */ /* 0x000e2400000e0000 */
[----:B0-----:R-:W-:Y:S01]  /*15ed0*/  I2FP.F32.S32 R84, R63 ;  /* 0x0000003f00547245 */ /* 0x001fe20000201400 */
[----:B------:R-:W-:Y:S01]  /*15ee0*/  IMAD.IADD R63, R63, 0x1, R86 ;  /* 0x000000013f3f7824 */ /* 0x000fe200078e0256 */
[----:B------:R-:W-:-:S03]  /*15ef0*/  I2FP.F32.S32 R86, R86 ;  /* 0x0000005600567245 */ /* 0x000fc60000201400 */
[----:B------:R-:W-:Y:S01]  /*15f00*/  FMUL.FTZ R82, R82, R84 ;  /* 0x0000005452527220 */ /* 0x000fe20000410000 */
[----:B------:R-:W0:Y:S03]  /*15f10*/  SHFL.DOWN PT, R61, R63, 0x2, 0x1f ;  /* 0x08401f003f3d7f89 */ /* 0x000e2600000e0000 */
[----:B------:R-:W-:Y:S01]  /*15f20*/  FFMA.FTZ R82, R86, R60, R82 ;  /* 0x0000003c56527223 */ /* 0x000fe20000010052 */
[----:B------:R-:W-:Y:S01]  /*15f30*/  I2FP.F32.S32 R60, R63 ;  /* 0x0000003f003c7245 */ /* 0x000fe20000201400 */
[----:B------:R-:W-:-:S03]  /*15f40*/  FMUL.FTZ R86, R83, R86 ;  /* 0x0000005653567220 */ /* 0x000fc60000410000 */
[----:B------:R-:W1:Y:S01]  /*15f50*/  MUFU.RCP R83, R60 ;  /* 0x0000003c00537308 */ /* 0x000e620000001000 */
[----:B------:R-:W-:Y:S01]  /*15f60*/  FMUL.FTZ R84, R86, R84 ;  /* 0x0000005456547220 */ /* 0x000fe20000410000 */
[----:B-1----:R-:W-:-:S03]  /*15f70*/  FMUL.FTZ R82, R83, R82 ;  /* 0x0000005253527220 */ /* 0x002fc60000410000 */
[----:B------:R-:W-:Y:S01]  /*15f80*/  FFMA.FTZ R83, R83, R84, R85 ;  /* 0x0000005453537223 */ /* 0x000fe20000010055 */
[-C--:B0-----:R-:W-:Y:S02]  /*15f90*/  I2FP.F32.S32 R84, R61.reuse ;  /* 0x0000003d00547245 */ /* 0x081fe40000201400 */
[----:B------:R-:W-:Y:S01]  /*15fa0*/  IADD3 R61, R63, R61, RZ ;  /* 0x0000003d3f3d7210 */ /* 0x000fe20007ffe0ff */
[----:B------:R-:W0:Y:S02]  /*15fb0*/  SHFL.DOWN PT, R86, R82, 0x2, 0x1f ;  /* 0x08401f0052567f89 */ /* 0x000e2400000e0000 */
[----:B0-----:R-:W-:Y:S01]  /*15fc0*/  FADD.FTZ R85, R82, -R86 ;  /* 0x8000005652557221 */ /* 0x001fe20000010000 */
[----:B------:R-:W-:-:S03]  /*15fd0*/  FMUL.FTZ R86, R86, R84 ;  /* 0x0000005456567220 */ /* 0x000fc60000410000 */
[----:B------:R-:W-:Y:S01]  /*15fe0*/  FMUL.FTZ R85, R85, R85 ;  /* 0x0000005555557220 */ /* 0x000fe20000410000 */
[C---:B------:R-:W-:Y:S02]  /*15ff0*/  FFMA.FTZ R86, R60.reuse, R82, R86 ;  /* 0x000000523c567223 */ /* 0x040fe40000010056 */
[----:B------:R-:W0:Y:S01]  /*16000*/  SHFL.DOWN PT, R82, R61, 0x1, 0x1f ;  /* 0x08201f003d527f89 */ /* 0x000e2200000e0000 */
[----:B------:R-:W-:Y:S01]  /*16010*/  FMUL.FTZ R85, R60, R85 ;  /* 0x000000553c557220 */ /* 0x000fe20000410000 */
[----:B------:R-:W-:-:S03]  /*16020*/  I2FP.F32.S32 R60, R61 ;  /* 0x0000003d003c7245 */ /* 0x000fc60000201400 */
[----:B------:R-:W-:Y:S01]  /*16030*/  FMUL.FTZ R85, R85, R84 ;  /* 0x0000005455557220 */ /* 0x000fe20000410000 */
[----:B------:R-:W1:Y:S01]  /*16040*/  MUFU.RCP R63, R60 ;  /* 0x0000003c003f7308 */ /* 0x000e620000001000 */
[----:B------:R-:W2:Y:S01]  /*16050*/  SHFL.DOWN PT, R84, R83, 0x2, 0x1f ;  /* 0x08401f0053547f89 */ /* 0x000ea200000e0000 */
[----:B-1----:R-:W-:Y:S01]  /*16060*/  FMUL.FTZ R86, R63, R86 ;  /* 0x000000563f567220 */ /* 0x002fe20000410000 */
[----:B0-----:R-:W-:-:S05]  /*16070*/  IMAD.IADD R61, R61, 0x1, R82 ;  /* 0x000000013d3d7824 */ /* 0x001fca00078e0252 */
[----:B------:R-:W-:Y:S01]  /*16080*/  I2FP.F32.S32 R61, R61 ;  /* 0x0000003d003d7245 */ /* 0x000fe20000201400 */
[----:B--2---:R-:W-:Y:S01]  /*16090*/  FADD.FTZ R83, R83, R84 ;  /* 0x0000005453537221 */ /* 0x004fe20000010000 */
[----:B------:R-:W-:-:S03]  /*160a0*/  I2FP.F32.S32 R84, R82 ;  /* 0x0000005200547245 */ /* 0x000fc60000201400 */
[----:B------:R-:W-:Y:S01]  /*160b0*/  FFMA.FTZ R83, R63, R85, R83 ;  /* 0x000000553f537223 */ /* 0x000fe20000010053 */
[----:B------:R-:W0:Y:S01]  /*160c0*/  MUFU.RCP R61, R61 ;  /* 0x0000003d003d7308 */ /* 0x000e220000001000 */
[----:B------:R-:W1:Y:S02]  /*160d0*/  SHFL.DOWN PT, R63, R86, 0x1, 0x1f ;  /* 0x08201f00563f7f89 */ /* 0x000e6400000e0000 */
[----:B-1----:R-:W-:-:S04]  /*160e0*/  FMUL.FTZ R82, R63, R84 ;  /* 0x000000543f527220 */ /* 0x002fc80000410000 */
[----:B------:R-:W-:Y:S01]  /*160f0*/  FFMA.FTZ R82, R60, R86, R82 ;  /* 0x000000563c527223 */ /* 0x000fe20000010052 */
[----:B------:R-:W-:Y:S02]  /*16100*/  FADD.FTZ R86, R86, -R63 ;  /* 0x8000003f56567221 */ /* 0x000fe40000010000 */
[----:B------:R-:W1:Y:S01]  /*16110*/  SHFL.DOWN PT, R63, R83, 0x1, 0x1f ;  /* 0x08201f00533f7f89 */ /* 0x000e6200000e0000 */
[----:B0-----:R-:W-:Y:S01]  /*16120*/  FMUL.FTZ R82, R61, R82 ;  /* 0x000000523d527220 */ /* 0x001fe20000410000 */
[----:B------:R-:W-:-:S04]  /*16130*/  FMUL.FTZ R86, R86, R86 ;  /* 0x0000005656567220 */ /* 0x000fc80000410000 */
[----:B------:R-:W0:Y:S01]  /*16140*/  SHFL.IDX PT, R85, R82, RZ, 0x1f ;  /* 0x00001fff52557589 */ /* 0x000e2200000e0000 */
[----:B------:R-:W-:Y:S02]  /*16150*/  FMUL.FTZ R86, R60, R86 ;  /* 0x000000563c567220 */ /* 0x000fe40000410000 */
[----:B------:R-:W2:Y:S02]  /*16160*/  LDC R60, c[0x0][0x2d8] ;  /* 0x0000b600ff3c7b82 */ /* 0x000ea40000000800 */
[----:B------:R-:W-:Y:S01]  /*16170*/  FMUL.FTZ R86, R86, R84 ;  /* 0x0000005456567220 */ /* 0x000fe20000410000 */
[----:B-1----:R-:W-:-:S04]  /*16180*/  FADD.FTZ R63, R83, R63 ;  /* 0x0000003f533f7221 */ /* 0x002fc80000010000 */
[----:B------:R-:W-:Y:S01]  /*16190*/  FFMA.FTZ R86, R61, R86, R63 ;  /* 0x000000563d567223 */ /* 0x000fe2000001003f */
[----:B0-----:R-:W-:-:S04]  /*161a0*/  FMUL.FTZ R82, R85, R85 ;  /* 0x0000005555527220 */ /* 0x001fc80000410000 */
[----:B------:R-:W2:Y:S01]  /*161b0*/  SHFL.IDX PT, R61, R86, RZ, 0x1f ;  /* 0x00001fff563d7589 */ /* 0x000ea200000e0000 */
[----:B------:R-:W-:Y:S02]  /*161c0*/  FSEL R82, R82, RZ, !P0 ;  /* 0x000000ff52527208 */ /* 0x000fe40004000000 */
[----:B------:R-:W-:-:S13]  /*161d0*/  LOP3.LUT P0, RZ, R62, 0x1f, R14, 0xf8, !PT ;  /* 0x0000001f3eff7812 */ /* 0x000fda000780f80e */
[----:B------:R-:W0:Y:S01]  /*161e0*/  @!P0 LDC.64 R62, c[0x0][0x250] ;  /* 0x00009400ff3e8b82 */ /* 0x000e220000000a00 */
[----:B--2---:R-:W-:-:S07]  /*161f0*/  FFMA.FTZ R83, R61, UR15, R60 ;  /* 0x0000000f3d537c23 */ /* 0x004fce000801003c */
[----:B------:R-:W1:Y:S01]  /*16200*/  @!P0 LDC.64 R60, c[0x0][0x258] ;  /* 0x00009600ff3c8b82 */ /* 0x000e620000000a00 */
[----:B------:R-:W-:-:S04]  /*16210*/  FADD.FTZ R82, R83, R82 ;  /* 0x0000005253527221 */ /* 0x000fc80000010000 */
[----:B------:R-:W2:Y:S01]  /*16220*/  MUFU.RSQ R84, R82 ;  /* 0x0000005200547308 */ /* 0x000ea20000001400 */
[----:B0-----:R-:W-:-:S05]  /*16230*/  @!P0 IMAD.WIDE R62, R9, 0x4, R62 ;  /* 0x00000004093e8825 */ /* 0x001fca00078e023e */
[----:B------:R0:W-:Y:S01]  /*16240*/  @!P0 STG.E desc[UR4][R62.64], R85 ;  /* 0x000000553e008986 */ /* 0x0001e2000c101904 */
[----:B-1----:R-:W-:-:S05]  /*16250*/  @!P0 IMAD.WIDE R60, R9, 0x4, R60 ;  /* 0x00000004093c8825 */ /* 0x002fca00078e023c */
[----:B--2---:R1:W-:Y:S01]  /*16260*/  @!P0 STG.E desc[UR4][R60.64], R84 ;  /* 0x000000543c008986 */ /* 0x0043e2000c101904 */
[----:B------:R-:W-:-:S04]  /*16270*/  PLOP3.LUT P0, PT, PT, PT, UP0, 0x40, 0x0 ;  /* 0x000000000000781c */ /* 0x000fc80003f0e808 */
[----:B0-----:R-:W-:Y:S01]  /*16280*/  FSEL R85, R85, RZ, P0 ;  /* 0x000000ff55557208 */ /* 0x001fe20000000000 */
[----:B------:R-:W-:Y:S08]  /*16290*/  @!P1 BRA `(.L_x_38547) ;  /* 0x0000000000509947 */ /* 0x000ff00003800000 */
[----:B------:R-:W2:Y:S01]  /*162a0*/  LDL R14, [R1+0x4] ;  /* 0x00000400010e7983 */ /* 0x000ea20000100800 */
[----:B------:R-:W0:Y:S03]  /*162b0*/  LDC.64 R82, c[0x0][0x2b8] ;  /* 0x0000ae00ff527b82 */ /* 0x000e260000000a00 */
[----:B------:R-:W2:Y:S04]  /*162c0*/  LDL R86, [R1+0x8] ;  /* 0x0000080001567983 */ /* 0x000ea80000100800 */
[----:B------:R-:W3:Y:S01]  /*162d0*/  LDL R94, [R1] ;  /* 0x00000000015e7983 */ /* 0x000ee20000100800 */
[--C-:B-1----:R-:W-:Y:S01]  /*162e0*/  FADD.FTZ R61, R32, -R85.reuse ;  /* 0x80000055203d7221 */ /* 0x102fe20000010000 */
[--C-:B------:R-:W-:Y:S01]  /*162f0*/  FADD.FTZ R62, R34, -R85.reuse ;  /* 0x80000055223e7221 */ /* 0x100fe20000010000 */
[----:B------:R-:W-:-:S02]  /*16300*/  FADD.FTZ R63, R35, -R85 ;  /* 0x80000055233f7221 */ /* 0x000fc40000010000 */
[C---:B------:R-:W-:Y:S01]  /*16310*/  FMUL.FTZ R60, R84.reuse, R61 ;  /* 0x0000003d543c7220 */ /* 0x040fe20000410000 */
[----:B------:R-:W-:Y:S01]  /*16320*/  FADD.FTZ R61, R33, -R85 ;  /* 0x80000055213d7221 */ /* 0x000fe20000010000 */
[C---:B------:R-:W-:Y:S01]  /*16330*/  FMUL.FTZ R62, R84.reuse, R62 ;  /* 0x0000003e543e7220 */ /* 0x040fe20000410000 */
[C---:B------:R-:W-:Y:S02]  /*16340*/  FMUL.FTZ R63, R84.reuse, R63 ;  /* 0x0000003f543f7220 */ /* 0x040fe40000410000 */
[----:B------:R-:W-:Y:S01]  /*16350*/  FMUL.FTZ R61, R84, R61 ;  /* 0x0000003d543d7220 */ /* 0x000fe20000410000 */
[----:B------:R-:W-:Y:S01]  /*16360*/  FFMA.FTZ R62, R124, R62, R123 ;  /* 0x0000003e7c3e7223 */ /* 0x000fe2000001007b */
[----:B------:R-:W-:Y:S01]  /*16370*/  FFMA.FTZ R63, R122, R63, R121 ;  /* 0x0000003f7a3f7223 */ /* 0x000fe20000010079 */
[C---:B0-----:R-:W-:Y:S01]  /*16380*/  IMAD.WIDE.U32 R82, R77.reuse, 0x10, R82 ;  /* 0x000000104d527825 */ /* 0x041fe200078e0052 */
[----:B------:R-:W-:-:S03]  /*16390*/  IADD3 R77, R77, 0x100, RZ ;  /* 0x000001004d4d7810 */ /* 0x000fc60007ffe0ff */
[----:B--2---:R-:W-:Y:S02]  /*163a0*/  FFMA.FTZ R60, R86, R60, R14 ;  /* 0x0000003c563c7223 */ /* 0x004fe4000001000e */
[----:B------:R-:W0:Y:S01]  /*163b0*/  S2R R14, SR_TID.X ;  /* 0x00000000000e7919 */ /* 0x000e220000002100 */
[----:B---3--:R-:W-:-:S05]  /*163c0*/  FFMA.FTZ R61, R94, R61, R125 ;  /* 0x0000003d5e3d7223 */ /* 0x008fca000001007d */
[----:B------:R2:W-:Y:S02]  /*163d0*/  STG.E.128 desc[UR4][R82.64], R60 ;  /* 0x0000003c52007986 */ /* 0x0005e4000c101d04 */
.L_x_38547:
[----:B------:R-:W-:Y:S05]  /*163e0*/  BSYNC B0 ;  /* 0x0000000000007941 */ /* 0x000fea0003800000 */
.L_x_38546:
[----:B------:R-:W-:Y:S01]  /*163f0*/  ISETP.NE.AND P0, PT, R68, RZ, PT ;  /* 0x000000ff4400720c */ /* 0x000fe20003f05270 */
[----:B------:R-:W-:-:S12]  /*16400*/  BSSY B0, `(.L_x_38548) ;  /* 0x0000012000007945 */ /* 0x000fd80003800000 */
[----:B------:R-:W-:Y:S05]  /*16410*/  @!P0 BRA `(.L_x_38549) ;  /* 0x0000000000408947 */ /* 0x000fea0003800000 */
[----:B--2---:R-:W2:Y:S01]  /*16420*/  LDC.64 R82, c[0x0][0x2b8] ;  /* 0x0000ae00ff527b82 */ /* 0x004ea20000000a00 */
[--C-:B-1----:R-:W-:Y:S01]  /*16430*/  FADD.FTZ R61, R36, -R85.reuse ;  /* 0x80000055243d7221 */ /* 0x102fe20000010000 */
[--C-:B------:R-:W-:Y:S01]  /*16440*/  FADD.FTZ R62, R38, -R85.reuse ;  /* 0x80000055263e7221 */ /* 0x100fe20000010000 */
[--C-:B------:R-:W-:Y:S02]  /*16450*/  FADD.FTZ R63, R39, -R85.reuse ;  /* 0x80000055273f7221 */ /* 0x100fe40000010000 */
[C---:B------:R-:W-:Y:S01]  /*16460*/  FMUL.FTZ R60, R84.reuse, R61 ;  /* 0x0000003d543c7220 */ /* 0x040fe20000410000 */
[----:B------:R-:W-:Y:S01]  /*16470*/  FADD.FTZ R61, R37, -R85 ;  /* 0x80000055253d7221 */ /* 0x000fe20000010000 */
[C---:B------:R-:W-:Y:S01]  /*16480*/  FMUL.FTZ R62, R84.reuse, R62 ;  /* 0x0000003e543e7220 */ /* 0x040fe20000410000 */
[----:B------:R-:W-:Y:S01]  /*16490*/  FMUL.FTZ R63, R84, R63 ;  /* 0x0000003f543f7220 */ /* 0x000fe20000410000 */
[----:B------:R-:W-:Y:S01]  /*164a0*/  FFMA.FTZ R60, R120, R60, R119 ;  /* 0x0000003c783c7223 */ /* 0x000fe20000010077 */
[----:B------:R-:W-:Y:S01]  /*164b0*/  FMUL.FTZ R61, R84, R61 ;  /* 0x0000003d543d7220 */ /* 0x000fe20000410000 */
[----:B------:R-:W-:Y:S01]  /*164c0*/  FFMA.FTZ R62, R116, R62, R115 ;  /* 0x0000003e743e7223 */ /* 0x000fe20000010073 */
[----:B------:R-:W-:-:S02]  /*164d0*/  FFMA.FTZ R63, R114, R63, R113 ;  /* 0x0000003f723f7223 */ /* 0x000fc40000010071 */
[----:B------:R-:W-:Y:S01]  /*164e0*/  FFMA.FTZ R61, R118, R61, R117 ;  /* 0x0000003d763d7223 */ /* 0x000fe20000010075 */
[----:B--2---:R-:W-:-:S04]  /*164f0*/  IMAD.WIDE.U32 R82, R77, 0x10, R82 ;  /* 0x000000104d527825 */ /* 0x004fc800078e0052 */
[----:B------:R-:W-:Y:S01]  /*16500*/  VIADD R77, R77, 0x100 ;  /* 0x000001004d4d7836 */ /* 0x000fe20000000000 */
[----:B------:R3:W-:Y:S06]  /*16510*/  STG.E.128 desc[UR4][R82.64], R60 ;  /* 0x0000003c52007986 */ /* 0x0007ec000c101d04 */
.L_x_38549:
[----:B------:R-:W-:Y:S05]  /*16520*/  BSYNC B0 ;  /* 0x0000000000007941 */ /* 0x000fea0003800000 */
.L_x_38548:
[----:B------:R-:W-:Y:S01]  /*16530*/  ISETP.NE.AND P0, PT, R69, RZ, PT ;  /* 0x000000ff4500720c */ /* 0x000fe20003f05270 */
[----:B------:R-:W-:-:S12]  /*16540*/  BSSY B0, `(.L_x_38550) ;  /* 0x0000012000007945 */ /* 0x000fd80003800000 */
[----:B------:R-:W-:Y:S05]  /*16550*/  @!P0 BRA `(.L_x_38551) ;  /* 0x0000000000408947 */ /* 0x000fea0003800000 */
[----:B--23--:R-:W2:Y:S01]  /*16560*/  LDC.64 R82, c[0x0][0x2b8] ;  /* 0x0000ae00ff527b82 */ /* 0x00cea20000000a00 */
        /* <DEDUP_REMOVED lines=12> */
[C---:B--2---:R-:W-:Y:S01]  /*16630*/  IMAD.WIDE.U32 R82, R77.reuse, 0x10, R82 ;  /* 0x000000104d527825 */ /* 0x044fe200078e0052 */
[----:B------:R-:W-:-:S04]  /*16640*/  IADD3 R77, R77, 0x100, RZ ;  /* 0x000001004d4d7810 */ /* 0x000fc80007ffe0ff */
[----:B------:R4:W-:Y:S03]  /*16650*/  STG.E.128 desc[UR4][R82.64], R60 ;  /* 0x0000003c52007986 */ /* 0x0009e6000c101d04 */
.L_x_38551:
[----:B------:R-:W-:Y:S05]  /*16660*/  BSYNC B0 ;  /* 0x0000000000007941 */ /* 0x000fea0003800000 */
.L_x_38550:
[----:B------:R-:W-:Y:S01]  /*16670*/  ISETP.NE.AND P0, PT, R70, RZ, PT ;  /* 0x000000ff4600720c */ /* 0x000fe20003f05270 */
[----:B------:R-:W-:-:S12]  /*16680*/  BSSY B0, `(.L_x_38552) ;  /* 0x0000012000007945 */ /* 0x000fd80003800000 */
[----:B------:R-:W-:Y:S05]  /*16690*/  @!P0 BRA `(.L_x_38553) ;  /* 0x0000000000408947 */ /* 0x000fea0003800000 */
[----:B--234-:R-:W2:Y:S01]  /*166a0*/  LDC.64 R82, c[0x0][0x2b8] ;  /* 0x0000ae00ff527b82 */ /* 0x01cea20000000a00 */
        /* <DEDUP_REMOVED lines=15> */
.L_x_38553:
[----:B------:R-:W-:Y:S05]  /*167a0*/  BSYNC B0 ;  /* 0x0000000000007941 */ /* 0x000fea0003800000 */
.L_x_38552:
[----:B------:R-:W-:Y:S01]  /*167b0*/  ISETP.NE.AND P0, PT, R71, RZ, PT ;  /* 0x000000ff4700720c */ /* 0x000fe20003f05270 */
[----:B------:R-:W-:-:S12]  /*167c0*/  BSSY B0, `(.L_x_38554) ;  /* 0x0000012000007945 */ /* 0x000fd80003800000 */
[----:B------:R-:W-:Y:S05]  /*167d0*/  @!P0 BRA `(.L_x_38555) ;  /* 0x0000000000408947 */ /* 0x000fea0003800000 */
[----:B-1234-:R-:W1:Y:S01]  /*167e0*/  LDC.64 R82, c[0x0][0x2b8] ;  /* 0x0000ae00ff527b82 */ /* 0x01ee620000000a00 */
[--C-:B------:R-:W-:Y:S01]  /*167f0*/  FADD.FTZ R61, R48, -R85.reuse ;  /* 0x80000055303d7221 */ /* 0x100fe20000010000 */
        /* <DEDUP_REMOVED lines=11> */
[C---:B-1----:R-:W-:Y:S01]  /*168b0*/  IMAD.WIDE.U32 R82, R77.reuse, 0x10, R82 ;  /* 0x000000104d527825 */ /* 0x042fe200078e0052 */
[----:B------:R-:W-:-:S04]  /*168c0*/  IADD3 R77, R77, 0x100, RZ ;  /* 0x000001004d4d7810 */ /* 0x000fc80007ffe0ff */
[----:B------:R1:W-:Y:S03]  /*168d0*/  STG.E.128 desc[UR4][R82.64], R60 ;  /* 0x0000003c52007986 */ /* 0x0003e6000c101d04 */
.L_x_38555:
[----:B------:R-:W-:Y:S05]  /*168e0*/  BSYNC B0 ;  /* 0x0000000000007941 */ /* 0x000fea0003800000 */
.L_x_38554:
        /* <DEDUP_REMOVED lines=10> */
[C---:B------:R-:W-:Y:S01]  /*16990*/  FMUL.FTZ R63, R84.reuse, R63 ;  /* 0x0000003f543f7220 */ /* 0x040fe20000410000 */
[----:B------:R-:W-:Y:S01]  /*169a0*/  FFMA.FTZ R60, R87, R60, R80 ;  /* 0x0000003c573c7223 */ /* 0x000fe20000010050 */
[----:B------:R-:W-:Y:S01]  /*169b0*/  FMUL.FTZ R61, R84, R61 ;  /* 0x0000003d543d7220 */ /* 0x000fe20000410000 */
[----:B------:R-:W-:Y:S01]  /*169c0*/  FFMA.FTZ R62, R76, R62, R75 ;  /* 0x0000003e4c3e7223 */ /* 0x000fe2000001004b */
[----:B------:R-:W-:-:S02]  /*169d0*/  FFMA.FTZ R63, R74, R63, R20 ;  /* 0x0000003f4a3f7223 */ /* 0x000fc40000010014 */
[----:B------:R-:W-:Y:S01]  /*169e0*/  FFMA.FTZ R61, R79, R61, R78 ;  /* 0x0000003d4f3d7223 */ /* 0x000fe2000001004e */
[----:B-1----:R-:W-:-:S04]  /*169f0*/  IMAD.WIDE.U32 R82, R77, 0x10, R82 ;  /* 0x000000104d527825 */ /* 0x002fc800078e0052 */
[----:B------:R-:W-:Y:S01]  /*16a00*/  VIADD R77, R77, 0x100 ;  /* 0x000001004d4d7836 */ /* 0x000fe20000000000 */
[----:B------:R1:W-:Y:S06]  /*16a10*/  STG.E.128 desc[UR4][R82.64], R60 ;  /* 0x0000003c52007986 */ /* 0x0003ec000c101d04 */
.L_x_38557:
[----:B------:R-:W-:Y:S05]  /*16a20*/  BSYNC B0 ;  /* 0x0000000000007941 */ /* 0x000fea0003800000 */
.L_x_38556:
[----:B------:R-:W-:Y:S01]  /*16a30*/  ISETP.NE.AND P0, PT, R73, RZ, PT ;  /* 0x000000ff4900720c */ /* 0x000fe20003f05270 */
[----:B------:R-:W-:-:S12]  /*16a40*/  BSSY B0, `(.L_x_38558) ;  /* 0x0000011000007945 */ /* 0x000fd80003800000 */
[----:B------:R-:W-:Y:S05]  /*16a50*/  @!P0 BRA `(.L_x_38559) ;  /* 0x00000000003c8947 */ /* 0x000fea0003800000 */
[----:B-1234-:R-:W1:Y:S01]  /*16a60*/  LDC.64 R82, c[0x0][0x2b8] ;  /* 0x0000ae00ff527b82 */ /* 0x01ee620000000a00 */
        /* <DEDUP_REMOVED lines=12> */
[----:B-1----:R-:W-:-:S05]  /*16b30*/  IMAD.WIDE.U32 R82, R77, 0x10, R82 ;  /* 0x000000104d527825 */ /* 0x002fca00078e0052 */
[----:B------:R1:W-:Y:S02]  /*16b40*/  STG.E.128 desc[UR4][R82.64], R60 ;  /* 0x0000003c52007986 */ /* 0x0003e4000c101d04 */
.L_x_38559:
[----:B------:R-:W-:Y:S05]  /*16b50*/  BSYNC B0 ;  /* 0x0000000000007941 */ /* 0x000fea0003800000 */
.L_x_38558:
[----:B------:R-:W-:Y:S02]  /*16b60*/  ISETP.NE.AND P0, PT, R81, RZ, PT ;  /* 0x000000ff5100720c */ /* 0x000fe40003f05270 */
[----:B------:R-:W-:Y:S02]  /*16b70*/  IADD3 R9, R9, UR18, RZ ;  /* 0x0000001209097c10 */ /* 0x000fe4000fffe0ff */
[----:B-1234-:R-:W-:Y:S02]  /*16b80*/  SEL R60, RZ, 0x1, P0 ;  /* 0x00000001ff3c7807 */ /* 0x01efe40000000000 */
[----:B------:R-:W-:-:S13]  /*16b90*/  ISETP.GE.AND P0, PT, R9, UR19, PT ;  /* 0x0000001309007c0c */ /* 0x000fda000bf06270 */
[----:B------:R-:W-:Y:S05]  /*16ba0*/  @!P0 BRA `(.L_x_38560) ;  /* 0xfffffea800648947 */ /* 0x000fea000383ffff */
[----:B------:R-:W-:Y:S05]  /*16bb0*/  EXIT ;  /* 0x000000000000794d */ /* 0x000fea0003800000 */
.L_x_38545:
[----:B------:R-:W-:Y:S01]  /*16bc0*/  HFMA2.MMA R61, -RZ, RZ, 0, 5.9604644775390625e-08 ;  /* 0x00000001ff3d7435 */ /* 0x000fe200000001ff */
[----:B------:R-:W-:Y:S01]  /*16bd0*/  IMAD.MOV.U32 R86, RZ, RZ, R84 ;  /* 0x000000ffff567224 */ /* 0x000fe200078e0054 */
[----:B------:R-:W-:Y:S01]  /*16be0*/  MOV R83, 0xffffffff ;  /* 0xffffffff00537802 */ /* 0x000fe20000000f00 */
[----:B------:R-:W-:-:S08]  /*16bf0*/  IMAD.MOV.U32 R82, RZ, RZ, 0x1f ;  /* 0x0000001fff527424 */ /* 0x000fd000078e00ff */
[----:B------:R-:W-:Y:S05]  /*16c00*/  WARPSYNC.COLLECTIVE R83, `(.L_x_38561) ;  /* 0x0000000053087348 */ /* 0x000fea0003c00000 */
[----:B------:R0:W1:Y:S02]  /*16c10*/  SHFL.BFLY P6, R85, R86, R61, R82 ;  /* 0x0c00003d56557389 */ /* 0x00006400000c0052 */
[----:B01----:R-:W-:Y:S01]  /*16c20*/  ENDCOLLECTIVE ;  /* 0x000000000000791b */ /* 0x003fe20003800000 */
.L_x_38561:
[----:B------:R-:W-:Y:S01]  /*16c30*/  HFMA2.MMA R61, -RZ, RZ, 0, 1.1920928955078125e-07 ;  /* 0x00000002ff3d7435 */ /* 0x000fe200000001ff */
[----:B------:R-:W-:-:S04]  /*16c40*/  FADD.FTZ R84, R84, R85 ;  /* 0x0000005554547221 */ /* 0x000fc80000010000 */
[----:B------:R-:W-:-:S07]  /*16c50*/  IMAD.MOV.U32 R86, RZ, RZ, R84 ;  /* 0x000000ffff567224 */ /* 0x000fce00078e0054 */
[----:B------:R-:W-:Y:S05]  /*16c60*/  WARPSYNC.COLLECTIVE R83, `(.L_x_38562) ;  /* 0x0000000053087348 */ /* 0x000fea0003c00000 */
[----:B------:R0:W1:Y:S02]  /*16c70*/  SHFL.BFLY P6, R85, R86, R61, R82 ;  /* 0x0c00003d56557389 */ /* 0x00006400000c0052 */
[----:B01----:R-:W-:Y:S01]  /*16c80*/  ENDCOLLECTIVE ;  /* 0x000000000000791b */ /* 0x003fe20003800000 */
.L_x_38562:
[----:B------:R-:W-:Y:S01]  /*16c90*/  MOV R61, 0x4 ;  /* 0x00000004003d7802 */ /* 0x000fe20000000f00 */
[----:B------:R-:W-:-:S04]  /*16ca0*/  FADD.FTZ R84, R84, R85 ;  /* 0x0000005554547221 */ /* 0x000fc80000010000 */
[----:B------:R-:W-:-:S07]  /*16cb0*/  IMAD.MOV.U32 R86, RZ, RZ, R84 ;  /* 0x000000ffff567224 */ /* 0x000fce00078e0054 */
[----:B------:R-:W-:Y:S05]  /*16cc0*/  WARPSYNC.COLLECTIVE R83, `(.L_x_38563) ;  /* 0x0000000053087348 */ /* 0x000fea0003c00000 */
[----:B------:R0:W1:Y:S02]  /*16cd0*/  SHFL.BFLY P6, R85, R86, R61, R82 ;  /* 0x0c00003d56557389 */ /* 0x00006400000c0052 */
[----:B01----:R-:W-:Y:S01]  /*16ce0*/  ENDCOLLECTIVE ;  /* 0x000000000000791b */ /* 0x003fe20003800000 */
.L_x_38563:
[----:B------:R-:W-:Y:S01]  /*16cf0*/  HFMA2.MMA R61, -RZ, RZ, 0, 4.76837158203125e-07 ;  /* 0x00000008ff3d7435 */ /* 0x000fe200000001ff */
[----:B------:R-:W-:-:S04]  /*16d00*/  FADD.FTZ R84, R84, R85 ;  /* 0x0000005554547221 */ /* 0x000fc80000010000 */
[----:B------:R-:W-:-:S07]  /*16d10*/  IMAD.MOV.U32 R86, RZ, RZ, R84 ;  /* 0x000000ffff567224 */ /* 0x000fce00078e0054 */
[----:B------:R-:W-:Y:S05]  /*16d20*/  WARPSYNC.COLLECTIVE R83, `(.L_x_38564) ;  /* 0x0000000053087348 */ /* 0x000fea0003c00000 */
[----:B------:R0:W1:Y:S02]  /*16d30*/  SHFL.BFLY P6, R85, R86, R61, R82 ;  /* 0x0c00003d56557389 */ /* 0x00006400000c0052 */
[----:B01----:R-:W-:Y:S01]  /*16d40*/  ENDCOLLECTIVE ;  /* 0x000000000000791b */ /* 0x003fe20003800000 */
.L_x_38564:
[----:B------:R-:W-:Y:S01]  /*16d50*/  MOV R61, 0x10 ;  /* 0x00000010003d7802 */ /* 0x000fe20000000f00 */
[----:B------:R-:W-:-:S04]  /*16d60*/  FADD.FTZ R84, R84, R85 ;  /* 0x0000005554547221 */ /* 0x000fc80000010000 */
[----:B------:R-:W-:-:S07]  /*16d70*/  IMAD.MOV.U32 R86, RZ, RZ, R84 ;  /* 0x000000ffff567224 */ /* 0x000fce00078e0054 */
[----:B------:R-:W-:Y:S05]  /*16d80*/  WARPSYNC.COLLECTIVE R83, `(.L_x_38565) ;  /* 0x0000000053087348 */ /* 0x000fea0003c00000 */
[----:B------:R0:W1:Y:S02]  /*16d90*/  SHFL.BFLY P6, R85, R86, R61, R82 ;  /* 0x0c00003d56557389 */ /* 0x00006400000c0052 */
[----:B01----:R-:W-:Y:S01]  /*16da0*/  ENDCOLLECTIVE ;  /* 0x000000000000791b */ /* 0x003fe20003800000 */
.L_x_38565:
[----:B------:R-:W-:Y:S01]  /*16db0*/  FADD.FTZ R60, R84, R85 ;  /* 0x00000055543c7221 */ /* 0x000fe20000010000 */
[----:B------:R-:W-:-:S03]  /*16dc0*/  ISETP.NE.AND P6, PT, R23, RZ, PT ;  /* 0x000000ff1700720c */ /* 0x000fc60003fc5270 */
        /* <DEDUP_REMOVED lines=9> */
[----:B------:R-:W-:-:S05]  /*16e60*/  FFMA.FTZ R84, R85, R85, R84 ;  /* 0x0000005555547223 */ /* 0x000fca0000010054 */
[----:B------:R-:W-:-:S05]  /*16e70*/  FSEL R84, R84, RZ, P6 ;  /* 0x000000ff54547208 */ /* 0x000fca0003000000 */
        /* <DEDUP_REMOVED lines=53> */
.L_x_38566:
[----:B------:R-:W-:Y:S02]  /*171d0*/  IMAD.MOV.U32 R61, RZ, RZ, 0x2 ;  /* 0x00000002ff3d7424 */ /* 0x000fe400078e00ff */
[----:B------:R-:W-:-:S05]  /*171e0*/  FADD.FTZ R84, R84, R85 ;  /* 0x0000005554547221 */ /* 0x000fca0000010000 */
[----:B------:R-:W-:-:S07]  /*171f0*/  MOV R86, R84 ;  /* 0x0000005400567202 */ /* 0x000fce0000000f00 */
[----:B------:R-:W-:Y:S05]  /*17200*/  WARPSYNC.COLLECTIVE R83, `(.L_x_38567) ;  /* 0x0000000053087348 */ /* 0x000fea0003c00000 */
[----:B------:R0:W1:Y:S02]  /*17210*/  SHFL.BFLY P6, R85, R86, R61, R82 ;  /* 0x0c00003d56557389 */ /* 0x00006400000c0052 */
[----:B01----:R-:W-:Y:S01]  /*17220*/  ENDCOLLECTIVE ;  /* 0x000000000000791b */ /* 0x003fe20003800000 */
.L_x_38567:
[----:B------:R-:W-:Y:S02]  /*17230*/  IMAD.MOV.U32 R61, RZ, RZ, 0x4 ;  /* 0x00000004ff3d7424 */ /* 0x000fe400078e00ff */
[----:B------:R-:W-:-:S05]  /*17240*/  FADD.FTZ R84, R84, R85 ;  /* 0x0000005554547221 */ /* 0x000fca0000010000 */
[----:B------:R-:W-:-:S07]  /*17250*/  MOV R86, R84 ;  /* 0x0000005400567202 */ /* 0x000fce0000000f00 */
[----:B------:R-:W-:Y:S05]  /*17260*/  WARPSYNC.COLLECTIVE R83, `(.L_x_38568) ;  /* 0x0000000053087348 */ /* 0x000fea0003c00000 */
[----:B------:R0:W1:Y:S02]  /*17270*/  SHFL.BFLY P6, R85, R86, R61, R82 ;  /* 0x0c00003d56557389 */ /* 0x00006400000c0052 */
[----:B01----:R-:W-:Y:S01]  /*17280*/  ENDCOLLECTIVE ;  /* 0x000000000000791b */ /* 0x003fe20003800000 */
.L_x_38568:
[----:B------:R-:W-:Y:S02]  /*17290*/  IMAD.MOV.U32 R61, RZ, RZ, 0x8 ;  /* 0x00000008ff3d7424 */ /* 0x000fe400078e00ff */
[----:B------:R-:W-:-:S05]  /*172a0*/  FADD.FTZ R84, R84, R85 ;  /* 0x0000005554547221 */ /* 0x000fca0000010000 */
[----:B------:R-:W-:-:S07]  /*172b0*/  MOV R86, R84 ;  /* 0x0000005400567202 */ /* 0x000fce0000000f00 */
[----:B------:R-:W-:Y:S05]  /*172c0*/  WARPSYNC.COLLECTIVE R83, `(.L_x_38569) ;  /* 0x0000000053087348 */ /* 0x000fea0003c00000 */
[----:B------:R0:W1:Y:S02]  /*172d0*/  SHFL.BFLY P6, R85, R86, R61, R82 ;  /* 0x0c00003d56557389 */ /* 0x00006400000c0052 */
[----:B01----:R-:W-:Y:S01]  /*172e0*/  ENDCOLLECTIVE ;  /* 0x000000000000791b */ /* 0x003fe20003800000 */
.L_x_38569:
[----:B------:R-:W-:Y:S02]  /*172f0*/  IMAD.MOV.U32 R61, RZ, RZ, 0x10 ;  /* 0x00000010ff3d7424 */ /* 0x000fe400078e00ff */
[----:B------:R-:W-:-:S05]  /*17300*/  FADD.FTZ R84, R84, R85 ;  /* 0x0000005554547221 */ /* 0x000fca0000010000 */
[----:B------:R-:W-:-:S07]  /*17310*/  MOV R86, R84 ;  /* 0x0000005400567202 */ /* 0x000fce0000000f00 */
[----:B------:R-:W-:Y:S05]  /*17320*/  WARPSYNC.COLLECTIVE R83, `(.L_x_38570) ;  /* 0x0000000053087348 */ /* 0x000fea0003c00000 */
[----:B------:R0:W1:Y:S02]  /*17330*/  SHFL.BFLY P6, R85, R86, R61, R82 ;  /* 0x0c00003d56557389 */ /* 0x00006400000c0052 */
[----:B01----:R-:W-:Y:S01]  /*17340*/  ENDCOLLECTIVE ;  /* 0x000000000000791b */ /* 0x003fe20003800000 */
.L_x_38570:
[----:B------:R-:W-:Y:S01]  /*17350*/  MOV R61, R85 ;  /* 0x00000055003d7202 */ /* 0x000fe20000000f00 */
[----:B------:R-:W-:Y:S06]  /*17360*/  BRA `(.L_x_38571) ;  /* 0xffffffe800587947 */ /* 0x000fec000383ffff */
.L_x_38572:
        /* <DEDUP_REMOVED lines=9> */
.L_x_41658:


//--------------------- .text._ZN10layer_norm31ln_parallel_residual_fwd_kernelINS_13Kernel_traitsI6__halfffffjLj7168ELj1ELj1ELj8ELj16ENS_18Kernel_traits_baseILj7168ES2_ffffjLj256EEEEELb1ELb1ELb1EEEvNS_9FwdParamsE --------------------------
	.section	.text._ZN10layer_norm31ln_parallel_residual_fwd_kernelINS_13Kernel_traitsI6__halfffffjLj7168ELj1ELj1ELj8ELj16ENS_18Kernel_traits_baseILj7168ES2_ffffjLj256EEEEELb1ELb1ELb1EEEvNS_9FwdParamsE,"ax",@progbits
	.align	128
        .global         _ZN10layer_norm31ln_parallel_residual_fwd_kernelINS_13Kernel_traitsI6__halfffffjLj7168ELj1ELj1ELj8ELj16ENS_18Kernel_traits_baseILj7168ES2_ffffjLj256EEEEELb1ELb1ELb1EEEvNS_9FwdParamsE
        .type           _ZN10layer_norm31ln_parallel_residual_fwd_kernelINS_13Kernel_traitsI6__halfffffjLj7168ELj1ELj1ELj8ELj16ENS_18Kernel_traits_baseILj7168ES2_ffffjLj256EEEEELb1ELb1ELb1EEEvNS_9FwdParamsE,@function
        .size           _ZN10layer_norm31ln_parallel_residual_fwd_kernelINS_13Kernel_traitsI6__halfffffjLj7168ELj1ELj1ELj8ELj16ENS_18Kernel_traits_baseILj7168ES2_ffffjLj256EEEEELb1ELb1ELb1EEEvNS_9FwdParamsE,(.L_x_41659 - _ZN10layer_norm31ln_parallel_residual_fwd_kernelINS_13Kernel_traitsI6__halfffffjLj7168ELj1ELj1ELj8ELj16ENS_18Kernel_traits_baseILj7168ES2_ffffjLj256EEEEELb1ELb1ELb1EEEvNS_9FwdParamsE)
        .other          _ZN10layer_norm31ln_parallel_residual_fwd_kernelINS_13Kernel_traitsI6__halfffffjLj7168ELj1ELj1ELj8ELj16ENS_18Kernel_traits_baseILj7168ES2_ffffjLj256EEEEELb1ELb1ELb1EEEvNS_9FwdParamsE,@"STO_CUDA_ENTRY STV_DEFAULT"
_ZN10layer_norm31ln_parallel_residual_fwd_kernelINS_13Kernel_traitsI6__halfffffjLj7168ELj1ELj1ELj8ELj16ENS_18Kernel_traits_baseILj7168ES2_ffffjLj256EEEEELb1ELb1ELb1EEEvNS_9FwdParamsE:
.text._ZN10layer_norm31ln_parallel_residual_fwd_kernelINS_13Kernel_traitsI6__halfffffjLj7168ELj1ELj1ELj8ELj16ENS_18Kernel_traits_baseILj7168ES2_ffffjLj256EEEEELb1ELb1ELb1EEEvNS_9FwdParamsE:
        /* <DEDUP_REMOVED lines=11> */
[----:B------:R-:W-:-:S06]  /*00b0*/  ULDC.64 UR10, c[0x0][0x2c8] ;  /* 0x0000b200000a7ab9 */ /* 0x000fcc0000000a00 */
[----:B------:R-:W3:Y:S01]  /*00c0*/  @P0 LDG.E.64 R2, desc[UR4][R2.64] ;  /* 0x0000000402020981 */ /* 0x000ee2000c1e1b00 */
[----:B------:R-:W4:Y:S01]  /*00d0*/  @P0 LDC R7, c[0x0][0x2f0] ;  /* 0x0000bc00ff070b82 */ /* 0x000f220000000800 */
[----:B-1----:R-:W-:Y:S02]  /*00e0*/  @P0 IMAD.MOV.U32 R4, RZ, RZ, R82 ;  /* 0x000000ffff040224 */ /* 0x002fe400078e0052 */
[----:B0-----:R-:W-:-:S06]  /*00f0*/  @P0 IMAD.MOV.U32 R5, RZ, RZ, R83 ;  /* 0x000000ffff050224 */ /* 0x001fcc00078e0053 */
[----:B------:R-:W4:Y:S01]  /*0100*/  @P0 LDG.E.64 R4, desc[UR4][R4.64] ;  /* 0x0000000404040981 */ /* 0x000f22000c1e1b00 */
[----:B------:R-:W2:Y:S08]  /*0110*/  S2UR UR8, SR_CTAID.X ;  /* 0x00000000000879c3 */ /* 0x000eb00000002500 */
[----:B------:R-:W2:Y:S02]  /*0120*/  LDC R14, c[0x0][RZ] ;  /* 0x00000000ff0e7b82 */ /* 0x000ea40000000800 */
[----:B--2---:R-:W-:-:S02]  /*0130*/  IMAD R14, R14, UR8, R36 ;  /* 0x000000080e0e7c24 */ /* 0x004fc4000f8e0224 */
[----:B------:R-:W-:-:S05]  /*0140*/  IMAD.SHL.U32 R0, R36, 0x8, RZ ;  /* 0x0000000824007824 */ /* 0x000fca00078e00ff */
[----:B------:R-:W-:Y:S02]  /*0150*/  LOP3.LUT R0, R0, 0x7f8, RZ, 0xc0, !PT ;  /* 0x000007f800007812 */ /* 0x000fe400078ec0ff */
[----:B---3--:R-:W-:Y:S02]  /*0160*/  @P0 R2UR UR6, R2 ;  /* 0x00000000020602ca */ /* 0x008fe400000e0000 */
[----:B------:R-:W-:Y:S02]  /*0170*/  @P0 R2UR UR7, R3 ;  /* 0x00000000030702ca */ /* 0x000fe400000e0000 */
[----:B----4-:R-:W-:-:S04]  /*0180*/  @P0 IADD3 R82, P1, R4, R7, RZ ;  /* 0x0000000704520210 */ /* 0x010fc80007f3e0ff */
        /* <DEDUP_REMOVED lines=44> */
[----:B------:R-:W-:Y:S01]  /*0450*/  IADD3 R2, P1, R0, UR10, RZ ;  /* 0x0000000a00027c10 */ /* 0x000fe2000ff3e0ff */
[----:B------:R-:W-:Y:S01]  /*0460*/  UIADD3 UR38, UR7, 0x1fd5c5a3, URZ ;  /* 0x1fd5c5a307267890 */ /* 0x000fe2000fffe03f */
[----:B------:R-:W-:Y:S01]  /*0470*/  LOP3.LUT R18, R5, UR36, R6, 0x96, !PT ;  /* 0x0000002405127c12 */ /* 0x000fe2000f8e9606 */
[----:B------:R-:W-:Y:S01]  /*0480*/  IMAD.WIDE.U32 R6, R7, -0x2daee0ad, RZ ;  /* 0xd2511f5307067825 */ /* 0x000fe200078e00ff */
[----:B------:R-:W-:Y:S01]  /*0490*/  LEA.HI R62, R36, UR8, RZ, 0x18 ;  /* 0x00000008243e7c11 */ /* 0x000fe2000f8fc0ff */
[----:B------:R-:W-:Y:S01]  /*04a0*/  ULDC UR10, c[0x0][0x214] ;  /* 0x00008500000a7ab9 */ /* 0x000fe20000000800 */
[----:B------:R-:W-:Y:S01]  /*04b0*/  UIADD3 UR37, UR6, 0x5384540f, URZ ;  /* 0x5384540f06257890 */ /* 0x000fe2000fffe03f */
[----:B------:R-:W-:Y:S01]  /*04c0*/  IMAD.X R3, RZ, RZ, UR11, P1 ;  /* 0x0000000bff037e24 */ /* 0x000fe200088e06ff */
[----:B------:R-:W-:Y:S01]  /*04d0*/  LOP3.LUT R10, R7, UR38, R4, 0x96, !PT ;  /* 0x00000026070a7c12 */ /* 0x000fe2000f8e9604 */
[----:B------:R-:W-:Y:S01]  /*04e0*/  IMAD.WIDE.U32 R18, R18, -0x326172a9, RZ ;  /* 0xcd9e8d5712127825 */ /* 0x000fe200078e00ff */
[----:B------:R-:W-:-:S02]  /*04f0*/  ULDC.64 UR8, c[0x0][0x260] ;  /* 0x0000980000087ab9 */ /* 0x000fc40000000a00 */
[----:B------:R0:W5:Y:S04]  /*0500*/  @P0 LDG.E.64 R32, desc[UR4][R2.64] ;  /* 0x0000000402200981 */ /* 0x000168000c1e1b00 */
[----:B------:R0:W5:Y:S04]  /*0510*/  @P0 LDG.E.64 R28, desc[UR4][R2.64+0x800] ;  /* 0x00080004021c0981 */ /* 0x000168000c1e1b00 */
[----:B------:R0:W5:Y:S04]  /*0520*/  @P0 LDG.E.64 R26, desc[UR4][R2.64+0x1000] ;  /* 0x00100004021a0981 */ /* 0x000168000c1e1b00 */
[----:B------:R0:W5:Y:S04]  /*0530*/  @P0 LDG.E.64 R20, desc[UR4][R2.64+0x1800] ;  /* 0x0018000402140981 */ /* 0x000168000c1e1b00 */
[----:B------:R0:W5:Y:S04]  /*0540*/  @P0 LDG.E.64 R24, desc[UR4][R2.64+0x2000] ;  /* 0x0020000402180981 */ /* 0x000168000c1e1b00 */
[----:B------:R0:W5:Y:S04]  /*0550*/  @P0 LDG.E.64 R30, desc[UR4][R2.64+0x2800] ;  /* 0x00280004021e0981 */ /* 0x000168000c1e1b00 */
[----:B------:R0:W5:Y:S01]  /*0560*/  @P0 LDG.E.64 R4, desc[UR4][R2.64+0x3000] ;  /* 0x0030000402040981 */ /* 0x000162000c1e1b00 */
[----:B------:R-:W-:-:S02]  /*0570*/  ISETP.GE.AND P1, PT, R62, UR10, PT ;  /* 0x0000000a3e007c0c */ /* 0x000fc4000bf26270 */
[----:B------:R-:W-:Y:S01]  /*0580*/  LOP3.LUT R16, R19, UR37, R16, 0x96, !PT ;  /* 0x0000002513107c12 */ /* 0x000fe2000f8e9610 */
[----:B------:R-:W-:Y:S01]  /*0590*/  UIADD3 UR39, UR6, -0xe443238, URZ ;  /* 0xf1bbcdc806277890 */ /* 0x000fe2000fffe03f */
[----:B------:R-:W-:Y:S01]  /*05a0*/  IADD3 R8, P2, R0, UR8, RZ ;  /* 0x0000000800087c10 */ /* 0x000fe2000ff5e0ff */
[----:B------:R-:W-:Y:S01]  /*05b0*/  UIADD3 UR40, UR7, -0x24c28bd8, URZ ;  /* 0xdb3d742807287890 */ /* 0x000fe2000fffe03f */
[----:B------:R-:W-:Y:S02]  /*05c0*/  IMAD.HI.U32 R15, R10, -0x326172a9, RZ ;  /* 0xcd9e8d570a0f7827 */ /* 0x000fe400078e00ff */
[----:B------:R-:W-:Y:S02]  /*05d0*/  IADD3.X R9, RZ, UR9, RZ, P2, !PT ;  /* 0x00000009ff097c10 */ /* 0x000fe400097fe4ff */
[----:B------:R-:W-:Y:S01]  /*05e0*/  IMAD.HI.U32 R7, R16, -0x2daee0ad, RZ ;  /* 0xd2511f5310077827 */ /* 0x000fe200078e00ff */
[----:B------:R-:W-:-:S04]  /*05f0*/  LOP3.LUT R15, R15, UR39, R18, 0x96, !PT ;  /* 0x000000270f0f7c12 */ /* 0x000fc8000f8e9612 */
[----:B------:R-:W-:Y:S01]  /*0600*/  LOP3.LUT R12, R7, UR40, R6, 0x96, !PT ;  /* 0x00000028070c7c12 */ /* 0x000fe2000f8e9606 */
[----:B0-----:R-:W-:Y:S06]  /*0610*/  @P1 EXIT ;  /* 0x000000000000194d */ /* 0x001fec0003800000 */
        /* <DEDUP_REMOVED lines=9> */
[----:B------:R-:W-:Y:S01]  /*06b0*/  @!P0 CS2R R24, SRZ ;  /* 0x0000000000188805 */ /* 0x000fe2000001ff00 */
[----:B------:R-:W-:Y:S01]  /*06c0*/  IMAD R23, R16, -0x2daee0ad, RZ ;  /* 0xd2511f5310177824 */ /* 0x000fe200078e02ff */
[----:B------:R-:W-:Y:S01]  /*06d0*/  @!P0 CS2R R4, SRZ ;  /* 0x0000000000048805 */ /* 0x000fe2000001ff00 */
[----:B------:R-:W-:Y:S01]  /*06e0*/  IMAD.WIDE.U32 R16, R15, -0x2daee0ad, RZ ;  /* 0xd2511f530f107825 */ /* 0x000fe200078e00ff */
[----:B------:R-:W-:Y:S01]  /*06f0*/  UIADD3 UR41, UR6, -0x700cb87f, URZ ;  /* 0x8ff3478106297890 */ /* 0x000fe2000fffe03f */
[----:B------:R-:W-:Y:S02]  /*0700*/  SHF.R.U64 R91, R28, 0x10, R29 ;  /* 0x000000101c5b7819 */ /* 0x000fe4000000121d */
[----:B------:R-:W-:Y:S01]  /*0710*/  IMAD R0, R10, -0x326172a9, RZ ;  /* 0xcd9e8d570a007824 */ /* 0x000fe200078e02ff */
[----:B0-----:R-:W-:Y:S01]  /*0720*/  SHF.R.U64 R8, R20, 0x10, R21 ;  /* 0x0000001014087819 */ /* 0x001fe20000001215 */
[----:B------:R-:W-:Y:S01]  /*0730*/  HADD2.F32 R92, -RZ, R28.H0_H0 ;  /* 0x2000001cff5c7230 */ /* 0x000fe20000004100 */
[----:B------:R-:W-:Y:S01]  /*0740*/  SHF.R.U64 R28, R24, 0x10, R25 ;  /* 0x00000010181c7819 */ /* 0x000fe20000001219 */
[----:B------:R-:W-:-:S02]  /*0750*/  HADD2.F32 R22, -RZ, R20.H0_H0 ;  /* 0x20000014ff167230 */ /* 0x000fc40000004100 */
[----:B------:R-:W-:Y:S01]  /*0760*/  IMAD.HI.U32 R61, R12, -0x326172a9, RZ ;  /* 0xcd9e8d570c3d7827 */ /* 0x000fe200078e00ff */
[----:B------:R-:W-:Y:S02]  /*0770*/  @!P0 CS2R R32, SRZ ;  /* 0x0000000000208805 */ /* 0x000fe4000001ff00 */
[----:B------:R-:W-:Y:S02]  /*0780*/  @!P0 CS2R R26, SRZ ;  /* 0x00000000001a8805 */ /* 0x000fe4000001ff00 */
[----:B------:R-:W-:Y:S01]  /*0790*/  @!P0 CS2R R30, SRZ ;  /* 0x00000000001e8805 */ /* 0x000fe2000001ff00 */
[----:B------:R-:W-:Y:S01]  /*07a0*/  IMAD.MOV.U32 R60, RZ, RZ, R16 ;  /* 0x000000ffff3c7224 */ /* 0x000fe200078e0010 */
[----:B------:R-:W-:Y:S01]  /*07b0*/  UIADD3 UR42, UR7, -0x695add53, URZ ;  /* 0x96a522ad072a7890 */ /* 0x000fe2000fffe03f */
[----:B------:R-:W-:Y:S01]  /*07c0*/  HADD2.F32 R20, -RZ, R24.H0_H0 ;  /* 0x20000018ff147230 */ /* 0x000fe20000004100 */
[--C-:B------:R-:W-:Y:S01]  /*07d0*/  SHF.R.U64 R24, R4, 0x10, R5.reuse ;  /* 0x0000001004187819 */ /* 0x100fe20000001205 */
[----:B------:R-:W-:Y:S01]  /*07e0*/  HADD2.F32 R16, -RZ, R4.H0_H0 ;  /* 0x20000004ff107230 */ /* 0x000fe20000004100 */
[----:B------:R-:W-:Y:S01]  /*07f0*/  LOP3.LUT R61, R61, UR41, R0, 0x96, !PT ;  /* 0x000000293d3d7c12 */ /* 0x000fe2000f8e9600 */
        /* <DEDUP_REMOVED lines=10> */
[----:B------:R-:W-:Y:S01]  /*08a0*/  ULDC.64 UR8, c[0x0][0x228] ;  /* 0x00008a0000087ab9 */ /* 0x000fe20000000a00 */
[----:B------:R-:W-:Y:S01]  /*08b0*/  SHF.R.U32.HI R27, RZ, 0x10, R25 ;  /* 0x00000010ff1b7819 */ /* 0x000fe20000011619 */
[----:B------:R-:W-:Y:S01]  /*08c0*/  ULDC.U8 UR18, c[0x0][0x2a0] ;  /* 0x0000a80000127ab9 */ /* 0x000fe20000000000 */
[--C-:B------:R-:W-:Y:S01]  /*08d0*/  SHF.R.U64 R26, R30, 0x10, R31.reuse ;  /* 0x000000101e1a7819 */ /* 0x100fe2000000121f */
[----:B------:R-:W-:Y:S01]  /*08e0*/  IMAD.MOV.U32 R68, RZ, RZ, 0x1 ;  /* 0x00000001ff447424 */ /* 0x000fe200078e00ff */
[----:B------:R-:W-:Y:S01]  /*08f0*/  SHF.R.U32.HI R25, RZ, 0x10, R31 ;  /* 0x00000010ff197819 */ /* 0x000fe2000001161f */
[----:B------:R-:W-:Y:S01]  /*0900*/  HADD2.F32 R97, -RZ, R32.H0_H0 ;  /* 0x20000020ff617230 */ /* 0x000fe20000004100 */
[----:B------:R-:W-:Y:S01]  /*0910*/  LOP3.LUT R23, R17, UR42, R23, 0x96, !PT ;  /* 0x0000002a11177c12 */ /* 0x000fe2000f8e9617 */
[----:B------:R-:W-:Y:S01]  /*0920*/  HADD2.F32 R90, -RZ, R29.H0_H0 ;  /* 0x2000001dff5a7230 */ /* 0x000fe20000004100 */
[----:B------:R-:W-:Y:S01]  /*0930*/  SHF.R.U32.HI R89, RZ, 0x10, R29 ;  /* 0x00000010ff597819 */ /* 0x000fe2000001161d */
[----:B------:R-:W-:Y:S01]  /*0940*/  HADD2.F32 R18, -RZ, R30.H0_H0 ;  /* 0x2000001eff127230 */ /* 0x000fe20000004100 */
[----:B------:R-:W-:Y:S01]  /*0950*/  SHF.R.U32.HI R29, RZ, 0x10, R21 ;  /* 0x00000010ff1d7819 */ /* 0x000fe20000011615 */
[----:B------:R-:W-:Y:S01]  /*0960*/  HADD2.F32 R17, -RZ, R31.H0_H0 ;  /* 0x2000001fff117230 */ /* 0x000fe20000004100 */
[----:B------:R-:W-:Y:S01]  /*0970*/  ISETP.NE.U32.AND P0, PT, RZ, UR8, PT ;  /* 0x00000008ff007c0c */ /* 0x000fe2000bf05070 */
[----:B------:R-:W-:Y:S01]  /*0980*/  HFMA2.MMA R10, -RZ, RZ, 0, 0 ;  /* 0x00000000ff0a7435 */ /* 0x000fe200000001ff */
[----:B------:R-:W-:Y:S01]  /*0990*/  HADD2.F32 R21, -RZ, R21.H0_H0 ;  /* 0x20000015ff157230 */ /* 0x000fe20000004100 */
[----:B------:R-:W-:Y:S01]  /*09a0*/  LOP3.LUT R82, R82, 0x3, RZ, 0xc0, !PT ;  /* 0x0000000352527812 */ /* 0x000fe200078ec0ff */
[----:B------:R-:W-:Y:S01]  /*09b0*/  IMAD R12, R12, -0x326172a9, RZ ;  /* 0xcd9e8d570c0c7824 */ /* 0x000fe200078e02ff */
[----:B------:R-:W-:Y:S01]  /*09c0*/  LOP3.LUT R67, R36, 0xff, RZ, 0xc0, !PT ;  /* 0x000000ff24437812 */ /* 0x000fe200078ec0ff */
        /* <DEDUP_REMOVED lines=15> */
[----:B------:R-:W-:Y:S01]  /*0ac0*/  ISETP.NE.AND.EX P0, PT, RZ, UR9, PT, P0 ;  /* 0x00000009ff007c0c */ /* 0x000fe2000bf05300 */
[----:B------:R-:W-:Y:S01]  /*0ad0*/  UISETP.NE.AND UP0, UPT, UR18, URZ, UPT ;  /* 0x0000003f1200728c */ /* 0x000fe2000bf05270 */
[----:B------:R-:W-:-:S02]  /*0ae0*/  ULDC.64 UR8, c[0x0][0x228] ;  /* 0x00008a0000087ab9 */ /* 0x000fc40000000a00 */
[----:B------:R-:W-:Y:S01]  /*0af0*/  ULDC.64 UR18, c[0x0][0x2b8] ;  /* 0x0000ae0000127ab9 */ /* 0x000fe20000000a00 */
[----:B--2---:R-:W-:Y:S02]  /*0b00*/  HADD2.F32 R4, -RZ, R6.H0_H0 ;  /* 0x20000006ff047230 */ /* 0x004fe40000004100 */
[----:B------:R-:W-:-:S03]  /*0b10*/  HADD2.F32 R5, -RZ, R7.H0_H0 ;  /* 0x20000007ff057230 */ /* 0x000fc60000004100 */
[----:B------:R0:W-:Y:S01]  /*0b20*/  STL [R1+0x18], R4 ;  /* 0x0000180401007387 */ /* 0x0001e20000100800 */
[----:B---3--:R-:W-:Y:S02]  /*0b30*/  SHF.R.U64 R33, R2, 0x10, R3 ;  /* 0x0000001002217819 */ /* 0x008fe40000001203 */
[--C-:B------:R-:W-:Y:S01]  /*0b40*/  SHF.R.U64 R35, R6, 0x10, R7.reuse ;  /* 0x0000001006237819 */ /* 0x100fe20000001207 */
[----:B------:R-:W-:Y:S01]  /*0b50*/  STL [R1+0x10], R5 ;  /* 0x0000100501007387 */ /* 0x000fe20000100800 */
[----:B------:R-:W-:Y:S01]  /*0b60*/  SHF.R.U32.HI R34, RZ, 0x10, R7 ;  /* 0x00000010ff227819 */ /* 0x000fe20000011607 */
[----:B0-----:R-:W-:Y:S02]  /*0b70*/  HADD2.F32 R4, -RZ, R2.H0_H0 ;  /* 0x20000002ff047230 */ /* 0x001fe40000004100 */
[----:B------:R-:W-:Y:S01]  /*0b80*/  HADD2.F32 R2, -RZ, R3.H0_H0 ;  /* 0x20000003ff027230 */ /* 0x000fe20000004100 */
[----:B------:R-:W-:Y:S02]  /*0b90*/  SHF.R.U32.HI R32, RZ, 0x10, R3 ;  /* 0x00000010ff207819 */ /* 0x000fe40000011603 */
[----:B------:R0:W-:Y:S01]  /*0ba0*/  STL [R1+0x8], R4 ;  /* 0x0000080401007387 */ /* 0x0001e20000100800 */
[----:B------:R-:W-:-:S02]  /*0bb0*/  HADD2.F32 R3, -RZ, R25.H0_H0 ;  /* 0x20000019ff037230 */ /* 0x000fc40000004100 */
[----:B------:R-:W-:Y:S01]  /*0bc0*/  HADD2.F32 R25, -RZ, R34.H0_H0 ;  /* 0x20000022ff197230 */ /* 0x000fe20000004100 */
[----:B------:R1:W-:Y:S01]  /*0bd0*/  STL [R1], R2 ;  /* 0x0000000201007387 */ /* 0x0003e20000100800 */
[----:B0-----:R-:W-:Y:S02]  /*0be0*/  HADD2.F32 R4, -RZ, R26.H0_H0 ;  /* 0x2000001aff047230 */ /* 0x001fe40000004100 */
[----:B------:R-:W-:Y:S02]  /*0bf0*/  HADD2.F32 R26, -RZ, R35.H0_H0 ;  /* 0x20000023ff1a7230 */ /* 0x000fe40000004100 */
[----:B-1----:R-:W-:Y:S02]  /*0c00*/  HADD2.F32 R2, -RZ, R24.H0_H0 ;  /* 0x20000018ff027230 */ /* 0x002fe40000004100 */
[----:B------:R-:W-:Y:S01]  /*0c10*/  HADD2.F32 R24, -RZ, R33.H0_H0 ;  /* 0x20000021ff187230 */ /* 0x000fe20000004100 */
[----:B------:R0:W-:Y:S04]  /*0c20*/  STL [R1+0x14], R26 ;  /* 0x0000141a01007387 */ /* 0x0001e80000100800 */
[----:B------:R0:W-:Y:S04]  /*0c30*/  STL [R1+0xc], R25 ;  /* 0x00000c1901007387 */ /* 0x0001e80000100800 */
[----:B------:R0:W-:Y:S01]  /*0c40*/  STL [R1+0x4], R24 ;  /* 0x0000041801007387 */ /* 0x0001e20000100800 */
[----:B----4-:R-:W-:Y:S01]  /*0c50*/  SHF.R.U64 R107, R102, 0x10, R103 ;  /* 0x00000010666b7819 */ /* 0x010fe20000001267 */
[----:B------:R-:W-:Y:S01]  /*0c60*/  HADD2.F32 R108, -RZ, R102.H0_H0 ;  /* 0x20000066ff6c7230 */ /* 0x000fe20000004100 */
[----:B------:R-:W-:Y:S01]  /*0c70*/  SHF.R.U64 R100, R98, 0x10, R99 ;  /* 0x0000001062647819 */ /* 0x000fe20000001263 */
[----:B------:R-:W-:Y:S01]  /*0c80*/  HADD2.F32 R101, -RZ, R98.H0_H0 ;  /* 0x20000062ff657230 */ /* 0x000fe20000004100 */
[----:B------:R-:W-:-:S02]  /*0c90*/  SHF.R.U64 R123, R124, 0x10, R125 ;  /* 0x000000107c7b7819 */ /* 0x000fc4000000127d */
[----:B------:R-:W-:Y:S02]  /*0ca0*/  SHF.R.U32.HI R31, RZ, 0x10, R125 ;  /* 0x00000010ff1f7819 */ /* 0x000fe4000001167d */
[--C-:B------:R-:W-:Y:S02]  /*0cb0*/  SHF.R.U64 R119, R120, 0x10, R121.reuse ;  /* 0x0000001078777819 */ /* 0x100fe40000001279 */
[----:B------:R-:W-:Y:S02]  /*0cc0*/  SHF.R.U32.HI R30, RZ, 0x10, R121 ;  /* 0x00000010ff1e7819 */ /* 0x000fe40000011679 */
[--C-:B------:R-:W-:Y:S02]  /*0cd0*/  SHF.R.U64 R114, R116, 0x10, R117.reuse ;  /* 0x0000001074727819 */ /* 0x100fe40000001275 */
[----:B------:R-:W-:Y:S02]  /*0ce0*/  SHF.R.U32.HI R111, RZ, 0x10, R117 ;  /* 0x00000010ff6f7819 */ /* 0x000fe40000011675 */
[----:B------:R-:W-:-:S02]  /*0cf0*/  SHF.R.U32.HI R102, RZ, 0x10, R103 ;  /* 0x00000010ff667819 */ /* 0x000fc40000011667 */
        /* <DEDUP_REMOVED lines=22> */
[----:B0-----:R-:W-:-:S07]  /*0e60*/  HADD2.F32 R98, -RZ, R98.H0_H0 ;  /* 0x20000062ff627230 */ /* 0x001fce0000004100 */
.L_x_39029:
        /* <DEDUP_REMOVED lines=28> */
.L_x_38574:
[----:B------:R-:W-:-:S07]  /*1030*/  IMAD.MOV.U32 R36, RZ, RZ, R12 ;  /* 0x000000ffff247224 */ /* 0x000fce00078e000c */
.L_x_38575:
[----:B------:R-:W-:Y:S05]  /*1040*/  BSYNC B0 ;  /* 0x0000000000007941 */ /* 0x000fea0003800000 */
.L_x_38573:
        /* <DEDUP_REMOVED lines=16> */
.L_x_38579:
[----:B------:R-:W-:Y:S05]  /*1150*/  BSYNC B1 ;  /* 0x0000000000017941 */ /* 0x000fea0003800000 */
.L_x_38578:
        /* <DEDUP_REMOVED lines=42> */
[----:B------:R-:W-:Y:S01]  /*1400*/  LOP3.LUT R23, R29, UR42, R30, 0x96, !PT ;  /* 0x0000002a1d177c12 */ /* 0x000fe2000f8e961e */
[----:B------:R-:W-:-:S09]  /*1410*/  IMAD.MOV.U32 R60, RZ, RZ, R28 ;  /* 0x000000ffff3c7224 */ /* 0x000fd200078e001c */
.L_x_38577:
[----:B------:R-:W-:Y:S05]  /*1420*/  BSYNC B0 ;  /* 0x0000000000007941 */ /* 0x000fea0003800000 */
.L_x_38576:
[----:B------:R-:W0:Y:S01]  /*1430*/  LDC R71, c[0x0][0x298] ;  /* 0x0000a600ff477b82 */ /* 0x000e220000000800 */
[----:B------:R-:W-:Y:S01]  /*1440*/  ISETP.NE.U32.AND P2, PT, RZ, UR8, PT ;  /* 0x00000008ff007c0c */ /* 0x000fe2000bf45070 */
[----:B------:R-:W-:Y:S01]  /*1450*/  IMAD.MOV.U32 R72, RZ, RZ, 0x2f800000 ;  /* 0x2f800000ff487424 */ /* 0x000fe200078e00ff */
[----:B------:R-:W-:Y:S02]  /*1460*/  I2FP.F32.U32 R29, R36 ;  /* 0x00000024001d7245 */ /* 0x000fe40000201000 */
[----:B------:R-:W-:-:S03]  /*1470*/  ISETP.NE.AND.EX P2, PT, RZ, UR9, PT, P2 ;  /* 0x00000009ff007c0c */ /* 0x000fc6000bf45320 */
        /* <DEDUP_REMOVED lines=12> */
.L_x_38580:
        /* <DEDUP_REMOVED lines=12> */
.L_x_38583:
[----:B------:R-:W-:-:S07]  /*1600*/  IMAD.MOV.U32 R36, RZ, RZ, R12 ;  /* 0x000000ffff247224 */ /* 0x000fce00078e000c */
.L_x_38584:
[----:B------:R-:W-:Y:S05]  /*1610*/  BSYNC B0 ;  /* 0x0000000000007941 */ /* 0x000fea0003800000 */
.L_x_38582:
        /* <DEDUP_REMOVED lines=16> */
.L_x_38588:
[----:B------:R-:W-:Y:S05]  /*1720*/  BSYNC B1 ;  /* 0x0000000000017941 */ /* 0x000fea0003800000 */
.L_x_38587:
        /* <DEDUP_REMOVED lines=44> */
.L_x_38586:
[----:B------:R-:W-:Y:S05]  /*19f0*/  BSYNC B0 ;  /* 0x0000000000007941 */ /* 0x000fea0003800000 */
.L_x_38585:
        /* <DEDUP_REMOVED lines=8> */
.L_x_38581:
        /* <DEDUP_REMOVED lines=12> */
.L_x_38590:
[----:B------:R-:W-:-:S07]  /*1b40*/  IMAD.MOV.U32 R36, RZ, RZ, R12 ;  /* 0x000000ffff247224 */ /* 0x000fce00078e000c */
.L_x_38591:
[----:B------:R-:W-:Y:S05]  /*1b50*/  BSYNC B0 ;  /* 0x0000000000007941 */ /* 0x000fea0003800000 */
.L_x_38589:
        /* <DEDUP_REMOVED lines=16> */
.L_x_38595:
[----:B------:R-:W-:Y:S05]  /*1c60*/  BSYNC B1 ;  /* 0x0000000000017941 */ /* 0x000fea0003800000 */
.L_x_38594:
        /* <DEDUP_REMOVED lines=44> */
.L_x_38593:
[----:B------:R-:W-:Y:S05]  /*1f30*/  BSYNC B0 ;  /* 0x0000000000007941 */ /* 0x000fea0003800000 */
.L_x_38592:
        /* <DEDUP_REMOVED lines=11> */
.L_x_38596:
        /* <DEDUP_REMOVED lines=12> */
.L_x_38599:
[----:B------:R-:W-:-:S07]  /*20b0*/  IMAD.MOV.U32 R25, RZ, RZ, R12 ;  /* 0x000000ffff197224 */ /* 0x000fce00078e000c */
.L_x_38600:
[----:B------:R-:W-:Y:S05]  /*20c0*/  BSYNC B0 ;  /* 0x0000000000007941 */ /* 0x000fea0003800000 */
.L_x_38598:
        /* <DEDUP_REMOVED lines=16> */
.L_x_38604:
[----:B------:R-:W-:Y:S05]  /*21d0*/  BSYNC B1 ;  /* 0x0000000000017941 */ /* 0x000fea0003800000 */
.L_x_38603:
        /* <DEDUP_REMOVED lines=44> */
.L_x_38602:
[----:B------:R-:W-:Y:S05]  /*24a0*/  BSYNC B0 ;  /* 0x0000000000007941 */ /* 0x000fea0003800000 */
.L_x_38601:
        /* <DEDUP_REMOVED lines=8> */
.L_x_38597:
        /* <DEDUP_REMOVED lines=12> */
.L_x_38606:
[----:B------:R-:W-:-:S07]  /*25f0*/  IMAD.MOV.U32 R25, RZ, RZ, R12 ;  /* 0x000000ffff197224 */ /* 0x000fce00078e000c */
.L_x_38607:
[----:B------:R-:W-:Y:S05]  /*2600*/  BSYNC B0 ;  /* 0x0000000000007941 */ /* 0x000fea0003800000 */
.L_x_38605:
        /* <DEDUP_REMOVED lines=16> */
.L_x_38611:
[----:B------:R-:W-:Y:S05]  /*2710*/  BSYNC B1 ;  /* 0x0000000000017941 */ /* 0x000fea0003800000 */
.L_x_38610:
        /* <DEDUP_REMOVED lines=44> */
.L_x_38609:
[----:B------:R-:W-:Y:S05]  /*29e0*/  BSYNC B0 ;  /* 0x0000000000007941 */ /* 0x000fea0003800000 */
.L_x_38608:
        /* <DEDUP_REMOVED lines=11> */
.L_x_38612:
        /* <DEDUP_REMOVED lines=12> */
.L_x_38615:
[----:B------:R-:W-:-:S07]  /*2b60*/  MOV R25, R12 ;  /* 0x0000000c00197202 */ /* 0x000fce0000000f00 */
.L_x_38616:
[----:B------:R-:W-:Y:S05]  /*2b70*/  BSYNC B0 ;  /* 0x0000000000007941 */ /* 0x000fea0003800000 */
.L_x_38614:
        /* <DEDUP_REMOVED lines=16> */
.L_x_38620:
[----:B------:R-:W-:Y:S05]  /*2c80*/  BSYNC B1 ;  /* 0x0000000000017941 */ /* 0x000fea0003800000 */
.L_x_38619:
        /* <DEDUP_REMOVED lines=44> */
.L_x_38618:
[----:B------:R-:W-:Y:S05]  /*2f50*/  BSYNC B0 ;  /* 0x0000000000007941 */ /* 0x000fea0003800000 */
.L_x_38617:
        /* <DEDUP_REMOVED lines=8> */
.L_x_38613:
        /* <DEDUP_REMOVED lines=12> */
.L_x_38622:
[----:B------:R-:W-:-:S07]  /*30a0*/  MOV R25, R12 ;  /* 0x0000000c00197202 */ /* 0x000fce0000000f00 */
.L_x_38623:
[----:B------:R-:W-:Y:S05]  /*30b0*/  BSYNC B0 ;  /* 0x0000000000007941 */ /* 0x000fea0003800000 */
.L_x_38621:
        /* <DEDUP_REMOVED lines=16> */
.L_x_38627:
[----:B------:R-:W-:Y:S05]  /*31c0*/  BSYNC B1 ;  /* 0x0000000000017941 */ /* 0x000fea0003800000 */
.L_x_38626:
        /* <DEDUP_REMOVED lines=44> */
.L_x_38625:
[----:B------:R-:W-:Y:S05]  /*3490*/  BSYNC B0 ;  /* 0x0000000000007941 */ /* 0x000fea0003800000 */
.L_x_38624:
        /* <DEDUP_REMOVED lines=11> */
.L_x_38628:
        /* <DEDUP_REMOVED lines=12> */
.L_x_38631:
[----:B------:R-:W-:-:S07]  /*3610*/  IMAD.MOV.U32 R25, RZ, RZ, R12 ;  /* 0x000000ffff197224 */ /* 0x000fce00078e000c */
.L_x_38632:
[----:B------:R-:W-:Y:S05]  /*3620*/  BSYNC B0 ;  /* 0x0000000000007941 */ /* 0x000fea0003800000 */
.L_x_38630:
        /* <DEDUP_REMOVED lines=18> */
.L_x_38636:
[----:B------:R-:W-:Y:S05]  /*3750*/  BSYNC B1 ;  /* 0x0000000000017941 */ /* 0x000fea0003800000 */
.L_x_38635:
        /* <DEDUP_REMOVED lines=44> */
.L_x_38634:
[----:B------:R-:W-:Y:S05]  /*3a20*/  BSYNC B0 ;  /* 0x0000000000007941 */ /* 0x000fea0003800000 */
.L_x_38633:
        /* <DEDUP_REMOVED lines=8> */
.L_x_38629:
[----:B------:R-:W-:Y:S01]  /*3ab0*/  ISETP.NE.AND P6, PT, R24, RZ, PT ;  /* 0x000000ff1800720c */ /* 0x000fe20003fc5270 */
[C---:B------:R-:W-:Y:S01]  /*3ac0*/  IMAD.SHL.U32 R35, R69.reuse, 0x4, RZ ;  /* 0x0000000445237824 */ /* 0x040fe200078e00ff */
[----:B------:R-:W-:Y:S01]  /*3ad0*/  SEL R25, RZ, 0x1000000, P5 ;  /* 0x01000000ff197807 */ /* 0x000fe20002800000 */
[----:B------:R-:W0:Y:S01]  /*3ae0*/  @P0 LDC.64 R30, c[0x0][0x228] ;  /* 0x00008a00ff1e0b82 */ /* 0x000e220000000a00 */
[----:B------:R-:W-:Y:S01]  /*3af0*/  SEL R28, RZ, 0x10000, P4 ;  /* 0x00010000ff1c7807 */ /* 0x000fe20002000000 */
[C---:B------:R-:W-:Y:S01]  /*3b00*/  VIADD R73, R69.reuse, 0x100 ;  /* 0x0000010045497836 */ /* 0x040fe20000000000 */
[----:B------:R-:W-:Y:S02]  /*3b10*/  SEL R29, RZ, 0x100, P3 ;  /* 0x00000100ff1d7807 */ /* 0x000fe40001800000 */
[----:B------:R-:W-:Y:S02]  /*3b20*/  LEA R24, P3, R69, UR12, 0x4 ;  /* 0x0000000c45187c11 */ /* 0x000fe4000f8620ff */
[----:B------:R-:W-:Y:S01]  /*3b30*/  IADD3 R29, R29, R25, R28 ;  /* 0x000000191d1d7210 */ /* 0x000fe20007ffe01c */
[----:B------:R-:W1:Y:S01]  /*3b40*/  @P1 LDC.64 R26, c[0x0][0x230] ;  /* 0x00008c00ff1a1b82 */ /* 0x000e620000000a00 */
[----:B------:R-:W-:-:S02]  /*3b50*/  SEL R34, RZ, 0x1, P6 ;  /* 0x00000001ff227807 */ /* 0x000fc40003000000 */
[----:B------:R-:W-:Y:S02]  /*3b60*/  LEA.HI.X R25, R69, UR13, RZ, 0x4, P3 ;  /* 0x0000000d45197c11 */ /* 0x000fe400098f24ff */
[----:B------:R-:W-:Y:S02]  /*3b70*/  SHF.R.U32.HI R36, RZ, 0x1e, R69 ;  /* 0x0000001eff247819 */ /* 0x000fe40000011645 */
[----:B------:R-:W-:Y:S01]  /*3b80*/  IADD3 R28, P3, R35, UR14, RZ ;  /* 0x0000000e231c7c10 */ /* 0x000fe2000ff7e0ff */
[----:B------:R2:W-:Y:S01]  /*3b90*/  STG.E.128 desc[UR4][R24.64], R44 ;  /* 0x0000002c18007986 */ /* 0x0005e2000c101d04 */
[----:B------:R-:W-:Y:S02]  /*3ba0*/  IADD3 R33, R29, R34, RZ ;  /* 0x000000221d217210 */ /* 0x000fe40007ffe0ff */
[----:B------:R-:W-:-:S05]  /*3bb0*/  IADD3.X R29, R36, UR15, RZ, P3, !PT ;  /* 0x0000000f241d7c10 */ /* 0x000fca0009ffe4ff */
[----:B------:R3:W-:Y:S01]  /*3bc0*/  STG.E desc[UR4][R28.64], R33 ;  /* 0x000000211c007986 */ /* 0x0007e2000c101904 */
[----:B0-----:R-:W-:-:S04]  /*3bd0*/  @P0 IMAD.WIDE.U32 R30, R73, 0x10, R30 ;  /* 0x00000010491e0825 */ /* 0x001fc800078e001e */
[----:B-1----:R-:W-:-:S04]  /*3be0*/  @P1 IMAD.WIDE.U32 R26, R73, 0x10, R26 ;  /* 0x00000010491a1825 */ /* 0x002fc800078e001a */
[----:B--2---:R-:W-:Y:S01]  /*3bf0*/  IMAD.WIDE.U32 R24, R73, 0x10, R104 ;  /* 0x0000001049187825 */ /* 0x004fe200078e0068 */
[----:B---3--:R-:W-:Y:S06]  /*3c00*/  @!P0 BRA `(.L_x_38637) ;  /* 0x00000000002c8947 */ /* 0x008fec0003800000 */
[----:B------:R-:W-:Y:S01]  /*3c10*/  IMAD.U32 R29, R65, 0x10000, RZ ;  /* 0x00010000411d7824 */ /* 0x000fe200078e00ff */
[----:B------:R-:W-:Y:S02]  /*3c20*/  LOP3.LUT R28, R66, 0xffff, RZ, 0xc0, !PT ;  /* 0x0000ffff421c7812 */ /* 0x000fe400078ec0ff */
[----:B------:R-:W-:Y:S02]  /*3c30*/  LOP3.LUT R34, R64, 0xff, RZ, 0xc0, !PT ;  /* 0x000000ff40227812 */ /* 0x000fe400078ec0ff */
[----:B------:R-:W-:Y:S02]  /*3c40*/  LOP3.LUT R29, R29, 0xff0000, RZ, 0xc0, !PT ;  /* 0x00ff00001d1d7812 */ /* 0x000fe400078ec0ff */
[----:B------:R-:W-:-:S03]  /*3c50*/  LOP3.LUT R33, R63, 0xff, RZ, 0xc0, !PT ;  /* 0x000000ff3f217812 */ /* 0x000fc600078ec0ff */
[----:B------:R-:W-:Y:S01]  /*3c60*/  IMAD R29, R28, 0x1000000, R29 ;  /* 0x010000001c1d7824 */ /* 0x000fe200078e021d */
[----:B------:R-:W-:-:S04]  /*3c70*/  IADD3 R28, P3, R35, UR16, RZ ;  /* 0x00000010231c7c10 */ /* 0x000fc8000ff7e0ff */
[----:B------:R-:W-:Y:S02]  /*3c80*/  LEA R34, R34, R29, 0x8 ;  /* 0x0000001d22227211 */ /* 0x000fe400078e40ff */
[----:B------:R-:W-:-:S03]  /*3c90*/  IADD3.X R29, R36, UR17, RZ, P3, !PT ;  /* 0x00000011241d7c10 */ /* 0x000fc60009ffe4ff */
[----:B------:R-:W-:-:S05]  /*3ca0*/  IMAD.IADD R33, R34, 0x1, R33 ;  /* 0x0000000122217824 */ /* 0x000fca00078e0221 */
[----:B------:R0:W-:Y:S02]  /*3cb0*/  STG.E desc[UR4][R28.64], R33 ;  /* 0x000000211c007986 */ /* 0x0001e4000c101904 */
.L_x_38637:
[----:B------:R1:W5:Y:S04]  /*3cc0*/  @P1 LDG.E.128 R52, desc[UR4][R26.64] ;  /* 0x000000041a341981 */ /* 0x000368000c1e1d00 */
[----:B------:R1:W5:Y:S01]  /*3cd0*/  @P0 LDG.E.128 R48, desc[UR4][R30.64] ;  /* 0x000000041e300981 */ /* 0x000362000c1e1d00 */
[----:B------:R-:W2:Y:S03]  /*3ce0*/  S2R R109, SR_TID.X ;  /* 0x00000000006d7919 */ /* 0x000ea60000002100 */
[----:B------:R-:W5:Y:S01]  /*3cf0*/  LDG.E.128 R24, desc[UR4][R24.64] ;  /* 0x0000000418187981 */ /* 0x000f62000c1e1d00 */
[C---:B------:R-:W-:Y:S01]  /*3d00*/  ISETP.NE.AND P3, PT, R32.reuse, 0x1, PT ;  /* 0x000000012000780c */ /* 0x040fe20003f65270 */
[----:B------:R-:W-:Y:S01]  /*3d10*/  BSSY B0, `(.L_x_38638) ;  /* 0x000000d000007945 */ /* 0x000fe20003800000 */
[----:B0-----:R-:W-:Y:S01]  /*3d20*/  VIADD R28, R32, 0x1 ;  /* 0x00000001201c7836 */ /* 0x001fe20000000000 */
[----:B--2---:R-:W-:-:S10]  /*3d30*/  LOP3.LUT R67, R109, 0xff, RZ, 0xc0, !PT ;  /* 0x000000ff6d437812 */ /* 0x004fd400078ec0ff */
        /* <DEDUP_REMOVED lines=9> */
.L_x_38639:
[----:B------:R-:W-:-:S07]  /*3dd0*/  MOV R36, R12 ;  /* 0x0000000c00247202 */ /* 0x000fce0000000f00 */
.L_x_38640:
[----:B------:R-:W-:Y:S05]  /*3de0*/  BSYNC B0 ;  /* 0x0000000000007941 */ /* 0x000fea0003800000 */
.L_x_38638:
        /* <DEDUP_REMOVED lines=16> */
.L_x_38644:
[----:B------:R-:W-:Y:S05]  /*3ef0*/  BSYNC B1 ;  /* 0x0000000000017941 */ /* 0x000fea0003800000 */
.L_x_38643:
        /* <DEDUP_REMOVED lines=44> */
.L_x_38642:
[----:B------:R-:W-:Y:S05]  /*41c0*/  BSYNC B0 ;  /* 0x0000000000007941 */ /* 0x000fea0003800000 */
.L_x_38641:
[----:B------:R-:W-:Y:S01]  /*41d0*/  I2FP.F32.U32 R29, R36 ;  /* 0x00000024001d7245 */ /* 0x000fe20000201000 */
[----:B-----5:R-:W-:-:S04]  /*41e0*/  FMUL.FTZ R40, R24, R71 ;  /* 0x0000004718287220 */ /* 0x020fc80000410000 */
[----:B------:R-:W-:-:S05]  /*41f0*/  FFMA.FTZ R29, R29, R72, 1.1641532182693481445e-10 ;  /* 0x2f0000001d1d7423 */ /* 0x000fca0000010048 */
        /* <DEDUP_REMOVED lines=9> */
.L_x_38645:
        /* <DEDUP_REMOVED lines=12> */
.L_x_38648:
[----:B------:R-:W-:-:S07]  /*4350*/  IMAD.MOV.U32 R36, RZ, RZ, R12 ;  /* 0x000000ffff247224 */ /* 0x000fce00078e000c */
.L_x_38649:
[----:B------:R-:W-:Y:S05]  /*4360*/  BSYNC B0 ;  /* 0x0000000000007941 */ /* 0x000fea0003800000 */
.L_x_38647:
        /* <DEDUP_REMOVED lines=16> */
.L_x_38653:
[----:B------:R-:W-:Y:S05]  /*4470*/  BSYNC B1 ;  /* 0x0000000000017941 */ /* 0x000fea0003800000 */
.L_x_38652:
        /* <DEDUP_REMOVED lines=44> */
.L_x_38651:
[----:B------:R-:W-:Y:S05]  /*4740*/  BSYNC B0 ;  /* 0x0000000000007941 */ /* 0x000fea0003800000 */
.L_x_38650:
        /* <DEDUP_REMOVED lines=8> */
.L_x_38646:
        /* <DEDUP_REMOVED lines=12> */
.L_x_38655:
[----:B------:R-:W-:-:S07]  /*4890*/  IMAD.MOV.U32 R36, RZ, RZ, R12 ;  /* 0x000000ffff247224 */ /* 0x000fce00078e000c */
.L_x_38656:
[----:B------:R-:W-:Y:S05]  /*48a0*/  BSYNC B0 ;  /* 0x0000000000007941 */ /* 0x000fea0003800000 */
.L_x_38654:
        /* <DEDUP_REMOVED lines=16> */
.L_x_38660:
[----:B------:R-:W-:Y:S05]  /*49b0*/  BSYNC B1 ;  /* 0x0000000000017941 */ /* 0x000fea0003800000 */
.L_x_38659:
        /* <DEDUP_REMOVED lines=44> */
.L_x_38658:
[----:B------:R-:W-:Y:S05]  /*4c80*/  BSYNC B0 ;  /* 0x0000000000007941 */ /* 0x000fea0003800000 */
.L_x_38657:
        /* <DEDUP_REMOVED lines=11> */
.L_x_38661:
        /* <DEDUP_REMOVED lines=12> */
.L_x_38664:
[----:B------:R-:W-:-:S07]  /*4e00*/  IMAD.MOV.U32 R25, RZ, RZ, R12 ;  /* 0x000000ffff197224 */ /* 0x000fce00078e000c */
.L_x_38665:
[----:B------:R-:W-:Y:S05]  /*4e10*/  BSYNC B0 ;  /* 0x0000000000007941 */ /* 0x000fea0003800000 */
.L_x_38663:
        /* <DEDUP_REMOVED lines=16> */
.L_x_38669:
[----:B------:R-:W-:Y:S05]  /*4f20*/  BSYNC B1 ;  /* 0x0000000000017941 */ /* 0x000fea0003800000 */
.L_x_38668:
        /* <DEDUP_REMOVED lines=44> */
.L_x_38667:
[----:B------:R-:W-:Y:S05]  /*51f0*/  BSYNC B0 ;  /* 0x0000000000007941 */ /* 0x000fea0003800000 */
.L_x_38666:
        /* <DEDUP_REMOVED lines=8> */
.L_x_38662:
        /* <DEDUP_REMOVED lines=12> */
.L_x_38671:
[----:B------:R-:W-:-:S07]  /*5340*/  IMAD.MOV.U32 R25, RZ, RZ, R12 ;  /* 0x000000ffff197224 */ /* 0x000fce00078e000c */
.L_x_38672:
[----:B------:R-:W-:Y:S05]  /*5350*/  BSYNC B0 ;  /* 0x0000000000007941 */ /* 0x000fea0003800000 */
.L_x_38670:
        /* <DEDUP_REMOVED lines=16> */
.L_x_38676:
[----:B------:R-:W-:Y:S05]  /*5460*/  BSYNC B1 ;  /* 0x0000000000017941 */ /* 0x000fea0003800000 */
.L_x_38675:
        /* <DEDUP_REMOVED lines=44> */
.L_x_38674:
[----:B------:R-:W-:Y:S05]  /*5730*/  BSYNC B0 ;  /* 0x0000000000007941 */ /* 0x000fea0003800000 */
.L_x_38673:
        /* <DEDUP_REMOVED lines=11> */
.L_x_38677:
        /* <DEDUP_REMOVED lines=12> */
.L_x_38680:
[----:B------:R-:W-:-:S07]  /*58b0*/  MOV R25, R12 ;  /* 0x0000000c00197202 */ /* 0x000fce0000000f00 */
.L_x_38681:
[----:B------:R-:W-:Y:S05]  /*58c0*/  BSYNC B0 ;  /* 0x0000000000007941 */ /* 0x000fea0003800000 */
.L_x_38679:
        /* <DEDUP_REMOVED lines=16> */
.L_x_38685:
[----:B------:R-:W-:Y:S05]  /*59d0*/  BSYNC B1 ;  /* 0x0000000000017941 */ /* 0x000fea0003800000 */
.L_x_38684:
        /* <DEDUP_REMOVED lines=44> */
.L_x_38683:
[----:B------:R-:W-:Y:S05]  /*5ca0*/  BSYNC B0 ;  /* 0x0000000000007941 */ /* 0x000fea0003800000 */
.L_x_38682:
        /* <DEDUP_REMOVED lines=8> */
.L_x_38678:
        /* <DEDUP_REMOVED lines=12> */
.L_x_38687:
[----:B------:R-:W-:-:S07]  /*5df0*/  MOV R25, R12 ;  /* 0x0000000c00197202 */ /* 0x000fce0000000f00 */
.L_x_38688:
[----:B------:R-:W-:Y:S05]  /*5e00*/  BSYNC B0 ;  /* 0x0000000000007941 */ /* 0x000fea0003800000 */
.L_x_38686:
        /* <DEDUP_REMOVED lines=16> */
.L_x_38692:
[----:B------:R-:W-:Y:S05]  /*5f10*/  BSYNC B1 ;  /* 0x0000000000017941 */ /* 0x000fea0003800000 */
.L_x_38691:
        /* <DEDUP_REMOVED lines=44> */
.L_x_38690:
[----:B------:R-:W-:Y:S05]  /*61e0*/  BSYNC B0 ;  /* 0x0000000000007941 */ /* 0x000fea0003800000 */
.L_x_38689:
        /* <DEDUP_REMOVED lines=11> */
.L_x_38693:
        /* <DEDUP_REMOVED lines=12> */
.L_x_38696:
[----:B------:R-:W-:-:S07]  /*6360*/  MOV R25, R12 ;  /* 0x0000000c00197202 */ /* 0x000fce0000000f00 */
.L_x_38697:
[----:B------:R-:W-:Y:S05]  /*6370*/  BSYNC B0 ;  /* 0x0000000000007941 */ /* 0x000fea0003800000 */
.L_x_38695:
        /* <DEDUP_REMOVED lines=18> */
.L_x_38701:
[----:B------:R-:W-:Y:S05]  /*64a0*/  BSYNC B1 ;  /* 0x0000000000017941 */ /* 0x000fea0003800000 */
.L_x_38700:
        /* <DEDUP_REMOVED lines=40> */
[----:B------:R-:W-:Y:S01]  /*6730*/  HFMA2.MMA R32, -RZ, RZ, 0, 0 ;  /* 0x00000000ff207435 */ /* 0x000fe200000001ff */
[----:B------:R-:W-:Y:S01]  /*6740*/  MOV R12, R30 ;  /* 0x0000001e000c7202 */ /* 0x000fe20000000f00 */
[----:B------:R-:W-:Y:S01]  /*6750*/  IMAD.MOV.U32 R60, RZ, RZ, R26 ;  /* 0x000000ffff3c7224 */ /* 0x000fe200078e001a */
[----:B------:R-:W-:-:S08]  /*6760*/  LOP3.LUT R23, R27, UR42, R28, 0x96, !PT ;  /* 0x0000002a1b177c12 */ /* 0x000fd0000f8e961c */
.L_x_38699:
[----:B------:R-:W-:Y:S05]  /*6770*/  BSYNC B0 ;  /* 0x0000000000007941 */ /* 0x000fea0003800000 */
.L_x_38698:
        /* <DEDUP_REMOVED lines=8> */
.L_x_38694:
[----:B------:R-:W0:Y:S01]  /*6800*/  LDC.64 R82, c[0x0][0x238] ;  /* 0x00008e00ff527b82 */ /* 0x000e220000000a00 */
[----:B------:R-:W-:Y:S01]  /*6810*/  ISETP.NE.AND P6, PT, R24, RZ, PT ;  /* 0x000000ff1800720c */ /* 0x000fe20003fc5270 */
[----:B------:R-:W-:Y:S01]  /*6820*/  VIADD R74, R69, 0x200 ;  /* 0x00000200454a7836 */ /* 0x000fe20000000000 */
[----:B------:R-:W-:Y:S02]  /*6830*/  SEL R24, RZ, 0x1000000, P5 ;  /* 0x01000000ff187807 */ /* 0x000fe40002800000 */
[----:B------:R-:W-:Y:S02]  /*6840*/  SEL R25, RZ, 0x10000, P4 ;  /* 0x00010000ff197807 */ /* 0x000fe40002000000 */
[----:B------:R-:W-:Y:S01]  /*6850*/  SEL R28, RZ, 0x100, P3 ;  /* 0x00000100ff1c7807 */ /* 0x000fe20001800000 */
[----:B------:R-:W1:Y:S01]  /*6860*/  LDC.64 R80, c[0x0][0x240] ;  /* 0x00009000ff507b82 */ /* 0x000e620000000a00 */
[----:B------:R-:W-:Y:S02]  /*6870*/  SEL R29, RZ, 0x1, P6 ;  /* 0x00000001ff1d7807 */ /* 0x000fe40003000000 */
[----:B------:R-:W-:-:S04]  /*6880*/  IADD3 R28, R28, R24, R25 ;  /* 0x000000181c1c7210 */ /* 0x000fc80007ffe019 */
[----:B------:R-:W-:Y:S01]  /*6890*/  IADD3 R33, R28, R29, RZ ;  /* 0x0000001d1c217210 */ /* 0x000fe20007ffe0ff */
[----:B------:R-:W2:Y:S01]  /*68a0*/  @P0 LDC.64 R30, c[0x0][0x228] ;  /* 0x00008a00ff1e0b82 */ /* 0x000ea20000000a00 */
[----:B0-----:R-:W-:-:S07]  /*68b0*/  IMAD.WIDE.U32 R24, R73, 0x10, R82 ;  /* 0x0000001049187825 */ /* 0x001fce00078e0052 */
[----:B------:R-:W0:Y:S01]  /*68c0*/  @P1 LDC.64 R26, c[0x0][0x230] ;  /* 0x00008c00ff1a1b82 */ /* 0x000e220000000a00 */
[----:B------:R3:W-:Y:S01]  /*68d0*/  STG.E.128 desc[UR4][R24.64], R40 ;  /* 0x0000002818007986 */ /* 0x0007e2000c101d04 */
[----:B-1----:R-:W-:-:S05]  /*68e0*/  IMAD.WIDE.U32 R28, R73, 0x4, R80 ;  /* 0x00000004491c7825 */ /* 0x002fca00078e0050 */
[----:B------:R1:W-:Y:S01]  /*68f0*/  STG.E desc[UR4][R28.64], R33 ;  /* 0x000000211c007986 */ /* 0x0003e2000c101904 */
[----:B--2---:R-:W-:-:S04]  /*6900*/  @P0 IMAD.WIDE.U32 R30, R74, 0x10, R30 ;  /* 0x000000104a1e0825 */ /* 0x004fc800078e001e */
[----:B---3--:R-:W-:-:S04]  /*6910*/  IMAD.WIDE.U32 R24, R74, 0x10, R104 ;  /* 0x000000104a187825 */ /* 0x008fc800078e0068 */
[----:B0-----:R-:W-:Y:S01]  /*6920*/  @P1 IMAD.WIDE.U32 R26, R74, 0x10, R26 ;  /* 0x000000104a1a1825 */ /* 0x001fe200078e001a */
        /* <DEDUP_REMOVED lines=12> */
.L_x_38702:
        /* <DEDUP_REMOVED lines=15> */
.L_x_38704:
[----:B------:R-:W-:-:S07]  /*6ae0*/  IMAD.MOV.U32 R36, RZ, RZ, R12 ;  /* 0x000000ffff247224 */ /* 0x000fce00078e000c */
.L_x_38705:
[----:B------:R-:W-:Y:S05]  /*6af0*/  BSYNC B0 ;  /* 0x0000000000007941 */ /* 0x000fea0003800000 */
.L_x_38703:
        /* <DEDUP_REMOVED lines=16> */
.L_x_38709:
[----:B------:R-:W-:Y:S05]  /*6c00*/  BSYNC B1 ;  /* 0x0000000000017941 */ /* 0x000fea0003800000 */
.L_x_38708:
        /* <DEDUP_REMOVED lines=44> */
.L_x_38707:
[----:B------:R-:W-:Y:S05]  /*6ed0*/  BSYNC B0 ;  /* 0x0000000000007941 */ /* 0x000fea0003800000 */
.L_x_38706:
[----:B------:R-:W-:Y:S01]  /*6ee0*/  I2FP.F32.U32 R29, R36 ;  /* 0x00000024001d7245 */ /* 0x000fe20000201000 */
[----:B-----5:R-:W-:-:S04]  /*6ef0*/  FMUL.FTZ R36, R24, R71 ;  /* 0x0000004718247220 */ /* 0x020fc80000410000 */
[----:B------:R-:W-:-:S05]  /*6f00*/  FFMA.FTZ R29, R29, R72, 1.1641532182693481445e-10 ;  /* 0x2f0000001d1d7423 */ /* 0x000fca0000010048 */
        /* <DEDUP_REMOVED lines=9> */
.L_x_38710:
        /* <DEDUP_REMOVED lines=12> */
.L_x_38713:
[----:B------:R-:W-:-:S07]  /*7060*/  MOV R37, R12 ;  /* 0x0000000c00257202 */ /* 0x000fce0000000f00 */
.L_x_38714:
[----:B------:R-:W-:Y:S05]  /*7070*/  BSYNC B0 ;  /* 0x0000000000007941 */ /* 0x000fea0003800000 */
.L_x_38712:
        /* <DEDUP_REMOVED lines=16> */
.L_x_38718:
[----:B------:R-:W-:Y:S05]  /*7180*/  BSYNC B1 ;  /* 0x0000000000017941 */ /* 0x000fea0003800000 */
.L_x_38717:
        /* <DEDUP_REMOVED lines=44> */
.L_x_38716:
[----:B------:R-:W-:Y:S05]  /*7450*/  BSYNC B0 ;  /* 0x0000000000007941 */ /* 0x000fea0003800000 */
.L_x_38715:
        /* <DEDUP_REMOVED lines=8> */
.L_x_38711:
        /* <DEDUP_REMOVED lines=12> */
.L_x_38720:
[----:B------:R-:W-:-:S07]  /*75a0*/  IMAD.MOV.U32 R37, RZ, RZ, R12 ;  /* 0x000000ffff257224 */ /* 0x000fce00078e000c */
.L_x_38721:
[----:B------:R-:W-:Y:S05]  /*75b0*/  BSYNC B0 ;  /* 0x0000000000007941 */ /* 0x000fea0003800000 */
.L_x_38719:
        /* <DEDUP_REMOVED lines=16> */
.L_x_38725:
[----:B------:R-:W-:Y:S05]  /*76c0*/  BSYNC B1 ;  /* 0x0000000000017941 */ /* 0x000fea0003800000 */
.L_x_38724:
        /* <DEDUP_REMOVED lines=44> */
.L_x_38723:
[----:B------:R-:W-:Y:S05]  /*7990*/  BSYNC B0 ;  /* 0x0000000000007941 */ /* 0x000fea0003800000 */
.L_x_38722:
        /* <DEDUP_REMOVED lines=11> */
.L_x_38726:
        /* <DEDUP_REMOVED lines=12> */
.L_x_38729:
[----:B------:R-:W-:-:S07]  /*7b10*/  MOV R25, R12 ;  /* 0x0000000c00197202 */ /* 0x000fce0000000f00 */
.L_x_38730:
[----:B------:R-:W-:Y:S05]  /*7b20*/  BSYNC B0 ;  /* 0x0000000000007941 */ /* 0x000fea0003800000 */
.L_x_38728:
        /* <DEDUP_REMOVED lines=16> */
.L_x_38734:
[----:B------:R-:W-:Y:S05]  /*7c30*/  BSYNC B1 ;  /* 0x0000000000017941 */ /* 0x000fea0003800000 */
.L_x_38733:
        /* <DEDUP_REMOVED lines=44> */
.L_x_38732:
[----:B------:R-:W-:Y:S05]  /*7f00*/  BSYNC B0 ;  /* 0x0000000000007941 */ /* 0x000fea0003800000 */
.L_x_38731:
        /* <DEDUP_REMOVED lines=8> */
.L_x_38727:
        /* <DEDUP_REMOVED lines=12> */
.L_x_38736:
[----:B------:R-:W-:-:S07]  /*8050*/  IMAD.MOV.U32 R25, RZ, RZ, R12 ;  /* 0x000000ffff197224 */ /* 0x000fce00078e000c */
.L_x_38737:
[----:B------:R-:W-:Y:S05]  /*8060*/  BSYNC B0 ;  /* 0x0000000000007941 */ /* 0x000fea0003800000 */
.L_x_38735:
        /* <DEDUP_REMOVED lines=16> */
.L_x_38741:
[----:B------:R-:W-:Y:S05]  /*8170*/  BSYNC B1 ;  /* 0x0000000000017941 */ /* 0x000fea0003800000 */
.L_x_38740:
        /* <DEDUP_REMOVED lines=44> */
.L_x_38739:
[----:B------:R-:W-:Y:S05]  /*8440*/  BSYNC B0 ;  /* 0x0000000000007941 */ /* 0x000fea0003800000 */
.L_x_38738:
        /* <DEDUP_REMOVED lines=11> */
.L_x_38742:
        /* <DEDUP_REMOVED lines=12> */
.L_x_38745:
[----:B------:R-:W-:-:S07]  /*85c0*/  MOV R25, R12 ;  /* 0x0000000c00197202 */ /* 0x000fce0000000f00 */
.L_x_38746:
[----:B------:R-:W-:Y:S05]  /*85d0*/  BSYNC B0 ;  /* 0x0000000000007941 */ /* 0x000fea0003800000 */
.L_x_38744:
        /* <DEDUP_REMOVED lines=16> */
.L_x_38750:
[----:B------:R-:W-:Y:S05]  /*86e0*/  BSYNC B1 ;  /* 0x0000000000017941 */ /* 0x000fea0003800000 */
.L_x_38749:
        /* <DEDUP_REMOVED lines=44> */
.L_x_38748:
[----:B------:R-:W-:Y:S05]  /*89b0*/  BSYNC B0 ;  /* 0x0000000000007941 */ /* 0x000fea0003800000 */
.L_x_38747:
        /* <DEDUP_REMOVED lines=8> */
.L_x_38743:
        /* <DEDUP_REMOVED lines=12> */
.L_x_38752:
[----:B------:R-:W-:-:S07]  /*8b00*/  IMAD.MOV.U32 R25, RZ, RZ, R12 ;  /* 0x000000ffff197224 */ /* 0x000fce00078e000c */
.L_x_38753:
[----:B------:R-:W-:Y:S05]  /*8b10*/  BSYNC B0 ;  /* 0x0000000000007941 */ /* 0x000fea0003800000 */
.L_x_38751:
        /* <DEDUP_REMOVED lines=16> */
.L_x_38757:
[----:B------:R-:W-:Y:S05]  /*8c20*/  BSYNC B1 ;  /* 0x0000000000017941 */ /* 0x000fea0003800000 */
.L_x_38756:
        /* <DEDUP_REMOVED lines=44> */
.L_x_38755:
[----:B------:R-:W-:Y:S05]  /*8ef0*/  BSYNC B0 ;  /* 0x0000000000007941 */ /* 0x000fea0003800000 */
.L_x_38754:
        /* <DEDUP_REMOVED lines=11> */
.L_x_38758:
        /* <DEDUP_REMOVED lines=12> */
.L_x_38761:
[----:B------:R-:W-:-:S07]  /*9070*/  MOV R25, R12 ;  /* 0x0000000c00197202 */ /* 0x000fce0000000f00 */
.L_x_38762:
[----:B------:R-:W-:Y:S05]  /*9080*/  BSYNC B0 ;  /* 0x0000000000007941 */ /* 0x000fea0003800000 */
.L_x_38760:
        /* <DEDUP_REMOVED lines=18> */
.L_x_38766:
[----:B------:R-:W-:Y:S05]  /*91b0*/  BSYNC B1 ;  /* 0x0000000000017941 */ /* 0x000fea0003800000 */
.L_x_38765:
        /* <DEDUP_REMOVED lines=44> */
.L_x_38764:
[----:B------:R-:W-:Y:S05]  /*9480*/  BSYNC B0 ;  /* 0x0000000000007941 */ /* 0x000fea0003800000 */
.L_x_38763:
        /* <DEDUP_REMOVED lines=8> */
.L_x_38759:
[----:B------:R-:W-:Y:S01]  /*9510*/  ISETP.NE.AND P6, PT, R24, RZ, PT ;  /* 0x000000ff1800720c */ /* 0x000fe20003fc5270 */
[----:B------:R-:W0:Y:S01]  /*9520*/  @P0 LDC.64 R30, c[0x0][0x228] ;  /* 0x00008a00ff1e0b82 */ /* 0x000e220000000a00 */
[----:B------:R-:W-:Y:S01]  /*9530*/  SEL R24, RZ, 0x1000000, P5 ;  /* 0x01000000ff187807 */ /* 0x000fe20002800000 */
[----:B------:R-:W-:Y:S01]  /*9540*/  VIADD R75, R69, 0x300 ;  /* 0x00000300454b7836 */ /* 0x000fe20000000000 */
[----:B------:R-:W-:Y:S02]  /*9550*/  SEL R25, RZ, 0x10000, P4 ;  /* 0x00010000ff197807 */ /* 0x000fe40002000000 */
[----:B------:R-:W-:Y:S02]  /*9560*/  SEL R28, RZ, 0x100, P3 ;  /* 0x00000100ff1c7807 */ /* 0x000fe40001800000 */
[----:B------:R-:W-:Y:S01]  /*9570*/  SEL R29, RZ, 0x1, P6 ;  /* 0x00000001ff1d7807 */ /* 0x000fe20003000000 */
[----:B------:R-:W1:Y:S01]  /*9580*/  @P1 LDC.64 R26, c[0x0][0x230] ;  /* 0x00008c00ff1a1b82 */ /* 0x000e620000000a00 */
[----:B------:R-:W-:Y:S01]  /*9590*/  IADD3 R28, R28, R24, R25 ;  /* 0x000000181c1c7210 */ /* 0x000fe20007ffe019 */
[----:B------:R-:W-:-:S03]  /*95a0*/  IMAD.WIDE.U32 R24, R74, 0x10, R82 ;  /* 0x000000104a187825 */ /* 0x000fc600078e0052 */
[----:B------:R-:W-:Y:S01]  /*95b0*/  IADD3 R33, R28, R29, RZ ;  /* 0x0000001d1c217210 */ /* 0x000fe20007ffe0ff */
[----:B------:R-:W-:Y:S01]  /*95c0*/  IMAD.WIDE.U32 R28, R74, 0x4, R80 ;  /* 0x000000044a1c7825 */ /* 0x000fe200078e0050 */
[----:B------:R2:W-:Y:S04]  /*95d0*/  STG.E.128 desc[UR4][R24.64], R36 ;  /* 0x0000002418007986 */ /* 0x0005e8000c101d04 */
[----:B------:R3:W-:Y:S01]  /*95e0*/  STG.E desc[UR4][R28.64], R33 ;  /* 0x000000211c007986 */ /* 0x0007e2000c101904 */
[----:B0-----:R-:W-:-:S04]  /*95f0*/  @P0 IMAD.WIDE.U32 R30, R75, 0x10, R30 ;  /* 0x000000104b1e0825 */ /* 0x001fc800078e001e */
[----:B-1----:R-:W-:-:S04]  /*9600*/  @P1 IMAD.WIDE.U32 R26, R75, 0x10, R26 ;  /* 0x000000104b1a1825 */ /* 0x002fc800078e001a */
[----:B--2---:R-:W-:Y:S01]  /*9610*/  IMAD.WIDE.U32 R24, R75, 0x10, R104 ;  /* 0x000000104b187825 */ /* 0x004fe200078e0068 */
        /* <DEDUP_REMOVED lines=12> */
.L_x_38767:
        /* <DEDUP_REMOVED lines=15> */
.L_x_38769:
[----:B------:R-:W-:-:S07]  /*97d0*/  IMAD.MOV.U32 R56, RZ, RZ, R12 ;  /* 0x000000ffff387224 */ /* 0x000fce00078e000c */
.L_x_38770:
[----:B------:R-:W-:Y:S05]  /*97e0*/  BSYNC B0 ;  /* 0x0000000000007941 */ /* 0x000fea0003800000 */
.L_x_38768:
        /* <DEDUP_REMOVED lines=16> */
.L_x_38774:
[----:B------:R-:W-:Y:S05]  /*98f0*/  BSYNC B1 ;  /* 0x0000000000017941 */ /* 0x000fea0003800000 */
.L_x_38773:
        /* <DEDUP_REMOVED lines=44> */
.L_x_38772:
[----:B------:R-:W-:Y:S05]  /*9bc0*/  BSYNC B0 ;  /* 0x0000000000007941 */ /* 0x000fea0003800000 */
.L_x_38771:
        /* <DEDUP_REMOVED lines=12> */
.L_x_38775:
        /* <DEDUP_REMOVED lines=12> */
.L_x_38778:
[----:B------:R-:W-:-:S07]  /*9d50*/  MOV R33, R12 ;  /* 0x0000000c00217202 */ /* 0x000fce0000000f00 */
.L_x_38779:
[----:B------:R-:W-:Y:S05]  /*9d60*/  BSYNC B0 ;  /* 0x0000000000007941 */ /* 0x000fea0003800000 */
.L_x_38777:
        /* <DEDUP_REMOVED lines=16> */
.L_x_38783:
[----:B------:R-:W-:Y:S05]  /*9e70*/  BSYNC B1 ;  /* 0x0000000000017941 */ /* 0x000fea0003800000 */
.L_x_38782:
        /* <DEDUP_REMOVED lines=44> */
.L_x_38781:
[----:B------:R-:W-:Y:S05]  /*a140*/  BSYNC B0 ;  /* 0x0000000000007941 */ /* 0x000fea0003800000 */
.L_x_38780:
        /* <DEDUP_REMOVED lines=8> */
.L_x_38776:
        /* <DEDUP_REMOVED lines=12> */
.L_x_38785:
[----:B------:R-:W-:-:S07]  /*a290*/  IMAD.MOV.U32 R33, RZ, RZ, R12 ;  /* 0x000000ffff217224 */ /* 0x000fce00078e000c */
.L_x_38786:
[----:B------:R-:W-:Y:S05]  /*a2a0*/  BSYNC B0 ;  /* 0x0000000000007941 */ /* 0x000fea0003800000 */
.L_x_38784:
        /* <DEDUP_REMOVED lines=16> */
.L_x_38790:
[----:B------:R-:W-:Y:S05]  /*a3b0*/  BSYNC B1 ;  /* 0x0000000000017941 */ /* 0x000fea0003800000 */
.L_x_38789:
        /* <DEDUP_REMOVED lines=44> */
.L_x_38788:
[----:B------:R-:W-:Y:S05]  /*a680*/  BSYNC B0 ;  /* 0x0000000000007941 */ /* 0x000fea0003800000 */
.L_x_38787:
        /* <DEDUP_REMOVED lines=11> */
.L_x_38791:
        /* <DEDUP_REMOVED lines=12> */
.L_x_38794:
[----:B------:R-:W-:-:S07]  /*a800*/  MOV R25, R12 ;  /* 0x0000000c00197202 */ /* 0x000fce0000000f00 */
.L_x_38795:
[----:B------:R-:W-:Y:S05]  /*a810*/  BSYNC B0 ;  /* 0x0000000000007941 */ /* 0x000fea0003800000 */
.L_x_38793:
        /* <DEDUP_REMOVED lines=16> */
.L_x_38799:
[----:B------:R-:W-:Y:S05]  /*a920*/  BSYNC B1 ;  /* 0x0000000000017941 */ /* 0x000fea0003800000 */
.L_x_38798:
        /* <DEDUP_REMOVED lines=44> */
.L_x_38797:
[----:B------:R-:W-:Y:S05]  /*abf0*/  BSYNC B0 ;  /* 0x0000000000007941 */ /* 0x000fea0003800000 */
.L_x_38796:
        /* <DEDUP_REMOVED lines=8> */
.L_x_38792:
        /* <DEDUP_REMOVED lines=12> */
.L_x_38801:
[----:B------:R-:W-:-:S07]  /*ad40*/  IMAD.MOV.U32 R25, RZ, RZ, R12 ;  /* 0x000000ffff197224 */ /* 0x000fce00078e000c */
.L_x_38802:
[----:B------:R-:W-:Y:S05]  /*ad50*/  BSYNC B0 ;  /* 0x0000000000007941 */ /* 0x000fea0003800000 */
.L_x_38800:
        /* <DEDUP_REMOVED lines=16> */
.L_x_38806:
[----:B------:R-:W-:Y:S05]  /*ae60*/  BSYNC B1 ;  /* 0x0000000000017941 */ /* 0x000fea0003800000 */
.L_x_38805:
        /* <DEDUP_REMOVED lines=44> */
.L_x_38804:
[----:B------:R-:W-:Y:S05]  /*b130*/  BSYNC B0 ;  /* 0x0000000000007941 */ /* 0x000fea0003800000 */
.L_x_38803:
        /* <DEDUP_REMOVED lines=11> */
.L_x_38807:
        /* <DEDUP_REMOVED lines=12> */
.L_x_38810:
[----:B------:R-:W-:-:S07]  /*b2b0*/  MOV R25, R12 ;  /* 0x0000000c00197202 */ /* 0x000fce0000000f00 */
.L_x_38811:
[----:B------:R-:W-:Y:S05]  /*b2c0*/  BSYNC B0 ;  /* 0x0000000000007941 */ /* 0x000fea0003800000 */
.L_x_38809:
        /* <DEDUP_REMOVED lines=16> */
.L_x_38815:
[----:B------:R-:W-:Y:S05]  /*b3d0*/  BSYNC B1 ;  /* 0x0000000000017941 */ /* 0x000fea0003800000 */
.L_x_38814:
        /* <DEDUP_REMOVED lines=44> */
.L_x_38813:
[----:B------:R-:W-:Y:S05]  /*b6a0*/  BSYNC B0 ;  /* 0x0000000000007941 */ /* 0x000fea0003800000 */
.L_x_38812:
        /* <DEDUP_REMOVED lines=8> */
.L_x_38808:
        /* <DEDUP_REMOVED lines=12> */
.L_x_38817:
[----:B------:R-:W-:-:S07]  /*b7f0*/  IMAD.MOV.U32 R25, RZ, RZ, R12 ;  /* 0x000000ffff197224 */ /* 0x000fce00078e000c */
.L_x_38818:
[----:B------:R-:W-:Y:S05]  /*b800*/  BSYNC B0 ;  /* 0x0000000000007941 */ /* 0x000fea0003800000 */
.L_x_38816:
        /* <DEDUP_REMOVED lines=16> */
.L_x_38822:
[----:B------:R-:W-:Y:S05]  /*b910*/  BSYNC B1 ;  /* 0x0000000000017941 */ /* 0x000fea0003800000 */
.L_x_38821:
        /* <DEDUP_REMOVED lines=44> */
.L_x_38820:
[----:B------:R-:W-:Y:S05]  /*bbe0*/  BSYNC B0 ;  /* 0x0000000000007941 */ /* 0x000fea0003800000 */
.L_x_38819:
        /* <DEDUP_REMOVED lines=11> */
.L_x_38823:
        /* <DEDUP_REMOVED lines=12> */
.L_x_38826:
[----:B------:R-:W-:-:S07]  /*bd60*/  MOV R25, R12 ;  /* 0x0000000c00197202 */ /* 0x000fce0000000f00 */
.L_x_38827:
[----:B------:R-:W-:Y:S05]  /*bd70*/  BSYNC B0 ;  /* 0x0000000000007941 */ /* 0x000fea0003800000 */
.L_x_38825:
        /* <DEDUP_REMOVED lines=18> */
.L_x_38831:
[----:B------:R-:W-:Y:S05]  /*bea0*/  BSYNC B1 ;  /* 0x0000000000017941 */ /* 0x000fea0003800000 */
.L_x_38830:
        /* <DEDUP_REMOVED lines=44> */
.L_x_38829:
[----:B------:R-:W-:Y:S05]  /*c170*/  BSYNC B0 ;  /* 0x0000000000007941 */ /* 0x000fea0003800000 */
.L_x_38828:
        /* <DEDUP_REMOVED lines=8> */
.L_x_38824:
        /* <DEDUP_REMOVED lines=29> */
.L_x_38832:
        /* <DEDUP_REMOVED lines=15> */
.L_x_38834:
[----:B------:R-:W-:-:S07]  /*c4c0*/  IMAD.MOV.U32 R77, RZ, RZ, R12 ;  /* 0x000000ffff4d7224 */ /* 0x000fce00078e000c */
.L_x_38835:
[----:B------:R-:W-:Y:S05]  /*c4d0*/  BSYNC B0 ;  /* 0x0000000000007941 */ /* 0x000fea0003800000 */
.L_x_38833:
        /* <DEDUP_REMOVED lines=16> */
.L_x_38839:
[----:B------:R-:W-:Y:S05]  /*c5e0*/  BSYNC B1 ;  /* 0x0000000000017941 */ /* 0x000fea0003800000 */
.L_x_38838:
        /* <DEDUP_REMOVED lines=44> */
.L_x_38837:
[----:B------:R-:W-:Y:S05]  /*c8b0*/  BSYNC B0 ;  /* 0x0000000000007941 */ /* 0x000fea0003800000 */
.L_x_38836:
        /* <DEDUP_REMOVED lines=12> */
.L_x_38840:
        /* <DEDUP_REMOVED lines=12> */
.L_x_38843:
[----:B------:R-:W-:-:S07]  /*ca40*/  MOV R29, R12 ;  /* 0x0000000c001d7202 */ /* 0x000fce0000000f00 */
.L_x_38844:
[----:B------:R-:W-:Y:S05]  /*ca50*/  BSYNC B0 ;  /* 0x0000000000007941 */ /* 0x000fea0003800000 */
.L_x_38842:
        /* <DEDUP_REMOVED lines=16> */
.L_x_38848:
[----:B------:R-:W-:Y:S05]  /*cb60*/  BSYNC B1 ;  /* 0x0000000000017941 */ /* 0x000fea0003800000 */
.L_x_38847:
        /* <DEDUP_REMOVED lines=44> */
.L_x_38846:
[----:B------:R-:W-:Y:S05]  /*ce30*/  BSYNC B0 ;  /* 0x0000000000007941 */ /* 0x000fea0003800000 */
.L_x_38845:
        /* <DEDUP_REMOVED lines=8> */
.L_x_38841:
        /* <DEDUP_REMOVED lines=12> */
.L_x_38850:
[----:B------:R-:W-:-:S07]  /*cf80*/  IMAD.MOV.U32 R29, RZ, RZ, R12 ;  /* 0x000000ffff1d7224 */ /* 0x000fce00078e000c */
.L_x_38851:
[----:B------:R-:W-:Y:S05]  /*cf90*/  BSYNC B0 ;  /* 0x0000000000007941 */ /* 0x000fea0003800000 */
.L_x_38849:
        /* <DEDUP_REMOVED lines=16> */
.L_x_38855:
[----:B------:R-:W-:Y:S05]  /*d0a0*/  BSYNC B1 ;  /* 0x0000000000017941 */ /* 0x000fea0003800000 */
.L_x_38854:
        /* <DEDUP_REMOVED lines=44> */
.L_x_38853:
[----:B------:R-:W-:Y:S05]  /*d370*/  BSYNC B0 ;  /* 0x0000000000007941 */ /* 0x000fea0003800000 */
.L_x_38852:
        /* <DEDUP_REMOVED lines=11> */
.L_x_38856:
        /* <DEDUP_REMOVED lines=12> */
.L_x_38859:
[----:B------:R-:W-:-:S07]  /*d4f0*/  MOV R25, R12 ;  /* 0x0000000c00197202 */ /* 0x000fce0000000f00 */
.L_x_38860:
[----:B------:R-:W-:Y:S05]  /*d500*/  BSYNC B0 ;  /* 0x0000000000007941 */ /* 0x000fea0003800000 */
.L_x_38858:
        /* <DEDUP_REMOVED lines=16> */
.L_x_38864:
[----:B------:R-:W-:Y:S05]  /*d610*/  BSYNC B1 ;  /* 0x0000000000017941 */ /* 0x000fea0003800000 */
.L_x_38863:
        /* <DEDUP_REMOVED lines=44> */
.L_x_38862:
[----:B------:R-:W-:Y:S05]  /*d8e0*/  BSYNC B0 ;  /* 0x0000000000007941 */ /* 0x000fea0003800000 */
.L_x_38861:
        /* <DEDUP_REMOVED lines=8> */
.L_x_38857:
        /* <DEDUP_REMOVED lines=12> */
.L_x_38866:
[----:B------:R-:W-:-:S07]  /*da30*/  IMAD.MOV.U32 R25, RZ, RZ, R12 ;  /* 0x000000ffff197224 */ /* 0x000fce00078e000c */
.L_x_38867:
[----:B------:R-:W-:Y:S05]  /*da40*/  BSYNC B0 ;  /* 0x0000000000007941 */ /* 0x000fea0003800000 */
.L_x_38865:
        /* <DEDUP_REMOVED lines=16> */
.L_x_38871:
[----:B------:R-:W-:Y:S05]  /*db50*/  BSYNC B1 ;  /* 0x0000000000017941 */ /* 0x000fea0003800000 */
.L_x_38870:
        /* <DEDUP_REMOVED lines=44> */
.L_x_38869:
[----:B------:R-:W-:Y:S05]  /*de20*/  BSYNC B0 ;  /* 0x0000000000007941 */ /* 0x000fea0003800000 */
.L_x_38868:
        /* <DEDUP_REMOVED lines=11> */
.L_x_38872:
        /* <DEDUP_REMOVED lines=12> */
.L_x_38875:
[----:B------:R-:W-:-:S07]  /*dfa0*/  MOV R25, R12 ;  /* 0x0000000c00197202 */ /* 0x000fce0000000f00 */
.L_x_38876:
[----:B------:R-:W-:Y:S05]  /*dfb0*/  BSYNC B0 ;  /* 0x0000000000007941 */ /* 0x000fea0003800000 */
.L_x_38874:
        /* <DEDUP_REMOVED lines=16> */
.L_x_38880:
[----:B------:R-:W-:Y:S05]  /*e0c0*/  BSYNC B1 ;  /* 0x0000000000017941 */ /* 0x000fea0003800000 */
.L_x_38879:
        /* <DEDUP_REMOVED lines=43> */
[----:B------:R-:W-:-:S07]  /*e380*/  LOP3.LUT R23, R57, UR42, R58, 0x96, !PT ;  /* 0x0000002a39177c12 */ /* 0x000fce000f8e963a */
.L_x_38878:
[----:B------:R-:W-:Y:S05]  /*e390*/  BSYNC B0 ;  /* 0x0000000000007941 */ /* 0x000fea0003800000 */
.L_x_38877:
        /* <DEDUP_REMOVED lines=8> */
.L_x_38873:
        /* <DEDUP_REMOVED lines=12> */
.L_x_38882:
[----:B------:R-:W-:-:S07]  /*e4e0*/  IMAD.MOV.U32 R25, RZ, RZ, R12 ;  /* 0x000000ffff197224 */ /* 0x000fce00078e000c */
.L_x_38883:
[----:B------:R-:W-:Y:S05]  /*e4f0*/  BSYNC B0 ;  /* 0x0000000000007941 */ /* 0x000fea0003800000 */
.L_x_38881:
        /* <DEDUP_REMOVED lines=16> */
.L_x_38887:
[----:B------:R-:W-:Y:S05]  /*e600*/  BSYNC B1 ;  /* 0x0000000000017941 */ /* 0x000fea0003800000 */
.L_x_38886:
        /* <DEDUP_REMOVED lines=44> */
.L_x_38885:
[----:B------:R-:W-:Y:S05]  /*e8d0*/  BSYNC B0 ;  /* 0x0000000000007941 */ /* 0x000fea0003800000 */
.L_x_38884:
        /* <DEDUP_REMOVED lines=11> */
.L_x_38888:
        /* <DEDUP_REMOVED lines=12> */
.L_x_38891:
[----:B------:R-:W-:-:S07]  /*ea50*/  MOV R25, R12 ;  /* 0x0000000c00197202 */ /* 0x000fce0000000f00 */
.L_x_38892:
[----:B------:R-:W-:Y:S05]  /*ea60*/  BSYNC B0 ;  /* 0x0000000000007941 */ /* 0x000fea0003800000 */
.L_x_38890:
        /* <DEDUP_REMOVED lines=18> */
.L_x_38896:
[----:B------:R-:W-:Y:S05]  /*eb90*/  BSYNC B1 ;  /* 0x0000000000017941 */ /* 0x000fea0003800000 */
.L_x_38895:
        /* <DEDUP_REMOVED lines=44> */
.L_x_38894:
[----:B------:R-:W-:Y:S05]  /*ee60*/  BSYNC B0 ;  /* 0x0000000000007941 */ /* 0x000fea0003800000 */
.L_x_38893:
        /* <DEDUP_REMOVED lines=8> */
.L_x_38889:
        /* <DEDUP_REMOVED lines=29> */
.L_x_38897:
        /* <DEDUP_REMOVED lines=15> */
.L_x_38899:
[----:B------:R-:W-:-:S07]  /*f1b0*/  IMAD.MOV.U32 R80, RZ, RZ, R12 ;  /* 0x000000ffff507224 */ /* 0x000fce00078e000c */
.L_x_38900:
[----:B------:R-:W-:Y:S05]  /*f1c0*/  BSYNC B0 ;  /* 0x0000000000007941 */ /* 0x000fea0003800000 */
.L_x_38898:
        /* <DEDUP_REMOVED lines=16> */
.L_x_38904:
[----:B------:R-:W-:Y:S05]  /*f2d0*/  BSYNC B1 ;  /* 0x0000000000017941 */ /* 0x000fea0003800000 */
.L_x_38903:
        /* <DEDUP_REMOVED lines=44> */
.L_x_38902:
[----:B------:R-:W-:Y:S05]  /*f5a0*/  BSYNC B0 ;  /* 0x0000000000007941 */ /* 0x000fea0003800000 */
.L_x_38901:
        /* <DEDUP_REMOVED lines=12> */
.L_x_38905:
        /* <DEDUP_REMOVED lines=12> */
.L_x_38908:
[----:B------:R-:W-:-:S07]  /*f730*/  MOV R57, R12 ;  /* 0x0000000c00397202 */ /* 0x000fce0000000f00 */
.L_x_38909:
[----:B------:R-:W-:Y:S05]  /*f740*/  BSYNC B0 ;  /* 0x0000000000007941 */ /* 0x000fea0003800000 */
.L_x_38907:
        /* <DEDUP_REMOVED lines=16> */
.L_x_38913:
[----:B------:R-:W-:Y:S05]  /*f850*/  BSYNC B1 ;  /* 0x0000000000017941 */ /* 0x000fea0003800000 */
.L_x_38912:
        /* <DEDUP_REMOVED lines=42> */
[----:B------:R-:W-:Y:S01]  /*fb00*/  HFMA2.MMA R59, -RZ, RZ, 0, 0 ;  /* 0x00000000ff3b7435 */ /* 0x000fe200000001ff */
[----:B------:R-:W-:-:S10]  /*fb10*/  IMAD.MOV.U32 R60, RZ, RZ, R58 ;  /* 0x000000ffff3c7224 */ /* 0x000fd400078e003a */
.L_x_38911:
[----:B------:R-:W-:Y:S05]  /*fb20*/  BSYNC B0 ;  /* 0x0000000000007941 */ /* 0x000fea0003800000 */
.L_x_38910:
        /* <DEDUP_REMOVED lines=8> */
.L_x_38906:
        /* <DEDUP_REMOVED lines=12> */
.L_x_38915:
[----:B------:R-:W-:-:S07]  /*fc70*/  IMAD.MOV.U32 R57, RZ, RZ, R12 ;  /* 0x000000ffff397224 */ /* 0x000fce00078e000c */
.L_x_38916:
[----:B------:R-:W-:Y:S05]  /*fc80*/  BSYNC B0 ;  /* 0x0000000000007941 */ /* 0x000fea0003800000 */
.L_x_38914:
        /* <DEDUP_REMOVED lines=16> */
.L_x_38920:
[----:B------:R-:W-:Y:S05]  /*fd90*/  BSYNC B1 ;  /* 0x0000000000017941 */ /* 0x000fea0003800000 */
.L_x_38919:
        /* <DEDUP_REMOVED lines=44> */
.L_x_38918:
[----:B------:R-:W-:Y:S05]  /*10060*/  BSYNC B0 ;  /* 0x0000000000007941 */ /* 0x000fea0003800000 */
.L_x_38917:
        /* <DEDUP_REMOVED lines=11> */
.L_x_38921:
        /* <DEDUP_REMOVED lines=12> */
.L_x_38924:
[----:B------:R-:W-:-:S07]  /*101e0*/  MOV R57, R12 ;  /* 0x0000000c00397202 */ /* 0x000fce0000000f00 */
.L_x_38925:
[----:B------:R-:W-:Y:S05]  /*101f0*/  BSYNC B0 ;  /* 0x0000000000007941 */ /* 0x000fea0003800000 */
.L_x_38923:
        /* <DEDUP_REMOVED lines=16> */
.L_x_38929:
[----:B------:R-:W-:Y:S05]  /*10300*/  BSYNC B1 ;  /* 0x0000000000017941 */ /* 0x000fea0003800000 */
.L_x_38928:
        /* <DEDUP_REMOVED lines=44> */
.L_x_38927:
[----:B------:R-:W-:Y:S05]  /*105d0*/  BSYNC B0 ;  /* 0x0000000000007941 */ /* 0x000fea0003800000 */
.L_x_38926:
        /* <DEDUP_REMOVED lines=8> */
.L_x_38922:
        /* <DEDUP_REMOVED lines=12> */
.L_x_38931:
[----:B------:R-:W-:-:S07]  /*10720*/  IMAD.MOV.U32 R57, RZ, RZ, R12 ;  /* 0x000000ffff397224 */ /* 0x000fce00078e000c */
.L_x_38932:
[----:B------:R-:W-:Y:S05]  /*10730*/  BSYNC B0 ;  /* 0x0000000000007941 */ /* 0x000fea0003800000 */
.L_x_38930:
        /* <DEDUP_REMOVED lines=16> */
.L_x_38936:
[----:B------:R-:W-:Y:S05]  /*10840*/  BSYNC B1 ;  /* 0x0000000000017941 */ /* 0x000fea0003800000 */
.L_x_38935:
        /* <DEDUP_REMOVED lines=44> */
.L_x_38934:
[----:B------:R-:W-:Y:S05]  /*10b10*/  BSYNC B0 ;  /* 0x0000000000007941 */ /* 0x000fea0003800000 */
.L_x_38933:
        /* <DEDUP_REMOVED lines=11> */
.L_x_38937:
        /* <DEDUP_REMOVED lines=12> */
.L_x_38940:
[----:B------:R-:W-:-:S07]  /*10c90*/  MOV R57, R12 ;  /* 0x0000000c00397202 */ /* 0x000fce0000000f00 */
.L_x_38941:
[----:B------:R-:W-:Y:S05]  /*10ca0*/  BSYNC B0 ;  /* 0x0000000000007941 */ /* 0x000fea0003800000 */
.L_x_38939:
        /* <DEDUP_REMOVED lines=16> */
.L_x_38945:
[----:B------:R-:W-:Y:S05]  /*10db0*/  BSYNC B1 ;  /* 0x0000000000017941 */ /* 0x000fea0003800000 */
.L_x_38944:
        /* <DEDUP_REMOVED lines=44> */
.L_x_38943:
[----:B------:R-:W-:Y:S05]  /*11080*/  BSYNC B0 ;  /* 0x0000000000007941 */ /* 0x000fea0003800000 */
.L_x_38942:
        /* <DEDUP_REMOVED lines=8> */
.L_x_38938:
        /* <DEDUP_REMOVED lines=12> */
.L_x_38947:
[----:B------:R-:W-:-:S07]  /*111d0*/  IMAD.MOV.U32 R57, RZ, RZ, R12 ;  /* 0x000000ffff397224 */ /* 0x000fce00078e000c */
.L_x_38948:
[----:B------:R-:W-:Y:S05]  /*111e0*/  BSYNC B0 ;  /* 0x0000000000007941 */ /* 0x000fea0003800000 */
.L_x_38946:
        /* <DEDUP_REMOVED lines=16> */
.L_x_38952:
[----:B------:R-:W-:Y:S05]  /*112f0*/  BSYNC B1 ;  /* 0x0000000000017941 */ /* 0x000fea0003800000 */
.L_x_38951:
        /* <DEDUP_REMOVED lines=44> */
.L_x_38950:
[----:B------:R-:W-:Y:S05]  /*115c0*/  BSYNC B0 ;  /* 0x0000000000007941 */ /* 0x000fea0003800000 */
.L_x_38949:
        /* <DEDUP_REMOVED lines=11> */
.L_x_38953:
        /* <DEDUP_REMOVED lines=12> */
.L_x_38956:
[----:B------:R-:W-:-:S07]  /*11740*/  MOV R57, R12 ;  /* 0x0000000c00397202 */ /* 0x000fce0000000f00 */
.L_x_38957:
[----:B------:R-:W-:Y:S05]  /*11750*/  BSYNC B0 ;  /* 0x0000000000007941 */ /* 0x000fea0003800000 */
.L_x_38955:
        /* <DEDUP_REMOVED lines=18> */
.L_x_38961:
[----:B------:R-:W-:Y:S05]  /*11880*/  BSYNC B1 ;  /* 0x0000000000017941 */ /* 0x000fea0003800000 */
.L_x_38960:
        /* <DEDUP_REMOVED lines=44> */
.L_x_38959:
[----:B------:R-:W-:Y:S05]  /*11b50*/  BSYNC B0 ;  /* 0x0000000000007941 */ /* 0x000fea0003800000 */
.L_x_38958:
        /* <DEDUP_REMOVED lines=8> */
.L_x_38954:
        /* <DEDUP_REMOVED lines=8> */
[----:B------:R-:W-:-:S04]  /*11c60*/  IADD3 R79, R57, R79, R56 ;  /* 0x0000004f394f7210 */ /* 0x000fc80007ffe038 */
[----:B------:R-:W-:-:S03]  /*11c70*/  IADD3 R79, R79, R80, RZ ;  /* 0x000000504f4f7210 */ /* 0x000fc60007ffe0ff */
[----:B------:R-:W2:Y:S08]  /*11c80*/  LDC.64 R56, c[0x0][0x238] ;  /* 0x00008e00ff387b82 */ /* 0x000eb00000000a00 */
[----:B------:R-:W3:Y:S01]  /*11c90*/  LDC.64 R80, c[0x0][0x240] ;  /* 0x00009000ff507b82 */ /* 0x000ee20000000a00 */
[----:B0-----:R-:W-:-:S04]  /*11ca0*/  @P0 IMAD.WIDE.U32 R82, R78, 0x10, R82 ;  /* 0x000000104e520825 */ /* 0x001fc800078e0052 */
[----:B-1----:R-:W-:-:S04]  /*11cb0*/  @P1 IMAD.WIDE.U32 R58, R78, 0x10, R58 ;  /* 0x000000104e3a1825 */ /* 0x002fc800078e003a */
[----:B--2---:R-:W-:-:S05]  /*11cc0*/  IMAD.WIDE.U32 R56, R77, 0x10, R56 ;  /* 0x000000104d387825 */ /* 0x004fca00078e0038 */
[----:B------:R0:W-:Y:S01]  /*11cd0*/  STG.E.128 desc[UR4][R56.64], R24 ;  /* 0x0000001838007986 */ /* 0x0001e2000c101d04 */
[----:B---3--:R-:W-:-:S05]  /*11ce0*/  IMAD.WIDE.U32 R80, R77, 0x4, R80 ;  /* 0x000000044d507825 */ /* 0x008fca00078e0050 */
[----:B------:R1:W-:Y:S01]  /*11cf0*/  STG.E desc[UR4][R80.64], R79 ;  /* 0x0000004f50007986 */ /* 0x0003e2000c101904 */
[----:B0-----:R-:W-:Y:S01]  /*11d00*/  IMAD.WIDE.U32 R56, R78, 0x10, R104 ;  /* 0x000000104e387825 */ /* 0x001fe200078e0068 */
[----:B------:R-:W-:Y:S06]  /*11d10*/  @!P0 BRA `(.L_x_38962) ;  /* 0x00000000002c8947 */ /* 0x000fec0003800000 */
[----:B-1----:R-:W0:Y:S01]  /*11d20*/  LDC.64 R80, c[0x0][0x248] ;  /* 0x00009200ff507b82 */ /* 0x002e220000000a00 */
        /* <DEDUP_REMOVED lines=10> */
.L_x_38962:
[----:B------:R2:W5:Y:S04]  /*11dd0*/  @P1 LDG.E.128 R52, desc[UR4][R58.64] ;  /* 0x000000043a341981 */ /* 0x000568000c1e1d00 */
[----:B------:R2:W5:Y:S04]  /*11de0*/  @P0 LDG.E.128 R48, desc[UR4][R82.64] ;  /* 0x0000000452300981 */ /* 0x000568000c1e1d00 */
[----:B------:R-:W5:Y:S01]  /*11df0*/  LDG.E.128 R56, desc[UR4][R56.64] ;  /* 0x0000000438387981 */ /* 0x000f62000c1e1d00 */
[C---:B------:R-:W-:Y:S01]  /*11e00*/  ISETP.NE.AND P3, PT, R84.reuse, 0x1, PT ;  /* 0x000000015400780c */ /* 0x040fe20003f65270 */
[----:B------:R-:W-:Y:S01]  /*11e10*/  BSSY B0, `(.L_x_38963) ;  /* 0x000000c000007945 */ /* 0x000fe20003800000 */
[----:B01----:R-:W-:-:S11]  /*11e20*/  VIADD R80, R84, 0x1 ;  /* 0x0000000154507836 */ /* 0x003fd60000000000 */
        /* <DEDUP_REMOVED lines=9> */
.L_x_38964:
[----:B------:R-:W-:-:S07]  /*11ec0*/  IMAD.MOV.U32 R79, RZ, RZ, R12 ;  /* 0x000000ffff4f7224 */ /* 0x000fce00078e000c */
.L_x_38965:
[----:B------:R-:W-:Y:S05]  /*11ed0*/  BSYNC B0 ;  /* 0x0000000000007941 */ /* 0x000fea0003800000 */
.L_x_38963:
        /* <DEDUP_REMOVED lines=16> */
.L_x_38969:
[----:B------:R-:W-:Y:S05]  /*11fe0*/  BSYNC B1 ;  /* 0x0000000000017941 */ /* 0x000fea0003800000 */
.L_x_38968:
        /* <DEDUP_REMOVED lines=44> */
.L_x_38967:
[----:B------:R-:W-:Y:S05]  /*122b0*/  BSYNC B0 ;  /* 0x0000000000007941 */ /* 0x000fea0003800000 */
.L_x_38966:
        /* <DEDUP_REMOVED lines=12> */
.L_x_38970:
        /* <DEDUP_REMOVED lines=12> */
.L_x_38973:
[----:B------:R-:W-:-:S07]  /*12440*/  MOV R63, R12 ;  /* 0x0000000c003f7202 */ /* 0x000fce0000000f00 */
.L_x_38974:
[----:B------:R-:W-:Y:S05]  /*12450*/  BSYNC B0 ;  /* 0x0000000000007941 */ /* 0x000fea0003800000 */
.L_x_38972:
        /* <DEDUP_REMOVED lines=16> */
.L_x_38978:
[----:B------:R-:W-:Y:S05]  /*12560*/  BSYNC B1 ;  /* 0x0000000000017941 */ /* 0x000fea0003800000 */
.L_x_38977:
        /* <DEDUP_REMOVED lines=44> */
.L_x_38976:
[----:B------:R-:W-:Y:S05]  /*12830*/  BSYNC B0 ;  /* 0x0000000000007941 */ /* 0x000fea0003800000 */
.L_x_38975:
        /* <DEDUP_REMOVED lines=8> */
.L_x_38971:
        /* <DEDUP_REMOVED lines=12> */
.L_x_38980:
[----:B------:R-:W-:-:S07]  /*12980*/  IMAD.MOV.U32 R95, RZ, RZ, R12 ;  /* 0x000000ffff5f7224 */ /* 0x000fce00078e000c */
.L_x_38981:
[----:B------:R-:W-:Y:S05]  /*12990*/  BSYNC B0 ;  /* 0x0000000000007941 */ /* 0x000fea0003800000 */
.L_x_38979:
        /* <DEDUP_REMOVED lines=16> */
.L_x_38985:
[----:B------:R-:W-:Y:S05]  /*12aa0*/  BSYNC B1 ;  /* 0x0000000000017941 */ /* 0x000fea0003800000 */
.L_x_38984:
        /* <DEDUP_REMOVED lines=44> */
.L_x_38983:
[----:B------:R-:W-:Y:S05]  /*12d70*/  BSYNC B0 ;  /* 0x0000000000007941 */ /* 0x000fea0003800000 */
.L_x_38982:
        /* <DEDUP_REMOVED lines=11> */
.L_x_38986:
        /* <DEDUP_REMOVED lines=12> */
.L_x_38989:
[----:B------:R-:W-:-:S07]  /*12ef0*/  MOV R64, R12 ;  /* 0x0000000c00407202 */ /* 0x000fce0000000f00 */
.L_x_38990:
[----:B------:R-:W-:Y:S05]  /*12f00*/  BSYNC B0 ;  /* 0x0000000000007941 */ /* 0x000fea0003800000 */
.L_x_38988:
        /* <DEDUP_REMOVED lines=16> */
.L_x_38994:
[----:B------:R-:W-:Y:S05]  /*13010*/  BSYNC B1 ;  /* 0x0000000000017941 */ /* 0x000fea0003800000 */
.L_x_38993:
        /* <DEDUP_REMOVED lines=44> */
.L_x_38992:
[----:B------:R-:W-:Y:S05]  /*132e0*/  BSYNC B0 ;  /* 0x0000000000007941 */ /* 0x000fea0003800000 */
.L_x_38991:
        /* <DEDUP_REMOVED lines=8> */
.L_x_38987:
        /* <DEDUP_REMOVED lines=12> */
.L_x_38996:
[----:B------:R-:W-:-:S07]  /*13430*/  IMAD.MOV.U32 R95, RZ, RZ, R12 ;  /* 0x000000ffff5f7224 */ /* 0x000fce00078e000c */
.L_x_38997:
[----:B------:R-:W-:Y:S05]  /*13440*/  BSYNC B0 ;  /* 0x0000000000007941 */ /* 0x000fea0003800000 */
.L_x_38995:
        /* <DEDUP_REMOVED lines=16> */
.L_x_39001:
[----:B------:R-:W-:Y:S05]  /*13550*/  BSYNC B1 ;  /* 0x0000000000017941 */ /* 0x000fea0003800000 */
.L_x_39000:
        /* <DEDUP_REMOVED lines=44> */
.L_x_38999:
[----:B------:R-:W-:Y:S05]  /*13820*/  BSYNC B0 ;  /* 0x0000000000007941 */ /* 0x000fea0003800000 */
.L_x_38998:
        /* <DEDUP_REMOVED lines=11> */
.L_x_39002:
        /* <DEDUP_REMOVED lines=12> */
.L_x_39005:
[----:B------:R-:W-:-:S07]  /*139a0*/  MOV R65, R12 ;  /* 0x0000000c00417202 */ /* 0x000fce0000000f00 */
.L_x_39006:
[----:B------:R-:W-:Y:S05]  /*139b0*/  BSYNC B0 ;  /* 0x0000000000007941 */ /* 0x000fea0003800000 */
.L_x_39004:
        /* <DEDUP_REMOVED lines=16> */
.L_x_39010:
[----:B------:R-:W-:Y:S05]  /*13ac0*/  BSYNC B1 ;  /* 0x0000000000017941 */ /* 0x000fea0003800000 */
.L_x_39009:
        /* <DEDUP_REMOVED lines=44> */
.L_x_39008:
[----:B------:R-:W-:Y:S05]  /*13d90*/  BSYNC B0 ;  /* 0x0000000000007941 */ /* 0x000fea0003800000 */
.L_x_39007:
        /* <DEDUP_REMOVED lines=8> */
.L_x_39003:
        /* <DEDUP_REMOVED lines=12> */
.L_x_39012:
[----:B------:R-:W-:-:S07]  /*13ee0*/  IMAD.MOV.U32 R95, RZ, RZ, R12 ;  /* 0x000000ffff5f7224 */ /* 0x000fce00078e000c */
.L_x_39013:
[----:B------:R-:W-:Y:S05]  /*13ef0*/  BSYNC B0 ;  /* 0x0000000000007941 */ /* 0x000fea0003800000 */
.L_x_39011:
        /* <DEDUP_REMOVED lines=16> */
.L_x_39017:
[----:B------:R-:W-:Y:S05]  /*14000*/  BSYNC B1 ;  /* 0x0000000000017941 */ /* 0x000fea0003800000 */
.L_x_39016:
        /* <DEDUP_REMOVED lines=44> */
.L_x_39015:
[----:B------:R-:W-:Y:S05]  /*142d0*/  BSYNC B0 ;  /* 0x0000000000007941 */ /* 0x000fea0003800000 */
.L_x_39014:
        /* <DEDUP_REMOVED lines=11> */
.L_x_39018:
        /* <DEDUP_REMOVED lines=12> */
.L_x_39021:
[----:B------:R-:W-:-:S07]  /*14450*/  MOV R66, R12 ;  /* 0x0000000c00427202 */ /* 0x000fce0000000f00 */
.L_x_39022:
[----:B------:R-:W-:Y:S05]  /*14460*/  BSYNC B0 ;  /* 0x0000000000007941 */ /* 0x000fea0003800000 */
.L_x_39020:
        /* <DEDUP_REMOVED lines=16> */
.L_x_39026:
[----:B------:R-:W-:Y:S05]  /*14570*/  BSYNC B1 ;  /* 0x0000000000017941 */ /* 0x000fea0003800000 */
.L_x_39025:
        /* <DEDUP_REMOVED lines=39> */
[----:B------:R-:W-:Y:S01]  /*147f0*/  MOV R12, R82 ;  /* 0x00000052000c7202 */ /* 0x000fe20000000f00 */
[----:B------:R-:W-:Y:S01]  /*14800*/  HFMA2.MMA R82, -RZ, RZ, 0, 0 ;  /* 0x00000000ff527435 */ /* 0x000fe200000001ff */
[----:B------:R-:W-:Y:S02]  /*14810*/  LOP3.LUT R61, R83, UR41, R84, 0x96, !PT ;  /* 0x00000029533d7c12 */ /* 0x000fe4000f8e9654 */
[----:B------:R-:W-:Y:S01]  /*14820*/  LOP3.LUT R23, R81, UR42, R60, 0x96, !PT ;  /* 0x0000002a51177c12 */ /* 0x000fe2000f8e963c */
[----:B------:R-:W-:-:S07]  /*14830*/  IMAD.MOV.U32 R60, RZ, RZ, R80 ;  /* 0x000000ffff3c7224 */ /* 0x000fce00078e0050 */
.L_x_39024:
[----:B------:R-:W-:Y:S05]  /*14840*/  BSYNC B0 ;  /* 0x0000000000007941 */ /* 0x000fea0003800000 */
.L_x_39023:
        /* <DEDUP_REMOVED lines=8> */
.L_x_39019:
[----:B------:R-:W-:Y:S01]  /*148d0*/  FADD.FTZ R70, RZ, R44 ;  /* 0x0000002cff467221 */ /* 0x000fe20000010000 */
[----:B------:R-:W0:Y:S01]  /*148e0*/  LDC.64 R84, c[0x0][0x238] ;  /* 0x00008e00ff547b82 */ /* 0x000e220000000a00 */
[----:B------:R-:W-:Y:S02]  /*148f0*/  ISETP.NE.AND P1, PT, R79, RZ, PT ;  /* 0x000000ff4f00720c */ /* 0x000fe40003f25270 */
[----:B------:R-:W-:Y:S01]  /*14900*/  FADD.FTZ R71, R70, R45 ;  /* 0x0000002d46477221 */ /* 0x000fe20000010000 */
[----:B------:R-:W-:Y:S02]  /*14910*/  SEL R72, RZ, 0x1000000, P5 ;  /* 0x01000000ff487807 */ /* 0x000fe40002800000 */
[----:B------:R-:W-:Y:S01]  /*14920*/  LOP3.LUT P2, RZ, R109, 0x1f, RZ, 0xc0, !PT ;  /* 0x0000001f6dff7812 */ /* 0x000fe2000784c0ff */
[----:B------:R-:W-:Y:S01]  /*14930*/  FADD.FTZ R70, R71, R46 ;  /* 0x0000002e47467221 */ /* 0x000fe20000010000 */
[----:B------:R-:W1:Y:S03]  /*14940*/  LDC.64 R104, c[0x0][0x240] ;  /* 0x00009000ff687b82 */ /* 0x000e660000000a00 */
        /* <DEDUP_REMOVED lines=20> */
[----:B------:R-:W-:Y:S02]  /*14a90*/  SEL R79, RZ, 0x1, P1 ;  /* 0x00000001ff4f7807 */ /* 0x000fe40000800000 */
[----:B------:R-:W-:Y:S01]  /*14aa0*/  IADD3 R72, R70, R72, R71 ;  /* 0x0000004846487210 */ /* 0x000fe20007ffe047 */
[----:B------:R-:W-:Y:S01]  /*14ab0*/  FADD.FTZ R81, R80, R25 ;  /* 0x0000001950517221 */ /* 0x000fe20000010000 */
[----:B0-----:R-:W-:Y:S01]  /*14ac0*/  IMAD.WIDE.U32 R70, R78, 0x10, R84 ;  /* 0x000000104e467825 */ /* 0x001fe200078e0054 */
[----:B------:R-:W-:-:S03]  /*14ad0*/  LOP3.LUT P1, RZ, R68, 0xff, RZ, 0xc0, !PT ;  /* 0x000000ff44ff7812 */ /* 0x000fc6000782c0ff */
[----:B------:R-:W-:Y:S01]  /*14ae0*/  FADD.FTZ R84, R81, R26 ;  /* 0x0000001a51547221 */ /* 0x000fe20000010000 */
[----:B------:R-:W-:Y:S01]  /*14af0*/  IMAD.IADD R83, R72, 0x1, R79 ;  /* 0x0000000148537824 */ /* 0x000fe200078e024f */
[----:B------:R0:W-:Y:S01]  /*14b00*/  STG.E.128 desc[UR4][R70.64], R56 ;  /* 0x0000003846007986 */ /* 0x0001e2000c101d04 */
[----:B-1----:R-:W-:-:S04]  /*14b10*/  IMAD.WIDE.U32 R80, R78, 0x4, R104 ;  /* 0x000000044e507825 */ /* 0x002fc800078e0068 */
[----:B------:R-:W-:Y:S01]  /*14b20*/  FADD.FTZ R79, R84, R27 ;  /* 0x0000001b544f7221 */ /* 0x000fe20000010000 */
[----:B------:R-:W-:Y:S01]  /*14b30*/  SHF.R.U32.HI R72, RZ, 0x5, R109 ;  /* 0x00000005ff487819 */ /* 0x000fe2000001166d */
[----:B------:R0:W-:Y:S02]  /*14b40*/  STG.E desc[UR4][R80.64], R83 ;  /* 0x0000005350007986 */ /* 0x0001e4000c101904 */
        /* <DEDUP_REMOVED lines=16> */
.L_x_39027:
[----:B------:R-:W-:Y:S01]  /*14c50*/  UMOV UR22, 0xffffffff ;  /* 0xffffffff00167882 */ /* 0x000fe20000000000 */
[----:B------:R-:W-:Y:S01]  /*14c60*/  @!P1 IADD3 R79, R79, 0x8, RZ ;  /* 0x000000084f4f9810 */ /* 0x000fe20007ffe0ff */
[----:B01----:R-:W-:Y:S01]  /*14c70*/  FADD.FTZ R71, R68, R59 ;  /* 0x0000003b44477221 */ /* 0x003fe20000010000 */
        /* <DEDUP_REMOVED lines=77> */
.L_x_39040:
[----:B------:R-:W2:Y:S01]  /*15150*/  @!P2 S2R R106, SR_CgaCtaId ;  /* 0x00000000006aa919 */ /* 0x000ea20000008800 */
[----:B------:R-:W-:Y:S01]  /*15160*/  LOP3.LUT R84, R109, 0x1f, RZ, 0xc0, !PT ;  /* 0x0000001f6d547812 */ /* 0x000fe200078ec0ff */
[----:B01----:R-:W-:Y:S01]  /*15170*/  FADD.FTZ R71, R71, R104 ;  /* 0x0000006847477221 */ /* 0x003fe20000010000 */
[----:B------:R-:W-:Y:S01]  /*15180*/  @!P2 MOV R81, 0x400 ;  /* 0x000004000051a802 */ /* 0x000fe20000000f00 */
[----:B------:R-:W-:Y:S05]  /*15190*/  WARPSYNC.ALL ;  /* 0x0000000000007948 */ /* 0x000fea0003800000 */
[----:B------:R-:W-:Y:S01]  /*151a0*/  ISETP.GT.U32.AND P3, PT, R84, 0x7, PT ;  /* 0x000000075400780c */ /* 0x000fe20003f64070 */
[----:B------:R-:W-:Y:S01]  /*151b0*/  IMAD.MOV.U32 R105, RZ, RZ, RZ ;  /* 0x000000ffff697224 */ /* 0x000fe200078e00ff */
[----:B------:R-:W-:-:S11]  /*151c0*/  LOP3.LUT R68, R72, 0x7, RZ, 0xc0, !PT ;  /* 0x0000000748447812 */ /* 0x000fd600078ec0ff */
[----:B------:R-:W0:Y:S01]  /*151d0*/  @!P3 S2R R80, SR_CgaCtaId ;  /* 0x000000000050b919 */ /* 0x000e220000008800 */
[----:B------:R-:W-:Y:S02]  /*151e0*/  @!P3 MOV R83, 0x400 ;  /* 0x000004000053b802 */ /* 0x000fe40000000f00 */
[----:B------:R-:W-:-:S04]  /*151f0*/  @!P3 MOV R105, 0x380 ;  /* 0x000003800069b802 */ /* 0x000fc80000000f00 */
[----:B------:R-:W-:Y:S02]  /*15200*/  I2FP.F32.S32 R85, R105 ;  /* 0x0000006900557245 */ /* 0x000fe40000201400 */
[----:B--2---:R-:W-:Y:S01]  /*15210*/  @!P2 LEA R72, R106, R81, 0x18 ;  /* 0x000000516a48a211 */ /* 0x004fe200078ec0ff */
[C---:B------:R-:W-:Y:S02]  /*15220*/  @!P2 IMAD.IADD R81, R79.reuse, 0x1, R68 ;  /* 0x000000014f51a824 */ /* 0x040fe400078e0244 */
[----:B------:R-:W-:Y:S02]  /*15230*/  @!P3 IMAD.IADD R79, R79, 0x1, R84 ;  /* 0x000000014f4fb824 */ /* 0x000fe400078e0254 */
[----:B------:R-:W1:Y:S01]  /*15240*/  SHFL.DOWN PT, R84, R105, 0x4, 0x1f ;  /* 0x08801f0069547f89 */ /* 0x000e6200000e0000 */
[----:B------:R-:W-:-:S05]  /*15250*/  @!P2 LEA R81, R81, R72, 0x3 ;  /* 0x000000485151a211 */ /* 0x000fca00078e18ff */
[----:B------:R2:W-:Y:S01]  /*15260*/  @!P2 STS.64 [R81], R70 ;  /* 0x000000465100a388 */ /* 0x0005e20000000a00 */
[----:B------:R-:W-:Y:S01]  /*15270*/  BAR.SYNC.DEFER_BLOCKING 0x0 ;  /* 0x0000000000007b1d */ /* 0x000fe20000010000 */
[----:B------:R-:W-:Y:S02]  /*15280*/  LOP3.LUT P2, RZ, R68, 0x1f, R109, 0xf8, !PT ;  /* 0x0000001f44ff7812 */ /* 0x000fe4000784f86d */
[----:B0-----:R-:W-:Y:S02]  /*15290*/  @!P3 LEA R80, R80, R83, 0x18 ;  /* 0x000000535050b211 */ /* 0x001fe400078ec0ff */
[----:B--2---:R-:W-:Y:S02]  /*152a0*/  CS2R R70, SRZ ;  /* 0x0000000000467805 */ /* 0x004fe4000001ff00 */
[----:B------:R-:W-:Y:S01]  /*152b0*/  @!P3 LEA R95, R79, R80, 0x3 ;  /* 0x000000504f5fb211 */ /* 0x000fe200078e18ff */
[----:B-1----:R-:W-:Y:S01]  /*152c0*/  IMAD.IADD R79, R84, 0x1, R105 ;  /* 0x00000001544f7824 */ /* 0x002fe200078e0269 */
[----:B------:R-:W-:-:S04]  /*152d0*/  I2FP.F32.S32 R83, R84 ;  /* 0x0000005400537245 */ /* 0x000fc80000201400 */
[----:B------:R-:W-:Y:S01]  /*152e0*/  I2FP.F32.S32 R80, R79 ;  /* 0x0000004f00507245 */ /* 0x000fe20000201400 */
[----:B------:R-:W0:Y:S03]  /*152f0*/  SHFL.DOWN PT, R84, R79, 0x2, 0x1f ;  /* 0x08401f004f547f89 */ /* 0x000e2600000e0000 */
[----:B------:R-:W1:Y:S01]  /*15300*/  MUFU.RCP R81, R80 ;  /* 0x0000005000517308 */ /* 0x000e620000001000 */
[----:B------:R-:W2:Y:S01]  /*15310*/  @!P3 LDS.64 R70, [R95] ;  /* 0x000000005f46b984 */ /* 0x000ea20000000a00 */
[----:B------:R-:W-:Y:S02]  /*15320*/  PLOP3.LUT P3, PT, PT, PT, UP0, 0x40, 0x0 ;  /* 0x000000000000781c */ /* 0x000fe40003f6e808 */
[-C--:B0-----:R-:W-:Y:S02]  /*15330*/  IADD3 R79, R79, R84.reuse, RZ ;  /* 0x000000544f4f7210 */ /* 0x081fe40007ffe0ff */
[----:B------:R-:W-:Y:S01]  /*15340*/  I2FP.F32.S32 R84, R84 ;  /* 0x0000005400547245 */ /* 0x000fe20000201400 */
[----:B--2---:R-:W0:Y:S04]  /*15350*/  SHFL.DOWN PT, R72, R70, 0x4, 0x1f ;  /* 0x08801f0046487f89 */ /* 0x004e2800000e0000 */
[----:B------:R-:W2:Y:S01]  /*15360*/  SHFL.DOWN PT, R95, R71, 0x4, 0x1f ;  /* 0x08801f00475f7f89 */ /* 0x000ea200000e0000 */
[----:B0-----:R-:W-:-:S04]  /*15370*/  FMUL.FTZ R104, R72, R83 ;  /* 0x0000005348687220 */ /* 0x001fc80000410000 */
[----:B------:R-:W-:Y:S01]  /*15380*/  FFMA.FTZ R104, R85, R70, R104 ;  /* 0x0000004655687223 */ /* 0x000fe20000010068 */
[----:B------:R-:W-:Y:S01]  /*15390*/  FADD.FTZ R70, -R72, R70 ;  /* 0x0000004648467221 */ /* 0x000fe20000010100 */
[----:B--2---:R-:W-:Y:S01]  /*153a0*/  FADD.FTZ R95, R95, R71 ;  /* 0x000000475f5f7221 */ /* 0x004fe20000010000 */
[----:B------:R-:W0:Y:S01]  /*153b0*/  SHFL.DOWN PT, R72, R79, 0x1, 0x1f ;  /* 0x08201f004f487f89 */ /* 0x000e2200000e0000 */
[----:B-1----:R-:W-:Y:S01]  /*153c0*/  FMUL.FTZ R104, R81, R104 ;  /* 0x0000006851687220 */ /* 0x002fe20000410000 */
[----:B------:R-:W-:-:S04]  /*153d0*/  FMUL.FTZ R70, R70, R70 ;  /* 0x0000004646467220 */ /* 0x000fc80000410000 */
[----:B------:R-:W1:Y:S01]  /*153e0*/  SHFL.DOWN PT, R105, R104, 0x2, 0x1f ;  /* 0x08401f0068697f89 */ /* 0x000e6200000e0000 */
[----:B------:R-:W-:Y:S01]  /*153f0*/  FMUL.FTZ R85, R70, R85 ;  /* 0x0000005546557220 */ /* 0x000fe20000410000 */
[----:B------:R-:W-:-:S03]  /*15400*/  I2FP.F32.S32 R70, R79 ;  /* 0x0000004f00467245 */ /* 0x000fc60000201400 */
[----:B------:R-:W-:Y:S01]  /*15410*/  FMUL.FTZ R85, R85, R83 ;  /* 0x0000005355557220 */ /* 0x000fe20000410000 */
[----:B------:R-:W2:Y:S03]  /*15420*/  MUFU.RCP R71, R70 ;  /* 0x0000004600477308 */ /* 0x000ea60000001000 */
[----:B------:R-:W-:-:S05]  /*15430*/  FFMA.FTZ R81, R81, R85, R95 ;  /* 0x0000005551517223 */ /* 0x000fca000001005f */
[----:B------:R-:W3:Y:S01]  /*15440*/  SHFL.DOWN PT, R83, R81, 0x2, 0x1f ;  /* 0x08401f0051537f89 */ /* 0x000ee200000e0000 */
[----:B0-----:R-:W-:Y:S01]  /*15450*/  IMAD.IADD R79, R79, 0x1, R72 ;  /* 0x000000014f4f7824 */ /* 0x001fe200078e0248 */
[----:B------:R-:W-:-:S04]  /*15460*/  I2FP.F32.S32 R72, R72 ;  /* 0x0000004800487245 */ /* 0x000fc80000201400 */
[----:B------:R-:W-:Y:S01]  /*15470*/  I2FP.F32.S32 R79, R79 ;  /* 0x0000004f004f7245 */ /* 0x000fe20000201400 */
[----:B-1----:R-:W-:-:S04]  /*15480*/  FMUL.FTZ R85, R105, R84 ;  /* 0x0000005469557220 */ /* 0x002fc80000410000 */
[----:B------:R-:W-:Y:S01]  /*15490*/  FFMA.FTZ R85, R80, R104, R85 ;  /* 0x0000006850557223 */ /* 0x000fe20000010055 */
[----:B------:R-:W-:Y:S01]  /*154a0*/  FADD.FTZ R104, R104, -R105 ;  /* 0x8000006968687221 */ /* 0x000fe20000010000 */
[----:B------:R-:W0:Y:S02]  /*154b0*/  MUFU.RCP R79, R79 ;  /* 0x0000004f004f7308 */ /* 0x000e240000001000 */
[----:B--2---:R-:W-:Y:S01]  /*154c0*/  FMUL.FTZ R85, R71, R85 ;  /* 0x0000005547557220 */ /* 0x004fe20000410000 */
[----:B------:R-:W-:-:S04]  /*154d0*/  FMUL.FTZ R104, R104, R104 ;  /* 0x0000006868687220 */ /* 0x000fc80000410000 */
[----:B------:R-:W1:Y:S01]  /*154e0*/  SHFL.DOWN PT, R95, R85, 0x1, 0x1f ;  /* 0x08201f00555f7f89 */ /* 0x000e6200000e0000 */
[----:B------:R-:W-:Y:S01]  /*154f0*/  FMUL.FTZ R104, R80, R104 ;  /* 0x0000006850687220 */ /* 0x000fe20000410000 */
[----:B---3--:R-:W-:Y:S02]  /*15500*/  FADD.FTZ R80, R81, R83 ;  /* 0x0000005351507221 */ /* 0x008fe40000010000 */
[----:B------:R-:W2:Y:S01]  /*15510*/  LDC R83, c[0x0][0x2d8] ;  /* 0x0000b600ff537b82 */ /* 0x000ea20000000800 */
[----:B------:R-:W-:-:S04]  /*15520*/  FMUL.FTZ R104, R104, R84 ;  /* 0x0000005468687220 */ /* 0x000fc80000410000 */
[----:B------:R-:W-:-:S05]  /*15530*/  FFMA.FTZ R80, R71, R104, R80 ;  /* 0x0000006847507223 */ /* 0x000fca0000010050 */
[----:B------:R-:W3:Y:S01]  /*15540*/  SHFL.DOWN PT, R81, R80, 0x1, 0x1f ;  /* 0x08201f0050517f89 */ /* 0x000ee200000e0000 */
[----:B-1----:R-:W-:-:S04]  /*15550*/  FMUL.FTZ R71, R95, R72 ;  /* 0x000000485f477220 */ /* 0x002fc80000410000 */
[----:B------:R-:W-:Y:S01]  /*15560*/  FFMA.FTZ R84, R70, R85, R71 ;  /* 0x0000005546547223 */ /* 0x000fe20000010047 */
[----:B------:R-:W-:-:S03]  /*15570*/  FADD.FTZ R85, R85, -R95 ;  /* 0x8000005f55557221 */ /* 0x000fc60000010000 */
[----:B0-----:R-:W-:Y:S01]  /*15580*/  FMUL.FTZ R71, R79, R84 ;  /* 0x000000544f477220 */ /* 0x001fe20000410000 */
[----:B------:R-:W-:-:S04]  /*15590*/  FMUL.FTZ R85, R85, R85 ;  /* 0x0000005555557220 */ /* 0x000fc80000410000 */
[----:B------:R-:W-:Y:S01]  /*155a0*/  FMUL.FTZ R85, R70, R85 ;  /* 0x0000005546557220 */ /* 0x000fe20000410000 */
[----:B---3--:R-:W-:Y:S01]  /*155b0*/  FADD.FTZ R70, R80, R81 ;  /* 0x0000005150467221 */ /* 0x008fe20000010000 */
[----:B------:R-:W0:Y:S02]  /*155c0*/  SHFL.IDX PT, R71, R71, RZ, 0x1f ;  /* 0x00001fff47477589 */ /* 0x000e2400000e0000 */
[----:B------:R-:W-:-:S04]  /*155d0*/  FMUL.FTZ R85, R85, R72 ;  /* 0x0000004855557220 */ /* 0x000fc80000410000 */
[----:B------:R-:W-:-:S06]  /*155e0*/  FFMA.FTZ R79, R79, R85, R70 ;  /* 0x000000554f4f7223 */ /* 0x000fcc0000010046 */
[----:B------:R-:W2:Y:S01]  /*155f0*/  SHFL.IDX PT, R79, R79, RZ, 0x1f ;  /* 0x00001fff4f4f7589 */ /* 0x000ea200000e0000 */
[C---:B0-----:R-:W-:Y:S01]  /*15600*/  FSEL R72, R71.reuse, RZ, P3 ;  /* 0x000000ff47487208 */ /* 0x041fe20001800000 */
[----:B------:R-:W-:Y:S01]  /*15610*/  FMUL.FTZ R80, R71, R71 ;  /* 0x0000004747507220 */ /* 0x000fe20000410000 */
[----:B------:R-:W-:-:S03]  /*15620*/  PLOP3.LUT P3, PT, PT, PT, UP0, 0x40, 0x0 ;  /* 0x000000000000781c */ /* 0x000fc60003f6e808 */
[C---:B------:R-:W-:Y:S01]  /*15630*/  FADD.FTZ R68, -R72.reuse, R44 ;  /* 0x0000002c48447221 */ /* 0x040fe20000010100 */
[----:B------:R-:W-:Y:S01]  /*15640*/  FADD.FTZ R70, -R72, R45 ;  /* 0x0000002d48467221 */ /* 0x000fe20000010100 */
[----:B------:R-:W-:Y:S01]  /*15650*/  FSEL R84, R80, RZ, !P3 ;  /* 0x000000ff50547208 */ /* 0x000fe20005800000 */
[----:B------:R-:W0:Y:S01]  /*15660*/  @!P2 LDC.64 R44, c[0x0][0x250] ;  /* 0x00009400ff2cab82 */ /* 0x000e220000000a00 */
[C---:B------:R-:W-:Y:S01]  /*15670*/  FADD.FTZ R81, -R72.reuse, R38 ;  /* 0x0000002648517221 */ /* 0x040fe20000010100 */
[C---:B------:R-:W-:Y:S01]  /*15680*/  FADD.FTZ R24, -R72.reuse, R24 ;  /* 0x0000001848187221 */ /* 0x040fe20000010100 */
[C---:B------:R-:W-:Y:S01]  /*15690*/  FADD.FTZ R42, -R72.reuse, R42 ;  /* 0x0000002a482a7221 */ /* 0x040fe20000010100 */
[----:B--2---:R-:W-:Y:S01]  /*156a0*/  FFMA.FTZ R83, R79, UR24, R83 ;  /* 0x000000184f537c23 */ /* 0x004fe20008010053 */
        /* <DEDUP_REMOVED lines=23> */
[C---:B------:R-:W-:Y:S01]  /*15820*/  FADD.FTZ R57, -R72.reuse, R57 ;  /* 0x0000003948397221 */ /* 0x040fe20000010100 */
[----:B------:R0:W-:Y:S01]  /*15830*/  @!P2 STG.E desc[UR4][R44.64], R71 ;  /* 0x000000472c00a986 */ /* 0x0001e2000c101904 */
[----:B------:R-:W-:Y:S01]  /*15840*/  FADD.FTZ R58, -R72, R58 ;  /* 0x0000003a483a7221 */ /* 0x000fe20000010100 */
[C---:B-1----:R-:W-:Y:S01]  /*15850*/  FMUL.FTZ R109, R38.reuse, R42 ;  /* 0x0000002a266d7220 */ /* 0x042fe20000410000 */
[C---:B------:R-:W-:Y:S01]  /*15860*/  FMUL.FTZ R110, R38.reuse, R43 ;  /* 0x0000002b266e7220 */ /* 0x040fe20000410000 */
[C---:B------:R-:W-:Y:S01]  /*15870*/  FMUL.FTZ R106, R38.reuse, R39 ;  /* 0x00000027266a7220 */ /* 0x040fe20000410000 */
[----:B------:R-:W2:Y:S01]  /*15880*/  LDL R42, [R1+0x18] ;  /* 0x00001800012a7983 */ /* 0x000ea20000100800 */
[----:B------:R-:W-:Y:S01]  /*15890*/  FMUL.FTZ R84, R38, R81 ;  /* 0x0000005126547220 */ /* 0x000fe20000410000 */
[----:B------:R-:W-:Y:S01]  /*158a0*/  FADD.FTZ R59, -R72, R59 ;  /* 0x0000003b483b7221 */ /* 0x000fe20000010100 */
[C---:B------:R-:W-:Y:S01]  /*158b0*/  FMUL.FTZ R35, R38.reuse, R32 ;  /* 0x0000002026237220 */ /* 0x040fe20000410000 */
[----:B------:R-:W3:Y:S01]  /*158c0*/  LDL R43, [R1+0x14] ;  /* 0x00001400012b7983 */ /* 0x000ee20000100800 */
[----:B------:R-:W1:Y:S01]  /*158d0*/  @!P2 LDC.64 R36, c[0x0][0x258] ;  /* 0x00009600ff24ab82 */ /* 0x000e620000000a00 */
[C---:B------:R-:W-:Y:S01]  /*158e0*/  LEA R30, P3, R69.reuse, UR18, 0x4 ;  /* 0x00000012451e7c11 */ /* 0x040fe2000f8620ff */
[C---:B0-----:R-:W-:Y:S01]  /*158f0*/  FMUL.FTZ R44, R38.reuse, R68 ;  /* 0x00000044262c7220 */ /* 0x041fe20000410000 */
[C---:B------:R-:W-:Y:S01]  /*15900*/  FMUL.FTZ R68, R38.reuse, R24 ;  /* 0x0000001826447220 */ /* 0x040fe20000410000 */
[----:B------:R-:W4:Y:S01]  /*15910*/  LDL R39, [R1+0x10] ;  /* 0x0000100001277983 */ /* 0x000f220000100800 */
[C---:B------:R-:W-:Y:S01]  /*15920*/  FMUL.FTZ R81, R38.reuse, R34 ;  /* 0x0000002226517220 */ /* 0x040fe20000410000 */
[C---:B------:R-:W-:Y:S01]  /*15930*/  FMUL.FTZ R72, R38.reuse, R79 ;  /* 0x0000004f26487220 */ /* 0x040fe20000410000 */
[C---:B------:R-:W-:Y:S01]  /*15940*/  FMUL.FTZ R32, R38.reuse, R105 ;  /* 0x0000006926207220 */ /* 0x040fe20000410000 */
[----:B------:R-:W5:Y:S01]  /*15950*/  LDL R24, [R1+0xc] ;  /* 0x00000c0001187983 */ /* 0x000f620000100800 */
[C---:B------:R-:W-:Y:S01]  /*15960*/  FMUL.FTZ R34, R38.reuse, R95 ;  /* 0x0000005f26227220 */ /* 0x040fe20000410000 */
[----:B------:R-:W0:Y:S01]  /*15970*/  LDC.64 R28, c[0x0][0x2b8] ;  /* 0x0000ae00ff1c7b82 */ /* 0x000e220000000a00 */
[C---:B------:R-:W-:Y:S01]  /*15980*/  FMUL.FTZ R115, R38.reuse, R47 ;  /* 0x0000002f26737220 */ /* 0x040fe20000410000 */
[----:B------:R-:W2:Y:S01]  /*15990*/  LDL R79, [R1+0x8] ;  /* 0x00000800014f7983 */ /* 0x000ea20000100800 */
[C---:B------:R-:W-:Y:S01]  /*159a0*/  FMUL.FTZ R45, R38.reuse, R70 ;  /* 0x00000046262d7220 */ /* 0x040fe20000410000 */
[C---:B------:R-:W-:Y:S01]  /*159b0*/  FMUL.FTZ R113, R38.reuse, R46 ;  /* 0x0000002e26717220 */ /* 0x040fe20000410000 */
[----:B------:R-:W-:Y:S01]  /*159c0*/  FMUL.FTZ R71, R38, R33 ;  /* 0x0000002126477220 */ /* 0x000fe20000410000 */
[----:B------:R-:W2:Y:S01]  /*159d0*/  LDL R105, [R1+0x4] ;  /* 0x0000040001697983 */ /* 0x000ea20000100800 */
[----:B------:R-:W-:-:S03]  /*159e0*/  LEA.HI.X R31, R69, UR19, RZ, 0x4, P3 ;  /* 0x00000013451f7c11 */ /* 0x000fc600098f24ff */
[----:B------:R-:W2:Y:S01]  /*159f0*/  LDL R95, [R1] ;  /* 0x00000000015f7983 */ /* 0x000ea20000100800 */
[C---:B------:R-:W-:Y:S01]  /*15a00*/  FMUL.FTZ R33, R38.reuse, R85 ;  /* 0x0000005526217220 */ /* 0x040fe20000410000 */
[C---:B------:R-:W-:Y:S01]  /*15a10*/  FMUL.FTZ R85, R38.reuse, R27 ;  /* 0x0000001b26557220 */ /* 0x040fe20000410000 */
[----:B------:R-:W-:Y:S01]  /*15a20*/  FMUL.FTZ R69, R38, R25 ;  /* 0x0000001926457220 */ /* 0x000fe20000410000 */
[----:B-1----:R-:W-:-:S04]  /*15a30*/  @!P2 IMAD.WIDE R36, R62, 0x4, R36 ;  /* 0x000000043e24a825 */ /* 0x002fc800078e0224 */
[C---:B------:R-:W-:Y:S01]  /*15a40*/  FMUL.FTZ R70, R38.reuse, R26 ;  /* 0x0000001a26467220 */ /* 0x040fe20000410000 */
[C---:B------:R-:W-:Y:S01]  /*15a50*/  FMUL.FTZ R46, R38.reuse, R40 ;  /* 0x00000028262e7220 */ /* 0x040fe20000410000 */
[C---:B------:R-:W-:Y:S01]  /*15a60*/  FMUL.FTZ R47, R38.reuse, R41 ;  /* 0x00000029262f7220 */ /* 0x040fe20000410000 */
[C---:B------:R-:W-:Y:S01]  /*15a70*/  FMUL.FTZ R80, R38.reuse, R80 ;  /* 0x0000005026507220 */ /* 0x040fe20000410000 */
[----:B------:R1:W-:Y:S01]  /*15a80*/  @!P2 STG.E desc[UR4][R36.64], R38 ;  /* 0x000000262400a986 */ /* 0x0003e2000c101904 */
        /* <DEDUP_REMOVED lines=8> */
[----:B------:R-:W-:Y:S01]  /*15b10*/  FFMA.FTZ R41, R100, R41, R2 ;  /* 0x0000002964297223 */ /* 0x000fe20000010002 */
[----:B------:R-:W-:Y:S01]  /*15b20*/  FFMA.FTZ R40, R101, R40, R16 ;  /* 0x0000002865287223 */ /* 0x000fe20000010010 */
[----:B------:R-:W-:-:S04]  /*15b30*/  IADD3 R62, R62, UR20, RZ ;  /* 0x000000143e3e7c10 */ /* 0x000fc8000fffe0ff */
[----:B------:R-:W-:Y:S01]  /*15b40*/  ISETP.GE.AND P2, PT, R62, UR21, PT ;  /* 0x000000153e007c0c */ /* 0x000fe2000bf46270 */
[----:B---3--:R-:W-:Y:S01]  /*15b50*/  FFMA.FTZ R25, R43, R45, R96 ;  /* 0x0000002d2b197223 */ /* 0x008fe20000010060 */
[----:B----4-:R-:W-:Y:S01]  /*15b60*/  FFMA.FTZ R26, R39, R113, R94 ;  /* 0x00000071271a7223 */ /* 0x010fe2000001005e */
[----:B-----5:R-:W-:Y:S01]  /*15b70*/  FFMA.FTZ R27, R24, R115, R93 ;  /* 0x00000073181b7223 */ /* 0x020fe2000001005d */
[----:B--2---:R-:W-:Y:S01]  /*15b80*/  FFMA.FTZ R24, R42, R44, R97 ;  /* 0x0000002c2a187223 */ /* 0x004fe20000010061 */
[C---:B------:R-:W-:Y:S01]  /*15b90*/  FMUL.FTZ R42, R38.reuse, R58 ;  /* 0x0000003a262a7220 */ /* 0x040fe20000410000 */
[----:B------:R-:W-:Y:S01]  /*15ba0*/  FMUL.FTZ R43, R38, R59 ;  /* 0x0000003b262b7220 */ /* 0x000fe20000410000 */
[----:B------:R-:W-:Y:S01]  /*15bb0*/  FFMA.FTZ R39, R125, R110, R89 ;  /* 0x0000006e7d277223 */ /* 0x000fe20000010059 */
[----:B-1----:R-:W-:Y:S01]  /*15bc0*/  FFMA.FTZ R36, R79, R46, R92 ;  /* 0x0000002e4f247223 */ /* 0x002fe2000001005c */
[----:B------:R0:W-:Y:S01]  /*15bd0*/  STG.E.128 desc[UR4][R30.64], R24 ;  /* 0x000000181e007986 */ /* 0x0001e2000c101d04 */
[----:B------:R-:W-:Y:S01]  /*15be0*/  FFMA.FTZ R37, R105, R47, R91 ;  /* 0x0000002f69257223 */ /* 0x000fe2000001005b */
[----:B------:R-:W-:Y:S01]  /*15bf0*/  FFMA.FTZ R38, R95, R109, R90 ;  /* 0x0000006d5f267223 */ /* 0x000fe2000001005a */
[----:B------:R-:W-:-:S04]  /*15c00*/  IMAD.WIDE.U32 R44, R74, 0x10, R28 ;  /* 0x000000104a2c7825 */ /* 0x000fc800078e001c */
[----:B------:R-:W-:-:S04]  /*15c10*/  IMAD.WIDE.U32 R46, R75, 0x10, R28 ;  /* 0x000000104b2e7825 */ /* 0x000fc800078e001c */
[----:B0-----:R-:W-:-:S04]  /*15c20*/  IMAD.WIDE.U32 R24, R73, 0x10, R28 ;  /* 0x0000001049187825 */ /* 0x001fc800078e001c */
[----:B------:R-:W-:Y:S01]  /*15c30*/  FFMA.FTZ R27, R121, R106, R9 ;  /* 0x0000006a791b7223 */ /* 0x000fe20000010009 */
[----:B------:R-:W-:Y:S01]  /*15c40*/  FFMA.FTZ R26, R122, R84, R86 ;  /* 0x000000547a1a7223 */ /* 0x000fe20000010056 */
[----:B------:R-:W-:Y:S01]  /*15c50*/  FFMA.FTZ R31, R117, R83, R7 ;  /* 0x00000053751f7223 */ /* 0x000fe20000010007 */
[----:B------:R-:W-:Y:S01]  /*15c60*/  IMAD.WIDE.U32 R58, R77, 0x10, R28 ;  /* 0x000000104d3a7825 */ /* 0x000fe200078e001c */
[----:B------:R0:W-:Y:S03]  /*15c70*/  STG.E.128 desc[UR4][R24.64], R36 ;  /* 0x0000002418007986 */ /* 0x0001e6000c101d04 */
[----:B------:R-:W-:Y:S01]  /*15c80*/  FFMA.FTZ R30, R118, R81, R21 ;  /* 0x00000051761e7223 */ /* 0x000fe20000010015 */
[----:B------:R-:W-:-:S04]  /*15c90*/  IMAD.WIDE.U32 R78, R78, 0x10, R28 ;  /* 0x000000104e4e7825 */ /* 0x000fc800078e001c */
        /* <DEDUP_REMOVED lines=13> */
[----:B------:R0:W-:Y:S04]  /*15d70*/  STG.E.128 desc[UR4][R56.64], R32 ;  /* 0x0000002038007986 */ /* 0x0001e8000c101d04 */
[----:B------:R0:W-:Y:S04]  /*15d80*/  STG.E.128 desc[UR4][R58.64], R36 ;  /* 0x000000243a007986 */ /* 0x0001e8000c101d04 */
[----:B------:R0:W-:Y:S01]  /*15d90*/  STG.E.128 desc[UR4][R78.64], R40 ;  /* 0x000000284e007986 */ /* 0x0001e2000c101d04 */
[----:B------:R-:W-:Y:S01]  /*15da0*/  SEL R68, RZ, 0x1, P1 ;  /* 0x00000001ff447807 */ /* 0x000fe20000800000 */
[----:B------:R-:W-:Y:S06]  /*15db0*/  @!P2 BRA `(.L_x_39029) ;  /* 0xfffffeb0002ca947 */ /* 0x000fec000383ffff */
[----:B------:R-:W-:Y:S05]  /*15dc0*/  EXIT ;  /* 0x000000000000794d */ /* 0x000fea0003800000 */
.L_x_39028:
[----:B------:R-:W-:Y:S01]  /*15dd0*/  HFMA2.MMA R80, -RZ, RZ, 0, 5.9604644775390625e-08 ;  /* 0x00000001ff507435 */ /* 0x000fe200000001ff */
[----:B------:R-:W-:Y:S01]  /*15de0*/  IMAD.MOV.U32 R84, RZ, RZ, R71 ;  /* 0x000000ffff547224 */ /* 0x000fe200078e0047 */
[----:B------:R-:W-:Y:S01]  /*15df0*/  MOV R83, 0xffffffff ;  /* 0xffffffff00537802 */ /* 0x000fe20000000f00 */
[----:B------:R-:W-:-:S08]  /*15e00*/  IMAD.MOV.U32 R81, RZ, RZ, 0x1f ;  /* 0x0000001fff517424 */ /* 0x000fd000078e00ff */
[----:B------:R-:W-:Y:S05]  /*15e10*/  WARPSYNC.COLLECTIVE R83, `(.L_x_39030) ;  /* 0x0000000053087348 */ /* 0x000fea0003c00000 */
[----:B------:R0:W1:Y:S02]  /*15e20*/  SHFL.BFLY P3, R68, R84, R80, R81 ;  /* 0x0c00005054447389 */ /* 0x0000640000060051 */
[----:B01----:R-:W-:Y:S01]  /*15e30*/  ENDCOLLECTIVE ;  /* 0x000000000000791b */ /* 0x003fe20003800000 */
.L_x_39030:
[----:B------:R-:W-:Y:S02]  /*15e40*/  IMAD.MOV.U32 R80, RZ, RZ, 0x2 ;  /* 0x00000002ff507424 */ /* 0x000fe400078e00ff */
[----:B------:R-:W-:-:S07]  /*15e50*/  FADD.FTZ R84, R71, R68 ;  /* 0x0000004447547221 */ /* 0x000fce0000010000 */
[----:B------:R-:W-:Y:S05]  /*15e60*/  WARPSYNC.COLLECTIVE R83, `(.L_x_39031) ;  /* 0x0000000053087348 */ /* 0x000fea0003c00000 */
[----:B------:R0:W1:Y:S02]  /*15e70*/  SHFL.BFLY P3, R68, R84, R80, R81 ;  /* 0x0c00005054447389 */ /* 0x0000640000060051 */
[----:B01----:R-:W-:Y:S01]  /*15e80*/  ENDCOLLECTIVE ;  /* 0x000000000000791b */ /* 0x003fe20003800000 */
.L_x_39031:
[----:B------:R-:W-:Y:S02]  /*15e90*/  IMAD.MOV.U32 R80, RZ, RZ, 0x4 ;  /* 0x00000004ff507424 */ /* 0x000fe400078e00ff */
[----:B------:R-:W-:-:S05]  /*15ea0*/  FADD.FTZ R85, R84, R68 ;  /* 0x0000004454557221 */ /* 0x000fca0000010000 */
[----:B------:R-:W-:-:S07]  /*15eb0*/  MOV R84, R85 ;  /* 0x0000005500547202 */ /* 0x000fce0000000f00 */
[----:B------:R-:W-:Y:S05]  /*15ec0*/  WARPSYNC.COLLECTIVE R83, `(.L_x_39032) ;  /* 0x0000000053087348 */ /* 0x000fea0003c00000 */
[----:B------:R0:W1:Y:S02]  /*15ed0*/  SHFL.BFLY P3, R68, R84, R80, R81 ;  /* 0x0c00005054447389 */ /* 0x0000640000060051 */
[----:B01----:R-:W-:Y:S01]  /*15ee0*/  ENDCOLLECTIVE ;  /* 0x000000000000791b */ /* 0x003fe20003800000 */
.L_x_39032:
[----:B------:R-:W-:Y:S02]  /*15ef0*/  IMAD.MOV.U32 R80, RZ, RZ, 0x8 ;  /* 0x00000008ff507424 */ /* 0x000fe400078e00ff */
[----:B------:R-:W-:-:S05]  /*15f00*/  FADD.FTZ R95, R85, R68 ;  /* 0x00000044555f7221 */ /* 0x000fca0000010000 */
[----:B------:R-:W-:-:S07]  /*15f10*/  MOV R84, R95 ;  /* 0x0000005f00547202 */ /* 0x000fce0000000f00 */
[----:B------:R-:W-:Y:S05]  /*15f20*/  WARPSYNC.COLLECTIVE R83, `(.L_x_39033) ;  /* 0x0000000053087348 */ /* 0x000fea0003c00000 */
[----:B------:R0:W1:Y:S02]  /*15f30*/  SHFL.BFLY P3, R68, R84, R80, R81 ;  /* 0x0c00005054447389 */ /* 0x0000640000060051 */
[----:B01----:R-:W-:Y:S01]  /*15f40*/  ENDCOLLECTIVE ;  /* 0x000000000000791b */ /* 0x003fe20003800000 */
.L_x_39033:
[----:B------:R-:W-:Y:S02]  /*15f50*/  IMAD.MOV.U32 R80, RZ, RZ, 0x10 ;  /* 0x00000010ff507424 */ /* 0x000fe400078e00ff */
[----:B------:R-:W-:-:S05]  /*15f60*/  FADD.FTZ R104, R95, R68 ;  /* 0x000000445f687221 */ /* 0x000fca0000010000 */
[----:B------:R-:W-:-:S07]  /*15f70*/  MOV R84, R104 ;  /* 0x0000006800547202 */ /* 0x000fce0000000f00 */
[----:B------:R-:W-:Y:S05]  /*15f80*/  WARPSYNC.COLLECTIVE R83, `(.L_x_39034) ;  /* 0x0000000053087348 */ /* 0x000fea0003c00000 */
[----:B------:R0:W1:Y:S02]  /*15f90*/  SHFL.BFLY P3, R68, R84, R80, R81 ;  /* 0x0c00005054447389 */ /* 0x0000640000060051 */
[----:B01----:R-:W-:Y:S01]  /*15fa0*/  ENDCOLLECTIVE ;  /* 0x000000000000791b */ /* 0x003fe20003800000 */
.L_x_39034:
[----:B------:R-:W-:Y:S01]  /*15fb0*/  HFMA2.MMA R80, -RZ, RZ, 0, 5.9604644775390625e-08 ;  /* 0x00000001ff507435 */ /* 0x000fe200000001ff */
[----:B------:R-:W-:-:S04]  /*15fc0*/  FADD.FTZ R68, R104, R68 ;  /* 0x0000004468447221 */ /* 0x000fc80000010000 */
        /* <DEDUP_REMOVED lines=56> */
[----:B------:R-:W-:-:S03]  /*16350*/  IMAD.MOV.U32 R81, RZ, RZ, 0x1f ;  /* 0x0000001fff517424 */ /* 0x000fc600078e00ff */
[----:B------:R-:W-:-:S07]  /*16360*/  FFMA.FTZ R84, R71, R71, R68 ;  /* 0x0000004747547223 */ /* 0x000fce0000010044 */
[----:B------:R-:W-:Y:S05]  /*16370*/  WARPSYNC.COLLECTIVE R83, `(.L_x_39035) ;  /* 0x0000000053087348 */ /* 0x000fea0003c00000 */
[----:B------:R0:W1:Y:S02]  /*16380*/  SHFL.BFLY P3, R68, R84, R80, R81 ;  /* 0x0c00005054447389 */ /* 0x0000640000060051 */
[----:B01----:R-:W-:Y:S01]  /*16390*/  ENDCOLLECTIVE ;  /* 0x000000000000791b */ /* 0x003fe20003800000 */
.L_x_39035:
[----:B------:R-:W-:Y:S02]  /*163a0*/  IMAD.MOV.U32 R80, RZ, RZ, 0x2 ;  /* 0x00000002ff507424 */ /* 0x000fe400078e00ff */
[----:B------:R-:W-:-:S05]  /*163b0*/  FADD.FTZ R85, R84, R68 ;  /* 0x0000004454557221 */ /* 0x000fca0000010000 */
[----:B------:R-:W-:-:S07]  /*163c0*/  MOV R84, R85 ;  /* 0x0000005500547202 */ /* 0x000fce0000000f00 */
[----:B------:R-:W-:Y:S05]  /*163d0*/  WARPSYNC.COLLECTIVE R83, `(.L_x_39036) ;  /* 0x0000000053087348 */ /* 0x000fea0003c00000 */
[----:B------:R0:W1:Y:S02]  /*163e0*/  SHFL.BFLY P3, R68, R84, R80, R81 ;  /* 0x0c00005054447389 */ /* 0x0000640000060051 */
[----:B01----:R-:W-:Y:S01]  /*163f0*/  ENDCOLLECTIVE ;  /* 0x000000000000791b */ /* 0x003fe20003800000 */
.L_x_39036:
[----:B------:R-:W-:Y:S02]  /*16400*/  IMAD.MOV.U32 R80, RZ, RZ, 0x4 ;  /* 0x00000004ff507424 */ /* 0x000fe400078e00ff */
[----:B------:R-:W-:-:S05]  /*16410*/  FADD.FTZ R95, R85, R68 ;  /* 0x00000044555f7221 */ /* 0x000fca0000010000 */
[----:B------:R-:W-:-:S07]  /*16420*/  MOV R84, R95 ;  /* 0x0000005f00547202 */ /* 0x000fce0000000f00 */
[----:B------:R-:W-:Y:S05]  /*16430*/  WARPSYNC.COLLECTIVE R83, `(.L_x_39037) ;  /* 0x0000000053087348 */ /* 0x000fea0003c00000 */
[----:B------:R0:W1:Y:S02]  /*16440*/  SHFL.BFLY P3, R68, R84, R80, R81 ;  /* 0x0c00005054447389 */ /* 0x0000640000060051 */
[----:B01----:R-:W-:Y:S01]  /*16450*/  ENDCOLLECTIVE ;  /* 0x000000000000791b */ /* 0x003fe20003800000 */
.L_x_39037:
[----:B------:R-:W-:Y:S02]  /*16460*/  IMAD.MOV.U32 R80, RZ, RZ, 0x8 ;  /* 0x00000008ff507424 */ /* 0x000fe400078e00ff */
[----:B------:R-:W-:-:S05]  /*16470*/  FADD.FTZ R105, R95, R68 ;  /* 0x000000445f697221 */ /* 0x000fca0000010000 */
[----:B------:R-:W-:-:S07]  /*16480*/  MOV R84, R105 ;  /* 0x0000006900547202 */ /* 0x000fce0000000f00 */
[----:B------:R-:W-:Y:S05]  /*16490*/  WARPSYNC.COLLECTIVE R83, `(.L_x_39038) ;  /* 0x0000000053087348 */ /* 0x000fea0003c00000 */
[----:B------:R0:W1:Y:S02]  /*164a0*/  SHFL.BFLY P3, R68, R84, R80, R81 ;  /* 0x0c00005054447389 */ /* 0x0000640000060051 */
[----:B01----:R-:W-:Y:S01]  /*164b0*/  ENDCOLLECTIVE ;  /* 0x000000000000791b */ /* 0x003fe20003800000 */
.L_x_39038:
[----:B------:R-:W-:Y:S02]  /*164c0*/  IMAD.MOV.U32 R80, RZ, RZ, 0x10 ;  /* 0x00000010ff507424 */ /* 0x000fe400078e00ff */
[----:B------:R-:W-:-:S05]  /*164d0*/  FADD.FTZ R71, R105, R68 ;  /* 0x0000004469477221 */ /* 0x000fca0000010000 */
[----:B------:R-:W-:-:S07]  /*164e0*/  MOV R84, R71 ;  /* 0x0000004700547202 */ /* 0x000fce0000000f00 */
[----:B------:R-:W-:Y:S05]  /*164f0*/  WARPSYNC.COLLECTIVE R83, `(.L_x_39039) ;  /* 0x0000000053087348 */ /* 0x000fea0003c00000 */
[----:B------:R0:W1:Y:S02]  /*16500*/  SHFL.BFLY P3, R68, R84, R80, R81 ;  /* 0x0c00005054447389 */ /* 0x0000640000060051 */
[----:B01----:R-:W-:Y:S01]  /*16510*/  ENDCOLLECTIVE ;  /* 0x000000000000791b */ /* 0x003fe20003800000 */
.L_x_39039:
[----:B------:R-:W-:Y:S01]  /*16520*/  MOV R104, R68 ;  /* 0x0000004400687202 */ /* 0x000fe20000000f00 */
[----:B------:R-:W-:Y:S06]  /*16530*/  BRA `(.L_x_39040) ;  /* 0xffffffec00047947 */ /* 0x000fec000383ffff */
.L_x_39041:
        /* <DEDUP_REMOVED lines=12> */
.L_x_41659:


//--------------------- .text._ZN10layer_norm31ln_parallel_residual_fwd_kernelINS_13Kernel_traitsIfffffjLj7168ELj1ELj1ELj8ELj16ENS_18Kernel_traits_baseILj7168EfffffjLj256EEEEELb0ELb0ELb0EEEvNS_9FwdParamsE --------------------------
	.section	.text._ZN10layer_norm31ln_parallel_residual_fwd_kernelINS_13Kernel_traitsIfffffjLj7168ELj1ELj1ELj8ELj16ENS_18Kernel_traits_baseILj7168EfffffjLj256EEEEELb0ELb0ELb0EEEvNS_9FwdParamsE,"ax",@progbits
	.align	128
        .global         _ZN10layer_norm31ln_parallel_residual_fwd_kernelINS_13Kernel_traitsIfffffjLj7168ELj1ELj1ELj8ELj16ENS_18Kernel_traits_baseILj7168EfffffjLj256EEEEELb0ELb0ELb0EEEvNS_9FwdParamsE
        .type           _ZN10layer_norm31ln_parallel_residual_fwd_kernelINS_13Kernel_traitsIfffffjLj7168ELj1ELj1ELj8ELj16ENS_18Kernel_traits_baseILj7168EfffffjLj256EEEEELb0ELb0ELb0EEEvNS_9FwdParamsE,@function
        .size           _ZN10layer_norm31ln_parallel_residual_fwd_kernelINS_13Kernel_traitsIfffffjLj7168ELj1ELj1ELj8ELj16ENS_18Kernel_traits_baseILj7168EfffffjLj256EEEEELb0ELb0ELb0EEEvNS_9FwdParamsE,(.L_x_41660 - _ZN10layer_norm31ln_parallel_residual_fwd_kernelINS_13Kernel_traitsIfffffjLj7168ELj1ELj1ELj8ELj16ENS_18Kernel_traits_baseILj7168EfffffjLj256EEEEELb0ELb0ELb0EEEvNS_9FwdParamsE)
        .other          _ZN10layer_norm31ln_parallel_residual_fwd_kernelINS_13Kernel_traitsIfffffjLj7168ELj1ELj1ELj8ELj16ENS_18Kernel_traits_baseILj7168EfffffjLj256EEEEELb0ELb0ELb0EEEvNS_9FwdParamsE,@"STO_CUDA_ENTRY STV_DEFAULT"
_ZN10layer_norm31ln_parallel_residual_fwd_kernelINS_13Kernel_traitsIfffffjLj7168ELj1ELj1ELj8ELj16ENS_18Kernel_traits_baseILj7168EfffffjLj256EEEEELb0ELb0ELb0EEEvNS_9FwdParamsE:
.text._ZN10layer_norm31ln_parallel_residual_fwd_kernelINS_13Kernel_traitsIfffffjLj7168ELj1ELj1ELj8ELj16ENS_18Kernel_traits_baseILj7168EfffffjLj256EEEEELb0ELb0ELb0EEEvNS_9FwdParamsE:
        /* <DEDUP_REMOVED lines=11> */
[----:B------:R-:W-:-:S02]  /*00b0*/  LOP3.LUT P1, RZ, R3, 0xffffff00, RZ, 0xc0, !PT ;  /* 0xffffff0003ff7812 */ /* 0x000fc4000782c0ff */
[C---:B------:R-:W-:Y:S02]  /*00c0*/  ISETP.GE.U32.AND P6, PT, R3.reuse, 0x200, PT ;  /* 0x000002000300780c */ /* 0x040fe40003fc6070 */
[C---:B------:R-:W-:Y:S02]  /*00d0*/  ISETP.GE.U32.AND P5, PT, R3.reuse, 0x300, PT ;  /* 0x000003000300780c */ /* 0x040fe40003fa6070 */
[----:B------:R-:W-:Y:S02]  /*00e0*/  ISETP.GE.U32.AND P4, PT, R3, 0x400, PT ;  /* 0x000004000300780c */ /* 0x000fe40003f86070 */
[----:B------:R-:W-:Y:S02]  /*00f0*/  P2R R4, PR, RZ, 0x40 ;  /* 0x00000040ff047803 */ /* 0x000fe40000000000 */
[----:B------:R-:W-:Y:S02]  /*0100*/  P2R R4, PR, RZ, 0x20 ;  /* 0x00000020ff047803 */ /* 0x000fe40000000000 */
[----:B------:R-:W-:Y:S01]  /*0110*/  P2R R4, PR, RZ, 0x10 ;  /* 0x00000010ff047803 */ /* 0x000fe20000000000 */
        /* <DEDUP_REMOVED lines=12> */
[----:B------:R-:W-:-:S03]  /*01e0*/  SHF.L.U64.HI R4, R111, 0x4, RZ ;  /* 0x000000046f047819 */ /* 0x000fc600000102ff */
[----:B------:R-:W-:-:S04]  /*01f0*/  @P0 LEA R20, P3, R111, UR6, 0x4 ;  /* 0x000000066f140c11 */ /* 0x000fc8000f8620ff */
[C---:B------:R-:W-:Y:S01]  /*0200*/  @P0 LEA.HI.X R21, R111.reuse, UR7, RZ, 0x4, P3 ;  /* 0x000000076f150c11 */ /* 0x040fe200098f24ff */
[----:B------:R-:W-:Y:S02]  /*0210*/  ULDC.64 UR6, c[0x0][0x268] ;  /* 0x00009a0000067ab9 */ /* 0x000fe40000000a00 */
[----:B------:R-:W-:Y:S01]  /*0220*/  IADD3 R16, P3, R22, UR6, RZ ;  /* 0x0000000616107c10 */ /* 0x000fe2000ff7e0ff */
[----:B0-----:R-:W-:-:S03]  /*0230*/  IMAD.WIDE.U32 R12, R111, 0x10, R12 ;  /* 0x000000106f0c7825 */ /* 0x001fc600078e000c */
[----:B------:R-:W-:Y:S02]  /*0240*/  IADD3.X R17, R4, UR7, RZ, P3, !PT ;  /* 0x0000000704117c10 */ /* 0x000fe40009ffe4ff */
[----:B------:R-:W-:Y:S01]  /*0250*/  @P2 IADD3 R22, P3, R22, UR8, RZ ;  /* 0x0000000816162c10 */ /* 0x000fe2000ff7e0ff */
[----:B------:R-:W5:Y:S03]  /*0260*/  LDG.E.128 R12, desc[UR4][R12.64] ;  /* 0x000000040c0c7981 */ /* 0x000f66000c1e1d00 */
[----:B------:R-:W-:Y:S02]  /*0270*/  @P2 IADD3.X R23, R4, UR9, RZ, P3, !PT ;  /* 0x0000000904172c10 */ /* 0x000fe40009ffe4ff */
[----:B------:R-:W-:Y:S01]  /*0280*/  CS2R R4, SRZ ;  /* 0x0000000000047805 */ /* 0x000fe2000001ff00 */
[----:B------:R-:W5:Y:S04]  /*0290*/  LDG.E.128 R16, desc[UR4][R16.64] ;  /* 0x0000000410107981 */ /* 0x000f68000c1e1d00 */
[----:B------:R0:W5:Y:S04]  /*02a0*/  @P2 LDG.E.128 R8, desc[UR4][R22.64] ;  /* 0x0000000416082981 */ /* 0x000168000c1e1d00 */
[----:B------:R0:W5:Y:S01]  /*02b0*/  @P0 LDG.E.128 R4, desc[UR4][R20.64] ;  /* 0x0000000414040981 */ /* 0x000162000c1e1d00 */
[----:B------:R-:W-:-:S07]  /*02c0*/  LOP3.LUT R111, R111, 0x100, RZ, 0xfc, !PT ;  /* 0x000001006f6f7812 */ /* 0x000fce00078efcff */
.L_x_39043:
[----:B------:R-:W-:Y:S05]  /*02d0*/  BSYNC B0 ;  /* 0x0000000000007941 */ /* 0x000fea0003800000 */
.L_x_39042:
[----:B------:R-:W-:Y:S04]  /*02e0*/  BSSY B0, `(.L_x_39044) ;  /* 0x000001c000007945 */ /* 0x000fe80003800000 */
[----:B------:R-:W-:Y:S05]  /*02f0*/  @!P6 BRA `(.L_x_39045) ;  /* 0x000000000068e947 */ /* 0x000fea0003800000 */
[----:B------:R-:W-:Y:S01]  /*0300*/  ULDC.64 UR6, c[0x0][0x2c8] ;  /* 0x0000b20000067ab9 */ /* 0x000fe20000000a00 */
[----:B------:R-:W-:Y:S01]  /*0310*/  ULDC.64 UR8, c[0x0][0x2d0] ;  /* 0x0000b40000087ab9 */ /* 0x000fe20000000a00 */
[----:B------:R-:W-:Y:S01]  /*0320*/  ISETP.NE.U32.AND P0, PT, RZ, UR6, PT ;  /* 0x00000006ff007c0c */ /* 0x000fe2000bf05070 */
[----:B------:R-:W1:Y:S01]  /*0330*/  LDC.64 R28, c[0x0][0x260] ;  /* 0x00009800ff1c7b82 */ /* 0x000e620000000a00 */
[----:B------:R-:W-:Y:S02]  /*0340*/  ISETP.NE.U32.AND P2, PT, RZ, UR8, PT ;  /* 0x00000008ff007c0c */ /* 0x000fe4000bf45070 */
[----:B0-----:R-:W-:Y:S02]  /*0350*/  CS2R R22, SRZ ;  /* 0x0000000000167805 */ /* 0x001fe4000001ff00 */
        /* <DEDUP_REMOVED lines=10> */
[----:B-1----:R-:W-:-:S03]  /*0400*/  IMAD.WIDE.U32 R28, R111, 0x10, R28 ;  /* 0x000000106f1c7825 */ /* 0x002fc600078e001c */
        /* <DEDUP_REMOVED lines=8> */
[----:B------:R-:W-:-:S07]  /*0490*/  IADD3 R111, R111, 0x100, RZ ;  /* 0x000001006f6f7810 */ /* 0x000fce0007ffe0ff */
.L_x_39045:
[----:B------:R-:W-:Y:S05]  /*04a0*/  BSYNC B0 ;  /* 0x0000000000007941 */ /* 0x000fea0003800000 */
.L_x_39044:
[----:B------:R-:W-:Y:S04]  /*04b0*/  BSSY B0, `(.L_x_39046) ;  /* 0x000001c000007945 */ /* 0x000fe80003800000 */
[----:B------:R-:W-:Y:S05]  /*04c0*/  @!P5 BRA `(.L_x_39047) ;  /* 0x000000000068d947 */ /* 0x000fea0003800000 */
[----:B------:R-:W-:Y:S01]  /*04d0*/  ULDC.64 UR6, c[0x0][0x2c8] ;  /* 0x0000b20000067ab9 */ /* 0x000fe20000000a00 */
[----:B------:R-:W-:Y:S01]  /*04e0*/  ULDC.64 UR8, c[0x0][0x2d0] ;  /* 0x0000b40000087ab9 */ /* 0x000fe20000000a00 */
[----:B------:R-:W-:Y:S01]  /*04f0*/  ISETP.NE.U32.AND P0, PT, RZ, UR6, PT ;  /* 0x00000006ff007c0c */ /* 0x000fe2000bf05070 */
[----:B------:R-:W2:Y:S01]  /*0500*/  LDC.64 R44, c[0x0][0x260] ;  /* 0x00009800ff2c7b82 */ /* 0x000ea20000000a00 */
[----:B------:R-:W-:Y:S02]  /*0510*/  ISETP.NE.U32.AND P2, PT, RZ, UR8, PT ;  /* 0x00000008ff007c0c */ /* 0x000fe4000bf45070 */
[----:B-1----:R-:W-:Y:S02]  /*0520*/  CS2R R38, SRZ ;  /* 0x0000000000267805 */ /* 0x002fe4000001ff00 */
        /* <DEDUP_REMOVED lines=10> */
[----:B--2---:R-:W-:-:S03]  /*05d0*/  IMAD.WIDE.U32 R44, R111, 0x10, R44 ;  /* 0x000000106f2c7825 */ /* 0x004fc600078e002c */
        /* <DEDUP_REMOVED lines=9> */
.L_x_39047:
[----:B------:R-:W-:Y:S05]  /*0670*/  BSYNC B0 ;  /* 0x0000000000007941 */ /* 0x000fea0003800000 */
.L_x_39046:
[----:B------:R-:W-:Y:S04]  /*0680*/  BSSY B0, `(.L_x_39048) ;  /* 0x000001c000007945 */ /* 0x000fe80003800000 */
[----:B------:R-:W-:Y:S05]  /*0690*/  @!P4 BRA `(.L_x_39049) ;  /* 0x000000000068c947 */ /* 0x000fea0003800000 */
[----:B------:R-:W-:Y:S01]  /*06a0*/  ULDC.64 UR6, c[0x0][0x2c8] ;  /* 0x0000b20000067ab9 */ /* 0x000fe20000000a00 */
[----:B------:R-:W-:Y:S01]  /*06b0*/  ULDC.64 UR8, c[0x0][0x2d0] ;  /* 0x0000b40000087ab9 */ /* 0x000fe20000000a00 */
[----:B------:R-:W-:Y:S01]  /*06c0*/  ISETP.NE.U32.AND P0, PT, RZ, UR6, PT ;  /* 0x00000006ff007c0c */ /* 0x000fe2000bf05070 */
[----:B------:R-:W3:Y:S01]  /*06d0*/  LDC.64 R60, c[0x0][0x260] ;  /* 0x00009800ff3c7b82 */ /* 0x000ee20000000a00 */
[----:B------:R-:W-:Y:S02]  /*06e0*/  ISETP.NE.U32.AND P2, PT, RZ, UR8, PT ;  /* 0x00000008ff007c0c */ /* 0x000fe4000bf45070 */
[----:B--2---:R-:W-:Y:S02]  /*06f0*/  CS2R R54, SRZ ;  /* 0x0000000000367805 */ /* 0x004fe4000001ff00 */
        /* <DEDUP_REMOVED lines=10> */
[----:B---3--:R-:W-:-:S03]  /*07a0*/  IMAD.WIDE.U32 R60, R111, 0x10, R60 ;  /* 0x000000106f3c7825 */ /* 0x008fc600078e003c */
        /* <DEDUP_REMOVED lines=8> */
[----:B------:R-:W-:-:S07]  /*0830*/  VIADD R111, R111, 0x100 ;  /* 0x000001006f6f7836 */ /* 0x000fce0000000000 */
.L_x_39049:
[----:B------:R-:W-:Y:S05]  /*0840*/  BSYNC B0 ;  /* 0x0000000000007941 */ /* 0x000fea0003800000 */
.L_x_39048:
[----:B------:R-:W-:Y:S01]  /*0850*/  ISETP.GE.U32.AND P0, PT, R3, 0x500, PT ;  /* 0x000005000300780c */ /* 0x000fe20003f06070 */
[----:B------:R-:W-:Y:S03]  /*0860*/  BSSY B0, `(.L_x_39050) ;  /* 0x000001d000007945 */ /* 0x000fe60003800000 */
[----:B---3--:R-:W-:-:S09]  /*0870*/  P2R R68, PR, RZ, 0x1 ;  /* 0x00000001ff447803 */ /* 0x008fd20000000000 */
[----:B------:R-:W-:Y:S05]  /*0880*/  @!P0 BRA `(.L_x_39051) ;  /* 0x0000000000688947 */ /* 0x000fea0003800000 */
[----:B------:R-:W-:Y:S01]  /*0890*/  ULDC.64 UR6, c[0x0][0x2c8] ;  /* 0x0000b20000067ab9 */ /* 0x000fe20000000a00 */
[----:B------:R-:W3:Y:S01]  /*08a0*/  LDC.64 R78, c[0x0][0x260] ;  /* 0x00009800ff4e7b82 */ /* 0x000ee20000000a00 */
[----:B------:R-:W-:Y:S01]  /*08b0*/  ISETP.NE.U32.AND P0, PT, RZ, UR6, PT ;  /* 0x00000006ff007c0c */ /* 0x000fe2000bf05070 */
[----:B------:R-:W-:Y:S01]  /*08c0*/  ULDC.64 UR8, c[0x0][0x2d0] ;  /* 0x0000b40000087ab9 */ /* 0x000fe20000000a00 */
[----:B------:R-:W-:Y:S02]  /*08d0*/  CS2R R70, SRZ ;  /* 0x0000000000467805 */ /* 0x000fe4000001ff00 */
[----:B------:R-:W-:Y:S02]  /*08e0*/  CS2R R68, SRZ ;  /* 0x0000000000447805 */ /* 0x000fe4000001ff00 */
[----:B------:R-:W-:Y:S02]  /*08f0*/  ISETP.NE.AND.EX P0, PT, RZ, UR7, PT, P0 ;  /* 0x00000007ff007c0c */ /* 0x000fe4000bf05300 */
[----:B------:R-:W-:-:S11]  /*0900*/  SHF.L.U32 R84, R111, 0x4, RZ ;  /* 0x000000046f547819 */ /* 0x000fd600000006ff */
[----:B------:R-:W-:-:S04]  /*0910*/  @P0 LEA R76, P2, R111, UR6, 0x4 ;  /* 0x000000066f4c0c11 */ /* 0x000fc8000f8420ff */
[C---:B------:R-:W-:Y:S01]  /*0920*/  @P0 LEA.HI.X R77, R111.reuse, UR7, RZ, 0x4, P2 ;  /* 0x000000076f4d0c11 */ /* 0x040fe200090f24ff */
[----:B------:R-:W-:Y:S01]  /*0930*/  ULDC.64 UR6, c[0x0][0x268] ;  /* 0x00009a0000067ab9 */ /* 0x000fe20000000a00 */
[----:B------:R-:W-:Y:S02]  /*0940*/  ISETP.NE.U32.AND P2, PT, RZ, UR8, PT ;  /* 0x00000008ff007c0c */ /* 0x000fe4000bf45070 */
[----:B------:R-:W-:Y:S01]  /*0950*/  SHF.L.U64.HI R72, R111, 0x4, RZ ;  /* 0x000000046f487819 */ /* 0x000fe200000102ff */
[----:B------:R4:W5:Y:S01]  /*0960*/  @P0 LDG.E.128 R68, desc[UR4][R76.64] ;  /* 0x000000044c440981 */ /* 0x000962000c1e1d00 */
[----:B------:R-:W-:Y:S02]  /*0970*/  ISETP.NE.AND.EX P2, PT, RZ, UR9, PT, P2 ;  /* 0x00000009ff007c0c */ /* 0x000fe4000bf45320 */
[----:B------:R-:W-:-:S04]  /*0980*/  IADD3 R80, P0, R84, UR6, RZ ;  /* 0x0000000654507c10 */ /* 0x000fc8000ff1e0ff */
[----:B------:R-:W-:Y:S02]  /*0990*/  IADD3.X R81, R72, UR7, RZ, P0, !PT ;  /* 0x0000000748517c10 */ /* 0x000fe400087fe4ff */
[----:B------:R-:W-:Y:S01]  /*09a0*/  CS2R R74, SRZ ;  /* 0x00000000004a7805 */ /* 0x000fe2000001ff00 */
[----:B---3--:R-:W-:-:S03]  /*09b0*/  IMAD.WIDE.U32 R78, R111, 0x10, R78 ;  /* 0x000000106f4e7825 */ /* 0x008fc600078e004e */
[----:B------:R-:W5:Y:S01]  /*09c0*/  LDG.E.128 R80, desc[UR4][R80.64] ;  /* 0x0000000450507981 */ /* 0x000f62000c1e1d00 */
[----:B------:R-:W-:-:S03]  /*09d0*/  @P2 IADD3 R84, P0, R84, UR8, RZ ;  /* 0x0000000854542c10 */ /* 0x000fc6000ff1e0ff */
[----:B------:R-:W5:Y:S01]  /*09e0*/  LDG.E.128 R76, desc[UR4][R78.64] ;  /* 0x000000044e4c7981 */ /* 0x000f62000c1e1d00 */
[----:B------:R-:W-:Y:S02]  /*09f0*/  @P2 IADD3.X R85, R72, UR9, RZ, P0, !PT ;  /* 0x0000000948552c10 */ /* 0x000fe400087fe4ff */
[----:B------:R-:W-:-:S06]  /*0a00*/  CS2R R72, SRZ ;  /* 0x0000000000487805 */ /* 0x000fcc000001ff00 */
[----:B------:R4:W5:Y:S01]  /*0a10*/  @P2 LDG.E.128 R72, desc[UR4][R84.64] ;  /* 0x0000000454482981 */ /* 0x000962000c1e1d00 */
[----:B------:R-:W-:-:S07]  /*0a20*/  IADD3 R111, R111, 0x100, RZ ;  /* 0x000001006f6f7810 */ /* 0x000fce0007ffe0ff */
.L_x_39051:
[----:B------:R-:W-:Y:S05]  /*0a30*/  BSYNC B0 ;  /* 0x0000000000007941 */ /* 0x000fea0003800000 */
.L_x_39050:
[----:B------:R-:W-:Y:S01]  /*0a40*/  ISETP.GE.U32.AND P0, PT, R3, 0x600, PT ;  /* 0x000006000300780c */ /* 0x000fe20003f06070 */
[----:B------:R-:W-:Y:S03]  /*0a50*/  BSSY B0, `(.L_x_39052) ;  /* 0x000001d000007945 */ /* 0x000fe60003800000 */
[----:B----4-:R-:W-:-:S09]  /*0a60*/  P2R R84, PR, RZ, 0x1 ;  /* 0x00000001ff547803 */ /* 0x010fd20000000000 */
[----:B------:R-:W-:Y:S05]  /*0a70*/  @!P0 BRA `(.L_x_39053) ;  /* 0x0000000000688947 */ /* 0x000fea0003800000 */
[C---:B------:R-:W-:Y:S01]  /*0a80*/  SHF.L.U32 R102, R111.reuse, 0x4, RZ ;  /* 0x000000046f667819 */ /* 0x040fe200000006ff */
[----:B------:R-:W-:Y:S01]  /*0a90*/  ULDC.64 UR6, c[0x0][0x268] ;  /* 0x00009a0000067ab9 */ /* 0x000fe20000000a00 */
[----:B------:R-:W-:Y:S01]  /*0aa0*/  SHF.L.U64.HI R84, R111, 0x4, RZ ;  /* 0x000000046f547819 */ /* 0x000fe200000102ff */
[----:B------:R-:W-:Y:S01]  /*0ab0*/  ULDC.64 UR8, c[0x0][0x2d0] ;  /* 0x0000b40000087ab9 */ /* 0x000fe20000000a00 */
[----:B------:R-:W-:Y:S01]  /*0ac0*/  IADD3 R96, P0, R102, UR6, RZ ;  /* 0x0000000666607c10 */ /* 0x000fe2000ff1e0ff */
[----:B------:R-:W3:Y:S01]  /*0ad0*/  LDC.64 R92, c[0x0][0x260] ;  /* 0x00009800ff5c7b82 */ /* 0x000ee20000000a00 */
[----:B------:R-:W-:Y:S02]  /*0ae0*/  CS2R R86, SRZ ;  /* 0x0000000000567805 */ /* 0x000fe4000001ff00 */
[----:B------:R-:W-:Y:S01]  /*0af0*/  IADD3.X R97, R84, UR7, RZ, P0, !PT ;  /* 0x0000000754617c10 */ /* 0x000fe200087fe4ff */
[----:B------:R-:W-:Y:S01]  /*0b00*/  ULDC.64 UR6, c[0x0][0x2c8] ;  /* 0x0000b20000067ab9 */ /* 0x000fe20000000a00 */
[----:B------:R-:W-:-:S04]  /*0b10*/  ISETP.NE.U32.AND P0, PT, RZ, UR8, PT ;  /* 0x00000008ff007c0c */ /* 0x000fc8000bf05070 */
[----:B------:R-:W-:Y:S02]  /*0b20*/  ISETP.NE.AND.EX P0, PT, RZ, UR9, PT, P0 ;  /* 0x00000009ff007c0c */ /* 0x000fe4000bf05300 */
[----:B------:R-:W-:Y:S02]  /*0b30*/  CS2R R90, SRZ ;  /* 0x00000000005a7805 */ /* 0x000fe4000001ff00 */
[----:B------:R-:W-:Y:S01]  /*0b40*/  CS2R R88, SRZ ;  /* 0x0000000000587805 */ /* 0x000fe2000001ff00 */
[----:B------:R-:W5:Y:S08]  /*0b50*/  LDG.E.128 R96, desc[UR4][R96.64] ;  /* 0x0000000460607981 */ /* 0x000f70000c1e1d00 */
[----:B------:R-:W-:-:S04]  /*0b60*/  @P0 IADD3 R102, P2, R102, UR8, RZ ;  /* 0x0000000866660c10 */ /* 0x000fc8000ff5e0ff */
[----:B------:R-:W-:Y:S02]  /*0b70*/  @P0 IADD3.X R103, R84, UR9, RZ, P2, !PT ;  /* 0x0000000954670c10 */ /* 0x000fe400097fe4ff */
[----:B------:R-:W-:Y:S02]  /*0b80*/  CS2R R84, SRZ ;  /* 0x0000000000547805 */ /* 0x000fe4000001ff00 */
[----:B------:R-:W-:Y:S01]  /*0b90*/  ISETP.NE.U32.AND P2, PT, RZ, UR6, PT ;  /* 0x00000006ff007c0c */ /* 0x000fe2000bf45070 */
[----:B---3--:R-:W-:Y:S01]  /*0ba0*/  IMAD.WIDE.U32 R92, R111, 0x10, R92 ;  /* 0x000000106f5c7825 */ /* 0x008fe200078e005c */
[----:B------:R3:W5:Y:S02]  /*0bb0*/  @P0 LDG.E.128 R88, desc[UR4][R102.64] ;  /* 0x0000000466580981 */ /* 0x000764000c1e1d00 */
[----:B------:R-:W-:-:S03]  /*0bc0*/  ISETP.NE.AND.EX P2, PT, RZ, UR7, PT, P2 ;  /* 0x00000007ff007c0c */ /* 0x000fc6000bf45320 */
[----:B------:R-:W5:Y:S10]  /*0bd0*/  LDG.E.128 R92, desc[UR4][R92.64] ;  /* 0x000000045c5c7981 */ /* 0x000f74000c1e1d00 */
[----:B------:R-:W-:-:S04]  /*0be0*/  @P2 LEA R100, P3, R111, UR6, 0x4 ;  /* 0x000000066f642c11 */ /* 0x000fc8000f8620ff */
[----:B------:R-:W-:-:S05]  /*0bf0*/  @P2 LEA.HI.X R101, R111, UR7, RZ, 0x4, P3 ;  /* 0x000000076f652c11 */ /* 0x000fca00098f24ff */
[----:B------:R3:W5:Y:S01]  /*0c00*/  @P2 LDG.E.128 R84, desc[UR4][R100.64] ;  /* 0x0000000464542981 */ /* 0x000762000c1e1d00 */
[----:B------:R-:W-:-:S07]  /*0c10*/  IADD3 R111, R111, 0x100, RZ ;  /* 0x000001006f6f7810 */ /* 0x000fce0007ffe0ff */
.L_x_39053:
[----:B------:R-:W-:Y:S05]  /*0c20*/  BSYNC B0 ;  /* 0x0000000000007941 */ /* 0x000fea0003800000 */
.L_x_39052:
[----:B------:R-:W-:Y:S01]  /*0c30*/  ISETP.GE.U32.AND P0, PT, R3, 0x700, PT ;  /* 0x000007000300780c */ /* 0x000fe20003f06070 */
[----:B------:R-:W-:Y:S03]  /*0c40*/  BSSY B0, `(.L_x_39054) ;  /* 0x000001c000007945 */ /* 0x000fe60003800000 */
[----:B---3--:R-:W-:-:S09]  /*0c50*/  P2R R100, PR, RZ, 0x1 ;  /* 0x00000001ff647803 */ /* 0x008fd20000000000 */
[----:B------:R-:W-:Y:S05]  /*0c60*/  @!P0 BRA `(.L_x_39055) ;  /* 0x0000000000648947 */ /* 0x000fea0003800000 */
[----:B------:R-:W-:Y:S01]  /*0c70*/  SHF.L.U32 R118, R111, 0x4, RZ ;  /* 0x000000046f767819 */ /* 0x000fe200000006ff */
[----:B------:R-:W-:Y:S01]  /*0c80*/  ULDC.64 UR6, c[0x0][0x268] ;  /* 0x00009a0000067ab9 */ /* 0x000fe20000000a00 */
[----:B------:R-:W-:Y:S01]  /*0c90*/  SHF.R.U32.HI R100, RZ, 0x1c, R111 ;  /* 0x0000001cff647819 */ /* 0x000fe2000001166f */
[----:B------:R-:W3:Y:S01]  /*0ca0*/  LDC.64 R108, c[0x0][0x260] ;  /* 0x00009800ff6c7b82 */ /* 0x000ee20000000a00 */
[----:B------:R-:W-:Y:S02]  /*0cb0*/  IADD3 R112, P0, R118, UR6, RZ ;  /* 0x0000000676707c10 */ /* 0x000fe4000ff1e0ff */
[----:B------:R-:W-:Y:S02]  /*0cc0*/  CS2R R102, SRZ ;  /* 0x0000000000667805 */ /* 0x000fe4000001ff00 */
[----:B------:R-:W-:Y:S01]  /*0cd0*/  IADD3.X R113, R100, UR7, RZ, P0, !PT ;  /* 0x0000000764717c10 */ /* 0x000fe200087fe4ff */
[----:B------:R-:W-:Y:S02]  /*0ce0*/  ULDC.64 UR6, c[0x0][0x2d0] ;  /* 0x0000b40000067ab9 */ /* 0x000fe40000000a00 */
[----:B------:R-:W-:-:S02]  /*0cf0*/  ISETP.NE.U32.AND P0, PT, RZ, UR6, PT ;  /* 0x00000006ff007c0c */ /* 0x000fc4000bf05070 */
[----:B------:R-:W-:Y:S02]  /*0d00*/  CS2R R106, SRZ ;  /* 0x00000000006a7805 */ /* 0x000fe4000001ff00 */
[----:B------:R-:W-:Y:S01]  /*0d10*/  CS2R R104, SRZ ;  /* 0x0000000000687805 */ /* 0x000fe2000001ff00 */
[----:B------:R-:W5:Y:S01]  /*0d20*/  LDG.E.128 R112, desc[UR4][R112.64] ;  /* 0x0000000470707981 */ /* 0x000f62000c1e1d00 */
[----:B------:R-:W-:-:S13]  /*0d30*/  ISETP.NE.AND.EX P0, PT, RZ, UR7, PT, P0 ;  /* 0x00000007ff007c0c */ /* 0x000fda000bf05300 */
[----:B------:R-:W-:-:S04]  /*0d40*/  @P0 IADD3 R118, P2, R118, UR6, RZ ;  /* 0x0000000676760c10 */ /* 0x000fc8000ff5e0ff */
[----:B------:R-:W-:Y:S01]  /*0d50*/  @P0 IADD3.X R119, R100, UR7, RZ, P2, !PT ;  /* 0x0000000764770c10 */ /* 0x000fe200097fe4ff */
[----:B------:R-:W-:Y:S01]  /*0d60*/  ULDC.64 UR6, c[0x0][0x2c8] ;  /* 0x0000b20000067ab9 */ /* 0x000fe20000000a00 */
[----:B------:R-:W-:Y:S02]  /*0d70*/  CS2R R100, SRZ ;  /* 0x0000000000647805 */ /* 0x000fe4000001ff00 */
[----:B------:R-:W-:Y:S01]  /*0d80*/  ISETP.NE.U32.AND P2, PT, RZ, UR6, PT ;  /* 0x00000006ff007c0c */ /* 0x000fe2000bf45070 */
[----:B---3--:R-:W-:Y:S01]  /*0d90*/  IMAD.WIDE.U32 R108, R111, 0x10, R108 ;  /* 0x000000106f6c7825 */ /* 0x008fe200078e006c */
[----:B------:R3:W5:Y:S02]  /*0da0*/  @P0 LDG.E.128 R104, desc[UR4][R118.64] ;  /* 0x0000000476680981 */ /* 0x000764000c1e1d00 */
[----:B------:R-:W-:-:S13]  /*0db0*/  ISETP.NE.AND.EX P2, PT, RZ, UR7, PT, P2 ;  /* 0x00000007ff007c0c */ /* 0x000fda000bf45320 */
[----:B------:R-:W-:-:S04]  /*0dc0*/  @P2 LEA R116, P3, R111, UR6, 0x4 ;  /* 0x000000066f742c11 */ /* 0x000fc8000f8620ff */
[----:B------:R-:W-:Y:S02]  /*0dd0*/  @P2 LEA.HI.X R117, R111, UR7, RZ, 0x4, P3 ;  /* 0x000000076f752c11 */ /* 0x000fe400098f24ff */
[----:B------:R-:W5:Y:S04]  /*0de0*/  LDG.E.128 R108, desc[UR4][R108.64] ;  /* 0x000000046c6c7981 */ /* 0x000f68000c1e1d00 */
[----:B------:R3:W5:Y:S03]  /*0df0*/  @P2 LDG.E.128 R100, desc[UR4][R116.64] ;  /* 0x0000000474642981 */ /* 0x000766000c1e1d00 */
.L_x_39055:
[----:B------:R-:W-:Y:S05]  /*0e00*/  BSYNC B0 ;  /* 0x0000000000007941 */ /* 0x000fea0003800000 */
.L_x_39054:
[----:B------:R-:W4:Y:S01]  /*0e10*/  S2UR UR6, SR_CTAID.X ;  /* 0x00000000000679c3 */ /* 0x000f220000002500 */
[----:B------:R-:W-:Y:S01]  /*0e20*/  ULDC UR7, c[0x0][0x214] ;  /* 0x0000850000077ab9 */ /* 0x000fe20000000800 */
[----:B------:R-:W-:-:S06]  /*0e30*/  ULDC.64 UR8, c[0x0][0x230] ;  /* 0x00008c0000087ab9 */ /* 0x000fcc0000000a00 */
[----:B---3--:R-:W3:Y:S01]  /*0e40*/  LDC.64 R116, c[0x0][0x228] ;  /* 0x00008a00ff747b82 */ /* 0x008ee20000000a00 */
[----:B----4-:R-:W-:-:S04]  /*0e50*/  LEA.HI R157, R2, UR6, RZ, 0x18 ;  /* 0x00000006029d7c11 */ /* 0x010fc8000f8fc0ff */
[----:B------:R-:W-:Y:S02]  /*0e60*/  ISETP.GE.AND P2, PT, R157, UR7, PT ;  /* 0x000000079d007c0c */ /* 0x000fe4000bf46270 */
[----:B---3--:R-:W-:-:S04]  /*0e70*/  LOP3.LUT P0, RZ, R116, UR8, RZ, 0xfc, !PT ;  /* 0x0000000874ff7c12 */ /* 0x008fc8000f80fcff */
[----:B------:R-:W-:-:S07]  /*0e80*/  LOP3.LUT P0, RZ, R117, UR9, RZ, 0xfc, P0 ;  /* 0x0000000975ff7c12 */ /* 0x000fce000800fcff */
[----:B------:R-:W-:Y:S06]  /*0e90*/  @P2 EXIT ;  /* 0x000000000000294d */ /* 0x000fec0003800000 */
[----:B------:R-:W-:Y:S01]  /*0ea0*/  SHF.R.S32.HI R0, RZ, 0x2, R0 ;  /* 0x00000002ff007819 */ /* 0x000fe20000011400 */
[----:B------:R-:W-:Y:S01]  /*0eb0*/  ULDC.U8 UR6, c[0x0][0x2a0] ;  /* 0x0000a80000067ab9 */ /* 0x000fe20000000000 */
[----:B------:R-:W-:Y:S01]  /*0ec0*/  LOP3.LUT R117, R2, 0xe0, RZ, 0xc0, !PT ;  /* 0x000000e002757812 */ /* 0x000fe200078ec0ff */
        /* <DEDUP_REMOVED lines=9> */
[----:B------:R-:W-:-:S02]  /*0f60*/  VIMNMX R117, R117, 0x20, PT ;  /* 0x0000002075757848 */ /* 0x000fc40003fe0100 */
[----:B------:R-:W-:Y:S02]  /*0f70*/  SHF.L.U32 R118, R2, 0x5, RZ ;  /* 0x0000000502767819 */ /* 0x000fe400000006ff */
[----:B------:R-:W-:Y:S02]  /*0f80*/  IADD3 R117, R117, R0, RZ ;  /* 0x0000000075757210 */ /* 0x000fe40007ffe0ff */
[----:B------:R-:W-:Y:S02]  /*0f90*/  LOP3.LUT R119, R118, 0x3e0, RZ, 0xc0, !PT ;  /* 0x000003e076777812 */ /* 0x000fe400078ec0ff */
[----:B------:R-:W-:Y:S02]  /*0fa0*/  SHF.L.U32 R117, R117, 0x2, RZ ;  /* 0x0000000275757819 */ /* 0x000fe400000006ff */
[----:B------:R-:W-:Y:S02]  /*0fb0*/  VIADDMNMX R119, R116, -R119, RZ, !PT ;  /* 0x8000007774777246 */ /* 0x000fe400078001ff */
[----:B------:R-:W-:-:S02]  /*0fc0*/  I2FP.F32.U32 R117, R117 ;  /* 0x0000007500757245 */ /* 0x000fc40000201000 */
[----:B------:R-:W-:Y:S02]  /*0fd0*/  VIMNMX R119, R119, 0x20, PT ;  /* 0x0000002077777848 */ /* 0x000fe40003fe0100 */
[----:B------:R3:W4:Y:S01]  /*0fe0*/  MUFU.RCP R158, R117 ;  /* 0x00000075009e7308 */ /* 0x0007220000001000 */
[----:B------:R-:W-:Y:S02]  /*0ff0*/  ISETP.NE.AND P2, PT, RZ, UR6, PT ;  /* 0x00000006ff007c0c */ /* 0x000fe4000bf45270 */
[----:B------:R-:W-:Y:S01]  /*1000*/  IMAD.IADD R119, R0, 0x1, R119 ;  /* 0x0000000100777824 */ /* 0x000fe200078e0277 */
[----:B------:R-:W-:Y:S01]  /*1010*/  HFMA2.MMA R0, -RZ, RZ, 0, 5.9604644775390625e-08 ;  /* 0x00000001ff007435 */ /* 0x000fe200000001ff */
[----:B------:R-:W-:-:S03]  /*1020*/  P2R R166, PR, RZ, 0x4 ;  /* 0x00000004ffa67803 */ /* 0x000fc60000000000 */
[----:B------:R-:W-:-:S07]  /*1030*/  SHF.L.U32 R159, R119, 0x2, RZ ;  /* 0x00000002779f7819 */ /* 0x000fce00000006ff */
.L_x_39197:
[----:B0-----:R-:W-:Y:S01]  /*1040*/  IMAD R160, R157, UR10, RZ ;  /* 0x0000000a9da07c24 */ /* 0x001fe2000f8e02ff */
[----:B------:R-:W-:Y:S04]  /*1050*/  BSSY B0, `(.L_x_39056) ;  /* 0x0000046000007945 */ /* 0x000fe80003800000 */
[----:B------:R-:W-:-:S04]  /*1060*/  SHF.R.S32.HI R161, RZ, 0x1f, R160 ;  /* 0x0000001fffa17819 */ /* 0x000fc800000114a0 */
[----:B------:R-:W-:-:S04]  /*1070*/  LEA.HI R161, R161, R160, RZ, 0x2 ;  /* 0x000000a0a1a17211 */ /* 0x000fc800078f10ff */
[----:B------:R-:W-:-:S04]  /*1080*/  LEA.HI.SX32 R160, R161, R156, 0x1e ;  /* 0x0000009ca1a07211 */ /* 0x000fc800078ff2ff */
[----:B------:R-:W-:Y:S01]  /*1090*/  MOV R161, R160 ;  /* 0x000000a000a17202 */ /* 0x000fe20000000f00 */
[----:B----4-:R-:W-:Y:S06]  /*10a0*/  @!P1 BRA `(.L_x_39057) ;  /* 0x0000000400009947 */ /* 0x010fec0003800000 */
[----:B------:R-:W-:Y:S01]  /*10b0*/  ISETP.NE.U32.AND P3, PT, RZ, UR12, PT ;  /* 0x0000000cff007c0c */ /* 0x000fe2000bf65070 */
[----:B------:R-:W0:Y:S03]  /*10c0*/  LDC.64 R152, c[0x0][0x220] ;  /* 0x00008800ff987b82 */ /* 0x000e260000000a00 */
[----:B------:R-:W-:-:S13]  /*10d0*/  ISETP.NE.AND.EX P3, PT, RZ, UR13, PT, P3 ;  /* 0x0000000dff007c0c */ /* 0x000fda000bf65330 */
[----:B------:R-:W-:-:S04]  /*10e0*/  @P3 LEA R162, P2, R160, UR12, 0x4 ;  /* 0x0000000ca0a23c11 */ /* 0x000fc8000f8420ff */
[C---:B------:R-:W-:Y:S02]  /*10f0*/  @P3 LEA.HI.X R163, R160.reuse, UR13, RZ, 0x4, P2 ;  /* 0x0000000da0a33c11 */ /* 0x040fe400090f24ff */
[----:B------:R-:W-:Y:S01]  /*1100*/  ISETP.NE.U32.AND P2, PT, RZ, UR14, PT ;  /* 0x0000000eff007c0c */ /* 0x000fe2000bf45070 */
[----:B0-----:R-:W-:Y:S02]  /*1110*/  IMAD.WIDE.U32 R152, R160, 0x10, R152 ;  /* 0x00000010a0987825 */ /* 0x001fe400078e0098 */
[----:B---3--:R0:W5:Y:S01]  /*1120*/  @P3 LDG.E.128 R116, desc[UR4][R162.64] ;  /* 0x00000004a2743981 */ /* 0x008162000c1e1d00 */
        /* <DEDUP_REMOVED lines=13> */
.L_x_39059:
[----:B-----5:R-:W-:Y:S01]  /*1200*/  FADD.FTZ R152, R120, R152 ;  /* 0x0000009878987221 */ /* 0x020fe20000010000 */
[----:B------:R-:W-:Y:S06]  /*1210*/  BRA `(.L_x_39060) ;  /* 0x0000000000087947 */ /* 0x000fec0003800000 */
.L_x_39058:
[----:B-----5:R-:W-:-:S04]  /*1220*/  FADD.FTZ R152, R116, R152 ;  /* 0x0000009874987221 */ /* 0x020fc80000010000 */
[----:B------:R-:W-:-:S07]  /*1230*/  @P2 FADD.FTZ R152, R120, R152 ;  /* 0x0000009878982221 */ /* 0x000fce0000010000 */
.L_x_39060:
[----:B-----5:R-:W-:-:S07]  /*1240*/  MOV R124, R152 ;  /* 0x00000098007c7202 */ /* 0x020fce0000000f00 */
.L_x_39061:
[----:B------:R-:W-:Y:S05]  /*1250*/  @P3 BRA `(.L_x_39062) ;  /* 0x00000000001c3947 */ /* 0x000fea0003800000 */
[----:B------:R-:W-:-:S04]  /*1260*/  ISETP.NE.U32.AND P4, PT, RZ, UR14, PT ;  /* 0x0000000eff007c0c */ /* 0x000fc8000bf85070 */
[----:B------:R-:W-:-:S13]  /*1270*/  ISETP.NE.AND.EX P4, PT, RZ, UR15, PT, P4 ;  /* 0x0000000fff007c0c */ /* 0x000fda000bf85340 */
[----:B------:R-:W-:Y:S05]  /*1280*/  @P4 BRA `(.L_x_39063) ;  /* 0x0000000000084947 */ /* 0x000fea0003800000 */
[----:B------:R-:W-:Y:S05]  /*1290*/  @P0 BRA `(.L_x_39064) ;  /* 0x0000000000140947 */ /* 0x000fea0003800000 */
[----:B------:R-:W-:Y:S05]  /*12a0*/  BRA `(.L_x_39065) ;  /* 0x0000000000147947 */ /* 0x000fea0003800000 */
.L_x_39063:
[----:B-----5:R-:W-:Y:S01]  /*12b0*/  FADD.FTZ R153, R121, R153 ;  /* 0x0000009979997221 */ /* 0x020fe20000010000 */
[----:B------:R-:W-:Y:S06]  /*12c0*/  BRA `(.L_x_39064) ;  /* 0x0000000000087947 */ /* 0x000fec0003800000 */
.L_x_39062:
[----:B-----5:R-:W-:-:S04]  /*12d0*/  FADD.FTZ R153, R117, R153 ;  /* 0x0000009975997221 */ /* 0x020fc80000010000 */
[----:B------:R-:W-:-:S07]  /*12e0*/  @P2 FADD.FTZ R153, R121, R153 ;  /* 0x0000009979992221 */ /* 0x000fce0000010000 */
.L_x_39064:
[----:B-----5:R-:W-:-:S07]  /*12f0*/  MOV R125, R153 ;  /* 0x00000099007d7202 */ /* 0x020fce0000000f00 */
.L_x_39065:
[----:B------:R-:W-:Y:S05]  /*1300*/  @P3 BRA `(.L_x_39066) ;  /* 0x00000000001c3947 */ /* 0x000fea0003800000 */
[----:B------:R-:W-:-:S04]  /*1310*/  ISETP.NE.U32.AND P4, PT, RZ, UR14, PT ;  /* 0x0000000eff007c0c */ /* 0x000fc8000bf85070 */
[----:B------:R-:W-:-:S13]  /*1320*/  ISETP.NE.AND.EX P4, PT, RZ, UR15, PT, P4 ;  /* 0x0000000fff007c0c */ /* 0x000fda000bf85340 */
[----:B------:R-:W-:Y:S05]  /*1330*/  @P4 BRA `(.L_x_39067) ;  /* 0x0000000000084947 */ /* 0x000fea0003800000 */
[----:B------:R-:W-:Y:S05]  /*1340*/  @P0 BRA `(.L_x_39068) ;  /* 0x0000000000140947 */ /* 0x000fea0003800000 */
[----:B------:R-:W-:Y:S05]  /*1350*/  BRA `(.L_x_39069) ;  /* 0x0000000000147947 */ /* 0x000fea0003800000 */
.L_x_39067:
[----:B-----5:R-:W-:Y:S01]  /*1360*/  FADD.FTZ R154, R122, R154 ;  /* 0x0000009a7a9a7221 */ /* 0x020fe20000010000 */
[----:B------:R-:W-:Y:S06]  /*1370*/  BRA `(.L_x_39068) ;  /* 0x0000000000087947 */ /* 0x000fec0003800000 */
.L_x_39066:
[----:B-----5:R-:W-:-:S04]  /*1380*/  FADD.FTZ R154, R118, R154 ;  /* 0x0000009a769a7221 */ /* 0x020fc80000010000 */
[----:B------:R-:W-:-:S07]  /*1390*/  @P2 FADD.FTZ R154, R122, R154 ;  /* 0x0000009a7a9a2221 */ /* 0x000fce0000010000 */
.L_x_39068:
[----:B-----5:R-:W-:-:S07]  /*13a0*/  MOV R126, R154 ;  /* 0x0000009a007e7202 */ /* 0x020fce0000000f00 */
.L_x_39069:
[----:B------:R-:W-:Y:S05]  /*13b0*/  @P3 BRA `(.L_x_39070) ;  /* 0x00000000001c3947 */ /* 0x000fea0003800000 */
[----:B------:R-:W-:-:S04]  /*13c0*/  ISETP.NE.U32.AND P2, PT, RZ, UR14, PT ;  /* 0x0000000eff007c0c */ /* 0x000fc8000bf45070 */
[----:B------:R-:W-:-:S13]  /*13d0*/  ISETP.NE.AND.EX P2, PT, RZ, UR15, PT, P2 ;  /* 0x0000000fff007c0c */ /* 0x000fda000bf45320 */
[----:B------:R-:W-:Y:S05]  /*13e0*/  @P2 BRA `(.L_x_39071) ;  /* 0x0000000000082947 */ /* 0x000fea0003800000 */
[----:B------:R-:W-:Y:S05]  /*13f0*/  @P0 BRA `(.L_x_39072) ;  /* 0x0000000000140947 */ /* 0x000fea0003800000 */
[----:B------:R-:W-:Y:S05]  /*1400*/  BRA `(.L_x_39073) ;  /* 0x0000000000147947 */ /* 0x000fea0003800000 */
.L_x_39071:
[----:B-----5:R-:W-:Y:S01]  /*1410*/  FADD.FTZ R155, R123, R155 ;  /* 0x0000009b7b9b7221 */ /* 0x020fe20000010000 */
[----:B------:R-:W-:Y:S06]  /*1420*/  BRA `(.L_x_39072) ;  /* 0x0000000000087947 */ /* 0x000fec0003800000 */
.L_x_39070:
[----:B-----5:R-:W-:-:S04]  /*1430*/  FADD.FTZ R155, R119, R155 ;  /* 0x0000009b779b7221 */ /* 0x020fc80000010000 */
[----:B------:R-:W-:-:S07]  /*1440*/  @P2 FADD.FTZ R155, R123, R155 ;  /* 0x0000009b7b9b2221 */ /* 0x000fce0000010000 */
.L_x_39072:
[----:B-----5:R-:W-:-:S07]  /*1450*/  IMAD.MOV.U32 R127, RZ, RZ, R155 ;  /* 0x000000ffff7f7224 */ /* 0x020fce00078e009b */
.L_x_39073:
[----:B------:R-:W0:Y:S01]  /*1460*/  @P0 LDC.64 R162, c[0x0][0x238] ;  /* 0x00008e00ffa20b82 */ /* 0x000e220000000a00 */
[C---:B------:R-:W-:Y:S02]  /*1470*/  IADD3 R161, R160.reuse, 0x100, RZ ;  /* 0x00000100a0a17810 */ /* 0x040fe40007ffe0ff */
[----:B0-----:R-:W-:-:S04]  /*1480*/  @P0 LEA R162, P2, R160, R162, 0x4 ;  /* 0x000000a2a0a20211 */ /* 0x001fc800078420ff */
[----:B------:R-:W-:-:S05]  /*1490*/  @P0 LEA.HI.X R163, R160, R163, RZ, 0x4, P2 ;  /* 0x000000a3a0a30211 */ /* 0x000fca00010f24ff */
[----:B------:R0:W-:Y:S04]  /*14a0*/  @P0 STG.E.128 desc[UR4][R162.64], R124 ;  /* 0x0000007ca2000986 */ /* 0x0001e8000c101d04 */
.L_x_39057:
[----:B------:R-:W-:Y:S05]  /*14b0*/  BSYNC B0 ;  /* 0x0000000000007941 */ /* 0x000fea0003800000 */
.L_x_39056:
        /* <DEDUP_REMOVED lines=10> */
[----:B---3-5:R0:W5:Y:S01]  /*1560*/  @P3 LDG.E.128 R116, desc[UR4][R162.64] ;  /* 0x00000004a2743981 */ /* 0x028162000c1e1d00 */
        /* <DEDUP_REMOVED lines=13> */
.L_x_39077:
[----:B-----5:R-:W-:Y:S01]  /*1640*/  FADD.FTZ R144, R120, R144 ;  /* 0x0000009078907221 */ /* 0x020fe20000010000 */
[----:B------:R-:W-:Y:S06]  /*1650*/  BRA `(.L_x_39078) ;  /* 0x0000000000087947 */ /* 0x000fec0003800000 */
.L_x_39076:
[----:B-----5:R-:W-:-:S04]  /*1660*/  FADD.FTZ R144, R116, R144 ;  /* 0x0000009074907221 */ /* 0x020fc80000010000 */
[----:B------:R-:W-:-:S07]  /*1670*/  @P2 FADD.FTZ R144, R120, R144 ;  /* 0x0000009078902221 */ /* 0x000fce0000010000 */
.L_x_39078:
[----:B-----5:R-:W-:-:S07]  /*1680*/  MOV R124, R144 ;  /* 0x00000090007c7202 */ /* 0x020fce0000000f00 */
.L_x_39079:
[----:B------:R-:W-:Y:S05]  /*1690*/  @P3 BRA `(.L_x_39080) ;  /* 0x00000000001c3947 */ /* 0x000fea0003800000 */
[----:B------:R-:W-:-:S04]  /*16a0*/  ISETP.NE.U32.AND P4, PT, RZ, UR14, PT ;  /* 0x0000000eff007c0c */ /* 0x000fc8000bf85070 */
[----:B------:R-:W-:-:S13]  /*16b0*/  ISETP.NE.AND.EX P4, PT, RZ, UR15, PT, P4 ;  /* 0x0000000fff007c0c */ /* 0x000fda000bf85340 */
[----:B------:R-:W-:Y:S05]  /*16c0*/  @P4 BRA `(.L_x_39081) ;  /* 0x0000000000084947 */ /* 0x000fea0003800000 */
[----:B------:R-:W-:Y:S05]  /*16d0*/  @P0 BRA `(.L_x_39082) ;  /* 0x0000000000140947 */ /* 0x000fea0003800000 */
[----:B------:R-:W-:Y:S05]  /*16e0*/  BRA `(.L_x_39083) ;  /* 0x0000000000147947 */ /* 0x000fea0003800000 */
.L_x_39081:
[----:B-----5:R-:W-:Y:S01]  /*16f0*/  FADD.FTZ R145, R121, R145 ;  /* 0x0000009179917221 */ /* 0x020fe20000010000 */
[----:B------:R-:W-:Y:S06]  /*1700*/  BRA `(.L_x_39082) ;  /* 0x0000000000087947 */ /* 0x000fec0003800000 */
.L_x_39080:
[----:B-----5:R-:W-:-:S04]  /*1710*/  FADD.FTZ R145, R117, R145 ;  /* 0x0000009175917221 */ /* 0x020fc80000010000 */
[----:B------:R-:W-:-:S07]  /*1720*/  @P2 FADD.FTZ R145, R121, R145 ;  /* 0x0000009179912221 */ /* 0x000fce0000010000 */
.L_x_39082:
[----:B-----5:R-:W-:-:S07]  /*1730*/  MOV R125, R145 ;  /* 0x00000091007d7202 */ /* 0x020fce0000000f00 */
.L_x_39083:
[----:B------:R-:W-:Y:S05]  /*1740*/  @P3 BRA `(.L_x_39084) ;  /* 0x00000000001c3947 */ /* 0x000fea0003800000 */
[----:B------:R-:W-:-:S04]  /*1750*/  ISETP.NE.U32.AND P4, PT, RZ, UR14, PT ;  /* 0x0000000eff007c0c */ /* 0x000fc8000bf85070 */
[----:B------:R-:W-:-:S13]  /*1760*/  ISETP.NE.AND.EX P4, PT, RZ, UR15, PT, P4 ;  /* 0x0000000fff007c0c */ /* 0x000fda000bf85340 */
[----:B------:R-:W-:Y:S05]  /*1770*/  @P4 BRA `(.L_x_39085) ;  /* 0x0000000000084947 */ /* 0x000fea0003800000 */
[----:B------:R-:W-:Y:S05]  /*1780*/  @P0 BRA `(.L_x_39086) ;  /* 0x0000000000140947 */ /* 0x000fea0003800000 */
[----:B------:R-:W-:Y:S05]  /*1790*/  BRA `(.L_x_39087) ;  /* 0x0000000000147947 */ /* 0x000fea0003800000 */
.L_x_39085:
[----:B-----5:R-:W-:Y:S01]  /*17a0*/  FADD.FTZ R146, R122, R146 ;  /* 0x000000927a927221 */ /* 0x020fe20000010000 */
[----:B------:R-:W-:Y:S06]  /*17b0*/  BRA `(.L_x_39086) ;  /* 0x0000000000087947 */ /* 0x000fec0003800000 */
.L_x_39084:
[----:B-----5:R-:W-:-:S04]  /*17c0*/  FADD.FTZ R146, R118, R146 ;  /* 0x0000009276927221 */ /* 0x020fc80000010000 */
[----:B------:R-:W-:-:S07]  /*17d0*/  @P2 FADD.FTZ R146, R122, R146 ;  /* 0x000000927a922221 */ /* 0x000fce0000010000 */
.L_x_39086:
[----:B-----5:R-:W-:-:S07]  /*17e0*/  MOV R126, R146 ;  /* 0x00000092007e7202 */ /* 0x020fce0000000f00 */
.L_x_39087:
[----:B------:R-:W-:Y:S05]  /*17f0*/  @P3 BRA `(.L_x_39088) ;  /* 0x00000000001c3947 */ /* 0x000fea0003800000 */
[----:B------:R-:W-:-:S04]  /*1800*/  ISETP.NE.U32.AND P2, PT, RZ, UR14, PT ;  /* 0x0000000eff007c0c */ /* 0x000fc8000bf45070 */
[----:B------:R-:W-:-:S13]  /*1810*/  ISETP.NE.AND.EX P2, PT, RZ, UR15, PT, P2 ;  /* 0x0000000fff007c0c */ /* 0x000fda000bf45320 */
[----:B------:R-:W-:Y:S05]  /*1820*/  @P2 BRA `(.L_x_39089) ;  /* 0x0000000000082947 */ /* 0x000fea0003800000 */
[----:B------:R-:W-:Y:S05]  /*1830*/  @P0 BRA `(.L_x_39090) ;  /* 0x0000000000140947 */ /* 0x000fea0003800000 */
[----:B------:R-:W-:Y:S05]  /*1840*/  BRA `(.L_x_39091) ;  /* 0x0000000000147947 */ /* 0x000fea0003800000 */
.L_x_39089:
[----:B-----5:R-:W-:Y:S01]  /*1850*/  FADD.FTZ R147, R123, R147 ;  /* 0x000000937b937221 */ /* 0x020fe20000010000 */
[----:B------:R-:W-:Y:S06]  /*1860*/  BRA `(.L_x_39090) ;  /* 0x0000000000087947 */ /* 0x000fec0003800000 */
.L_x_39088:
[----:B-----5:R-:W-:-:S04]  /*1870*/  FADD.FTZ R147, R119, R147 ;  /* 0x0000009377937221 */ /* 0x020fc80000010000 */
[----:B------:R-:W-:-:S07]  /*1880*/  @P2 FADD.FTZ R147, R123, R147 ;  /* 0x000000937b932221 */ /* 0x000fce0000010000 */
.L_x_39090:
[----:B-----5:R-:W-:-:S07]  /*1890*/  MOV R127, R147 ;  /* 0x00000093007f7202 */ /* 0x020fce0000000f00 */
.L_x_39091:
[----:B------:R-:W0:Y:S02]  /*18a0*/  @P0 LDC.64 R162, c[0x0][0x238] ;  /* 0x00008e00ffa20b82 */ /* 0x000e240000000a00 */
[----:B0-----:R-:W-:-:S04]  /*18b0*/  @P0 LEA R162, P2, R161, R162, 0x4 ;  /* 0x000000a2a1a20211 */ /* 0x001fc800078420ff */
[C---:B------:R-:W-:Y:S02]  /*18c0*/  @P0 LEA.HI.X R163, R161.reuse, R163, RZ, 0x4, P2 ;  /* 0x000000a3a1a30211 */ /* 0x040fe400010f24ff */
[----:B------:R-:W-:-:S03]  /*18d0*/  IADD3 R161, R161, 0x100, RZ ;  /* 0x00000100a1a17810 */ /* 0x000fc60007ffe0ff */
[----:B------:R0:W-:Y:S04]  /*18e0*/  @P0 STG.E.128 desc[UR4][R162.64], R124 ;  /* 0x0000007ca2000986 */ /* 0x0001e8000c101d04 */
.L_x_39075:
[----:B------:R-:W-:Y:S05]  /*18f0*/  BSYNC B0 ;  /* 0x0000000000007941 */ /* 0x000fea0003800000 */
.L_x_39074:
        /* <DEDUP_REMOVED lines=24> */
.L_x_39095:
[----:B-----5:R-:W-:Y:S01]  /*1a80*/  FADD.FTZ R128, R120, R128 ;  /* 0x0000008078807221 */ /* 0x020fe20000010000 */
[----:B------:R-:W-:Y:S06]  /*1a90*/  BRA `(.L_x_39096) ;  /* 0x0000000000087947 */ /* 0x000fec0003800000 */
.L_x_39094:
[----:B-----5:R-:W-:-:S04]  /*1aa0*/  FADD.FTZ R128, R116, R128 ;  /* 0x0000008074807221 */ /* 0x020fc80000010000 */
[----:B------:R-:W-:-:S07]  /*1ab0*/  @P2 FADD.FTZ R128, R120, R128 ;  /* 0x0000008078802221 */ /* 0x000fce0000010000 */
.L_x_39096:
[----:B-----5:R-:W-:-:S07]  /*1ac0*/  MOV R124, R128 ;  /* 0x00000080007c7202 */ /* 0x020fce0000000f00 */
.L_x_39097:
[----:B------:R-:W-:Y:S05]  /*1ad0*/  @P3 BRA `(.L_x_39098) ;  /* 0x00000000001c3947 */ /* 0x000fea0003800000 */
[----:B------:R-:W-:-:S04]  /*1ae0*/  ISETP.NE.U32.AND P4, PT, RZ, UR14, PT ;  /* 0x0000000eff007c0c */ /* 0x000fc8000bf85070 */
[----:B------:R-:W-:-:S13]  /*1af0*/  ISETP.NE.AND.EX P4, PT, RZ, UR15, PT, P4 ;  /* 0x0000000fff007c0c */ /* 0x000fda000bf85340 */
[----:B------:R-:W-:Y:S05]  /*1b00*/  @P4 BRA `(.L_x_39099) ;  /* 0x0000000000084947 */ /* 0x000fea0003800000 */
[----:B------:R-:W-:Y:S05]  /*1b10*/  @P0 BRA `(.L_x_39100) ;  /* 0x0000000000140947 */ /* 0x000fea0003800000 */
[----:B------:R-:W-:Y:S05]  /*1b20*/  BRA `(.L_x_39101) ;  /* 0x0000000000147947 */ /* 0x000fea0003800000 */
.L_x_39099:
[----:B-----5:R-:W-:Y:S01]  /*1b30*/  FADD.FTZ R129, R121, R129 ;  /* 0x0000008179817221 */ /* 0x020fe20000010000 */
[----:B------:R-:W-:Y:S06]  /*1b40*/  BRA `(.L_x_39100) ;  /* 0x0000000000087947 */ /* 0x000fec0003800000 */
.L_x_39098:
[----:B-----5:R-:W-:-:S04]  /*1b50*/  FADD.FTZ R129, R117, R129 ;  /* 0x0000008175817221 */ /* 0x020fc80000010000 */
[----:B------:R-:W-:-:S07]  /*1b60*/  @P2 FADD.FTZ R129, R121, R129 ;  /* 0x0000008179812221 */ /* 0x000fce0000010000 */
.L_x_39100:
[----:B-----5:R-:W-:-:S07]  /*1b70*/  IMAD.MOV.U32 R125, RZ, RZ, R129 ;  /* 0x000000ffff7d7224 */ /* 0x020fce00078e0081 */
.L_x_39101:
[----:B------:R-:W-:Y:S05]  /*1b80*/  @P3 BRA `(.L_x_39102) ;  /* 0x00000000001c3947 */ /* 0x000fea0003800000 */
[----:B------:R-:W-:-:S04]  /*1b90*/  ISETP.NE.U32.AND P4, PT, RZ, UR14, PT ;  /* 0x0000000eff007c0c */ /* 0x000fc8000bf85070 */
[----:B------:R-:W-:-:S13]  /*1ba0*/  ISETP.NE.AND.EX P4, PT, RZ, UR15, PT, P4 ;  /* 0x0000000fff007c0c */ /* 0x000fda000bf85340 */
[----:B------:R-:W-:Y:S05]  /*1bb0*/  @P4 BRA `(.L_x_39103) ;  /* 0x0000000000084947 */ /* 0x000fea0003800000 */
[----:B------:R-:W-:Y:S05]  /*1bc0*/  @P0 BRA `(.L_x_39104) ;  /* 0x0000000000140947 */ /* 0x000fea0003800000 */
[----:B------:R-:W-:Y:S05]  /*1bd0*/  BRA `(.L_x_39105) ;  /* 0x0000000000147947 */ /* 0x000fea0003800000 */
.L_x_39103:
[----:B-----5:R-:W-:Y:S01]  /*1be0*/  FADD.FTZ R130, R122, R130 ;  /* 0x000000827a827221 */ /* 0x020fe20000010000 */
[----:B------:R-:W-:Y:S06]  /*1bf0*/  BRA `(.L_x_39104) ;  /* 0x0000000000087947 */ /* 0x000fec0003800000 */
.L_x_39102:
[----:B-----5:R-:W-:-:S04]  /*1c00*/  FADD.FTZ R130, R118, R130 ;  /* 0x0000008276827221 */ /* 0x020fc80000010000 */
[----:B------:R-:W-:-:S07]  /*1c10*/  @P2 FADD.FTZ R130, R122, R130 ;  /* 0x000000827a822221 */ /* 0x000fce0000010000 */
.L_x_39104:
[----:B-----5:R-:W-:-:S07]  /*1c20*/  MOV R126, R130 ;  /* 0x00000082007e7202 */ /* 0x020fce0000000f00 */
.L_x_39105:
[----:B------:R-:W-:Y:S05]  /*1c30*/  @P3 BRA `(.L_x_39106) ;  /* 0x00000000001c3947 */ /* 0x000fea0003800000 */
[----:B------:R-:W-:-:S04]  /*1c40*/  ISETP.NE.U32.AND P2, PT, RZ, UR14, PT ;  /* 0x0000000eff007c0c */ /* 0x000fc8000bf45070 */
[----:B------:R-:W-:-:S13]  /*1c50*/  ISETP.NE.AND.EX P2, PT, RZ, UR15, PT, P2 ;  /* 0x0000000fff007c0c */ /* 0x000fda000bf45320 */
[----:B------:R-:W-:Y:S05]  /*1c60*/  @P2 BRA `(.L_x_39107) ;  /* 0x0000000000082947 */ /* 0x000fea0003800000 */
[----:B------:R-:W-:Y:S05]  /*1c70*/  @P0 BRA `(.L_x_39108) ;  /* 0x0000000000140947 */ /* 0x000fea0003800000 */
[----:B------:R-:W-:Y:S05]  /*1c80*/  BRA `(.L_x_39109) ;  /* 0x0000000000147947 */ /* 0x000fea0003800000 */
.L_x_39107:
[----:B-----5:R-:W-:Y:S01]  /*1c90*/  FADD.FTZ R131, R123, R131 ;  /* 0x000000837b837221 */ /* 0x020fe20000010000 */
[----:B------:R-:W-:Y:S06]  /*1ca0*/  BRA `(.L_x_39108) ;  /* 0x0000000000087947 */ /* 0x000fec0003800000 */
.L_x_39106:
[----:B-----5:R-:W-:-:S04]  /*1cb0*/  FADD.FTZ R131, R119, R131 ;  /* 0x0000008377837221 */ /* 0x020fc80000010000 */
[----:B------:R-:W-:-:S07]  /*1cc0*/  @P2 FADD.FTZ R131, R123, R131 ;  /* 0x000000837b832221 */ /* 0x000fce0000010000 */
.L_x_39108:
[----:B-----5:R-:W-:-:S07]  /*1cd0*/  MOV R127, R131 ;  /* 0x00000083007f7202 */ /* 0x020fce0000000f00 */
.L_x_39109:
[----:B------:R-:W0:Y:S02]  /*1ce0*/  @P0 LDC.64 R162, c[0x0][0x238] ;  /* 0x00008e00ffa20b82 */ /* 0x000e240000000a00 */
[----:B0-----:R-:W-:-:S04]  /*1cf0*/  @P0 LEA R162, P2, R161, R162, 0x4 ;  /* 0x000000a2a1a20211 */ /* 0x001fc800078420ff */
[C---:B------:R-:W-:Y:S02]  /*1d00*/  @P0 LEA.HI.X R163, R161.reuse, R163, RZ, 0x4, P2 ;  /* 0x000000a3a1a30211 */ /* 0x040fe400010f24ff */
[----:B------:R-:W-:-:S03]  /*1d10*/  IADD3 R161, R161, 0x100, RZ ;  /* 0x00000100a1a17810 */ /* 0x000fc60007ffe0ff */
[----:B------:R0:W-:Y:S04]  /*1d20*/  @P0 STG.E.128 desc[UR4][R162.64], R124 ;  /* 0x0000007ca2000986 */ /* 0x0001e8000c101d04 */
.L_x_39093:
[----:B------:R-:W-:Y:S05]  /*1d30*/  BSYNC B0 ;  /* 0x0000000000007941 */ /* 0x000fea0003800000 */
.L_x_39092:
        /* <DEDUP_REMOVED lines=24> */
.L_x_39113:
[----:B-----5:R-:W-:Y:S01]  /*1ec0*/  FADD.FTZ R132, R120, R132 ;  /* 0x0000008478847221 */ /* 0x020fe20000010000 */
[----:B------:R-:W-:Y:S06]  /*1ed0*/  BRA `(.L_x_39114) ;  /* 0x0000000000087947 */ /* 0x000fec0003800000 */
.L_x_39112:
[----:B-----5:R-:W-:-:S04]  /*1ee0*/  FADD.FTZ R132, R116, R132 ;  /* 0x0000008474847221 */ /* 0x020fc80000010000 */
[----:B------:R-:W-:-:S07]  /*1ef0*/  @P2 FADD.FTZ R132, R120, R132 ;  /* 0x0000008478842221 */ /* 0x000fce0000010000 */
.L_x_39114:
[----:B-----5:R-:W-:-:S07]  /*1f00*/  MOV R124, R132 ;  /* 0x00000084007c7202 */ /* 0x020fce0000000f00 */
.L_x_39115:
[----:B------:R-:W-:Y:S05]  /*1f10*/  @P3 BRA `(.L_x_39116) ;  /* 0x00000000001c3947 */ /* 0x000fea0003800000 */
[----:B------:R-:W-:-:S04]  /*1f20*/  ISETP.NE.U32.AND P4, PT, RZ, UR14, PT ;  /* 0x0000000eff007c0c */ /* 0x000fc8000bf85070 */
[----:B------:R-:W-:-:S13]  /*1f30*/  ISETP.NE.AND.EX P4, PT, RZ, UR15, PT, P4 ;  /* 0x0000000fff007c0c */ /* 0x000fda000bf85340 */
[----:B------:R-:W-:Y:S05]  /*1f40*/  @P4 BRA `(.L_x_39117) ;  /* 0x0000000000084947 */ /* 0x000fea0003800000 */
[----:B------:R-:W-:Y:S05]  /*1f50*/  @P0 BRA `(.L_x_39118) ;  /* 0x0000000000140947 */ /* 0x000fea0003800000 */
[----:B------:R-:W-:Y:S05]  /*1f60*/  BRA `(.L_x_39119) ;  /* 0x0000000000147947 */ /* 0x000fea0003800000 */
.L_x_39117:
[----:B-----5:R-:W-:Y:S01]  /*1f70*/  FADD.FTZ R133, R121, R133 ;  /* 0x0000008579857221 */ /* 0x020fe20000010000 */
[----:B------:R-:W-:Y:S06]  /*1f80*/  BRA `(.L_x_39118) ;  /* 0x0000000000087947 */ /* 0x000fec0003800000 */
.L_x_39116:
[----:B-----5:R-:W-:-:S04]  /*1f90*/  FADD.FTZ R133, R117, R133 ;  /* 0x0000008575857221 */ /* 0x020fc80000010000 */
[----:B------:R-:W-:-:S07]  /*1fa0*/  @P2 FADD.FTZ R133, R121, R133 ;  /* 0x0000008579852221 */ /* 0x000fce0000010000 */
.L_x_39118:
[----:B-----5:R-:W-:-:S07]  /*1fb0*/  MOV R125, R133 ;  /* 0x00000085007d7202 */ /* 0x020fce0000000f00 */
.L_x_39119:
[----:B------:R-:W-:Y:S05]  /*1fc0*/  @P3 BRA `(.L_x_39120) ;  /* 0x00000000001c3947 */ /* 0x000fea0003800000 */
[----:B------:R-:W-:-:S04]  /*1fd0*/  ISETP.NE.U32.AND P4, PT, RZ, UR14, PT ;  /* 0x0000000eff007c0c */ /* 0x000fc8000bf85070 */
[----:B------:R-:W-:-:S13]  /*1fe0*/  ISETP.NE.AND.EX P4, PT, RZ, UR15, PT, P4 ;  /* 0x0000000fff007c0c */ /* 0x000fda000bf85340 */
[----:B------:R-:W-:Y:S05]  /*1ff0*/  @P4 BRA `(.L_x_39121) ;  /* 0x0000000000084947 */ /* 0x000fea0003800000 */
[----:B------:R-:W-:Y:S05]  /*2000*/  @P0 BRA `(.L_x_39122) ;  /* 0x0000000000140947 */ /* 0x000fea0003800000 */
[----:B------:R-:W-:Y:S05]  /*2010*/  BRA `(.L_x_39123) ;  /* 0x0000000000147947 */ /* 0x000fea0003800000 */
.L_x_39121:
[----:B-----5:R-:W-:Y:S01]  /*2020*/  FADD.FTZ R134, R122, R134 ;  /* 0x000000867a867221 */ /* 0x020fe20000010000 */
[----:B------:R-:W-:Y:S06]  /*2030*/  BRA `(.L_x_39122) ;  /* 0x0000000000087947 */ /* 0x000fec0003800000 */
.L_x_39120:
[----:B-----5:R-:W-:-:S04]  /*2040*/  FADD.FTZ R134, R118, R134 ;  /* 0x0000008676867221 */ /* 0x020fc80000010000 */
[----:B------:R-:W-:-:S07]  /*2050*/  @P2 FADD.FTZ R134, R122, R134 ;  /* 0x000000867a862221 */ /* 0x000fce0000010000 */
.L_x_39122:
[----:B-----5:R-:W-:-:S07]  /*2060*/  MOV R126, R134 ;  /* 0x00000086007e7202 */ /* 0x020fce0000000f00 */
.L_x_39123:
[----:B------:R-:W-:Y:S05]  /*2070*/  @P3 BRA `(.L_x_39124) ;  /* 0x00000000001c3947 */ /* 0x000fea0003800000 */
[----:B------:R-:W-:-:S04]  /*2080*/  ISETP.NE.U32.AND P2, PT, RZ, UR14, PT ;  /* 0x0000000eff007c0c */ /* 0x000fc8000bf45070 */
[----:B------:R-:W-:-:S13]  /*2090*/  ISETP.NE.AND.EX P2, PT, RZ, UR15, PT, P2 ;  /* 0x0000000fff007c0c */ /* 0x000fda000bf45320 */
[----:B------:R-:W-:Y:S05]  /*20a0*/  @P2 BRA `(.L_x_39125) ;  /* 0x0000000000082947 */ /* 0x000fea0003800000 */
[----:B------:R-:W-:Y:S05]  /*20b0*/  @P0 BRA `(.L_x_39126) ;  /* 0x0000000000140947 */ /* 0x000fea0003800000 */
[----:B------:R-:W-:Y:S05]  /*20c0*/  BRA `(.L_x_39127) ;  /* 0x0000000000147947 */ /* 0x000fea0003800000 */
.L_x_39125:
[----:B-----5:R-:W-:Y:S01]  /*20d0*/  FADD.FTZ R135, R123, R135 ;  /* 0x000000877b877221 */ /* 0x020fe20000010000 */
[----:B------:R-:W-:Y:S06]  /*20e0*/  BRA `(.L_x_39126) ;  /* 0x0000000000087947 */ /* 0x000fec0003800000 */
.L_x_39124:
[----:B-----5:R-:W-:-:S04]  /*20f0*/  FADD.FTZ R135, R119, R135 ;  /* 0x0000008777877221 */ /* 0x020fc80000010000 */
[----:B------:R-:W-:-:S07]  /*2100*/  @P2 FADD.FTZ R135, R123, R135 ;  /* 0x000000877b872221 */ /* 0x000fce0000010000 */
.L_x_39126:
[----:B-----5:R-:W-:-:S07]  /*2110*/  MOV R127, R135 ;  /* 0x00000087007f7202 */ /* 0x020fce0000000f00 */
.L_x_39127:
[----:B------:R-:W0:Y:S02]  /*2120*/  @P0 LDC.64 R162, c[0x0][0x238] ;  /* 0x00008e00ffa20b82 */ /* 0x000e240000000a00 */
[----:B0-----:R-:W-:-:S04]  /*2130*/  @P0 LEA R162, P2, R161, R162, 0x4 ;  /* 0x000000a2a1a20211 */ /* 0x001fc800078420ff */
[C---:B------:R-:W-:Y:S01]  /*2140*/  @P0 LEA.HI.X R163, R161.reuse, R163, RZ, 0x4, P2 ;  /* 0x000000a3a1a30211 */ /* 0x040fe200010f24ff */
[----:B------:R-:W-:-:S04]  /*2150*/  VIADD R161, R161, 0x100 ;  /* 0x00000100a1a17836 */ /* 0x000fc80000000000 */
[----:B------:R0:W-:Y:S04]  /*2160*/  @P0 STG.E.128 desc[UR4][R162.64], R124 ;  /* 0x0000007ca2000986 */ /* 0x0001e8000c101d04 */
.L_x_39111:
[----:B------:R-:W-:Y:S05]  /*2170*/  BSYNC B0 ;  /* 0x0000000000007941 */ /* 0x000fea0003800000 */
.L_x_39110:
        /* <DEDUP_REMOVED lines=24> */
.L_x_39131:
[----:B-----5:R-:W-:Y:S01]  /*2300*/  FADD.FTZ R136, R120, R136 ;  /* 0x0000008878887221 */ /* 0x020fe20000010000 */
[----:B------:R-:W-:Y:S06]  /*2310*/  BRA `(.L_x_39132) ;  /* 0x0000000000087947 */ /* 0x000fec0003800000 */
.L_x_39130:
[----:B-----5:R-:W-:-:S04]  /*2320*/  FADD.FTZ R136, R116, R136 ;  /* 0x0000008874887221 */ /* 0x020fc80000010000 */
[----:B------:R-:W-:-:S07]  /*2330*/  @P2 FADD.FTZ R136, R120, R136 ;  /* 0x0000008878882221 */ /* 0x000fce0000010000 */
.L_x_39132:
[----:B-----5:R-:W-:-:S07]  /*2340*/  MOV R124, R136 ;  /* 0x00000088007c7202 */ /* 0x020fce0000000f00 */
.L_x_39133:
[----:B------:R-:W-:Y:S05]  /*2350*/  @P3 BRA `(.L_x_39134) ;  /* 0x00000000001c3947 */ /* 0x000fea0003800000 */
[----:B------:R-:W-:-:S04]  /*2360*/  ISETP.NE.U32.AND P4, PT, RZ, UR14, PT ;  /* 0x0000000eff007c0c */ /* 0x000fc8000bf85070 */
[----:B------:R-:W-:-:S13]  /*2370*/  ISETP.NE.AND.EX P4, PT, RZ, UR15, PT, P4 ;  /* 0x0000000fff007c0c */ /* 0x000fda000bf85340 */
[----:B------:R-:W-:Y:S05]  /*2380*/  @P4 BRA `(.L_x_39135) ;  /* 0x0000000000084947 */ /* 0x000fea0003800000 */
[----:B------:R-:W-:Y:S05]  /*2390*/  @P0 BRA `(.L_x_39136) ;  /* 0x0000000000140947 */ /* 0x000fea0003800000 */
[----:B------:R-:W-:Y:S05]  /*23a0*/  BRA `(.L_x_39137) ;  /* 0x0000000000147947 */ /* 0x000fea0003800000 */
.L_x_39135:
[----:B-----5:R-:W-:Y:S01]  /*23b0*/  FADD.FTZ R137, R121, R137 ;  /* 0x0000008979897221 */ /* 0x020fe20000010000 */
[----:B------:R-:W-:Y:S06]  /*23c0*/  BRA `(.L_x_39136) ;  /* 0x0000000000087947 */ /* 0x000fec0003800000 */
.L_x_39134:
[----:B-----5:R-:W-:-:S04]  /*23d0*/  FADD.FTZ R137, R117, R137 ;  /* 0x0000008975897221 */ /* 0x020fc80000010000 */
[----:B------:R-:W-:-:S07]  /*23e0*/  @P2 FADD.FTZ R137, R121, R137 ;  /* 0x0000008979892221 */ /* 0x000fce0000010000 */
.L_x_39136:
[----:B-----5:R-:W-:-:S07]  /*23f0*/  MOV R125, R137 ;  /* 0x00000089007d7202 */ /* 0x020fce0000000f00 */
.L_x_39137:
[----:B------:R-:W-:Y:S05]  /*2400*/  @P3 BRA `(.L_x_39138) ;  /* 0x00000000001c3947 */ /* 0x000fea0003800000 */
[----:B------:R-:W-:-:S04]  /*2410*/  ISETP.NE.U32.AND P4, PT, RZ, UR14, PT ;  /* 0x0000000eff007c0c */ /* 0x000fc8000bf85070 */
[----:B------:R-:W-:-:S13]  /*2420*/  ISETP.NE.AND.EX P4, PT, RZ, UR15, PT, P4 ;  /* 0x0000000fff007c0c */ /* 0x000fda000bf85340 */
[----:B------:R-:W-:Y:S05]  /*2430*/  @P4 BRA `(.L_x_39139) ;  /* 0x0000000000084947 */ /* 0x000fea0003800000 */
[----:B------:R-:W-:Y:S05]  /*2440*/  @P0 BRA `(.L_x_39140) ;  /* 0x0000000000140947 */ /* 0x000fea0003800000 */
[----:B------:R-:W-:Y:S05]  /*2450*/  BRA `(.L_x_39141) ;  /* 0x0000000000147947 */ /* 0x000fea0003800000 */
.L_x_39139:
[----:B-----5:R-:W-:Y:S01]  /*2460*/  FADD.FTZ R138, R122, R138 ;  /* 0x0000008a7a8a7221 */ /* 0x020fe20000010000 */
[----:B------:R-:W-:Y:S06]  /*2470*/  BRA `(.L_x_39140) ;  /* 0x0000000000087947 */ /* 0x000fec0003800000 */
.L_x_39138:
[----:B-----5:R-:W-:-:S04]  /*2480*/  FADD.FTZ R138, R118, R138 ;  /* 0x0000008a768a7221 */ /* 0x020fc80000010000 */
[----:B------:R-:W-:-:S07]  /*2490*/  @P2 FADD.FTZ R138, R122, R138 ;  /* 0x0000008a7a8a2221 */ /* 0x000fce0000010000 */
.L_x_39140:
[----:B-----5:R-:W-:-:S07]  /*24a0*/  MOV R126, R138 ;  /* 0x0000008a007e7202 */ /* 0x020fce0000000f00 */
.L_x_39141:
[----:B------:R-:W-:Y:S05]  /*24b0*/  @P3 BRA `(.L_x_39142) ;  /* 0x00000000001c3947 */ /* 0x000fea0003800000 */
[----:B------:R-:W-:-:S04]  /*24c0*/  ISETP.NE.U32.AND P2, PT, RZ, UR14, PT ;  /* 0x0000000eff007c0c */ /* 0x000fc8000bf45070 */
[----:B------:R-:W-:-:S13]  /*24d0*/  ISETP.NE.AND.EX P2, PT, RZ, UR15, PT, P2 ;  /* 0x0000000fff007c0c */ /* 0x000fda000bf45320 */
[----:B------:R-:W-:Y:S05]  /*24e0*/  @P2 BRA `(.L_x_39143) ;  /* 0x0000000000082947 */ /* 0x000fea0003800000 */
[----:B------:R-:W-:Y:S05]  /*24f0*/  @P0 BRA `(.L_x_39144) ;  /* 0x0000000000140947 */ /* 0x000fea0003800000 */
[----:B------:R-:W-:Y:S05]  /*2500*/  BRA `(.L_x_39145) ;  /* 0x0000000000147947 */ /* 0x000fea0003800000 */
.L_x_39143:
[----:B-----5:R-:W-:Y:S01]  /*2510*/  FADD.FTZ R139, R123, R139 ;  /* 0x0000008b7b8b7221 */ /* 0x020fe20000010000 */
[----:B------:R-:W-:Y:S06]  /*2520*/  BRA `(.L_x_39144) ;  /* 0x0000000000087947 */ /* 0x000fec0003800000 */
.L_x_39142:
[----:B-----5:R-:W-:-:S04]  /*2530*/  FADD.FTZ R139, R119, R139 ;  /* 0x0000008b778b7221 */ /* 0x020fc80000010000 */
[----:B------:R-:W-:-:S07]  /*2540*/  @P2 FADD.FTZ R139, R123, R139 ;  /* 0x0000008b7b8b2221 */ /* 0x000fce0000010000 */
.L_x_39144:
[----:B-----5:R-:W-:-:S07]  /*2550*/  MOV R127, R139 ;  /* 0x0000008b007f7202 */ /* 0x020fce0000000f00 */
.L_x_39145:
[----:B------:R-:W0:Y:S02]  /*2560*/  @P0 LDC.64 R162, c[0x0][0x238] ;  /* 0x00008e00ffa20b82 */ /* 0x000e240000000a00 */
[----:B0-----:R-:W-:-:S04]  /*2570*/  @P0 LEA R162, P2, R161, R162, 0x4 ;  /* 0x000000a2a1a20211 */ /* 0x001fc800078420ff */
[C---:B------:R-:W-:Y:S02]  /*2580*/  @P0 LEA.HI.X R163, R161.reuse, R163, RZ, 0x4, P2 ;  /* 0x000000a3a1a30211 */ /* 0x040fe400010f24ff */
[----:B------:R-:W-:-:S03]  /*2590*/  IADD3 R161, R161, 0x100, RZ ;  /* 0x00000100a1a17810 */ /* 0x000fc60007ffe0ff */
[----:B------:R0:W-:Y:S04]  /*25a0*/  @P0 STG.E.128 desc[UR4][R162.64], R124 ;  /* 0x0000007ca2000986 */ /* 0x0001e8000c101d04 */
.L_x_39129:
[----:B------:R-:W-:Y:S05]  /*25b0*/  BSYNC B0 ;  /* 0x0000000000007941 */ /* 0x000fea0003800000 */
.L_x_39128:
        /* <DEDUP_REMOVED lines=24> */
.L_x_39149:
[----:B-----5:R-:W-:Y:S01]  /*2740*/  FADD.FTZ R140, R120, R140 ;  /* 0x0000008c788c7221 */ /* 0x020fe20000010000 */
[----:B------:R-:W-:Y:S06]  /*2750*/  BRA `(.L_x_39150) ;  /* 0x0000000000087947 */ /* 0x000fec0003800000 */
.L_x_39148:
[----:B-----5:R-:W-:-:S04]  /*2760*/  FADD.FTZ R140, R116, R140 ;  /* 0x0000008c748c7221 */ /* 0x020fc80000010000 */
[----:B------:R-:W-:-:S07]  /*2770*/  @P2 FADD.FTZ R140, R120, R140 ;  /* 0x0000008c788c2221 */ /* 0x000fce0000010000 */
.L_x_39150:
[----:B-----5:R-:W-:-:S07]  /*2780*/  MOV R124, R140 ;  /* 0x0000008c007c7202 */ /* 0x020fce0000000f00 */
.L_x_39151:
[----:B------:R-:W-:Y:S05]  /*2790*/  @P3 BRA `(.L_x_39152) ;  /* 0x00000000001c3947 */ /* 0x000fea0003800000 */
[----:B------:R-:W-:-:S04]  /*27a0*/  ISETP.NE.U32.AND P4, PT, RZ, UR14, PT ;  /* 0x0000000eff007c0c */ /* 0x000fc8000bf85070 */
[----:B------:R-:W-:-:S13]  /*27b0*/  ISETP.NE.AND.EX P4, PT, RZ, UR15, PT, P4 ;  /* 0x0000000fff007c0c */ /* 0x000fda000bf85340 */
[----:B------:R-:W-:Y:S05]  /*27c0*/  @P4 BRA `(.L_x_39153) ;  /* 0x0000000000084947 */ /* 0x000fea0003800000 */
[----:B------:R-:W-:Y:S05]  /*27d0*/  @P0 BRA `(.L_x_39154) ;  /* 0x0000000000140947 */ /* 0x000fea0003800000 */
[----:B------:R-:W-:Y:S05]  /*27e0*/  BRA `(.L_x_39155) ;  /* 0x0000000000147947 */ /* 0x000fea0003800000 */
.L_x_39153:
[----:B-----5:R-:W-:Y:S01]  /*27f0*/  FADD.FTZ R141, R121, R141 ;  /* 0x0000008d798d7221 */ /* 0x020fe20000010000 */
[----:B------:R-:W-:Y:S06]  /*2800*/  BRA `(.L_x_39154) ;  /* 0x0000000000087947 */ /* 0x000fec0003800000 */
.L_x_39152:
[----:B-----5:R-:W-:-:S04]  /*2810*/  FADD.FTZ R141, R117, R141 ;  /* 0x0000008d758d7221 */ /* 0x020fc80000010000 */
[----:B------:R-:W-:-:S07]  /*2820*/  @P2 FADD.FTZ R141, R121, R141 ;  /* 0x0000008d798d2221 */ /* 0x000fce0000010000 */
.L_x_39154:
[----:B-----5:R-:W-:-:S07]  /*2830*/  MOV R125, R141 ;  /* 0x0000008d007d7202 */ /* 0x020fce0000000f00 */
.L_x_39155:
[----:B------:R-:W-:Y:S05]  /*2840*/  @P3 BRA `(.L_x_39156) ;  /* 0x00000000001c3947 */ /* 0x000fea0003800000 */
[----:B------:R-:W-:-:S04]  /*2850*/  ISETP.NE.U32.AND P4, PT, RZ, UR14, PT ;  /* 0x0000000eff007c0c */ /* 0x000fc8000bf85070 */
[----:B------:R-:W-:-:S13]  /*2860*/  ISETP.NE.AND.EX P4, PT, RZ, UR15, PT, P4 ;  /* 0x0000000fff007c0c */ /* 0x000fda000bf85340 */
[----:B------:R-:W-:Y:S05]  /*2870*/  @P4 BRA `(.L_x_39157) ;  /* 0x0000000000084947 */ /* 0x000fea0003800000 */
[----:B------:R-:W-:Y:S05]  /*2880*/  @P0 BRA `(.L_x_39158) ;  /* 0x0000000000140947 */ /* 0x000fea0003800000 */
[----:B------:R-:W-:Y:S05]  /*2890*/  BRA `(.L_x_39159) ;  /* 0x0000000000147947 */ /* 0x000fea0003800000 */
.L_x_39157:
[----:B-----5:R-:W-:Y:S01]  /*28a0*/  FADD.FTZ R142, R122, R142 ;  /* 0x0000008e7a8e7221 */ /* 0x020fe20000010000 */
[----:B------:R-:W-:Y:S06]  /*28b0*/  BRA `(.L_x_39158) ;  /* 0x0000000000087947 */ /* 0x000fec0003800000 */
.L_x_39156:
[----:B-----5:R-:W-:-:S04]  /*28c0*/  FADD.FTZ R142, R118, R142 ;  /* 0x0000008e768e7221 */ /* 0x020fc80000010000 */
[----:B------:R-:W-:-:S07]  /*28d0*/  @P2 FADD.FTZ R142, R122, R142 ;  /* 0x0000008e7a8e2221 */ /* 0x000fce0000010000 */
.L_x_39158:
[----:B-----5:R-:W-:-:S07]  /*28e0*/  IMAD.MOV.U32 R126, RZ, RZ, R142 ;  /* 0x000000ffff7e7224 */ /* 0x020fce00078e008e */
.L_x_39159:
[----:B------:R-:W-:Y:S05]  /*28f0*/  @P3 BRA `(.L_x_39160) ;  /* 0x00000000001c3947 */ /* 0x000fea0003800000 */
[----:B------:R-:W-:-:S04]  /*2900*/  ISETP.NE.U32.AND P2, PT, RZ, UR14, PT ;  /* 0x0000000eff007c0c */ /* 0x000fc8000bf45070 */
[----:B------:R-:W-:-:S13]  /*2910*/  ISETP.NE.AND.EX P2, PT, RZ, UR15, PT, P2 ;  /* 0x0000000fff007c0c */ /* 0x000fda000bf45320 */
[----:B------:R-:W-:Y:S05]  /*2920*/  @P2 BRA `(.L_x_39161) ;  /* 0x0000000000082947 */ /* 0x000fea0003800000 */
[----:B------:R-:W-:Y:S05]  /*2930*/  @P0 BRA `(.L_x_39162) ;  /* 0x0000000000140947 */ /* 0x000fea0003800000 */
[----:B------:R-:W-:Y:S05]  /*2940*/  BRA `(.L_x_39163) ;  /* 0x0000000000147947 */ /* 0x000fea0003800000 */
.L_x_39161:
[----:B-----5:R-:W-:Y:S01]  /*2950*/  FADD.FTZ R143, R123, R143 ;  /* 0x0000008f7b8f7221 */ /* 0x020fe20000010000 */
[----:B------:R-:W-:Y:S06]  /*2960*/  BRA `(.L_x_39162) ;  /* 0x0000000000087947 */ /* 0x000fec0003800000 */
.L_x_39160:
[----:B-----5:R-:W-:-:S04]  /*2970*/  FADD.FTZ R143, R119, R143 ;  /* 0x0000008f778f7221 */ /* 0x020fc80000010000 */
[----:B------:R-:W-:-:S07]  /*2980*/  @P2 FADD.FTZ R143, R123, R143 ;  /* 0x0000008f7b8f2221 */ /* 0x000fce0000010000 */
.L_x_39162:
[----:B-----5:R-:W-:-:S07]  /*2990*/  MOV R127, R143 ;  /* 0x0000008f007f7202 */ /* 0x020fce0000000f00 */
.L_x_39163:
[----:B------:R-:W0:Y:S02]  /*29a0*/  @P0 LDC.64 R162, c[0x0][0x238] ;  /* 0x00008e00ffa20b82 */ /* 0x000e240000000a00 */
[----:B0-----:R-:W-:-:S04]  /*29b0*/  @P0 LEA R162, P2, R161, R162, 0x4 ;  /* 0x000000a2a1a20211 */ /* 0x001fc800078420ff */
[C---:B------:R-:W-:Y:S02]  /*29c0*/  @P0 LEA.HI.X R163, R161.reuse, R163, RZ, 0x4, P2 ;  /* 0x000000a3a1a30211 */ /* 0x040fe400010f24ff */
[----:B------:R-:W-:-:S03]  /*29d0*/  IADD3 R161, R161, 0x100, RZ ;  /* 0x00000100a1a17810 */ /* 0x000fc60007ffe0ff */
[----:B------:R0:W-:Y:S04]  /*29e0*/  @P0 STG.E.128 desc[UR4][R162.64], R124 ;  /* 0x0000007ca2000986 */ /* 0x0001e8000c101d04 */
.L_x_39147:
[----:B------:R-:W-:Y:S05]  /*29f0*/  BSYNC B0 ;  /* 0x0000000000007941 */ /* 0x000fea0003800000 */
.L_x_39146:
        /* <DEDUP_REMOVED lines=24> */
.L_x_39167:
[----:B-----5:R-:W-:Y:S01]  /*2b80*/  FADD.FTZ R148, R120, R148 ;  /* 0x0000009478947221 */ /* 0x020fe20000010000 */
[----:B------:R-:W-:Y:S06]  /*2b90*/  BRA `(.L_x_39168) ;  /* 0x0000000000087947 */ /* 0x000fec0003800000 */
.L_x_39166:
[----:B-----5:R-:W-:-:S04]  /*2ba0*/  FADD.FTZ R148, R116, R148 ;  /* 0x0000009474947221 */ /* 0x020fc80000010000 */
[----:B------:R-:W-:-:S07]  /*2bb0*/  @P2 FADD.FTZ R148, R120, R148 ;  /* 0x0000009478942221 */ /* 0x000fce0000010000 */
.L_x_39168:
[----:B-----5:R-:W-:-:S07]  /*2bc0*/  MOV R124, R148 ;  /* 0x00000094007c7202 */ /* 0x020fce0000000f00 */
.L_x_39169:
[----:B------:R-:W-:Y:S05]  /*2bd0*/  @P3 BRA `(.L_x_39170) ;  /* 0x00000000001c3947 */ /* 0x000fea0003800000 */
[----:B------:R-:W-:-:S04]  /*2be0*/  ISETP.NE.U32.AND P4, PT, RZ, UR14, PT ;  /* 0x0000000eff007c0c */ /* 0x000fc8000bf85070 */
[----:B------:R-:W-:-:S13]  /*2bf0*/  ISETP.NE.AND.EX P4, PT, RZ, UR15, PT, P4 ;  /* 0x0000000fff007c0c */ /* 0x000fda000bf85340 */
[----:B------:R-:W-:Y:S05]  /*2c00*/  @P4 BRA `(.L_x_39171) ;  /* 0x0000000000084947 */ /* 0x000fea0003800000 */
[----:B------:R-:W-:Y:S05]  /*2c10*/  @P0 BRA `(.L_x_39172) ;  /* 0x0000000000140947 */ /* 0x000fea0003800000 */
[----:B------:R-:W-:Y:S05]  /*2c20*/  BRA `(.L_x_39173) ;  /* 0x0000000000147947 */ /* 0x000fea0003800000 */
.L_x_39171:
[----:B-----5:R-:W-:Y:S01]  /*2c30*/  FADD.FTZ R149, R121, R149 ;  /* 0x0000009579957221 */ /* 0x020fe20000010000 */
[----:B------:R-:W-:Y:S06]  /*2c40*/  BRA `(.L_x_39172) ;  /* 0x0000000000087947 */ /* 0x000fec0003800000 */
.L_x_39170:
[----:B-----5:R-:W-:-:S04]  /*2c50*/  FADD.FTZ R149, R117, R149 ;  /* 0x0000009575957221 */ /* 0x020fc80000010000 */
[----:B------:R-:W-:-:S07]  /*2c60*/  @P2 FADD.FTZ R149, R121, R149 ;  /* 0x0000009579952221 */ /* 0x000fce0000010000 */
.L_x_39172:
[----:B-----5:R-:W-:-:S07]  /*2c70*/  MOV R125, R149 ;  /* 0x00000095007d7202 */ /* 0x020fce0000000f00 */
.L_x_39173:
[----:B------:R-:W-:Y:S05]  /*2c80*/  @P3 BRA `(.L_x_39174) ;  /* 0x00000000001c3947 */ /* 0x000fea0003800000 */
[----:B------:R-:W-:-:S04]  /*2c90*/  ISETP.NE.U32.AND P4, PT, RZ, UR14, PT ;  /* 0x0000000eff007c0c */ /* 0x000fc8000bf85070 */
[----:B------:R-:W-:-:S13]  /*2ca0*/  ISETP.NE.AND.EX P4, PT, RZ, UR15, PT, P4 ;  /* 0x0000000fff007c0c */ /* 0x000fda000bf85340 */
[----:B------:R-:W-:Y:S05]  /*2cb0*/  @P4 BRA `(.L_x_39175) ;  /* 0x0000000000084947 */ /* 0x000fea0003800000 */
[----:B------:R-:W-:Y:S05]  /*2cc0*/  @P0 BRA `(.L_x_39176) ;  /* 0x0000000000140947 */ /* 0x000fea0003800000 */
[----:B------:R-:W-:Y:S05]  /*2cd0*/  BRA `(.L_x_39177) ;  /* 0x0000000000147947 */ /* 0x000fea0003800000 */
.L_x_39175:
[----:B-----5:R-:W-:Y:S01]  /*2ce0*/  FADD.FTZ R150, R122, R150 ;  /* 0x000000967a967221 */ /* 0x020fe20000010000 */
[----:B------:R-:W-:Y:S06]  /*2cf0*/  BRA `(.L_x_39176) ;  /* 0x0000000000087947 */ /* 0x000fec0003800000 */
.L_x_39174:
[----:B-----5:R-:W-:-:S04]  /*2d00*/  FADD.FTZ R150, R118, R150 ;  /* 0x0000009676967221 */ /* 0x020fc80000010000 */
[----:B------:R-:W-:-:S07]  /*2d10*/  @P2 FADD.FTZ R150, R122, R150 ;  /* 0x000000967a962221 */ /* 0x000fce0000010000 */
.L_x_39176:
[----:B-----5:R-:W-:-:S07]  /*2d20*/  MOV R126, R150 ;  /* 0x00000096007e7202 */ /* 0x020fce0000000f00 */
.L_x_39177:
[----:B------:R-:W-:Y:S05]  /*2d30*/  @P3 BRA `(.L_x_39178) ;  /* 0x00000000001c3947 */ /* 0x000fea0003800000 */
[----:B------:R-:W-:-:S04]  /*2d40*/  ISETP.NE.U32.AND P2, PT, RZ, UR14, PT ;  /* 0x0000000eff007c0c */ /* 0x000fc8000bf45070 */
[----:B------:R-:W-:-:S13]  /*2d50*/  ISETP.NE.AND.EX P2, PT, RZ, UR15, PT, P2 ;  /* 0x0000000fff007c0c */ /* 0x000fda000bf45320 */
[----:B------:R-:W-:Y:S05]  /*2d60*/  @P2 BRA `(.L_x_39179) ;  /* 0x0000000000082947 */ /* 0x000fea0003800000 */
[----:B------:R-:W-:Y:S05]  /*2d70*/  @P0 BRA `(.L_x_39180) ;  /* 0x0000000000140947 */ /* 0x000fea0003800000 */
[----:B------:R-:W-:Y:S05]  /*2d80*/  BRA `(.L_x_39181) ;  /* 0x0000000000147947 */ /* 0x000fea0003800000 */
.L_x_39179:
[----:B-----5:R-:W-:Y:S01]  /*2d90*/  FADD.FTZ R151, R123, R151 ;  /* 0x000000977b977221 */ /* 0x020fe20000010000 */
[----:B------:R-:W-:Y:S06]  /*2da0*/  BRA `(.L_x_39180) ;  /* 0x0000000000087947 */ /* 0x000fec0003800000 */
.L_x_39178:
[----:B-----5:R-:W-:-:S04]  /*2db0*/  FADD.FTZ R151, R119, R151 ;  /* 0x0000009777977221 */ /* 0x020fc80000010000 */
[----:B------:R-:W-:-:S07]  /*2dc0*/  @P2 FADD.FTZ R151, R123, R151 ;  /* 0x000000977b972221 */ /* 0x000fce0000010000 */
.L_x_39180:
[----:B-----5:R-:W-:-:S07]  /*2dd0*/  MOV R127, R151 ;  /* 0x00000097007f7202 */ /* 0x020fce0000000f00 */
.L_x_39181:
[----:B------:R-:W0:Y:S02]  /*2de0*/  @P0 LDC.64 R162, c[0x0][0x238] ;  /* 0x00008e00ffa20b82 */ /* 0x000e240000000a00 */
[----:B0-----:R-:W-:-:S04]  /*2df0*/  @P0 LEA R162, P2, R161, R162, 0x4 ;  /* 0x000000a2a1a20211 */ /* 0x001fc800078420ff */
[----:B------:R-:W-:-:S05]  /*2e00*/  @P0 LEA.HI.X R163, R161, R163, RZ, 0x4, P2 ;  /* 0x000000a3a1a30211 */ /* 0x000fca00010f24ff */
[----:B------:R0:W-:Y:S04]  /*2e10*/  @P0 STG.E.128 desc[UR4][R162.64], R124 ;  /* 0x0000007ca2000986 */ /* 0x0001e8000c101d04 */
.L_x_39165:
[----:B------:R-:W-:Y:S05]  /*2e20*/  BSYNC B0 ;  /* 0x0000000000007941 */ /* 0x000fea0003800000 */
.L_x_39164:
[----:B0----5:R-:W-:Y:S01]  /*2e30*/  FADD.FTZ R162, RZ, R152 ;  /* 0x00000098ffa27221 */ /* 0x021fe20000010000 */
        /* <DEDUP_REMOVED lines=56> */
[----:B----4-:R-:W-:-:S04]  /*31c0*/  FMUL.FTZ R162, R158, R171 ;  /* 0x000000ab9ea27220 */ /* 0x010fc80000410000 */
        /* <DEDUP_REMOVED lines=66> */
[----:B------:R0:W4:Y:S02]  /*35f0*/  SHFL.BFLY PT, R169, R168, 0x10, 0x1f ;  /* 0x0e001f00a8a97f89 */ /* 0x00012400000e0000 */
.L_x_39208:
[----:B------:R-:W-:Y:S01]  /*3600*/  LOP3.LUT P2, RZ, R2, 0x1f, RZ, 0xc0, !PT ;  /* 0x0000001f02ff7812 */ /* 0x000fe2000784c0ff */
[----:B------:R-:W-:Y:S05]  /*3610*/  WARPSYNC.ALL ;  /* 0x0000000000007948 */ /* 0x000fea0003800000 */
[----:B------:R-:W-:Y:S01]  /*3620*/  LOP3.LUT R0, R163, 0x7, RZ, 0xc0, !PT ;  /* 0x00000007a3007812 */ /* 0x000fe200078ec0ff */
[----:B----4-:R-:W-:Y:S01]  /*3630*/  FADD.FTZ R163, R168, R169 ;  /* 0x000000a9a8a37221 */ /* 0x010fe20000010000 */
[----:B0-----:R-:W-:-:S05]  /*3640*/  LOP3.LUT R168, R2, 0x1f, RZ, 0xc0, !PT ;  /* 0x0000001f02a87812 */ /* 0x001fca00078ec0ff */
[----:B------:R-:W0:Y:S01]  /*3650*/  @!P2 S2R R165, SR_CgaCtaId ;  /* 0x0000000000a5a919 */ /* 0x000e220000008800 */
[----:B------:R-:W-:-:S04]  /*3660*/  @!P2 MOV R164, 0x400 ;  /* 0x0000040000a4a802 */ /* 0x000fc80000000f00 */
[----:B0-----:R-:W-:Y:S01]  /*3670*/  @!P2 LEA R165, R165, R164, 0x18 ;  /* 0x000000a4a5a5a211 */ /* 0x001fe200078ec0ff */
[----:B------:R-:W-:-:S05]  /*3680*/  @!P2 IMAD.IADD R164, R161, 0x1, R0 ;  /* 0x00000001a1a4a824 */ /* 0x000fca00078e0200 */
[----:B------:R-:W-:-:S05]  /*3690*/  @!P2 LEA R164, R164, R165, 0x3 ;  /* 0x000000a5a4a4a211 */ /* 0x000fca00078e18ff */
[----:B------:R0:W-:Y:S01]  /*36a0*/  @!P2 STS.64 [R164], R162 ;  /* 0x000000a2a400a388 */ /* 0x0001e20000000a00 */
[----:B------:R-:W-:-:S13]  /*36b0*/  ISETP.GT.U32.AND P2, PT, R168, 0x7, PT ;  /* 0x00000007a800780c */ /* 0x000fda0003f44070 */
[----:B0-----:R-:W0:Y:S01]  /*36c0*/  @!P2 S2R R163, SR_CgaCtaId ;  /* 0x0000000000a3a919 */ /* 0x001e220000008800 */
[----:B------:R-:W-:Y:S01]  /*36d0*/  @!P2 MOV R162, 0x400 ;  /* 0x0000040000a2a802 */ /* 0x000fe20000000f00 */
[----:B------:R-:W-:Y:S01]  /*36e0*/  BSSY B0, `(.L_x_39183) ;  /* 0x0000063000007945 */ /* 0x000fe20003800000 */
[----:B------:R-:W-:Y:S01]  /*36f0*/  @!P2 IADD3 R161, R161, R168, RZ ;  /* 0x000000a8a1a1a210 */ /* 0x000fe20007ffe0ff */
[----:B------:R-:W-:Y:S01]  /*3700*/  BAR.SYNC.DEFER_BLOCKING 0x0 ;  /* 0x0000000000007b1d */ /* 0x000fe20000010000 */
[----:B------:R-:W-:Y:S02]  /*3710*/  ISETP.NE.AND P3, PT, R166, RZ, PT ;  /* 0x000000ffa600720c */ /* 0x000fe40003f65270 */
[----:B0-----:R-:W-:Y:S02]  /*3720*/  @!P2 LEA R164, R163, R162, 0x18 ;  /* 0x000000a2a3a4a211 */ /* 0x001fe400078ec0ff */
[----:B------:R-:W-:Y:S02]  /*3730*/  CS2R R162, SRZ ;  /* 0x0000000000a27805 */ /* 0x000fe4000001ff00 */
[----:B------:R-:W-:Y:S01]  /*3740*/  @!P2 LEA R164, R161, R164, 0x3 ;  /* 0x000000a4a1a4a211 */ /* 0x000fe200078e18ff */
        /* <DEDUP_REMOVED lines=11> */
[----:B------:R-:W4:Y:S04]  /*3800*/  SHFL.DOWN PT, R165, R162, 0x4, 0x1f ;  /* 0x08801f00a2a57f89 */ /* 0x000f2800000e0000 */
[----:B------:R-:W5:Y:S01]  /*3810*/  SHFL.DOWN PT, R164, R163, 0x4, 0x1f ;  /* 0x08801f00a3a47f89 */ /* 0x000f6200000e0000 */
[----:B----4-:R-:W-:-:S04]  /*3820*/  FMUL.FTZ R172, R165, R168 ;  /* 0x000000a8a5ac7220 */ /* 0x010fc80000410000 */
[----:B------:R-:W-:Y:S01]  /*3830*/  FFMA.FTZ R172, R173, R162, R172 ;  /* 0x000000a2adac7223 */ /* 0x000fe200000100ac */
[----:B------:R-:W-:Y:S01]  /*3840*/  FADD.FTZ R162, -R165, R162 ;  /* 0x000000a2a5a27221 */ /* 0x000fe20000010100 */
[----:B------:R-:W-:Y:S01]  /*3850*/  IADD3 R165, R167, R174, RZ ;  /* 0x000000aea7a57210 */ /* 0x000fe20007ffe0ff */
[----:B-----5:R-:W-:Y:S01]  /*3860*/  FADD.FTZ R164, R164, R163 ;  /* 0x000000a3a4a47221 */ /* 0x020fe20000010000 */
[----:B0-----:R-:W-:Y:S01]  /*3870*/  FMUL.FTZ R172, R171, R172 ;  /* 0x000000acabac7220 */ /* 0x001fe20000410000 */
[----:B------:R-:W-:Y:S01]  /*3880*/  FMUL.FTZ R162, R162, R162 ;  /* 0x000000a2a2a27220 */ /* 0x000fe20000410000 */
[----:B------:R-:W-:Y:S01]  /*3890*/  I2FP.F32.S32 R167, R165 ;  /* 0x000000a500a77245 */ /* 0x000fe20000201400 */
[----:B------:R-:W-:Y:S01]  /*38a0*/  SHFL.DOWN PT, R178, R165, 0x1, 0x1f ;  /* 0x08201f00a5b27f89 */ /* 0x000fe200000e0000 */
[----:B------:R-:W-:Y:S01]  /*38b0*/  I2FP.F32.S32 R174, R174 ;  /* 0x000000ae00ae7245 */ /* 0x000fe20000201400 */
[----:B------:R-:W-:Y:S02]  /*38c0*/  FMUL.FTZ R162, R162, R173 ;  /* 0x000000ada2a27220 */ /* 0x000fe40000410000 */
[----:B------:R-:W0:Y:S02]  /*38d0*/  SHFL.DOWN PT, R161, R172, 0x2, 0x1f ;  /* 0x08401f00aca17f89 */ /* 0x000e2400000e0000 */
[----:B------:R-:W-:-:S02]  /*38e0*/  FMUL.FTZ R162, R162, R168 ;  /* 0x000000a8a2a27220 */ /* 0x000fc40000410000 */
[----:B------:R-:W4:Y:S02]  /*38f0*/  MUFU.RCP R168, R167 ;  /* 0x000000a700a87308 */ /* 0x000f240000001000 */
[----:B------:R-:W-:-:S05]  /*3900*/  FFMA.FTZ R162, R171, R162, R164 ;  /* 0x000000a2aba27223 */ /* 0x000fca00000100a4 */
[----:B------:R-:W5:Y:S01]  /*3910*/  SHFL.DOWN PT, R163, R162, 0x2, 0x1f ;  /* 0x08401f00a2a37f89 */ /* 0x000f6200000e0000 */
[----:B0-----:R-:W-:Y:S01]  /*3920*/  FMUL.FTZ R164, R161, R174 ;  /* 0x000000aea1a47220 */ /* 0x001fe20000410000 */
[----:B------:R-:W-:-:S03]  /*3930*/  FADD.FTZ R161, R172, -R161 ;  /* 0x800000a1aca17221 */ /* 0x000fc60000010000 */
[----:B------:R-:W-:Y:S01]  /*3940*/  FFMA.FTZ R171, R169, R172, R164 ;  /* 0x000000aca9ab7223 */ /* 0x000fe200000100a4 */
[----:B------:R-:W-:Y:S01]  /*3950*/  FMUL.FTZ R164, R161, R161 ;  /* 0x000000a1a1a47220 */ /* 0x000fe20000410000 */
[----:B------:R-:W-:Y:S01]  /*3960*/  IMAD.IADD R161, R165, 0x1, R178 ;  /* 0x00000001a5a17824 */ /* 0x000fe200078e02b2 */
[----:B------:R-:W-:Y:S01]  /*3970*/  I2FP.F32.S32 R178, R178 ;  /* 0x000000b200b27245 */ /* 0x000fe20000201400 */
[----:B----4-:R-:W-:Y:S01]  /*3980*/  FMUL.FTZ R176, R168, R171 ;  /* 0x000000aba8b07220 */ /* 0x010fe20000410000 */
[----:B------:R-:W-:Y:S01]  /*3990*/  FMUL.FTZ R164, R169, R164 ;  /* 0x000000a4a9a47220 */ /* 0x000fe20000410000 */
[----:B-----5:R-:W-:Y:S01]  /*39a0*/  FADD.FTZ R163, R162, R163 ;  /* 0x000000a3a2a37221 */ /* 0x020fe20000010000 */
[----:B------:R-:W-:Y:S02]  /*39b0*/  I2FP.F32.S32 R161, R161 ;  /* 0x000000a100a17245 */ /* 0x000fe40000201400 */
[----:B------:R-:W0:Y:S01]  /*39c0*/  SHFL.DOWN PT, R171, R176, 0x1, 0x1f ;  /* 0x08201f00b0ab7f89 */ /* 0x000e2200000e0000 */
[----:B------:R-:W-:-:S04]  /*39d0*/  FMUL.FTZ R164, R164, R174 ;  /* 0x000000aea4a47220 */ /* 0x000fc80000410000 */
[----:B------:R-:W-:Y:S01]  /*39e0*/  FFMA.FTZ R163, R168, R164, R163 ;  /* 0x000000a4a8a37223 */ /* 0x000fe200000100a3 */
[----:B------:R-:W4:Y:S01]  /*39f0*/  MUFU.RCP R161, R161 ;  /* 0x000000a100a17308 */ /* 0x000f220000001000 */
[----:B------:R-:W5:Y:S03]  /*3a00*/  LDC R168, c[0x0][0x2d8] ;  /* 0x0000b600ffa87b82 */ /* 0x000f660000000800 */
[----:B------:R-:W1:Y:S01]  /*3a10*/  SHFL.DOWN PT, R162, R163, 0x1, 0x1f ;  /* 0x08201f00a3a27f89 */ /* 0x000e6200000e0000 */
[----:B0-----:R-:W-:Y:S01]  /*3a20*/  FMUL.FTZ R164, R171, R178 ;  /* 0x000000b2aba47220 */ /* 0x001fe20000410000 */
[----:B------:R-:W-:-:S03]  /*3a30*/  FADD.FTZ R171, R176, -R171 ;  /* 0x800000abb0ab7221 */ /* 0x000fc60000010000 */
[----:B------:R-:W-:-:S04]  /*3a40*/  FFMA.FTZ R164, R167, R176, R164 ;  /* 0x000000b0a7a47223 */ /* 0x000fc800000100a4 */
[----:B----4-:R-:W-:Y:S01]  /*3a50*/  FMUL.FTZ R165, R161, R164 ;  /* 0x000000a4a1a57220 */ /* 0x010fe20000410000 */
[----:B------:R-:W-:Y:S01]  /*3a60*/  FMUL.FTZ R164, R171, R171 ;  /* 0x000000ababa47220 */ /* 0x000fe20000410000 */
[----:B-1----:R-:W-:-:S03]  /*3a70*/  FADD.FTZ R162, R163, R162 ;  /* 0x000000a2a3a27221 */ /* 0x002fc60000010000 */
[----:B------:R-:W-:Y:S01]  /*3a80*/  FMUL.FTZ R164, R167, R164 ;  /* 0x000000a4a7a47220 */ /* 0x000fe20000410000 */
[----:B------:R0:W1:Y:S03]  /*3a90*/  SHFL.IDX PT, R169, R165, RZ, 0x1f ;  /* 0x00001fffa5a97589 */ /* 0x00006600000e0000 */
[----:B------:R-:W-:-:S04]  /*3aa0*/  FMUL.FTZ R164, R164, R178 ;  /* 0x000000b2a4a47220 */ /* 0x000fc80000410000 */
[----:B------:R-:W-:Y:S02]  /*3ab0*/  FFMA.FTZ R161, R161, R164, R162 ;  /* 0x000000a4a1a17223 */ /* 0x000fe400000100a2 */
[----:B------:R-:W4:Y:S04]  /*3ac0*/  @!P2 LDC.64 R162, c[0x0][0x250] ;  /* 0x00009400ffa2ab82 */ /* 0x000f280000000a00 */
[----:B------:R-:W5:Y:S04]  /*3ad0*/  SHFL.IDX PT, R161, R161, RZ, 0x1f ;  /* 0x00001fffa1a17589 */ /* 0x000f6800000e0000 */
[----:B0-----:R-:W0:Y:S01]  /*3ae0*/  @!P2 LDC.64 R164, c[0x0][0x258] ;  /* 0x00009600ffa4ab82 */ /* 0x001e220000000a00 */
[----:B-1----:R-:W-:-:S05]  /*3af0*/  FMUL.FTZ R167, R169, R169 ;  /* 0x000000a9a9a77220 */ /* 0x002fca0000410000 */
[----:B------:R-:W-:Y:S01]  /*3b00*/  FSEL R167, R167, RZ, P3 ;  /* 0x000000ffa7a77208 */ /* 0x000fe20001800000 */
[----:B----4-:R-:W-:-:S04]  /*3b10*/  @!P2 IMAD.WIDE R162, R157, 0x4, R162 ;  /* 0x000000049da2a825 */ /* 0x010fc800078e02a2 */
[----:B-----5:R-:W-:Y:S01]  /*3b20*/  FFMA.FTZ R0, R161, UR7, R168 ;  /* 0x00000007a1007c23 */ /* 0x020fe200080100a8 */
[----:B------:R1:W-:Y:S01]  /*3b30*/  @!P2 STG.E desc[UR4][R162.64], R169 ;  /* 0x000000a9a200a986 */ /* 0x0003e2000c101904 */
[----:B------:R-:W-:Y:S02]  /*3b40*/  FSEL R161, R169, RZ, !P3 ;  /* 0x000000ffa9a17208 */ /* 0x000fe40005800000 */
[----:B------:R-:W-:Y:S01]  /*3b50*/  FADD.FTZ R0, R0, R167 ;  /* 0x000000a700007221 */ /* 0x000fe20000010000 */
[----:B0-----:R-:W-:-:S05]  /*3b60*/  @!P2 IMAD.WIDE R164, R157, 0x4, R164 ;  /* 0x000000049da4a825 */ /* 0x001fca00078e02a4 */
[----:B------:R-:W0:Y:S02]  /*3b70*/  MUFU.RSQ R0, R0 ;  /* 0x0000000000007308 */ /* 0x000e240000001400 */
[----:B0-----:R1:W-:Y:S01]  /*3b80*/  @!P2 STG.E desc[UR4][R164.64], R0 ;  /* 0x00000000a400a986 */ /* 0x0013e2000c101904 */
[----:B------:R-:W-:Y:S05]  /*3b90*/  @!P1 BRA `(.L_x_39184) ;  /* 0x00000000005c9947 */ /* 0x000fea0003800000 */
[----:B-1----:R-:W0:Y:S01]  /*3ba0*/  LDC.64 R162, c[0x0][0x2b8] ;  /* 0x0000ae00ffa27b82 */ /* 0x002e220000000a00 */
[--C-:B------:R-:W-:Y:S01]  /*3bb0*/  FADD.FTZ R173, R155, -R161.reuse ;  /* 0x800000a19bad7221 */ /* 0x100fe20000010000 */
[--C-:B------:R-:W-:Y:S01]  /*3bc0*/  FADD.FTZ R167, R152, -R161.reuse ;  /* 0x800000a198a77221 */ /* 0x100fe20000010000 */
[--C-:B------:R-:W-:Y:S01]  /*3bd0*/  FADD.FTZ R169, R153, -R161.reuse ;  /* 0x800000a199a97221 */ /* 0x100fe20000010000 */
[----:B------:R-:W-:Y:S01]  /*3be0*/  FADD.FTZ R171, R154, -R161 ;  /* 0x800000a19aab7221 */ /* 0x000fe20000010000 */
[C---:B------:R-:W-:Y:S01]  /*3bf0*/  FMUL.FTZ R172, R0.reuse, R173 ;  /* 0x000000ad00ac7220 */ /* 0x040fe20000410000 */
[C---:B------:R-:W-:Y:S01]  /*3c00*/  FMUL.FTZ R167, R0.reuse, R167 ;  /* 0x000000a700a77220 */ /* 0x040fe20000410000 */
[C---:B------:R-:W-:Y:S01]  /*3c10*/  FMUL.FTZ R168, R0.reuse, R169 ;  /* 0x000000a900a87220 */ /* 0x040fe20000410000 */
[----:B------:R-:W1:Y:S01]  /*3c20*/  LDC.64 R164, c[0x0][0x2c0] ;  /* 0x0000b000ffa47b82 */ /* 0x000e620000000a00 */
[----:B------:R-:W-:Y:S01]  /*3c30*/  FMUL.FTZ R171, R0, R171 ;  /* 0x000000ab00ab7220 */ /* 0x000fe20000410000 */
        /* <DEDUP_REMOVED lines=8> */
[----:B0-----:R-:W-:-:S05]  /*3cc0*/  IMAD.WIDE.U32 R162, R160, 0x10, R162 ;  /* 0x00000010a0a27825 */ /* 0x001fca00078e00a2 */
[----:B------:R0:W-:Y:S01]  /*3cd0*/  STG.E.128 desc[UR4][R162.64], R172 ;  /* 0x000000aca2007986 */ /* 0x0001e2000c101d04 */
[C---:B-1----:R-:W-:Y:S01]  /*3ce0*/  IMAD.WIDE.U32 R164, R160.reuse, 0x10, R164 ;  /* 0x00000010a0a47825 */ /* 0x042fe200078e00a4 */
[----:B------:R-:W-:-:S04]  /*3cf0*/  IADD3 R160, R160, 0x100, RZ ;  /* 0x00000100a0a07810 */ /* 0x000fc80007ffe0ff */
[----:B------:R0:W-:Y:S03]  /*3d00*/  STG.E.128 desc[UR4][R164.64], R176 ;  /* 0x000000b0a4007986 */ /* 0x0001e6000c101d04 */
.L_x_39184:
[----:B------:R-:W-:Y:S05]  /*3d10*/  BSYNC B0 ;  /* 0x0000000000007941 */ /* 0x000fea0003800000 */
.L_x_39183:
[----:B------:R-:W-:Y:S01]  /*3d20*/  ISETP.GE.U32.AND P2, PT, R3, 0x200, PT ;  /* 0x000002000300780c */ /* 0x000fe20003f46070 */
[----:B------:R-:W-:-:S12]  /*3d30*/  BSSY B0, `(.L_x_39185) ;  /* 0x0000019000007945 */ /* 0x000fd80003800000 */
[----:B------:R-:W-:Y:S05]  /*3d40*/  @!P2 BRA `(.L_x_39186) ;  /* 0x00000000005ca947 */ /* 0x000fea0003800000 */
[----:B01----:R-:W0:Y:S01]  /*3d50*/  LDC.64 R162, c[0x0][0x2b8] ;  /* 0x0000ae00ffa27b82 */ /* 0x003e220000000a00 */
        /* <DEDUP_REMOVED lines=22> */
.L_x_39186:
[----:B------:R-:W-:Y:S05]  /*3ec0*/  BSYNC B0 ;  /* 0x0000000000007941 */ /* 0x000fea0003800000 */
.L_x_39185:
[----:B------:R-:W-:Y:S01]  /*3ed0*/  ISETP.GE.U32.AND P2, PT, R3, 0x300, PT ;  /* 0x000003000300780c */ /* 0x000fe20003f46070 */
[----:B------:R-:W-:-:S12]  /*3ee0*/  BSSY B0, `(.L_x_39187) ;  /* 0x0000019000007945 */ /* 0x000fd80003800000 */
[----:B------:R-:W-:Y:S05]  /*3ef0*/  @!P2 BRA `(.L_x_39188) ;  /* 0x00000000005ca947 */ /* 0x000fea0003800000 */
[----:B01--4-:R-:W0:Y:S01]  /*3f00*/  LDC.64 R162, c[0x0][0x2b8] ;  /* 0x0000ae00ffa27b82 */ /* 0x013e220000000a00 */
        /* <DEDUP_REMOVED lines=22> */
.L_x_39188:
[----:B------:R-:W-:Y:S05]  /*4070*/  BSYNC B0 ;  /* 0x0000000000007941 */ /* 0x000fea0003800000 */
.L_x_39187:
        /* <DEDUP_REMOVED lines=26> */
.L_x_39190:
[----:B------:R-:W-:Y:S05]  /*4220*/  BSYNC B0 ;  /* 0x0000000000007941 */ /* 0x000fea0003800000 */
.L_x_39189:
        /* <DEDUP_REMOVED lines=26> */
.L_x_39192:
[----:B------:R-:W-:Y:S05]  /*43d0*/  BSYNC B0 ;  /* 0x0000000000007941 */ /* 0x000fea0003800000 */
.L_x_39191:
        /* <DEDUP_REMOVED lines=26> */
.L_x_39194:
[----:B------:R-:W-:Y:S05]  /*4580*/  BSYNC B0 ;  /* 0x0000000000007941 */ /* 0x000fea0003800000 */
.L_x_39193:
        /* <DEDUP_REMOVED lines=13> */
[----:B------:R-:W-:Y:S01]  /*4660*/  FFMA.FTZ R173, R109, R168, R101 ;  /* 0x000000a86dad7223 */ /* 0x000fe20000010065 */
[-C--:B------:R-:W-:Y:S01]  /*4670*/  FFMA.FTZ R175, R111, R172.reuse, R103 ;  /* 0x000000ac6faf7223 */ /* 0x080fe20000010067 */
[----:B------:R-:W-:Y:S01]  /*4680*/  FFMA.FTZ R179, R115, R172, R107 ;  /* 0x000000ac73b37223 */ /* 0x000fe2000001006b */
[----:B------:R-:W-:Y:S01]  /*4690*/  FFMA.FTZ R174, R110, R169, R102 ;  /* 0x000000a96eae7223 */ /* 0x000fe20000010066 */
[----:B------:R-:W-:Y:S01]  /*46a0*/  FFMA.FTZ R172, R108, R167, R100 ;  /* 0x000000a76cac7223 */ /* 0x000fe20000010064 */
[----:B------:R-:W-:Y:S01]  /*46b0*/  FFMA.FTZ R178, R114, R169, R106 ;  /* 0x000000a972b27223 */ /* 0x000fe2000001006a */
[----:B------:R-:W-:Y:S01]  /*46c0*/  FFMA.FTZ R177, R113, R168, R105 ;  /* 0x000000a871b17223 */ /* 0x000fe20000010069 */
[----:B------:R-:W-:Y:S01]  /*46d0*/  FFMA.FTZ R176, R112, R167, R104 ;  /* 0x000000a770b07223 */ /* 0x000fe20000010068 */
[----:B0-----:R-:W-:-:S05]  /*46e0*/  IMAD.WIDE.U32 R162, R160, 0x10, R162 ;  /* 0x00000010a0a27825 */ /* 0x001fca00078e00a2 */
[----:B------:R0:W-:Y:S01]  /*46f0*/  STG.E.128 desc[UR4][R162.64], R172 ;  /* 0x000000aca2007986 */ /* 0x0001e2000c101d04 */
[----:B-1----:R-:W-:-:S05]  /*4700*/  IMAD.WIDE.U32 R160, R160, 0x10, R164 ;  /* 0x00000010a0a07825 */ /* 0x002fca00078e00a4 */
[----:B------:R0:W-:Y:S02]  /*4710*/  STG.E.128 desc[UR4][R160.64], R176 ;  /* 0x000000b0a0007986 */ /* 0x0001e4000c101d04 */
.L_x_39196:
[----:B------:R-:W-:Y:S05]  /*4720*/  BSYNC B0 ;  /* 0x0000000000007941 */ /* 0x000fea0003800000 */
.L_x_39195:
[----:B------:R-:W-:Y:S02]  /*4730*/  ISETP.NE.AND P2, PT, R170, RZ, PT ;  /* 0x000000ffaa00720c */ /* 0x000fe40003f45270 */
[----:B------:R-:W-:Y:S02]  /*4740*/  IADD3 R157, R157, UR8, RZ ;  /* 0x000000089d9d7c10 */ /* 0x000fe4000fffe0ff */
[----:B-1----:R-:W-:Y:S02]  /*4750*/  SEL R0, RZ, 0x1, P2 ;  /* 0x00000001ff007807 */ /* 0x002fe40001000000 */
[----:B------:R-:W-:-:S13]  /*4760*/  ISETP.GE.AND P2, PT, R157, UR9, PT ;  /* 0x000000099d007c0c */ /* 0x000fda000bf46270 */
[----:B------:R-:W-:Y:S05]  /*4770*/  @!P2 BRA `(.L_x_39197) ;  /* 0xffffffc80030a947 */ /* 0x000fea000383ffff */
[----:B------:R-:W-:Y:S05]  /*4780*/  EXIT ;  /* 0x000000000000794d */ /* 0x000fea0003800000 */
.L_x_39182:
[----:B------:R-:W-:Y:S01]  /*4790*/  HFMA2.MMA R173, -RZ, RZ, 0, 5.9604644775390625e-08 ;  /* 0x00000001ffad7435 */ /* 0x000fe200000001ff */
[----:B------:R-:W-:Y:S01]  /*47a0*/  IMAD.MOV.U32 R174, RZ, RZ, R165 ;  /* 0x000000ffffae7224 */ /* 0x000fe200078e00a5 */
[----:B------:R-:W-:Y:S02]  /*47b0*/  MOV R176, 0x1f ;  /* 0x0000001f00b07802 */ /* 0x000fe40000000f00 */
[----:B------:R-:W-:-:S07]  /*47c0*/  MOV R171, 0xffffffff ;  /* 0xffffffff00ab7802 */ /* 0x000fce0000000f00 */
[----:B-1234-:R-:W-:Y:S05]  /*47d0*/  WARPSYNC.COLLECTIVE R171, `(.L_x_39198) ;  /* 0x00000000ab087348 */ /* 0x01efea0003c00000 */
[----:B------:R0:W0:Y:S02]  /*47e0*/  SHFL.BFLY P6, R172, R174, R173, R176 ;  /* 0x0c0000adaeac7389 */ /* 0x00002400000c00b0 */
[----:B01234-:R-:W-:Y:S01]  /*47f0*/  ENDCOLLECTIVE ;  /* 0x000000000000791b */ /* 0x01ffe20003800000 */
.L_x_39198:
[----:B------:R-:W-:Y:S01]  /*4800*/  HFMA2.MMA R173, -RZ, RZ, 0, 1.1920928955078125e-07 ;  /* 0x00000002ffad7435 */ /* 0x000fe200000001ff */
[----:B------:R-:W-:-:S05]  /*4810*/  MOV R0, R172 ;  /* 0x000000ac00007202 */ /* 0x000fca0000000f00 */
[----:B------:R-:W-:-:S05]  /*4820*/  FADD.FTZ R164, R165, R0 ;  /* 0x00000000a5a47221 */ /* 0x000fca0000010000 */
[----:B------:R-:W-:-:S07]  /*4830*/  MOV R174, R164 ;  /* 0x000000a400ae7202 */ /* 0x000fce0000000f00 */
[----:B------:R-:W-:Y:S05]  /*4840*/  WARPSYNC.COLLECTIVE R171, `(.L_x_39199) ;  /* 0x00000000ab087348 */ /* 0x000fea0003c00000 */
[----:B------:R0:W1:Y:S02]  /*4850*/  SHFL.BFLY P6, R172, R174, R173, R176 ;  /* 0x0c0000adaeac7389 */ /* 0x00006400000c00b0 */
[----:B01----:R-:W-:Y:S01]  /*4860*/  ENDCOLLECTIVE ;  /* 0x000000000000791b */ /* 0x003fe20003800000 */
.L_x_39199:
[----:B------:R-:W-:Y:S01]  /*4870*/  HFMA2.MMA R173, -RZ, RZ, 0, 2.384185791015625e-07 ;  /* 0x00000004ffad7435 */ /* 0x000fe200000001ff */
[----:B------:R-:W-:-:S05]  /*4880*/  MOV R167, R172 ;  /* 0x000000ac00a77202 */ /* 0x000fca0000000f00 */
[----:B------:R-:W-:-:S04]  /*4890*/  FADD.FTZ R167, R164, R167 ;  /* 0x000000a7a4a77221 */ /* 0x000fc80000010000 */
[----:B------:R-:W-:-:S07]  /*48a0*/  IMAD.MOV.U32 R174, RZ, RZ, R167 ;  /* 0x000000ffffae7224 */ /* 0x000fce00078e00a7 */
[----:B------:R-:W-:Y:S05]  /*48b0*/  WARPSYNC.COLLECTIVE R171, `(.L_x_39200) ;  /* 0x00000000ab087348 */ /* 0x000fea0003c00000 */
[----:B------:R0:W1:Y:S02]  /*48c0*/  SHFL.BFLY P6, R172, R174, R173, R176 ;  /* 0x0c0000adaeac7389 */ /* 0x00006400000c00b0 */
[----:B01----:R-:W-:Y:S01]  /*48d0*/  ENDCOLLECTIVE ;  /* 0x000000000000791b */ /* 0x003fe20003800000 */
.L_x_39200:
[----:B------:R-:W-:Y:S01]  /*48e0*/  HFMA2.MMA R173, -RZ, RZ, 0, 4.76837158203125e-07 ;  /* 0x00000008ffad7435 */ /* 0x000fe200000001ff */
[----:B------:R-:W-:-:S05]  /*48f0*/  MOV R0, R172 ;  /* 0x000000ac00007202 */ /* 0x000fca0000000f00 */
[----:B------:R-:W-:-:S05]  /*4900*/  FADD.FTZ R168, R167, R0 ;  /* 0x00000000a7a87221 */ /* 0x000fca0000010000 */
[----:B------:R-:W-:-:S07]  /*4910*/  MOV R174, R168 ;  /* 0x000000a800ae7202 */ /* 0x000fce0000000f00 */
[----:B------:R-:W-:Y:S05]  /*4920*/  WARPSYNC.COLLECTIVE R171, `(.L_x_39201) ;  /* 0x00000000ab087348 */ /* 0x000fea0003c00000 */
[----:B------:R0:W1:Y:S02]  /*4930*/  SHFL.BFLY P6, R172, R174, R173, R176 ;  /* 0x0c0000adaeac7389 */ /* 0x00006400000c00b0 */
[----:B01----:R-:W-:Y:S01]  /*4940*/  ENDCOLLECTIVE ;  /* 0x000000000000791b */ /* 0x003fe20003800000 */
.L_x_39201:
[----:B------:R-:W-:Y:S01]  /*4950*/  HFMA2.MMA R173, -RZ, RZ, 0, 9.5367431640625e-07 ;  /* 0x00000010ffad7435 */ /* 0x000fe200000001ff */
[----:B------:R-:W-:-:S05]  /*4960*/  MOV R169, R172 ;  /* 0x000000ac00a97202 */ /* 0x000fca0000000f00 */
[----:B------:R-:W-:-:S05]  /*4970*/  FADD.FTZ R169, R168, R169 ;  /* 0x000000a9a8a97221 */ /* 0x000fca0000010000 */
[----:B------:R-:W-:-:S07]  /*4980*/  MOV R174, R169 ;  /* 0x000000a900ae7202 */ /* 0x000fce0000000f00 */
[----:B------:R-:W-:Y:S05]  /*4990*/  WARPSYNC.COLLECTIVE R171, `(.L_x_39202) ;  /* 0x00000000ab087348 */ /* 0x000fea0003c00000 */
[----:B------:R0:W1:Y:S02]  /*49a0*/  SHFL.BFLY P6, R172, R174, R173, R176 ;  /* 0x0c0000adaeac7389 */ /* 0x00006400000c00b0 */
[----:B01----:R-:W-:Y:S01]  /*49b0*/  ENDCOLLECTIVE ;  /* 0x000000000000791b */ /* 0x003fe20003800000 */
.L_x_39202:
[----:B------:R-:W-:Y:S01]  /*49c0*/  HFMA2.MMA R173, -RZ, RZ, 0, 5.9604644775390625e-08 ;  /* 0x00000001ffad7435 */ /* 0x000fe200000001ff */
[----:B------:R-:W-:Y:S01]  /*49d0*/  IMAD.MOV.U32 R0, RZ, RZ, R172 ;  /* 0x000000ffff007224 */ /* 0x000fe200078e00ac */
        /* <DEDUP_REMOVED lines=65> */
.L_x_39203:
[----:B------:R-:W-:Y:S01]  /*4df0*/  HFMA2.MMA R173, -RZ, RZ, 0, 1.1920928955078125e-07 ;  /* 0x00000002ffad7435 */ /* 0x000fe200000001ff */
[----:B------:R-:W-:-:S05]  /*4e00*/  MOV R165, R172 ;  /* 0x000000ac00a57202 */ /* 0x000fca0000000f00 */
[----:B------:R-:W-:-:S05]  /*4e10*/  FADD.FTZ R165, R0, R165 ;  /* 0x000000a500a57221 */ /* 0x000fca0000010000 */
[----:B------:R-:W-:-:S07]  /*4e20*/  MOV R174, R165 ;  /* 0x000000a500ae7202 */ /* 0x000fce0000000f00 */
[----:B------:R-:W-:Y:S05]  /*4e30*/  WARPSYNC.COLLECTIVE R171, `(.L_x_39204) ;  /* 0x00000000ab087348 */ /* 0x000fea0003c00000 */
[----:B------:R0:W1:Y:S02]  /*4e40*/  SHFL.BFLY P6, R172, R174, R173, R176 ;  /* 0x0c0000adaeac7389 */ /* 0x00006400000c00b0 */
[----:B01----:R-:W-:Y:S01]  /*4e50*/  ENDCOLLECTIVE ;  /* 0x000000000000791b */ /* 0x003fe20003800000 */
.L_x_39204:
[----:B------:R-:W-:Y:S01]  /*4e60*/  IMAD.MOV.U32 R173, RZ, RZ, 0x4 ;  /* 0x00000004ffad7424 */ /* 0x000fe200078e00ff */
[----:B------:R-:W-:-:S05]  /*4e70*/  MOV R164, R172 ;  /* 0x000000ac00a47202 */ /* 0x000fca0000000f00 */
[----:B------:R-:W-:-:S05]  /*4e80*/  FADD.FTZ R164, R165, R164 ;  /* 0x000000a4a5a47221 */ /* 0x000fca0000010000 */
[----:B------:R-:W-:-:S07]  /*4e90*/  MOV R174, R164 ;  /* 0x000000a400ae7202 */ /* 0x000fce0000000f00 */
[----:B------:R-:W-:Y:S05]  /*4ea0*/  WARPSYNC.COLLECTIVE R171, `(.L_x_39205) ;  /* 0x00000000ab087348 */ /* 0x000fea0003c00000 */
[----:B------:R0:W1:Y:S02]  /*4eb0*/  SHFL.BFLY P6, R172, R174, R173, R176 ;  /* 0x0c0000adaeac7389 */ /* 0x00006400000c00b0 */
[----:B01----:R-:W-:Y:S01]  /*4ec0*/  ENDCOLLECTIVE ;  /* 0x000000000000791b */ /* 0x003fe20003800000 */
.L_x_39205:
[----:B------:R-:W-:Y:S01]  /*4ed0*/  HFMA2.MMA R173, -RZ, RZ, 0, 4.76837158203125e-07 ;  /* 0x00000008ffad7435 */ /* 0x000fe200000001ff */
[----:B------:R-:W-:-:S05]  /*4ee0*/  MOV R167, R172 ;  /* 0x000000ac00a77202 */ /* 0x000fca0000000f00 */
[----:B------:R-:W-:-:S05]  /*4ef0*/  FADD.FTZ R167, R164, R167 ;  /* 0x000000a7a4a77221 */ /* 0x000fca0000010000 */
[----:B------:R-:W-:-:S07]  /*4f00*/  MOV R174, R167 ;  /* 0x000000a700ae7202 */ /* 0x000fce0000000f00 */
[----:B------:R-:W-:Y:S05]  /*4f10*/  WARPSYNC.COLLECTIVE R171, `(.L_x_39206) ;  /* 0x00000000ab087348 */ /* 0x000fea0003c00000 */
[----:B------:R0:W1:Y:S02]  /*4f20*/  SHFL.BFLY P6, R172, R174, R173, R176 ;  /* 0x0c0000adaeac7389 */ /* 0x00006400000c00b0 */
[----:B01----:R-:W-:Y:S01]  /*4f30*/  ENDCOLLECTIVE ;  /* 0x000000000000791b */ /* 0x003fe20003800000 */
.L_x_39206:
[----:B------:R-:W-:Y:S01]  /*4f40*/  HFMA2.MMA R173, -RZ, RZ, 0, 9.5367431640625e-07 ;  /* 0x00000010ffad7435 */ /* 0x000fe200000001ff */
[----:B------:R-:W-:-:S05]  /*4f50*/  MOV R168, R172 ;  /* 0x000000ac00a87202 */ /* 0x000fca0000000f00 */
[----:B------:R-:W-:-:S05]  /*4f60*/  FADD.FTZ R168, R167, R168 ;  /* 0x000000a8a7a87221 */ /* 0x000fca0000010000 */
[----:B------:R-:W-:-:S07]  /*4f70*/  MOV R174, R168 ;  /* 0x000000a800ae7202 */ /* 0x000fce0000000f00 */
[----:B------:R-:W-:Y:S05]  /*4f80*/  WARPSYNC.COLLECTIVE R171, `(.L_x_39207) ;  /* 0x00000000ab087348 */ /* 0x000fea0003c00000 */
[----:B------:R0:W1:Y:S02]  /*4f90*/  SHFL.BFLY P6, R172, R174, R173, R176 ;  /* 0x0c0000adaeac7389 */ /* 0x00006400000c00b0 */
[----:B01----:R-:W-:Y:S01]  /*4fa0*/  ENDCOLLECTIVE ;  /* 0x000000000000791b */ /* 0x003fe20003800000 */
.L_x_39207:
[----:B------:R-:W-:Y:S01]  /*4fb0*/  MOV R169, R172 ;  /* 0x000000ac00a97202 */ /* 0x000fe20000000f00 */
[----:B------:R-:W-:Y:S06]  /*4fc0*/  BRA `(.L_x_39208) ;  /* 0xffffffe4008c7947 */ /* 0x000fec000383ffff */
.L_x_39209:
        /* <DEDUP_REMOVED lines=11> */
.L_x_41660:


//--------------------- .text._ZN10layer_norm31ln_parallel_residual_fwd_kernelINS_13Kernel_traitsIfffffjLj7168ELj1ELj1ELj8ELj16ENS_18Kernel_traits_baseILj7168EfffffjLj256EEEEELb0ELb0ELb1EEEvNS_9FwdParamsE --------------------------
	.section	.text._ZN10layer_norm31ln_parallel_residual_fwd_kernelINS_13Kernel_traitsIfffffjLj7168ELj1ELj1ELj8ELj16ENS_18Kernel_traits_baseILj7168EfffffjLj256EEEEELb0ELb0ELb1EEEvNS_9FwdParamsE,"ax",@progbits
	.align	128
        .global         _ZN10layer_norm31ln_parallel_residual_fwd_kernelINS_13Kernel_traitsIfffffjLj7168ELj1ELj1ELj8ELj16ENS_18Kernel_traits_baseILj7168EfffffjLj256EEEEELb0ELb0ELb1EEEvNS_9FwdParamsE
        .type           _ZN10layer_norm31ln_parallel_residual_fwd_kernelINS_13Kernel_traitsIfffffjLj7168ELj1ELj1ELj8ELj16ENS_18Kernel_traits_baseILj7168EfffffjLj256EEEEELb0ELb0ELb1EEEvNS_9FwdParamsE,@function
        .size           _ZN10layer_norm31ln_parallel_residual_fwd_kernelINS_13Kernel_traitsIfffffjLj7168ELj1ELj1ELj8ELj16ENS_18Kernel_traits_baseILj7168EfffffjLj256EEEEELb0ELb0ELb1EEEvNS_9FwdParamsE,(.L_x_41661 - _ZN10layer_norm31ln_parallel_residual_fwd_kernelINS_13Kernel_traitsIfffffjLj7168ELj1ELj1ELj8ELj16ENS_18Kernel_traits_baseILj7168EfffffjLj256EEEEELb0ELb0ELb1EEEvNS_9FwdParamsE)
        .other          _ZN10layer_norm31ln_parallel_residual_fwd_kernelINS_13Kernel_traitsIfffffjLj7168ELj1ELj1ELj8ELj16ENS_18Kernel_traits_baseILj7168EfffffjLj256EEEEELb0ELb0ELb1EEEvNS_9FwdParamsE,@"STO_CUDA_ENTRY STV_DEFAULT"
_ZN10layer_norm31ln_parallel_residual_fwd_kernelINS_13Kernel_traitsIfffffjLj7168ELj1ELj1ELj8ELj16ENS_18Kernel_traits_baseILj7168EfffffjLj256EEEEELb0ELb0ELb1EEEvNS_9FwdParamsE:
.text._ZN10layer_norm31ln_parallel_residual_fwd_kernelINS_13Kernel_traitsIfffffjLj7168ELj1ELj1ELj8ELj16ENS_18Kernel_traits_baseILj7168EfffffjLj256EEEEELb0ELb0ELb1EEEvNS_9FwdParamsE:
[----:B------:R-:W-:Y:S01]  /*0000*/  LDC R1, c[0x0][0x28] ;  /* 0x00000a00ff017b82 */ /* 0x000fe20000000800 */
[----:B------:R-:W0:Y:S01]  /*0010*/  S2R R3, SR_TID.X ;  /* 0x0000000000037919 */ /* 0x000e220000002100 */
[----:B------:R-:W-:Y:S01]  /*0020*/  ULDC.64 UR6, c[0x0][0x260] ;  /* 0x0000980000067ab9 */ /* 0x000fe20000000a00 */
[----:B------:R-:W-:Y:S01]  /*0030*/  ULDC.64 UR4, c[0x0][0x2c8] ;  /* 0x0000b20000047ab9 */ /* 0x000fe20000000a00 */
[----:B------:R-:W-:Y:S02]  /*0040*/  CS2R R4, SRZ ;  /* 0x0000000000047805 */ /* 0x000fe4000001ff00 */
        /* <DEDUP_REMOVED lines=15> */
[----:B------:R-:W1:Y:S01]  /*0140*/  LDC.64 R120, c[0x0][0x228] ;  /* 0x00008a00ff787b82 */ /* 0x000e620000000a00 */
[----:B------:R-:W-:Y:S01]  /*0150*/  ULDC.64 UR8, c[0x0][0x230] ;  /* 0x00008c0000087ab9 */ /* 0x000fe20000000a00 */
[----:B0-----:R-:W-:-:S02]  /*0160*/  SHF.L.U32 R0, R3, 0x4, RZ ;  /* 0x0000000403007819 */ /* 0x001fc400000006ff */
[----:B------:R-:W-:Y:S02]  /*0170*/  LOP3.LUT R2, R3, 0xff, RZ, 0xc0, !PT ;  /* 0x000000ff03027812 */ /* 0x000fe400078ec0ff */
[----:B------:R-:W-:Y:S02]  /*0180*/  LOP3.LUT R0, R0, 0xff0, RZ, 0xc0, !PT ;  /* 0x00000ff000007812 */ /* 0x000fe400078ec0ff */
[----:B------:R-:W-:Y:S02]  /*0190*/  SHF.L.U32 R60, R2, 0x4, RZ ;  /* 0x00000004023c7819 */ /* 0x000fe400000006ff */
[C---:B------:R-:W-:Y:S02]  /*01a0*/  IADD3 R116, P0, R0.reuse, UR6, RZ ;  /* 0x0000000600747c10 */ /* 0x040fe4000ff1e0ff */
[----:B------:R-:W-:Y:S02]  /*01b0*/  IADD3 R40, P2, R0, UR4, RZ ;  /* 0x0000000400287c10 */ /* 0x000fe4000ff5e0ff */
[----:B------:R-:W-:Y:S01]  /*01c0*/  IADD3.X R117, RZ, UR7, RZ, P0, !PT ;  /* 0x00000007ff757c10 */ /* 0x000fe200087fe4ff */
[----:B------:R-:W-:Y:S01]  /*01d0*/  ULDC.64 UR6, c[0x0][0x2d0] ;  /* 0x0000b40000067ab9 */ /* 0x000fe20000000a00 */
[----:B------:R-:W-:Y:S01]  /*01e0*/  IADD3.X R41, RZ, UR5, RZ, P2, !PT ;  /* 0x00000005ff297c10 */ /* 0x000fe200097fe4ff */
[----:B------:R-:W-:Y:S01]  /*01f0*/  ULDC.64 UR4, c[0x0][0x268] ;  /* 0x00009a0000047ab9 */ /* 0x000fe20000000a00 */
[----:B------:R-:W-:-:S02]  /*0200*/  ISETP.NE.U32.AND P2, PT, RZ, UR6, PT ;  /* 0x00000006ff007c0c */ /* 0x000fc4000bf45070 */
[C---:B------:R-:W-:Y:S02]  /*0210*/  IADD3 R118, P3, R60.reuse, UR4, RZ ;  /* 0x000000043c767c10 */ /* 0x040fe4000ff7e0ff */
[----:B------:R-:W-:Y:S02]  /*0220*/  ISETP.NE.AND.EX P2, PT, RZ, UR7, PT, P2 ;  /* 0x00000007ff007c0c */ /* 0x000fe4000bf45320 */
[----:B------:R-:W-:Y:S01]  /*0230*/  IADD3.X R119, RZ, UR5, RZ, P3, !PT ;  /* 0x00000005ff777c10 */ /* 0x000fe20009ffe4ff */
[----:B------:R-:W-:Y:S01]  /*0240*/  ULDC.64 UR4, c[0x0][0x208] ;  /* 0x0000820000047ab9 */ /* 0x000fe20000000a00 */
[----:B------:R-:W-:Y:S01]  /*0250*/  IADD3 R60, P4, R60, UR6, RZ ;  /* 0x000000063c3c7c10 */ /* 0x000fe2000ff9e0ff */
[----:B------:R-:W5:Y:S01]  /*0260*/  @P1 LDG.E.128 R4, desc[UR4][R40.64] ;  /* 0x0000000428041981 */ /* 0x000f62000c1e1d00 */
[----:B------:R-:W-:Y:S02]  /*0270*/  CS2R R34, SRZ ;  /* 0x0000000000227805 */ /* 0x000fe4000001ff00 */
[----:B------:R-:W-:-:S02]  /*0280*/  CS2R R32, SRZ ;  /* 0x0000000000207805 */ /* 0x000fc4000001ff00 */
[----:B------:R-:W-:Y:S01]  /*0290*/  CS2R R38, SRZ ;  /* 0x0000000000267805 */ /* 0x000fe2000001ff00 */
[----:B------:R-:W5:Y:S01]  /*02a0*/  @P1 LDG.E.128 R8, desc[UR4][R40.64+0x1000] ;  /* 0x0010000428081981 */ /* 0x000f62000c1e1d00 */
[----:B------:R-:W-:Y:S02]  /*02b0*/  CS2R R36, SRZ ;  /* 0x0000000000247805 */ /* 0x000fe4000001ff00 */
[----:B------:R-:W-:Y:S02]  /*02c0*/  CS2R R42, SRZ ;  /* 0x00000000002a7805 */ /* 0x000fe4000001ff00 */
[----:B------:R-:W-:Y:S01]  /*02d0*/  CS2R R46, SRZ ;  /* 0x00000000002e7805 */ /* 0x000fe2000001ff00 */
        /* <DEDUP_REMOVED lines=10> */
[----:B------:R-:W-:Y:S01]  /*0380*/  IADD3.X R61, RZ, UR7, RZ, P4, !PT ;  /* 0x00000007ff3d7c10 */ /* 0x000fe2000a7fe4ff */
[----:B------:R-:W5:Y:S01]  /*0390*/  @P1 LDG.E.128 R24, desc[UR4][R40.64+0x5000] ;  /* 0x0050000428181981 */ /* 0x000f62000c1e1d00 */
[----:B-1----:R-:W-:-:S03]  /*03a0*/  LOP3.LUT P0, RZ, R120, UR8, RZ, 0xfc, !PT ;  /* 0x0000000878ff7c12 */ /* 0x002fc6000f80fcff */
[----:B------:R0:W5:Y:S01]  /*03b0*/  @P1 LDG.E.128 R28, desc[UR4][R40.64+0x6000] ;  /* 0x00600004281c1981 */ /* 0x000162000c1e1d00 */
[----:B------:R-:W1:Y:S01]  /*03c0*/  S2UR UR6, SR_CTAID.X ;  /* 0x00000000000679c3 */ /* 0x000e620000002500 */
[----:B------:R-:W-:Y:S01]  /*03d0*/  ULDC UR7, c[0x0][0x214] ;  /* 0x0000850000077ab9 */ /* 0x000fe20000000800 */
[----:B------:R-:W-:Y:S01]  /*03e0*/  LOP3.LUT P0, RZ, R121, UR9, RZ, 0xfc, P0 ;  /* 0x0000000979ff7c12 */ /* 0x000fe2000800fcff */
[----:B------:R2:W5:Y:S04]  /*03f0*/  @P2 LDG.E.128 R32, desc[UR4][R60.64] ;  /* 0x000000043c202981 */ /* 0x000568000c1e1d00 */
[----:B------:R2:W5:Y:S01]  /*0400*/  @P2 LDG.E.128 R36, desc[UR4][R60.64+0x1000] ;  /* 0x001000043c242981 */ /* 0x000562000c1e1d00 */
[----:B0-----:R-:W-:-:S03]  /*0410*/  CS2R R40, SRZ ;  /* 0x0000000000287805 */ /* 0x001fc6000001ff00 */
[----:B------:R2:W5:Y:S04]  /*0420*/  @P2 LDG.E.128 R44, desc[UR4][R60.64+0x3000] ;  /* 0x003000043c2c2981 */ /* 0x000568000c1e1d00 */
[----:B------:R2:W5:Y:S04]  /*0430*/  @P2 LDG.E.128 R40, desc[UR4][R60.64+0x2000] ;  /* 0x002000043c282981 */ /* 0x000568000c1e1d00 */
[----:B------:R2:W5:Y:S04]  /*0440*/  @P2 LDG.E.128 R48, desc[UR4][R60.64+0x4000] ;  /* 0x004000043c302981 */ /* 0x000568000c1e1d00 */
[----:B------:R2:W5:Y:S04]  /*0450*/  @P2 LDG.E.128 R52, desc[UR4][R60.64+0x5000] ;  /* 0x005000043c342981 */ /* 0x000568000c1e1d00 */
[----:B------:R2:W5:Y:S01]  /*0460*/  @P2 LDG.E.128 R56, desc[UR4][R60.64+0x6000] ;  /* 0x006000043c382981 */ /* 0x000562000c1e1d00 */
[----:B-1----:R-:W-:-:S04]  /*0470*/  LEA.HI R3, R3, UR6, RZ, 0x18 ;  /* 0x0000000603037c11 */ /* 0x002fc8000f8fc0ff */
[----:B------:R-:W-:-:S13]  /*0480*/  ISETP.GE.AND P1, PT, R3, UR7, PT ;  /* 0x0000000703007c0c */ /* 0x000fda000bf26270 */
[----:B--2---:R-:W-:Y:S05]  /*0490*/  @P1 EXIT ;  /* 0x000000000000194d */ /* 0x004fea0003800000 */
        /* <DEDUP_REMOVED lines=17> */
[----:B------:R-:W-:Y:S01]  /*05b0*/  ULDC UR7, c[0x0][0x218] ;  /* 0x0000860000077ab9 */ /* 0x000fe20000000800 */
[----:B------:R-:W-:Y:S01]  /*05c0*/  ISETP.NE.AND.EX P1, PT, R121, RZ, PT, P1 ;  /* 0x000000ff7900720c */ /* 0x000fe20003f25310 */
[----:B------:R-:W-:Y:S01]  /*05d0*/  ULDC.64 UR16, c[0x0][0x230] ;  /* 0x00008c0000107ab9 */ /* 0x000fe20000000a00 */
[----:B------:R-:W-:Y:S01]  /*05e0*/  ISETP.NE.AND P5, PT, RZ, UR6, PT ;  /* 0x00000006ff007c0c */ /* 0x000fe2000bfa5270 */
[----:B------:R-:W-:Y:S01]  /*05f0*/  ULDC UR6, c[0x0][0x290] ;  /* 0x0000a40000067ab9 */ /* 0x000fe20000000800 */
[----:B------:R-:W-:Y:S01]  /*0600*/  ULDC.64 UR14, c[0x0][0x228] ;  /* 0x00008a00000e7ab9 */ /* 0x000fe20000000a00 */
[----:B------:R-:W-:Y:S01]  /*0610*/  ULDC.64 UR8, c[0x0][0x2b8] ;  /* 0x0000ae0000087ab9 */ /* 0x000fe20000000a00 */
[----:B------:R-:W-:Y:S01]  /*0620*/  ULDC.64 UR10, c[0x0][0x2c0] ;  /* 0x0000b000000a7ab9 */ /* 0x000fe20000000a00 */
[----:B0-----:R-:W-:-:S08]  /*0630*/  ULDC.64 UR12, c[0x0][0x210] ;  /* 0x00008400000c7ab9 */ /* 0x001fd00000000a00 */
.L_x_39323:
[----:B---3--:R-:W0:Y:S01]  /*0640*/  LDC.64 R154, c[0x0][0x220] ;  /* 0x00008800ff9a7b82 */ /* 0x008e220000000a00 */
        /* <DEDUP_REMOVED lines=11> */
[----:B-----5:R0:W5:Y:S04]  /*0700*/  @P1 LDG.E.128 R116, desc[UR4][R132.64] ;  /* 0x0000000484741981 */ /* 0x020168000c1e1d00 */
        /* <DEDUP_REMOVED lines=10> */
.L_x_39211:
[----:B-----5:R-:W-:Y:S01]  /*07b0*/  FADD.FTZ R128, R120, R128 ;  /* 0x0000008078807221 */ /* 0x020fe20000010000 */
[----:B------:R-:W-:Y:S06]  /*07c0*/  BRA `(.L_x_39212) ;  /* 0x0000000000087947 */ /* 0x000fec0003800000 */
.L_x_39210:
[----:B-----5:R-:W-:-:S04]  /*07d0*/  FADD.FTZ R128, R116, R128 ;  /* 0x0000008074807221 */ /* 0x020fc80000010000 */
[----:B------:R-:W-:-:S07]  /*07e0*/  @P2 FADD.FTZ R128, R120, R128 ;  /* 0x0000008078802221 */ /* 0x000fce0000010000 */
.L_x_39212:
[----:B-----5:R-:W-:-:S07]  /*07f0*/  MOV R124, R128 ;  /* 0x00000080007c7202 */ /* 0x020fce0000000f00 */
.L_x_39213:
[----:B------:R-:W-:Y:S05]  /*0800*/  @P3 BRA `(.L_x_39214) ;  /* 0x00000000001c3947 */ /* 0x000fea0003800000 */
[----:B------:R-:W-:-:S04]  /*0810*/  ISETP.NE.U32.AND P4, PT, RZ, UR16, PT ;  /* 0x00000010ff007c0c */ /* 0x000fc8000bf85070 */
[----:B------:R-:W-:-:S13]  /*0820*/  ISETP.NE.AND.EX P4, PT, RZ, UR17, PT, P4 ;  /* 0x00000011ff007c0c */ /* 0x000fda000bf85340 */
[----:B------:R-:W-:Y:S05]  /*0830*/  @P4 BRA `(.L_x_39215) ;  /* 0x0000000000084947 */ /* 0x000fea0003800000 */
[----:B------:R-:W-:Y:S05]  /*0840*/  @P0 BRA `(.L_x_39216) ;  /* 0x0000000000140947 */ /* 0x000fea0003800000 */
[----:B------:R-:W-:Y:S05]  /*0850*/  BRA `(.L_x_39217) ;  /* 0x0000000000147947 */ /* 0x000fea0003800000 */
.L_x_39215:
[----:B-----5:R-:W-:Y:S01]  /*0860*/  FADD.FTZ R129, R121, R129 ;  /* 0x0000008179817221 */ /* 0x020fe20000010000 */
[----:B------:R-:W-:Y:S06]  /*0870*/  BRA `(.L_x_39216) ;  /* 0x0000000000087947 */ /* 0x000fec0003800000 */
.L_x_39214:
[----:B-----5:R-:W-:-:S04]  /*0880*/  FADD.FTZ R129, R117, R129 ;  /* 0x0000008175817221 */ /* 0x020fc80000010000 */
[----:B------:R-:W-:-:S07]  /*0890*/  @P2 FADD.FTZ R129, R121, R129 ;  /* 0x0000008179812221 */ /* 0x000fce0000010000 */
.L_x_39216:
[----:B-----5:R-:W-:-:S07]  /*08a0*/  MOV R125, R129 ;  /* 0x00000081007d7202 */ /* 0x020fce0000000f00 */
.L_x_39217:
[----:B------:R-:W-:Y:S05]  /*08b0*/  @P3 BRA `(.L_x_39218) ;  /* 0x00000000001c3947 */ /* 0x000fea0003800000 */
[----:B------:R-:W-:-:S04]  /*08c0*/  ISETP.NE.U32.AND P4, PT, RZ, UR16, PT ;  /* 0x00000010ff007c0c */ /* 0x000fc8000bf85070 */
[----:B------:R-:W-:-:S13]  /*08d0*/  ISETP.NE.AND.EX P4, PT, RZ, UR17, PT, P4 ;  /* 0x00000011ff007c0c */ /* 0x000fda000bf85340 */
[----:B------:R-:W-:Y:S05]  /*08e0*/  @P4 BRA `(.L_x_39219) ;  /* 0x0000000000084947 */ /* 0x000fea0003800000 */
[----:B------:R-:W-:Y:S05]  /*08f0*/  @P0 BRA `(.L_x_39220) ;  /* 0x0000000000140947 */ /* 0x000fea0003800000 */
[----:B------:R-:W-:Y:S05]  /*0900*/  BRA `(.L_x_39221) ;  /* 0x0000000000147947 */ /* 0x000fea0003800000 */
.L_x_39219:
[----:B-----5:R-:W-:Y:S01]  /*0910*/  FADD.FTZ R130, R122, R130 ;  /* 0x000000827a827221 */ /* 0x020fe20000010000 */
[----:B------:R-:W-:Y:S06]  /*0920*/  BRA `(.L_x_39220) ;  /* 0x0000000000087947 */ /* 0x000fec0003800000 */
.L_x_39218:
[----:B-----5:R-:W-:-:S04]  /*0930*/  FADD.FTZ R130, R118, R130 ;  /* 0x0000008276827221 */ /* 0x020fc80000010000 */
[----:B------:R-:W-:-:S07]  /*0940*/  @P2 FADD.FTZ R130, R122, R130 ;  /* 0x000000827a822221 */ /* 0x000fce0000010000 */
.L_x_39220:
[----:B-----5:R-:W-:-:S07]  /*0950*/  MOV R126, R130 ;  /* 0x00000082007e7202 */ /* 0x020fce0000000f00 */
.L_x_39221:
[----:B------:R-:W-:Y:S05]  /*0960*/  @P3 BRA `(.L_x_39222) ;  /* 0x00000000001c3947 */ /* 0x000fea0003800000 */
[----:B------:R-:W-:-:S04]  /*0970*/  ISETP.NE.U32.AND P4, PT, RZ, UR16, PT ;  /* 0x00000010ff007c0c */ /* 0x000fc8000bf85070 */
[----:B------:R-:W-:-:S13]  /*0980*/  ISETP.NE.AND.EX P4, PT, RZ, UR17, PT, P4 ;  /* 0x00000011ff007c0c */ /* 0x000fda000bf85340 */
[----:B------:R-:W-:Y:S05]  /*0990*/  @P4 BRA `(.L_x_39223) ;  /* 0x0000000000084947 */ /* 0x000fea0003800000 */
[----:B------:R-:W-:Y:S05]  /*09a0*/  @P0 BRA `(.L_x_39224) ;  /* 0x0000000000140947 */ /* 0x000fea0003800000 */
[----:B------:R-:W-:Y:S05]  /*09b0*/  BRA `(.L_x_39225) ;  /* 0x0000000000147947 */ /* 0x000fea0003800000 */
.L_x_39223:
[----:B-----5:R-:W-:Y:S01]  /*09c0*/  FADD.FTZ R131, R123, R131 ;  /* 0x000000837b837221 */ /* 0x020fe20000010000 */
[----:B------:R-:W-:Y:S06]  /*09d0*/  BRA `(.L_x_39224) ;  /* 0x0000000000087947 */ /* 0x000fec0003800000 */
.L_x_39222:
[----:B-----5:R-:W-:-:S04]  /*09e0*/  FADD.FTZ R131, R119, R131 ;  /* 0x0000008377837221 */ /* 0x020fc80000010000 */
[----:B------:R-:W-:-:S07]  /*09f0*/  @P2 FADD.FTZ R131, R123, R131 ;  /* 0x000000837b832221 */ /* 0x000fce0000010000 */
.L_x_39224:
[----:B-----5:R-:W-:-:S07]  /*0a00*/  MOV R127, R131 ;  /* 0x00000083007f7202 */ /* 0x020fce0000000f00 */
.L_x_39225:
        /* <DEDUP_REMOVED lines=19> */
.L_x_39227:
[----:B-----5:R-:W-:Y:S01]  /*0b40*/  FADD.FTZ R132, R120, R132 ;  /* 0x0000008478847221 */ /* 0x020fe20000010000 */
[----:B------:R-:W-:Y:S06]  /*0b50*/  BRA `(.L_x_39228) ;  /* 0x0000000000087947 */ /* 0x000fec0003800000 */
.L_x_39226:
[----:B-----5:R-:W-:-:S04]  /*0b60*/  FADD.FTZ R132, R116, R132 ;  /* 0x0000008474847221 */ /* 0x020fc80000010000 */
[----:B------:R-:W-:-:S07]  /*0b70*/  @P2 FADD.FTZ R132, R120, R132 ;  /* 0x0000008478842221 */ /* 0x000fce0000010000 */
.L_x_39228:
[----:B0----5:R-:W-:-:S07]  /*0b80*/  MOV R124, R132 ;  /* 0x00000084007c7202 */ /* 0x021fce0000000f00 */
.L_x_39229:
[----:B------:R-:W-:Y:S05]  /*0b90*/  @P3 BRA `(.L_x_39230) ;  /* 0x00000000001c3947 */ /* 0x000fea0003800000 */
[----:B------:R-:W-:-:S04]  /*0ba0*/  ISETP.NE.U32.AND P4, PT, RZ, UR16, PT ;  /* 0x00000010ff007c0c */ /* 0x000fc8000bf85070 */
[----:B------:R-:W-:-:S13]  /*0bb0*/  ISETP.NE.AND.EX P4, PT, RZ, UR17, PT, P4 ;  /* 0x00000011ff007c0c */ /* 0x000fda000bf85340 */
[----:B------:R-:W-:Y:S05]  /*0bc0*/  @P4 BRA `(.L_x_39231) ;  /* 0x0000000000084947 */ /* 0x000fea0003800000 */
[----:B------:R-:W-:Y:S05]  /*0bd0*/  @P0 BRA `(.L_x_39232) ;  /* 0x0000000000140947 */ /* 0x000fea0003800000 */
[----:B------:R-:W-:Y:S05]  /*0be0*/  BRA `(.L_x_39233) ;  /* 0x0000000000147947 */ /* 0x000fea0003800000 */
.L_x_39231:
[----:B-----5:R-:W-:Y:S01]  /*0bf0*/  FADD.FTZ R133, R121, R133 ;  /* 0x0000008579857221 */ /* 0x020fe20000010000 */
[----:B------:R-:W-:Y:S06]  /*0c00*/  BRA `(.L_x_39232) ;  /* 0x0000000000087947 */ /* 0x000fec0003800000 */
.L_x_39230:
[----:B-----5:R-:W-:-:S04]  /*0c10*/  FADD.FTZ R133, R117, R133 ;  /* 0x0000008575857221 */ /* 0x020fc80000010000 */
[----:B------:R-:W-:-:S07]  /*0c20*/  @P2 FADD.FTZ R133, R121, R133 ;  /* 0x0000008579852221 */ /* 0x000fce0000010000 */
.L_x_39232:
[----:B0----5:R-:W-:-:S07]  /*0c30*/  MOV R125, R133 ;  /* 0x00000085007d7202 */ /* 0x021fce0000000f00 */
.L_x_39233:
[----:B------:R-:W-:Y:S05]  /*0c40*/  @P3 BRA `(.L_x_39234) ;  /* 0x00000000001c3947 */ /* 0x000fea0003800000 */
[----:B------:R-:W-:-:S04]  /*0c50*/  ISETP.NE.U32.AND P4, PT, RZ, UR16, PT ;  /* 0x00000010ff007c0c */ /* 0x000fc8000bf85070 */
[----:B------:R-:W-:-:S13]  /*0c60*/  ISETP.NE.AND.EX P4, PT, RZ, UR17, PT, P4 ;  /* 0x00000011ff007c0c */ /* 0x000fda000bf85340 */
[----:B------:R-:W-:Y:S05]  /*0c70*/  @P4 BRA `(.L_x_39235) ;  /* 0x0000000000084947 */ /* 0x000fea0003800000 */
[----:B------:R-:W-:Y:S05]  /*0c80*/  @P0 BRA `(.L_x_39236) ;  /* 0x0000000000140947 */ /* 0x000fea0003800000 */
[----:B------:R-:W-:Y:S05]  /*0c90*/  BRA `(.L_x_39237) ;  /* 0x0000000000147947 */ /* 0x000fea0003800000 */
.L_x_39235:
[----:B-----5:R-:W-:Y:S01]  /*0ca0*/  FADD.FTZ R134, R122, R134 ;  /* 0x000000867a867221 */ /* 0x020fe20000010000 */
[----:B------:R-:W-:Y:S06]  /*0cb0*/  BRA `(.L_x_39236) ;  /* 0x0000000000087947 */ /* 0x000fec0003800000 */
.L_x_39234:
[----:B-----5:R-:W-:-:S04]  /*0cc0*/  FADD.FTZ R134, R118, R134 ;  /* 0x0000008676867221 */ /* 0x020fc80000010000 */
[----:B------:R-:W-:-:S07]  /*0cd0*/  @P2 FADD.FTZ R134, R122, R134 ;  /* 0x000000867a862221 */ /* 0x000fce0000010000 */
.L_x_39236:
[----:B0----5:R-:W-:-:S07]  /*0ce0*/  MOV R126, R134 ;  /* 0x00000086007e7202 */ /* 0x021fce0000000f00 */
.L_x_39237:
[----:B------:R-:W-:Y:S05]  /*0cf0*/  @P3 BRA `(.L_x_39238) ;  /* 0x00000000001c3947 */ /* 0x000fea0003800000 */
[----:B------:R-:W-:-:S04]  /*0d00*/  ISETP.NE.U32.AND P4, PT, RZ, UR16, PT ;  /* 0x00000010ff007c0c */ /* 0x000fc8000bf85070 */
[----:B------:R-:W-:-:S13]  /*0d10*/  ISETP.NE.AND.EX P4, PT, RZ, UR17, PT, P4 ;  /* 0x00000011ff007c0c */ /* 0x000fda000bf85340 */
[----:B------:R-:W-:Y:S05]  /*0d20*/  @P4 BRA `(.L_x_39239) ;  /* 0x0000000000084947 */ /* 0x000fea0003800000 */
[----:B------:R-:W-:Y:S05]  /*0d30*/  @P0 BRA `(.L_x_39240) ;  /* 0x0000000000140947 */ /* 0x000fea0003800000 */
[----:B------:R-:W-:Y:S05]  /*0d40*/  BRA `(.L_x_39241) ;  /* 0x0000000000147947 */ /* 0x000fea0003800000 */
.L_x_39239:
[----:B-----5:R-:W-:Y:S01]  /*0d50*/  FADD.FTZ R135, R123, R135 ;  /* 0x000000877b877221 */ /* 0x020fe20000010000 */
[----:B------:R-:W-:Y:S06]  /*0d60*/  BRA `(.L_x_39240) ;  /* 0x0000000000087947 */ /* 0x000fec0003800000 */
.L_x_39238:
[----:B-----5:R-:W-:-:S04]  /*0d70*/  FADD.FTZ R135, R119, R135 ;  /* 0x0000008777877221 */ /* 0x020fc80000010000 */
[----:B------:R-:W-:-:S07]  /*0d80*/  @P2 FADD.FTZ R135, R123, R135 ;  /* 0x000000877b872221 */ /* 0x000fce0000010000 */
.L_x_39240:
[----:B0----5:R-:W-:-:S07]  /*0d90*/  MOV R127, R135 ;  /* 0x00000087007f7202 */ /* 0x021fce0000000f00 */
.L_x_39241:
[----:B0-----:R-:W0:Y:S01]  /*0da0*/  @P0 LDC.64 R140, c[0x0][0x238] ;  /* 0x00008e00ff8c0b82 */ /* 0x001e220000000a00 */
[----:B------:R-:W-:-:S05]  /*0db0*/  IADD3 R149, R151, 0x200, RZ ;  /* 0x0000020097957810 */ /* 0x000fca0007ffe0ff */
[----:B------:R-:W-:Y:S02]  /*0dc0*/  IMAD.WIDE.U32 R136, R149, 0x10, R154 ;  /* 0x0000001095887825 */ /* 0x000fe400078e009a */
        /* <DEDUP_REMOVED lines=15> */
.L_x_39243:
[----:B-----5:R-:W-:Y:S01]  /*0ec0*/  FADD.FTZ R136, R120, R136 ;  /* 0x0000008878887221 */ /* 0x020fe20000010000 */
[----:B------:R-:W-:Y:S06]  /*0ed0*/  BRA `(.L_x_39244) ;  /* 0x0000000000087947 */ /* 0x000fec0003800000 */
.L_x_39242:
[----:B-----5:R-:W-:-:S04]  /*0ee0*/  FADD.FTZ R136, R116, R136 ;  /* 0x0000008874887221 */ /* 0x020fc80000010000 */
[----:B------:R-:W-:-:S07]  /*0ef0*/  @P2 FADD.FTZ R136, R120, R136 ;  /* 0x0000008878882221 */ /* 0x000fce0000010000 */
.L_x_39244:
[----:B0-----:R-:W-:-:S07]  /*0f00*/  MOV R124, R136 ;  /* 0x00000088007c7202 */ /* 0x001fce0000000f00 */
.L_x_39245:
[----:B------:R-:W-:Y:S05]  /*0f10*/  @P3 BRA `(.L_x_39246) ;  /* 0x00000000001c3947 */ /* 0x000fea0003800000 */
[----:B------:R-:W-:-:S04]  /*0f20*/  ISETP.NE.U32.AND P4, PT, RZ, UR16, PT ;  /* 0x00000010ff007c0c */ /* 0x000fc8000bf85070 */
[----:B------:R-:W-:-:S13]  /*0f30*/  ISETP.NE.AND.EX P4, PT, RZ, UR17, PT, P4 ;  /* 0x00000011ff007c0c */ /* 0x000fda000bf85340 */
[----:B------:R-:W-:Y:S05]  /*0f40*/  @P4 BRA `(.L_x_39247) ;  /* 0x0000000000084947 */ /* 0x000fea0003800000 */
[----:B------:R-:W-:Y:S05]  /*0f50*/  @P0 BRA `(.L_x_39248) ;  /* 0x0000000000140947 */ /* 0x000fea0003800000 */
[----:B------:R-:W-:Y:S05]  /*0f60*/  BRA `(.L_x_39249) ;  /* 0x0000000000147947 */ /* 0x000fea0003800000 */
.L_x_39247:
[----:B-----5:R-:W-:Y:S01]  /*0f70*/  FADD.FTZ R137, R121, R137 ;  /* 0x0000008979897221 */ /* 0x020fe20000010000 */
[----:B------:R-:W-:Y:S06]  /*0f80*/  BRA `(.L_x_39248) ;  /* 0x0000000000087947 */ /* 0x000fec0003800000 */
.L_x_39246:
[----:B-----5:R-:W-:-:S04]  /*0f90*/  FADD.FTZ R137, R117, R137 ;  /* 0x0000008975897221 */ /* 0x020fc80000010000 */
[----:B------:R-:W-:-:S07]  /*0fa0*/  @P2 FADD.FTZ R137, R121, R137 ;  /* 0x0000008979892221 */ /* 0x000fce0000010000 */
.L_x_39248:
[----:B0-----:R-:W-:-:S07]  /*0fb0*/  MOV R125, R137 ;  /* 0x00000089007d7202 */ /* 0x001fce0000000f00 */
.L_x_39249:
[----:B------:R-:W-:Y:S05]  /*0fc0*/  @P3 BRA `(.L_x_39250) ;  /* 0x00000000001c3947 */ /* 0x000fea0003800000 */
[----:B------:R-:W-:-:S04]  /*0fd0*/  ISETP.NE.U32.AND P4, PT, RZ, UR16, PT ;  /* 0x00000010ff007c0c */ /* 0x000fc8000bf85070 */
[----:B------:R-:W-:-:S13]  /*0fe0*/  ISETP.NE.AND.EX P4, PT, RZ, UR17, PT, P4 ;  /* 0x00000011ff007c0c */ /* 0x000fda000bf85340 */
[----:B------:R-:W-:Y:S05]  /*0ff0*/  @P4 BRA `(.L_x_39251) ;  /* 0x0000000000084947 */ /* 0x000fea0003800000 */
[----:B------:R-:W-:Y:S05]  /*1000*/  @P0 BRA `(.L_x_39252) ;  /* 0x0000000000140947 */ /* 0x000fea0003800000 */
[----:B------:R-:W-:Y:S05]  /*1010*/  BRA `(.L_x_39253) ;  /* 0x0000000000147947 */ /* 0x000fea0003800000 */
.L_x_39251:
[----:B-----5:R-:W-:Y:S01]  /*1020*/  FADD.FTZ R138, R122, R138 ;  /* 0x0000008a7a8a7221 */ /* 0x020fe20000010000 */
[----:B------:R-:W-:Y:S06]  /*1030*/  BRA `(.L_x_39252) ;  /* 0x0000000000087947 */ /* 0x000fec0003800000 */
.L_x_39250:
[----:B-----5:R-:W-:-:S04]  /*1040*/  FADD.FTZ R138, R118, R138 ;  /* 0x0000008a768a7221 */ /* 0x020fc80000010000 */
[----:B------:R-:W-:-:S07]  /*1050*/  @P2 FADD.FTZ R138, R122, R138 ;  /* 0x0000008a7a8a2221 */ /* 0x000fce0000010000 */
.L_x_39252:
[----:B0-----:R-:W-:-:S07]  /*1060*/  MOV R126, R138 ;  /* 0x0000008a007e7202 */ /* 0x001fce0000000f00 */
.L_x_39253:
[----:B------:R-:W-:Y:S05]  /*1070*/  @P3 BRA `(.L_x_39254) ;  /* 0x00000000001c3947 */ /* 0x000fea0003800000 */
[----:B------:R-:W-:-:S04]  /*1080*/  ISETP.NE.U32.AND P4, PT, RZ, UR16, PT ;  /* 0x00000010ff007c0c */ /* 0x000fc8000bf85070 */
[----:B------:R-:W-:-:S13]  /*1090*/  ISETP.NE.AND.EX P4, PT, RZ, UR17, PT, P4 ;  /* 0x00000011ff007c0c */ /* 0x000fda000bf85340 */
[----:B------:R-:W-:Y:S05]  /*10a0*/  @P4 BRA `(.L_x_39255) ;  /* 0x0000000000084947 */ /* 0x000fea0003800000 */
[----:B------:R-:W-:Y:S05]  /*10b0*/  @P0 BRA `(.L_x_39256) ;  /* 0x0000000000140947 */ /* 0x000fea0003800000 */
[----:B------:R-:W-:Y:S05]  /*10c0*/  BRA `(.L_x_39257) ;  /* 0x0000000000147947 */ /* 0x000fea0003800000 */
.L_x_39255:
[----:B-----5:R-:W-:Y:S01]  /*10d0*/  FADD.FTZ R139, R123, R139 ;  /* 0x0000008b7b8b7221 */ /* 0x020fe20000010000 */
[----:B------:R-:W-:Y:S06]  /*10e0*/  BRA `(.L_x_39256) ;  /* 0x0000000000087947 */ /* 0x000fec0003800000 */
.L_x_39254:
[----:B-----5:R-:W-:-:S04]  /*10f0*/  FADD.FTZ R139, R119, R139 ;  /* 0x0000008b778b7221 */ /* 0x020fc80000010000 */
[----:B------:R-:W-:-:S07]  /*1100*/  @P2 FADD.FTZ R139, R123, R139 ;  /* 0x0000008b7b8b2221 */ /* 0x000fce0000010000 */
.L_x_39256:
[----:B0-----:R-:W-:-:S07]  /*1110*/  MOV R127, R139 ;  /* 0x0000008b007f7202 */ /* 0x001fce0000000f00 */
.L_x_39257:
        /* <DEDUP_REMOVED lines=18> */
.L_x_39259:
[----:B-----5:R-:W-:Y:S01]  /*1240*/  FADD.FTZ R140, R120, R140 ;  /* 0x0000008c788c7221 */ /* 0x020fe20000010000 */
[----:B------:R-:W-:Y:S06]  /*1250*/  BRA `(.L_x_39260) ;  /* 0x0000000000087947 */ /* 0x000fec0003800000 */
.L_x_39258:
[----:B-----5:R-:W-:-:S04]  /*1260*/  FADD.FTZ R140, R116, R140 ;  /* 0x0000008c748c7221 */ /* 0x020fc80000010000 */
[----:B------:R-:W-:-:S07]  /*1270*/  @P2 FADD.FTZ R140, R120, R140 ;  /* 0x0000008c788c2221 */ /* 0x000fce0000010000 */
.L_x_39260:
[----:B0-----:R-:W-:-:S07]  /*1280*/  MOV R124, R140 ;  /* 0x0000008c007c7202 */ /* 0x001fce0000000f00 */
.L_x_39261:
[----:B------:R-:W-:Y:S05]  /*1290*/  @P3 BRA `(.L_x_39262) ;  /* 0x00000000001c3947 */ /* 0x000fea0003800000 */
[----:B------:R-:W-:-:S04]  /*12a0*/  ISETP.NE.U32.AND P4, PT, RZ, UR16, PT ;  /* 0x00000010ff007c0c */ /* 0x000fc8000bf85070 */
[----:B------:R-:W-:-:S13]  /*12b0*/  ISETP.NE.AND.EX P4, PT, RZ, UR17, PT, P4 ;  /* 0x00000011ff007c0c */ /* 0x000fda000bf85340 */
[----:B------:R-:W-:Y:S05]  /*12c0*/  @P4 BRA `(.L_x_39263) ;  /* 0x0000000000084947 */ /* 0x000fea0003800000 */
[----:B------:R-:W-:Y:S05]  /*12d0*/  @P0 BRA `(.L_x_39264) ;  /* 0x0000000000140947 */ /* 0x000fea0003800000 */
[----:B------:R-:W-:Y:S05]  /*12e0*/  BRA `(.L_x_39265) ;  /* 0x0000000000147947 */ /* 0x000fea0003800000 */
.L_x_39263:
[----:B-----5:R-:W-:Y:S01]  /*12f0*/  FADD.FTZ R141, R121, R141 ;  /* 0x0000008d798d7221 */ /* 0x020fe20000010000 */
[----:B------:R-:W-:Y:S06]  /*1300*/  BRA `(.L_x_39264) ;  /* 0x0000000000087947 */ /* 0x000fec0003800000 */
.L_x_39262:
[----:B-----5:R-:W-:-:S04]  /*1310*/  FADD.FTZ R141, R117, R141 ;  /* 0x0000008d758d7221 */ /* 0x020fc80000010000 */
[----:B------:R-:W-:-:S07]  /*1320*/  @P2 FADD.FTZ R141, R121, R141 ;  /* 0x0000008d798d2221 */ /* 0x000fce0000010000 */
.L_x_39264:
[----:B0-----:R-:W-:-:S07]  /*1330*/  MOV R125, R141 ;  /* 0x0000008d007d7202 */ /* 0x001fce0000000f00 */
.L_x_39265:
[----:B------:R-:W-:Y:S05]  /*1340*/  @P3 BRA `(.L_x_39266) ;  /* 0x00000000001c3947 */ /* 0x000fea0003800000 */
[----:B------:R-:W-:-:S04]  /*1350*/  ISETP.NE.U32.AND P4, PT, RZ, UR16, PT ;  /* 0x00000010ff007c0c */ /* 0x000fc8000bf85070 */
[----:B------:R-:W-:-:S13]  /*1360*/  ISETP.NE.AND.EX P4, PT, RZ, UR17, PT, P4 ;  /* 0x00000011ff007c0c */ /* 0x000fda000bf85340 */
[----:B------:R-:W-:Y:S05]  /*1370*/  @P4 BRA `(.L_x_39267) ;  /* 0x0000000000084947 */ /* 0x000fea0003800000 */
[----:B------:R-:W-:Y:S05]  /*1380*/  @P0 BRA `(.L_x_39268) ;  /* 0x0000000000140947 */ /* 0x000fea0003800000 */
[----:B------:R-:W-:Y:S05]  /*1390*/  BRA `(.L_x_39269) ;  /* 0x0000000000147947 */ /* 0x000fea0003800000 */
.L_x_39267:
[----:B-----5:R-:W-:Y:S01]  /*13a0*/  FADD.FTZ R142, R122, R142 ;  /* 0x0000008e7a8e7221 */ /* 0x020fe20000010000 */
[----:B------:R-:W-:Y:S06]  /*13b0*/  BRA `(.L_x_39268) ;  /* 0x0000000000087947 */ /* 0x000fec0003800000 */
.L_x_39266:
[----:B-----5:R-:W-:-:S04]  /*13c0*/  FADD.FTZ R142, R118, R142 ;  /* 0x0000008e768e7221 */ /* 0x020fc80000010000 */
[----:B------:R-:W-:-:S07]  /*13d0*/  @P2 FADD.FTZ R142, R122, R142 ;  /* 0x0000008e7a8e2221 */ /* 0x000fce0000010000 */
.L_x_39268:
[----:B0-----:R-:W-:-:S07]  /*13e0*/  MOV R126, R142 ;  /* 0x0000008e007e7202 */ /* 0x001fce0000000f00 */
.L_x_39269:
[----:B------:R-:W-:Y:S05]  /*13f0*/  @P3 BRA `(.L_x_39270) ;  /* 0x00000000001c3947 */ /* 0x000fea0003800000 */
[----:B------:R-:W-:-:S04]  /*1400*/  ISETP.NE.U32.AND P4, PT, RZ, UR16, PT ;  /* 0x00000010ff007c0c */ /* 0x000fc8000bf85070 */
[----:B------:R-:W-:-:S13]  /*1410*/  ISETP.NE.AND.EX P4, PT, RZ, UR17, PT, P4 ;  /* 0x00000011ff007c0c */ /* 0x000fda000bf85340 */
[----:B------:R-:W-:Y:S05]  /*1420*/  @P4 BRA `(.L_x_39271) ;  /* 0x0000000000084947 */ /* 0x000fea0003800000 */
[----:B------:R-:W-:Y:S05]  /*1430*/  @P0 BRA `(.L_x_39272) ;  /* 0x0000000000140947 */ /* 0x000fea0003800000 */
[----:B------:R-:W-:Y:S05]  /*1440*/  BRA `(.L_x_39273) ;  /* 0x0000000000147947 */ /* 0x000fea0003800000 */
.L_x_39271:
[----:B-----5:R-:W-:Y:S01]  /*1450*/  FADD.FTZ R143, R123, R143 ;  /* 0x0000008f7b8f7221 */ /* 0x020fe20000010000 */
[----:B------:R-:W-:Y:S06]  /*1460*/  BRA `(.L_x_39272) ;  /* 0x0000000000087947 */ /* 0x000fec0003800000 */
.L_x_39270:
[----:B-----5:R-:W-:-:S04]  /*1470*/  FADD.FTZ R143, R119, R143 ;  /* 0x0000008f778f7221 */ /* 0x020fc80000010000 */
[----:B------:R-:W-:-:S07]  /*1480*/  @P2 FADD.FTZ R143, R123, R143 ;  /* 0x0000008f7b8f2221 */ /* 0x000fce0000010000 */
.L_x_39272:
[----:B0-----:R-:W-:-:S07]  /*1490*/  MOV R127, R143 ;  /* 0x0000008f007f7202 */ /* 0x001fce0000000f00 */
.L_x_39273:
[----:B------:R-:W1:Y:S01]  /*14a0*/  @P0 LDC.64 R156, c[0x0][0x238] ;  /* 0x00008e00ff9c0b82 */ /* 0x000e620000000a00 */
[----:B0-----:R-:W-:-:S05]  /*14b0*/  IADD3 R152, R151, 0x400, RZ ;  /* 0x0000040097987810 */ /* 0x001fca0007ffe0ff */
[----:B------:R-:W-:Y:S02]  /*14c0*/  IMAD.WIDE.U32 R144, R152, 0x10, R154 ;  /* 0x0000001098907825 */ /* 0x000fe400078e009a */
        /* <DEDUP_REMOVED lines=15> */
.L_x_39275:
[----:B-----5:R-:W-:Y:S01]  /*15c0*/  FADD.FTZ R144, R120, R144 ;  /* 0x0000009078907221 */ /* 0x020fe20000010000 */
[----:B------:R-:W-:Y:S06]  /*15d0*/  BRA `(.L_x_39276) ;  /* 0x0000000000087947 */ /* 0x000fec0003800000 */
.L_x_39274:
[----:B-----5:R-:W-:-:S04]  /*15e0*/  FADD.FTZ R144, R116, R144 ;  /* 0x0000009074907221 */ /* 0x020fc80000010000 */
[----:B------:R-:W-:-:S07]  /*15f0*/  @P2 FADD.FTZ R144, R120, R144 ;  /* 0x0000009078902221 */ /* 0x000fce0000010000 */
.L_x_39276:
[----:B-1----:R-:W-:-:S07]  /*1600*/  MOV R124, R144 ;  /* 0x00000090007c7202 */ /* 0x002fce0000000f00 */
.L_x_39277:
[----:B------:R-:W-:Y:S05]  /*1610*/  @P3 BRA `(.L_x_39278) ;  /* 0x00000000001c3947 */ /* 0x000fea0003800000 */
[----:B------:R-:W-:-:S04]  /*1620*/  ISETP.NE.U32.AND P4, PT, RZ, UR16, PT ;  /* 0x00000010ff007c0c */ /* 0x000fc8000bf85070 */
[----:B------:R-:W-:-:S13]  /*1630*/  ISETP.NE.AND.EX P4, PT, RZ, UR17, PT, P4 ;  /* 0x00000011ff007c0c */ /* 0x000fda000bf85340 */
[----:B------:R-:W-:Y:S05]  /*1640*/  @P4 BRA `(.L_x_39279) ;  /* 0x0000000000084947 */ /* 0x000fea0003800000 */
[----:B------:R-:W-:Y:S05]  /*1650*/  @P0 BRA `(.L_x_39280) ;  /* 0x0000000000140947 */ /* 0x000fea0003800000 */
[----:B------:R-:W-:Y:S05]  /*1660*/  BRA `(.L_x_39281) ;  /* 0x0000000000147947 */ /* 0x000fea0003800000 */
.L_x_39279:
[----:B-----5:R-:W-:Y:S01]  /*1670*/  FADD.FTZ R145, R121, R145 ;  /* 0x0000009179917221 */ /* 0x020fe20000010000 */
[----:B------:R-:W-:Y:S06]  /*1680*/  BRA `(.L_x_39280) ;  /* 0x0000000000087947 */ /* 0x000fec0003800000 */
.L_x_39278:
[----:B-----5:R-:W-:-:S04]  /*1690*/  FADD.FTZ R145, R117, R145 ;  /* 0x0000009175917221 */ /* 0x020fc80000010000 */
[----:B------:R-:W-:-:S07]  /*16a0*/  @P2 FADD.FTZ R145, R121, R145 ;  /* 0x0000009179912221 */ /* 0x000fce0000010000 */
.L_x_39280:
[----:B-1----:R-:W-:-:S07]  /*16b0*/  MOV R125, R145 ;  /* 0x00000091007d7202 */ /* 0x002fce0000000f00 */
.L_x_39281:
[----:B------:R-:W-:Y:S05]  /*16c0*/  @P3 BRA `(.L_x_39282) ;  /* 0x00000000001c3947 */ /* 0x000fea0003800000 */
[----:B------:R-:W-:-:S04]  /*16d0*/  ISETP.NE.U32.AND P4, PT, RZ, UR16, PT ;  /* 0x00000010ff007c0c */ /* 0x000fc8000bf85070 */
[----:B------:R-:W-:-:S13]  /*16e0*/  ISETP.NE.AND.EX P4, PT, RZ, UR17, PT, P4 ;  /* 0x00000011ff007c0c */ /* 0x000fda000bf85340 */
[----:B------:R-:W-:Y:S05]  /*16f0*/  @P4 BRA `(.L_x_39283) ;  /* 0x0000000000084947 */ /* 0x000fea0003800000 */
[----:B------:R-:W-:Y:S05]  /*1700*/  @P0 BRA `(.L_x_39284) ;  /* 0x0000000000140947 */ /* 0x000fea0003800000 */
[----:B------:R-:W-:Y:S05]  /*1710*/  BRA `(.L_x_39285) ;  /* 0x0000000000147947 */ /* 0x000fea0003800000 */
.L_x_39283:
[----:B-----5:R-:W-:Y:S01]  /*1720*/  FADD.FTZ R146, R122, R146 ;  /* 0x000000927a927221 */ /* 0x020fe20000010000 */
[----:B------:R-:W-:Y:S06]  /*1730*/  BRA `(.L_x_39284) ;  /* 0x0000000000087947 */ /* 0x000fec0003800000 */
.L_x_39282:
[----:B-----5:R-:W-:-:S04]  /*1740*/  FADD.FTZ R146, R118, R146 ;  /* 0x0000009276927221 */ /* 0x020fc80000010000 */
[----:B------:R-:W-:-:S07]  /*1750*/  @P2 FADD.FTZ R146, R122, R146 ;  /* 0x000000927a922221 */ /* 0x000fce0000010000 */
.L_x_39284:
[----:B-1----:R-:W-:-:S07]  /*1760*/  MOV R126, R146 ;  /* 0x00000092007e7202 */ /* 0x002fce0000000f00 */
.L_x_39285:
[----:B------:R-:W-:Y:S05]  /*1770*/  @P3 BRA `(.L_x_39286) ;  /* 0x00000000001c3947 */ /* 0x000fea0003800000 */
[----:B------:R-:W-:-:S04]  /*1780*/  ISETP.NE.U32.AND P4, PT, RZ, UR16, PT ;  /* 0x00000010ff007c0c */ /* 0x000fc8000bf85070 */
[----:B------:R-:W-:-:S13]  /*1790*/  ISETP.NE.AND.EX P4, PT, RZ, UR17, PT, P4 ;  /* 0x00000011ff007c0c */ /* 0x000fda000bf85340 */
[----:B------:R-:W-:Y:S05]  /*17a0*/  @P4 BRA `(.L_x_39287) ;  /* 0x0000000000084947 */ /* 0x000fea0003800000 */
[----:B------:R-:W-:Y:S05]  /*17b0*/  @P0 BRA `(.L_x_39288) ;  /* 0x0000000000140947 */ /* 0x000fea0003800000 */
[----:B------:R-:W-:Y:S05]  /*17c0*/  BRA `(.L_x_39289) ;  /* 0x0000000000147947 */ /* 0x000fea0003800000 */
.L_x_39287:
[----:B-----5:R-:W-:Y:S01]  /*17d0*/  FADD.FTZ R147, R123, R147 ;  /* 0x000000937b937221 */ /* 0x020fe20000010000 */
[----:B------:R-:W-:Y:S06]  /*17e0*/  BRA `(.L_x_39288) ;  /* 0x0000000000087947 */ /* 0x000fec0003800000 */
.L_x_39286:
[----:B-----5:R-:W-:-:S04]  /*17f0*/  FADD.FTZ R147, R119, R147 ;  /* 0x0000009377937221 */ /* 0x020fc80000010000 */
[----:B------:R-:W-:-:S07]  /*1800*/  @P2 FADD.FTZ R147, R123, R147 ;  /* 0x000000937b932221 */ /* 0x000fce0000010000 */
.L_x_39288:
[----:B-1----:R-:W-:-:S07]  /*1810*/  MOV R127, R147 ;  /* 0x00000093007f7202 */ /* 0x002fce0000000f00 */
.L_x_39289:
[----:B-1----:R-:W0:Y:S01]  /*1820*/  @P0 LDC.64 R160, c[0x0][0x238] ;  /* 0x00008e00ffa00b82 */ /* 0x002e220000000a00 */
        /* <DEDUP_REMOVED lines=17> */
.L_x_39291:
[----:B-----5:R-:W-:Y:S01]  /*1940*/  FADD.FTZ R156, R120, R156 ;  /* 0x0000009c789c7221 */ /* 0x020fe20000010000 */
[----:B------:R-:W-:Y:S06]  /*1950*/  BRA `(.L_x_39292) ;  /* 0x0000000000087947 */ /* 0x000fec0003800000 */
.L_x_39290:
[----:B-----5:R-:W-:-:S04]  /*1960*/  FADD.FTZ R156, R116, R156 ;  /* 0x0000009c749c7221 */ /* 0x020fc80000010000 */
[----:B------:R-:W-:-:S07]  /*1970*/  @P2 FADD.FTZ R156, R120, R156 ;  /* 0x0000009c789c2221 */ /* 0x000fce0000010000 */
.L_x_39292:
[----:B0-----:R-:W-:-:S07]  /*1980*/  MOV R124, R156 ;  /* 0x0000009c007c7202 */ /* 0x001fce0000000f00 */
.L_x_39293:
[----:B------:R-:W-:Y:S05]  /*1990*/  @P3 BRA `(.L_x_39294) ;  /* 0x00000000001c3947 */ /* 0x000fea0003800000 */
[----:B------:R-:W-:-:S04]  /*19a0*/  ISETP.NE.U32.AND P4, PT, RZ, UR16, PT ;  /* 0x00000010ff007c0c */ /* 0x000fc8000bf85070 */
[----:B------:R-:W-:-:S13]  /*19b0*/  ISETP.NE.AND.EX P4, PT, RZ, UR17, PT, P4 ;  /* 0x00000011ff007c0c */ /* 0x000fda000bf85340 */
[----:B------:R-:W-:Y:S05]  /*19c0*/  @P4 BRA `(.L_x_39295) ;  /* 0x0000000000084947 */ /* 0x000fea0003800000 */
[----:B------:R-:W-:Y:S05]  /*19d0*/  @P0 BRA `(.L_x_39296) ;  /* 0x0000000000140947 */ /* 0x000fea0003800000 */
[----:B------:R-:W-:Y:S05]  /*19e0*/  BRA `(.L_x_39297) ;  /* 0x0000000000147947 */ /* 0x000fea0003800000 */
.L_x_39295:
[----:B-----5:R-:W-:Y:S01]  /*19f0*/  FADD.FTZ R157, R121, R157 ;  /* 0x0000009d799d7221 */ /* 0x020fe20000010000 */
[----:B------:R-:W-:Y:S06]  /*1a00*/  BRA `(.L_x_39296) ;  /* 0x0000000000087947 */ /* 0x000fec0003800000 */
.L_x_39294:
[----:B-----5:R-:W-:-:S04]  /*1a10*/  FADD.FTZ R157, R117, R157 ;  /* 0x0000009d759d7221 */ /* 0x020fc80000010000 */
[----:B------:R-:W-:-:S07]  /*1a20*/  @P2 FADD.FTZ R157, R121, R157 ;  /* 0x0000009d799d2221 */ /* 0x000fce0000010000 */
.L_x_39296:
[----:B0-----:R-:W-:-:S07]  /*1a30*/  MOV R125, R157 ;  /* 0x0000009d007d7202 */ /* 0x001fce0000000f00 */
.L_x_39297:
[----:B------:R-:W-:Y:S05]  /*1a40*/  @P3 BRA `(.L_x_39298) ;  /* 0x00000000001c3947 */ /* 0x000fea0003800000 */
[----:B------:R-:W-:-:S04]  /*1a50*/  ISETP.NE.U32.AND P4, PT, RZ, UR16, PT ;  /* 0x00000010ff007c0c */ /* 0x000fc8000bf85070 */
[----:B------:R-:W-:-:S13]  /*1a60*/  ISETP.NE.AND.EX P4, PT, RZ, UR17, PT, P4 ;  /* 0x00000011ff007c0c */ /* 0x000fda000bf85340 */
[----:B------:R-:W-:Y:S05]  /*1a70*/  @P4 BRA `(.L_x_39299) ;  /* 0x0000000000084947 */ /* 0x000fea0003800000 */
[----:B------:R-:W-:Y:S05]  /*1a80*/  @P0 BRA `(.L_x_39300) ;  /* 0x0000000000140947 */ /* 0x000fea0003800000 */
[----:B------:R-:W-:Y:S05]  /*1a90*/  BRA `(.L_x_39301) ;  /* 0x0000000000147947 */ /* 0x000fea0003800000 */
.L_x_39299:
[----:B-----5:R-:W-:Y:S01]  /*1aa0*/  FADD.FTZ R158, R122, R158 ;  /* 0x0000009e7a9e7221 */ /* 0x020fe20000010000 */
[----:B------:R-:W-:Y:S06]  /*1ab0*/  BRA `(.L_x_39300) ;  /* 0x0000000000087947 */ /* 0x000fec0003800000 */
.L_x_39298:
[----:B-----5:R-:W-:-:S04]  /*1ac0*/  FADD.FTZ R158, R118, R158 ;  /* 0x0000009e769e7221 */ /* 0x020fc80000010000 */
[----:B------:R-:W-:-:S07]  /*1ad0*/  @P2 FADD.FTZ R158, R122, R158 ;  /* 0x0000009e7a9e2221 */ /* 0x000fce0000010000 */
.L_x_39300:
[----:B0-----:R-:W-:-:S07]  /*1ae0*/  MOV R126, R158 ;  /* 0x0000009e007e7202 */ /* 0x001fce0000000f00 */
.L_x_39301:
[----:B------:R-:W-:Y:S05]  /*1af0*/  @P3 BRA `(.L_x_39302) ;  /* 0x00000000001c3947 */ /* 0x000fea0003800000 */
[----:B------:R-:W-:-:S04]  /*1b00*/  ISETP.NE.U32.AND P4, PT, RZ, UR16, PT ;  /* 0x00000010ff007c0c */ /* 0x000fc8000bf85070 */
[----:B------:R-:W-:-:S13]  /*1b10*/  ISETP.NE.AND.EX P4, PT, RZ, UR17, PT, P4 ;  /* 0x00000011ff007c0c */ /* 0x000fda000bf85340 */
[----:B------:R-:W-:Y:S05]  /*1b20*/  @P4 BRA `(.L_x_39303) ;  /* 0x0000000000084947 */ /* 0x000fea0003800000 */
[----:B------:R-:W-:Y:S05]  /*1b30*/  @P0 BRA `(.L_x_39304) ;  /* 0x0000000000140947 */ /* 0x000fea0003800000 */
[----:B------:R-:W-:Y:S05]  /*1b40*/  BRA `(.L_x_39305) ;  /* 0x0000000000147947 */ /* 0x000fea0003800000 */
.L_x_39303:
[----:B-----5:R-:W-:Y:S01]  /*1b50*/  FADD.FTZ R159, R123, R159 ;  /* 0x0000009f7b9f7221 */ /* 0x020fe20000010000 */
[----:B------:R-:W-:Y:S06]  /*1b60*/  BRA `(.L_x_39304) ;  /* 0x0000000000087947 */ /* 0x000fec0003800000 */
.L_x_39302:
[----:B-----5:R-:W-:-:S04]  /*1b70*/  FADD.FTZ R159, R119, R159 ;  /* 0x0000009f779f7221 */ /* 0x020fc80000010000 */
[----:B------:R-:W-:-:S07]  /*1b80*/  @P2 FADD.FTZ R159, R123, R159 ;  /* 0x0000009f7b9f2221 */ /* 0x000fce0000010000 */
.L_x_39304:
[----:B0-----:R-:W-:-:S07]  /*1b90*/  MOV R127, R159 ;  /* 0x0000009f007f7202 */ /* 0x001fce0000000f00 */
.L_x_39305:
        /* <DEDUP_REMOVED lines=8> */
[----:B------:R1:W5:Y:S04]  /*1c20*/  LDG.E.128 R160, desc[UR4][R154.64] ;  /* 0x000000049aa07981 */ /* 0x000368000c1e1d00 */
        /* <DEDUP_REMOVED lines=9> */
.L_x_39307:
[----:B-----5:R-:W-:Y:S01]  /*1cc0*/  FADD.FTZ R160, R120, R160 ;  /* 0x000000a078a07221 */ /* 0x020fe20000010000 */
[----:B------:R-:W-:Y:S06]  /*1cd0*/  BRA `(.L_x_39308) ;  /* 0x0000000000087947 */ /* 0x000fec0003800000 */
.L_x_39306:
[----:B-----5:R-:W-:-:S04]  /*1ce0*/  FADD.FTZ R160, R116, R160 ;  /* 0x000000a074a07221 */ /* 0x020fc80000010000 */
[----:B------:R-:W-:-:S07]  /*1cf0*/  @P2 FADD.FTZ R160, R120, R160 ;  /* 0x000000a078a02221 */ /* 0x000fce0000010000 */
.L_x_39308:
[----:B-1----:R-:W-:-:S07]  /*1d00*/  MOV R124, R160 ;  /* 0x000000a0007c7202 */ /* 0x002fce0000000f00 */
.L_x_39309:
[----:B------:R-:W-:Y:S05]  /*1d10*/  @P3 BRA `(.L_x_39310) ;  /* 0x00000000001c3947 */ /* 0x000fea0003800000 */
[----:B------:R-:W-:-:S04]  /*1d20*/  ISETP.NE.U32.AND P4, PT, RZ, UR16, PT ;  /* 0x00000010ff007c0c */ /* 0x000fc8000bf85070 */
[----:B------:R-:W-:-:S13]  /*1d30*/  ISETP.NE.AND.EX P4, PT, RZ, UR17, PT, P4 ;  /* 0x00000011ff007c0c */ /* 0x000fda000bf85340 */
[----:B------:R-:W-:Y:S05]  /*1d40*/  @P4 BRA `(.L_x_39311) ;  /* 0x0000000000084947 */ /* 0x000fea0003800000 */
[----:B------:R-:W-:Y:S05]  /*1d50*/  @P0 BRA `(.L_x_39312) ;  /* 0x0000000000140947 */ /* 0x000fea0003800000 */
[----:B------:R-:W-:Y:S05]  /*1d60*/  BRA `(.L_x_39313) ;  /* 0x0000000000147947 */ /* 0x000fea0003800000 */
.L_x_39311:
[----:B-----5:R-:W-:Y:S01]  /*1d70*/  FADD.FTZ R161, R121, R161 ;  /* 0x000000a179a17221 */ /* 0x020fe20000010000 */
[----:B------:R-:W-:Y:S06]  /*1d80*/  BRA `(.L_x_39312) ;  /* 0x0000000000087947 */ /* 0x000fec0003800000 */
.L_x_39310:
[----:B-----5:R-:W-:-:S04]  /*1d90*/  FADD.FTZ R161, R117, R161 ;  /* 0x000000a175a17221 */ /* 0x020fc80000010000 */
[----:B------:R-:W-:-:S07]  /*1da0*/  @P2 FADD.FTZ R161, R121, R161 ;  /* 0x000000a179a12221 */ /* 0x000fce0000010000 */
.L_x_39312:
[----:B-1----:R-:W-:-:S07]  /*1db0*/  MOV R125, R161 ;  /* 0x000000a1007d7202 */ /* 0x002fce0000000f00 */
.L_x_39313:
[----:B------:R-:W-:Y:S05]  /*1dc0*/  @P3 BRA `(.L_x_39314) ;  /* 0x00000000001c3947 */ /* 0x000fea0003800000 */
[----:B------:R-:W-:-:S04]  /*1dd0*/  ISETP.NE.U32.AND P4, PT, RZ, UR16, PT ;  /* 0x00000010ff007c0c */ /* 0x000fc8000bf85070 */
[----:B------:R-:W-:-:S13]  /*1de0*/  ISETP.NE.AND.EX P4, PT, RZ, UR17, PT, P4 ;  /* 0x00000011ff007c0c */ /* 0x000fda000bf85340 */
[----:B------:R-:W-:Y:S05]  /*1df0*/  @P4 BRA `(.L_x_39315) ;  /* 0x0000000000084947 */ /* 0x000fea0003800000 */
[----:B------:R-:W-:Y:S05]  /*1e00*/  @P0 BRA `(.L_x_39316) ;  /* 0x0000000000140947 */ /* 0x000fea0003800000 */
[----:B------:R-:W-:Y:S05]  /*1e10*/  BRA `(.L_x_39317) ;  /* 0x0000000000147947 */ /* 0x000fea0003800000 */
.L_x_39315:
[----:B-----5:R-:W-:Y:S01]  /*1e20*/  FADD.FTZ R162, R122, R162 ;  /* 0x000000a27aa27221 */ /* 0x020fe20000010000 */
[----:B------:R-:W-:Y:S06]  /*1e30*/  BRA `(.L_x_39316) ;  /* 0x0000000000087947 */ /* 0x000fec0003800000 */
.L_x_39314:
[----:B-----5:R-:W-:-:S04]  /*1e40*/  FADD.FTZ R162, R118, R162 ;  /* 0x000000a276a27221 */ /* 0x020fc80000010000 */
[----:B------:R-:W-:-:S07]  /*1e50*/  @P2 FADD.FTZ R162, R122, R162 ;  /* 0x000000a27aa22221 */ /* 0x000fce0000010000 */
.L_x_39316:
[----:B-1----:R-:W-:-:S07]  /*1e60*/  MOV R126, R162 ;  /* 0x000000a2007e7202 */ /* 0x002fce0000000f00 */
.L_x_39317:
[----:B------:R-:W-:Y:S05]  /*1e70*/  @P3 BRA `(.L_x_39318) ;  /* 0x00000000001c3947 */ /* 0x000fea0003800000 */
[----:B------:R-:W-:-:S04]  /*1e80*/  ISETP.NE.U32.AND P2, PT, RZ, UR16, PT ;  /* 0x00000010ff007c0c */ /* 0x000fc8000bf45070 */
[----:B------:R-:W-:-:S13]  /*1e90*/  ISETP.NE.AND.EX P2, PT, RZ, UR17, PT, P2 ;  /* 0x00000011ff007c0c */ /* 0x000fda000bf45320 */
[----:B------:R-:W-:Y:S05]  /*1ea0*/  @P2 BRA `(.L_x_39319) ;  /* 0x0000000000082947 */ /* 0x000fea0003800000 */
[----:B------:R-:W-:Y:S05]  /*1eb0*/  @P0 BRA `(.L_x_39320) ;  /* 0x0000000000140947 */ /* 0x000fea0003800000 */
[----:B------:R-:W-:Y:S05]  /*1ec0*/  BRA `(.L_x_39321) ;  /* 0x0000000000147947 */ /* 0x000fea0003800000 */
.L_x_39319:
[----:B-----5:R-:W-:Y:S01]  /*1ed0*/  FADD.FTZ R163, R123, R163 ;  /* 0x000000a37ba37221 */ /* 0x020fe20000010000 */
[----:B------:R-:W-:Y:S06]  /*1ee0*/  BRA `(.L_x_39320) ;  /* 0x0000000000087947 */ /* 0x000fec0003800000 */
.L_x_39318:
[----:B-----5:R-:W-:-:S04]  /*1ef0*/  FADD.FTZ R163, R119, R163 ;  /* 0x000000a377a37221 */ /* 0x020fc80000010000 */
[----:B------:R-:W-:-:S07]  /*1f00*/  @P2 FADD.FTZ R163, R123, R163 ;  /* 0x000000a37ba32221 */ /* 0x000fce0000010000 */
.L_x_39320:
[----:B-1----:R-:W-:-:S07]  /*1f10*/  MOV R127, R163 ;  /* 0x000000a3007f7202 */ /* 0x002fce0000000f00 */
.L_x_39321:
[----:B-1----:R-:W-:Y:S01]  /*1f20*/  FADD.FTZ R154, RZ, R128 ;  /* 0x00000080ff9a7221 */ /* 0x002fe20000010000 */
        /* <DEDUP_REMOVED lines=14> */
[----:B-1----:R-:W-:-:S03]  /*2010*/  LOP3.LUT P3, RZ, R164, 0x1f, RZ, 0xc0, !PT ;  /* 0x0000001fa4ff7812 */ /* 0x002fc6000786c0ff */
        /* <DEDUP_REMOVED lines=99> */
.L_x_39334:
        /* <DEDUP_REMOVED lines=16> */
[----:B---3--:R-:W-:Y:S02]  /*2750*/  @!P4 LEA R175, R175, R168, 0x18 ;  /* 0x000000a8afafc211 */ /* 0x008fe400078ec0ff */
[----:B------:R-:W-:Y:S02]  /*2760*/  CS2R R168, SRZ ;  /* 0x0000000000a87805 */ /* 0x000fe4000001ff00 */
[----:B0-----:R-:W-:Y:S01]  /*2770*/  @!P4 LEA R170, R166, R175, 0x3 ;  /* 0x000000afa6aac211 */ /* 0x001fe200078e18ff */
[----:B------:R-:W-:-:S06]  /*2780*/  HFMA2.MMA R166, -RZ, RZ, 0, 0 ;  /* 0x00000000ffa67435 */ /* 0x000fcc00000001ff */
[----:B------:R-:W-:-:S05]  /*2790*/  @!P4 MOV R166, 0x380 ;  /* 0x0000038000a6c802 */ /* 0x000fca0000000f00 */
[----:B------:R-:W0:Y:S04]  /*27a0*/  SHFL.DOWN PT, R171, R166, 0x4, 0x1f ;  /* 0x08801f00a6ab7f89 */ /* 0x000e2800000e0000 */
[----:B------:R-:W1:Y:S01]  /*27b0*/  @!P4 LDS.64 R168, [R170] ;  /* 0x00000000aaa8c984 */ /* 0x000e620000000a00 */
[----:B0-----:R-:W-:Y:S02]  /*27c0*/  IADD3 R154, R171, R166, RZ ;  /* 0x000000a6ab9a7210 */ /* 0x001fe40007ffe0ff */
[----:B------:R-:W-:Y:S02]  /*27d0*/  I2FP.F32.S32 R174, R171 ;  /* 0x000000ab00ae7245 */ /* 0x000fe40000201400 */
[----:B------:R-:W-:Y:S01]  /*27e0*/  I2FP.F32.S32 R155, R154 ;  /* 0x0000009a009b7245 */ /* 0x000fe20000201400 */
[----:B------:R-:W-:Y:S01]  /*27f0*/  SHFL.DOWN PT, R177, R154, 0x2, 0x1f ;  /* 0x08401f009ab17f89 */ /* 0x000fe200000e0000 */
[----:B------:R-:W-:-:S02]  /*2800*/  I2FP.F32.S32 R171, R166 ;  /* 0x000000a600ab7245 */ /* 0x000fc40000201400 */
[----:B------:R-:W0:Y:S01]  /*2810*/  MUFU.RCP R172, R155 ;  /* 0x0000009b00ac7308 */ /* 0x000e220000001000 */
[----:B-1----:R-:W1:Y:S04]  /*2820*/  SHFL.DOWN PT, R173, R168, 0x4, 0x1f ;  /* 0x08801f00a8ad7f89 */ /* 0x002e6800000e0000 */
[----:B------:R-:W2:Y:S01]  /*2830*/  SHFL.DOWN PT, R0, R169, 0x4, 0x1f ;  /* 0x08801f00a9007f89 */ /* 0x000ea200000e0000 */
[----:B-1----:R-:W-:-:S04]  /*2840*/  FMUL.FTZ R170, R173, R174 ;  /* 0x000000aeadaa7220 */ /* 0x002fc80000410000 */
[----:B------:R-:W-:Y:S01]  /*2850*/  FFMA.FTZ R175, R171, R168, R170 ;  /* 0x000000a8abaf7223 */ /* 0x000fe200000100aa */
[----:B------:R-:W-:Y:S01]  /*2860*/  FADD.FTZ R168, -R173, R168 ;  /* 0x000000a8ada87221 */ /* 0x000fe20000010100 */
[----:B------:R-:W-:Y:S02]  /*2870*/  IADD3 R170, R154, R177, RZ ;  /* 0x000000b19aaa7210 */ /* 0x000fe40007ffe0ff */
[----:B0-----:R-:W-:Y:S01]  /*2880*/  FMUL.FTZ R166, R172, R175 ;  /* 0x000000afaca67220 */ /* 0x001fe20000410000 */
[----:B------:R-:W-:Y:S01]  /*2890*/  FMUL.FTZ R168, R168, R168 ;  /* 0x000000a8a8a87220 */ /* 0x000fe20000410000 */
[----:B------:R-:W-:Y:S01]  /*28a0*/  I2FP.F32.S32 R177, R177 ;  /* 0x000000b100b17245 */ /* 0x000fe20000201400 */
[----:B------:R-:W-:Y:S02]  /*28b0*/  SHFL.DOWN PT, R175, R170, 0x1, 0x1f ;  /* 0x08201f00aaaf7f89 */ /* 0x000fe400000e0000 */
[----:B------:R-:W-:Y:S01]  /*28c0*/  FMUL.FTZ R168, R168, R171 ;  /* 0x000000aba8a87220 */ /* 0x000fe20000410000 */
[----:B--2---:R-:W-:Y:S01]  /*28d0*/  FADD.FTZ R171, R0, R169 ;  /* 0x000000a900ab7221 */ /* 0x004fe20000010000 */
[----:B------:R-:W0:Y:S01]  /*28e0*/  SHFL.DOWN PT, R173, R166, 0x2, 0x1f ;  /* 0x08401f00a6ad7f89 */ /* 0x000e2200000e0000 */
[----:B------:R-:W-:Y:S01]  /*28f0*/  I2FP.F32.S32 R0, R170 ;  /* 0x000000aa00007245 */ /* 0x000fe20000201400 */
[----:B------:R-:W-:-:S03]  /*2900*/  FMUL.FTZ R168, R168, R174 ;  /* 0x000000aea8a87220 */ /* 0x000fc60000410000 */
[----:B------:R-:W1:Y:S01]  /*2910*/  MUFU.RCP R154, R0 ;  /* 0x00000000009a7308 */ /* 0x000e620000001000 */
[----:B------:R-:W-:-:S05]  /*2920*/  FFMA.FTZ R168, R172, R168, R171 ;  /* 0x000000a8aca87223 */ /* 0x000fca00000100ab */
[----:B------:R-:W2:Y:S01]  /*2930*/  SHFL.DOWN PT, R169, R168, 0x2, 0x1f ;  /* 0x08401f00a8a97f89 */ /* 0x000ea200000e0000 */
[----:B0-----:R-:W-:-:S04]  /*2940*/  FMUL.FTZ R172, R173, R177 ;  /* 0x000000b1adac7220 */ /* 0x001fc80000410000 */
[----:B------:R-:W-:Y:S01]  /*2950*/  FFMA.FTZ R171, R155, R166, R172 ;  /* 0x000000a69bab7223 */ /* 0x000fe200000100ac */
[----:B------:R-:W-:-:S03]  /*2960*/  FADD.FTZ R166, R166, -R173 ;  /* 0x800000ada6a67221 */ /* 0x000fc60000010000 */
[----:B-1----:R-:W-:Y:S01]  /*2970*/  FMUL.FTZ R171, R154, R171 ;  /* 0x000000ab9aab7220 */ /* 0x002fe20000410000 */
[----:B------:R-:W-:Y:S01]  /*2980*/  FMUL.FTZ R166, R166, R166 ;  /* 0x000000a6a6a67220 */ /* 0x000fe20000410000 */
[----:B--2---:R-:W-:-:S03]  /*2990*/  FADD.FTZ R169, R168, R169 ;  /* 0x000000a9a8a97221 */ /* 0x004fc60000010000 */
[----:B------:R-:W0:Y:S01]  /*29a0*/  SHFL.DOWN PT, R172, R171, 0x1, 0x1f ;  /* 0x08201f00abac7f89 */ /* 0x000e2200000e0000 */
[----:B------:R-:W-:Y:S01]  /*29b0*/  FMUL.FTZ R166, R155, R166 ;  /* 0x000000a69ba67220 */ /* 0x000fe20000410000 */
[-C--:B------:R-:W-:Y:S02]  /*29c0*/  IADD3 R155, R170, R175.reuse, RZ ;  /* 0x000000afaa9b7210 */ /* 0x080fe40007ffe0ff */
[----:B------:R-:W-:Y:S01]  /*29d0*/  I2FP.F32.S32 R175, R175 ;  /* 0x000000af00af7245 */ /* 0x000fe20000201400 */
        /* <DEDUP_REMOVED lines=13> */
[----:B------:R-:W1:Y:S01]  /*2ab0*/  LDC R0, c[0x0][0x2d8] ;  /* 0x0000b600ff007b82 */ /* 0x000e620000000800 */
[----:B------:R-:W-:-:S04]  /*2ac0*/  FMUL.FTZ R171, R171, R175 ;  /* 0x000000afabab7220 */ /* 0x000fc80000410000 */
[----:B------:R-:W-:-:S05]  /*2ad0*/  FFMA.FTZ R155, R168, R171, R155 ;  /* 0x000000aba89b7223 */ /* 0x000fca000001009b */
[----:B------:R-:W1:Y:S01]  /*2ae0*/  SHFL.IDX PT, R173, R155, RZ, 0x1f ;  /* 0x00001fff9bad7589 */ /* 0x000e6200000e0000 */
[C---:B0-----:R-:W-:Y:S01]  /*2af0*/  FSEL R164, R179.reuse, RZ, !P5 ;  /* 0x000000ffb3a47208 */ /* 0x041fe20006800000 */
[----:B------:R-:W-:-:S04]  /*2b00*/  FMUL.FTZ R154, R179, R179 ;  /* 0x000000b3b39a7220 */ /* 0x000fc80000410000 */
[----:B------:R-:W-:Y:S01]  /*2b10*/  FADD.FTZ R171, -R164, R133 ;  /* 0x00000085a4ab7221 */ /* 0x000fe20000010100 */
[----:B------:R-:W-:Y:S01]  /*2b20*/  FSEL R133, R154, RZ, P5 ;  /* 0x000000ff9a857208 */ /* 0x000fe20002800000 */
[C---:B------:R-:W-:Y:S01]  /*2b30*/  FADD.FTZ R168, -R164.reuse, R130 ;  /* 0x00000082a4a87221 */ /* 0x040fe20000010100 */
[C---:B------:R-:W-:Y:S01]  /*2b40*/  FADD.FTZ R169, -R164.reuse, R131 ;  /* 0x00000083a4a97221 */ /* 0x040fe20000010100 */
[C---:B------:R-:W-:Y:S01]  /*2b50*/  FADD.FTZ R166, -R164.reuse, R128 ;  /* 0x00000080a4a67221 */ /* 0x040fe20000010100 */
[C---:B------:R-:W-:Y:S01]  /*2b60*/  FADD.FTZ R167, -R164.reuse, R129 ;  /* 0x00000081a4a77221 */ /* 0x040fe20000010100 */
[----:B-1----:R-:W-:Y:S01]  /*2b70*/  FFMA.FTZ R0, R173, UR6, R0 ;  /* 0x00000006ad007c23 */ /* 0x002fe20008010000 */
[----:B------:R-:W0:Y:S01]  /*2b80*/  @!P3 LDC.64 R130, c[0x0][0x250] ;  /* 0x00009400ff82bb82 */ /* 0x000e220000000a00 */
[C---:B------:R-:W-:Y:S01]  /*2b90*/  FADD.FTZ R172, -R164.reuse, R137 ;  /* 0x00000089a4ac7221 */ /* 0x040fe20000010100 */
[----:B------:R-:W-:Y:S01]  /*2ba0*/  FADD.FTZ R173, -R164, R138 ;  /* 0x0000008aa4ad7221 */ /* 0x000fe20000010100 */
[----:B------:R-:W-:Y:S01]  /*2bb0*/  FADD.FTZ R0, R0, R133 ;  /* 0x0000008500007221 */ /* 0x000fe20000010000 */
[C---:B------:R-:W-:Y:S01]  /*2bc0*/  FADD.FTZ R154, -R164.reuse, R136 ;  /* 0x00000088a49a7221 */ /* 0x040fe20000010100 */
[C---:B------:R-:W-:Y:S01]  /*2bd0*/  FADD.FTZ R170, -R164.reuse, R132 ;  /* 0x00000084a4aa7221 */ /* 0x040fe20000010100 */
[C---:B------:R-:W-:Y:S01]  /*2be0*/  FADD.FTZ R155, -R164.reuse, R134 ;  /* 0x00000086a49b7221 */ /* 0x040fe20000010100 */
[----:B------:R-:W1:Y:S01]  /*2bf0*/  MUFU.RSQ R197, R0 ;  /* 0x0000000000c57308 */ /* 0x000e620000001400 */
[----:B------:R-:W2:Y:S01]  /*2c00*/  @!P3 LDC.64 R128, c[0x0][0x258] ;  /* 0x00009600ff80bb82 */ /* 0x000ea20000000a00 */
[C---:B------:R-:W-:Y:S01]  /*2c10*/  FADD.FTZ R135, -R164.reuse, R135 ;  /* 0x00000087a4877221 */ /* 0x040fe20000010100 */
[C---:B------:R-:W-:Y:S01]  /*2c20*/  FADD.FTZ R176, -R164.reuse, R139 ;  /* 0x0000008ba4b07221 */ /* 0x040fe20000010100 */
[C---:B------:R-:W-:Y:S01]  /*2c30*/  FADD.FTZ R140, -R164.reuse, R140 ;  /* 0x0000008ca48c7221 */ /* 0x040fe20000010100 */
[C---:B------:R-:W-:Y:S01]  /*2c40*/  FADD.FTZ R141, -R164.reuse, R141 ;  /* 0x0000008da48d7221 */ /* 0x040fe20000010100 */
[C---:B------:R-:W-:Y:S01]  /*2c50*/  FADD.FTZ R142, -R164.reuse, R142 ;  /* 0x0000008ea48e7221 */ /* 0x040fe20000010100 */
        /* <DEDUP_REMOVED lines=11> */
[----:B------:R-:W-:Y:S01]  /*2d10*/  FMUL.FTZ R181, R197, R173 ;  /* 0x000000adc5b57220 */ /* 0x000fe20000410000 */
[C---:B0-----:R-:W-:Y:S01]  /*2d20*/  @!P3 IMAD.WIDE R130, R3.reuse, 0x4, R130 ;  /* 0x000000040382b825 */ /* 0x041fe200078e0282 */
[----:B------:R-:W0:Y:S03]  /*2d30*/  LDC.64 R172, c[0x0][0x2c0] ;  /* 0x0000b000ffac7b82 */ /* 0x000e260000000a00 */
[C---:B------:R-:W-:Y:S01]  /*2d40*/  FADD.FTZ R160, -R164.reuse, R160 ;  /* 0x000000a0a4a07221 */ /* 0x040fe20000010100 */
[C---:B------:R-:W-:Y:S01]  /*2d50*/  FADD.FTZ R161, -R164.reuse, R161 ;  /* 0x000000a1a4a17221 */ /* 0x040fe20000010100 */
[C---:B------:R-:W-:Y:S01]  /*2d60*/  FADD.FTZ R162, -R164.reuse, R162 ;  /* 0x000000a2a4a27221 */ /* 0x040fe20000010100 */
[----:B------:R-:W-:Y:S01]  /*2d70*/  FADD.FTZ R164, -R164, R163 ;  /* 0x000000a3a4a47221 */ /* 0x000fe20000010100 */
[----:B--2---:R-:W-:Y:S01]  /*2d80*/  @!P3 IMAD.WIDE R128, R3, 0x4, R128 ;  /* 0x000000040380b825 */ /* 0x004fe200078e0280 */
[----:B------:R-:W-:Y:S01]  /*2d90*/  SHF.L.U32 R163, R151, 0x4, RZ ;  /* 0x0000000497a37819 */ /* 0x000fe200000006ff */
[----:B------:R1:W-:Y:S02]  /*2da0*/  @!P3 STG.E desc[UR4][R130.64], R179 ;  /* 0x000000b38200b986 */ /* 0x0003e4000c101904 */
[C---:B------:R-:W-:Y:S01]  /*2db0*/  FMUL.FTZ R134, R197.reuse, R169 ;  /* 0x000000a9c5867220 */ /* 0x040fe20000410000 */
[C---:B------:R-:W-:Y:S01]  /*2dc0*/  FMUL.FTZ R133, R197.reuse, R168 ;  /* 0x000000a8c5857220 */ /* 0x040fe20000410000 */
[C---:B------:R-:W-:Y:S01]  /*2dd0*/  FMUL.FTZ R189, R197.reuse, R146 ;  /* 0x00000092c5bd7220 */ /* 0x040fe20000410000 */
[----:B------:R2:W-:Y:S01]  /*2de0*/  @!P3 STG.E desc[UR4][R128.64], R197 ;  /* 0x000000c58000b986 */ /* 0x0005e2000c101904 */
[C---:B------:R-:W-:Y:S01]  /*2df0*/  FMUL.FTZ R139, R197.reuse, R166 ;  /* 0x000000a6c58b7220 */ /* 0x040fe20000410000 */
[C---:B------:R-:W-:Y:S01]  /*2e00*/  FMUL.FTZ R132, R197.reuse, R167 ;  /* 0x000000a7c5847220 */ /* 0x040fe20000410000 */
[C---:B------:R-:W-:Y:S01]  /*2e10*/  FMUL.FTZ R175, R197.reuse, R170 ;  /* 0x000000aac5af7220 */ /* 0x040fe20000410000 */
[----:B------:R-:W-:Y:S01]  /*2e20*/  SHF.R.U32.HI R151, RZ, 0x1c, R151 ;  /* 0x0000001cff977819 */ /* 0x000fe20000011697 */
[----:B------:R-:W-:Y:S01]  /*2e30*/  FMUL.FTZ R138, R197, R135 ;  /* 0x00000087c58a7220 */ /* 0x000fe20000410000 */
[----:B------:R-:W-:Y:S01]  /*2e40*/  IADD3 R146, P3, R163, UR8, RZ ;  /* 0x00000008a3927c10 */ /* 0x000fe2000ff7e0ff */
[----:B------:R-:W-:Y:S01]  /*2e50*/  FMUL.FTZ R158, R197, R171 ;  /* 0x000000abc59e7220 */ /* 0x000fe20000410000 */
[----:B------:R-:W-:Y:S01]  /*2e60*/  IADD3 R170, P4, R163, UR10, RZ ;  /* 0x0000000aa3aa7c10 */ /* 0x000fe2000ff9e0ff */
[----:B------:R-:W-:Y:S01]  /*2e70*/  FMUL.FTZ R177, R197, R155 ;  /* 0x0000009bc5b17220 */ /* 0x000fe20000410000 */
[-C--:B-1----:R-:W-:Y:S01]  /*2e80*/  FFMA.FTZ R131, R63, R134.reuse, R7 ;  /* 0x000000863f837223 */ /* 0x082fe20000010007 */
[----:B------:R-:W-:Y:S01]  /*2e90*/  FFMA.FTZ R135, R91, R134, R35 ;  /* 0x000000865b877223 */ /* 0x000fe20000010023 */
[----:B------:R-:W-:Y:S01]  /*2ea0*/  FMUL.FTZ R184, R197, R147 ;  /* 0x00000093c5b87220 */ /* 0x000fe20000410000 */
[-C--:B------:R-:W-:Y:S01]  /*2eb0*/  FFMA.FTZ R130, R62, R133.reuse, R6 ;  /* 0x000000853e827223 */ /* 0x080fe20000010006 */
[----:B------:R-:W-:Y:S01]  /*2ec0*/  FFMA.FTZ R134, R90, R133, R34 ;  /* 0x000000855a867223 */ /* 0x000fe20000010022 */
[----:B------:R-:W-:Y:S01]  /*2ed0*/  IADD3.X R147, R151, UR9, RZ, P3, !PT ;  /* 0x0000000997937c10 */ /* 0x000fe20009ffe4ff */
[-C--:B--2---:R-:W-:Y:S01]  /*2ee0*/  FFMA.FTZ R129, R61, R132.reuse, R5 ;  /* 0x000000843d817223 */ /* 0x084fe20000010005 */
        /* <DEDUP_REMOVED lines=11> */
[C---:B------:R-:W-:Y:S01]  /*2fa0*/  FMUL.FTZ R179, R197.reuse, R154 ;  /* 0x0000009ac5b37220 */ /* 0x040fe20000410000 */
[C---:B------:R-:W-:Y:S01]  /*2fb0*/  FMUL.FTZ R176, R197.reuse, R176 ;  /* 0x000000b0c5b07220 */ /* 0x040fe20000410000 */
[C---:B------:R-:W-:Y:S01]  /*2fc0*/  FMUL.FTZ R191, R197.reuse, R156 ;  /* 0x0000009cc5bf7220 */ /* 0x040fe20000410000 */
[C---:B------:R-:W-:Y:S01]  /*2fd0*/  FMUL.FTZ R186, R197.reuse, R157 ;  /* 0x0000009dc5ba7220 */ /* 0x040fe20000410000 */
[C---:B------:R-:W-:Y:S01]  /*2fe0*/  FMUL.FTZ R188, R197.reuse, R159 ;  /* 0x0000009fc5bc7220 */ /* 0x040fe20000410000 */
[----:B------:R-:W-:Y:S01]  /*2ff0*/  FMUL.FTZ R195, R197, R162 ;  /* 0x000000a2c5c37220 */ /* 0x000fe20000410000 */
[----:B---3--:R-:W-:-:S04]  /*3000*/  IMAD.WIDE.U32 R144, R148, 0x10, R136 ;  /* 0x0000001094907825 */ /* 0x008fc800078e0088 */
[----:B------:R-:W-:Y:S01]  /*3010*/  FFMA.FTZ R143, R67, R138, R11 ;  /* 0x0000008a438f7223 */ /* 0x000fe2000001000b */
[----:B------:R-:W-:Y:S01]  /*3020*/  FFMA.FTZ R142, R66, R177, R10 ;  /* 0x000000b1428e7223 */ /* 0x000fe2000001000a */
[----:B------:R-:W-:Y:S01]  /*3030*/  FFMA.FTZ R141, R65, R158, R9 ;  /* 0x0000009e418d7223 */ /* 0x000fe20000010009 */
[----:B------:R-:W-:Y:S01]  /*3040*/  FFMA.FTZ R140, R64, R175, R8 ;  /* 0x000000af408c7223 */ /* 0x000fe20000010008 */
[C---:B------:R-:W-:Y:S01]  /*3050*/  FMUL.FTZ R159, R197.reuse, R160 ;  /* 0x000000a0c59f7220 */ /* 0x040fe20000410000 */
[----:B------:R-:W-:Y:S01]  /*3060*/  FMUL.FTZ R0, R197, R161 ;  /* 0x000000a1c5007220 */ /* 0x000fe20000410000 */
[----:B------:R-:W-:-:S04]  /*3070*/  IMAD.WIDE.U32 R162, R149, 0x10, R136 ;  /* 0x0000001095a27825 */ /* 0x000fc800078e0088 */
[----:B------:R-:W-:Y:S01]  /*3080*/  FFMA.FTZ R139, R95, R138, R39 ;  /* 0x0000008a5f8b7223 */ /* 0x000fe20000010027 */
[----:B------:R-:W-:Y:S01]  /*3090*/  FFMA.FTZ R138, R94, R177, R38 ;  /* 0x000000b15e8a7223 */ /* 0x000fe20000010026 */
[----:B------:R1:W-:Y:S01]  /*30a0*/  STG.E.128 desc[UR4][R146.64], R128 ;  /* 0x0000008092007986 */ /* 0x0003e2000c101d04 */
[----:B------:R-:W-:-:S04]  /*30b0*/  IMAD.WIDE.U32 R166, R150, 0x10, R136 ;  /* 0x0000001096a67825 */ /* 0x000fc800078e0088 */
[----:B------:R-:W-:Y:S01]  /*30c0*/  FMUL.FTZ R190, R197, R164 ;  /* 0x000000a4c5be7220 */ /* 0x000fe20000410000 */
[----:B------:R-:W-:Y:S01]  /*30d0*/  FFMA.FTZ R177, R81, R186, R25 ;  /* 0x000000ba51b17223 */ /* 0x000fe20000010019 */
[----:B------:R2:W-:Y:S01]  /*30e0*/  STG.E.128 desc[UR4][R170.64], R132 ;  /* 0x00000084aa007986 */ /* 0x0005e2000c101d04 */
[--C-:B------:R-:W-:Y:S01]  /*30f0*/  IMAD.WIDE.U32 R168, R152, 0x10, R136.reuse ;  /* 0x0000001098a87825 */ /* 0x100fe200078e0088 */
[----:B------:R-:W-:Y:S02]  /*3100*/  IADD3 R3, R3, UR12, RZ ;  /* 0x0000000c03037c10 */ /* 0x000fe4000fffe0ff */
[----:B------:R3:W-:Y:S01]  /*3110*/  STG.E.128 desc[UR4][R144.64], R140 ;  /* 0x0000008c90007986 */ /* 0x0007e2000c101d04 */
[----:B------:R-:W-:Y:S01]  /*3120*/  IMAD.WIDE.U32 R154, R153, 0x10, R136 ;  /* 0x00000010999a7825 */ /* 0x000fe200078e0088 */
[----:B------:R-:W-:-:S03]  /*3130*/  ISETP.GE.AND P3, PT, R3, UR13, PT ;  /* 0x0000000d03007c0c */ /* 0x000fc6000bf66270 */
[----:B------:R-:W-:-:S04]  /*3140*/  IMAD.WIDE.U32 R156, R165, 0x10, R136 ;  /* 0x00000010a59c7825 */ /* 0x000fc800078e0088 */
[----:B------:R-:W-:Y:S01]  /*3150*/  FFMA.FTZ R137, R93, R158, R37 ;  /* 0x0000009e5d897223 */ /* 0x000fe20000010025 */
[----:B------:R-:W-:Y:S01]  /*3160*/  FFMA.FTZ R136, R92, R175, R36 ;  /* 0x000000af5c887223 */ /* 0x000fe20000010024 */
[----:B------:R-:W-:Y:S01]  /*3170*/  FFMA.FTZ R175, R107, R184, R51 ;  /* 0x000000b86baf7223 */ /* 0x000fe20000010033 */
[----:B0-----:R-:W-:-:S04]  /*3180*/  IMAD.WIDE.U32 R160, R148, 0x10, R172 ;  /* 0x0000001094a07825 */ /* 0x001fc800078e00ac */
[----:B-1----:R-:W-:Y:S01]  /*3190*/  FFMA.FTZ R131, R71, R176, R15 ;  /* 0x000000b047837223 */ /* 0x002fe2000001000f */
[----:B------:R-:W-:Y:S01]  /*31a0*/  FFMA.FTZ R130, R70, R181, R14 ;  /* 0x000000b546827223 */ /* 0x000fe2000001000e */
[----:B------:R-:W-:Y:S01]  /*31b0*/  FFMA.FTZ R129, R69, R174, R13 ;  /* 0x000000ae45817223 */ /* 0x000fe2000001000d */
[----:B------:R-:W-:Y:S01]  /*31c0*/  FFMA.FTZ R128, R68, R179, R12 ;  /* 0x000000b344807223 */ /* 0x000fe2000001000c */
[----:B------:R-:W-:-:S04]  /*31d0*/  IMAD.WIDE.U32 R148, R149, 0x10, R172 ;  /* 0x0000001095947825 */ /* 0x000fc800078e00ac */
[----:B--2---:R-:W-:Y:S01]  /*31e0*/  FFMA.FTZ R135, R99, R176, R43 ;  /* 0x000000b063877223 */ /* 0x004fe2000001002b */
[----:B------:R-:W-:Y:S01]  /*31f0*/  FFMA.FTZ R134, R98, R181, R42 ;  /* 0x000000b562867223 */ /* 0x000fe2000001002a */
[----:B------:R-:W-:Y:S01]  /*3200*/  FFMA.FTZ R133, R97, R174, R41 ;  /* 0x000000ae61857223 */ /* 0x000fe20000010029 */
[----:B------:R-:W-:Y:S01]  /*3210*/  FFMA.FTZ R132, R96, R179, R40 ;  /* 0x000000b360847223 */ /* 0x000fe20000010028 */
[----:B---3--:R-:W-:Y:S01]  /*3220*/  FFMA.FTZ R143, R75, R180, R19 ;  /* 0x000000b44b8f7223 */ /* 0x008fe20000010013 */
[----:B------:R-:W-:Y:S01]  /*3230*/  FFMA.FTZ R142, R74, R185, R18 ;  /* 0x000000b94a8e7223 */ /* 0x000fe20000010012 */
        /* <DEDUP_REMOVED lines=17> */
[----:B------:R-:W-:Y:S01]  /*3350*/  FFMA.FTZ R178, R82, R193, R26 ;  /* 0x000000c152b27223 */ /* 0x000fe2000001001a */
[----:B------:R-:W-:Y:S01]  /*3360*/  FFMA.FTZ R176, R80, R191, R24 ;  /* 0x000000bf50b07223 */ /* 0x000fe20000010018 */
[----:B------:R3:W-:Y:S01]  /*3370*/  STG.E.128 desc[UR4][R166.64], R140 ;  /* 0x0000008ca6007986 */ /* 0x0007e2000c101d04 */
[----:B------:R-:W-:Y:S01]  /*3380*/  FFMA.FTZ R183, R111, R188, R55 ;  /* 0x000000bc6fb77223 */ /* 0x000fe20000010037 */
[----:B0-----:R-:W-:Y:S01]  /*3390*/  FFMA.FTZ R139, R79, R184, R23 ;  /* 0x000000b84f8b7223 */ /* 0x001fe20000010017 */
[----:B------:R-:W-:Y:S01]  /*33a0*/  FFMA.FTZ R138, R78, R189, R22 ;  /* 0x000000bd4e8a7223 */ /* 0x000fe20000010016 */
[----:B------:R-:W-:Y:S01]  /*33b0*/  FFMA.FTZ R137, R77, R182, R21 ;  /* 0x000000b64d897223 */ /* 0x000fe20000010015 */
[----:B------:R-:W-:Y:S01]  /*33c0*/  FFMA.FTZ R136, R76, R187, R20 ;  /* 0x000000bb4c887223 */ /* 0x000fe20000010014 */
[----:B------:R-:W-:Y:S01]  /*33d0*/  FFMA.FTZ R182, R110, R193, R54 ;  /* 0x000000c16eb67223 */ /* 0x000fe20000010036 */
[----:B------:R-:W-:Y:S01]  /*33e0*/  FFMA.FTZ R181, R109, R186, R53 ;  /* 0x000000ba6db57223 */ /* 0x000fe20000010035 */
[----:B------:R-:W-:Y:S01]  /*33f0*/  FFMA.FTZ R180, R108, R191, R52 ;  /* 0x000000bf6cb47223 */ /* 0x000fe20000010034 */
[----:B------:R3:W-:Y:S01]  /*3400*/  STG.E.128 desc[UR4][R150.64], R144 ;  /* 0x0000009096007986 */ /* 0x0007e2000c101d04 */
[----:B-1----:R-:W-:Y:S01]  /*3410*/  FFMA.FTZ R131, R87, R190, R31 ;  /* 0x000000be57837223 */ /* 0x002fe2000001001f */
[----:B------:R-:W-:Y:S01]  /*3420*/  FFMA.FTZ R130, R86, R195, R30 ;  /* 0x000000c356827223 */ /* 0x000fe2000001001e */
[----:B------:R-:W-:Y:S01]  /*3430*/  FFMA.FTZ R129, R85, R0, R29 ;  /* 0x0000000055817223 */ /* 0x000fe2000001001d */
[----:B------:R-:W-:Y:S01]  /*3440*/  FFMA.FTZ R128, R84, R159, R28 ;  /* 0x0000009f54807223 */ /* 0x000fe2000001001c */
[----:B------:R3:W-:Y:S01]  /*3450*/  STG.E.128 desc[UR4][R168.64], R136 ;  /* 0x00000088a8007986 */ /* 0x0007e2000c101d04 */
[----:B--2---:R-:W-:Y:S01]  /*3460*/  FFMA.FTZ R135, R115, R190, R59 ;  /* 0x000000be73877223 */ /* 0x004fe2000001003b */
[----:B------:R-:W-:Y:S01]  /*3470*/  FFMA.FTZ R134, R114, R195, R58 ;  /* 0x000000c372867223 */ /* 0x000fe2000001003a */
[----:B------:R-:W-:Y:S01]  /*3480*/  FFMA.FTZ R133, R113, R0, R57 ;  /* 0x0000000071857223 */ /* 0x000fe20000010039 */
[----:B------:R-:W-:Y:S01]  /*3490*/  FFMA.FTZ R132, R112, R159, R56 ;  /* 0x0000009f70847223 */ /* 0x000fe20000010038 */
[----:B------:R3:W-:Y:S01]  /*34a0*/  STG.E.128 desc[UR4][R170.64], R172 ;  /* 0x000000acaa007986 */ /* 0x0007e2000c101d04 */
[----:B------:R-:W-:-:S03]  /*34b0*/  SEL R0, RZ, 0x1, P2 ;  /* 0x00000001ff007807 */ /* 0x000fc60001000000 */
[----:B------:R3:W-:Y:S04]  /*34c0*/  STG.E.128 desc[UR4][R154.64], R176 ;  /* 0x000000b09a007986 */ /* 0x0007e8000c101d04 */
[----:B------:R3:W-:Y:S04]  /*34d0*/  STG.E.128 desc[UR4][R152.64], R180 ;  /* 0x000000b498007986 */ /* 0x0007e8000c101d04 */
[----:B------:R3:W-:Y:S04]  /*34e0*/  STG.E.128 desc[UR4][R156.64], R128 ;  /* 0x000000809c007986 */ /* 0x0007e8000c101d04 */
[----:B------:R3:W-:Y:S01]  /*34f0*/  STG.E.128 desc[UR4][R164.64], R132 ;  /* 0x00000084a4007986 */ /* 0x0007e2000c101d04 */
[----:B------:R-:W-:Y:S05]  /*3500*/  @!P3 BRA `(.L_x_39323) ;  /* 0xffffffd0004cb947 */ /* 0x000fea000383ffff */
[----:B------:R-:W-:Y:S05]  /*3510*/  EXIT ;  /* 0x000000000000794d */ /* 0x000fea0003800000 */
.L_x_39322:
[----:B------:R-:W-:Y:S01]  /*3520*/  HFMA2.MMA R174, -RZ, RZ, 0, 5.9604644775390625e-08 ;  /* 0x00000001ffae7435 */ /* 0x000fe200000001ff */
[----:B------:R-:W-:Y:S02]  /*3530*/  MOV R173, R0 ;  /* 0x0000000000ad7202 */ /* 0x000fe40000000f00 */
[----:B------:R-:W-:Y:S02]  /*3540*/  MOV R175, 0x1f ;  /* 0x0000001f00af7802 */ /* 0x000fe40000000f00 */
[----:B------:R-:W-:-:S07]  /*3550*/  MOV R172, 0xffffffff ;  /* 0xffffffff00ac7802 */ /* 0x000fce0000000f00 */
[----:B-----5:R-:W-:Y:S05]  /*3560*/  WARPSYNC.COLLECTIVE R172, `(.L_x_39324) ;  /* 0x00000000ac087348 */ /* 0x020fea0003c00000 */
[----:B------:R0:W1:Y:S02]  /*3570*/  SHFL.BFLY P4, R171, R173, R174, R175 ;  /* 0x0c0000aeadab7389 */ /* 0x00006400000800af */
[----:B01---5:R-:W-:Y:S01]  /*3580*/  ENDCOLLECTIVE ;  /* 0x000000000000791b */ /* 0x023fe20003800000 */
.L_x_39324:
[----:B------:R-:W-:Y:S01]  /*3590*/  HFMA2.MMA R174, -RZ, RZ, 0, 1.1920928955078125e-07 ;  /* 0x00000002ffae7435 */ /* 0x000fe200000001ff */
[----:B------:R-:W-:-:S05]  /*35a0*/  MOV R167, R171 ;  /* 0x000000ab00a77202 */ /* 0x000fca0000000f00 */
[----:B------:R-:W-:-:S05]  /*35b0*/  FADD.FTZ R167, R0, R167 ;  /* 0x000000a700a77221 */ /* 0x000fca0000010000 */
[----:B------:R-:W-:-:S07]  /*35c0*/  MOV R173, R167 ;  /* 0x000000a700ad7202 */ /* 0x000fce0000000f00 */
[----:B------:R-:W-:Y:S05]  /*35d0*/  WARPSYNC.COLLECTIVE R172, `(.L_x_39325) ;  /* 0x00000000ac087348 */ /* 0x000fea0003c00000 */
[----:B------:R0:W1:Y:S02]  /*35e0*/  SHFL.BFLY P4, R171, R173, R174, R175 ;  /* 0x0c0000aeadab7389 */ /* 0x00006400000800af */
[----:B01----:R-:W-:Y:S01]  /*35f0*/  ENDCOLLECTIVE ;  /* 0x000000000000791b */ /* 0x003fe20003800000 */
.L_x_39325:
[----:B------:R-:W-:Y:S01]  /*3600*/  HFMA2.MMA R174, -RZ, RZ, 0, 2.384185791015625e-07 ;  /* 0x00000004ffae7435 */ /* 0x000fe200000001ff */
[----:B------:R-:W-:-:S05]  /*3610*/  MOV R154, R171 ;  /* 0x000000ab009a7202 */ /* 0x000fca0000000f00 */
[----:B------:R-:W-:-:S05]  /*3620*/  FADD.FTZ R168, R167, R154 ;  /* 0x0000009aa7a87221 */ /* 0x000fca0000010000 */
[----:B------:R-:W-:-:S07]  /*3630*/  MOV R173, R168 ;  /* 0x000000a800ad7202 */ /* 0x000fce0000000f00 */
[----:B------:R-:W-:Y:S05]  /*3640*/  WARPSYNC.COLLECTIVE R172, `(.L_x_39326) ;  /* 0x00000000ac087348 */ /* 0x000fea0003c00000 */
[----:B------:R0:W1:Y:S02]  /*3650*/  SHFL.BFLY P4, R171, R173, R174, R175 ;  /* 0x0c0000aeadab7389 */ /* 0x00006400000800af */
[----:B01----:R-:W-:Y:S01]  /*3660*/  ENDCOLLECTIVE ;  /* 0x000000000000791b */ /* 0x003fe20003800000 */
.L_x_39326:
[----:B------:R-:W-:Y:S01]  /*3670*/  HFMA2.MMA R174, -RZ, RZ, 0, 4.76837158203125e-07 ;  /* 0x00000008ffae7435 */ /* 0x000fe200000001ff */
[----:B------:R-:W-:-:S05]  /*3680*/  MOV R169, R171 ;  /* 0x000000ab00a97202 */ /* 0x000fca0000000f00 */
[----:B------:R-:W-:-:S05]  /*3690*/  FADD.FTZ R169, R168, R169 ;  /* 0x000000a9a8a97221 */ /* 0x000fca0000010000 */
[----:B------:R-:W-:-:S07]  /*36a0*/  MOV R173, R169 ;  /* 0x000000a900ad7202 */ /* 0x000fce0000000f00 */
[----:B------:R-:W-:Y:S05]  /*36b0*/  WARPSYNC.COLLECTIVE R172, `(.L_x_39327) ;  /* 0x00000000ac087348 */ /* 0x000fea0003c00000 */
[----:B------:R0:W1:Y:S02]  /*36c0*/  SHFL.BFLY P4, R171, R173, R174, R175 ;  /* 0x0c0000aeadab7389 */ /* 0x00006400000800af */
[----:B01----:R-:W-:Y:S01]  /*36d0*/  ENDCOLLECTIVE ;  /* 0x000000000000791b */ /* 0x003fe20003800000 */
.L_x_39327:
[----:B------:R-:W-:Y:S01]  /*36e0*/  HFMA2.MMA R174, -RZ, RZ, 0, 9.5367431640625e-07 ;  /* 0x00000010ffae7435 */ /* 0x000fe200000001ff */
[----:B------:R-:W-:-:S05]  /*36f0*/  MOV R154, R171 ;  /* 0x000000ab009a7202 */ /* 0x000fca0000000f00 */
[----:B------:R-:W-:-:S05]  /*3700*/  FADD.FTZ R170, R169, R154 ;  /* 0x0000009aa9aa7221 */ /* 0x000fca0000010000 */
[----:B------:R-:W-:-:S07]  /*3710*/  MOV R173, R170 ;  /* 0x000000aa00ad7202 */ /* 0x000fce0000000f00 */
[----:B------:R-:W-:Y:S05]  /*3720*/  WARPSYNC.COLLECTIVE R172, `(.L_x_39328) ;  /* 0x00000000ac087348 */ /* 0x000fea0003c00000 */
[----:B------:R0:W1:Y:S02]  /*3730*/  SHFL.BFLY P4, R171, R173, R174, R175 ;  /* 0x0c0000aeadab7389 */ /* 0x00006400000800af */
[----:B01----:R-:W-:Y:S01]  /*3740*/  ENDCOLLECTIVE ;  /* 0x000000000000791b */ /* 0x003fe20003800000 */
.L_x_39328:
[----:B------:R-:W-:Y:S01]  /*3750*/  HFMA2.MMA R174, -RZ, RZ, 0, 5.9604644775390625e-08 ;  /* 0x00000001ffae7435 */ /* 0x000fe200000001ff */
        /* <DEDUP_REMOVED lines=62> */
.L_x_39329:
[----:B------:R-:W-:Y:S01]  /*3b40*/  HFMA2.MMA R174, -RZ, RZ, 0, 1.1920928955078125e-07 ;  /* 0x00000002ffae7435 */ /* 0x000fe200000001ff */
[----:B------:R-:W-:-:S05]  /*3b50*/  MOV R167, R171 ;  /* 0x000000ab00a77202 */ /* 0x000fca0000000f00 */
[----:B------:R-:W-:-:S05]  /*3b60*/  FADD.FTZ R167, R0, R167 ;  /* 0x000000a700a77221 */ /* 0x000fca0000010000 */
[----:B------:R-:W-:-:S07]  /*3b70*/  MOV R173, R167 ;  /* 0x000000a700ad7202 */ /* 0x000fce0000000f00 */
[----:B------:R-:W-:Y:S05]  /*3b80*/  WARPSYNC.COLLECTIVE R172, `(.L_x_39330) ;  /* 0x00000000ac087348 */ /* 0x000fea0003c00000 */
[----:B------:R0:W1:Y:S02]  /*3b90*/  SHFL.BFLY P4, R171, R173, R174, R175 ;  /* 0x0c0000aeadab7389 */ /* 0x00006400000800af */
[----:B01----:R-:W-:Y:S01]  /*3ba0*/  ENDCOLLECTIVE ;  /* 0x000000000000791b */ /* 0x003fe20003800000 */
.L_x_39330:
[----:B------:R-:W-:Y:S01]  /*3bb0*/  HFMA2.MMA R174, -RZ, RZ, 0, 2.384185791015625e-07 ;  /* 0x00000004ffae7435 */ /* 0x000fe200000001ff */
[----:B------:R-:W-:-:S05]  /*3bc0*/  MOV R168, R171 ;  /* 0x000000ab00a87202 */ /* 0x000fca0000000f00 */
[----:B------:R-:W-:-:S05]  /*3bd0*/  FADD.FTZ R168, R167, R168 ;  /* 0x000000a8a7a87221 */ /* 0x000fca0000010000 */
[----:B------:R-:W-:-:S07]  /*3be0*/  MOV R173, R168 ;  /* 0x000000a800ad7202 */ /* 0x000fce0000000f00 */
[----:B------:R-:W-:Y:S05]  /*3bf0*/  WARPSYNC.COLLECTIVE R172, `(.L_x_39331) ;  /* 0x00000000ac087348 */ /* 0x000fea0003c00000 */
[----:B------:R0:W1:Y:S02]  /*3c00*/  SHFL.BFLY P4, R171, R173, R174, R175 ;  /* 0x0c0000aeadab7389 */ /* 0x00006400000800af */
[----:B01----:R-:W-:Y:S01]  /*3c10*/  ENDCOLLECTIVE ;  /* 0x000000000000791b */ /* 0x003fe20003800000 */
.L_x_39331:
[----:B------:R-:W-:Y:S01]  /*3c20*/  HFMA2.MMA R174, -RZ, RZ, 0, 4.76837158203125e-07 ;  /* 0x00000008ffae7435 */ /* 0x000fe200000001ff */
[----:B------:R-:W-:-:S05]  /*3c30*/  MOV R169, R171 ;  /* 0x000000ab00a97202 */ /* 0x000fca0000000f00 */
[----:B------:R-:W-:-:S05]  /*3c40*/  FADD.FTZ R169, R168, R169 ;  /* 0x000000a9a8a97221 */ /* 0x000fca0000010000 */
[----:B------:R-:W-:-:S07]  /*3c50*/  MOV R173, R169 ;  /* 0x000000a900ad7202 */ /* 0x000fce0000000f00 */
[----:B------:R-:W-:Y:S05]  /*3c60*/  WARPSYNC.COLLECTIVE R172, `(.L_x_39332) ;  /* 0x00000000ac087348 */ /* 0x000fea0003c00000 */
[----:B------:R0:W1:Y:S02]  /*3c70*/  SHFL.BFLY P4, R171, R173, R174, R175 ;  /* 0x0c0000aeadab7389 */ /* 0x00006400000800af */
[----:B01----:R-:W-:Y:S01]  /*3c80*/  ENDCOLLECTIVE ;  /* 0x000000000000791b */ /* 0x003fe20003800000 */
.L_x_39332:
[----:B------:R-:W-:Y:S01]  /*3c90*/  HFMA2.MMA R174, -RZ, RZ, 0, 9.5367431640625e-07 ;  /* 0x00000010ffae7435 */ /* 0x000fe200000001ff */
[----:B------:R-:W-:-:S05]  /*3ca0*/  MOV R170, R171 ;  /* 0x000000ab00aa7202 */ /* 0x000fca0000000f00 */
[----:B------:R-:W-:-:S05]  /*3cb0*/  FADD.FTZ R170, R169, R170 ;  /* 0x000000aaa9aa7221 */ /* 0x000fca0000010000 */
[----:B------:R-:W-:-:S07]  /*3cc0*/  MOV R173, R170 ;  /* 0x000000aa00ad7202 */ /* 0x000fce0000000f00 */
[----:B------:R-:W-:Y:S05]  /*3cd0*/  WARPSYNC.COLLECTIVE R172, `(.L_x_39333) ;  /* 0x00000000ac087348 */ /* 0x000fea0003c00000 */
[----:B------:R0:W1:Y:S02]  /*3ce0*/  SHFL.BFLY P4, R171, R173, R174, R175 ;  /* 0x0c0000aeadab7389 */ /* 0x00006400000800af */
[----:B01----:R-:W-:Y:S01]  /*3cf0*/  ENDCOLLECTIVE ;  /* 0x000000000000791b */ /* 0x003fe20003800000 */
.L_x_39333:
[----:B------:R-:W-:Y:S05]  /*3d00*/  BRA `(.L_x_39334) ;  /* 0xffffffe800507947 */ /* 0x000fea000383ffff */
.L_x_39335:
        /* <DEDUP_REMOVED lines=15> */
.L_x_41661:


//--------------------- .text._ZN10layer_norm31ln_parallel_residual_fwd_kernelINS_13Kernel_traitsIfffffjLj7168ELj1ELj1ELj8ELj16ENS_18Kernel_traits_baseILj7168EfffffjLj256EEEEELb0ELb1ELb0EEEvNS_9FwdParamsE --------------------------
	.section	.text._ZN10layer_norm31ln_parallel_residual_fwd_kernelINS_13Kernel_traitsIfffffjLj7168ELj1ELj1ELj8ELj16ENS_18Kernel_traits_baseILj7168EfffffjLj256EEEEELb0ELb1ELb0EEEvNS_9FwdParamsE,"ax",@progbits
	.align	128
        .global         _ZN10layer_norm31ln_parallel_residual_fwd_kernelINS_13Kernel_traitsIfffffjLj7168ELj1ELj1ELj8ELj16ENS_18Kernel_traits_baseILj7168EfffffjLj256EEEEELb0ELb1ELb0EEEvNS_9FwdParamsE
        .type           _ZN10layer_norm31ln_parallel_residual_fwd_kernelINS_13Kernel_traitsIfffffjLj7168ELj1ELj1ELj8ELj16ENS_18Kernel_traits_baseILj7168EfffffjLj256EEEEELb0ELb1ELb0EEEvNS_9FwdParamsE,@function
        .size           _ZN10layer_norm31ln_parallel_residual_fwd_kernelINS_13Kernel_traitsIfffffjLj7168ELj1ELj1ELj8ELj16ENS_18Kernel_traits_baseILj7168EfffffjLj256EEEEELb0ELb1ELb0EEEvNS_9FwdParamsE,(.L_x_41662 - _ZN10layer_norm31ln_parallel_residual_fwd_kernelINS_13Kernel_traitsIfffffjLj7168ELj1ELj1ELj8ELj16ENS_18Kernel_traits_baseILj7168EfffffjLj256EEEEELb0ELb1ELb0EEEvNS_9FwdParamsE)
        .other          _ZN10layer_norm31ln_parallel_residual_fwd_kernelINS_13Kernel_traitsIfffffjLj7168ELj1ELj1ELj8ELj16ENS_18Kernel_traits_baseILj7168EfffffjLj256EEEEELb0ELb1ELb0EEEvNS_9FwdParamsE,@"STO_CUDA_ENTRY STV_DEFAULT"
_ZN10layer_norm31ln_parallel_residual_fwd_kernelINS_13Kernel_traitsIfffffjLj7168ELj1ELj1ELj8ELj16ENS_18Kernel_traits_baseILj7168EfffffjLj256EEEEELb0ELb1ELb0EEEvNS_9FwdParamsE:
.text._ZN10layer_norm31ln_parallel_residual_fwd_kernelINS_13Kernel_traitsIfffffjLj7168ELj1ELj1ELj8ELj16ENS_18Kernel_traits_baseILj7168EfffffjLj256EEEEELb0ELb1ELb0EEEvNS_9FwdParamsE:
        /* <DEDUP_REMOVED lines=20> */
[----:B------:R-:W0:Y:S01]  /*0140*/  LDC.64 R12, c[0x0][0x260] ;  /* 0x00009800ff0c7b82 */ /* 0x000e220000000a00 */
[----:B------:R-:W-:Y:S01]  /*0150*/  ULDC.64 UR6, c[0x0][0x2c8] ;  /* 0x0000b20000067ab9 */ /* 0x000fe20000000a00 */
[----:B------:R-:W-:Y:S02]  /*0160*/  CS2R R10, SRZ ;  /* 0x00000000000a7805 */ /* 0x000fe4000001ff00 */
[----:B------:R-:W-:Y:S02]  /*0170*/  ISETP.NE.U32.AND P0, PT, RZ, UR6, PT ;  /* 0x00000006ff007c0c */ /* 0x000fe4000bf05070 */
[----:B------:R-:W-:Y:S02]  /*0180*/  CS2R R8, SRZ ;  /* 0x0000000000087805 */ /* 0x000fe4000001ff00 */
[----:B------:R-:W-:-:S13]  /*0190*/  ISETP.NE.AND.EX P0, PT, RZ, UR7, PT, P0 ;  /* 0x00000007ff007c0c */ /* 0x000fda000bf05300 */
[C---:B------:R-:W-:Y:S01]  /*01a0*/  @P0 LEA R4, P2, R63.reuse, UR6, 0x4 ;  /* 0x000000063f040c11 */ /* 0x040fe2000f8420ff */
[----:B0-----:R-:W-:-:S03]  /*01b0*/  IMAD.WIDE.U32 R12, R63, 0x10, R12 ;  /* 0x000000103f0c7825 */ /* 0x001fc600078e000c */
[----:B------:R-:W-:-:S03]  /*01c0*/  @P0 LEA.HI.X R5, R63, UR7, RZ, 0x4, P2 ;  /* 0x000000073f050c11 */ /* 0x000fc600090f24ff */
[----:B------:R-:W5:Y:S04]  /*01d0*/  LDG.E.128 R12, desc[UR4][R12.64] ;  /* 0x000000040c0c7981 */ /* 0x000f68000c1e1d00 */
[----:B------:R0:W5:Y:S01]  /*01e0*/  @P0 LDG.E.128 R8, desc[UR4][R4.64] ;  /* 0x0000000404080981 */ /* 0x000162000c1e1d00 */
[----:B------:R-:W-:-:S07]  /*01f0*/  LOP3.LUT R63, R63, 0x100, RZ, 0xfc, !PT ;  /* 0x000001003f3f7812 */ /* 0x000fce00078efcff */
.L_x_39337:
[----:B------:R-:W-:Y:S05]  /*0200*/  BSYNC B0 ;  /* 0x0000000000007941 */ /* 0x000fea0003800000 */
.L_x_39336:
[----:B------:R-:W-:Y:S04]  /*0210*/  BSSY B0, `(.L_x_39338) ;  /* 0x000000e000007945 */ /* 0x000fe80003800000 */
[----:B------:R-:W-:Y:S05]  /*0220*/  @!P6 BRA `(.L_x_39339) ;  /* 0x000000000030e947 */ /* 0x000fea0003800000 */
[----:B------:R-:W1:Y:S01]  /*0230*/  LDC.64 R6, c[0x0][0x260] ;  /* 0x00009800ff067b82 */ /* 0x000e620000000a00 */
[----:B------:R-:W-:Y:S01]  /*0240*/  ULDC.64 UR6, c[0x0][0x2c8] ;  /* 0x0000b20000067ab9 */ /* 0x000fe20000000a00 */
[----:B------:R-:W-:Y:S02]  /*0250*/  CS2R R18, SRZ ;  /* 0x0000000000127805 */ /* 0x000fe4000001ff00 */
[----:B------:R-:W-:Y:S02]  /*0260*/  ISETP.NE.U32.AND P0, PT, RZ, UR6, PT ;  /* 0x00000006ff007c0c */ /* 0x000fe4000bf05070 */
[----:B------:R-:W-:Y:S02]  /*0270*/  CS2R R16, SRZ ;  /* 0x0000000000107805 */ /* 0x000fe4000001ff00 */
[----:B------:R-:W-:-:S13]  /*0280*/  ISETP.NE.AND.EX P0, PT, RZ, UR7, PT, P0 ;  /* 0x00000007ff007c0c */ /* 0x000fda000bf05300 */
[----:B0-----:R-:W-:-:S04]  /*0290*/  @P0 LEA R4, P2, R63, UR6, 0x4 ;  /* 0x000000063f040c11 */ /* 0x001fc8000f8420ff */
[C---:B------:R-:W-:Y:S01]  /*02a0*/  @P0 LEA.HI.X R5, R63.reuse, UR7, RZ, 0x4, P2 ;  /* 0x000000073f050c11 */ /* 0x040fe200090f24ff */
[----:B-1----:R-:W-:-:S04]  /*02b0*/  IMAD.WIDE.U32 R6, R63, 0x10, R6 ;  /* 0x000000103f067825 */ /* 0x002fc800078e0006 */
[----:B------:R1:W5:Y:S04]  /*02c0*/  @P0 LDG.E.128 R16, desc[UR4][R4.64] ;  /* 0x0000000404100981 */ /* 0x000368000c1e1d00 */
[----:B------:R1:W5:Y:S01]  /*02d0*/  LDG.E.128 R20, desc[UR4][R6.64] ;  /* 0x0000000406147981 */ /* 0x000362000c1e1d00 */
[----:B------:R-:W-:-:S07]  /*02e0*/  IADD3 R63, R63, 0x100, RZ ;  /* 0x000001003f3f7810 */ /* 0x000fce0007ffe0ff */
.L_x_39339:
[----:B------:R-:W-:Y:S05]  /*02f0*/  BSYNC B0 ;  /* 0x0000000000007941 */ /* 0x000fea0003800000 */
.L_x_39338:
[----:B------:R-:W-:Y:S04]  /*0300*/  BSSY B0, `(.L_x_39340) ;  /* 0x000000e000007945 */ /* 0x000fe80003800000 */
[----:B------:R-:W-:Y:S05]  /*0310*/  @!P5 BRA `(.L_x_39341) ;  /* 0x000000000030d947 */ /* 0x000fea0003800000 */
[----:B-1----:R-:W1:Y:S01]  /*0320*/  LDC.64 R6, c[0x0][0x260] ;  /* 0x00009800ff067b82 */ /* 0x002e620000000a00 */
        /* <DEDUP_REMOVED lines=11> */
.L_x_39341:
[----:B------:R-:W-:Y:S05]  /*03e0*/  BSYNC B0 ;  /* 0x0000000000007941 */ /* 0x000fea0003800000 */
.L_x_39340:
[----:B------:R-:W-:Y:S04]  /*03f0*/  BSSY B0, `(.L_x_39342) ;  /* 0x000000e000007945 */ /* 0x000fe80003800000 */
[----:B------:R-:W-:Y:S05]  /*0400*/  @!P4 BRA `(.L_x_39343) ;  /* 0x000000000030c947 */ /* 0x000fea0003800000 */
[----:B-12---:R-:W1:Y:S01]  /*0410*/  LDC.64 R6, c[0x0][0x260] ;  /* 0x00009800ff067b82 */ /* 0x006e620000000a00 */
        /* <DEDUP_REMOVED lines=11> */
.L_x_39343:
[----:B------:R-:W-:Y:S05]  /*04d0*/  BSYNC B0 ;  /* 0x0000000000007941 */ /* 0x000fea0003800000 */
.L_x_39342:
[----:B------:R-:W-:Y:S04]  /*04e0*/  BSSY B0, `(.L_x_39344) ;  /* 0x000000e000007945 */ /* 0x000fe80003800000 */
[----:B------:R-:W-:Y:S05]  /*04f0*/  @!P3 BRA `(.L_x_39345) ;  /* 0x000000000030b947 */ /* 0x000fea0003800000 */
[----:B-123--:R-:W1:Y:S01]  /*0500*/  LDC.64 R6, c[0x0][0x260] ;  /* 0x00009800ff067b82 */ /* 0x00ee620000000a00 */
        /* <DEDUP_REMOVED lines=11> */
.L_x_39345:
[----:B------:R-:W-:Y:S05]  /*05c0*/  BSYNC B0 ;  /* 0x0000000000007941 */ /* 0x000fea0003800000 */
.L_x_39344:
[----:B------:R-:W-:Y:S01]  /*05d0*/  ISETP.GE.U32.AND P0, PT, R2, 0x600, PT ;  /* 0x000006000200780c */ /* 0x000fe20003f06070 */
[----:B------:R-:W-:Y:S03]  /*05e0*/  BSSY B0, `(.L_x_39346) ;  /* 0x000000f000007945 */ /* 0x000fe60003800000 */
[----:B01234-:R-:W-:-:S09]  /*05f0*/  P2R R4, PR, RZ, 0x1 ;  /* 0x00000001ff047803 */ /* 0x01ffd20000000000 */
[----:B------:R-:W-:Y:S05]  /*0600*/  @!P0 BRA `(.L_x_39347) ;  /* 0x0000000000308947 */ /* 0x000fea0003800000 */
[----:B------:R-:W0:Y:S01]  /*0610*/  LDC.64 R6, c[0x0][0x260] ;  /* 0x00009800ff067b82 */ /* 0x000e220000000a00 */
[----:B------:R-:W-:Y:S01]  /*0620*/  ULDC.64 UR6, c[0x0][0x2c8] ;  /* 0x0000b20000067ab9 */ /* 0x000fe20000000a00 */
[----:B------:R-:W-:Y:S02]  /*0630*/  CS2R R50, SRZ ;  /* 0x0000000000327805 */ /* 0x000fe4000001ff00 */
[----:B------:R-:W-:Y:S02]  /*0640*/  ISETP.NE.U32.AND P0, PT, RZ, UR6, PT ;  /* 0x00000006ff007c0c */ /* 0x000fe4000bf05070 */
[----:B------:R-:W-:Y:S02]  /*0650*/  CS2R R48, SRZ ;  /* 0x0000000000307805 */ /* 0x000fe4000001ff00 */
[----:B------:R-:W-:-:S13]  /*0660*/  ISETP.NE.AND.EX P0, PT, RZ, UR7, PT, P0 ;  /* 0x00000007ff007c0c */ /* 0x000fda000bf05300 */
[----:B------:R-:W-:-:S04]  /*0670*/  @P0 LEA R4, P2, R63, UR6, 0x4 ;  /* 0x000000063f040c11 */ /* 0x000fc8000f8420ff */
[C---:B------:R-:W-:Y:S01]  /*0680*/  @P0 LEA.HI.X R5, R63.reuse, UR7, RZ, 0x4, P2 ;  /* 0x000000073f050c11 */ /* 0x040fe200090f24ff */
[----:B0-----:R-:W-:-:S04]  /*0690*/  IMAD.WIDE.U32 R6, R63, 0x10, R6 ;  /* 0x000000103f067825 */ /* 0x001fc800078e0006 */
[----:B------:R0:W5:Y:S04]  /*06a0*/  @P0 LDG.E.128 R48, desc[UR4][R4.64] ;  /* 0x0000000404300981 */ /* 0x000168000c1e1d00 */
[----:B------:R0:W5:Y:S01]  /*06b0*/  LDG.E.128 R52, desc[UR4][R6.64] ;  /* 0x0000000406347981 */ /* 0x000162000c1e1d00 */
[----:B------:R-:W-:-:S07]  /*06c0*/  IADD3 R63, R63, 0x100, RZ ;  /* 0x000001003f3f7810 */ /* 0x000fce0007ffe0ff */
.L_x_39347:
[----:B------:R-:W-:Y:S05]  /*06d0*/  BSYNC B0 ;  /* 0x0000000000007941 */ /* 0x000fea0003800000 */
.L_x_39346:
[----:B------:R-:W-:Y:S01]  /*06e0*/  ISETP.GE.U32.AND P0, PT, R2, 0x700, PT ;  /* 0x000007000200780c */ /* 0x000fe20003f06070 */
[----:B------:R-:W-:Y:S03]  /*06f0*/  BSSY B0, `(.L_x_39348) ;  /* 0x000000e000007945 */ /* 0x000fe60003800000 */
[----:B0-----:R-:W-:-:S09]  /*0700*/  P2R R4, PR, RZ, 0x1 ;  /* 0x00000001ff047803 */ /* 0x001fd20000000000 */
[----:B------:R-:W-:Y:S05]  /*0710*/  @!P0 BRA `(.L_x_39349) ;  /* 0x00000000002c8947 */ /* 0x000fea0003800000 */
        /* <DEDUP_REMOVED lines=8> */
[----:B------:R-:W-:-:S05]  /*07a0*/  @P0 LEA.HI.X R5, R63, UR7, RZ, 0x4, P2 ;  /* 0x000000073f050c11 */ /* 0x000fca00090f24ff */
[----:B------:R0:W5:Y:S04]  /*07b0*/  @P0 LDG.E.128 R56, desc[UR4][R4.64] ;  /* 0x0000000404380981 */ /* 0x000168000c1e1d00 */
[----:B------:R-:W5:Y:S02]  /*07c0*/  LDG.E.128 R60, desc[UR4][R60.64] ;  /* 0x000000043c3c7981 */ /* 0x000f64000c1e1d00 */
.L_x_39349:
[----:B------:R-:W-:Y:S05]  /*07d0*/  BSYNC B0 ;  /* 0x0000000000007941 */ /* 0x000fea0003800000 */
.L_x_39348:
        /* <DEDUP_REMOVED lines=18> */
[----:B------:R-:W-:Y:S01]  /*0900*/  HFMA2.MMA R7, -RZ, RZ, 0, 5.9604644775390625e-08 ;  /* 0x00000001ff077435 */ /* 0x000fe200000001ff */
[----:B------:R-:W-:Y:S01]  /*0910*/  SHF.R.U32.HI R3, RZ, 0x3, R3 ;  /* 0x00000003ff037819 */ /* 0x000fe20000011603 */
[----:B------:R-:W-:Y:S01]  /*0920*/  ULDC.64 UR14, c[0x0][0x230] ;  /* 0x00008c00000e7ab9 */ /* 0x000fe20000000a00 */
[C---:B------:R-:W-:Y:S01]  /*0930*/  VIADDMNMX R6, R5.reuse, -R6, RZ, !PT ;  /* 0x8000000605067246 */ /* 0x040fe200078001ff */
[----:B------:R-:W-:Y:S01]  /*0940*/  ULDC.64 UR8, c[0x0][0x210] ;  /* 0x0000840000087ab9 */ /* 0x000fe20000000a00 */
[----:B------:R-:W-:-:S02]  /*0950*/  VIADDMNMX R64, R5, -R64, RZ, !PT ;  /* 0x8000004005407246 */ /* 0x000fc400078001ff */
[----:B------:R-:W-:Y:S02]  /*0960*/  LOP3.LUT R5, R3, 0x1fffffe0, RZ, 0xc0, !PT ;  /* 0x1fffffe003057812 */ /* 0x000fe400078ec0ff */
[----:B------:R-:W-:Y:S02]  /*0970*/  VIMNMX R6, R6, 0x20, PT ;  /* 0x0000002006067848 */ /* 0x000fe40003fe0100 */
[----:B------:R-:W-:Y:S02]  /*0980*/  MOV R3, R4 ;  /* 0x0000000400037202 */ /* 0x000fe40000000f00 */
[----:B------:R-:W-:Y:S02]  /*0990*/  IADD3 R6, R6, R5, RZ ;  /* 0x0000000506067210 */ /* 0x000fe40007ffe0ff */
[----:B------:R-:W-:Y:S02]  /*09a0*/  VIMNMX R64, R64, 0x20, PT ;  /* 0x0000002040407848 */ /* 0x000fe40003fe0100 */
[----:B------:R-:W-:-:S02]  /*09b0*/  SHF.L.U32 R6, R6, 0x2, RZ ;  /* 0x0000000206067819 */ /* 0x000fc400000006ff */
[----:B------:R-:W-:Y:S02]  /*09c0*/  IADD3 R5, R5, R64, RZ ;  /* 0x0000004005057210 */ /* 0x000fe40007ffe0ff */
[----:B------:R-:W-:Y:S02]  /*09d0*/  I2FP.F32.U32 R4, R6 ;  /* 0x0000000600047245 */ /* 0x000fe40000201000 */
[----:B------:R-:W-:Y:S02]  /*09e0*/  ISETP.NE.AND P2, PT, RZ, UR6, PT ;  /* 0x00000006ff007c0c */ /* 0x000fe4000bf45270 */
[----:B------:R-:W-:Y:S02]  /*09f0*/  SHF.L.U32 R5, R5, 0x2, RZ ;  /* 0x0000000205057819 */ /* 0x000fe400000006ff */
[----:B------:R-:W0:Y:S01]  /*0a00*/  MUFU.RCP R4, R4 ;  /* 0x0000000400047308 */ /* 0x000e220000001000 */
[----:B------:R-:W-:-:S08]  /*0a10*/  P2R R6, PR, RZ, 0x4 ;  /* 0x00000004ff067803 */ /* 0x000fd00000000000 */
.L_x_39491:
[----:B01234-:R-:W-:Y:S01]  /*0a20*/  IMAD R104, R3, UR10, RZ ;  /* 0x0000000a03687c24 */ /* 0x01ffe2000f8e02ff */
        /* <DEDUP_REMOVED lines=28> */
.L_x_39353:
[----:B-----5:R-:W-:Y:S01]  /*0bf0*/  FADD.FTZ R68, R72, R68 ;  /* 0x0000004448447221 */ /* 0x020fe20000010000 */
[----:B------:R-:W-:Y:S06]  /*0c00*/  BRA `(.L_x_39354) ;  /* 0x0000000000087947 */ /* 0x000fec0003800000 */
.L_x_39352:
[----:B-----5:R-:W-:-:S04]  /*0c10*/  FADD.FTZ R68, R64, R68 ;  /* 0x0000004440447221 */ /* 0x020fc80000010000 */
[----:B------:R-:W-:-:S07]  /*0c20*/  @P2 FADD.FTZ R68, R72, R68 ;  /* 0x0000004448442221 */ /* 0x000fce0000010000 */
.L_x_39354:
[----:B-----5:R-:W-:-:S07]  /*0c30*/  MOV R76, R68 ;  /* 0x00000044004c7202 */ /* 0x020fce0000000f00 */
.L_x_39355:
[----:B------:R-:W-:Y:S05]  /*0c40*/  @P3 BRA `(.L_x_39356) ;  /* 0x00000000001c3947 */ /* 0x000fea0003800000 */
[----:B------:R-:W-:-:S04]  /*0c50*/  ISETP.NE.U32.AND P4, PT, RZ, UR14, PT ;  /* 0x0000000eff007c0c */ /* 0x000fc8000bf85070 */
[----:B------:R-:W-:-:S13]  /*0c60*/  ISETP.NE.AND.EX P4, PT, RZ, UR15, PT, P4 ;  /* 0x0000000fff007c0c */ /* 0x000fda000bf85340 */
[----:B------:R-:W-:Y:S05]  /*0c70*/  @P4 BRA `(.L_x_39357) ;  /* 0x0000000000084947 */ /* 0x000fea0003800000 */
[----:B------:R-:W-:Y:S05]  /*0c80*/  @P0 BRA `(.L_x_39358) ;  /* 0x0000000000140947 */ /* 0x000fea0003800000 */
[----:B------:R-:W-:Y:S05]  /*0c90*/  BRA `(.L_x_39359) ;  /* 0x0000000000147947 */ /* 0x000fea0003800000 */
.L_x_39357:
[----:B-----5:R-:W-:Y:S01]  /*0ca0*/  FADD.FTZ R69, R73, R69 ;  /* 0x0000004549457221 */ /* 0x020fe20000010000 */
[----:B------:R-:W-:Y:S06]  /*0cb0*/  BRA `(.L_x_39358) ;  /* 0x0000000000087947 */ /* 0x000fec0003800000 */
.L_x_39356:
[----:B-----5:R-:W-:-:S04]  /*0cc0*/  FADD.FTZ R69, R65, R69 ;  /* 0x0000004541457221 */ /* 0x020fc80000010000 */
[----:B------:R-:W-:-:S07]  /*0cd0*/  @P2 FADD.FTZ R69, R73, R69 ;  /* 0x0000004549452221 */ /* 0x000fce0000010000 */
.L_x_39358:
[----:B-----5:R-:W-:-:S07]  /*0ce0*/  MOV R77, R69 ;  /* 0x00000045004d7202 */ /* 0x020fce0000000f00 */
.L_x_39359:
[----:B------:R-:W-:Y:S05]  /*0cf0*/  @P3 BRA `(.L_x_39360) ;  /* 0x00000000001c3947 */ /* 0x000fea0003800000 */
[----:B------:R-:W-:-:S04]  /*0d00*/  ISETP.NE.U32.AND P4, PT, RZ, UR14, PT ;  /* 0x0000000eff007c0c */ /* 0x000fc8000bf85070 */
[----:B------:R-:W-:-:S13]  /*0d10*/  ISETP.NE.AND.EX P4, PT, RZ, UR15, PT, P4 ;  /* 0x0000000fff007c0c */ /* 0x000fda000bf85340 */
[----:B------:R-:W-:Y:S05]  /*0d20*/  @P4 BRA `(.L_x_39361) ;  /* 0x0000000000084947 */ /* 0x000fea0003800000 */
[----:B------:R-:W-:Y:S05]  /*0d30*/  @P0 BRA `(.L_x_39362) ;  /* 0x0000000000140947 */ /* 0x000fea0003800000 */
[----:B------:R-:W-:Y:S05]  /*0d40*/  BRA `(.L_x_39363) ;  /* 0x0000000000147947 */ /* 0x000fea0003800000 */
.L_x_39361:
[----:B-----5:R-:W-:Y:S01]  /*0d50*/  FADD.FTZ R70, R74, R70 ;  /* 0x000000464a467221 */ /* 0x020fe20000010000 */
[----:B------:R-:W-:Y:S06]  /*0d60*/  BRA `(.L_x_39362) ;  /* 0x0000000000087947 */ /* 0x000fec0003800000 */
.L_x_39360:
[----:B-----5:R-:W-:-:S04]  /*0d70*/  FADD.FTZ R70, R66, R70 ;  /* 0x0000004642467221 */ /* 0x020fc80000010000 */
[----:B------:R-:W-:-:S07]  /*0d80*/  @P2 FADD.FTZ R70, R74, R70 ;  /* 0x000000464a462221 */ /* 0x000fce0000010000 */
.L_x_39362:
[----:B-----5:R-:W-:-:S07]  /*0d90*/  MOV R78, R70 ;  /* 0x00000046004e7202 */ /* 0x020fce0000000f00 */
.L_x_39363:
[----:B------:R-:W-:Y:S05]  /*0da0*/  @P3 BRA `(.L_x_39364) ;  /* 0x00000000001c3947 */ /* 0x000fea0003800000 */
[----:B------:R-:W-:-:S04]  /*0db0*/  ISETP.NE.U32.AND P2, PT, RZ, UR14, PT ;  /* 0x0000000eff007c0c */ /* 0x000fc8000bf45070 */
[----:B------:R-:W-:-:S13]  /*0dc0*/  ISETP.NE.AND.EX P2, PT, RZ, UR15, PT, P2 ;  /* 0x0000000fff007c0c */ /* 0x000fda000bf45320 */
[----:B------:R-:W-:Y:S05]  /*0dd0*/  @P2 BRA `(.L_x_39365) ;  /* 0x0000000000082947 */ /* 0x000fea0003800000 */
[----:B------:R-:W-:Y:S05]  /*0de0*/  @P0 BRA `(.L_x_39366) ;  /* 0x0000000000140947 */ /* 0x000fea0003800000 */
[----:B------:R-:W-:Y:S05]  /*0df0*/  BRA `(.L_x_39367) ;  /* 0x0000000000147947 */ /* 0x000fea0003800000 */
.L_x_39365:
[----:B-----5:R-:W-:Y:S01]  /*0e00*/  FADD.FTZ R71, R75, R71 ;  /* 0x000000474b477221 */ /* 0x020fe20000010000 */
[----:B------:R-:W-:Y:S06]  /*0e10*/  BRA `(.L_x_39366) ;  /* 0x0000000000087947 */ /* 0x000fec0003800000 */
.L_x_39364:
[----:B-----5:R-:W-:-:S04]  /*0e20*/  FADD.FTZ R71, R67, R71 ;  /* 0x0000004743477221 */ /* 0x020fc80000010000 */
[----:B------:R-:W-:-:S07]  /*0e30*/  @P2 FADD.FTZ R71, R75, R71 ;  /* 0x000000474b472221 */ /* 0x000fce0000010000 */
.L_x_39366:
[----:B-----5:R-:W-:-:S07]  /*0e40*/  MOV R79, R71 ;  /* 0x00000047004f7202 */ /* 0x020fce0000000f00 */
.L_x_39367:
[----:B------:R-:W1:Y:S01]  /*0e50*/  @P0 LDC.64 R106, c[0x0][0x238] ;  /* 0x00008e00ff6a0b82 */ /* 0x000e620000000a00 */
[C---:B------:R-:W-:Y:S02]  /*0e60*/  IADD3 R104, R110.reuse, 0x100, RZ ;  /* 0x000001006e687810 */ /* 0x040fe40007ffe0ff */
[----:B-1----:R-:W-:-:S04]  /*0e70*/  @P0 LEA R106, P2, R110, R106, 0x4 ;  /* 0x0000006a6e6a0211 */ /* 0x002fc800078420ff */
[----:B------:R-:W-:-:S05]  /*0e80*/  @P0 LEA.HI.X R107, R110, R107, RZ, 0x4, P2 ;  /* 0x0000006b6e6b0211 */ /* 0x000fca00010f24ff */
[----:B------:R1:W-:Y:S04]  /*0e90*/  @P0 STG.E.128 desc[UR4][R106.64], R76 ;  /* 0x0000004c6a000986 */ /* 0x0003e8000c101d04 */
.L_x_39351:
[----:B------:R-:W-:Y:S05]  /*0ea0*/  BSYNC B0 ;  /* 0x0000000000007941 */ /* 0x000fea0003800000 */
.L_x_39350:
        /* <DEDUP_REMOVED lines=24> */
.L_x_39371:
[----:B-----5:R-:W-:Y:S01]  /*1030*/  FADD.FTZ R80, R72, R80 ;  /* 0x0000005048507221 */ /* 0x020fe20000010000 */
[----:B------:R-:W-:Y:S06]  /*1040*/  BRA `(.L_x_39372) ;  /* 0x0000000000087947 */ /* 0x000fec0003800000 */
.L_x_39370:
[----:B-----5:R-:W-:-:S04]  /*1050*/  FADD.FTZ R80, R64, R80 ;  /* 0x0000005040507221 */ /* 0x020fc80000010000 */
[----:B------:R-:W-:-:S07]  /*1060*/  @P2 FADD.FTZ R80, R72, R80 ;  /* 0x0000005048502221 */ /* 0x000fce0000010000 */
.L_x_39372:
[----:B-----5:R-:W-:-:S07]  /*1070*/  MOV R76, R80 ;  /* 0x00000050004c7202 */ /* 0x020fce0000000f00 */
.L_x_39373:
[----:B------:R-:W-:Y:S05]  /*1080*/  @P3 BRA `(.L_x_39374) ;  /* 0x00000000001c3947 */ /* 0x000fea0003800000 */
[----:B------:R-:W-:-:S04]  /*1090*/  ISETP.NE.U32.AND P4, PT, RZ, UR14, PT ;  /* 0x0000000eff007c0c */ /* 0x000fc8000bf85070 */
[----:B------:R-:W-:-:S13]  /*10a0*/  ISETP.NE.AND.EX P4, PT, RZ, UR15, PT, P4 ;  /* 0x0000000fff007c0c */ /* 0x000fda000bf85340 */
[----:B------:R-:W-:Y:S05]  /*10b0*/  @P4 BRA `(.L_x_39375) ;  /* 0x0000000000084947 */ /* 0x000fea0003800000 */
[----:B------:R-:W-:Y:S05]  /*10c0*/  @P0 BRA `(.L_x_39376) ;  /* 0x0000000000140947 */ /* 0x000fea0003800000 */
[----:B------:R-:W-:Y:S05]  /*10d0*/  BRA `(.L_x_39377) ;  /* 0x0000000000147947 */ /* 0x000fea0003800000 */
.L_x_39375:
[----:B-----5:R-:W-:Y:S01]  /*10e0*/  FADD.FTZ R81, R73, R81 ;  /* 0x0000005149517221 */ /* 0x020fe20000010000 */
[----:B------:R-:W-:Y:S06]  /*10f0*/  BRA `(.L_x_39376) ;  /* 0x0000000000087947 */ /* 0x000fec0003800000 */
.L_x_39374:
[----:B-----5:R-:W-:-:S04]  /*1100*/  FADD.FTZ R81, R65, R81 ;  /* 0x0000005141517221 */ /* 0x020fc80000010000 */
[----:B------:R-:W-:-:S07]  /*1110*/  @P2 FADD.FTZ R81, R73, R81 ;  /* 0x0000005149512221 */ /* 0x000fce0000010000 */
.L_x_39376:
[----:B-----5:R-:W-:-:S07]  /*1120*/  MOV R77, R81 ;  /* 0x00000051004d7202 */ /* 0x020fce0000000f00 */
.L_x_39377:
[----:B------:R-:W-:Y:S05]  /*1130*/  @P3 BRA `(.L_x_39378) ;  /* 0x00000000001c3947 */ /* 0x000fea0003800000 */
[----:B------:R-:W-:-:S04]  /*1140*/  ISETP.NE.U32.AND P4, PT, RZ, UR14, PT ;  /* 0x0000000eff007c0c */ /* 0x000fc8000bf85070 */
[----:B------:R-:W-:-:S13]  /*1150*/  ISETP.NE.AND.EX P4, PT, RZ, UR15, PT, P4 ;  /* 0x0000000fff007c0c */ /* 0x000fda000bf85340 */
[----:B------:R-:W-:Y:S05]  /*1160*/  @P4 BRA `(.L_x_39379) ;  /* 0x0000000000084947 */ /* 0x000fea0003800000 */
[----:B------:R-:W-:Y:S05]  /*1170*/  @P0 BRA `(.L_x_39380) ;  /* 0x0000000000140947 */ /* 0x000fea0003800000 */
[----:B------:R-:W-:Y:S05]  /*1180*/  BRA `(.L_x_39381) ;  /* 0x0000000000147947 */ /* 0x000fea0003800000 */
.L_x_39379:
[----:B-----5:R-:W-:Y:S01]  /*1190*/  FADD.FTZ R82, R74, R82 ;  /* 0x000000524a527221 */ /* 0x020fe20000010000 */
[----:B------:R-:W-:Y:S06]  /*11a0*/  BRA `(.L_x_39380) ;  /* 0x0000000000087947 */ /* 0x000fec0003800000 */
.L_x_39378:
[----:B-----5:R-:W-:-:S04]  /*11b0*/  FADD.FTZ R82, R66, R82 ;  /* 0x0000005242527221 */ /* 0x020fc80000010000 */
[----:B------:R-:W-:-:S07]  /*11c0*/  @P2 FADD.FTZ R82, R74, R82 ;  /* 0x000000524a522221 */ /* 0x000fce0000010000 */
.L_x_39380:
[----:B-----5:R-:W-:-:S07]  /*11d0*/  MOV R78, R82 ;  /* 0x00000052004e7202 */ /* 0x020fce0000000f00 */
.L_x_39381:
[----:B------:R-:W-:Y:S05]  /*11e0*/  @P3 BRA `(.L_x_39382) ;  /* 0x00000000001c3947 */ /* 0x000fea0003800000 */
[----:B------:R-:W-:-:S04]  /*11f0*/  ISETP.NE.U32.AND P2, PT, RZ, UR14, PT ;  /* 0x0000000eff007c0c */ /* 0x000fc8000bf45070 */
[----:B------:R-:W-:-:S13]  /*1200*/  ISETP.NE.AND.EX P2, PT, RZ, UR15, PT, P2 ;  /* 0x0000000fff007c0c */ /* 0x000fda000bf45320 */
[----:B------:R-:W-:Y:S05]  /*1210*/  @P2 BRA `(.L_x_39383) ;  /* 0x0000000000082947 */ /* 0x000fea0003800000 */
[----:B------:R-:W-:Y:S05]  /*1220*/  @P0 BRA `(.L_x_39384) ;  /* 0x0000000000140947 */ /* 0x000fea0003800000 */
[----:B------:R-:W-:Y:S05]  /*1230*/  BRA `(.L_x_39385) ;  /* 0x0000000000147947 */ /* 0x000fea0003800000 */
.L_x_39383:
[----:B-----5:R-:W-:Y:S01]  /*1240*/  FADD.FTZ R83, R75, R83 ;  /* 0x000000534b537221 */ /* 0x020fe20000010000 */
[----:B------:R-:W-:Y:S06]  /*1250*/  BRA `(.L_x_39384) ;  /* 0x0000000000087947 */ /* 0x000fec0003800000 */
.L_x_39382:
[----:B-----5:R-:W-:-:S04]  /*1260*/  FADD.FTZ R83, R67, R83 ;  /* 0x0000005343537221 */ /* 0x020fc80000010000 */
[----:B------:R-:W-:-:S07]  /*1270*/  @P2 FADD.FTZ R83, R75, R83 ;  /* 0x000000534b532221 */ /* 0x000fce0000010000 */
.L_x_39384:
[----:B-----5:R-:W-:-:S07]  /*1280*/  MOV R79, R83 ;  /* 0x00000053004f7202 */ /* 0x020fce0000000f00 */
.L_x_39385:
[----:B------:R-:W1:Y:S02]  /*1290*/  @P0 LDC.64 R106, c[0x0][0x238] ;  /* 0x00008e00ff6a0b82 */ /* 0x000e640000000a00 */
[----:B-1----:R-:W-:-:S04]  /*12a0*/  @P0 LEA R106, P2, R104, R106, 0x4 ;  /* 0x0000006a686a0211 */ /* 0x002fc800078420ff */
[C---:B------:R-:W-:Y:S02]  /*12b0*/  @P0 LEA.HI.X R107, R104.reuse, R107, RZ, 0x4, P2 ;  /* 0x0000006b686b0211 */ /* 0x040fe400010f24ff */
[----:B------:R-:W-:-:S03]  /*12c0*/  IADD3 R104, R104, 0x100, RZ ;  /* 0x0000010068687810 */ /* 0x000fc60007ffe0ff */
[----:B------:R2:W-:Y:S04]  /*12d0*/  @P0 STG.E.128 desc[UR4][R106.64], R76 ;  /* 0x0000004c6a000986 */ /* 0x0005e8000c101d04 */
.L_x_39369:
[----:B------:R-:W-:Y:S05]  /*12e0*/  BSYNC B0 ;  /* 0x0000000000007941 */ /* 0x000fea0003800000 */
.L_x_39368:
        /* <DEDUP_REMOVED lines=24> */
.L_x_39389:
[----:B-----5:R-:W-:Y:S01]  /*1470*/  FADD.FTZ R84, R72, R84 ;  /* 0x0000005448547221 */ /* 0x020fe20000010000 */
[----:B------:R-:W-:Y:S06]  /*1480*/  BRA `(.L_x_39390) ;  /* 0x0000000000087947 */ /* 0x000fec0003800000 */
.L_x_39388:
[----:B-----5:R-:W-:-:S04]  /*1490*/  FADD.FTZ R84, R64, R84 ;  /* 0x0000005440547221 */ /* 0x020fc80000010000 */
[----:B------:R-:W-:-:S07]  /*14a0*/  @P2 FADD.FTZ R84, R72, R84 ;  /* 0x0000005448542221 */ /* 0x000fce0000010000 */
.L_x_39390:
[----:B-----5:R-:W-:-:S07]  /*14b0*/  MOV R76, R84 ;  /* 0x00000054004c7202 */ /* 0x020fce0000000f00 */
.L_x_39391:
[----:B------:R-:W-:Y:S05]  /*14c0*/  @P3 BRA `(.L_x_39392) ;  /* 0x00000000001c3947 */ /* 0x000fea0003800000 */
[----:B------:R-:W-:-:S04]  /*14d0*/  ISETP.NE.U32.AND P4, PT, RZ, UR14, PT ;  /* 0x0000000eff007c0c */ /* 0x000fc8000bf85070 */
[----:B------:R-:W-:-:S13]  /*14e0*/  ISETP.NE.AND.EX P4, PT, RZ, UR15, PT, P4 ;  /* 0x0000000fff007c0c */ /* 0x000fda000bf85340 */
[----:B------:R-:W-:Y:S05]  /*14f0*/  @P4 BRA `(.L_x_39393) ;  /* 0x0000000000084947 */ /* 0x000fea0003800000 */
[----:B------:R-:W-:Y:S05]  /*1500*/  @P0 BRA `(.L_x_39394) ;  /* 0x0000000000140947 */ /* 0x000fea0003800000 */
[----:B------:R-:W-:Y:S05]  /*1510*/  BRA `(.L_x_39395) ;  /* 0x0000000000147947 */ /* 0x000fea0003800000 */
.L_x_39393:
[----:B-----5:R-:W-:Y:S01]  /*1520*/  FADD.FTZ R85, R73, R85 ;  /* 0x0000005549557221 */ /* 0x020fe20000010000 */
[----:B------:R-:W-:Y:S06]  /*1530*/  BRA `(.L_x_39394) ;  /* 0x0000000000087947 */ /* 0x000fec0003800000 */
.L_x_39392:
[----:B-----5:R-:W-:-:S04]  /*1540*/  FADD.FTZ R85, R65, R85 ;  /* 0x0000005541557221 */ /* 0x020fc80000010000 */
[----:B------:R-:W-:-:S07]  /*1550*/  @P2 FADD.FTZ R85, R73, R85 ;  /* 0x0000005549552221 */ /* 0x000fce0000010000 */
.L_x_39394:
[----:B-----5:R-:W-:-:S07]  /*1560*/  MOV R77, R85 ;  /* 0x00000055004d7202 */ /* 0x020fce0000000f00 */
.L_x_39395:
[----:B------:R-:W-:Y:S05]  /*1570*/  @P3 BRA `(.L_x_39396) ;  /* 0x00000000001c3947 */ /* 0x000fea0003800000 */
[----:B------:R-:W-:-:S04]  /*1580*/  ISETP.NE.U32.AND P4, PT, RZ, UR14, PT ;  /* 0x0000000eff007c0c */ /* 0x000fc8000bf85070 */
[----:B------:R-:W-:-:S13]  /*1590*/  ISETP.NE.AND.EX P4, PT, RZ, UR15, PT, P4 ;  /* 0x0000000fff007c0c */ /* 0x000fda000bf85340 */
[----:B------:R-:W-:Y:S05]  /*15a0*/  @P4 BRA `(.L_x_39397) ;  /* 0x0000000000084947 */ /* 0x000fea0003800000 */
[----:B------:R-:W-:Y:S05]  /*15b0*/  @P0 BRA `(.L_x_39398) ;  /* 0x0000000000140947 */ /* 0x000fea0003800000 */
[----:B------:R-:W-:Y:S05]  /*15c0*/  BRA `(.L_x_39399) ;  /* 0x0000000000147947 */ /* 0x000fea0003800000 */
.L_x_39397:
[----:B-----5:R-:W-:Y:S01]  /*15d0*/  FADD.FTZ R86, R74, R86 ;  /* 0x000000564a567221 */ /* 0x020fe20000010000 */
[----:B------:R-:W-:Y:S06]  /*15e0*/  BRA `(.L_x_39398) ;  /* 0x0000000000087947 */ /* 0x000fec0003800000 */
.L_x_39396:
[----:B-----5:R-:W-:-:S04]  /*15f0*/  FADD.FTZ R86, R66, R86 ;  /* 0x0000005642567221 */ /* 0x020fc80000010000 */
[----:B------:R-:W-:-:S07]  /*1600*/  @P2 FADD.FTZ R86, R74, R86 ;  /* 0x000000564a562221 */ /* 0x000fce0000010000 */
.L_x_39398:
[----:B-----5:R-:W-:-:S07]  /*1610*/  MOV R78, R86 ;  /* 0x00000056004e7202 */ /* 0x020fce0000000f00 */
.L_x_39399:
[----:B------:R-:W-:Y:S05]  /*1620*/  @P3 BRA `(.L_x_39400) ;  /* 0x00000000001c3947 */ /* 0x000fea0003800000 */
[----:B------:R-:W-:-:S04]  /*1630*/  ISETP.NE.U32.AND P2, PT, RZ, UR14, PT ;  /* 0x0000000eff007c0c */ /* 0x000fc8000bf45070 */
[----:B------:R-:W-:-:S13]  /*1640*/  ISETP.NE.AND.EX P2, PT, RZ, UR15, PT, P2 ;  /* 0x0000000fff007c0c */ /* 0x000fda000bf45320 */
[----:B------:R-:W-:Y:S05]  /*1650*/  @P2 BRA `(.L_x_39401) ;  /* 0x0000000000082947 */ /* 0x000fea0003800000 */
[----:B------:R-:W-:Y:S05]  /*1660*/  @P0 BRA `(.L_x_39402) ;  /* 0x0000000000140947 */ /* 0x000fea0003800000 */
[----:B------:R-:W-:Y:S05]  /*1670*/  BRA `(.L_x_39403) ;  /* 0x0000000000147947 */ /* 0x000fea0003800000 */
.L_x_39401:
[----:B-----5:R-:W-:Y:S01]  /*1680*/  FADD.FTZ R87, R75, R87 ;  /* 0x000000574b577221 */ /* 0x020fe20000010000 */
[----:B------:R-:W-:Y:S06]  /*1690*/  BRA `(.L_x_39402) ;  /* 0x0000000000087947 */ /* 0x000fec0003800000 */
.L_x_39400:
[----:B-----5:R-:W-:-:S04]  /*16a0*/  FADD.FTZ R87, R67, R87 ;  /* 0x0000005743577221 */ /* 0x020fc80000010000 */
[----:B------:R-:W-:-:S07]  /*16b0*/  @P2 FADD.FTZ R87, R75, R87 ;  /* 0x000000574b572221 */ /* 0x000fce0000010000 */
.L_x_39402:
[----:B-----5:R-:W-:-:S07]  /*16c0*/  MOV R79, R87 ;  /* 0x00000057004f7202 */ /* 0x020fce0000000f00 */
.L_x_39403:
[----:B------:R-:W1:Y:S02]  /*16d0*/  @P0 LDC.64 R106, c[0x0][0x238] ;  /* 0x00008e00ff6a0b82 */ /* 0x000e640000000a00 */
[----:B-1----:R-:W-:-:S04]  /*16e0*/  @P0 LEA R106, P2, R104, R106, 0x4 ;  /* 0x0000006a686a0211 */ /* 0x002fc800078420ff */
[C---:B------:R-:W-:Y:S02]  /*16f0*/  @P0 LEA.HI.X R107, R104.reuse, R107, RZ, 0x4, P2 ;  /* 0x0000006b686b0211 */ /* 0x040fe400010f24ff */
[----:B------:R-:W-:-:S03]  /*1700*/  IADD3 R104, R104, 0x100, RZ ;  /* 0x0000010068687810 */ /* 0x000fc60007ffe0ff */
[----:B------:R3:W-:Y:S04]  /*1710*/  @P0 STG.E.128 desc[UR4][R106.64], R76 ;  /* 0x0000004c6a000986 */ /* 0x0007e8000c101d04 */
.L_x_39387:
[----:B------:R-:W-:Y:S05]  /*1720*/  BSYNC B0 ;  /* 0x0000000000007941 */ /* 0x000fea0003800000 */
.L_x_39386:
        /* <DEDUP_REMOVED lines=24> */
.L_x_39407:
[----:B-----5:R-:W-:Y:S01]  /*18b0*/  FADD.FTZ R88, R72, R88 ;  /* 0x0000005848587221 */ /* 0x020fe20000010000 */
[----:B------:R-:W-:Y:S06]  /*18c0*/  BRA `(.L_x_39408) ;  /* 0x0000000000087947 */ /* 0x000fec0003800000 */
.L_x_39406:
[----:B-----5:R-:W-:-:S04]  /*18d0*/  FADD.FTZ R88, R64, R88 ;  /* 0x0000005840587221 */ /* 0x020fc80000010000 */
[----:B------:R-:W-:-:S07]  /*18e0*/  @P2 FADD.FTZ R88, R72, R88 ;  /* 0x0000005848582221 */ /* 0x000fce0000010000 */
.L_x_39408:
[----:B-----5:R-:W-:-:S07]  /*18f0*/  MOV R76, R88 ;  /* 0x00000058004c7202 */ /* 0x020fce0000000f00 */
.L_x_39409:
[----:B------:R-:W-:Y:S05]  /*1900*/  @P3 BRA `(.L_x_39410) ;  /* 0x00000000001c3947 */ /* 0x000fea0003800000 */
[----:B------:R-:W-:-:S04]  /*1910*/  ISETP.NE.U32.AND P4, PT, RZ, UR14, PT ;  /* 0x0000000eff007c0c */ /* 0x000fc8000bf85070 */
[----:B------:R-:W-:-:S13]  /*1920*/  ISETP.NE.AND.EX P4, PT, RZ, UR15, PT, P4 ;  /* 0x0000000fff007c0c */ /* 0x000fda000bf85340 */
[----:B------:R-:W-:Y:S05]  /*1930*/  @P4 BRA `(.L_x_39411) ;  /* 0x0000000000084947 */ /* 0x000fea0003800000 */
[----:B------:R-:W-:Y:S05]  /*1940*/  @P0 BRA `(.L_x_39412) ;  /* 0x0000000000140947 */ /* 0x000fea0003800000 */
[----:B------:R-:W-:Y:S05]  /*1950*/  BRA `(.L_x_39413) ;  /* 0x0000000000147947 */ /* 0x000fea0003800000 */
.L_x_39411:
[----:B-----5:R-:W-:Y:S01]  /*1960*/  FADD.FTZ R89, R73, R89 ;  /* 0x0000005949597221 */ /* 0x020fe20000010000 */
[----:B------:R-:W-:Y:S06]  /*1970*/  BRA `(.L_x_39412) ;  /* 0x0000000000087947 */ /* 0x000fec0003800000 */
.L_x_39410:
[----:B-----5:R-:W-:-:S04]  /*1980*/  FADD.FTZ R89, R65, R89 ;  /* 0x0000005941597221 */ /* 0x020fc80000010000 */
[----:B------:R-:W-:-:S07]  /*1990*/  @P2 FADD.FTZ R89, R73, R89 ;  /* 0x0000005949592221 */ /* 0x000fce0000010000 */
.L_x_39412:
[----:B-----5:R-:W-:-:S07]  /*19a0*/  MOV R77, R89 ;  /* 0x00000059004d7202 */ /* 0x020fce0000000f00 */
.L_x_39413:
[----:B------:R-:W-:Y:S05]  /*19b0*/  @P3 BRA `(.L_x_39414) ;  /* 0x00000000001c3947 */ /* 0x000fea0003800000 */
[----:B------:R-:W-:-:S04]  /*19c0*/  ISETP.NE.U32.AND P4, PT, RZ, UR14, PT ;  /* 0x0000000eff007c0c */ /* 0x000fc8000bf85070 */
[----:B------:R-:W-:-:S13]  /*19d0*/  ISETP.NE.AND.EX P4, PT, RZ, UR15, PT, P4 ;  /* 0x0000000fff007c0c */ /* 0x000fda000bf85340 */
[----:B------:R-:W-:Y:S05]  /*19e0*/  @P4 BRA `(.L_x_39415) ;  /* 0x0000000000084947 */ /* 0x000fea0003800000 */
[----:B------:R-:W-:Y:S05]  /*19f0*/  @P0 BRA `(.L_x_39416) ;  /* 0x0000000000140947 */ /* 0x000fea0003800000 */
[----:B------:R-:W-:Y:S05]  /*1a00*/  BRA `(.L_x_39417) ;  /* 0x0000000000147947 */ /* 0x000fea0003800000 */
.L_x_39415:
[----:B-----5:R-:W-:Y:S01]  /*1a10*/  FADD.FTZ R90, R74, R90 ;  /* 0x0000005a4a5a7221 */ /* 0x020fe20000010000 */
[----:B------:R-:W-:Y:S06]  /*1a20*/  BRA `(.L_x_39416) ;  /* 0x0000000000087947 */ /* 0x000fec0003800000 */
.L_x_39414:
[----:B-----5:R-:W-:-:S04]  /*1a30*/  FADD.FTZ R90, R66, R90 ;  /* 0x0000005a425a7221 */ /* 0x020fc80000010000 */
[----:B------:R-:W-:-:S07]  /*1a40*/  @P2 FADD.FTZ R90, R74, R90 ;  /* 0x0000005a4a5a2221 */ /* 0x000fce0000010000 */
.L_x_39416:
[----:B-----5:R-:W-:-:S07]  /*1a50*/  MOV R78, R90 ;  /* 0x0000005a004e7202 */ /* 0x020fce0000000f00 */
.L_x_39417:
[----:B------:R-:W-:Y:S05]  /*1a60*/  @P3 BRA `(.L_x_39418) ;  /* 0x00000000001c3947 */ /* 0x000fea0003800000 */
[----:B------:R-:W-:-:S04]  /*1a70*/  ISETP.NE.U32.AND P2, PT, RZ, UR14, PT ;  /* 0x0000000eff007c0c */ /* 0x000fc8000bf45070 */
[----:B------:R-:W-:-:S13]  /*1a80*/  ISETP.NE.AND.EX P2, PT, RZ, UR15, PT, P2 ;  /* 0x0000000fff007c0c */ /* 0x000fda000bf45320 */
[----:B------:R-:W-:Y:S05]  /*1a90*/  @P2 BRA `(.L_x_39419) ;  /* 0x0000000000082947 */ /* 0x000fea0003800000 */
[----:B------:R-:W-:Y:S05]  /*1aa0*/  @P0 BRA `(.L_x_39420) ;  /* 0x0000000000140947 */ /* 0x000fea0003800000 */
[----:B------:R-:W-:Y:S05]  /*1ab0*/  BRA `(.L_x_39421) ;  /* 0x0000000000147947 */ /* 0x000fea0003800000 */
.L_x_39419:
[----:B-----5:R-:W-:Y:S01]  /*1ac0*/  FADD.FTZ R91, R75, R91 ;  /* 0x0000005b4b5b7221 */ /* 0x020fe20000010000 */
[----:B------:R-:W-:Y:S06]  /*1ad0*/  BRA `(.L_x_39420) ;  /* 0x0000000000087947 */ /* 0x000fec0003800000 */
.L_x_39418:
[----:B-----5:R-:W-:-:S04]  /*1ae0*/  FADD.FTZ R91, R67, R91 ;  /* 0x0000005b435b7221 */ /* 0x020fc80000010000 */
[----:B------:R-:W-:-:S07]  /*1af0*/  @P2 FADD.FTZ R91, R75, R91 ;  /* 0x0000005b4b5b2221 */ /* 0x000fce0000010000 */
.L_x_39420:
[----:B-----5:R-:W-:-:S07]  /*1b00*/  MOV R79, R91 ;  /* 0x0000005b004f7202 */ /* 0x020fce0000000f00 */
.L_x_39421:
[----:B------:R-:W1:Y:S02]  /*1b10*/  @P0 LDC.64 R106, c[0x0][0x238] ;  /* 0x00008e00ff6a0b82 */ /* 0x000e640000000a00 */
[----:B-1----:R-:W-:-:S04]  /*1b20*/  @P0 LEA R106, P2, R104, R106, 0x4 ;  /* 0x0000006a686a0211 */ /* 0x002fc800078420ff */
[C---:B------:R-:W-:Y:S02]  /*1b30*/  @P0 LEA.HI.X R107, R104.reuse, R107, RZ, 0x4, P2 ;  /* 0x0000006b686b0211 */ /* 0x040fe400010f24ff */
[----:B------:R-:W-:-:S03]  /*1b40*/  IADD3 R104, R104, 0x100, RZ ;  /* 0x0000010068687810 */ /* 0x000fc60007ffe0ff */
[----:B------:R4:W-:Y:S04]  /*1b50*/  @P0 STG.E.128 desc[UR4][R106.64], R76 ;  /* 0x0000004c6a000986 */ /* 0x0009e8000c101d04 */
.L_x_39405:
[----:B------:R-:W-:Y:S05]  /*1b60*/  BSYNC B0 ;  /* 0x0000000000007941 */ /* 0x000fea0003800000 */
.L_x_39404:
        /* <DEDUP_REMOVED lines=24> */
.L_x_39425:
[----:B-----5:R-:W-:Y:S01]  /*1cf0*/  FADD.FTZ R92, R72, R92 ;  /* 0x0000005c485c7221 */ /* 0x020fe20000010000 */
[----:B------:R-:W-:Y:S06]  /*1d00*/  BRA `(.L_x_39426) ;  /* 0x0000000000087947 */ /* 0x000fec0003800000 */
.L_x_39424:
[----:B-----5:R-:W-:-:S04]  /*1d10*/  FADD.FTZ R92, R64, R92 ;  /* 0x0000005c405c7221 */ /* 0x020fc80000010000 */
[----:B------:R-:W-:-:S07]  /*1d20*/  @P2 FADD.FTZ R92, R72, R92 ;  /* 0x0000005c485c2221 */ /* 0x000fce0000010000 */
.L_x_39426:
[----:B-----5:R-:W-:-:S07]  /*1d30*/  MOV R76, R92 ;  /* 0x0000005c004c7202 */ /* 0x020fce0000000f00 */
.L_x_39427:
[----:B------:R-:W-:Y:S05]  /*1d40*/  @P3 BRA `(.L_x_39428) ;  /* 0x00000000001c3947 */ /* 0x000fea0003800000 */
[----:B------:R-:W-:-:S04]  /*1d50*/  ISETP.NE.U32.AND P4, PT, RZ, UR14, PT ;  /* 0x0000000eff007c0c */ /* 0x000fc8000bf85070 */
[----:B------:R-:W-:-:S13]  /*1d60*/  ISETP.NE.AND.EX P4, PT, RZ, UR15, PT, P4 ;  /* 0x0000000fff007c0c */ /* 0x000fda000bf85340 */
[----:B------:R-:W-:Y:S05]  /*1d70*/  @P4 BRA `(.L_x_39429) ;  /* 0x0000000000084947 */ /* 0x000fea0003800000 */
[----:B------:R-:W-:Y:S05]  /*1d80*/  @P0 BRA `(.L_x_39430) ;  /* 0x0000000000140947 */ /* 0x000fea0003800000 */
[----:B------:R-:W-:Y:S05]  /*1d90*/  BRA `(.L_x_39431) ;  /* 0x0000000000147947 */ /* 0x000fea0003800000 */
.L_x_39429:
[----:B-----5:R-:W-:Y:S01]  /*1da0*/  FADD.FTZ R93, R73, R93 ;  /* 0x0000005d495d7221 */ /* 0x020fe20000010000 */
[----:B------:R-:W-:Y:S06]  /*1db0*/  BRA `(.L_x_39430) ;  /* 0x0000000000087947 */ /* 0x000fec0003800000 */
.L_x_39428:
[----:B-----5:R-:W-:-:S04]  /*1dc0*/  FADD.FTZ R93, R65, R93 ;  /* 0x0000005d415d7221 */ /* 0x020fc80000010000 */
[----:B------:R-:W-:-:S07]  /*1dd0*/  @P2 FADD.FTZ R93, R73, R93 ;  /* 0x0000005d495d2221 */ /* 0x000fce0000010000 */
.L_x_39430:
[----:B-----5:R-:W-:-:S07]  /*1de0*/  MOV R77, R93 ;  /* 0x0000005d004d7202 */ /* 0x020fce0000000f00 */
.L_x_39431:
[----:B------:R-:W-:Y:S05]  /*1df0*/  @P3 BRA `(.L_x_39432) ;  /* 0x00000000001c3947 */ /* 0x000fea0003800000 */
[----:B------:R-:W-:-:S04]  /*1e00*/  ISETP.NE.U32.AND P4, PT, RZ, UR14, PT ;  /* 0x0000000eff007c0c */ /* 0x000fc8000bf85070 */
[----:B------:R-:W-:-:S13]  /*1e10*/  ISETP.NE.AND.EX P4, PT, RZ, UR15, PT, P4 ;  /* 0x0000000fff007c0c */ /* 0x000fda000bf85340 */
[----:B------:R-:W-:Y:S05]  /*1e20*/  @P4 BRA `(.L_x_39433) ;  /* 0x0000000000084947 */ /* 0x000fea0003800000 */
[----:B------:R-:W-:Y:S05]  /*1e30*/  @P0 BRA `(.L_x_39434) ;  /* 0x0000000000140947 */ /* 0x000fea0003800000 */
[----:B------:R-:W-:Y:S05]  /*1e40*/  BRA `(.L_x_39435) ;  /* 0x0000000000147947 */ /* 0x000fea0003800000 */
.L_x_39433:
[----:B-----5:R-:W-:Y:S01]  /*1e50*/  FADD.FTZ R94, R74, R94 ;  /* 0x0000005e4a5e7221 */ /* 0x020fe20000010000 */
[----:B------:R-:W-:Y:S06]  /*1e60*/  BRA `(.L_x_39434) ;  /* 0x0000000000087947 */ /* 0x000fec0003800000 */
.L_x_39432:
[----:B-----5:R-:W-:-:S04]  /*1e70*/  FADD.FTZ R94, R66, R94 ;  /* 0x0000005e425e7221 */ /* 0x020fc80000010000 */
[----:B------:R-:W-:-:S07]  /*1e80*/  @P2 FADD.FTZ R94, R74, R94 ;  /* 0x0000005e4a5e2221 */ /* 0x000fce0000010000 */
.L_x_39434:
[----:B-----5:R-:W-:-:S07]  /*1e90*/  MOV R78, R94 ;  /* 0x0000005e004e7202 */ /* 0x020fce0000000f00 */
.L_x_39435:
[----:B------:R-:W-:Y:S05]  /*1ea0*/  @P3 BRA `(.L_x_39436) ;  /* 0x00000000001c3947 */ /* 0x000fea0003800000 */
[----:B------:R-:W-:-:S04]  /*1eb0*/  ISETP.NE.U32.AND P2, PT, RZ, UR14, PT ;  /* 0x0000000eff007c0c */ /* 0x000fc8000bf45070 */
[----:B------:R-:W-:-:S13]  /*1ec0*/  ISETP.NE.AND.EX P2, PT, RZ, UR15, PT, P2 ;  /* 0x0000000fff007c0c */ /* 0x000fda000bf45320 */
[----:B------:R-:W-:Y:S05]  /*1ed0*/  @P2 BRA `(.L_x_39437) ;  /* 0x0000000000082947 */ /* 0x000fea0003800000 */
[----:B------:R-:W-:Y:S05]  /*1ee0*/  @P0 BRA `(.L_x_39438) ;  /* 0x0000000000140947 */ /* 0x000fea0003800000 */
[----:B------:R-:W-:Y:S05]  /*1ef0*/  BRA `(.L_x_39439) ;  /* 0x0000000000147947 */ /* 0x000fea0003800000 */
.L_x_39437:
[----:B-----5:R-:W-:Y:S01]  /*1f00*/  FADD.FTZ R95, R75, R95 ;  /* 0x0000005f4b5f7221 */ /* 0x020fe20000010000 */
[----:B------:R-:W-:Y:S06]  /*1f10*/  BRA `(.L_x_39438) ;  /* 0x0000000000087947 */ /* 0x000fec0003800000 */
.L_x_39436:
[----:B-----5:R-:W-:-:S04]  /*1f20*/  FADD.FTZ R95, R67, R95 ;  /* 0x0000005f435f7221 */ /* 0x020fc80000010000 */
[----:B------:R-:W-:-:S07]  /*1f30*/  @P2 FADD.FTZ R95, R75, R95 ;  /* 0x0000005f4b5f2221 */ /* 0x000fce0000010000 */
.L_x_39438:
[----:B-----5:R-:W-:-:S07]  /*1f40*/  MOV R79, R95 ;  /* 0x0000005f004f7202 */ /* 0x020fce0000000f00 */
.L_x_39439:
[----:B------:R-:W0:Y:S02]  /*1f50*/  @P0 LDC.64 R106, c[0x0][0x238] ;  /* 0x00008e00ff6a0b82 */ /* 0x000e240000000a00 */
[----:B0-----:R-:W-:-:S04]  /*1f60*/  @P0 LEA R106, P2, R104, R106, 0x4 ;  /* 0x0000006a686a0211 */ /* 0x001fc800078420ff */
[C---:B------:R-:W-:Y:S02]  /*1f70*/  @P0 LEA.HI.X R107, R104.reuse, R107, RZ, 0x4, P2 ;  /* 0x0000006b686b0211 */ /* 0x040fe400010f24ff */
[----:B------:R-:W-:-:S03]  /*1f80*/  IADD3 R104, R104, 0x100, RZ ;  /* 0x0000010068687810 */ /* 0x000fc60007ffe0ff */
[----:B------:R0:W-:Y:S04]  /*1f90*/  @P0 STG.E.128 desc[UR4][R106.64], R76 ;  /* 0x0000004c6a000986 */ /* 0x0001e8000c101d04 */
.L_x_39423:
[----:B------:R-:W-:Y:S05]  /*1fa0*/  BSYNC B0 ;  /* 0x0000000000007941 */ /* 0x000fea0003800000 */
.L_x_39422:
        /* <DEDUP_REMOVED lines=24> */
.L_x_39443:
[----:B-----5:R-:W-:Y:S01]  /*2130*/  FADD.FTZ R96, R72, R96 ;  /* 0x0000006048607221 */ /* 0x020fe20000010000 */
[----:B------:R-:W-:Y:S06]  /*2140*/  BRA `(.L_x_39444) ;  /* 0x0000000000087947 */ /* 0x000fec0003800000 */
.L_x_39442:
[----:B-----5:R-:W-:-:S04]  /*2150*/  FADD.FTZ R96, R64, R96 ;  /* 0x0000006040607221 */ /* 0x020fc80000010000 */
[----:B------:R-:W-:-:S07]  /*2160*/  @P2 FADD.FTZ R96, R72, R96 ;  /* 0x0000006048602221 */ /* 0x000fce0000010000 */
.L_x_39444:
[----:B-----5:R-:W-:-:S07]  /*2170*/  MOV R76, R96 ;  /* 0x00000060004c7202 */ /* 0x020fce0000000f00 */
.L_x_39445:
[----:B------:R-:W-:Y:S05]  /*2180*/  @P3 BRA `(.L_x_39446) ;  /* 0x00000000001c3947 */ /* 0x000fea0003800000 */
[----:B------:R-:W-:-:S04]  /*2190*/  ISETP.NE.U32.AND P4, PT, RZ, UR14, PT ;  /* 0x0000000eff007c0c */ /* 0x000fc8000bf85070 */
[----:B------:R-:W-:-:S13]  /*21a0*/  ISETP.NE.AND.EX P4, PT, RZ, UR15, PT, P4 ;  /* 0x0000000fff007c0c */ /* 0x000fda000bf85340 */
[----:B------:R-:W-:Y:S05]  /*21b0*/  @P4 BRA `(.L_x_39447) ;  /* 0x0000000000084947 */ /* 0x000fea0003800000 */
[----:B------:R-:W-:Y:S05]  /*21c0*/  @P0 BRA `(.L_x_39448) ;  /* 0x0000000000140947 */ /* 0x000fea0003800000 */
[----:B------:R-:W-:Y:S05]  /*21d0*/  BRA `(.L_x_39449) ;  /* 0x0000000000147947 */ /* 0x000fea0003800000 */
.L_x_39447:
[----:B-----5:R-:W-:Y:S01]  /*21e0*/  FADD.FTZ R97, R73, R97 ;  /* 0x0000006149617221 */ /* 0x020fe20000010000 */
[----:B------:R-:W-:Y:S06]  /*21f0*/  BRA `(.L_x_39448) ;  /* 0x0000000000087947 */ /* 0x000fec0003800000 */
.L_x_39446:
[----:B-----5:R-:W-:-:S04]  /*2200*/  FADD.FTZ R97, R65, R97 ;  /* 0x0000006141617221 */ /* 0x020fc80000010000 */
[----:B------:R-:W-:-:S07]  /*2210*/  @P2 FADD.FTZ R97, R73, R97 ;  /* 0x0000006149612221 */ /* 0x000fce0000010000 */
.L_x_39448:
[----:B-----5:R-:W-:-:S07]  /*2220*/  MOV R77, R97 ;  /* 0x00000061004d7202 */ /* 0x020fce0000000f00 */
.L_x_39449:
[----:B------:R-:W-:Y:S05]  /*2230*/  @P3 BRA `(.L_x_39450) ;  /* 0x00000000001c3947 */ /* 0x000fea0003800000 */
[----:B------:R-:W-:-:S04]  /*2240*/  ISETP.NE.U32.AND P4, PT, RZ, UR14, PT ;  /* 0x0000000eff007c0c */ /* 0x000fc8000bf85070 */
[----:B------:R-:W-:-:S13]  /*2250*/  ISETP.NE.AND.EX P4, PT, RZ, UR15, PT, P4 ;  /* 0x0000000fff007c0c */ /* 0x000fda000bf85340 */
[----:B------:R-:W-:Y:S05]  /*2260*/  @P4 BRA `(.L_x_39451) ;  /* 0x0000000000084947 */ /* 0x000fea0003800000 */
[----:B------:R-:W-:Y:S05]  /*2270*/  @P0 BRA `(.L_x_39452) ;  /* 0x0000000000140947 */ /* 0x000fea0003800000 */
[----:B------:R-:W-:Y:S05]  /*2280*/  BRA `(.L_x_39453) ;  /* 0x0000000000147947 */ /* 0x000fea0003800000 */
.L_x_39451:
[----:B-----5:R-:W-:Y:S01]  /*2290*/  FADD.FTZ R98, R74, R98 ;  /* 0x000000624a627221 */ /* 0x020fe20000010000 */
[----:B------:R-:W-:Y:S06]  /*22a0*/  BRA `(.L_x_39452) ;  /* 0x0000000000087947 */ /* 0x000fec0003800000 */
.L_x_39450:
[----:B-----5:R-:W-:-:S04]  /*22b0*/  FADD.FTZ R98, R66, R98 ;  /* 0x0000006242627221 */ /* 0x020fc80000010000 */
[----:B------:R-:W-:-:S07]  /*22c0*/  @P2 FADD.FTZ R98, R74, R98 ;  /* 0x000000624a622221 */ /* 0x000fce0000010000 */
.L_x_39452:
[----:B-----5:R-:W-:-:S07]  /*22d0*/  MOV R78, R98 ;  /* 0x00000062004e7202 */ /* 0x020fce0000000f00 */
.L_x_39453:
[----:B------:R-:W-:Y:S05]  /*22e0*/  @P3 BRA `(.L_x_39454) ;  /* 0x00000000001c3947 */ /* 0x000fea0003800000 */
[----:B------:R-:W-:-:S04]  /*22f0*/  ISETP.NE.U32.AND P2, PT, RZ, UR14, PT ;  /* 0x0000000eff007c0c */ /* 0x000fc8000bf45070 */
[----:B------:R-:W-:-:S13]  /*2300*/  ISETP.NE.AND.EX P2, PT, RZ, UR15, PT, P2 ;  /* 0x0000000fff007c0c */ /* 0x000fda000bf45320 */
[----:B------:R-:W-:Y:S05]  /*2310*/  @P2 BRA `(.L_x_39455) ;  /* 0x0000000000082947 */ /* 0x000fea0003800000 */
[----:B------:R-:W-:Y:S05]  /*2320*/  @P0 BRA `(.L_x_39456) ;  /* 0x0000000000140947 */ /* 0x000fea0003800000 */
[----:B------:R-:W-:Y:S05]  /*2330*/  BRA `(.L_x_39457) ;  /* 0x0000000000147947 */ /* 0x000fea0003800000 */
.L_x_39455:
[----:B-----5:R-:W-:Y:S01]  /*2340*/  FADD.FTZ R99, R75, R99 ;  /* 0x000000634b637221 */ /* 0x020fe20000010000 */
[----:B------:R-:W-:Y:S06]  /*2350*/  BRA `(.L_x_39456) ;  /* 0x0000000000087947 */ /* 0x000fec0003800000 */
.L_x_39454:
[----:B-----5:R-:W-:-:S04]  /*2360*/  FADD.FTZ R99, R67, R99 ;  /* 0x0000006343637221 */ /* 0x020fc80000010000 */
[----:B------:R-:W-:-:S07]  /*2370*/  @P2 FADD.FTZ R99, R75, R99 ;  /* 0x000000634b632221 */ /* 0x000fce0000010000 */
.L_x_39456:
[----:B-----5:R-:W-:-:S07]  /*2380*/  MOV R79, R99 ;  /* 0x00000063004f7202 */ /* 0x020fce0000000f00 */
.L_x_39457:
[----:B------:R-:W0:Y:S02]  /*2390*/  @P0 LDC.64 R106, c[0x0][0x238] ;  /* 0x00008e00ff6a0b82 */ /* 0x000e240000000a00 */
[----:B0-----:R-:W-:-:S04]  /*23a0*/  @P0 LEA R106, P2, R104, R106, 0x4 ;  /* 0x0000006a686a0211 */ /* 0x001fc800078420ff */
[C---:B------:R-:W-:Y:S02]  /*23b0*/  @P0 LEA.HI.X R107, R104.reuse, R107, RZ, 0x4, P2 ;  /* 0x0000006b686b0211 */ /* 0x040fe400010f24ff */
[----:B------:R-:W-:-:S03]  /*23c0*/  IADD3 R104, R104, 0x100, RZ ;  /* 0x0000010068687810 */ /* 0x000fc60007ffe0ff */
[----:B------:R0:W-:Y:S04]  /*23d0*/  @P0 STG.E.128 desc[UR4][R106.64], R76 ;  /* 0x0000004c6a000986 */ /* 0x0001e8000c101d04 */
.L_x_39441:
[----:B------:R-:W-:Y:S05]  /*23e0*/  BSYNC B0 ;  /* 0x0000000000007941 */ /* 0x000fea0003800000 */
.L_x_39440:
        /* <DEDUP_REMOVED lines=24> */
.L_x_39461:
[----:B-----5:R-:W-:Y:S01]  /*2570*/  FADD.FTZ R100, R72, R100 ;  /* 0x0000006448647221 */ /* 0x020fe20000010000 */
[----:B------:R-:W-:Y:S06]  /*2580*/  BRA `(.L_x_39462) ;  /* 0x0000000000087947 */ /* 0x000fec0003800000 */
.L_x_39460:
[----:B-----5:R-:W-:-:S04]  /*2590*/  FADD.FTZ R100, R64, R100 ;  /* 0x0000006440647221 */ /* 0x020fc80000010000 */
[----:B------:R-:W-:-:S07]  /*25a0*/  @P2 FADD.FTZ R100, R72, R100 ;  /* 0x0000006448642221 */ /* 0x000fce0000010000 */
.L_x_39462:
[----:B-----5:R-:W-:-:S07]  /*25b0*/  MOV R76, R100 ;  /* 0x00000064004c7202 */ /* 0x020fce0000000f00 */
.L_x_39463:
[----:B------:R-:W-:Y:S05]  /*25c0*/  @P3 BRA `(.L_x_39464) ;  /* 0x00000000001c3947 */ /* 0x000fea0003800000 */
[----:B------:R-:W-:-:S04]  /*25d0*/  ISETP.NE.U32.AND P4, PT, RZ, UR14, PT ;  /* 0x0000000eff007c0c */ /* 0x000fc8000bf85070 */
[----:B------:R-:W-:-:S13]  /*25e0*/  ISETP.NE.AND.EX P4, PT, RZ, UR15, PT, P4 ;  /* 0x0000000fff007c0c */ /* 0x000fda000bf85340 */
[----:B------:R-:W-:Y:S05]  /*25f0*/  @P4 BRA `(.L_x_39465) ;  /* 0x0000000000084947 */ /* 0x000fea0003800000 */
[----:B------:R-:W-:Y:S05]  /*2600*/  @P0 BRA `(.L_x_39466) ;  /* 0x0000000000140947 */ /* 0x000fea0003800000 */
[----:B------:R-:W-:Y:S05]  /*2610*/  BRA `(.L_x_39467) ;  /* 0x0000000000147947 */ /* 0x000fea0003800000 */
.L_x_39465:
[----:B-----5:R-:W-:Y:S01]  /*2620*/  FADD.FTZ R101, R73, R101 ;  /* 0x0000006549657221 */ /* 0x020fe20000010000 */
[----:B------:R-:W-:Y:S06]  /*2630*/  BRA `(.L_x_39466) ;  /* 0x0000000000087947 */ /* 0x000fec0003800000 */
.L_x_39464:
[----:B-----5:R-:W-:-:S04]  /*2640*/  FADD.FTZ R101, R65, R101 ;  /* 0x0000006541657221 */ /* 0x020fc80000010000 */
[----:B------:R-:W-:-:S07]  /*2650*/  @P2 FADD.FTZ R101, R73, R101 ;  /* 0x0000006549652221 */ /* 0x000fce0000010000 */
.L_x_39466:
[----:B-----5:R-:W-:-:S07]  /*2660*/  MOV R77, R101 ;  /* 0x00000065004d7202 */ /* 0x020fce0000000f00 */
.L_x_39467:
[----:B------:R-:W-:Y:S05]  /*2670*/  @P3 BRA `(.L_x_39468) ;  /* 0x00000000001c3947 */ /* 0x000fea0003800000 */
[----:B------:R-:W-:-:S04]  /*2680*/  ISETP.NE.U32.AND P4, PT, RZ, UR14, PT ;  /* 0x0000000eff007c0c */ /* 0x000fc8000bf85070 */
[----:B------:R-:W-:-:S13]  /*2690*/  ISETP.NE.AND.EX P4, PT, RZ, UR15, PT, P4 ;  /* 0x0000000fff007c0c */ /* 0x000fda000bf85340 */
[----:B------:R-:W-:Y:S05]  /*26a0*/  @P4 BRA `(.L_x_39469) ;  /* 0x0000000000084947 */ /* 0x000fea0003800000 */
[----:B------:R-:W-:Y:S05]  /*26b0*/  @P0 BRA `(.L_x_39470) ;  /* 0x0000000000140947 */ /* 0x000fea0003800000 */
[----:B------:R-:W-:Y:S05]  /*26c0*/  BRA `(.L_x_39471) ;  /* 0x0000000000147947 */ /* 0x000fea0003800000 */
.L_x_39469:
[----:B-----5:R-:W-:Y:S01]  /*26d0*/  FADD.FTZ R102, R74, R102 ;  /* 0x000000664a667221 */ /* 0x020fe20000010000 */
[----:B------:R-:W-:Y:S06]  /*26e0*/  BRA `(.L_x_39470) ;  /* 0x0000000000087947 */ /* 0x000fec0003800000 */
.L_x_39468:
[----:B-----5:R-:W-:-:S04]  /*26f0*/  FADD.FTZ R102, R66, R102 ;  /* 0x0000006642667221 */ /* 0x020fc80000010000 */
[----:B------:R-:W-:-:S07]  /*2700*/  @P2 FADD.FTZ R102, R74, R102 ;  /* 0x000000664a662221 */ /* 0x000fce0000010000 */
.L_x_39470:
[----:B-----5:R-:W-:-:S07]  /*2710*/  MOV R78, R102 ;  /* 0x00000066004e7202 */ /* 0x020fce0000000f00 */
.L_x_39471:
[----:B------:R-:W-:Y:S05]  /*2720*/  @P3 BRA `(.L_x_39472) ;  /* 0x00000000001c3947 */ /* 0x000fea0003800000 */
[----:B------:R-:W-:-:S04]  /*2730*/  ISETP.NE.U32.AND P2, PT, RZ, UR14, PT ;  /* 0x0000000eff007c0c */ /* 0x000fc8000bf45070 */
[----:B------:R-:W-:-:S13]  /*2740*/  ISETP.NE.AND.EX P2, PT, RZ, UR15, PT, P2 ;  /* 0x0000000fff007c0c */ /* 0x000fda000bf45320 */
[----:B------:R-:W-:Y:S05]  /*2750*/  @P2 BRA `(.L_x_39473) ;  /* 0x0000000000082947 */ /* 0x000fea0003800000 */
[----:B------:R-:W-:Y:S05]  /*2760*/  @P0 BRA `(.L_x_39474) ;  /* 0x0000000000140947 */ /* 0x000fea0003800000 */
[----:B------:R-:W-:Y:S05]  /*2770*/  BRA `(.L_x_39475) ;  /* 0x0000000000147947 */ /* 0x000fea0003800000 */
.L_x_39473:
[----:B-----5:R-:W-:Y:S01]  /*2780*/  FADD.FTZ R103, R75, R103 ;  /* 0x000000674b677221 */ /* 0x020fe20000010000 */
[----:B------:R-:W-:Y:S06]  /*2790*/  BRA `(.L_x_39474) ;  /* 0x0000000000087947 */ /* 0x000fec0003800000 */
.L_x_39472:
[----:B-----5:R-:W-:-:S04]  /*27a0*/  FADD.FTZ R103, R67, R103 ;  /* 0x0000006743677221 */ /* 0x020fc80000010000 */
[----:B------:R-:W-:-:S07]  /*27b0*/  @P2 FADD.FTZ R103, R75, R103 ;  /* 0x000000674b672221 */ /* 0x000fce0000010000 */
.L_x_39474:
[----:B-----5:R-:W-:-:S07]  /*27c0*/  MOV R79, R103 ;  /* 0x00000067004f7202 */ /* 0x020fce0000000f00 */
.L_x_39475:
[----:B------:R-:W0:Y:S02]  /*27d0*/  @P0 LDC.64 R106, c[0x0][0x238] ;  /* 0x00008e00ff6a0b82 */ /* 0x000e240000000a00 */
[----:B0-----:R-:W-:-:S04]  /*27e0*/  @P0 LEA R106, P2, R104, R106, 0x4 ;  /* 0x0000006a686a0211 */ /* 0x001fc800078420ff */
[----:B------:R-:W-:-:S05]  /*27f0*/  @P0 LEA.HI.X R107, R104, R107, RZ, 0x4, P2 ;  /* 0x0000006b686b0211 */ /* 0x000fca00010f24ff */
[----:B------:R0:W-:Y:S04]  /*2800*/  @P0 STG.E.128 desc[UR4][R106.64], R76 ;  /* 0x0000004c6a000986 */ /* 0x0001e8000c101d04 */
.L_x_39459:
[----:B------:R-:W-:Y:S05]  /*2810*/  BSYNC B0 ;  /* 0x0000000000007941 */ /* 0x000fea0003800000 */
.L_x_39458:
[----:B-----5:R-:W-:Y:S01]  /*2820*/  FADD.FTZ R104, RZ, R68 ;  /* 0x00000044ff687221 */ /* 0x020fe20000010000 */
[C---:B------:R-:W-:Y:S01]  /*2830*/  ISETP.GT.U32.AND P2, PT, R2.reuse, 0x1ff, PT ;  /* 0x000001ff0200780c */ /* 0x040fe20003f44070 */
[----:B------:R-:W-:Y:S01]  /*2840*/  UMOV UR6, 0xffffffff ;  /* 0xffffffff00067882 */ /* 0x000fe20000000000 */
[C---:B------:R-:W-:Y:S01]  /*2850*/  ISETP.GT.U32.AND P3, PT, R2.reuse, 0x4ff, PT ;  /* 0x000004ff0200780c */ /* 0x040fe20003f64070 */
[----:B------:R-:W-:Y:S01]  /*2860*/  FADD.FTZ R105, R69, R104 ;  /* 0x0000006845697221 */ /* 0x000fe20000010000 */
[----:B01234-:R-:W-:Y:S02]  /*2870*/  P2R R106, PR, RZ, 0x4 ;  /* 0x00000004ff6a7803 */ /* 0x01ffe40000000000 */
        /* <DEDUP_REMOVED lines=119> */
.L_x_39502:
[----:B------:R-:W-:Y:S01]  /*2ff0*/  LOP3.LUT P2, RZ, R0, 0x1f, RZ, 0xc0, !PT ;  /* 0x0000001f00ff7812 */ /* 0x000fe2000784c0ff */
[----:B------:R-:W-:Y:S05]  /*3000*/  WARPSYNC.ALL ;  /* 0x0000000000007948 */ /* 0x000fea0003800000 */
[----:B------:R-:W-:Y:S01]  /*3010*/  LOP3.LUT R109, R107, 0x7, RZ, 0xc0, !PT ;  /* 0x000000076b6d7812 */ /* 0x000fe200078ec0ff */
[----:B-1----:R-:W-:-:S06]  /*3020*/  FADD.FTZ R107, R114, R111 ;  /* 0x0000006f726b7221 */ /* 0x002fcc0000010000 */
        /* <DEDUP_REMOVED lines=35> */
[----:B------:R-:W-:Y:S01]  /*3260*/  IADD3 R113, R114, R111, RZ ;  /* 0x0000006f72717210 */ /* 0x000fe20007ffe0ff */
[----:B------:R-:W-:Y:S01]  /*3270*/  FMUL.FTZ R117, R115, R117 ;  /* 0x0000007573757220 */ /* 0x000fe20000410000 */
[----:B--2---:R-:W-:Y:S01]  /*3280*/  FADD.FTZ R115, R116, R105 ;  /* 0x0000006974737221 */ /* 0x004fe20000010000 */
[----:B------:R-:W-:Y:S01]  /*3290*/  I2FP.F32.S32 R116, R111 ;  /* 0x0000006f00747245 */ /* 0x000fe20000201400 */
[----:B------:R-:W0:Y:S01]  /*32a0*/  SHFL.DOWN PT, R104, R107, 0x2, 0x1f ;  /* 0x08401f006b687f89 */ /* 0x000e2200000e0000 */
[----:B------:R-:W-:Y:S01]  /*32b0*/  I2FP.F32.S32 R114, R113 ;  /* 0x0000007100727245 */ /* 0x000fe20000201400 */
[----:B------:R-:W-:-:S03]  /*32c0*/  FMUL.FTZ R117, R117, R112 ;  /* 0x0000007075757220 */ /* 0x000fc60000410000 */
[----:B------:R-:W1:Y:S01]  /*32d0*/  MUFU.RCP R105, R114 ;  /* 0x0000007200697308 */ /* 0x000e620000001000 */
[----:B------:R-:W-:Y:S02]  /*32e0*/  FFMA.FTZ R115, R108, R117, R115 ;  /* 0x000000756c737223 */ /* 0x000fe40000010073 */
[----:B------:R-:W2:Y:S04]  /*32f0*/  SHFL.DOWN PT, R108, R113, 0x1, 0x1f ;  /* 0x08201f00716c7f89 */ /* 0x000ea800000e0000 */
[----:B------:R-:W3:Y:S01]  /*3300*/  SHFL.DOWN PT, R112, R115, 0x2, 0x1f ;  /* 0x08401f0073707f89 */ /* 0x000ee200000e0000 */
[----:B0-----:R-:W-:-:S04]  /*3310*/  FMUL.FTZ R111, R104, R116 ;  /* 0x00000074686f7220 */ /* 0x001fc80000410000 */
[----:B------:R-:W-:Y:S01]  /*3320*/  FFMA.FTZ R118, R106, R107, R111 ;  /* 0x0000006b6a767223 */ /* 0x000fe2000001006f */
[----:B------:R-:W-:-:S03]  /*3330*/  FADD.FTZ R107, R107, -R104 ;  /* 0x800000686b6b7221 */ /* 0x000fc60000010000 */
[----:B-1----:R-:W-:Y:S01]  /*3340*/  FMUL.FTZ R111, R105, R118 ;  /* 0x00000076696f7220 */ /* 0x002fe20000410000 */
[----:B------:R-:W-:Y:S01]  /*3350*/  FMUL.FTZ R107, R107, R107 ;  /* 0x0000006b6b6b7220 */ /* 0x000fe20000410000 */
[-C--:B--2---:R-:W-:Y:S01]  /*3360*/  IADD3 R117, R113, R108.reuse, RZ ;  /* 0x0000006c71757210 */ /* 0x084fe20007ffe0ff */
[----:B---3--:R-:W-:Y:S02]  /*3370*/  FADD.FTZ R112, R115, R112 ;  /* 0x0000007073707221 */ /* 0x008fe40000010000 */
[----:B------:R-:W0:Y:S01]  /*3380*/  SHFL.DOWN PT, R104, R111, 0x1, 0x1f ;  /* 0x08201f006f687f89 */ /* 0x000e2200000e0000 */
[----:B------:R-:W-:Y:S01]  /*3390*/  FMUL.FTZ R107, R106, R107 ;  /* 0x0000006b6a6b7220 */ /* 0x000fe20000410000 */
[----:B------:R-:W-:Y:S02]  /*33a0*/  I2FP.F32.S32 R117, R117 ;  /* 0x0000007500757245 */ /* 0x000fe40000201400 */
        /* <DEDUP_REMOVED lines=10> */
[----:B------:R-:W0:Y:S03]  /*3450*/  @!P2 LDC.64 R112, c[0x0][0x250] ;  /* 0x00009400ff70ab82 */ /* 0x000e260000000a00 */
[----:B------:R-:W-:Y:S01]  /*3460*/  FMUL.FTZ R111, R114, R111 ;  /* 0x0000006f726f7220 */ /* 0x000fe20000410000 */
[----:B--2---:R-:W-:Y:S01]  /*3470*/  FADD.FTZ R106, R107, R106 ;  /* 0x0000006a6b6a7221 */ /* 0x004fe20000010000 */
[----:B------:R-:W1:Y:S02]  /*3480*/  SHFL.IDX PT, R104, R105, RZ, 0x1f ;  /* 0x00001fff69687589 */ /* 0x000e6400000e0000 */
[----:B------:R-:W-:Y:S01]  /*3490*/  FMUL.FTZ R111, R111, R108 ;  /* 0x0000006c6f6f7220 */ /* 0x000fe20000410000 */
[----:B------:R-:W2:Y:S03]  /*34a0*/  LDC R114, c[0x0][0x2d8] ;  /* 0x0000b600ff727b82 */ /* 0x000ea60000000800 */
[----:B------:R-:W-:-:S05]  /*34b0*/  FFMA.FTZ R111, R117, R111, R106 ;  /* 0x0000006f756f7223 */ /* 0x000fca000001006a */
[----:B------:R-:W3:Y:S01]  /*34c0*/  @!P2 LDC.64 R106, c[0x0][0x258] ;  /* 0x00009600ff6aab82 */ /* 0x000ee20000000a00 */
[----:B------:R-:W2:Y:S01]  /*34d0*/  SHFL.IDX PT, R111, R111, RZ, 0x1f ;  /* 0x00001fff6f6f7589 */ /* 0x000ea200000e0000 */
[----:B0-----:R-:W-:-:S04]  /*34e0*/  @!P2 IMAD.WIDE R112, R3, 0x4, R112 ;  /* 0x000000040370a825 */ /* 0x001fc800078e0270 */
[----:B-1----:R-:W-:Y:S01]  /*34f0*/  FMUL.FTZ R108, R104, R104 ;  /* 0x00000068686c7220 */ /* 0x002fe20000410000 */
[----:B------:R0:W-:Y:S04]  /*3500*/  @!P2 STG.E desc[UR4][R112.64], R104 ;  /* 0x000000687000a986 */ /* 0x0001e8000c101904 */
[----:B------:R-:W-:Y:S01]  /*3510*/  FSEL R108, R108, RZ, P3 ;  /* 0x000000ff6c6c7208 */ /* 0x000fe20001800000 */
[----:B---3--:R-:W-:-:S04]  /*3520*/  @!P2 IMAD.WIDE R106, R3, 0x4, R106 ;  /* 0x00000004036aa825 */ /* 0x008fc800078e026a */
[----:B--2---:R-:W-:-:S04]  /*3530*/  FFMA.FTZ R105, R111, UR7, R114 ;  /* 0x000000076f697c23 */ /* 0x004fc80008010072 */
[----:B------:R-:W-:Y:S01]  /*3540*/  FADD.FTZ R105, R105, R108 ;  /* 0x0000006c69697221 */ /* 0x000fe20000010000 */
[----:B------:R-:W-:-:S03]  /*3550*/  FSEL R108, R104, RZ, !P3 ;  /* 0x000000ff686c7208 */ /* 0x000fc60005800000 */
[----:B------:R-:W1:Y:S02]  /*3560*/  MUFU.RSQ R109, R105 ;  /* 0x00000069006d7308 */ /* 0x000e640000001400 */
[----:B-1----:R0:W-:Y:S01]  /*3570*/  @!P2 STG.E desc[UR4][R106.64], R109 ;  /* 0x0000006d6a00a986 */ /* 0x0021e2000c101904 */
[----:B------:R-:W-:Y:S05]  /*3580*/  @!P1 BRA `(.L_x_39478) ;  /* 0x0000000000409947 */ /* 0x000fea0003800000 */
[----:B0-----:R-:W0:Y:S01]  /*3590*/  LDC.64 R104, c[0x0][0x2b8] ;  /* 0x0000ae00ff687b82 */ /* 0x001e220000000a00 */
        /* <DEDUP_REMOVED lines=13> */
[----:B------:R-:W-:-:S04]  /*3670*/  IADD3 R110, R110, 0x100, RZ ;  /* 0x000001006e6e7810 */ /* 0x000fc80007ffe0ff */
[----:B------:R1:W-:Y:S03]  /*3680*/  STG.E.128 desc[UR4][R112.64], R104 ;  /* 0x0000006870007986 */ /* 0x0003e6000c101d04 */
.L_x_39478:
[----:B------:R-:W-:Y:S05]  /*3690*/  BSYNC B0 ;  /* 0x0000000000007941 */ /* 0x000fea0003800000 */
.L_x_39477:
        /* <DEDUP_REMOVED lines=19> */
.L_x_39480:
[----:B------:R-:W-:Y:S05]  /*37d0*/  BSYNC B0 ;  /* 0x0000000000007941 */ /* 0x000fea0003800000 */
.L_x_39479:
[----:B------:R-:W-:Y:S01]  /*37e0*/  ISETP.GE.U32.AND P2, PT, R2, 0x300, PT ;  /* 0x000003000200780c */ /* 0x000fe20003f46070 */
[----:B------:R-:W-:-:S12]  /*37f0*/  BSSY B0, `(.L_x_39481) ;  /* 0x0000012000007945 */ /* 0x000fd80003800000 */
[----:B------:R-:W-:Y:S05]  /*3800*/  @!P2 BRA `(.L_x_39482) ;  /* 0x000000000040a947 */ /* 0x000fea0003800000 */
[----:B012---:R-:W0:Y:S01]  /*3810*/  LDC.64 R104, c[0x0][0x2b8] ;  /* 0x0000ae00ff687b82 */ /* 0x007e220000000a00 */
        /* <DEDUP_REMOVED lines=15> */
.L_x_39482:
[----:B------:R-:W-:Y:S05]  /*3910*/  BSYNC B0 ;  /* 0x0000000000007941 */ /* 0x000fea0003800000 */
.L_x_39481:
[----:B------:R-:W-:Y:S01]  /*3920*/  ISETP.GE.U32.AND P2, PT, R2, 0x400, PT ;  /* 0x000004000200780c */ /* 0x000fe20003f46070 */
[----:B------:R-:W-:-:S12]  /*3930*/  BSSY B0, `(.L_x_39483) ;  /* 0x0000012000007945 */ /* 0x000fd80003800000 */
[----:B------:R-:W-:Y:S05]  /*3940*/  @!P2 BRA `(.L_x_39484) ;  /* 0x000000000040a947 */ /* 0x000fea0003800000 */
[----:B0123--:R-:W0:Y:S01]  /*3950*/  LDC.64 R104, c[0x0][0x2b8] ;  /* 0x0000ae00ff687b82 */ /* 0x00fe220000000a00 */
        /* <DEDUP_REMOVED lines=15> */
.L_x_39484:
[----:B------:R-:W-:Y:S05]  /*3a50*/  BSYNC B0 ;  /* 0x0000000000007941 */ /* 0x000fea0003800000 */
.L_x_39483:
        /* <DEDUP_REMOVED lines=19> */
.L_x_39486:
[----:B------:R-:W-:Y:S05]  /*3b90*/  BSYNC B0 ;  /* 0x0000000000007941 */ /* 0x000fea0003800000 */
.L_x_39485:
        /* <DEDUP_REMOVED lines=19> */
.L_x_39488:
[----:B------:R-:W-:Y:S05]  /*3cd0*/  BSYNC B0 ;  /* 0x0000000000007941 */ /* 0x000fea0003800000 */
.L_x_39487:
        /* <DEDUP_REMOVED lines=11> */
[----:B------:R-:W-:-:S03]  /*3d90*/  FMUL.FTZ R108, R109, R108 ;  /* 0x0000006c6d6c7220 */ /* 0x000fc60000410000 */
[----:B------:R-:W-:Y:S01]  /*3da0*/  FFMA.FTZ R106, R62, R113, R58 ;  /* 0x000000713e6a7223 */ /* 0x000fe2000001003a */
[----:B0-----:R-:W-:-:S04]  /*3db0*/  IMAD.WIDE.U32 R110, R110, 0x10, R104 ;  /* 0x000000106e6e7825 */ /* 0x001fc800078e0068 */
[----:B------:R-:W-:Y:S01]  /*3dc0*/  FFMA.FTZ R104, R60, R107, R56 ;  /* 0x0000006b3c687223 */ /* 0x000fe20000010038 */
[----:B------:R-:W-:Y:S01]  /*3dd0*/  FFMA.FTZ R105, R61, R112, R57 ;  /* 0x000000703d697223 */ /* 0x000fe20000010039 */
[----:B------:R-:W-:-:S05]  /*3de0*/  FFMA.FTZ R107, R63, R108, R59 ;  /* 0x0000006c3f6b7223 */ /* 0x000fca000001003b */
[----:B------:R0:W-:Y:S02]  /*3df0*/  STG.E.128 desc[UR4][R110.64], R104 ;  /* 0x000000686e007986 */ /* 0x0001e4000c101d04 */
.L_x_39490:
[----:B------:R-:W-:Y:S05]  /*3e00*/  BSYNC B0 ;  /* 0x0000000000007941 */ /* 0x000fea0003800000 */
.L_x_39489:
[----:B------:R-:W-:Y:S02]  /*3e10*/  ISETP.NE.AND P2, PT, R7, RZ, PT ;  /* 0x000000ff0700720c */ /* 0x000fe40003f45270 */
[----:B------:R-:W-:Y:S02]  /*3e20*/  IADD3 R3, R3, UR8, RZ ;  /* 0x0000000803037c10 */ /* 0x000fe4000fffe0ff */
[----:B------:R-:W-:Y:S02]  /*3e30*/  SEL R7, RZ, 0x1, P2 ;  /* 0x00000001ff077807 */ /* 0x000fe40001000000 */
[----:B------:R-:W-:-:S13]  /*3e40*/  ISETP.GE.AND P2, PT, R3, UR9, PT ;  /* 0x0000000903007c0c */ /* 0x000fda000bf46270 */
[----:B------:R-:W-:Y:S05]  /*3e50*/  @!P2 BRA `(.L_x_39491) ;  /* 0xffffffc800f0a947 */ /* 0x000fea000383ffff */
[----:B------:R-:W-:Y:S05]  /*3e60*/  EXIT ;  /* 0x000000000000794d */ /* 0x000fea0003800000 */
.L_x_39476:
[----:B------:R-:W-:Y:S01]  /*3e70*/  HFMA2.MMA R117, -RZ, RZ, 0, 5.9604644775390625e-08 ;  /* 0x00000001ff757435 */ /* 0x000fe200000001ff */
[----:B------:R-:W-:Y:S02]  /*3e80*/  MOV R118, R105 ;  /* 0x0000006900767202 */ /* 0x000fe40000000f00 */
[----:B------:R-:W-:Y:S02]  /*3e90*/  MOV R120, 0x1f ;  /* 0x0000001f00787802 */ /* 0x000fe40000000f00 */
[----:B------:R-:W-:-:S07]  /*3ea0*/  MOV R115, 0xffffffff ;  /* 0xffffffff00737802 */ /* 0x000fce0000000f00 */
[----:B------:R-:W-:Y:S05]  /*3eb0*/  WARPSYNC.COLLECTIVE R115, `(.L_x_39492) ;  /* 0x0000000073087348 */ /* 0x000fea0003c00000 */
[----:B------:R0:W1:Y:S02]  /*3ec0*/  SHFL.BFLY P6, R116, R118, R117, R120 ;  /* 0x0c00007576747389 */ /* 0x00006400000c0078 */
[----:B01----:R-:W-:Y:S01]  /*3ed0*/  ENDCOLLECTIVE ;  /* 0x000000000000791b */ /* 0x003fe20003800000 */
.L_x_39492:
[----:B------:R-:W-:Y:S01]  /*3ee0*/  HFMA2.MMA R117, -RZ, RZ, 0, 1.1920928955078125e-07 ;  /* 0x00000002ff757435 */ /* 0x000fe200000001ff */
[----:B------:R-:W-:-:S05]  /*3ef0*/  MOV R104, R116 ;  /* 0x0000007400687202 */ /* 0x000fca0000000f00 */
[----:B------:R-:W-:-:S05]  /*3f00*/  FADD.FTZ R109, R105, R104 ;  /* 0x00000068696d7221 */ /* 0x000fca0000010000 */
[----:B------:R-:W-:-:S07]  /*3f10*/  MOV R118, R109 ;  /* 0x0000006d00767202 */ /* 0x000fce0000000f00 */
[----:B------:R-:W-:Y:S05]  /*3f20*/  WARPSYNC.COLLECTIVE R115, `(.L_x_39493) ;  /* 0x0000000073087348 */ /* 0x000fea0003c00000 */
[----:B------:R0:W1:Y:S02]  /*3f30*/  SHFL.BFLY P6, R116, R118, R117, R120 ;  /* 0x0c00007576747389 */ /* 0x00006400000c0078 */
[----:B01----:R-:W-:Y:S01]  /*3f40*/  ENDCOLLECTIVE ;  /* 0x000000000000791b */ /* 0x003fe20003800000 */
.L_x_39493:
[----:B------:R-:W-:Y:S01]  /*3f50*/  HFMA2.MMA R117, -RZ, RZ, 0, 2.384185791015625e-07 ;  /* 0x00000004ff757435 */ /* 0x000fe200000001ff */
[----:B------:R-:W-:-:S05]  /*3f60*/  MOV R104, R116 ;  /* 0x0000007400687202 */ /* 0x000fca0000000f00 */
[----:B------:R-:W-:-:S05]  /*3f70*/  FADD.FTZ R111, R109, R104 ;  /* 0x000000686d6f7221 */ /* 0x000fca0000010000 */
[----:B------:R-:W-:-:S07]  /*3f80*/  MOV R118, R111 ;  /* 0x0000006f00767202 */ /* 0x000fce0000000f00 */
[----:B------:R-:W-:Y:S05]  /*3f90*/  WARPSYNC.COLLECTIVE R115, `(.L_x_39494) ;  /* 0x0000000073087348 */ /* 0x000fea0003c00000 */
[----:B------:R0:W1:Y:S02]  /*3fa0*/  SHFL.BFLY P6, R116, R118, R117, R120 ;  /* 0x0c00007576747389 */ /* 0x00006400000c0078 */
[----:B01----:R-:W-:Y:S01]  /*3fb0*/  ENDCOLLECTIVE ;  /* 0x000000000000791b */ /* 0x003fe20003800000 */
.L_x_39494:
[----:B------:R-:W-:Y:S01]  /*3fc0*/  HFMA2.MMA R117, -RZ, RZ, 0, 4.76837158203125e-07 ;  /* 0x00000008ff757435 */ /* 0x000fe200000001ff */
[----:B------:R-:W-:-:S05]  /*3fd0*/  MOV R104, R116 ;  /* 0x0000007400687202 */ /* 0x000fca0000000f00 */
[----:B------:R-:W-:-:S05]  /*3fe0*/  FADD.FTZ R112, R111, R104 ;  /* 0x000000686f707221 */ /* 0x000fca0000010000 */
[----:B------:R-:W-:-:S07]  /*3ff0*/  MOV R118, R112 ;  /* 0x0000007000767202 */ /* 0x000fce0000000f00 */
[----:B------:R-:W-:Y:S05]  /*4000*/  WARPSYNC.COLLECTIVE R115, `(.L_x_39495) ;  /* 0x0000000073087348 */ /* 0x000fea0003c00000 */
[----:B------:R0:W1:Y:S02]  /*4010*/  SHFL.BFLY P6, R116, R118, R117, R120 ;  /* 0x0c00007576747389 */ /* 0x00006400000c0078 */
[----:B01----:R-:W-:Y:S01]  /*4020*/  ENDCOLLECTIVE ;  /* 0x000000000000791b */ /* 0x003fe20003800000 */
.L_x_39495:
[----:B------:R-:W-:Y:S01]  /*4030*/  HFMA2.MMA R117, -RZ, RZ, 0, 9.5367431640625e-07 ;  /* 0x00000010ff757435 */ /* 0x000fe200000001ff */
[----:B------:R-:W-:-:S05]  /*4040*/  MOV R113, R116 ;  /* 0x0000007400717202 */ /* 0x000fca0000000f00 */
[----:B------:R-:W-:-:S05]  /*4050*/  FADD.FTZ R113, R112, R113 ;  /* 0x0000007170717221 */ /* 0x000fca0000010000 */
[----:B------:R-:W-:-:S07]  /*4060*/  MOV R118, R113 ;  /* 0x0000007100767202 */ /* 0x000fce0000000f00 */
[----:B------:R-:W-:Y:S05]  /*4070*/  WARPSYNC.COLLECTIVE R115, `(.L_x_39496) ;  /* 0x0000000073087348 */ /* 0x000fea0003c00000 */
[----:B------:R0:W1:Y:S02]  /*4080*/  SHFL.BFLY P6, R116, R118, R117, R120 ;  /* 0x0c00007576747389 */ /* 0x00006400000c0078 */
[----:B01----:R-:W-:Y:S01]  /*4090*/  ENDCOLLECTIVE ;  /* 0x000000000000791b */ /* 0x003fe20003800000 */
.L_x_39496:
        /* <DEDUP_REMOVED lines=67> */
.L_x_39497:
[----:B------:R-:W-:Y:S01]  /*44d0*/  HFMA2.MMA R117, -RZ, RZ, 0, 1.1920928955078125e-07 ;  /* 0x00000002ff757435 */ /* 0x000fe200000001ff */
[----:B------:R-:W-:-:S05]  /*44e0*/  MOV R105, R116 ;  /* 0x0000007400697202 */ /* 0x000fca0000000f00 */
[----:B------:R-:W-:-:S05]  /*44f0*/  FADD.FTZ R105, R104, R105 ;  /* 0x0000006968697221 */ /* 0x000fca0000010000 */
[----:B------:R-:W-:-:S07]  /*4500*/  MOV R118, R105 ;  /* 0x0000006900767202 */ /* 0x000fce0000000f00 */
[----:B------:R-:W-:Y:S05]  /*4510*/  WARPSYNC.COLLECTIVE R115, `(.L_x_39498) ;  /* 0x0000000073087348 */ /* 0x000fea0003c00000 */
[----:B------:R0:W1:Y:S02]  /*4520*/  SHFL.BFLY P6, R116, R118, R117, R120 ;  /* 0x0c00007576747389 */ /* 0x00006400000c0078 */
[----:B01----:R-:W-:Y:S01]  /*4530*/  ENDCOLLECTIVE ;  /* 0x000000000000791b */ /* 0x003fe20003800000 */
.L_x_39498:
[----:B------:R-:W-:Y:S01]  /*4540*/  HFMA2.MMA R117, -RZ, RZ, 0, 2.384185791015625e-07 ;  /* 0x00000004ff757435 */ /* 0x000fe200000001ff */
[----:B------:R-:W-:-:S05]  /*4550*/  MOV R112, R116 ;  /* 0x0000007400707202 */ /* 0x000fca0000000f00 */
[----:B------:R-:W-:-:S05]  /*4560*/  FADD.FTZ R112, R105, R112 ;  /* 0x0000007069707221 */ /* 0x000fca0000010000 */
[----:B------:R-:W-:-:S07]  /*4570*/  MOV R118, R112 ;  /* 0x0000007000767202 */ /* 0x000fce0000000f00 */
[----:B------:R-:W-:Y:S05]  /*4580*/  WARPSYNC.COLLECTIVE R115, `(.L_x_39499) ;  /* 0x0000000073087348 */ /* 0x000fea0003c00000 */
[----:B------:R0:W1:Y:S02]  /*4590*/  SHFL.BFLY P6, R116, R118, R117, R120 ;  /* 0x0c00007576747389 */ /* 0x00006400000c0078 */
[----:B01----:R-:W-:Y:S01]  /*45a0*/  ENDCOLLECTIVE ;  /* 0x000000000000791b */ /* 0x003fe20003800000 */
.L_x_39499:
[----:B------:R-:W-:Y:S01]  /*45b0*/  HFMA2.MMA R117, -RZ, RZ, 0, 4.76837158203125e-07 ;  /* 0x00000008ff757435 */ /* 0x000fe200000001ff */
[----:B------:R-:W-:-:S05]  /*45c0*/  MOV R109, R116 ;  /* 0x00000074006d7202 */ /* 0x000fca0000000f00 */
[----:B------:R-:W-:-:S05]  /*45d0*/  FADD.FTZ R109, R112, R109 ;  /* 0x0000006d706d7221 */ /* 0x000fca0000010000 */
[----:B------:R-:W-:-:S07]  /*45e0*/  MOV R118, R109 ;  /* 0x0000006d00767202 */ /* 0x000fce0000000f00 */
[----:B------:R-:W-:Y:S05]  /*45f0*/  WARPSYNC.COLLECTIVE R115, `(.L_x_39500) ;  /* 0x0000000073087348 */ /* 0x000fea0003c00000 */
[----:B------:R0:W1:Y:S02]  /*4600*/  SHFL.BFLY P6, R116, R118, R117, R120 ;  /* 0x0c00007576747389 */ /* 0x00006400000c0078 */
[----:B01----:R-:W-:Y:S01]  /*4610*/  ENDCOLLECTIVE ;  /* 0x000000000000791b */ /* 0x003fe20003800000 */
.L_x_39500:
[----:B------:R-:W-:Y:S01]  /*4620*/  HFMA2.MMA R117, -RZ, RZ, 0, 9.5367431640625e-07 ;  /* 0x00000010ff757435 */ /* 0x000fe200000001ff */
[----:B------:R-:W-:-:S05]  /*4630*/  MOV R114, R116 ;  /* 0x0000007400727202 */ /* 0x000fca0000000f00 */
[----:B------:R-:W-:-:S05]  /*4640*/  FADD.FTZ R114, R109, R114 ;  /* 0x000000726d727221 */ /* 0x000fca0000010000 */
[----:B------:R-:W-:-:S07]  /*4650*/  MOV R118, R114 ;  /* 0x0000007200767202 */ /* 0x000fce0000000f00 */
[----:B------:R-:W-:Y:S05]  /*4660*/  WARPSYNC.COLLECTIVE R115, `(.L_x_39501) ;  /* 0x0000000073087348 */ /* 0x000fea0003c00000 */
[----:B------:R0:W1:Y:S02]  /*4670*/  SHFL.BFLY P6, R116, R118, R117, R120 ;  /* 0x0c00007576747389 */ /* 0x00006400000c0078 */
[----:B01----:R-:W-:Y:S01]  /*4680*/  ENDCOLLECTIVE ;  /* 0x000000000000791b */ /* 0x003fe20003800000 */
.L_x_39501:
[----:B------:R-:W-:Y:S01]  /*4690*/  MOV R111, R116 ;  /* 0x00000074006f7202 */ /* 0x000fe20000000f00 */
[----:B------:R-:W-:Y:S06]  /*46a0*/  BRA `(.L_x_39502) ;  /* 0xffffffe800507947 */ /* 0x000fec000383ffff */
.L_x_39503:
        /* <DEDUP_REMOVED lines=13> */
.L_x_41662:


//--------------------- .text._ZN10layer_norm31ln_parallel_residual_fwd_kernelINS_13Kernel_traitsIfffffjLj7168ELj1ELj1ELj8ELj16ENS_18Kernel_traits_baseILj7168EfffffjLj256EEEEELb0ELb1ELb1EEEvNS_9FwdParamsE --------------------------
	.section	.text._ZN10layer_norm31ln_parallel_residual_fwd_kernelINS_13Kernel_traitsIfffffjLj7168ELj1ELj1ELj8ELj16ENS_18Kernel_traits_baseILj7168EfffffjLj256EEEEELb0ELb1ELb1EEEvNS_9FwdParamsE,"ax",@progbits
	.align	128
        .global         _ZN10layer_norm31ln_parallel_residual_fwd_kernelINS_13Kernel_traitsIfffffjLj7168ELj1ELj1ELj8ELj16ENS_18Kernel_traits_baseILj7168EfffffjLj256EEEEELb0ELb1ELb1EEEvNS_9FwdParamsE
        .type           _ZN10layer_norm31ln_parallel_residual_fwd_kernelINS_13Kernel_traitsIfffffjLj7168ELj1ELj1ELj8ELj16ENS_18Kernel_traits_baseILj7168EfffffjLj256EEEEELb0ELb1ELb1EEEvNS_9FwdParamsE,@function
        .size           _ZN10layer_norm31ln_parallel_residual_fwd_kernelINS_13Kernel_traitsIfffffjLj7168ELj1ELj1ELj8ELj16ENS_18Kernel_traits_baseILj7168EfffffjLj256EEEEELb0ELb1ELb1EEEvNS_9FwdParamsE,(.L_x_41663 - _ZN10layer_norm31ln_parallel_residual_fwd_kernelINS_13Kernel_traitsIfffffjLj7168ELj1ELj1ELj8ELj16ENS_18Kernel_traits_baseILj7168EfffffjLj256EEEEELb0ELb1ELb1EEEvNS_9FwdParamsE)
        .other          _ZN10layer_norm31ln_parallel_residual_fwd_kernelINS_13Kernel_traitsIfffffjLj7168ELj1ELj1ELj8ELj16ENS_18Kernel_traits_baseILj7168EfffffjLj256EEEEELb0ELb1ELb1EEEvNS_9FwdParamsE,@"STO_CUDA_ENTRY STV_DEFAULT"
_ZN10layer_norm31ln_parallel_residual_fwd_kernelINS_13Kernel_traitsIfffffjLj7168ELj1ELj1ELj8ELj16ENS_18Kernel_traits_baseILj7168EfffffjLj256EEEEELb0ELb1ELb1EEEvNS_9FwdParamsE:
.text._ZN10layer_norm31ln_parallel_residual_fwd_kernelINS_13Kernel_traitsIfffffjLj7168ELj1ELj1ELj8ELj16ENS_18Kernel_traits_baseILj7168EfffffjLj256EEEEELb0ELb1ELb1EEEvNS_9FwdParamsE:
        /* <DEDUP_REMOVED lines=19> */
[----:B------:R-:W-:Y:S01]  /*0130*/  ULDC.64 UR6, c[0x0][0x260] ;  /* 0x0000980000067ab9 */ /* 0x000fe20000000a00 */
[----:B------:R-:W1:Y:S01]  /*0140*/  LDC.64 R64, c[0x0][0x228] ;  /* 0x00008a00ff407b82 */ /* 0x000e620000000a00 */
[----:B------:R-:W-:Y:S01]  /*0150*/  ULDC.64 UR8, c[0x0][0x230] ;  /* 0x00008c0000087ab9 */ /* 0x000fe20000000a00 */
[----:B0-----:R-:W-:-:S02]  /*0160*/  SHF.L.U32 R2, R0, 0x4, RZ ;  /* 0x0000000400027819 */ /* 0x001fc400000006ff */
[----:B------:R-:W-:Y:S02]  /*0170*/  SHF.R.U32.HI R6, RZ, 0x8, R0 ;  /* 0x00000008ff067819 */ /* 0x000fe40000011600 */
[----:B------:R-:W-:-:S04]  /*0180*/  LOP3.LUT R4, R2, 0xff0, RZ, 0xc0, !PT ;  /* 0x00000ff002047812 */ /* 0x000fc800078ec0ff */
[C---:B------:R-:W-:Y:S02]  /*0190*/  IADD3 R2, P3, R4.reuse, UR4, RZ ;  /* 0x0000000404027c10 */ /* 0x040fe4000ff7e0ff */
[----:B------:R-:W-:Y:S01]  /*01a0*/  IADD3 R4, P2, R4, UR6, RZ ;  /* 0x0000000604047c10 */ /* 0x000fe2000ff5e0ff */
[----:B------:R-:W0:Y:S01]  /*01b0*/  S2UR UR6, SR_CTAID.X ;  /* 0x00000000000679c3 */ /* 0x000e220000002500 */
[----:B------:R-:W-:Y:S01]  /*01c0*/  IADD3.X R3, RZ, UR5, RZ, P3, !PT ;  /* 0x00000005ff037c10 */ /* 0x000fe20009ffe4ff */
[----:B------:R-:W-:Y:S01]  /*01d0*/  ULDC.64 UR4, c[0x0][0x208] ;  /* 0x0000820000047ab9 */ /* 0x000fe20000000a00 */
[----:B------:R-:W-:Y:S01]  /*01e0*/  IADD3.X R5, RZ, UR7, RZ, P2, !PT ;  /* 0x00000007ff057c10 */ /* 0x000fe200097fe4ff */
[----:B------:R-:W-:Y:S01]  /*01f0*/  ULDC UR7, c[0x0][0x214] ;  /* 0x0000850000077ab9 */ /* 0x000fe20000000800 */
[----:B-1----:R-:W-:Y:S01]  /*0200*/  LOP3.LUT P0, RZ, R64, UR8, RZ, 0xfc, !PT ;  /* 0x0000000840ff7c12 */ /* 0x002fe2000f80fcff */
[----:B------:R1:W5:Y:S03]  /*0210*/  @P1 LDG.E.128 R60, desc[UR4][R2.64] ;  /* 0x00000004023c1981 */ /* 0x000366000c1e1d00 */
[----:B------:R-:W-:Y:S01]  /*0220*/  LOP3.LUT P0, RZ, R65, UR9, RZ, 0xfc, P0 ;  /* 0x0000000941ff7c12 */ /* 0x000fe2000800fcff */
[----:B------:R1:W5:Y:S04]  /*0230*/  @P1 LDG.E.128 R56, desc[UR4][R2.64+0x1000] ;  /* 0x0010000402381981 */ /* 0x000368000c1e1d00 */
[----:B------:R1:W5:Y:S04]  /*0240*/  @P1 LDG.E.128 R52, desc[UR4][R2.64+0x2000] ;  /* 0x0020000402341981 */ /* 0x000368000c1e1d00 */
[----:B------:R1:W5:Y:S04]  /*0250*/  @P1 LDG.E.128 R48, desc[UR4][R2.64+0x3000] ;  /* 0x0030000402301981 */ /* 0x000368000c1e1d00 */
[----:B------:R1:W5:Y:S01]  /*0260*/  @P1 LDG.E.128 R44, desc[UR4][R2.64+0x4000] ;  /* 0x00400004022c1981 */ /* 0x000362000c1e1d00 */
[----:B0-----:R-:W-:-:S03]  /*0270*/  IADD3 R7, R6, UR6, RZ ;  /* 0x0000000606077c10 */ /* 0x001fc6000fffe0ff */
[----:B------:R1:W5:Y:S01]  /*0280*/  @P1 LDG.E.128 R40, desc[UR4][R2.64+0x5000] ;  /* 0x0050000402281981 */ /* 0x000362000c1e1d00 */
[----:B------:R-:W-:-:S03]  /*0290*/  ISETP.GE.AND P2, PT, R7, UR7, PT ;  /* 0x0000000707007c0c */ /* 0x000fc6000bf46270 */
[----:B------:R1:W5:Y:S10]  /*02a0*/  @P1 LDG.E.128 R36, desc[UR4][R2.64+0x6000] ;  /* 0x0060000402241981 */ /* 0x000374000c1e1d00 */
[----:B-1----:R-:W-:Y:S05]  /*02b0*/  @P2 EXIT ;  /* 0x000000000000294d */ /* 0x002fea0003800000 */
[----:B------:R-:W-:Y:S01]  /*02c0*/  SHF.L.U32 R2, R6, 0x3, RZ ;  /* 0x0000000306027819 */ /* 0x000fe200000006ff */
[----:B------:R-:W5:Y:S01]  /*02d0*/  LDG.E.128 R32, desc[UR4][R4.64] ;  /* 0x0000000404207981 */ /* 0x000f62000c1e1d00 */
[----:B------:R-:W-:Y:S01]  /*02e0*/  SHF.R.U32.HI R6, RZ, 0x5, R0 ;  /* 0x00000005ff067819 */ /* 0x000fe20000011600 */
[----:B------:R-:W-:Y:S01]  /*02f0*/  ULDC.U8 UR6, c[0x0][0x2a0] ;  /* 0x0000a80000067ab9 */ /* 0x000fe20000000000 */
[----:B------:R-:W-:Y:S01]  /*0300*/  ISETP.NE.U32.AND P1, PT, R64, RZ, PT ;  /* 0x000000ff4000720c */ /* 0x000fe20003f25070 */
[----:B------:R-:W5:Y:S01]  /*0310*/  LDG.E.128 R28, desc[UR4][R4.64+0x1000] ;  /* 0x00100004041c7981 */ /* 0x000f62000c1e1d00 */
[----:B------:R-:W-:Y:S01]  /*0320*/  HFMA2.MMA R113, -RZ, RZ, 0, 5.9604644775390625e-08 ;  /* 0x00000001ff717435 */ /* 0x000fe200000001ff */
[----:B------:R-:W-:Y:S01]  /*0330*/  LOP3.LUT R3, R0, 0x1f, RZ, 0xc0, !PT ;  /* 0x0000001f00037812 */ /* 0x000fe200078ec0ff */
[----:B------:R-:W-:Y:S01]  /*0340*/  ULDC UR7, c[0x0][0x218] ;  /* 0x0000860000077ab9 */ /* 0x000fe20000000800 */
[----:B------:R-:W5:Y:S01]  /*0350*/  LDG.E.128 R24, desc[UR4][R4.64+0x2000] ;  /* 0x0020000404187981 */ /* 0x000f62000c1e1d00 */
[----:B------:R-:W-:Y:S01]  /*0360*/  ISETP.NE.AND.EX P1, PT, R65, RZ, PT, P1 ;  /* 0x000000ff4100720c */ /* 0x000fe20003f25310 */
[----:B------:R-:W-:-:S02]  /*0370*/  ULDC UR8, c[0x0][0x290] ;  /* 0x0000a40000087ab9 */ /* 0x000fc40000000800 */
[----:B------:R-:W5:Y:S01]  /*0380*/  LDG.E.128 R20, desc[UR4][R4.64+0x3000] ;  /* 0x0030000404147981 */ /* 0x000f62000c1e1d00 */
[----:B------:R-:W-:Y:S01]  /*0390*/  ISETP.NE.AND P5, PT, RZ, UR6, PT ;  /* 0x00000006ff007c0c */ /* 0x000fe2000bfa5270 */
[----:B------:R-:W-:Y:S01]  /*03a0*/  ULDC.64 UR16, c[0x0][0x230] ;  /* 0x00008c0000107ab9 */ /* 0x000fe20000000a00 */
[----:B------:R-:W-:Y:S01]  /*03b0*/  ULDC.64 UR14, c[0x0][0x228] ;  /* 0x00008a00000e7ab9 */ /* 0x000fe20000000a00 */
[----:B------:R-:W5:Y:S01]  /*03c0*/  LDG.E.128 R16, desc[UR4][R4.64+0x4000] ;  /* 0x0040000404107981 */ /* 0x000f62000c1e1d00 */
[----:B------:R-:W-:Y:S01]  /*03d0*/  ULDC.64 UR10, c[0x0][0x2b8] ;  /* 0x0000ae00000a7ab9 */ /* 0x000fe20000000a00 */
[----:B------:R-:W-:Y:S02]  /*03e0*/  ULDC.64 UR12, c[0x0][0x210] ;  /* 0x00008400000c7ab9 */ /* 0x000fe40000000a00 */
[----:B------:R-:W5:Y:S04]  /*03f0*/  LDG.E.128 R12, desc[UR4][R4.64+0x5000] ;  /* 0x00500004040c7981 */ /* 0x000f68000c1e1d00 */
[----:B------:R0:W5:Y:S02]  /*0400*/  LDG.E.128 R8, desc[UR4][R4.64+0x6000] ;  /* 0x0060000404087981 */ /* 0x000164000c1e1d00 */
[----:B0-----:R-:W-:-:S02]  /*0410*/  LOP3.LUT R5, R6, 0x7, RZ, 0xc0, !PT ;  /* 0x0000000706057812 */ /* 0x001fc400078ec0ff */
[----:B------:R-:W-:Y:S02]  /*0420*/  LOP3.LUT R4, R0, 0xff, RZ, 0xc0, !PT ;  /* 0x000000ff00047812 */ /* 0x000fe400078ec0ff */
[----:B------:R-:W-:-:S07]  /*0430*/  IADD3 R6, R2, 0x8, RZ ;  /* 0x0000000802067810 */ /* 0x000fce0007ffe0ff */
.L_x_39617:
        /* <DEDUP_REMOVED lines=23> */
.L_x_39505:
[----:B-----5:R-:W-:Y:S01]  /*05b0*/  FADD.FTZ R64, R72, R64 ;  /* 0x0000004048407221 */ /* 0x020fe20000010000 */
[----:B------:R-:W-:Y:S06]  /*05c0*/  BRA `(.L_x_39506) ;  /* 0x0000000000087947 */ /* 0x000fec0003800000 */
.L_x_39504:
[----:B-----5:R-:W-:-:S04]  /*05d0*/  FADD.FTZ R64, R68, R64 ;  /* 0x0000004044407221 */ /* 0x020fc80000010000 */
[----:B------:R-:W-:-:S07]  /*05e0*/  @P2 FADD.FTZ R64, R72, R64 ;  /* 0x0000004048402221 */ /* 0x000fce0000010000 */
.L_x_39506:
[----:B-----5:R-:W-:-:S07]  /*05f0*/  MOV R76, R64 ;  /* 0x00000040004c7202 */ /* 0x020fce0000000f00 */
.L_x_39507:
[----:B------:R-:W-:Y:S05]  /*0600*/  @P3 BRA `(.L_x_39508) ;  /* 0x00000000001c3947 */ /* 0x000fea0003800000 */
[----:B------:R-:W-:-:S04]  /*0610*/  ISETP.NE.U32.AND P4, PT, RZ, UR16, PT ;  /* 0x00000010ff007c0c */ /* 0x000fc8000bf85070 */
[----:B------:R-:W-:-:S13]  /*0620*/  ISETP.NE.AND.EX P4, PT, RZ, UR17, PT, P4 ;  /* 0x00000011ff007c0c */ /* 0x000fda000bf85340 */
[----:B------:R-:W-:Y:S05]  /*0630*/  @P4 BRA `(.L_x_39509) ;  /* 0x0000000000084947 */ /* 0x000fea0003800000 */
[----:B------:R-:W-:Y:S05]  /*0640*/  @P0 BRA `(.L_x_39510) ;  /* 0x0000000000140947 */ /* 0x000fea0003800000 */
[----:B------:R-:W-:Y:S05]  /*0650*/  BRA `(.L_x_39511) ;  /* 0x0000000000147947 */ /* 0x000fea0003800000 */
.L_x_39509:
[----:B-----5:R-:W-:Y:S01]  /*0660*/  FADD.FTZ R65, R73, R65 ;  /* 0x0000004149417221 */ /* 0x020fe20000010000 */
[----:B------:R-:W-:Y:S06]  /*0670*/  BRA `(.L_x_39510) ;  /* 0x0000000000087947 */ /* 0x000fec0003800000 */
.L_x_39508:
[----:B-----5:R-:W-:-:S04]  /*0680*/  FADD.FTZ R65, R69, R65 ;  /* 0x0000004145417221 */ /* 0x020fc80000010000 */
[----:B------:R-:W-:-:S07]  /*0690*/  @P2 FADD.FTZ R65, R73, R65 ;  /* 0x0000004149412221 */ /* 0x000fce0000010000 */
.L_x_39510:
[----:B-----5:R-:W-:-:S07]  /*06a0*/  MOV R77, R65 ;  /* 0x00000041004d7202 */ /* 0x020fce0000000f00 */
.L_x_39511:
[----:B------:R-:W-:Y:S05]  /*06b0*/  @P3 BRA `(.L_x_39512) ;  /* 0x00000000001c3947 */ /* 0x000fea0003800000 */
[----:B------:R-:W-:-:S04]  /*06c0*/  ISETP.NE.U32.AND P4, PT, RZ, UR16, PT ;  /* 0x00000010ff007c0c */ /* 0x000fc8000bf85070 */
[----:B------:R-:W-:-:S13]  /*06d0*/  ISETP.NE.AND.EX P4, PT, RZ, UR17, PT, P4 ;  /* 0x00000011ff007c0c */ /* 0x000fda000bf85340 */
[----:B------:R-:W-:Y:S05]  /*06e0*/  @P4 BRA `(.L_x_39513) ;  /* 0x0000000000084947 */ /* 0x000fea0003800000 */
[----:B------:R-:W-:Y:S05]  /*06f0*/  @P0 BRA `(.L_x_39514) ;  /* 0x0000000000140947 */ /* 0x000fea0003800000 */
[----:B------:R-:W-:Y:S05]  /*0700*/  BRA `(.L_x_39515) ;  /* 0x0000000000147947 */ /* 0x000fea0003800000 */
.L_x_39513:
[----:B-----5:R-:W-:Y:S01]  /*0710*/  FADD.FTZ R66, R74, R66 ;  /* 0x000000424a427221 */ /* 0x020fe20000010000 */
[----:B------:R-:W-:Y:S06]  /*0720*/  BRA `(.L_x_39514) ;  /* 0x0000000000087947 */ /* 0x000fec0003800000 */
.L_x_39512:
[----:B-----5:R-:W-:-:S04]  /*0730*/  FADD.FTZ R66, R70, R66 ;  /* 0x0000004246427221 */ /* 0x020fc80000010000 */
[----:B------:R-:W-:-:S07]  /*0740*/  @P2 FADD.FTZ R66, R74, R66 ;  /* 0x000000424a422221 */ /* 0x000fce0000010000 */
.L_x_39514:
[----:B-----5:R-:W-:-:S07]  /*0750*/  MOV R78, R66 ;  /* 0x00000042004e7202 */ /* 0x020fce0000000f00 */
.L_x_39515:
[----:B------:R-:W-:Y:S05]  /*0760*/  @P3 BRA `(.L_x_39516) ;  /* 0x00000000001c3947 */ /* 0x000fea0003800000 */
[----:B------:R-:W-:-:S04]  /*0770*/  ISETP.NE.U32.AND P4, PT, RZ, UR16, PT ;  /* 0x00000010ff007c0c */ /* 0x000fc8000bf85070 */
[----:B------:R-:W-:-:S13]  /*0780*/  ISETP.NE.AND.EX P4, PT, RZ, UR17, PT, P4 ;  /* 0x00000011ff007c0c */ /* 0x000fda000bf85340 */
[----:B------:R-:W-:Y:S05]  /*0790*/  @P4 BRA `(.L_x_39517) ;  /* 0x0000000000084947 */ /* 0x000fea0003800000 */
[----:B------:R-:W-:Y:S05]  /*07a0*/  @P0 BRA `(.L_x_39518) ;  /* 0x0000000000140947 */ /* 0x000fea0003800000 */
[----:B------:R-:W-:Y:S05]  /*07b0*/  BRA `(.L_x_39519) ;  /* 0x0000000000147947 */ /* 0x000fea0003800000 */
.L_x_39517:
[----:B-----5:R-:W-:Y:S01]  /*07c0*/  FADD.FTZ R67, R75, R67 ;  /* 0x000000434b437221 */ /* 0x020fe20000010000 */
[----:B------:R-:W-:Y:S06]  /*07d0*/  BRA `(.L_x_39518) ;  /* 0x0000000000087947 */ /* 0x000fec0003800000 */
.L_x_39516:
[----:B-----5:R-:W-:-:S04]  /*07e0*/  FADD.FTZ R67, R71, R67 ;  /* 0x0000004347437221 */ /* 0x020fc80000010000 */
[----:B------:R-:W-:-:S07]  /*07f0*/  @P2 FADD.FTZ R67, R75, R67 ;  /* 0x000000434b432221 */ /* 0x000fce0000010000 */
.L_x_39518:
[----:B-----5:R-:W-:-:S07]  /*0800*/  MOV R79, R67 ;  /* 0x00000043004f7202 */ /* 0x020fce0000000f00 */
.L_x_39519:
[----:B------:R-:W0:Y:S01]  /*0810*/  @P0 LDC.64 R84, c[0x0][0x238] ;  /* 0x00008e00ff540b82 */ /* 0x000e220000000a00 */
[----:B------:R-:W-:-:S04]  /*0820*/  IADD3 R109, R112, 0x100, RZ ;  /* 0x00000100706d7810 */ /* 0x000fc80007ffe0ff */
[C---:B------:R-:W-:Y:S01]  /*0830*/  @P1 LEA R86, P4, R109.reuse, UR14, 0x4 ;  /* 0x0000000e6d561c11 */ /* 0x040fe2000f8820ff */
[----:B------:R-:W-:-:S03]  /*0840*/  IMAD.WIDE.U32 R80, R109, 0x10, R100 ;  /* 0x000000106d507825 */ /* 0x000fc600078e0064 */
[----:B------:R-:W-:Y:S02]  /*0850*/  @P1 LEA.HI.X R87, R109, UR15, RZ, 0x4, P4 ;  /* 0x0000000f6d571c11 */ /* 0x000fe4000a0f24ff */
[----:B0-----:R-:W-:-:S04]  /*0860*/  @P0 LEA R84, P6, R112, R84, 0x4 ;  /* 0x0000005470540211 */ /* 0x001fc800078c20ff */
[----:B------:R-:W-:Y:S02]  /*0870*/  @P0 LEA.HI.X R85, R112, R85, RZ, 0x4, P6 ;  /* 0x0000005570550211 */ /* 0x000fe400030f24ff */
[----:B------:R-:W-:-:S03]  /*0880*/  @P2 LEA R88, P6, R109, UR16, 0x4 ;  /* 0x000000106d582c11 */ /* 0x000fc6000f8c20ff */
        /* <DEDUP_REMOVED lines=11> */
.L_x_39521:
[----:B-----5:R-:W-:Y:S01]  /*0940*/  FADD.FTZ R80, R72, R80 ;  /* 0x0000005048507221 */ /* 0x020fe20000010000 */
[----:B------:R-:W-:Y:S06]  /*0950*/  BRA `(.L_x_39522) ;  /* 0x0000000000087947 */ /* 0x000fec0003800000 */
.L_x_39520:
[----:B-----5:R-:W-:-:S04]  /*0960*/  FADD.FTZ R80, R68, R80 ;  /* 0x0000005044507221 */ /* 0x020fc80000010000 */
[----:B------:R-:W-:-:S07]  /*0970*/  @P2 FADD.FTZ R80, R72, R80 ;  /* 0x0000005048502221 */ /* 0x000fce0000010000 */
.L_x_39522:
[----:B0----5:R-:W-:-:S07]  /*0980*/  MOV R76, R80 ;  /* 0x00000050004c7202 */ /* 0x021fce0000000f00 */
.L_x_39523:
[----:B------:R-:W-:Y:S05]  /*0990*/  @P3 BRA `(.L_x_39524) ;  /* 0x00000000001c3947 */ /* 0x000fea0003800000 */
[----:B------:R-:W-:-:S04]  /*09a0*/  ISETP.NE.U32.AND P4, PT, RZ, UR16, PT ;  /* 0x00000010ff007c0c */ /* 0x000fc8000bf85070 */
[----:B------:R-:W-:-:S13]  /*09b0*/  ISETP.NE.AND.EX P4, PT, RZ, UR17, PT, P4 ;  /* 0x00000011ff007c0c */ /* 0x000fda000bf85340 */
[----:B------:R-:W-:Y:S05]  /*09c0*/  @P4 BRA `(.L_x_39525) ;  /* 0x0000000000084947 */ /* 0x000fea0003800000 */
[----:B------:R-:W-:Y:S05]  /*09d0*/  @P0 BRA `(.L_x_39526) ;  /* 0x0000000000140947 */ /* 0x000fea0003800000 */
[----:B------:R-:W-:Y:S05]  /*09e0*/  BRA `(.L_x_39527) ;  /* 0x0000000000147947 */ /* 0x000fea0003800000 */
.L_x_39525:
[----:B-----5:R-:W-:Y:S01]  /*09f0*/  FADD.FTZ R81, R73, R81 ;  /* 0x0000005149517221 */ /* 0x020fe20000010000 */
[----:B------:R-:W-:Y:S06]  /*0a00*/  BRA `(.L_x_39526) ;  /* 0x0000000000087947 */ /* 0x000fec0003800000 */
.L_x_39524:
[----:B-----5:R-:W-:-:S04]  /*0a10*/  FADD.FTZ R81, R69, R81 ;  /* 0x0000005145517221 */ /* 0x020fc80000010000 */
[----:B------:R-:W-:-:S07]  /*0a20*/  @P2 FADD.FTZ R81, R73, R81 ;  /* 0x0000005149512221 */ /* 0x000fce0000010000 */
.L_x_39526:
[----:B0----5:R-:W-:-:S07]  /*0a30*/  MOV R77, R81 ;  /* 0x00000051004d7202 */ /* 0x021fce0000000f00 */
.L_x_39527:
[----:B------:R-:W-:Y:S05]  /*0a40*/  @P3 BRA `(.L_x_39528) ;  /* 0x00000000001c3947 */ /* 0x000fea0003800000 */
[----:B------:R-:W-:-:S04]  /*0a50*/  ISETP.NE.U32.AND P4, PT, RZ, UR16, PT ;  /* 0x00000010ff007c0c */ /* 0x000fc8000bf85070 */
[----:B------:R-:W-:-:S13]  /*0a60*/  ISETP.NE.AND.EX P4, PT, RZ, UR17, PT, P4 ;  /* 0x00000011ff007c0c */ /* 0x000fda000bf85340 */
[----:B------:R-:W-:Y:S05]  /*0a70*/  @P4 BRA `(.L_x_39529) ;  /* 0x0000000000084947 */ /* 0x000fea0003800000 */
[----:B------:R-:W-:Y:S05]  /*0a80*/  @P0 BRA `(.L_x_39530) ;  /* 0x0000000000140947 */ /* 0x000fea0003800000 */
[----:B------:R-:W-:Y:S05]  /*0a90*/  BRA `(.L_x_39531) ;  /* 0x0000000000147947 */ /* 0x000fea0003800000 */
.L_x_39529:
[----:B-----5:R-:W-:Y:S01]  /*0aa0*/  FADD.FTZ R82, R74, R82 ;  /* 0x000000524a527221 */ /* 0x020fe20000010000 */
[----:B------:R-:W-:Y:S06]  /*0ab0*/  BRA `(.L_x_39530) ;  /* 0x0000000000087947 */ /* 0x000fec0003800000 */
.L_x_39528:
[----:B-----5:R-:W-:-:S04]  /*0ac0*/  FADD.FTZ R82, R70, R82 ;  /* 0x0000005246527221 */ /* 0x020fc80000010000 */
[----:B------:R-:W-:-:S07]  /*0ad0*/  @P2 FADD.FTZ R82, R74, R82 ;  /* 0x000000524a522221 */ /* 0x000fce0000010000 */
.L_x_39530:
[----:B0----5:R-:W-:-:S07]  /*0ae0*/  MOV R78, R82 ;  /* 0x00000052004e7202 */ /* 0x021fce0000000f00 */
.L_x_39531:
[----:B------:R-:W-:Y:S05]  /*0af0*/  @P3 BRA `(.L_x_39532) ;  /* 0x00000000001c3947 */ /* 0x000fea0003800000 */
[----:B------:R-:W-:-:S04]  /*0b00*/  ISETP.NE.U32.AND P4, PT, RZ, UR16, PT ;  /* 0x00000010ff007c0c */ /* 0x000fc8000bf85070 */
[----:B------:R-:W-:-:S13]  /*0b10*/  ISETP.NE.AND.EX P4, PT, RZ, UR17, PT, P4 ;  /* 0x00000011ff007c0c */ /* 0x000fda000bf85340 */
[----:B------:R-:W-:Y:S05]  /*0b20*/  @P4 BRA `(.L_x_39533) ;  /* 0x0000000000084947 */ /* 0x000fea0003800000 */
[----:B------:R-:W-:Y:S05]  /*0b30*/  @P0 BRA `(.L_x_39534) ;  /* 0x0000000000140947 */ /* 0x000fea0003800000 */
[----:B------:R-:W-:Y:S05]  /*0b40*/  BRA `(.L_x_39535) ;  /* 0x0000000000147947 */ /* 0x000fea0003800000 */
.L_x_39533:
[----:B-----5:R-:W-:Y:S01]  /*0b50*/  FADD.FTZ R83, R75, R83 ;  /* 0x000000534b537221 */ /* 0x020fe20000010000 */
[----:B------:R-:W-:Y:S06]  /*0b60*/  BRA `(.L_x_39534) ;  /* 0x0000000000087947 */ /* 0x000fec0003800000 */
.L_x_39532:
[----:B-----5:R-:W-:-:S04]  /*0b70*/  FADD.FTZ R83, R71, R83 ;  /* 0x0000005347537221 */ /* 0x020fc80000010000 */
[----:B------:R-:W-:-:S07]  /*0b80*/  @P2 FADD.FTZ R83, R75, R83 ;  /* 0x000000534b532221 */ /* 0x000fce0000010000 */
.L_x_39534:
[----:B0----5:R-:W-:-:S07]  /*0b90*/  MOV R79, R83 ;  /* 0x00000053004f7202 */ /* 0x021fce0000000f00 */
.L_x_39535:
[----:B0-----:R-:W0:Y:S01]  /*0ba0*/  @P0 LDC.64 R88, c[0x0][0x238] ;  /* 0x00008e00ff580b82 */ /* 0x001e220000000a00 */
        /* <DEDUP_REMOVED lines=18> */
.L_x_39537:
[----:B-----5:R-:W-:Y:S01]  /*0cd0*/  FADD.FTZ R84, R72, R84 ;  /* 0x0000005448547221 */ /* 0x020fe20000010000 */
[----:B------:R-:W-:Y:S06]  /*0ce0*/  BRA `(.L_x_39538) ;  /* 0x0000000000087947 */ /* 0x000fec0003800000 */
.L_x_39536:
[----:B-----5:R-:W-:-:S04]  /*0cf0*/  FADD.FTZ R84, R68, R84 ;  /* 0x0000005444547221 */ /* 0x020fc80000010000 */
[----:B------:R-:W-:-:S07]  /*0d00*/  @P2 FADD.FTZ R84, R72, R84 ;  /* 0x0000005448542221 */ /* 0x000fce0000010000 */
.L_x_39538:
[----:B0----5:R-:W-:-:S07]  /*0d10*/  MOV R76, R84 ;  /* 0x00000054004c7202 */ /* 0x021fce0000000f00 */
.L_x_39539:
[----:B------:R-:W-:Y:S05]  /*0d20*/  @P3 BRA `(.L_x_39540) ;  /* 0x00000000001c3947 */ /* 0x000fea0003800000 */
[----:B------:R-:W-:-:S04]  /*0d30*/  ISETP.NE.U32.AND P4, PT, RZ, UR16, PT ;  /* 0x00000010ff007c0c */ /* 0x000fc8000bf85070 */
[----:B------:R-:W-:-:S13]  /*0d40*/  ISETP.NE.AND.EX P4, PT, RZ, UR17, PT, P4 ;  /* 0x00000011ff007c0c */ /* 0x000fda000bf85340 */
[----:B------:R-:W-:Y:S05]  /*0d50*/  @P4 BRA `(.L_x_39541) ;  /* 0x0000000000084947 */ /* 0x000fea0003800000 */
[----:B------:R-:W-:Y:S05]  /*0d60*/  @P0 BRA `(.L_x_39542) ;  /* 0x0000000000140947 */ /* 0x000fea0003800000 */
[----:B------:R-:W-:Y:S05]  /*0d70*/  BRA `(.L_x_39543) ;  /* 0x0000000000147947 */ /* 0x000fea0003800000 */
.L_x_39541:
[----:B-----5:R-:W-:Y:S01]  /*0d80*/  FADD.FTZ R85, R73, R85 ;  /* 0x0000005549557221 */ /* 0x020fe20000010000 */
[----:B------:R-:W-:Y:S06]  /*0d90*/  BRA `(.L_x_39542) ;  /* 0x0000000000087947 */ /* 0x000fec0003800000 */
.L_x_39540:
[----:B-----5:R-:W-:-:S04]  /*0da0*/  FADD.FTZ R85, R69, R85 ;  /* 0x0000005545557221 */ /* 0x020fc80000010000 */
[----:B------:R-:W-:-:S07]  /*0db0*/  @P2 FADD.FTZ R85, R73, R85 ;  /* 0x0000005549552221 */ /* 0x000fce0000010000 */
.L_x_39542:
[----:B0----5:R-:W-:-:S07]  /*0dc0*/  MOV R77, R85 ;  /* 0x00000055004d7202 */ /* 0x021fce0000000f00 */
.L_x_39543:
[----:B------:R-:W-:Y:S05]  /*0dd0*/  @P3 BRA `(.L_x_39544) ;  /* 0x00000000001c3947 */ /* 0x000fea0003800000 */
[----:B------:R-:W-:-:S04]  /*0de0*/  ISETP.NE.U32.AND P4, PT, RZ, UR16, PT ;  /* 0x00000010ff007c0c */ /* 0x000fc8000bf85070 */
[----:B------:R-:W-:-:S13]  /*0df0*/  ISETP.NE.AND.EX P4, PT, RZ, UR17, PT, P4 ;  /* 0x00000011ff007c0c */ /* 0x000fda000bf85340 */
[----:B------:R-:W-:Y:S05]  /*0e00*/  @P4 BRA `(.L_x_39545) ;  /* 0x0000000000084947 */ /* 0x000fea0003800000 */
[----:B------:R-:W-:Y:S05]  /*0e10*/  @P0 BRA `(.L_x_39546) ;  /* 0x0000000000140947 */ /* 0x000fea0003800000 */
[----:B------:R-:W-:Y:S05]  /*0e20*/  BRA `(.L_x_39547) ;  /* 0x0000000000147947 */ /* 0x000fea0003800000 */
.L_x_39545:
[----:B-----5:R-:W-:Y:S01]  /*0e30*/  FADD.FTZ R86, R74, R86 ;  /* 0x000000564a567221 */ /* 0x020fe20000010000 */
[----:B------:R-:W-:Y:S06]  /*0e40*/  BRA `(.L_x_39546) ;  /* 0x0000000000087947 */ /* 0x000fec0003800000 */
.L_x_39544:
[----:B-----5:R-:W-:-:S04]  /*0e50*/  FADD.FTZ R86, R70, R86 ;  /* 0x0000005646567221 */ /* 0x020fc80000010000 */
[----:B------:R-:W-:-:S07]  /*0e60*/  @P2 FADD.FTZ R86, R74, R86 ;  /* 0x000000564a562221 */ /* 0x000fce0000010000 */
.L_x_39546:
[----:B0----5:R-:W-:-:S07]  /*0e70*/  MOV R78, R86 ;  /* 0x00000056004e7202 */ /* 0x021fce0000000f00 */
.L_x_39547:
[----:B------:R-:W-:Y:S05]  /*0e80*/  @P3 BRA `(.L_x_39548) ;  /* 0x00000000001c3947 */ /* 0x000fea0003800000 */
[----:B------:R-:W-:-:S04]  /*0e90*/  ISETP.NE.U32.AND P4, PT, RZ, UR16, PT ;  /* 0x00000010ff007c0c */ /* 0x000fc8000bf85070 */
[----:B------:R-:W-:-:S13]  /*0ea0*/  ISETP.NE.AND.EX P4, PT, RZ, UR17, PT, P4 ;  /* 0x00000011ff007c0c */ /* 0x000fda000bf85340 */
[----:B------:R-:W-:Y:S05]  /*0eb0*/  @P4 BRA `(.L_x_39549) ;  /* 0x0000000000084947 */ /* 0x000fea0003800000 */
[----:B------:R-:W-:Y:S05]  /*0ec0*/  @P0 BRA `(.L_x_39550) ;  /* 0x0000000000140947 */ /* 0x000fea0003800000 */
[----:B------:R-:W-:Y:S05]  /*0ed0*/  BRA `(.L_x_39551) ;  /* 0x0000000000147947 */ /* 0x000fea0003800000 */
.L_x_39549:
[----:B-----5:R-:W-:Y:S01]  /*0ee0*/  FADD.FTZ R87, R75, R87 ;  /* 0x000000574b577221 */ /* 0x020fe20000010000 */
[----:B------:R-:W-:Y:S06]  /*0ef0*/  BRA `(.L_x_39550) ;  /* 0x0000000000087947 */ /* 0x000fec0003800000 */
.L_x_39548:
[----:B-----5:R-:W-:-:S04]  /*0f00*/  FADD.FTZ R87, R71, R87 ;  /* 0x0000005747577221 */ /* 0x020fc80000010000 */
[----:B------:R-:W-:-:S07]  /*0f10*/  @P2 FADD.FTZ R87, R75, R87 ;  /* 0x000000574b572221 */ /* 0x000fce0000010000 */
.L_x_39550:
[----:B0----5:R-:W-:-:S07]  /*0f20*/  MOV R79, R87 ;  /* 0x00000057004f7202 */ /* 0x021fce0000000f00 */
.L_x_39551:
        /* <DEDUP_REMOVED lines=19> */
.L_x_39553:
[----:B-----5:R-:W-:Y:S01]  /*1060*/  FADD.FTZ R88, R72, R88 ;  /* 0x0000005848587221 */ /* 0x020fe20000010000 */
[----:B------:R-:W-:Y:S06]  /*1070*/  BRA `(.L_x_39554) ;  /* 0x0000000000087947 */ /* 0x000fec0003800000 */
.L_x_39552:
[----:B-----5:R-:W-:-:S04]  /*1080*/  FADD.FTZ R88, R68, R88 ;  /* 0x0000005844587221 */ /* 0x020fc80000010000 */
[----:B------:R-:W-:-:S07]  /*1090*/  @P2 FADD.FTZ R88, R72, R88 ;  /* 0x0000005848582221 */ /* 0x000fce0000010000 */
.L_x_39554:
[----:B0----5:R-:W-:-:S07]  /*10a0*/  MOV R76, R88 ;  /* 0x00000058004c7202 */ /* 0x021fce0000000f00 */
.L_x_39555:
[----:B------:R-:W-:Y:S05]  /*10b0*/  @P3 BRA `(.L_x_39556) ;  /* 0x00000000001c3947 */ /* 0x000fea0003800000 */
[----:B------:R-:W-:-:S04]  /*10c0*/  ISETP.NE.U32.AND P4, PT, RZ, UR16, PT ;  /* 0x00000010ff007c0c */ /* 0x000fc8000bf85070 */
[----:B------:R-:W-:-:S13]  /*10d0*/  ISETP.NE.AND.EX P4, PT, RZ, UR17, PT, P4 ;  /* 0x00000011ff007c0c */ /* 0x000fda000bf85340 */
[----:B------:R-:W-:Y:S05]  /*10e0*/  @P4 BRA `(.L_x_39557) ;  /* 0x0000000000084947 */ /* 0x000fea0003800000 */
[----:B------:R-:W-:Y:S05]  /*10f0*/  @P0 BRA `(.L_x_39558) ;  /* 0x0000000000140947 */ /* 0x000fea0003800000 */
[----:B------:R-:W-:Y:S05]  /*1100*/  BRA `(.L_x_39559) ;  /* 0x0000000000147947 */ /* 0x000fea0003800000 */
.L_x_39557:
[----:B-----5:R-:W-:Y:S01]  /*1110*/  FADD.FTZ R89, R73, R89 ;  /* 0x0000005949597221 */ /* 0x020fe20000010000 */
[----:B------:R-:W-:Y:S06]  /*1120*/  BRA `(.L_x_39558) ;  /* 0x0000000000087947 */ /* 0x000fec0003800000 */
.L_x_39556:
[----:B-----5:R-:W-:-:S04]  /*1130*/  FADD.FTZ R89, R69, R89 ;  /* 0x0000005945597221 */ /* 0x020fc80000010000 */
[----:B------:R-:W-:-:S07]  /*1140*/  @P2 FADD.FTZ R89, R73, R89 ;  /* 0x0000005949592221 */ /* 0x000fce0000010000 */
.L_x_39558:
[----:B0----5:R-:W-:-:S07]  /*1150*/  MOV R77, R89 ;  /* 0x00000059004d7202 */ /* 0x021fce0000000f00 */
.L_x_39559:
[----:B------:R-:W-:Y:S05]  /*1160*/  @P3 BRA `(.L_x_39560) ;  /* 0x00000000001c3947 */ /* 0x000fea0003800000 */
[----:B------:R-:W-:-:S04]  /*1170*/  ISETP.NE.U32.AND P4, PT, RZ, UR16, PT ;  /* 0x00000010ff007c0c */ /* 0x000fc8000bf85070 */
[----:B------:R-:W-:-:S13]  /*1180*/  ISETP.NE.AND.EX P4, PT, RZ, UR17, PT, P4 ;  /* 0x00000011ff007c0c */ /* 0x000fda000bf85340 */
[----:B------:R-:W-:Y:S05]  /*1190*/  @P4 BRA `(.L_x_39561) ;  /* 0x0000000000084947 */ /* 0x000fea0003800000 */
[----:B------:R-:W-:Y:S05]  /*11a0*/  @P0 BRA `(.L_x_39562) ;  /* 0x0000000000140947 */ /* 0x000fea0003800000 */
[----:B------:R-:W-:Y:S05]  /*11b0*/  BRA `(.L_x_39563) ;  /* 0x0000000000147947 */ /* 0x000fea0003800000 */
.L_x_39561:
[----:B-----5:R-:W-:Y:S01]  /*11c0*/  FADD.FTZ R90, R74, R90 ;  /* 0x0000005a4a5a7221 */ /* 0x020fe20000010000 */
[----:B------:R-:W-:Y:S06]  /*11d0*/  BRA `(.L_x_39562) ;  /* 0x0000000000087947 */ /* 0x000fec0003800000 */
.L_x_39560:
[----:B-----5:R-:W-:-:S04]  /*11e0*/  FADD.FTZ R90, R70, R90 ;  /* 0x0000005a465a7221 */ /* 0x020fc80000010000 */
[----:B------:R-:W-:-:S07]  /*11f0*/  @P2 FADD.FTZ R90, R74, R90 ;  /* 0x0000005a4a5a2221 */ /* 0x000fce0000010000 */
.L_x_39562:
[----:B0----5:R-:W-:-:S07]  /*1200*/  MOV R78, R90 ;  /* 0x0000005a004e7202 */ /* 0x021fce0000000f00 */
.L_x_39563:
[----:B------:R-:W-:Y:S05]  /*1210*/  @P3 BRA `(.L_x_39564) ;  /* 0x00000000001c3947 */ /* 0x000fea0003800000 */
[----:B------:R-:W-:-:S04]  /*1220*/  ISETP.NE.U32.AND P4, PT, RZ, UR16, PT ;  /* 0x00000010ff007c0c */ /* 0x000fc8000bf85070 */
[----:B------:R-:W-:-:S13]  /*1230*/  ISETP.NE.AND.EX P4, PT, RZ, UR17, PT, P4 ;  /* 0x00000011ff007c0c */ /* 0x000fda000bf85340 */
[----:B------:R-:W-:Y:S05]  /*1240*/  @P4 BRA `(.L_x_39565) ;  /* 0x0000000000084947 */ /* 0x000fea0003800000 */
[----:B------:R-:W-:Y:S05]  /*1250*/  @P0 BRA `(.L_x_39566) ;  /* 0x0000000000140947 */ /* 0x000fea0003800000 */
[----:B------:R-:W-:Y:S05]  /*1260*/  BRA `(.L_x_39567) ;  /* 0x0000000000147947 */ /* 0x000fea0003800000 */
.L_x_39565:
[----:B-----5:R-:W-:Y:S01]  /*1270*/  FADD.FTZ R91, R75, R91 ;  /* 0x0000005b4b5b7221 */ /* 0x020fe20000010000 */
[----:B------:R-:W-:Y:S06]  /*1280*/  BRA `(.L_x_39566) ;  /* 0x0000000000087947 */ /* 0x000fec0003800000 */
.L_x_39564:
[----:B-----5:R-:W-:-:S04]  /*1290*/  FADD.FTZ R91, R71, R91 ;  /* 0x0000005b475b7221 */ /* 0x020fc80000010000 */
[----:B------:R-:W-:-:S07]  /*12a0*/  @P2 FADD.FTZ R91, R75, R91 ;  /* 0x0000005b4b5b2221 */ /* 0x000fce0000010000 */
.L_x_39566:
[----:B0----5:R-:W-:-:S07]  /*12b0*/  MOV R79, R91 ;  /* 0x0000005b004f7202 */ /* 0x021fce0000000f00 */
.L_x_39567:
        /* <DEDUP_REMOVED lines=19> */
.L_x_39569:
[----:B-----5:R-:W-:Y:S01]  /*13f0*/  FADD.FTZ R92, R72, R92 ;  /* 0x0000005c485c7221 */ /* 0x020fe20000010000 */
[----:B------:R-:W-:Y:S06]  /*1400*/  BRA `(.L_x_39570) ;  /* 0x0000000000087947 */ /* 0x000fec0003800000 */
.L_x_39568:
[----:B-----5:R-:W-:-:S04]  /*1410*/  FADD.FTZ R92, R68, R92 ;  /* 0x0000005c445c7221 */ /* 0x020fc80000010000 */
[----:B------:R-:W-:-:S07]  /*1420*/  @P2 FADD.FTZ R92, R72, R92 ;  /* 0x0000005c485c2221 */ /* 0x000fce0000010000 */
.L_x_39570:
[----:B0----5:R-:W-:-:S07]  /*1430*/  MOV R76, R92 ;  /* 0x0000005c004c7202 */ /* 0x021fce0000000f00 */
.L_x_39571:
[----:B------:R-:W-:Y:S05]  /*1440*/  @P3 BRA `(.L_x_39572) ;  /* 0x00000000001c3947 */ /* 0x000fea0003800000 */
[----:B------:R-:W-:-:S04]  /*1450*/  ISETP.NE.U32.AND P4, PT, RZ, UR16, PT ;  /* 0x00000010ff007c0c */ /* 0x000fc8000bf85070 */
[----:B------:R-:W-:-:S13]  /*1460*/  ISETP.NE.AND.EX P4, PT, RZ, UR17, PT, P4 ;  /* 0x00000011ff007c0c */ /* 0x000fda000bf85340 */
[----:B------:R-:W-:Y:S05]  /*1470*/  @P4 BRA `(.L_x_39573) ;  /* 0x0000000000084947 */ /* 0x000fea0003800000 */
[----:B------:R-:W-:Y:S05]  /*1480*/  @P0 BRA `(.L_x_39574) ;  /* 0x0000000000140947 */ /* 0x000fea0003800000 */
[----:B------:R-:W-:Y:S05]  /*1490*/  BRA `(.L_x_39575) ;  /* 0x0000000000147947 */ /* 0x000fea0003800000 */
.L_x_39573:
[----:B-----5:R-:W-:Y:S01]  /*14a0*/  FADD.FTZ R93, R73, R93 ;  /* 0x0000005d495d7221 */ /* 0x020fe20000010000 */
[----:B------:R-:W-:Y:S06]  /*14b0*/  BRA `(.L_x_39574) ;  /* 0x0000000000087947 */ /* 0x000fec0003800000 */
.L_x_39572:
[----:B-----5:R-:W-:-:S04]  /*14c0*/  FADD.FTZ R93, R69, R93 ;  /* 0x0000005d455d7221 */ /* 0x020fc80000010000 */
[----:B------:R-:W-:-:S07]  /*14d0*/  @P2 FADD.FTZ R93, R73, R93 ;  /* 0x0000005d495d2221 */ /* 0x000fce0000010000 */
.L_x_39574:
[----:B0----5:R-:W-:-:S07]  /*14e0*/  MOV R77, R93 ;  /* 0x0000005d004d7202 */ /* 0x021fce0000000f00 */
.L_x_39575:
[----:B------:R-:W-:Y:S05]  /*14f0*/  @P3 BRA `(.L_x_39576) ;  /* 0x00000000001c3947 */ /* 0x000fea0003800000 */
[----:B------:R-:W-:-:S04]  /*1500*/  ISETP.NE.U32.AND P4, PT, RZ, UR16, PT ;  /* 0x00000010ff007c0c */ /* 0x000fc8000bf85070 */
[----:B------:R-:W-:-:S13]  /*1510*/  ISETP.NE.AND.EX P4, PT, RZ, UR17, PT, P4 ;  /* 0x00000011ff007c0c */ /* 0x000fda000bf85340 */
[----:B------:R-:W-:Y:S05]  /*1520*/  @P4 BRA `(.L_x_39577) ;  /* 0x0000000000084947 */ /* 0x000fea0003800000 */
[----:B------:R-:W-:Y:S05]  /*1530*/  @P0 BRA `(.L_x_39578) ;  /* 0x0000000000140947 */ /* 0x000fea0003800000 */
[----:B------:R-:W-:Y:S05]  /*1540*/  BRA `(.L_x_39579) ;  /* 0x0000000000147947 */ /* 0x000fea0003800000 */
.L_x_39577:
[----:B-----5:R-:W-:Y:S01]  /*1550*/  FADD.FTZ R94, R74, R94 ;  /* 0x0000005e4a5e7221 */ /* 0x020fe20000010000 */
[----:B------:R-:W-:Y:S06]  /*1560*/  BRA `(.L_x_39578) ;  /* 0x0000000000087947 */ /* 0x000fec0003800000 */
.L_x_39576:
[----:B-----5:R-:W-:-:S04]  /*1570*/  FADD.FTZ R94, R70, R94 ;  /* 0x0000005e465e7221 */ /* 0x020fc80000010000 */
[----:B------:R-:W-:-:S07]  /*1580*/  @P2 FADD.FTZ R94, R74, R94 ;  /* 0x0000005e4a5e2221 */ /* 0x000fce0000010000 */
.L_x_39578:
[----:B0----5:R-:W-:-:S07]  /*1590*/  MOV R78, R94 ;  /* 0x0000005e004e7202 */ /* 0x021fce0000000f00 */
.L_x_39579:
[----:B------:R-:W-:Y:S05]  /*15a0*/  @P3 BRA `(.L_x_39580) ;  /* 0x00000000001c3947 */ /* 0x000fea0003800000 */
[----:B------:R-:W-:-:S04]  /*15b0*/  ISETP.NE.U32.AND P4, PT, RZ, UR16, PT ;  /* 0x00000010ff007c0c */ /* 0x000fc8000bf85070 */
[----:B------:R-:W-:-:S13]  /*15c0*/  ISETP.NE.AND.EX P4, PT, RZ, UR17, PT, P4 ;  /* 0x00000011ff007c0c */ /* 0x000fda000bf85340 */
[----:B------:R-:W-:Y:S05]  /*15d0*/  @P4 BRA `(.L_x_39581) ;  /* 0x0000000000084947 */ /* 0x000fea0003800000 */
[----:B------:R-:W-:Y:S05]  /*15e0*/  @P0 BRA `(.L_x_39582) ;  /* 0x0000000000140947 */ /* 0x000fea0003800000 */
[----:B------:R-:W-:Y:S05]  /*15f0*/  BRA `(.L_x_39583) ;  /* 0x0000000000147947 */ /* 0x000fea0003800000 */
.L_x_39581:
[----:B-----5:R-:W-:Y:S01]  /*1600*/  FADD.FTZ R95, R75, R95 ;  /* 0x0000005f4b5f7221 */ /* 0x020fe20000010000 */
[----:B------:R-:W-:Y:S06]  /*1610*/  BRA `(.L_x_39582) ;  /* 0x0000000000087947 */ /* 0x000fec0003800000 */
.L_x_39580:
[----:B-----5:R-:W-:-:S04]  /*1620*/  FADD.FTZ R95, R71, R95 ;  /* 0x0000005f475f7221 */ /* 0x020fc80000010000 */
[----:B------:R-:W-:-:S07]  /*1630*/  @P2 FADD.FTZ R95, R75, R95 ;  /* 0x0000005f4b5f2221 */ /* 0x000fce0000010000 */
.L_x_39582:
[----:B0----5:R-:W-:-:S07]  /*1640*/  MOV R79, R95 ;  /* 0x0000005f004f7202 */ /* 0x021fce0000000f00 */
.L_x_39583:
[----:B------:R-:W1:Y:S01]  /*1650*/  @P0 LDC.64 R114, c[0x0][0x238] ;  /* 0x00008e00ff720b82 */ /* 0x000e620000000a00 */
[----:B------:R-:W-:-:S04]  /*1660*/  IADD3 R107, R112, 0x500, RZ ;  /* 0x00000500706b7810 */ /* 0x000fc80007ffe0ff */
[C---:B------:R-:W-:Y:S01]  /*1670*/  @P1 LEA R110, P4, R107.reuse, UR14, 0x4 ;  /* 0x0000000e6b6e1c11 */ /* 0x040fe2000f8820ff */
[----:B0-----:R-:W-:-:S03]  /*1680*/  IMAD.WIDE.U32 R96, R107, 0x10, R100 ;  /* 0x000000106b607825 */ /* 0x001fc600078e0064 */
[----:B------:R-:W-:Y:S02]  /*1690*/  @P1 LEA.HI.X R111, R107, UR15, RZ, 0x4, P4 ;  /* 0x0000000f6b6f1c11 */ /* 0x000fe4000a0f24ff */
[----:B-1----:R-:W-:-:S04]  /*16a0*/  @P0 LEA R114, P6, R105, R114, 0x4 ;  /* 0x0000007269720211 */ /* 0x002fc800078c20ff */
        /* <DEDUP_REMOVED lines=13> */
.L_x_39585:
[----:B-----5:R-:W-:Y:S01]  /*1780*/  FADD.FTZ R96, R72, R96 ;  /* 0x0000006048607221 */ /* 0x020fe20000010000 */
[----:B------:R-:W-:Y:S06]  /*1790*/  BRA `(.L_x_39586) ;  /* 0x0000000000087947 */ /* 0x000fec0003800000 */
.L_x_39584:
[----:B-----5:R-:W-:-:S04]  /*17a0*/  FADD.FTZ R96, R68, R96 ;  /* 0x0000006044607221 */ /* 0x020fc80000010000 */
[----:B------:R-:W-:-:S07]  /*17b0*/  @P2 FADD.FTZ R96, R72, R96 ;  /* 0x0000006048602221 */ /* 0x000fce0000010000 */
.L_x_39586:
[----:B0----5:R-:W-:-:S07]  /*17c0*/  MOV R76, R96 ;  /* 0x00000060004c7202 */ /* 0x021fce0000000f00 */
.L_x_39587:
[----:B------:R-:W-:Y:S05]  /*17d0*/  @P3 BRA `(.L_x_39588) ;  /* 0x00000000001c3947 */ /* 0x000fea0003800000 */
[----:B------:R-:W-:-:S04]  /*17e0*/  ISETP.NE.U32.AND P4, PT, RZ, UR16, PT ;  /* 0x00000010ff007c0c */ /* 0x000fc8000bf85070 */
[----:B------:R-:W-:-:S13]  /*17f0*/  ISETP.NE.AND.EX P4, PT, RZ, UR17, PT, P4 ;  /* 0x00000011ff007c0c */ /* 0x000fda000bf85340 */
[----:B------:R-:W-:Y:S05]  /*1800*/  @P4 BRA `(.L_x_39589) ;  /* 0x0000000000084947 */ /* 0x000fea0003800000 */
[----:B------:R-:W-:Y:S05]  /*1810*/  @P0 BRA `(.L_x_39590) ;  /* 0x0000000000140947 */ /* 0x000fea0003800000 */
[----:B------:R-:W-:Y:S05]  /*1820*/  BRA `(.L_x_39591) ;  /* 0x0000000000147947 */ /* 0x000fea0003800000 */
.L_x_39589:
[----:B-----5:R-:W-:Y:S01]  /*1830*/  FADD.FTZ R97, R73, R97 ;  /* 0x0000006149617221 */ /* 0x020fe20000010000 */
[----:B------:R-:W-:Y:S06]  /*1840*/  BRA `(.L_x_39590) ;  /* 0x0000000000087947 */ /* 0x000fec0003800000 */
.L_x_39588:
[----:B-----5:R-:W-:-:S04]  /*1850*/  FADD.FTZ R97, R69, R97 ;  /* 0x0000006145617221 */ /* 0x020fc80000010000 */
[----:B------:R-:W-:-:S07]  /*1860*/  @P2 FADD.FTZ R97, R73, R97 ;  /* 0x0000006149612221 */ /* 0x000fce0000010000 */
.L_x_39590:
[----:B0----5:R-:W-:-:S07]  /*1870*/  MOV R77, R97 ;  /* 0x00000061004d7202 */ /* 0x021fce0000000f00 */
.L_x_39591:
[----:B------:R-:W-:Y:S05]  /*1880*/  @P3 BRA `(.L_x_39592) ;  /* 0x00000000001c3947 */ /* 0x000fea0003800000 */
[----:B------:R-:W-:-:S04]  /*1890*/  ISETP.NE.U32.AND P4, PT, RZ, UR16, PT ;  /* 0x00000010ff007c0c */ /* 0x000fc8000bf85070 */
[----:B------:R-:W-:-:S13]  /*18a0*/  ISETP.NE.AND.EX P4, PT, RZ, UR17, PT, P4 ;  /* 0x00000011ff007c0c */ /* 0x000fda000bf85340 */
[----:B------:R-:W-:Y:S05]  /*18b0*/  @P4 BRA `(.L_x_39593) ;  /* 0x0000000000084947 */ /* 0x000fea0003800000 */
[----:B------:R-:W-:Y:S05]  /*18c0*/  @P0 BRA `(.L_x_39594) ;  /* 0x0000000000140947 */ /* 0x000fea0003800000 */
[----:B------:R-:W-:Y:S05]  /*18d0*/  BRA `(.L_x_39595) ;  /* 0x0000000000147947 */ /* 0x000fea0003800000 */
.L_x_39593:
[----:B-----5:R-:W-:Y:S01]  /*18e0*/  FADD.FTZ R98, R74, R98 ;  /* 0x000000624a627221 */ /* 0x020fe20000010000 */
[----:B------:R-:W-:Y:S06]  /*18f0*/  BRA `(.L_x_39594) ;  /* 0x0000000000087947 */ /* 0x000fec0003800000 */
.L_x_39592:
[----:B-----5:R-:W-:-:S04]  /*1900*/  FADD.FTZ R98, R70, R98 ;  /* 0x0000006246627221 */ /* 0x020fc80000010000 */
[----:B------:R-:W-:-:S07]  /*1910*/  @P2 FADD.FTZ R98, R74, R98 ;  /* 0x000000624a622221 */ /* 0x000fce0000010000 */
.L_x_39594:
[----:B0----5:R-:W-:-:S07]  /*1920*/  MOV R78, R98 ;  /* 0x00000062004e7202 */ /* 0x021fce0000000f00 */
.L_x_39595:
[----:B------:R-:W-:Y:S05]  /*1930*/  @P3 BRA `(.L_x_39596) ;  /* 0x00000000001c3947 */ /* 0x000fea0003800000 */
[----:B------:R-:W-:-:S04]  /*1940*/  ISETP.NE.U32.AND P4, PT, RZ, UR16, PT ;  /* 0x00000010ff007c0c */ /* 0x000fc8000bf85070 */
[----:B------:R-:W-:-:S13]  /*1950*/  ISETP.NE.AND.EX P4, PT, RZ, UR17, PT, P4 ;  /* 0x00000011ff007c0c */ /* 0x000fda000bf85340 */
[----:B------:R-:W-:Y:S05]  /*1960*/  @P4 BRA `(.L_x_39597) ;  /* 0x0000000000084947 */ /* 0x000fea0003800000 */
[----:B------:R-:W-:Y:S05]  /*1970*/  @P0 BRA `(.L_x_39598) ;  /* 0x0000000000140947 */ /* 0x000fea0003800000 */
[----:B------:R-:W-:Y:S05]  /*1980*/  BRA `(.L_x_39599) ;  /* 0x0000000000147947 */ /* 0x000fea0003800000 */
.L_x_39597:
[----:B-----5:R-:W-:Y:S01]  /*1990*/  FADD.FTZ R99, R75, R99 ;  /* 0x000000634b637221 */ /* 0x020fe20000010000 */
[----:B------:R-:W-:Y:S06]  /*19a0*/  BRA `(.L_x_39598) ;  /* 0x0000000000087947 */ /* 0x000fec0003800000 */
.L_x_39596:
[----:B-----5:R-:W-:-:S04]  /*19b0*/  FADD.FTZ R99, R71, R99 ;  /* 0x0000006347637221 */ /* 0x020fc80000010000 */
[----:B------:R-:W-:-:S07]  /*19c0*/  @P2 FADD.FTZ R99, R75, R99 ;  /* 0x000000634b632221 */ /* 0x000fce0000010000 */
.L_x_39598:
[----:B0----5:R-:W-:-:S07]  /*19d0*/  MOV R79, R99 ;  /* 0x00000063004f7202 */ /* 0x021fce0000000f00 */
.L_x_39599:
        /* <DEDUP_REMOVED lines=12> */
[----:B0-----:R-:W5:Y:S01]  /*1aa0*/  LDG.E.128 R100, desc[UR4][R100.64] ;  /* 0x0000000464647981 */ /* 0x001f62000c1e1d00 */
[----:B-1----:R-:W-:Y:S05]  /*1ab0*/  @P3 BRA `(.L_x_39600) ;  /* 0x00000000001c3947 */ /* 0x002fea0003800000 */
[----:B------:R-:W-:-:S04]  /*1ac0*/  ISETP.NE.U32.AND P4, PT, RZ, UR16, PT ;  /* 0x00000010ff007c0c */ /* 0x000fc8000bf85070 */
[----:B------:R-:W-:-:S13]  /*1ad0*/  ISETP.NE.AND.EX P4, PT, RZ, UR17, PT, P4 ;  /* 0x00000011ff007c0c */ /* 0x000fda000bf85340 */
[----:B------:R-:W-:Y:S05]  /*1ae0*/  @P4 BRA `(.L_x_39601) ;  /* 0x0000000000084947 */ /* 0x000fea0003800000 */
[----:B------:R-:W-:Y:S05]  /*1af0*/  @P0 BRA `(.L_x_39602) ;  /* 0x0000000000140947 */ /* 0x000fea0003800000 */
[----:B------:R-:W-:Y:S05]  /*1b00*/  BRA `(.L_x_39603) ;  /* 0x0000000000147947 */ /* 0x000fea0003800000 */
.L_x_39601:
[----:B-----5:R-:W-:Y:S01]  /*1b10*/  FADD.FTZ R100, R72, R100 ;  /* 0x0000006448647221 */ /* 0x020fe20000010000 */
[----:B------:R-:W-:Y:S06]  /*1b20*/  BRA `(.L_x_39602) ;  /* 0x0000000000087947 */ /* 0x000fec0003800000 */
.L_x_39600:
[----:B-----5:R-:W-:-:S04]  /*1b30*/  FADD.FTZ R100, R68, R100 ;  /* 0x0000006444647221 */ /* 0x020fc80000010000 */
[----:B------:R-:W-:-:S07]  /*1b40*/  @P2 FADD.FTZ R100, R72, R100 ;  /* 0x0000006448642221 */ /* 0x000fce0000010000 */
.L_x_39602:
[----:B-----5:R-:W-:-:S07]  /*1b50*/  MOV R76, R100 ;  /* 0x00000064004c7202 */ /* 0x020fce0000000f00 */
.L_x_39603:
[----:B------:R-:W-:Y:S05]  /*1b60*/  @P3 BRA `(.L_x_39604) ;  /* 0x00000000001c3947 */ /* 0x000fea0003800000 */
[----:B------:R-:W-:-:S04]  /*1b70*/  ISETP.NE.U32.AND P4, PT, RZ, UR16, PT ;  /* 0x00000010ff007c0c */ /* 0x000fc8000bf85070 */
[----:B------:R-:W-:-:S13]  /*1b80*/  ISETP.NE.AND.EX P4, PT, RZ, UR17, PT, P4 ;  /* 0x00000011ff007c0c */ /* 0x000fda000bf85340 */
[----:B------:R-:W-:Y:S05]  /*1b90*/  @P4 BRA `(.L_x_39605) ;  /* 0x0000000000084947 */ /* 0x000fea0003800000 */
[----:B------:R-:W-:Y:S05]  /*1ba0*/  @P0 BRA `(.L_x_39606) ;  /* 0x0000000000140947 */ /* 0x000fea0003800000 */
[----:B------:R-:W-:Y:S05]  /*1bb0*/  BRA `(.L_x_39607) ;  /* 0x0000000000147947 */ /* 0x000fea0003800000 */
.L_x_39605:
[----:B-----5:R-:W-:Y:S01]  /*1bc0*/  FADD.FTZ R101, R73, R101 ;  /* 0x0000006549657221 */ /* 0x020fe20000010000 */
[----:B------:R-:W-:Y:S06]  /*1bd0*/  BRA `(.L_x_39606) ;  /* 0x0000000000087947 */ /* 0x000fec0003800000 */
.L_x_39604:
[----:B-----5:R-:W-:-:S04]  /*1be0*/  FADD.FTZ R101, R69, R101 ;  /* 0x0000006545657221 */ /* 0x020fc80000010000 */
[----:B------:R-:W-:-:S07]  /*1bf0*/  @P2 FADD.FTZ R101, R73, R101 ;  /* 0x0000006549652221 */ /* 0x000fce0000010000 */
.L_x_39606:
[----:B-----5:R-:W-:-:S07]  /*1c00*/  MOV R77, R101 ;  /* 0x00000065004d7202 */ /* 0x020fce0000000f00 */
.L_x_39607:
[----:B------:R-:W-:Y:S05]  /*1c10*/  @P3 BRA `(.L_x_39608) ;  /* 0x00000000001c3947 */ /* 0x000fea0003800000 */
[----:B------:R-:W-:-:S04]  /*1c20*/  ISETP.NE.U32.AND P4, PT, RZ, UR16, PT ;  /* 0x00000010ff007c0c */ /* 0x000fc8000bf85070 */
[----:B------:R-:W-:-:S13]  /*1c30*/  ISETP.NE.AND.EX P4, PT, RZ, UR17, PT, P4 ;  /* 0x00000011ff007c0c */ /* 0x000fda000bf85340 */
[----:B------:R-:W-:Y:S05]  /*1c40*/  @P4 BRA `(.L_x_39609) ;  /* 0x0000000000084947 */ /* 0x000fea0003800000 */
[----:B------:R-:W-:Y:S05]  /*1c50*/  @P0 BRA `(.L_x_39610) ;  /* 0x0000000000140947 */ /* 0x000fea0003800000 */
[----:B------:R-:W-:Y:S05]  /*1c60*/  BRA `(.L_x_39611) ;  /* 0x0000000000147947 */ /* 0x000fea0003800000 */
.L_x_39609:
[----:B-----5:R-:W-:Y:S01]  /*1c70*/  FADD.FTZ R102, R74, R102 ;  /* 0x000000664a667221 */ /* 0x020fe20000010000 */
[----:B------:R-:W-:Y:S06]  /*1c80*/  BRA `(.L_x_39610) ;  /* 0x0000000000087947 */ /* 0x000fec0003800000 */
.L_x_39608:
[----:B-----5:R-:W-:-:S04]  /*1c90*/  FADD.FTZ R102, R70, R102 ;  /* 0x0000006646667221 */ /* 0x020fc80000010000 */
[----:B------:R-:W-:-:S07]  /*1ca0*/  @P2 FADD.FTZ R102, R74, R102 ;  /* 0x000000664a662221 */ /* 0x000fce0000010000 */
.L_x_39610:
[----:B-----5:R-:W-:-:S07]  /*1cb0*/  MOV R78, R102 ;  /* 0x00000066004e7202 */ /* 0x020fce0000000f00 */
.L_x_39611:
[----:B------:R-:W-:Y:S05]  /*1cc0*/  @P3 BRA `(.L_x_39612) ;  /* 0x00000000001c3947 */ /* 0x000fea0003800000 */
[----:B------:R-:W-:-:S04]  /*1cd0*/  ISETP.NE.U32.AND P2, PT, RZ, UR16, PT ;  /* 0x00000010ff007c0c */ /* 0x000fc8000bf45070 */
[----:B------:R-:W-:-:S13]  /*1ce0*/  ISETP.NE.AND.EX P2, PT, RZ, UR17, PT, P2 ;  /* 0x00000011ff007c0c */ /* 0x000fda000bf45320 */
[----:B------:R-:W-:Y:S05]  /*1cf0*/  @P2 BRA `(.L_x_39613) ;  /* 0x0000000000082947 */ /* 0x000fea0003800000 */
[----:B------:R-:W-:Y:S05]  /*1d00*/  @P0 BRA `(.L_x_39614) ;  /* 0x0000000000140947 */ /* 0x000fea0003800000 */
[----:B------:R-:W-:Y:S05]  /*1d10*/  BRA `(.L_x_39615) ;  /* 0x0000000000147947 */ /* 0x000fea0003800000 */
.L_x_39613:
[----:B-----5:R-:W-:Y:S01]  /*1d20*/  FADD.FTZ R103, R75, R103 ;  /* 0x000000674b677221 */ /* 0x020fe20000010000 */
[----:B------:R-:W-:Y:S06]  /*1d30*/  BRA `(.L_x_39614) ;  /* 0x0000000000087947 */ /* 0x000fec0003800000 */
.L_x_39612:
[----:B-----5:R-:W-:-:S04]  /*1d40*/  FADD.FTZ R103, R71, R103 ;  /* 0x0000006747677221 */ /* 0x020fc80000010000 */
[----:B------:R-:W-:-:S07]  /*1d50*/  @P2 FADD.FTZ R103, R75, R103 ;  /* 0x000000674b672221 */ /* 0x000fce0000010000 */
.L_x_39614:
[----:B-----5:R-:W-:-:S07]  /*1d60*/  MOV R79, R103 ;  /* 0x00000067004f7202 */ /* 0x020fce0000000f00 */
.L_x_39615:
[----:B------:R-:W-:Y:S01]  /*1d70*/  FADD.FTZ R110, RZ, R64 ;  /* 0x00000040ff6e7221 */ /* 0x000fe20000010000 */
[----:B------:R-:W-:Y:S01]  /*1d80*/  UMOV UR6, 0xffffffff ;  /* 0xffffffff00067882 */ /* 0x000fe20000000000 */
[----:B------:R-:W-:Y:S02]  /*1d90*/  ISETP.NE.AND P3, PT, R3, RZ, PT ;  /* 0x000000ff0300720c */ /* 0x000fe40003f65270 */
        /* <DEDUP_REMOVED lines=27> */
[----:B------:R-:W-:-:S04]  /*1f50*/  FADD.FTZ R115, R114, R99 ;  /* 0x0000006372737221 */ /* 0x000fc80000010000 */
[----:B-----5:R-:W-:-:S04]  /*1f60*/  FADD.FTZ R114, R115, R100 ;  /* 0x0000006473727221 */ /* 0x020fc80000010000 */
[----:B------:R-:W-:Y:S01]  /*1f70*/  FADD.FTZ R115, R114, R101 ;  /* 0x0000006572737221 */ /* 0x000fe20000010000 */
[----:B------:R-:W-:-:S03]  /*1f80*/  SEL R114, R6, R2, !P2 ;  /* 0x0000000206727207 */ /* 0x000fc60005000000 */
        /* <DEDUP_REMOVED lines=79> */
.L_x_39628:
[----:B------:R-:W2:Y:S01]  /*2480*/  @!P3 S2R R116, SR_CgaCtaId ;  /* 0x000000000074b919 */ /* 0x000ea20000008800 */
[----:B------:R-:W-:Y:S01]  /*2490*/  ISETP.GT.U32.AND P4, PT, R3, 0x7, PT ;  /* 0x000000070300780c */ /* 0x000fe20003f84070 */
[----:B-1----:R-:W-:Y:S01]  /*24a0*/  FADD.FTZ R111, R119, R122 ;  /* 0x0000007a776f7221 */ /* 0x002fe20000010000 */
[----:B------:R-:W-:Y:S01]  /*24b0*/  @!P3 MOV R113, 0x400 ;  /* 0x000004000071b802 */ /* 0x000fe20000000f00 */
[----:B------:R-:W-:Y:S10]  /*24c0*/  WARPSYNC.ALL ;  /* 0x0000000000007948 */ /* 0x000ff40003800000 */
[----:B------:R-:W1:Y:S01]  /*24d0*/  @!P4 S2R R118, SR_CgaCtaId ;  /* 0x000000000076c919 */ /* 0x000e620000008800 */
[----:B------:R-:W-:-:S02]  /*24e0*/  @!P4 MOV R115, 0x400 ;  /* 0x000004000073c802 */ /* 0x000fc40000000f00 */
[----:B--2---:R-:W-:Y:S02]  /*24f0*/  @!P3 LEA R116, R116, R113, 0x18 ;  /* 0x000000717474b211 */ /* 0x004fe400078ec0ff */
[-C--:B------:R-:W-:Y:S02]  /*2500*/  @!P3 IADD3 R113, R5, R114.reuse, RZ ;  /* 0x000000720571b210 */ /* 0x080fe40007ffe0ff */
[----:B------:R-:W-:Y:S02]  /*2510*/  @!P4 IADD3 R114, R3, R114, RZ ;  /* 0x000000720372c210 */ /* 0x000fe40007ffe0ff */
[----:B------:R-:W-:-:S05]  /*2520*/  @!P3 LEA R113, R113, R116, 0x3 ;  /* 0x000000747171b211 */ /* 0x000fca00078e18ff */
[----:B------:R2:W-:Y:S01]  /*2530*/  @!P3 STS.64 [R113], R110 ;  /* 0x0000006e7100b388 */ /* 0x0005e20000000a00 */
[----:B------:R-:W-:Y:S01]  /*2540*/  BAR.SYNC.DEFER_BLOCKING 0x0 ;  /* 0x0000000000007b1d */ /* 0x000fe20000010000 */
[----:B-1----:R-:W-:Y:S02]  /*2550*/  @!P4 LEA R115, R118, R115, 0x18 ;  /* 0x000000737673c211 */ /* 0x002fe400078ec0ff */
[----:B------:R-:W-:Y:S02]  /*2560*/  LOP3.LUT P3, RZ, R5, 0x1f, R0, 0xf8, !PT ;  /* 0x0000001f05ff7812 */ /* 0x000fe4000786f800 */
[----:B------:R-:W-:Y:S01]  /*2570*/  @!P4 LEA R115, R114, R115, 0x3 ;  /* 0x000000737273c211 */ /* 0x000fe200078e18ff */
[----:B------:R-:W-:Y:S01]  /*2580*/  HFMA2.MMA R114, -RZ, RZ, 0, 0 ;  /* 0x00000000ff727435 */ /* 0x000fe200000001ff */
[----:B--2---:R-:W-:-:S05]  /*2590*/  CS2R R110, SRZ ;  /* 0x00000000006e7805 */ /* 0x004fca000001ff00 */
[----:B------:R-:W-:-:S04]  /*25a0*/  @!P4 MOV R114, 0x380 ;  /* 0x000003800072c802 */ /* 0x000fc80000000f00 */
[-C--:B------:R-:W-:Y:S01]  /*25b0*/  I2FP.F32.S32 R122, R114.reuse ;  /* 0x00000072007a7245 */ /* 0x080fe20000201400 */
[----:B------:R-:W1:Y:S04]  /*25c0*/  SHFL.DOWN PT, R113, R114, 0x4, 0x1f ;  /* 0x08801f0072717f89 */ /* 0x000e6800000e0000 */
[----:B------:R-:W2:Y:S01]  /*25d0*/  @!P4 LDS.64 R110, [R115] ;  /* 0x00000000736ec984 */ /* 0x000ea20000000a00 */
[----:B-1----:R-:W-:Y:S02]  /*25e0*/  I2FP.F32.S32 R117, R113 ;  /* 0x0000007100757245 */ /* 0x002fe40000201400 */
[----:B------:R-:W-:-:S05]  /*25f0*/  IADD3 R116, R113, R114, RZ ;  /* 0x0000007271747210 */ /* 0x000fca0007ffe0ff */
[----:B0-----:R-:W-:Y:S04]  /*2600*/  SHFL.DOWN PT, R119, R116, 0x2, 0x1f ;  /* 0x08401f0074777f89 */ /* 0x001fe800000e0000 */
[----:B--2---:R-:W0:Y:S04]  /*2610*/  SHFL.DOWN PT, R118, R110, 0x4, 0x1f ;  /* 0x08801f006e767f89 */ /* 0x004e2800000e0000 */
[----:B------:R-:W1:Y:S01]  /*2620*/  SHFL.DOWN PT, R120, R111, 0x4, 0x1f ;  /* 0x08801f006f787f89 */ /* 0x000e6200000e0000 */
[C---:B0-----:R-:W-:Y:S01]  /*2630*/  FMUL.FTZ R113, R118.reuse, R117 ;  /* 0x0000007576717220 */ /* 0x041fe20000410000 */
[----:B------:R-:W-:-:S03]  /*2640*/  FADD.FTZ R121, -R118, R110 ;  /* 0x0000006e76797221 */ /* 0x000fc60000010100 */
[----:B------:R-:W-:Y:S01]  /*2650*/  FFMA.FTZ R123, R122, R110, R113 ;  /* 0x0000006e7a7b7223 */ /* 0x000fe20000010071 */
[----:B------:R-:W-:Y:S01]  /*2660*/  I2FP.F32.S32 R113, R116 ;  /* 0x0000007400717245 */ /* 0x000fe20000201400 */
[----:B------:R-:W-:-:S03]  /*2670*/  FMUL.FTZ R121, R121, R121 ;  /* 0x0000007979797220 */ /* 0x000fc60000410000 */
[----:B------:R-:W0:Y:S01]  /*2680*/  MUFU.RCP R118, R113 ;  /* 0x0000007100767308 */ /* 0x000e220000001000 */
[----:B------:R-:W-:Y:S01]  /*2690*/  FMUL.FTZ R122, R121, R122 ;  /* 0x0000007a797a7220 */ /* 0x000fe20000410000 */
[----:B------:R-:W-:-:S03]  /*26a0*/  I2FP.F32.S32 R121, R119 ;  /* 0x0000007700797245 */ /* 0x000fc60000201400 */
[----:B------:R-:W-:Y:S01]  /*26b0*/  FMUL.FTZ R122, R122, R117 ;  /* 0x000000757a7a7220 */ /* 0x000fe20000410000 */
[----:B-1----:R-:W-:Y:S01]  /*26c0*/  FADD.FTZ R117, R120, R111 ;  /* 0x0000006f78757221 */ /* 0x002fe20000010000 */
[----:B0-----:R-:W-:-:S03]  /*26d0*/  FMUL.FTZ R115, R118, R123 ;  /* 0x0000007b76737220 */ /* 0x001fc60000410000 */
[----:B------:R-:W-:Y:S01]  /*26e0*/  FFMA.FTZ R118, R118, R122, R117 ;  /* 0x0000007a76767223 */ /* 0x000fe20000010075 */
[----:B------:R-:W-:Y:S01]  /*26f0*/  IADD3 R117, R116, R119, RZ ;  /* 0x0000007774757210 */ /* 0x000fe20007ffe0ff */
[----:B------:R-:W0:Y:S03]  /*2700*/  SHFL.DOWN PT, R114, R115, 0x2, 0x1f ;  /* 0x08401f0073727f89 */ /* 0x000e2600000e0000 */
[----:B------:R-:W-:Y:S01]  /*2710*/  I2FP.F32.S32 R110, R117 ;  /* 0x00000075006e7245 */ /* 0x000fe20000201400 */
[----:B------:R-:W1:Y:S03]  /*2720*/  SHFL.DOWN PT, R119, R118, 0x2, 0x1f ;  /* 0x08401f0076777f89 */ /* 0x000e6600000e0000 */
[----:B------:R-:W2:Y:S01]  /*2730*/  MUFU.RCP R111, R110 ;  /* 0x0000006e006f7308 */ /* 0x000ea20000001000 */
[----:B0-----:R-:W-:Y:S01]  /*2740*/  FADD.FTZ R116, R115, -R114 ;  /* 0x8000007273747221 */ /* 0x001fe20000010000 */
[----:B------:R-:W-:-:S03]  /*2750*/  FMUL.FTZ R114, R114, R121 ;  /* 0x0000007972727220 */ /* 0x000fc60000410000 */
[----:B------:R-:W-:Y:S01]  /*2760*/  FMUL.FTZ R116, R116, R116 ;  /* 0x0000007474747220 */ /* 0x000fe20000410000 */
[C---:B------:R-:W-:Y:S02]  /*2770*/  FFMA.FTZ R120, R113.reuse, R115, R114 ;  /* 0x0000007371787223 */ /* 0x040fe40000010072 */
[----:B------:R-:W0:Y:S01]  /*2780*/  SHFL.DOWN PT, R114, R117, 0x1, 0x1f ;  /* 0x08201f0075727f89 */ /* 0x000e2200000e0000 */
[----:B------:R-:W-:Y:S01]  /*2790*/  FMUL.FTZ R116, R113, R116 ;  /* 0x0000007471747220 */ /* 0x000fe20000410000 */
[C---:B--2---:R-:W-:Y:S01]  /*27a0*/  FMUL.FTZ R113, R111.reuse, R120 ;  /* 0x000000786f717220 */ /* 0x044fe20000410000 */
[----:B-1----:R-:W-:Y:S02]  /*27b0*/  FADD.FTZ R120, R118, R119 ;  /* 0x0000007776787221 */ /* 0x002fe40000010000 */
[----:B------:R-:W-:Y:S02]  /*27c0*/  FMUL.FTZ R121, R116, R121 ;  /* 0x0000007974797220 */ /* 0x000fe40000410000 */
[----:B------:R-:W1:Y:S02]  /*27d0*/  SHFL.DOWN PT, R116, R113, 0x1, 0x1f ;  /* 0x08201f0071747f89 */ /* 0x000e6400000e0000 */
[----:B------:R-:W-:-:S05]  /*27e0*/  FFMA.FTZ R118, R111, R121, R120 ;  /* 0x000000796f767223 */ /* 0x000fca0000010078 */
[----:B------:R-:W2:Y:S01]  /*27f0*/  SHFL.DOWN PT, R111, R118, 0x1, 0x1f ;  /* 0x08201f00766f7f89 */ /* 0x000ea200000e0000 */
[-C--:B0-----:R-:W-:Y:S02]  /*2800*/  IADD3 R115, R117, R114.reuse, RZ ;  /* 0x0000007275737210 */ /* 0x081fe40007ffe0ff */
[----:B------:R-:W-:Y:S02]  /*2810*/  I2FP.F32.S32 R114, R114 ;  /* 0x0000007200727245 */ /* 0x000fe40000201400 */
[----:B------:R-:W-:Y:S01]  /*2820*/  I2FP.F32.S32 R115, R115 ;  /* 0x0000007300737245 */ /* 0x000fe20000201400 */
[----:B-1----:R-:W-:Y:S02]  /*2830*/  FADD.FTZ R119, R113, -R116 ;  /* 0x8000007471777221 */ /* 0x002fe40000010000 */
[----:B------:R-:W-:-:S03]  /*2840*/  FMUL.FTZ R117, R116, R114 ;  /* 0x0000007274757220 */ /* 0x000fc60000410000 */
[----:B------:R-:W0:Y:S01]  /*2850*/  MUFU.RCP R115, R115 ;  /* 0x0000007300737308 */ /* 0x000e220000001000 */
[----:B------:R-:W-:Y:S01]  /*2860*/  FMUL.FTZ R119, R119, R119 ;  /* 0x0000007777777220 */ /* 0x000fe20000410000 */
[----:B--2---:R-:W-:-:S03]  /*2870*/  FADD.FTZ R118, R118, R111 ;  /* 0x0000006f76767221 */ /* 0x004fc60000010000 */
[C---:B------:R-:W-:Y:S01]  /*2880*/  FMUL.FTZ R119, R110.reuse, R119 ;  /* 0x000000776e777220 */ /* 0x040fe20000410000 */
[----:B------:R-:W-:Y:S02]  /*2890*/  FFMA.FTZ R110, R110, R113, R117 ;  /* 0x000000716e6e7223 */ /* 0x000fe40000010075 */
[----:B------:R-:W1:Y:S01]  /*28a0*/  @!P3 LDC.64 R116, c[0x0][0x250] ;  /* 0x00009400ff74bb82 */ /* 0x000e620000000a00 */
[----:B------:R-:W-:-:S04]  /*28b0*/  FMUL.FTZ R119, R119, R114 ;  /* 0x0000007277777220 */ /* 0x000fc80000410000 */
[C---:B0-----:R-:W-:Y:S01]  /*28c0*/  FFMA.FTZ R118, R115.reuse, R119, R118 ;  /* 0x0000007773767223 */ /* 0x041fe20000010076 */
[----:B------:R-:W-:Y:S02]  /*28d0*/  FMUL.FTZ R113, R115, R110 ;  /* 0x0000006e73717220 */ /* 0x000fe40000410000 */
[----:B------:R-:W0:Y:S02]  /*28e0*/  LDC R110, c[0x0][0x2d8] ;  /* 0x0000b600ff6e7b82 */ /* 0x000e240000000800 */
[----:B------:R-:W0:Y:S04]  /*28f0*/  SHFL.IDX PT, R111, R118, RZ, 0x1f ;  /* 0x00001fff766f7589 */ /* 0x000e2800000e0000 */
[----:B------:R-:W2:Y:S02]  /*2900*/  SHFL.IDX PT, R113, R113, RZ, 0x1f ;  /* 0x00001fff71717589 */ /* 0x000ea400000e0000 */
[----:B------:R-:W3:Y:S01]  /*2910*/  @!P3 LDC.64 R114, c[0x0][0x258] ;  /* 0x00009600ff72bb82 */ /* 0x000ee20000000a00 */
[----:B-1----:R-:W-:-:S04]  /*2920*/  @!P3 IMAD.WIDE R116, R7, 0x4, R116 ;  /* 0x000000040774b825 */ /* 0x002fc800078e0274 */
        /* <DEDUP_REMOVED lines=25> */
[----:B-1----:R1:W-:Y:S01]  /*2ac0*/  @!P3 STG.E desc[UR4][R114.64], R110 ;  /* 0x0000006e7200b986 */ /* 0x0023e2000c101904 */
[----:B0-----:R-:W-:Y:S01]  /*2ad0*/  LEA R116, P3, R112, UR10, 0x4 ;  /* 0x0000000a70747c11 */ /* 0x001fe2000f8620ff */
[C---:B------:R-:W-:Y:S01]  /*2ae0*/  FMUL.FTZ R64, R110.reuse, R64 ;  /* 0x000000406e407220 */ /* 0x040fe20000410000 */
[C---:B------:R-:W-:Y:S01]  /*2af0*/  FMUL.FTZ R65, R110.reuse, R65 ;  /* 0x000000416e417220 */ /* 0x040fe20000410000 */
        /* <DEDUP_REMOVED lines=13> */
[----:B------:R-:W-:Y:S01]  /*2bd0*/  LEA.HI.X R117, R112, UR11, RZ, 0x4, P3 ;  /* 0x0000000b70757c11 */ /* 0x000fe200098f24ff */
[----:B------:R-:W-:Y:S01]  /*2be0*/  FMUL.FTZ R113, R110, R82 ;  /* 0x000000526e717220 */ /* 0x000fe20000410000 */
[----:B------:R-:W-:Y:S01]  /*2bf0*/  FFMA.FTZ R67, R35, R67, R63 ;  /* 0x0000004323437223 */ /* 0x000fe2000001003f */
[----:B------:R-:W-:Y:S01]  /*2c00*/  FFMA.FTZ R66, R34, R66, R62 ;  /* 0x0000004222427223 */ /* 0x000fe2000001003e */
[----:B------:R-:W-:Y:S01]  /*2c10*/  FFMA.FTZ R65, R33, R65, R61 ;  /* 0x0000004121417223 */ /* 0x000fe2000001003d */
[----:B------:R-:W-:Y:S01]  /*2c20*/  FFMA.FTZ R64, R32, R64, R60 ;  /* 0x0000004020407223 */ /* 0x000fe2000001003c */
[----:B------:R-:W-:Y:S01]  /*2c30*/  FADD.FTZ R111, -R111, R103 ;  /* 0x000000676f6f7221 */ /* 0x000fe20000010100 */
[C---:B------:R-:W-:Y:S01]  /*2c40*/  FMUL.FTZ R82, R110.reuse, R86 ;  /* 0x000000566e527220 */ /* 0x040fe20000410000 */
[C---:B------:R-:W-:Y:S01]  /*2c50*/  FMUL.FTZ R103, R110.reuse, R80 ;  /* 0x000000506e677220 */ /* 0x040fe20000410000 */
[C---:B------:R-:W-:Y:S01]  /*2c60*/  FMUL.FTZ R112, R110.reuse, R81 ;  /* 0x000000516e707220 */ /* 0x040fe20000410000 */
[C---:B-1----:R-:W-:Y:S01]  /*2c70*/  FMUL.FTZ R114, R110.reuse, R83 ;  /* 0x000000536e727220 */ /* 0x042fe20000410000 */
[C---:B------:R-:W-:Y:S01]  /*2c80*/  LEA R86, P3, R109.reuse, UR10, 0x4 ;  /* 0x0000000a6d567c11 */ /* 0x040fe2000f8620ff */
[C---:B------:R-:W-:Y:S01]  /*2c90*/  FMUL.FTZ R83, R110.reuse, R87 ;  /* 0x000000576e537220 */ /* 0x040fe20000410000 */
[----:B------:R0:W-:Y:S01]  /*2ca0*/  STG.E.128 desc[UR4][R116.64], R64 ;  /* 0x0000004074007986 */ /* 0x0001e2000c101d04 */
[C---:B------:R-:W-:Y:S01]  /*2cb0*/  FMUL.FTZ R80, R110.reuse, R84 ;  /* 0x000000546e507220 */ /* 0x040fe20000410000 */
[----:B------:R-:W-:Y:S01]  /*2cc0*/  LEA.HI.X R87, R109, UR11, RZ, 0x4, P3 ;  /* 0x0000000b6d577c11 */ /* 0x000fe200098f24ff */
[----:B------:R-:W-:Y:S01]  /*2cd0*/  FMUL.FTZ R81, R110, R85 ;  /* 0x000000556e517220 */ /* 0x000fe20000410000 */
[----:B------:R-:W-:Y:S01]  /*2ce0*/  LEA R84, P4, R108, UR10, 0x4 ;  /* 0x0000000a6c547c11 */ /* 0x000fe2000f8820ff */
[----:B------:R-:W-:Y:S01]  /*2cf0*/  FFMA.FTZ R83, R27, R83, R55 ;  /* 0x000000531b537223 */ /* 0x000fe20000010037 */
[----:B------:R-:W-:Y:S01]  /*2d00*/  FFMA.FTZ R82, R26, R82, R54 ;  /* 0x000000521a527223 */ /* 0x000fe20000010036 */
[----:B------:R-:W-:Y:S01]  /*2d10*/  FFMA.FTZ R81, R25, R81, R53 ;  /* 0x0000005119517223 */ /* 0x000fe20000010035 */
[----:B------:R-:W-:Y:S01]  /*2d20*/  LEA.HI.X R85, R108, UR11, RZ, 0x4, P4 ;  /* 0x0000000b6c557c11 */ /* 0x000fe2000a0f24ff */
        /* <DEDUP_REMOVED lines=13> */
[C---:B------:R-:W-:Y:S01]  /*2e00*/  FMUL.FTZ R96, R110.reuse, R96 ;  /* 0x000000606e607220 */ /* 0x040fe20000410000 */
[C---:B------:R-:W-:Y:S01]  /*2e10*/  FMUL.FTZ R97, R110.reuse, R97 ;  /* 0x000000616e617220 */ /* 0x040fe20000410000 */
        /* <DEDUP_REMOVED lines=20> */
[----:B0-----:R-:W-:Y:S01]  /*2f60*/  LEA R66, P4, R104, UR10, 0x4 ;  /* 0x0000000a68427c11 */ /* 0x001fe2000f8820ff */
[----:B------:R-:W-:Y:S01]  /*2f70*/  FFMA.FTZ R103, R11, R111, R39 ;  /* 0x0000006f0b677223 */ /* 0x000fe20000010027 */
[----:B------:R-:W-:Y:S01]  /*2f80*/  LEA R64, P3, R105, UR10, 0x4 ;  /* 0x0000000a69407c11 */ /* 0x000fe2000f8620ff */
[----:B------:R-:W-:Y:S01]  /*2f90*/  FFMA.FTZ R102, R10, R102, R38 ;  /* 0x000000660a667223 */ /* 0x000fe20000010026 */
[----:B------:R-:W-:Y:S01]  /*2fa0*/  LEA.HI.X R67, R104, UR11, RZ, 0x4, P4 ;  /* 0x0000000b68437c11 */ /* 0x000fe2000a0f24ff */
[----:B------:R-:W-:Y:S01]  /*2fb0*/  FFMA.FTZ R101, R9, R101, R37 ;  /* 0x0000006509657223 */ /* 0x000fe20000010025 */
[----:B-1----:R-:W-:Y:S01]  /*2fc0*/  LEA R82, P4, R107, UR10, 0x4 ;  /* 0x0000000a6b527c11 */ /* 0x002fe2000f8820ff */
[----:B------:R-:W-:Y:S01]  /*2fd0*/  FFMA.FTZ R100, R8, R100, R36 ;  /* 0x0000006408647223 */ /* 0x000fe20000010024 */
[----:B------:R-:W-:Y:S01]  /*2fe0*/  LEA R80, P6, R106, UR10, 0x4 ;  /* 0x0000000a6a507c11 */ /* 0x000fe2000f8c20ff */
[----:B------:R0:W-:Y:S01]  /*2ff0*/  STG.E.128 desc[UR4][R66.64], R88 ;  /* 0x0000005842007986 */ /* 0x0001e2000c101d04 */
[----:B------:R-:W-:-:S02]  /*3000*/  LEA.HI.X R65, R105, UR11, RZ, 0x4, P3 ;  /* 0x0000000b69417c11 */ /* 0x000fc400098f24ff */
[----:B------:R-:W-:Y:S02]  /*3010*/  LEA.HI.X R83, R107, UR11, RZ, 0x4, P4 ;  /* 0x0000000b6b537c11 */ /* 0x000fe4000a0f24ff */
[----:B------:R-:W-:Y:S01]  /*3020*/  LEA.HI.X R81, R106, UR11, RZ, 0x4, P6 ;  /* 0x0000000b6a517c11 */ /* 0x000fe2000b0f24ff */
[----:B------:R0:W-:Y:S01]  /*3030*/  STG.E.128 desc[UR4][R64.64], R92 ;  /* 0x0000005c40007986 */ /* 0x0001e2000c101d04 */
[----:B------:R-:W-:Y:S02]  /*3040*/  ISETP.GE.AND P3, PT, R7, UR13, PT ;  /* 0x0000000d07007c0c */ /* 0x000fe4000bf66270 */
[----:B------:R-:W-:Y:S01]  /*3050*/  SEL R113, RZ, 0x1, P2 ;  /* 0x00000001ff717807 */ /* 0x000fe20001000000 */
[----:B------:R0:W-:Y:S04]  /*3060*/  STG.E.128 desc[UR4][R82.64], R96 ;  /* 0x0000006052007986 */ /* 0x0001e8000c101d04 */
[----:B------:R0:W-:Y:S06]  /*3070*/  STG.E.128 desc[UR4][R80.64], R100 ;  /* 0x0000006450007986 */ /* 0x0001ec000c101d04 */
[----:B------:R-:W-:Y:S05]  /*3080*/  @!P3 BRA `(.L_x_39617) ;  /* 0xffffffd000ecb947 */ /* 0x000fea000383ffff */
[----:B------:R-:W-:Y:S05]  /*3090*/  EXIT ;  /* 0x000000000000794d */ /* 0x000fea0003800000 */
.L_x_39616:
[----:B------:R-:W-:Y:S01]  /*30a0*/  HFMA2.MMA R113, -RZ, RZ, 0, 5.9604644775390625e-08 ;  /* 0x00000001ff717435 */ /* 0x000fe200000001ff */
[----:B------:R-:W-:Y:S02]  /*30b0*/  MOV R124, R117 ;  /* 0x00000075007c7202 */ /* 0x000fe40000000f00 */
[----:B------:R-:W-:Y:S02]  /*30c0*/  MOV R116, 0x1f ;  /* 0x0000001f00747802 */ /* 0x000fe40000000f00 */
[----:B------:R-:W-:-:S07]  /*30d0*/  MOV R115, 0xffffffff ;  /* 0xffffffff00737802 */ /* 0x000fce0000000f00 */
[----:B------:R-:W-:Y:S05]  /*30e0*/  WARPSYNC.COLLECTIVE R115, `(.L_x_39618) ;  /* 0x0000000073087348 */ /* 0x000fea0003c00000 */
[----:B------:R0:W1:Y:S02]  /*30f0*/  SHFL.BFLY P4, R122, R124, R113, R116 ;  /* 0x0c0000717c7a7389 */ /* 0x0000640000080074 */
[----:B01----:R-:W-:Y:S01]  /*3100*/  ENDCOLLECTIVE ;  /* 0x000000000000791b */ /* 0x003fe20003800000 */
.L_x_39618:
[----:B------:R-:W-:Y:S01]  /*3110*/  HFMA2.MMA R113, -RZ, RZ, 0, 1.1920928955078125e-07 ;  /* 0x00000002ff717435 */ /* 0x000fe200000001ff */
[----:B------:R-:W-:-:S05]  /*3120*/  MOV R110, R122 ;  /* 0x0000007a006e7202 */ /* 0x000fca0000000f00 */
[----:B------:R-:W-:-:S05]  /*3130*/  FADD.FTZ R118, R117, R110 ;  /* 0x0000006e75767221 */ /* 0x000fca0000010000 */
[----:B------:R-:W-:-:S07]  /*3140*/  MOV R124, R118 ;  /* 0x00000076007c7202 */ /* 0x000fce0000000f00 */
[----:B------:R-:W-:Y:S05]  /*3150*/  WARPSYNC.COLLECTIVE R115, `(.L_x_39619) ;  /* 0x0000000073087348 */ /* 0x000fea0003c00000 */
[----:B------:R0:W1:Y:S02]  /*3160*/  SHFL.BFLY P4, R122, R124, R113, R116 ;  /* 0x0c0000717c7a7389 */ /* 0x0000640000080074 */
[----:B01----:R-:W-:Y:S01]  /*3170*/  ENDCOLLECTIVE ;  /* 0x000000000000791b */ /* 0x003fe20003800000 */
.L_x_39619:
[----:B------:R-:W-:Y:S01]  /*3180*/  HFMA2.MMA R113, -RZ, RZ, 0, 2.384185791015625e-07 ;  /* 0x00000004ff717435 */ /* 0x000fe200000001ff */
[----:B------:R-:W-:-:S05]  /*3190*/  MOV R111, R122 ;  /* 0x0000007a006f7202 */ /* 0x000fca0000000f00 */
[----:B------:R-:W-:-:S05]  /*31a0*/  FADD.FTZ R119, R118, R111 ;  /* 0x0000006f76777221 */ /* 0x000fca0000010000 */
[----:B------:R-:W-:-:S07]  /*31b0*/  MOV R124, R119 ;  /* 0x00000077007c7202 */ /* 0x000fce0000000f00 */
[----:B------:R-:W-:Y:S05]  /*31c0*/  WARPSYNC.COLLECTIVE R115, `(.L_x_39620) ;  /* 0x0000000073087348 */ /* 0x000fea0003c00000 */
[----:B------:R0:W1:Y:S02]  /*31d0*/  SHFL.BFLY P4, R122, R124, R113, R116 ;  /* 0x0c0000717c7a7389 */ /* 0x0000640000080074 */
[----:B01----:R-:W-:Y:S01]  /*31e0*/  ENDCOLLECTIVE ;  /* 0x000000000000791b */ /* 0x003fe20003800000 */
.L_x_39620:
[----:B------:R-:W-:Y:S01]  /*31f0*/  HFMA2.MMA R113, -RZ, RZ, 0, 4.76837158203125e-07 ;  /* 0x00000008ff717435 */ /* 0x000fe200000001ff */
[----:B------:R-:W-:-:S05]  /*3200*/  MOV R110, R122 ;  /* 0x0000007a006e7202 */ /* 0x000fca0000000f00 */
[----:B------:R-:W-:-:S05]  /*3210*/  FADD.FTZ R120, R119, R110 ;  /* 0x0000006e77787221 */ /* 0x000fca0000010000 */
[----:B------:R-:W-:-:S07]  /*3220*/  MOV R124, R120 ;  /* 0x00000078007c7202 */ /* 0x000fce0000000f00 */
[----:B------:R-:W-:Y:S05]  /*3230*/  WARPSYNC.COLLECTIVE R115, `(.L_x_39621) ;  /* 0x0000000073087348 */ /* 0x000fea0003c00000 */
[----:B------:R0:W1:Y:S02]  /*3240*/  SHFL.BFLY P4, R122, R124, R113, R116 ;  /* 0x0c0000717c7a7389 */ /* 0x0000640000080074 */
[----:B01----:R-:W-:Y:S01]  /*3250*/  ENDCOLLECTIVE ;  /* 0x000000000000791b */ /* 0x003fe20003800000 */
.L_x_39621:
[----:B------:R-:W-:Y:S01]  /*3260*/  HFMA2.MMA R113, -RZ, RZ, 0, 9.5367431640625e-07 ;  /* 0x00000010ff717435 */ /* 0x000fe200000001ff */
[----:B------:R-:W-:-:S05]  /*3270*/  MOV R111, R122 ;  /* 0x0000007a006f7202 */ /* 0x000fca0000000f00 */
[----:B------:R-:W-:-:S05]  /*3280*/  FADD.FTZ R121, R120, R111 ;  /* 0x0000006f78797221 */ /* 0x000fca0000010000 */
[----:B------:R-:W-:-:S07]  /*3290*/  MOV R124, R121 ;  /* 0x00000079007c7202 */ /* 0x000fce0000000f00 */
[----:B------:R-:W-:Y:S05]  /*32a0*/  WARPSYNC.COLLECTIVE R115, `(.L_x_39622) ;  /* 0x0000000073087348 */ /* 0x000fea0003c00000 */
[----:B------:R0:W1:Y:S02]  /*32b0*/  SHFL.BFLY P4, R122, R124, R113, R116 ;  /* 0x0c0000717c7a7389 */ /* 0x0000640000080074 */
[----:B01----:R-:W-:Y:S01]  /*32c0*/  ENDCOLLECTIVE ;  /* 0x000000000000791b */ /* 0x003fe20003800000 */
.L_x_39622:
        /* <DEDUP_REMOVED lines=12> */
[----:B------:R-:W-:-:S04]  /*3390*/  FFMA.FTZ R111, R118, R118, R111 ;  /* 0x00000076766f7223 */ /* 0x000fc8000001006f */
        /* <DEDUP_REMOVED lines=47> */
[----:B------:R-:W-:-:S04]  /*3690*/  MOV R116, 0x1f ;  /* 0x0000001f00747802 */ /* 0x000fc80000000f00 */
[----:B------:R-:W-:-:S07]  /*36a0*/  MOV R124, R111 ;  /* 0x0000006f007c7202 */ /* 0x000fce0000000f00 */
[----:B------:R-:W-:Y:S05]  /*36b0*/  WARPSYNC.COLLECTIVE R115, `(.L_x_39623) ;  /* 0x0000000073087348 */ /* 0x000fea0003c00000 */
[----:B------:R0:W1:Y:S02]  /*36c0*/  SHFL.BFLY P4, R122, R124, R113, R116 ;  /* 0x0c0000717c7a7389 */ /* 0x0000640000080074 */
[----:B01----:R-:W-:Y:S01]  /*36d0*/  ENDCOLLECTIVE ;  /* 0x000000000000791b */ /* 0x003fe20003800000 */
.L_x_39623:
[----:B------:R-:W-:Y:S01]  /*36e0*/  HFMA2.MMA R113, -RZ, RZ, 0, 1.1920928955078125e-07 ;  /* 0x00000002ff717435 */ /* 0x000fe200000001ff */
[----:B------:R-:W-:-:S05]  /*36f0*/  MOV R118, R122 ;  /* 0x0000007a00767202 */ /* 0x000fca0000000f00 */
[----:B------:R-:W-:-:S05]  /*3700*/  FADD.FTZ R118, R111, R118 ;  /* 0x000000766f767221 */ /* 0x000fca0000010000 */
[----:B------:R-:W-:-:S07]  /*3710*/  MOV R124, R118 ;  /* 0x00000076007c7202 */ /* 0x000fce0000000f00 */
[----:B------:R-:W-:Y:S05]  /*3720*/  WARPSYNC.COLLECTIVE R115, `(.L_x_39624) ;  /* 0x0000000073087348 */ /* 0x000fea0003c00000 */
[----:B------:R0:W1:Y:S02]  /*3730*/  SHFL.BFLY P4, R122, R124, R113, R116 ;  /* 0x0c0000717c7a7389 */ /* 0x0000640000080074 */
[----:B01----:R-:W-:Y:S01]  /*3740*/  ENDCOLLECTIVE ;  /* 0x000000000000791b */ /* 0x003fe20003800000 */
.L_x_39624:
[----:B------:R-:W-:Y:S01]  /*3750*/  HFMA2.MMA R113, -RZ, RZ, 0, 2.384185791015625e-07 ;  /* 0x00000004ff717435 */ /* 0x000fe200000001ff */
[----:B------:R-:W-:-:S05]  /*3760*/  MOV R117, R122 ;  /* 0x0000007a00757202 */ /* 0x000fca0000000f00 */
[----:B------:R-:W-:-:S05]  /*3770*/  FADD.FTZ R117, R118, R117 ;  /* 0x0000007576757221 */ /* 0x000fca0000010000 */
[----:B------:R-:W-:-:S07]  /*3780*/  MOV R124, R117 ;  /* 0x00000075007c7202 */ /* 0x000fce0000000f00 */
[----:B------:R-:W-:Y:S05]  /*3790*/  WARPSYNC.COLLECTIVE R115, `(.L_x_39625) ;  /* 0x0000000073087348 */ /* 0x000fea0003c00000 */
[----:B------:R0:W1:Y:S02]  /*37a0*/  SHFL.BFLY P4, R122, R124, R113, R116 ;  /* 0x0c0000717c7a7389 */ /* 0x0000640000080074 */
[----:B01----:R-:W-:Y:S01]  /*37b0*/  ENDCOLLECTIVE ;  /* 0x000000000000791b */ /* 0x003fe20003800000 */
.L_x_39625:
[----:B------:R-:W-:Y:S01]  /*37c0*/  HFMA2.MMA R113, -RZ, RZ, 0, 4.76837158203125e-07 ;  /* 0x00000008ff717435 */ /* 0x000fe200000001ff */
[----:B------:R-:W-:-:S05]  /*37d0*/  MOV R120, R122 ;  /* 0x0000007a00787202 */ /* 0x000fca0000000f00 */
[----:B------:R-:W-:-:S05]  /*37e0*/  FADD.FTZ R120, R117, R120 ;  /* 0x0000007875787221 */ /* 0x000fca0000010000 */
[----:B------:R-:W-:-:S07]  /*37f0*/  MOV R124, R120 ;  /* 0x00000078007c7202 */ /* 0x000fce0000000f00 */
[----:B------:R-:W-:Y:S05]  /*3800*/  WARPSYNC.COLLECTIVE R115, `(.L_x_39626) ;  /* 0x0000000073087348 */ /* 0x000fea0003c00000 */
[----:B------:R0:W1:Y:S02]  /*3810*/  SHFL.BFLY P4, R122, R124, R113, R116 ;  /* 0x0c0000717c7a7389 */ /* 0x0000640000080074 */
[----:B01----:R-:W-:Y:S01]  /*3820*/  ENDCOLLECTIVE ;  /* 0x000000000000791b */ /* 0x003fe20003800000 */
.L_x_39626:
[----:B------:R-:W-:Y:S01]  /*3830*/  HFMA2.MMA R113, -RZ, RZ, 0, 9.5367431640625e-07 ;  /* 0x00000010ff717435 */ /* 0x000fe200000001ff */
[----:B------:R-:W-:-:S05]  /*3840*/  MOV R119, R122 ;  /* 0x0000007a00777202 */ /* 0x000fca0000000f00 */
[----:B------:R-:W-:-:S05]  /*3850*/  FADD.FTZ R119, R120, R119 ;  /* 0x0000007778777221 */ /* 0x000fca0000010000 */
[----:B------:R-:W-:-:S07]  /*3860*/  MOV R124, R119 ;  /* 0x00000077007c7202 */ /* 0x000fce0000000f00 */
[----:B------:R-:W-:Y:S05]  /*3870*/  WARPSYNC.COLLECTIVE R115, `(.L_x_39627) ;  /* 0x0000000073087348 */ /* 0x000fea0003c00000 */
[----:B------:R0:W1:Y:S02]  /*3880*/  SHFL.BFLY P4, R122, R124, R113, R116 ;  /* 0x0c0000717c7a7389 */ /* 0x0000640000080074 */
[----:B01----:R-:W-:Y:S01]  /*3890*/  ENDCOLLECTIVE ;  /* 0x000000000000791b */ /* 0x003fe20003800000 */
.L_x_39627:
[----:B------:R-:W-:Y:S05]  /*38a0*/  BRA `(.L_x_39628) ;  /* 0xffffffe800f47947 */ /* 0x000fea000383ffff */
.L_x_39629:
        /* <DEDUP_REMOVED lines=13> */
.L_x_41663:


//--------------------- .text._ZN10layer_norm31ln_parallel_residual_fwd_kernelINS_13Kernel_traitsIfffffjLj7168ELj1ELj1ELj8ELj16ENS_18Kernel_traits_baseILj7168EfffffjLj256EEEEELb1ELb0ELb0EEEvNS_9FwdParamsE --------------------------
	.section	.text._ZN10layer_norm31ln_parallel_residual_fwd_kernelINS_13Kernel_traitsIfffffjLj7168ELj1ELj1ELj8ELj16ENS_18Kernel_traits_baseILj7168EfffffjLj256EEEEELb1ELb0ELb0EEEvNS_9FwdParamsE,"ax",@progbits
	.align	128
        .global         _ZN10layer_norm31ln_parallel_residual_fwd_kernelINS_13Kernel_traitsIfffffjLj7168ELj1ELj1ELj8ELj16ENS_18Kernel_traits_baseILj7168EfffffjLj256EEEEELb1ELb0ELb0EEEvNS_9FwdParamsE
        .type           _ZN10layer_norm31ln_parallel_residual_fwd_kernelINS_13Kernel_traitsIfffffjLj7168ELj1ELj1ELj8ELj16ENS_18Kernel_traits_baseILj7168EfffffjLj256EEEEELb1ELb0ELb0EEEvNS_9FwdParamsE,@function
        .size           _ZN10layer_norm31ln_parallel_residual_fwd_kernelINS_13Kernel_traitsIfffffjLj7168ELj1ELj1ELj8ELj16ENS_18Kernel_traits_baseILj7168EfffffjLj256EEEEELb1ELb0ELb0EEEvNS_9FwdParamsE,(.L_x_41664 - _ZN10layer_norm31ln_parallel_residual_fwd_kernelINS_13Kernel_traitsIfffffjLj7168ELj1ELj1ELj8ELj16ENS_18Kernel_traits_baseILj7168EfffffjLj256EEEEELb1ELb0ELb0EEEvNS_9FwdParamsE)
        .other          _ZN10layer_norm31ln_parallel_residual_fwd_kernelINS_13Kernel_traitsIfffffjLj7168ELj1ELj1ELj8ELj16ENS_18Kernel_traits_baseILj7168EfffffjLj256EEEEELb1ELb0ELb0EEEvNS_9FwdParamsE,@"STO_CUDA_ENTRY STV_DEFAULT"
_ZN10layer_norm31ln_parallel_residual_fwd_kernelINS_13Kernel_traitsIfffffjLj7168ELj1ELj1ELj8ELj16ENS_18Kernel_traits_baseILj7168EfffffjLj256EEEEELb1ELb0ELb0EEEvNS_9FwdParamsE:
.text._ZN10layer_norm31ln_parallel_residual_fwd_kernelINS_13Kernel_traitsIfffffjLj7168ELj1ELj1ELj8ELj16ENS_18Kernel_traits_baseILj7168EfffffjLj256EEEEELb1ELb0ELb0EEEvNS_9FwdParamsE:
        /* <DEDUP_REMOVED lines=14> */
[----:B------:R-:W-:Y:S01]  /*00e0*/  IMAD.U32 R196, RZ, RZ, UR6 ;  /* 0x00000006ffc47e24 */ /* 0x000fe2000f8e00ff */
[----:B------:R-:W-:-:S06]  /*00f0*/  MOV R197, UR7 ;  /* 0x0000000700c57c02 */ /* 0x000fcc0008000f00 */
[----:B------:R-:W4:Y:S01]  /*0100*/  @P0 LDG.E.64 R196, desc[UR4][R196.64] ;  /* 0x00000004c4c40981 */ /* 0x000f22000c1e1b00 */
[----:B------:R-:W0:Y:S01]  /*0110*/  S2UR UR6, SR_CTAID.X ;  /* 0x00000000000679c3 */ /* 0x000e220000002500 */
[C---:B--2---:R-:W-:Y:S01]  /*0120*/  LOP3.LUT R193, R181.reuse, 0xff, RZ, 0xc0, !PT ;  /* 0x000000ffb5c17812 */ /* 0x044fe200078ec0ff */
[----:B------:R-:W-:Y:S01]  /*0130*/  BSSY B0, `(.L_x_39630) ;  /* 0x000004e000007945 */ /* 0x000fe20003800000 */
[----:B------:R-:W-:Y:S01]  /*0140*/  LOP3.LUT R194, R194, 0xfffffffb, RZ, 0xc0, !PT ;  /* 0xfffffffbc2c27812 */ /* 0x000fe200078ec0ff */
[----:B0-----:R-:W-:Y:S01]  /*0150*/  IMAD R191, R0, UR6, R181 ;  /* 0x0000000600bf7c24 */ /* 0x001fe2000f8e02b5 */
[----:B-1----:R-:W-:Y:S02]  /*0160*/  SHF.R.S32.HI R0, RZ, 0x1f, R13 ;  /* 0x0000001fff007819 */ /* 0x002fe4000001140d */
[----:B------:R-:W-:Y:S02]  /*0170*/  LEA.HI R192, R181, UR6, RZ, 0x18 ;  /* 0x00000006b5c07c11 */ /* 0x000fe4000f8fc0ff */
[----:B------:R-:W-:-:S02]  /*0180*/  LEA.HI R0, R0, R13, RZ, 0x2 ;  /* 0x0000000d00007211 */ /* 0x000fc400078f10ff */
[----:B---3--:R-:W-:Y:S01]  /*0190*/  @P0 IADD3 R184, P1, R2, R5, RZ ;  /* 0x0000000502b80210 */ /* 0x008fe20007f3e0ff */
[----:B------:R-:W-:-:S04]  /*01a0*/  IMAD.WIDE.U32 R4, R191, -0x326172a9, RZ ;  /* 0xcd9e8d57bf047825 */ /* 0x000fc800078e00ff */
[----:B------:R-:W-:Y:S02]  /*01b0*/  @P0 IMAD.X R185, RZ, RZ, R3, P1 ;  /* 0x000000ffffb90224 */ /* 0x000fe400008e0603 */
[C---:B----4-:R-:W-:Y:S01]  /*01c0*/  VIADD R180, R197.reuse, 0xbb67ae85 ;  /* 0xbb67ae85c5b47836 */ /* 0x050fe20000000000 */
[C---:B------:R-:W-:Y:S01]  /*01d0*/  IADD3 R22, R196.reuse, 0x3c6ef372, RZ ;  /* 0x3c6ef372c4167810 */ /* 0x040fe20007ffe0ff */
[----:B------:R-:W-:Y:S01]  /*01e0*/  VIADD R23, R196, 0x9e3779b9 ;  /* 0x9e3779b9c4177836 */ /* 0x000fe20000000000 */
[--C-:B------:R-:W-:Y:S01]  /*01f0*/  SHF.R.U32.HI R189, RZ, 0x2, R185.reuse ;  /* 0x00000002ffbd7819 */ /* 0x100fe200000116b9 */
[C---:B------:R-:W-:Y:S01]  /*0200*/  VIADD R21, R197.reuse, 0x76cf5d0a ;  /* 0x76cf5d0ac5157836 */ /* 0x040fe20000000000 */
[----:B------:R-:W-:Y:S01]  /*0210*/  SHF.R.U64 R190, R184, 0x2, R185 ;  /* 0x00000002b8be7819 */ /* 0x000fe200000012b9 */
[----:B------:R-:W-:Y:S01]  /*0220*/  VIADD R20, R197, 0x32370b8f ;  /* 0x32370b8fc5147836 */ /* 0x000fe20000000000 */
[----:B------:R-:W-:Y:S01]  /*0230*/  LOP3.LUT R6, R5, R189, R196, 0x96, !PT ;  /* 0x000000bd05067212 */ /* 0x000fe200078e96c4 */
[C---:B------:R-:W-:Y:S01]  /*0240*/  VIADD R17, R196.reuse, 0x78dde6e4 ;  /* 0x78dde6e4c4117836 */ /* 0x040fe20000000000 */
[----:B------:R-:W-:Y:S01]  /*0250*/  IADD3 R18, R196, -0x255992d5, RZ ;  /* 0xdaa66d2bc4127810 */ /* 0x000fe20007ffe0ff */
[----:B------:R-:W-:-:S04]  /*0260*/  IMAD.WIDE.U32 R2, R190, -0x2daee0ad, RZ ;  /* 0xd2511f53be027825 */ /* 0x000fc800078e00ff */
[----:B------:R-:W-:Y:S01]  /*0270*/  IMAD.WIDE.U32 R6, R6, -0x2daee0ad, RZ ;  /* 0xd2511f5306067825 */ /* 0x000fe200078e00ff */
[----:B------:R-:W-:-:S03]  /*0280*/  LOP3.LUT R8, R3, R197, RZ, 0x3c, !PT ;  /* 0x000000c503087212 */ /* 0x000fc600078e3cff */
[----:B------:R-:W-:Y:S01]  /*0290*/  VIADD R16, R197, 0xed9eba14 ;  /* 0xed9eba14c5107836 */ /* 0x000fe20000000000 */
[----:B------:R-:W-:Y:S01]  /*02a0*/  LOP3.LUT R10, R7, R2, R180, 0x96, !PT ;  /* 0x00000002070a7212 */ /* 0x000fe200078e96b4 */
[----:B------:R-:W-:Y:S02]  /*02b0*/  IMAD.MOV.U32 R2, RZ, RZ, R193 ;  /* 0x000000ffff027224 */ /* 0x000fe400078e00c1 */
[----:B------:R-:W-:-:S03]  /*02c0*/  IMAD.WIDE.U32 R8, R8, -0x326172a9, RZ ;  /* 0xcd9e8d5708087825 */ /* 0x000fc600078e00ff */
[----:B------:R-:W-:Y:S01]  /*02d0*/  LOP3.LUT R19, R2, 0xff, RZ, 0x3c, !PT ;  /* 0x000000ff02137812 */ /* 0x000fe200078e3cff */
[----:B------:R-:W-:Y:S01]  /*02e0*/  IMAD.WIDE.U32 R10, R10, -0x326172a9, RZ ;  /* 0xcd9e8d570a0a7825 */ /* 0x000fe200078e00ff */
[----:B------:R-:W-:Y:S02]  /*02f0*/  LOP3.LUT R4, R9, R23, R4, 0x96, !PT ;  /* 0x0000001709047212 */ /* 0x000fe400078e9604 */
[----:B------:R-:W-:Y:S02]  /*0300*/  LEA.HI.SX32 R19, R0, R19, 0x1e ;  /* 0x0000001300137211 */ /* 0x000fe400078ff2ff */
[----:B------:R-:W-:Y:S01]  /*0310*/  LOP3.LUT R8, R11, R8, R22, 0x96, !PT ;  /* 0x000000080b087212 */ /* 0x000fe200078e9616 */
[----:B------:R-:W-:Y:S01]  /*0320*/  IMAD.WIDE.U32 R4, R4, -0x2daee0ad, RZ ;  /* 0xd2511f5304047825 */ /* 0x000fe200078e00ff */
[C---:B------:R-:W-:Y:S02]  /*0330*/  LOP3.LUT P2, RZ, R19.reuse, 0xffffff00, RZ, 0xc0, !PT ;  /* 0xffffff0013ff7812 */ /* 0x040fe4000784c0ff */
[C---:B------:R-:W-:Y:S01]  /*0340*/  ISETP.GE.U32.AND P5, PT, R19.reuse, 0x200, PT ;  /* 0x000002001300780c */ /* 0x040fe20003fa6070 */
[----:B------:R-:W-:Y:S01]  /*0350*/  IMAD.WIDE.U32 R8, R8, -0x2daee0ad, RZ ;  /* 0xd2511f5308087825 */ /* 0x000fe200078e00ff */
[----:B------:R-:W-:-:S02]  /*0360*/  ISETP.GE.U32.AND P4, PT, R19, 0x300, PT ;  /* 0x000003001300780c */ /* 0x000fc40003f86070 */
[----:B------:R-:W-:Y:S02]  /*0370*/  LOP3.LUT R5, R5, R6, R21, 0x96, !PT ;  /* 0x0000000605057212 */ /* 0x000fe400078e9615 */
[----:B------:R-:W-:Y:S02]  /*0380*/  ISETP.GE.U32.AND P3, PT, R19, 0x400, PT ;  /* 0x000004001300780c */ /* 0x000fe40003f66070 */
[----:B------:R-:W-:Y:S01]  /*0390*/  LOP3.LUT R6, R9, R4, R20, 0x96, !PT ;  /* 0x0000000409067212 */ /* 0x000fe200078e9614 */
[----:B------:R-:W-:Y:S02]  /*03a0*/  IMAD.WIDE.U32 R4, R5, -0x326172a9, RZ ;  /* 0xcd9e8d5705047825 */ /* 0x000fe400078e00ff */
[----:B------:R-:W-:Y:S02]  /*03b0*/  @P2 LOP3.LUT R194, R194, 0x4, RZ, 0xfc, !PT ;  /* 0x00000004c2c22812 */ /* 0x000fe400078efcff */
[----:B------:R-:W-:Y:S01]  /*03c0*/  IMAD.WIDE.U32 R6, R6, -0x326172a9, RZ ;  /* 0xcd9e8d5706067825 */ /* 0x000fe200078e00ff */
[----:B------:R-:W-:-:S02]  /*03d0*/  LOP3.LUT R5, R5, R10, R18, 0x96, !PT ;  /* 0x0000000a05057212 */ /* 0x000fc400078e9612 */
[----:B------:R-:W-:Y:S02]  /*03e0*/  LOP3.LUT R194, R194, 0xfffffeff, RZ, 0xc0, !PT ;  /* 0xfffffeffc2c27812 */ /* 0x000fe400078ec0ff */
[----:B------:R-:W-:Y:S01]  /*03f0*/  LOP3.LUT R3, R7, R4, R17, 0x96, !PT ;  /* 0x0000000407037212 */ /* 0x000fe200078e9611 */
[----:B------:R-:W-:Y:S01]  /*0400*/  IMAD.WIDE.U32 R4, R5, -0x2daee0ad, RZ ;  /* 0xd2511f5305047825 */ /* 0x000fe200078e00ff */
        /* <DEDUP_REMOVED lines=18> */
[----:B------:R-:W-:-:S03]  /*0530*/  CS2R R28, SRZ ;  /* 0x00000000001c7805 */ /* 0x000fc6000001ff00 */
        /* <DEDUP_REMOVED lines=8> */
[----:B------:R-:W5:Y:S03]  /*05c0*/  LDG.E.128 R32, desc[UR4][R32.64] ;  /* 0x0000000420207981 */ /* 0x000f66000c1e1d00 */
[----:B------:R-:W-:Y:S01]  /*05d0*/  @P1 IADD3.X R13, R13, UR9, RZ, P2, !PT ;  /* 0x000000090d0d1c10 */ /* 0x000fe200097fe4ff */
[----:B------:R-:W5:Y:S04]  /*05e0*/  LDG.E.128 R36, desc[UR4][R36.64] ;  /* 0x0000000424247981 */ /* 0x000f68000c1e1d00 */
[----:B------:R0:W5:Y:S01]  /*05f0*/  @P1 LDG.E.128 R28, desc[UR4][R12.64] ;  /* 0x000000040c1c1981 */ /* 0x000162000c1e1d00 */
[----:B------:R-:W-:-:S07]  /*0600*/  LOP3.LUT R2, R2, 0x100, RZ, 0xfc, !PT ;  /* 0x0000010002027812 */ /* 0x000fce00078efcff */
.L_x_39631:
[----:B------:R-:W-:Y:S05]  /*0610*/  BSYNC B0 ;  /* 0x0000000000007941 */ /* 0x000fea0003800000 */
.L_x_39630:
        /* <DEDUP_REMOVED lines=12> */
[C---:B------:R-:W-:Y:S02]  /*06e0*/  SHF.L.U64.HI R13, R2.reuse, 0x4, RZ ;  /* 0x00000004020d7819 */ /* 0x040fe400000102ff */
[----:B------:R-:W-:Y:S02]  /*06f0*/  CS2R R44, SRZ ;  /* 0x00000000002c7805 */ /* 0x000fe4000001ff00 */
[----:B------:R-:W-:Y:S02]  /*0700*/  ISETP.NE.AND.EX P1, PT, RZ, UR9, PT, P1 ;  /* 0x00000009ff007c0c */ /* 0x000fe4000bf25310 */
[----:B------:R-:W-:-:S04]  /*0710*/  @P0 LEA R10, P2, R2, UR6, 0x4 ;  /* 0x00000006020a0c11 */ /* 0x000fc8000f8420ff */
[C---:B------:R-:W-:Y:S01]  /*0720*/  @P0 LEA.HI.X R11, R2.reuse, UR7, RZ, 0x4, P2 ;  /* 0x00000007020b0c11 */ /* 0x040fe200090f24ff */
[----:B------:R-:W-:Y:S01]  /*0730*/  ULDC.64 UR6, c[0x0][0x268] ;  /* 0x00009a0000067ab9 */ /* 0x000fe20000000a00 */
[----:B-1----:R-:W-:Y:S01]  /*0740*/  IMAD.WIDE.U32 R14, R2, 0x10, R14 ;  /* 0x00000010020e7825 */ /* 0x002fe200078e000e */
[C---:B------:R-:W-:Y:S02]  /*0750*/  IADD3 R52, P2, R12.reuse, UR6, RZ ;  /* 0x000000060c347c10 */ /* 0x040fe4000ff5e0ff */
[----:B------:R1:W5:Y:S02]  /*0760*/  @P0 LDG.E.128 R40, desc[UR4][R10.64] ;  /* 0x000000040a280981 */ /* 0x000364000c1e1d00 */
[C---:B------:R-:W-:Y:S02]  /*0770*/  IADD3.X R53, R13.reuse, UR7, RZ, P2, !PT ;  /* 0x000000070d357c10 */ /* 0x040fe400097fe4ff */
[----:B------:R-:W-:Y:S01]  /*0780*/  @P1 IADD3 R12, P2, R12, UR8, RZ ;  /* 0x000000080c0c1c10 */ /* 0x000fe2000ff5e0ff */
[----:B------:R1:W5:Y:S03]  /*0790*/  LDG.E.128 R48, desc[UR4][R14.64] ;  /* 0x000000040e307981 */ /* 0x000366000c1e1d00 */
[----:B------:R-:W-:Y:S01]  /*07a0*/  @P1 IADD3.X R13, R13, UR9, RZ, P2, !PT ;  /* 0x000000090d0d1c10 */ /* 0x000fe200097fe4ff */
[----:B------:R-:W5:Y:S04]  /*07b0*/  LDG.E.128 R52, desc[UR4][R52.64] ;  /* 0x0000000434347981 */ /* 0x000f68000c1e1d00 */
[----:B------:R1:W5:Y:S01]  /*07c0*/  @P1 LDG.E.128 R44, desc[UR4][R12.64] ;  /* 0x000000040c2c1981 */ /* 0x000362000c1e1d00 */
[----:B------:R-:W-:-:S07]  /*07d0*/  VIADD R2, R2, 0x100 ;  /* 0x0000010002027836 */ /* 0x000fce0000000000 */
.L_x_39633:
[----:B------:R-:W-:Y:S05]  /*07e0*/  BSYNC B0 ;  /* 0x0000000000007941 */ /* 0x000fea0003800000 */
.L_x_39632:
[----:B------:R-:W-:Y:S04]  /*07f0*/  BSSY B0, `(.L_x_39634) ;  /* 0x000001c000007945 */ /* 0x000fe80003800000 */
[----:B------:R-:W-:Y:S05]  /*0800*/  @!P4 BRA `(.L_x_39635) ;  /* 0x000000000068c947 */ /* 0x000fea0003800000 */
[----:B------:R-:W-:Y:S01]  /*0810*/  ULDC.64 UR6, c[0x0][0x2c8] ;  /* 0x0000b20000067ab9 */ /* 0x000fe20000000a00 */
[----:B-1----:R-:W1:Y:S01]  /*0820*/  LDC.64 R14, c[0x0][0x260] ;  /* 0x00009800ff0e7b82 */ /* 0x002e620000000a00 */
[----:B------:R-:W-:Y:S01]  /*0830*/  ISETP.NE.U32.AND P0, PT, RZ, UR6, PT ;  /* 0x00000006ff007c0c */ /* 0x000fe2000bf05070 */
[----:B------:R-:W-:Y:S01]  /*0840*/  ULDC.64 UR8, c[0x0][0x2d0] ;  /* 0x0000b40000087ab9 */ /* 0x000fe20000000a00 */
[----:B0-----:R-:W-:Y:S01]  /*0850*/  IMAD.SHL.U32 R12, R2, 0x10, RZ ;  /* 0x00000010020c7824 */ /* 0x001fe200078e00ff */
        /* <DEDUP_REMOVED lines=21> */
.L_x_39635:
[----:B------:R-:W-:Y:S05]  /*09b0*/  BSYNC B0 ;  /* 0x0000000000007941 */ /* 0x000fea0003800000 */
.L_x_39634:
[----:B------:R-:W-:Y:S04]  /*09c0*/  BSSY B0, `(.L_x_39636) ;  /* 0x000001c000007945 */ /* 0x000fe80003800000 */
[----:B------:R-:W-:Y:S05]  /*09d0*/  @!P3 BRA `(.L_x_39637) ;  /* 0x000000000068b947 */ /* 0x000fea0003800000 */
[----:B------:R-:W-:Y:S01]  /*09e0*/  ULDC.64 UR6, c[0x0][0x2c8] ;  /* 0x0000b20000067ab9 */ /* 0x000fe20000000a00 */
[----:B-12---:R-:W1:Y:S01]  /*09f0*/  LDC.64 R14, c[0x0][0x260] ;  /* 0x00009800ff0e7b82 */ /* 0x006e620000000a00 */
        /* <DEDUP_REMOVED lines=24> */
.L_x_39637:
[----:B------:R-:W-:Y:S05]  /*0b80*/  BSYNC B0 ;  /* 0x0000000000007941 */ /* 0x000fea0003800000 */
.L_x_39636:
[----:B------:R-:W-:Y:S01]  /*0b90*/  ISETP.GE.U32.AND P0, PT, R19, 0x500, PT ;  /* 0x000005001300780c */ /* 0x000fe20003f06070 */
[----:B0123--:R-:W-:Y:S01]  /*0ba0*/  IMAD.WIDE.U32 R10, R3, -0x2daee0ad, RZ ;  /* 0xd2511f53030a7825 */ /* 0x00ffe200078e00ff */
[----:B------:R-:W-:Y:S01]  /*0bb0*/  LOP3.LUT R5, R5, R8, R16, 0x96, !PT ;  /* 0x0000000805057212 */ /* 0x000fe200078e9610 */
[----:B------:R-:W-:Y:S01]  /*0bc0*/  BSSY B0, `(.L_x_39638) ;  /* 0x0000022000007945 */ /* 0x000fe20003800000 */
[----:B------:R-:W-:Y:S01]  /*0bd0*/  LOP3.LUT R194, R194, 0xffffffdf, RZ, 0xc0, !PT ;  /* 0xffffffdfc2c27812 */ /* 0x000fe200078ec0ff */
[----:B------:R-:W-:Y:S02]  /*0be0*/  VIADD R15, R197, 0xa9066899 ;  /* 0xa9066899c50f7836 */ /* 0x000fe40000000000 */
[----:B------:R-:W-:-:S03]  /*0bf0*/  VIADD R14, R196, 0x1715609d ;  /* 0x1715609dc40e7836 */ /* 0x000fc60000000000 */
[----:B------:R-:W-:Y:S01]  /*0c00*/  LOP3.LUT R3, R11, R4, R15, 0x96, !PT ;  /* 0x000000040b037212 */ /* 0x000fe200078e960f */
[----:B------:R-:W-:Y:S02]  /*0c10*/  IMAD.WIDE.U32 R4, R5, -0x326172a9, RZ ;  /* 0xcd9e8d5705047825 */ /* 0x000fe400078e00ff */
[----:B------:R-:W-:Y:S01]  /*0c20*/  @P0 LOP3.LUT R194, R194, 0x20, RZ, 0xfc, !PT ;  /* 0x00000020c2c20812 */ /* 0x000fe200078efcff */
[----:B------:R-:W-:Y:S06]  /*0c30*/  @!P0 BRA `(.L_x_39639) ;  /* 0x0000000000688947 */ /* 0x000fec0003800000 */
[----:B------:R-:W-:Y:S01]  /*0c40*/  ULDC.64 UR6, c[0x0][0x2c8] ;  /* 0x0000b20000067ab9 */ /* 0x000fe20000000a00 */
[----:B------:R-:W0:Y:S01]  /*0c50*/  LDC.64 R96, c[0x0][0x260] ;  /* 0x00009800ff607b82 */ /* 0x000e220000000a00 */
        /* <DEDUP_REMOVED lines=15> */
[----:B------:R-:W-:Y:S02]  /*0d50*/  CS2R R94, SRZ ;  /* 0x00000000005e7805 */ /* 0x000fe4000001ff00 */
[----:B------:R-:W-:Y:S01]  /*0d60*/  CS2R R92, SRZ ;  /* 0x00000000005c7805 */ /* 0x000fe2000001ff00 */
[----:B0-----:R-:W-:Y:S01]  /*0d70*/  IMAD.WIDE.U32 R96, R2, 0x10, R96 ;  /* 0x0000001002607825 */ /* 0x001fe200078e0060 */
[----:B------:R-:W5:Y:S01]  /*0d80*/  LDG.E.128 R100, desc[UR4][R100.64] ;  /* 0x0000000464647981 */ /* 0x000f62000c1e1d00 */
[----:B------:R-:W-:-:S04]  /*0d90*/  @P1 IADD3 R12, P0, R12, UR8, RZ ;  /* 0x000000080c0c1c10 */ /* 0x000fc8000ff1e0ff */
[----:B------:R-:W5:Y:S01]  /*0da0*/  LDG.E.128 R96, desc[UR4][R96.64] ;  /* 0x0000000460607981 */ /* 0x000f62000c1e1d00 */
[----:B------:R-:W-:-:S05]  /*0db0*/  @P1 IADD3.X R13, R13, UR9, RZ, P0, !PT ;  /* 0x000000090d0d1c10 */ /* 0x000fca00087fe4ff */
[----:B------:R1:W5:Y:S01]  /*0dc0*/  @P1 LDG.E.128 R92, desc[UR4][R12.64] ;  /* 0x000000040c5c1981 */ /* 0x000362000c1e1d00 */
[----:B------:R-:W-:-:S07]  /*0dd0*/  VIADD R2, R2, 0x100 ;  /* 0x0000010002027836 */ /* 0x000fce0000000000 */
.L_x_39639:
[----:B------:R-:W-:Y:S05]  /*0de0*/  BSYNC B0 ;  /* 0x0000000000007941 */ /* 0x000fea0003800000 */
.L_x_39638:
[----:B------:R-:W-:Y:S01]  /*0df0*/  ISETP.GE.U32.AND P0, PT, R19, 0x600, PT ;  /* 0x000006001300780c */ /* 0x000fe20003f06070 */
[----:B-1----:R-:W-:Y:S01]  /*0e00*/  IMAD.WIDE.U32 R8, R3, -0x326172a9, RZ ;  /* 0xcd9e8d5703087825 */ /* 0x002fe200078e00ff */
        /* <DEDUP_REMOVED lines=9> */
[C---:B------:R-:W-:Y:S01]  /*0ea0*/  SHF.L.U32 R120, R2.reuse, 0x4, RZ ;  /* 0x0000000402787819 */ /* 0x040fe200000006ff */
        /* <DEDUP_REMOVED lines=24> */
[----:B------:R-:W-:-:S07]  /*1030*/  VIADD R2, R2, 0x100 ;  /* 0x0000010002027836 */ /* 0x000fce0000000000 */
.L_x_39641:
[----:B------:R-:W-:Y:S05]  /*1040*/  BSYNC B0 ;  /* 0x0000000000007941 */ /* 0x000fea0003800000 */
.L_x_39640:
[----:B------:R-:W-:Y:S01]  /*1050*/  ISETP.GE.U32.AND P0, PT, R19, 0x700, PT ;  /* 0x000007001300780c */ /* 0x000fe20003f06070 */
[----:B0-----:R-:W-:Y:S01]  /*1060*/  IMAD.WIDE.U32 R6, R3, -0x2daee0ad, RZ ;  /* 0xd2511f5303067825 */ /* 0x001fe200078e00ff */
        /* <DEDUP_REMOVED lines=9> */
[----:B------:R-:W-:Y:S01]  /*1100*/  SHF.L.U32 R138, R2, 0x4, RZ ;  /* 0x00000004028a7819 */ /* 0x000fe200000006ff */
[----:B------:R-:W-:Y:S01]  /*1110*/  ULDC.64 UR6, c[0x0][0x268] ;  /* 0x00009a0000067ab9 */ /* 0x000fe20000000a00 */
[----:B------:R-:W-:Y:S01]  /*1120*/  SHF.R.U32.HI R3, RZ, 0x1c, R2 ;  /* 0x0000001cff037819 */ /* 0x000fe20000011602 */
[----:B------:R-:W0:Y:S01]  /*1130*/  LDC.64 R128, c[0x0][0x260] ;  /* 0x00009800ff807b82 */ /* 0x000e220000000a00 */
[----:B------:R-:W-:Y:S02]  /*1140*/  IADD3 R132, P0, R138, UR6, RZ ;  /* 0x000000068a847c10 */ /* 0x000fe4000ff1e0ff */
[----:B------:R-:W-:Y:S02]  /*1150*/  CS2R R122, SRZ ;  /* 0x00000000007a7805 */ /* 0x000fe4000001ff00 */
[----:B------:R-:W-:Y:S02]  /*1160*/  CS2R R120, SRZ ;  /* 0x0000000000787805 */ /* 0x000fe4000001ff00 */
[----:B------:R-:W-:Y:S01]  /*1170*/  IADD3.X R133, R3, UR7, RZ, P0, !PT ;  /* 0x0000000703857c10 */ /* 0x000fe200087fe4ff */
[----:B------:R-:W-:-:S02]  /*1180*/  ULDC.64 UR6, c[0x0][0x2d0] ;  /* 0x0000b40000067ab9 */ /* 0x000fc40000000a00 */
[----:B------:R-:W-:Y:S02]  /*1190*/  ISETP.NE.U32.AND P0, PT, RZ, UR6, PT ;  /* 0x00000006ff007c0c */ /* 0x000fe4000bf05070 */
[----:B------:R-:W-:Y:S02]  /*11a0*/  CS2R R126, SRZ ;  /* 0x00000000007e7805 */ /* 0x000fe4000001ff00 */
[----:B------:R-:W-:Y:S01]  /*11b0*/  CS2R R124, SRZ ;  /* 0x00000000007c7805 */ /* 0x000fe2000001ff00 */
[----:B------:R-:W5:Y:S01]  /*11c0*/  LDG.E.128 R132, desc[UR4][R132.64] ;  /* 0x0000000484847981 */ /* 0x000f62000c1e1d00 */
[----:B------:R-:W-:-:S13]  /*11d0*/  ISETP.NE.AND.EX P0, PT, RZ, UR7, PT, P0 ;  /* 0x00000007ff007c0c */ /* 0x000fda000bf05300 */
[----:B------:R-:W-:-:S04]  /*11e0*/  @P0 IADD3 R138, P1, R138, UR6, RZ ;  /* 0x000000068a8a0c10 */ /* 0x000fc8000ff3e0ff */
[----:B------:R-:W-:Y:S01]  /*11f0*/  @P0 IADD3.X R139, R3, UR7, RZ, P1, !PT ;  /* 0x00000007038b0c10 */ /* 0x000fe20008ffe4ff */
[----:B------:R-:W-:Y:S02]  /*1200*/  ULDC.64 UR6, c[0x0][0x2c8] ;  /* 0x0000b20000067ab9 */ /* 0x000fe40000000a00 */
[----:B------:R-:W-:Y:S01]  /*1210*/  ISETP.NE.U32.AND P1, PT, RZ, UR6, PT ;  /* 0x00000006ff007c0c */ /* 0x000fe2000bf25070 */
[----:B0-----:R-:W-:Y:S01]  /*1220*/  IMAD.WIDE.U32 R128, R2, 0x10, R128 ;  /* 0x0000001002807825 */ /* 0x001fe200078e0080 */
[----:B------:R0:W5:Y:S02]  /*1230*/  @P0 LDG.E.128 R124, desc[UR4][R138.64] ;  /* 0x000000048a7c0981 */ /* 0x000164000c1e1d00 */
[----:B------:R-:W-:-:S03]  /*1240*/  ISETP.NE.AND.EX P1, PT, RZ, UR7, PT, P1 ;  /* 0x00000007ff007c0c */ /* 0x000fc6000bf25310 */
[----:B------:R-:W5:Y:S10]  /*1250*/  LDG.E.128 R128, desc[UR4][R128.64] ;  /* 0x0000000480807981 */ /* 0x000f74000c1e1d00 */
[----:B------:R-:W-:-:S04]  /*1260*/  @P1 LEA R136, P2, R2, UR6, 0x4 ;  /* 0x0000000602881c11 */ /* 0x000fc8000f8420ff */
[----:B------:R-:W-:-:S05]  /*1270*/  @P1 LEA.HI.X R137, R2, UR7, RZ, 0x4, P2 ;  /* 0x0000000702891c11 */ /* 0x000fca00090f24ff */
[----:B------:R0:W5:Y:S04]  /*1280*/  @P1 LDG.E.128 R120, desc[UR4][R136.64] ;  /* 0x0000000488781981 */ /* 0x000168000c1e1d00 */
.L_x_39643:
[----:B------:R-:W-:Y:S05]  /*1290*/  BSYNC B0 ;  /* 0x0000000000007941 */ /* 0x000fea0003800000 */
.L_x_39642:
[----:B------:R-:W-:Y:S01]  /*12a0*/  ULDC UR6, c[0x0][0x214] ;  /* 0x0000850000067ab9 */ /* 0x000fe20000000800 */
[----:B------:R-:W-:Y:S01]  /*12b0*/  LOP3.LUT R182, R5, R8, R10, 0x96, !PT ;  /* 0x0000000805b67212 */ /* 0x000fe200078e960a */
[----:B------:R-:W-:Y:S01]  /*12c0*/  VIADD R9, R197, 0xdb3d7428 ;  /* 0xdb3d7428c5097836 */ /* 0x000fe20000000000 */
[----:B------:R-:W-:Y:S01]  /*12d0*/  ISETP.GE.AND P0, PT, R192, UR6, PT ;  /* 0x00000006c0007c0c */ /* 0x000fe2000bf06270 */
[----:B------:R-:W-:Y:S02]  /*12e0*/  VIADD R8, R196, 0xf1bbcdc8 ;  /* 0xf1bbcdc8c4087836 */ /* 0x000fe40000000000 */
[----:B------:R-:W-:-:S10]  /*12f0*/  IMAD.HI.U32 R3, R140, -0x326172a9, RZ ;  /* 0xcd9e8d578c037827 */ /* 0x000fd400078e00ff */
[----:B------:R-:W-:Y:S05]  /*1300*/  @P0 EXIT ;  /* 0x000000000000094d */ /* 0x000fea0003800000 */
[----:B------:R-:W-:Y:S01]  /*1310*/  SHF.R.S32.HI R2, RZ, 0x2, R0 ;  /* 0x00000002ff027819 */ /* 0x000fe20000011400 */
[----:B------:R-:W-:Y:S01]  /*1320*/  IMAD.HI.U32 R0, R182, -0x2daee0ad, RZ ;  /* 0xd2511f53b6007827 */ /* 0x000fe200078e00ff */
[----:B0-----:R-:W-:Y:S01]  /*1330*/  LOP3.LUT R136, R181, 0xe0, RZ, 0xc0, !PT ;  /* 0x000000e0b5887812 */ /* 0x001fe200078ec0ff */
[----:B------:R-:W-:Y:S01]  /*1340*/  ULDC.U8 UR6, c[0x0][0x2a0] ;  /* 0x0000a80000067ab9 */ /* 0x000fe20000000000 */
[----:B------:R-:W-:Y:S01]  /*1350*/  LOP3.LUT R5, R2, 0xff, RZ, 0xc0, !PT ;  /* 0x000000ff02057812 */ /* 0x000fe200078ec0ff */
[----:B------:R-:W-:Y:S01]  /*1360*/  IMAD R182, R182, -0x2daee0ad, RZ ;  /* 0xd2511f53b6b67824 */ /* 0x000fe200078e02ff */
[----:B------:R-:W-:Y:S01]  /*1370*/  SHF.R.U32.HI R2, RZ, 0x3, R2 ;  /* 0x00000003ff027819 */ /* 0x000fe20000011602 */
[----:B------:R-:W-:Y:S01]  /*1380*/  HFMA2.MMA R172, -RZ, RZ, 0, 5.9604644775390625e-08 ;  /* 0x00000001ffac7435 */ /* 0x000fe200000001ff */
[----:B------:R-:W-:Y:S01]  /*1390*/  VIADDMNMX R136, R5, -R136, RZ, !PT ;  /* 0x8000008805887246 */ /* 0x000fe200078001ff */
[----:B------:R-:W-:Y:S01]  /*13a0*/  IMAD.MOV.U32 R183, RZ, RZ, RZ ;  /* 0x000000ffffb77224 */ /* 0x000fe200078e00ff */
[----:B------:R-:W-:Y:S01]  /*13b0*/  LOP3.LUT R4, R3, R4, R8, 0x96, !PT ;  /* 0x0000000403047212 */ /* 0x000fe200078e9608 */
[----:B------:R-:W-:Y:S01]  /*13c0*/  ULDC UR18, c[0x0][0x218] ;  /* 0x0000860000127ab9 */ /* 0x000fe20000000800 */
[----:B------:R-:W-:Y:S01]  /*13d0*/  LOP3.LUT R3, R2, 0x1fffffe0, RZ, 0xc0, !PT ;  /* 0x1fffffe002037812 */ /* 0x000fe200078ec0ff */
[----:B------:R-:W-:Y:S01]  /*13e0*/  ULDC UR7, c[0x0][0x290] ;  /* 0x0000a40000077ab9 */ /* 0x000fe20000000800 */
[----:B------:R-:W-:Y:S01]  /*13f0*/  VIMNMX R136, R136, 0x20, PT ;  /* 0x0000002088887848 */ /* 0x000fe20003fe0100 */
[----:B------:R-:W-:Y:S01]  /*1400*/  IMAD.HI.U32 R137, R4, -0x2daee0ad, RZ ;  /* 0xd2511f5304897827 */ /* 0x000fe200078e00ff */
[----:B------:R-:W-:Y:S01]  /*1410*/  SHF.L.U32 R7, R181, 0x5, RZ ;  /* 0x00000005b5077819 */ /* 0x000fe200000006ff */
[----:B------:R-:W-:Y:S01]  /*1420*/  ULDC.64 UR8, c[0x0][0x230] ;  /* 0x00008c0000087ab9 */ /* 0x000fe20000000a00 */
[----:B------:R-:W-:Y:S01]  /*1430*/  IADD3 R136, R136, R3, RZ ;  /* 0x0000000388887210 */ /* 0x000fe20007ffe0ff */
[----:B------:R-:W-:Y:S01]  /*1440*/  IMAD R186, R4, -0x2daee0ad, RZ ;  /* 0xd2511f5304ba7824 */ /* 0x000fe200078e02ff */
[----:B------:R-:W-:Y:S01]  /*1450*/  LOP3.LUT R138, R7, 0x3e0, RZ, 0xc0, !PT ;  /* 0x000003e0078a7812 */ /* 0x000fe200078ec0ff */
[----:B------:R-:W-:Y:S01]  /*1460*/  VIADD R7, R196, 0x8ff34781 ;  /* 0x8ff34781c4077836 */ /* 0x000fe20000000000 */
[----:B------:R-:W-:Y:S01]  /*1470*/  ISETP.NE.AND P0, PT, RZ, UR6, PT ;  /* 0x00000006ff007c0c */ /* 0x000fe2000bf05270 */
[----:B------:R-:W-:Y:S01]  /*1480*/  IMAD.SHL.U32 R136, R136, 0x4, RZ ;  /* 0x0000000488887824 */ /* 0x000fe200078e00ff */
[----:B------:R-:W-:Y:S01]  /*1490*/  VIADDMNMX R138, R5, -R138, RZ, !PT ;  /* 0x8000008a058a7246 */ /* 0x000fe200078001ff */
[----:B------:R-:W-:Y:S01]  /*14a0*/  IMAD R5, R140, -0x326172a9, RZ ;  /* 0xcd9e8d578c057824 */ /* 0x000fe200078e02ff */
[----:B------:R-:W-:Y:S01]  /*14b0*/  LOP3.LUT R188, R0, R6, R9, 0x96, !PT ;  /* 0x0000000600bc7212 */ /* 0x000fe200078e9609 */
[----:B------:R-:W-:Y:S01]  /*14c0*/  VIADD R6, R197, 0x96a522ad ;  /* 0x96a522adc5067836 */ /* 0x000fe20000000000 */
[----:B------:R-:W-:Y:S01]  /*14d0*/  I2FP.F32.U32 R136, R136 ;  /* 0x0000008800887245 */ /* 0x000fe20000201000 */
[----:B------:R-:W-:Y:S01]  /*14e0*/  ULDC.64 UR10, c[0x0][0x238] ;  /* 0x00008e00000a7ab9 */ /* 0x000fe20000000a00 */
[----:B------:R-:W-:Y:S01]  /*14f0*/  VIMNMX R138, R138, 0x20, PT ;  /* 0x000000208a8a7848 */ /* 0x000fe20003fe0100 */
[----:B------:R-:W-:Y:S01]  /*1500*/  IMAD.HI.U32 R0, R188, -0x326172a9, RZ ;  /* 0xcd9e8d57bc007827 */ /* 0x000fe200078e00ff */
[----:B------:R0:W1:Y:S01]  /*1510*/  MUFU.RCP R187, R136 ;  /* 0x0000008800bb7308 */ /* 0x0000620000001000 */
[----:B------:R-:W-:Y:S01]  /*1520*/  LOP3.LUT R194, R194, 0xfffffdff, RZ, 0xc0, !PT ;  /* 0xfffffdffc2c27812 */ /* 0x000fe200078ec0ff */
[----:B------:R-:W-:Y:S01]  /*1530*/  ULDC.64 UR12, c[0x0][0x240] ;  /* 0x00009000000c7ab9 */ /* 0x000fe20000000a00 */
[----:B------:R-:W-:Y:S01]  /*1540*/  IMAD.IADD R138, R3, 0x1, R138 ;  /* 0x00000001038a7824 */ /* 0x000fe200078e028a */
[----:B------:R-:W-:Y:S01]  /*1550*/  LOP3.LUT R5, R0, R5, R7, 0x96, !PT ;  /* 0x0000000500057212 */ /* 0x000fe200078e9607 */
[----:B------:R-:W-:Y:S01]  /*1560*/  IMAD R188, R188, -0x326172a9, RZ ;  /* 0xcd9e8d57bcbc7824 */ /* 0x000fe200078e02ff */
[----:B------:R-:W-:Y:S01]  /*1570*/  LOP3.LUT R182, R137, R182, R6, 0x96, !PT ;  /* 0x000000b689b67212 */ /* 0x000fe200078e9606 */
[----:B------:R-:W-:Y:S01]  /*1580*/  IMAD.SHL.U32 R185, R138, 0x4, RZ ;  /* 0x000000048ab97824 */ /* 0x000fe200078e00ff */
[----:B------:R-:W-:Y:S01]  /*1590*/  LOP3.LUT R184, R184, 0x3, RZ, 0xc0, !PT ;  /* 0x00000003b8b87812 */ /* 0x000fe200078ec0ff */
[----:B------:R-:W-:Y:S01]  /*15a0*/  ULDC.64 UR14, c[0x0][0x248] ;  /* 0x00009200000e7ab9 */ /* 0x000fe20000000a00 */
[----:B------:R-:W-:Y:S01]  /*15b0*/  @P0 LOP3.LUT R194, R194, 0x200, RZ, 0xfc, !PT ;  /* 0x00000200c2c20812 */ /* 0x000fe200078efcff */
[----:B0-----:R-:W-:-:S06]  /*15c0*/  ULDC.64 UR16, c[0x0][0x210] ;  /* 0x0000840000107ab9 */ /* 0x001fcc0000000a00 */
.L_x_40127:
        /* <DEDUP_REMOVED lines=11> */
[----:B------:R-:W2:Y:S10]  /*1680*/  LDC.64 R144, c[0x0][0x220] ;  /* 0x00008800ff907b82 */ /* 0x000eb40000000a00 */
[----:B------:R-:W-:-:S04]  /*1690*/  @P0 LEA R178, P1, R195, UR8, 0x4 ;  /* 0x00000008c3b20c11 */ /* 0x000fc8000f8220ff */
[----:B------:R-:W-:Y:S02]  /*16a0*/  @P0 LEA.HI.X R179, R195, UR9, RZ, 0x4, P1 ;  /* 0x00000009c3b30c11 */ /* 0x000fe400088f24ff */
[----:B0-----:R-:W-:-:S03]  /*16b0*/  ISETP.NE.U32.AND P1, PT, R174, RZ, PT ;  /* 0x000000ffae00720c */ /* 0x001fc60003f25070 */
        /* <DEDUP_REMOVED lines=19> */
.L_x_39647:
[----:B------:R-:W-:-:S07]  /*17f0*/  IMAD.MOV.U32 R177, RZ, RZ, R188 ;  /* 0x000000ffffb17224 */ /* 0x000fce00078e00bc */
.L_x_39648:
[----:B------:R-:W-:Y:S05]  /*1800*/  BSYNC B1 ;  /* 0x0000000000017941 */ /* 0x000fea0003800000 */
.L_x_39646:
        /* <DEDUP_REMOVED lines=16> */
.L_x_39652:
[----:B------:R-:W-:Y:S05]  /*1910*/  BSYNC B2 ;  /* 0x0000000000027941 */ /* 0x000fea0003800000 */
.L_x_39651:
        /* <DEDUP_REMOVED lines=44> */
.L_x_39650:
[----:B------:R-:W-:Y:S05]  /*1be0*/  BSYNC B1 ;  /* 0x0000000000017941 */ /* 0x000fea0003800000 */
.L_x_39649:
        /* <DEDUP_REMOVED lines=9> */
[----:B--2--5:R-:W-:-:S12]  /*1c80*/  FMUL.FTZ R144, R144, R173 ;  /* 0x000000ad90907220 */ /* 0x024fd80000410000 */
        /* <DEDUP_REMOVED lines=8> */
.L_x_39653:
        /* <DEDUP_REMOVED lines=12> */
.L_x_39656:
[----:B------:R-:W-:-:S07]  /*1dd0*/  IMAD.MOV.U32 R4, RZ, RZ, R188 ;  /* 0x000000ffff047224 */ /* 0x000fce00078e00bc */
.L_x_39657:
[----:B------:R-:W-:Y:S05]  /*1de0*/  BSYNC B1 ;  /* 0x0000000000017941 */ /* 0x000fea0003800000 */
.L_x_39655:
        /* <DEDUP_REMOVED lines=16> */
.L_x_39661:
[----:B------:R-:W-:Y:S05]  /*1ef0*/  BSYNC B2 ;  /* 0x0000000000027941 */ /* 0x000fea0003800000 */
.L_x_39660:
        /* <DEDUP_REMOVED lines=44> */
.L_x_39659:
[----:B------:R-:W-:Y:S05]  /*21c0*/  BSYNC B1 ;  /* 0x0000000000017941 */ /* 0x000fea0003800000 */
.L_x_39658:
        /* <DEDUP_REMOVED lines=8> */
.L_x_39654:
        /* <DEDUP_REMOVED lines=12> */
.L_x_39663:
[----:B------:R-:W-:-:S07]  /*2310*/  IMAD.MOV.U32 R178, RZ, RZ, R188 ;  /* 0x000000ffffb27224 */ /* 0x000fce00078e00bc */
.L_x_39664:
[----:B------:R-:W-:Y:S05]  /*2320*/  BSYNC B1 ;  /* 0x0000000000017941 */ /* 0x000fea0003800000 */
.L_x_39662:
        /* <DEDUP_REMOVED lines=16> */
.L_x_39668:
[----:B------:R-:W-:Y:S05]  /*2430*/  BSYNC B2 ;  /* 0x0000000000027941 */ /* 0x000fea0003800000 */
.L_x_39667:
        /* <DEDUP_REMOVED lines=44> */
.L_x_39666:
[----:B------:R-:W-:Y:S05]  /*2700*/  BSYNC B1 ;  /* 0x0000000000017941 */ /* 0x000fea0003800000 */
.L_x_39665:
        /* <DEDUP_REMOVED lines=11> */
.L_x_39669:
        /* <DEDUP_REMOVED lines=12> */
.L_x_39672:
[----:B------:R-:W-:-:S07]  /*2880*/  IMAD.MOV.U32 R3, RZ, RZ, R188 ;  /* 0x000000ffff037224 */ /* 0x000fce00078e00bc */
.L_x_39673:
[----:B------:R-:W-:Y:S05]  /*2890*/  BSYNC B1 ;  /* 0x0000000000017941 */ /* 0x000fea0003800000 */
.L_x_39671:
        /* <DEDUP_REMOVED lines=16> */
.L_x_39677:
[----:B------:R-:W-:Y:S05]  /*29a0*/  BSYNC B2 ;  /* 0x0000000000027941 */ /* 0x000fea0003800000 */
.L_x_39676:
        /* <DEDUP_REMOVED lines=44> */
.L_x_39675:
[----:B------:R-:W-:Y:S05]  /*2c70*/  BSYNC B1 ;  /* 0x0000000000017941 */ /* 0x000fea0003800000 */
.L_x_39674:
        /* <DEDUP_REMOVED lines=8> */
.L_x_39670:
        /* <DEDUP_REMOVED lines=12> */
.L_x_39679:
[----:B------:R-:W-:-:S07]  /*2dc0*/  IMAD.MOV.U32 R174, RZ, RZ, R188 ;  /* 0x000000ffffae7224 */ /* 0x000fce00078e00bc */
.L_x_39680:
[----:B------:R-:W-:Y:S05]  /*2dd0*/  BSYNC B1 ;  /* 0x0000000000017941 */ /* 0x000fea0003800000 */
.L_x_39678:
        /* <DEDUP_REMOVED lines=16> */
.L_x_39684:
[----:B------:R-:W-:Y:S05]  /*2ee0*/  BSYNC B2 ;  /* 0x0000000000027941 */ /* 0x000fea0003800000 */
.L_x_39683:
        /* <DEDUP_REMOVED lines=44> */
.L_x_39682:
[----:B------:R-:W-:Y:S05]  /*31b0*/  BSYNC B1 ;  /* 0x0000000000017941 */ /* 0x000fea0003800000 */
.L_x_39681:
        /* <DEDUP_REMOVED lines=11> */
.L_x_39685:
        /* <DEDUP_REMOVED lines=12> */
.L_x_39688:
[----:B------:R-:W-:-:S07]  /*3330*/  MOV R2, R188 ;  /* 0x000000bc00027202 */ /* 0x000fce0000000f00 */
.L_x_39689:
[----:B------:R-:W-:Y:S05]  /*3340*/  BSYNC B1 ;  /* 0x0000000000017941 */ /* 0x000fea0003800000 */
.L_x_39687:
        /* <DEDUP_REMOVED lines=16> */
.L_x_39693:
[----:B------:R-:W-:Y:S05]  /*3450*/  BSYNC B2 ;  /* 0x0000000000027941 */ /* 0x000fea0003800000 */
.L_x_39692:
        /* <DEDUP_REMOVED lines=44> */
.L_x_39691:
[----:B------:R-:W-:Y:S05]  /*3720*/  BSYNC B1 ;  /* 0x0000000000017941 */ /* 0x000fea0003800000 */
.L_x_39690:
        /* <DEDUP_REMOVED lines=8> */
.L_x_39686:
        /* <DEDUP_REMOVED lines=12> */
.L_x_39695:
[----:B------:R-:W-:-:S07]  /*3870*/  MOV R178, R188 ;  /* 0x000000bc00b27202 */ /* 0x000fce0000000f00 */
.L_x_39696:
[----:B------:R-:W-:Y:S05]  /*3880*/  BSYNC B1 ;  /* 0x0000000000017941 */ /* 0x000fea0003800000 */
.L_x_39694:
        /* <DEDUP_REMOVED lines=16> */
.L_x_39700:
[----:B------:R-:W-:Y:S05]  /*3990*/  BSYNC B2 ;  /* 0x0000000000027941 */ /* 0x000fea0003800000 */
.L_x_39699:
        /* <DEDUP_REMOVED lines=40> */
[----:B------:R-:W-:-:S03]  /*3c20*/  LOP3.LUT R5, R203, R200, R7, 0x96, !PT ;  /* 0x000000c8cb057212 */ /* 0x000fc600078e9607 */
[----:B------:R-:W-:Y:S01]  /*3c30*/  IMAD.MOV.U32 R188, RZ, RZ, R202 ;  /* 0x000000ffffbc7224 */ /* 0x000fe200078e00ca */
[----:B------:R-:W-:Y:S02]  /*3c40*/  LOP3.LUT R182, R199, R174, R6, 0x96, !PT ;  /* 0x000000aec7b67212 */ /* 0x000fe400078e9606 */
[----:B------:R-:W-:-:S07]  /*3c50*/  MOV R186, R198 ;  /* 0x000000c600ba7202 */ /* 0x000fce0000000f00 */
.L_x_39698:
[----:B------:R-:W-:Y:S05]  /*3c60*/  BSYNC B1 ;  /* 0x0000000000017941 */ /* 0x000fea0003800000 */
.L_x_39697:
        /* <DEDUP_REMOVED lines=11> */
.L_x_39701:
        /* <DEDUP_REMOVED lines=12> */
.L_x_39704:
[----:B------:R-:W-:-:S07]  /*3de0*/  IMAD.MOV.U32 R0, RZ, RZ, R188 ;  /* 0x000000ffff007224 */ /* 0x000fce00078e00bc */
.L_x_39705:
[----:B------:R-:W-:Y:S05]  /*3df0*/  BSYNC B1 ;  /* 0x0000000000017941 */ /* 0x000fea0003800000 */
.L_x_39703:
        /* <DEDUP_REMOVED lines=16> */
.L_x_39709:
[----:B------:R-:W-:Y:S05]  /*3f00*/  BSYNC B2 ;  /* 0x0000000000027941 */ /* 0x000fea0003800000 */
.L_x_39708:
        /* <DEDUP_REMOVED lines=44> */
.L_x_39707:
[----:B------:R-:W-:Y:S05]  /*41d0*/  BSYNC B1 ;  /* 0x0000000000017941 */ /* 0x000fea0003800000 */
.L_x_39706:
        /* <DEDUP_REMOVED lines=8> */
.L_x_39702:
        /* <DEDUP_REMOVED lines=27> */
.L_x_39710:
[----:B0-2---:R-:W-:-:S07]  /*4410*/  VIADD R173, R195, 0x100 ;  /* 0x00000100c3ad7836 */ /* 0x005fce0000000000 */
.L_x_39645:
[----:B------:R-:W-:Y:S05]  /*4420*/  BSYNC B0 ;  /* 0x0000000000007941 */ /* 0x000fea0003800000 */
.L_x_39644:
[----:B------:R-:W-:Y:S01]  /*4430*/  LOP3.LUT P0, RZ, R194, 0x100, RZ, 0xc0, !PT ;  /* 0x00000100c2ff7812 */ /* 0x000fe2000780c0ff */
[----:B------:R-:W-:-:S12]  /*4440*/  BSSY B0, `(.L_x_39711) ;  /* 0x00002df000007945 */ /* 0x000fd80003800000 */
[----:B------:R-:W-:Y:S05]  /*4450*/  @!P0 BRA `(.L_x_39712) ;  /* 0x0000002c00748947 */ /* 0x000fea0003800000 */
        /* <DEDUP_REMOVED lines=26> */
.L_x_39714:
[----:B------:R-:W-:-:S07]  /*4600*/  MOV R178, R188 ;  /* 0x000000bc00b27202 */ /* 0x000fce0000000f00 */
.L_x_39715:
[----:B------:R-:W-:Y:S05]  /*4610*/  BSYNC B1 ;  /* 0x0000000000017941 */ /* 0x000fea0003800000 */
.L_x_39713:
        /* <DEDUP_REMOVED lines=16> */
.L_x_39719:
[----:B------:R-:W-:Y:S05]  /*4720*/  BSYNC B2 ;  /* 0x0000000000027941 */ /* 0x000fea0003800000 */
.L_x_39718:
        /* <DEDUP_REMOVED lines=44> */
.L_x_39717:
[----:B------:R-:W-:Y:S05]  /*49f0*/  BSYNC B1 ;  /* 0x0000000000017941 */ /* 0x000fea0003800000 */
.L_x_39716:
        /* <DEDUP_REMOVED lines=18> */
.L_x_39720:
        /* <DEDUP_REMOVED lines=12> */
.L_x_39723:
[----:B------:R-:W-:-:S07]  /*4be0*/  MOV R174, R188 ;  /* 0x000000bc00ae7202 */ /* 0x000fce0000000f00 */
.L_x_39724:
[----:B------:R-:W-:Y:S05]  /*4bf0*/  BSYNC B1 ;  /* 0x0000000000017941 */ /* 0x000fea0003800000 */
.L_x_39722:
        /* <DEDUP_REMOVED lines=16> */
.L_x_39728:
[----:B------:R-:W-:Y:S05]  /*4d00*/  BSYNC B2 ;  /* 0x0000000000027941 */ /* 0x000fea0003800000 */
.L_x_39727:
        /* <DEDUP_REMOVED lines=44> */
.L_x_39726:
[----:B------:R-:W-:Y:S05]  /*4fd0*/  BSYNC B1 ;  /* 0x0000000000017941 */ /* 0x000fea0003800000 */
.L_x_39725:
        /* <DEDUP_REMOVED lines=8> */
.L_x_39721:
        /* <DEDUP_REMOVED lines=12> */
.L_x_39730:
[----:B------:R-:W-:-:S07]  /*5120*/  MOV R179, R188 ;  /* 0x000000bc00b37202 */ /* 0x000fce0000000f00 */
.L_x_39731:
[----:B------:R-:W-:Y:S05]  /*5130*/  BSYNC B1 ;  /* 0x0000000000017941 */ /* 0x000fea0003800000 */
.L_x_39729:
        /* <DEDUP_REMOVED lines=16> */
.L_x_39735:
[----:B------:R-:W-:Y:S05]  /*5240*/  BSYNC B2 ;  /* 0x0000000000027941 */ /* 0x000fea0003800000 */
.L_x_39734:
        /* <DEDUP_REMOVED lines=44> */
.L_x_39733:
[----:B------:R-:W-:Y:S05]  /*5510*/  BSYNC B1 ;  /* 0x0000000000017941 */ /* 0x000fea0003800000 */
.L_x_39732:
        /* <DEDUP_REMOVED lines=11> */
.L_x_39736:
        /* <DEDUP_REMOVED lines=12> */
.L_x_39739:
[----:B------:R-:W-:-:S07]  /*5690*/  IMAD.MOV.U32 R3, RZ, RZ, R188 ;  /* 0x000000ffff037224 */ /* 0x000fce00078e00bc */
.L_x_39740:
[----:B------:R-:W-:Y:S05]  /*56a0*/  BSYNC B1 ;  /* 0x0000000000017941 */ /* 0x000fea0003800000 */
.L_x_39738:
        /* <DEDUP_REMOVED lines=16> */
.L_x_39744:
[----:B------:R-:W-:Y:S05]  /*57b0*/  BSYNC B2 ;  /* 0x0000000000027941 */ /* 0x000fea0003800000 */
.L_x_39743:
        /* <DEDUP_REMOVED lines=44> */
.L_x_39742:
[----:B------:R-:W-:Y:S05]  /*5a80*/  BSYNC B1 ;  /* 0x0000000000017941 */ /* 0x000fea0003800000 */
.L_x_39741:
        /* <DEDUP_REMOVED lines=8> */
.L_x_39737:
        /* <DEDUP_REMOVED lines=12> */
.L_x_39746:
[----:B------:R-:W-:-:S07]  /*5bd0*/  IMAD.MOV.U32 R174, RZ, RZ, R188 ;  /* 0x000000ffffae7224 */ /* 0x000fce00078e00bc */
.L_x_39747:
[----:B------:R-:W-:Y:S05]  /*5be0*/  BSYNC B1 ;  /* 0x0000000000017941 */ /* 0x000fea0003800000 */
.L_x_39745:
        /* <DEDUP_REMOVED lines=16> */
.L_x_39751:
[----:B------:R-:W-:Y:S05]  /*5cf0*/  BSYNC B2 ;  /* 0x0000000000027941 */ /* 0x000fea0003800000 */
.L_x_39750:
        /* <DEDUP_REMOVED lines=44> */
.L_x_39749:
[----:B------:R-:W-:Y:S05]  /*5fc0*/  BSYNC B1 ;  /* 0x0000000000017941 */ /* 0x000fea0003800000 */
.L_x_39748:
        /* <DEDUP_REMOVED lines=11> */
.L_x_39752:
        /* <DEDUP_REMOVED lines=12> */
.L_x_39755:
[----:B------:R-:W-:-:S07]  /*6140*/  IMAD.MOV.U32 R2, RZ, RZ, R188 ;  /* 0x000000ffff027224 */ /* 0x000fce00078e00bc */
.L_x_39756:
[----:B------:R-:W-:Y:S05]  /*6150*/  BSYNC B1 ;  /* 0x0000000000017941 */ /* 0x000fea0003800000 */
.L_x_39754:
        /* <DEDUP_REMOVED lines=16> */
.L_x_39760:
[----:B------:R-:W-:Y:S05]  /*6260*/  BSYNC B2 ;  /* 0x0000000000027941 */ /* 0x000fea0003800000 */
.L_x_39759:
        /* <DEDUP_REMOVED lines=44> */
.L_x_39758:
[----:B------:R-:W-:Y:S05]  /*6530*/  BSYNC B1 ;  /* 0x0000000000017941 */ /* 0x000fea0003800000 */
.L_x_39757:
        /* <DEDUP_REMOVED lines=8> */
.L_x_39753:
        /* <DEDUP_REMOVED lines=12> */
.L_x_39762:
[----:B------:R-:W-:-:S07]  /*6680*/  IMAD.MOV.U32 R179, RZ, RZ, R188 ;  /* 0x000000ffffb37224 */ /* 0x000fce00078e00bc */
.L_x_39763:
[----:B------:R-:W-:Y:S05]  /*6690*/  BSYNC B1 ;  /* 0x0000000000017941 */ /* 0x000fea0003800000 */
.L_x_39761:
        /* <DEDUP_REMOVED lines=16> */
.L_x_39767:
[----:B------:R-:W-:Y:S05]  /*67a0*/  BSYNC B2 ;  /* 0x0000000000027941 */ /* 0x000fea0003800000 */
.L_x_39766:
        /* <DEDUP_REMOVED lines=41> */
[----:B------:R-:W-:Y:S01]  /*6a40*/  MOV R188, R202 ;  /* 0x000000ca00bc7202 */ /* 0x000fe20000000f00 */
[----:B------:R-:W-:Y:S01]  /*6a50*/  IMAD.MOV.U32 R186, RZ, RZ, R200 ;  /* 0x000000ffffba7224 */ /* 0x000fe200078e00c8 */
[----:B------:R-:W-:-:S07]  /*6a60*/  LOP3.LUT R182, R201, R174, R6, 0x96, !PT ;  /* 0x000000aec9b67212 */ /* 0x000fce00078e9606 */
.L_x_39765:
[----:B------:R-:W-:Y:S05]  /*6a70*/  BSYNC B1 ;  /* 0x0000000000017941 */ /* 0x000fea0003800000 */
.L_x_39764:
        /* <DEDUP_REMOVED lines=11> */
.L_x_39768:
        /* <DEDUP_REMOVED lines=12> */
.L_x_39771:
[----:B------:R-:W-:-:S07]  /*6bf0*/  MOV R0, R188 ;  /* 0x000000bc00007202 */ /* 0x000fce0000000f00 */
.L_x_39772:
[----:B------:R-:W-:Y:S05]  /*6c00*/  BSYNC B1 ;  /* 0x0000000000017941 */ /* 0x000fea0003800000 */
.L_x_39770:
        /* <DEDUP_REMOVED lines=16> */
.L_x_39776:
[----:B------:R-:W-:Y:S05]  /*6d10*/  BSYNC B2 ;  /* 0x0000000000027941 */ /* 0x000fea0003800000 */
.L_x_39775:
        /* <DEDUP_REMOVED lines=44> */
.L_x_39774:
[----:B------:R-:W-:Y:S05]  /*6fe0*/  BSYNC B1 ;  /* 0x0000000000017941 */ /* 0x000fea0003800000 */
.L_x_39773:
        /* <DEDUP_REMOVED lines=8> */
.L_x_39769:
        /* <DEDUP_REMOVED lines=27> */
.L_x_39777:
[----:B------:R-:W-:-:S07]  /*7220*/  VIADD R173, R173, 0x100 ;  /* 0x00000100adad7836 */ /* 0x000fce0000000000 */
.L_x_39712:
[----:B------:R-:W-:Y:S05]  /*7230*/  BSYNC B0 ;  /* 0x0000000000007941 */ /* 0x000fea0003800000 */
.L_x_39711:
[----:B------:R-:W-:Y:S01]  /*7240*/  LOP3.LUT P0, RZ, R194, 0x80, RZ, 0xc0, !PT ;  /* 0x00000080c2ff7812 */ /* 0x000fe2000780c0ff */
[----:B------:R-:W-:-:S12]  /*7250*/  BSSY B0, `(.L_x_39778) ;  /* 0x00002df000007945 */ /* 0x000fd80003800000 */
[----:B------:R-:W-:Y:S05]  /*7260*/  @!P0 BRA `(.L_x_39779) ;  /* 0x0000002c00748947 */ /* 0x000fea0003800000 */
[----:B0-2---:R-:W0:Y:S01]  /*7270*/  LDC.64 R174, c[0x0][0x228] ;  /* 0x00008a00ffae7b82 */ /* 0x005e220000000a00 */
        /* <DEDUP_REMOVED lines=25> */
.L_x_39781:
[----:B------:R-:W-:-:S07]  /*7410*/  IMAD.MOV.U32 R178, RZ, RZ, R188 ;  /* 0x000000ffffb27224 */ /* 0x000fce00078e00bc */
.L_x_39782:
[----:B------:R-:W-:Y:S05]  /*7420*/  BSYNC B1 ;  /* 0x0000000000017941 */ /* 0x000fea0003800000 */
.L_x_39780:
        /* <DEDUP_REMOVED lines=16> */
.L_x_39786:
[----:B------:R-:W-:Y:S05]  /*7530*/  BSYNC B2 ;  /* 0x0000000000027941 */ /* 0x000fea0003800000 */
.L_x_39785:
        /* <DEDUP_REMOVED lines=44> */
.L_x_39784:
[----:B------:R-:W-:Y:S05]  /*7800*/  BSYNC B1 ;  /* 0x0000000000017941 */ /* 0x000fea0003800000 */
.L_x_39783:
[----:B------:R-:W0:Y:S01]  /*7810*/  LDC R177, c[0x0][0x294] ;  /* 0x0000a500ffb17b82 */ /* 0x000e220000000800 */
[----:B------:R-:W-:Y:S01]  /*7820*/  I2FP.F32.U32 R179, R178 ;  /* 0x000000b200b37245 */ /* 0x000fe20000201000 */
[----:B------:R-:W-:Y:S01]  /*7830*/  HFMA2.MMA R178, -RZ, RZ, 0.1171875, 0 ;  /* 0x2f800000ffb27435 */ /* 0x000fe200000001ff */
[----:B------:R-:W-:Y:S02]  /*7840*/  ISETP.NE.U32.AND P2, PT, R174, RZ, PT ;  /* 0x000000ffae00720c */ /* 0x000fe40003f45070 */
[----:B------:R-:W-:Y:S02]  /*7850*/  LOP3.LUT R194, R194, 0xfffffffe, RZ, 0xc0, !PT ;  /* 0xfffffffec2c27812 */ /* 0x000fe400078ec0ff */
[----:B------:R-:W-:Y:S01]  /*7860*/  ISETP.NE.AND.EX P2, PT, R175, RZ, PT, P2 ;  /* 0x000000ffaf00720c */ /* 0x000fe20003f45320 */
[----:B------:R-:W2:Y:S04]  /*7870*/  LDC R176, c[0x0][0x298] ;  /* 0x0000a600ffb07b82 */ /* 0x000ea80000000800 */
[----:B------:R-:W-:-:S05]  /*7880*/  FFMA.FTZ R184, R179, R178, 1.1641532182693481445e-10 ;  /* 0x2f000000b3b87423 */ /* 0x000fca00000100b2 */
[----:B0-----:R-:W-:Y:S01]  /*7890*/  FSETP.GTU.FTZ.AND P3, PT, R184, R177, PT ;  /* 0x000000b1b800720b */ /* 0x001fe20003f7c000 */
[----:B--2--5:R-:W-:-:S12]  /*78a0*/  FMUL.FTZ R152, R152, R176 ;  /* 0x000000b098987220 */ /* 0x024fd80000410000 */
        /* <DEDUP_REMOVED lines=8> */
.L_x_39787:
        /* <DEDUP_REMOVED lines=12> */
.L_x_39790:
[----:B------:R-:W-:-:S07]  /*79f0*/  IMAD.MOV.U32 R174, RZ, RZ, R188 ;  /* 0x000000ffffae7224 */ /* 0x000fce00078e00bc */
.L_x_39791:
[----:B------:R-:W-:Y:S05]  /*7a00*/  BSYNC B1 ;  /* 0x0000000000017941 */ /* 0x000fea0003800000 */
.L_x_39789:
        /* <DEDUP_REMOVED lines=16> */
.L_x_39795:
[----:B------:R-:W-:Y:S05]  /*7b10*/  BSYNC B2 ;  /* 0x0000000000027941 */ /* 0x000fea0003800000 */
.L_x_39794:
        /* <DEDUP_REMOVED lines=44> */
.L_x_39793:
[----:B------:R-:W-:Y:S05]  /*7de0*/  BSYNC B1 ;  /* 0x0000000000017941 */ /* 0x000fea0003800000 */
.L_x_39792:
        /* <DEDUP_REMOVED lines=8> */
.L_x_39788:
        /* <DEDUP_REMOVED lines=12> */
.L_x_39797:
[----:B------:R-:W-:-:S07]  /*7f30*/  IMAD.MOV.U32 R179, RZ, RZ, R188 ;  /* 0x000000ffffb37224 */ /* 0x000fce00078e00bc */
.L_x_39798:
[----:B------:R-:W-:Y:S05]  /*7f40*/  BSYNC B1 ;  /* 0x0000000000017941 */ /* 0x000fea0003800000 */
.L_x_39796:
        /* <DEDUP_REMOVED lines=16> */
.L_x_39802:
[----:B------:R-:W-:Y:S05]  /*8050*/  BSYNC B2 ;  /* 0x0000000000027941 */ /* 0x000fea0003800000 */
.L_x_39801:
        /* <DEDUP_REMOVED lines=44> */
.L_x_39800:
[----:B------:R-:W-:Y:S05]  /*8320*/  BSYNC B1 ;  /* 0x0000000000017941 */ /* 0x000fea0003800000 */
.L_x_39799:
        /* <DEDUP_REMOVED lines=11> */
.L_x_39803:
        /* <DEDUP_REMOVED lines=12> */
.L_x_39806:
[----:B------:R-:W-:-:S07]  /*84a0*/  MOV R3, R188 ;  /* 0x000000bc00037202 */ /* 0x000fce0000000f00 */
.L_x_39807:
[----:B------:R-:W-:Y:S05]  /*84b0*/  BSYNC B1 ;  /* 0x0000000000017941 */ /* 0x000fea0003800000 */
.L_x_39805:
        /* <DEDUP_REMOVED lines=16> */
.L_x_39811:
[----:B------:R-:W-:Y:S05]  /*85c0*/  BSYNC B2 ;  /* 0x0000000000027941 */ /* 0x000fea0003800000 */
.L_x_39810:
        /* <DEDUP_REMOVED lines=44> */
.L_x_39809:
[----:B------:R-:W-:Y:S05]  /*8890*/  BSYNC B1 ;  /* 0x0000000000017941 */ /* 0x000fea0003800000 */
.L_x_39808:
        /* <DEDUP_REMOVED lines=8> */
.L_x_39804:
        /* <DEDUP_REMOVED lines=12> */
.L_x_39813:
[----:B------:R-:W-:-:S07]  /*89e0*/  MOV R174, R188 ;  /* 0x000000bc00ae7202 */ /* 0x000fce0000000f00 */
.L_x_39814:
[----:B------:R-:W-:Y:S05]  /*89f0*/  BSYNC B1 ;  /* 0x0000000000017941 */ /* 0x000fea0003800000 */
.L_x_39812:
        /* <DEDUP_REMOVED lines=16> */
.L_x_39818:
[----:B------:R-:W-:Y:S05]  /*8b00*/  BSYNC B2 ;  /* 0x0000000000027941 */ /* 0x000fea0003800000 */
.L_x_39817:
        /* <DEDUP_REMOVED lines=44> */
.L_x_39816:
[----:B------:R-:W-:Y:S05]  /*8dd0*/  BSYNC B1 ;  /* 0x0000000000017941 */ /* 0x000fea0003800000 */
.L_x_39815:
        /* <DEDUP_REMOVED lines=11> */
.L_x_39819:
        /* <DEDUP_REMOVED lines=12> */
.L_x_39822:
[----:B------:R-:W-:-:S07]  /*8f50*/  IMAD.MOV.U32 R2, RZ, RZ, R188 ;  /* 0x000000ffff027224 */ /* 0x000fce00078e00bc */
.L_x_39823:
[----:B------:R-:W-:Y:S05]  /*8f60*/  BSYNC B1 ;  /* 0x0000000000017941 */ /* 0x000fea0003800000 */
.L_x_39821:
        /* <DEDUP_REMOVED lines=16> */
.L_x_39827:
[----:B------:R-:W-:Y:S05]  /*9070*/  BSYNC B2 ;  /* 0x0000000000027941 */ /* 0x000fea0003800000 */
.L_x_39826:
        /* <DEDUP_REMOVED lines=44> */
.L_x_39825:
[----:B------:R-:W-:Y:S05]  /*9340*/  BSYNC B1 ;  /* 0x0000000000017941 */ /* 0x000fea0003800000 */
.L_x_39824:
        /* <DEDUP_REMOVED lines=8> */
.L_x_39820:
        /* <DEDUP_REMOVED lines=12> */
.L_x_39829:
[----:B------:R-:W-:-:S07]  /*9490*/  IMAD.MOV.U32 R179, RZ, RZ, R188 ;  /* 0x000000ffffb37224 */ /* 0x000fce00078e00bc */
.L_x_39830:
[----:B------:R-:W-:Y:S05]  /*94a0*/  BSYNC B1 ;  /* 0x0000000000017941 */ /* 0x000fea0003800000 */
.L_x_39828:
        /* <DEDUP_REMOVED lines=16> */
.L_x_39834:
[----:B------:R-:W-:Y:S05]  /*95b0*/  BSYNC B2 ;  /* 0x0000000000027941 */ /* 0x000fea0003800000 */
.L_x_39833:
        /* <DEDUP_REMOVED lines=44> */
.L_x_39832:
[----:B------:R-:W-:Y:S05]  /*9880*/  BSYNC B1 ;  /* 0x0000000000017941 */ /* 0x000fea0003800000 */
.L_x_39831:
        /* <DEDUP_REMOVED lines=11> */
.L_x_39835:
        /* <DEDUP_REMOVED lines=12> */
.L_x_39838:
[----:B------:R-:W-:-:S07]  /*9a00*/  IMAD.MOV.U32 R0, RZ, RZ, R188 ;  /* 0x000000ffff007224 */ /* 0x000fce00078e00bc */
.L_x_39839:
[----:B------:R-:W-:Y:S05]  /*9a10*/  BSYNC B1 ;  /* 0x0000000000017941 */ /* 0x000fea0003800000 */
.L_x_39837:
        /* <DEDUP_REMOVED lines=16> */
.L_x_39843:
[----:B------:R-:W-:Y:S05]  /*9b20*/  BSYNC B2 ;  /* 0x0000000000027941 */ /* 0x000fea0003800000 */
.L_x_39842:
        /* <DEDUP_REMOVED lines=44> */
.L_x_39841:
[----:B------:R-:W-:Y:S05]  /*9df0*/  BSYNC B1 ;  /* 0x0000000000017941 */ /* 0x000fea0003800000 */
.L_x_39840:
        /* <DEDUP_REMOVED lines=8> */
.L_x_39836:
        /* <DEDUP_REMOVED lines=27> */
.L_x_39844:
[----:B------:R-:W-:-:S07]  /*a030*/  IADD3 R173, R173, 0x100, RZ ;  /* 0x00000100adad7810 */ /* 0x000fce0007ffe0ff */
.L_x_39779:
[----:B------:R-:W-:Y:S05]  /*a040*/  BSYNC B0 ;  /* 0x0000000000007941 */ /* 0x000fea0003800000 */
.L_x_39778:
        /* <DEDUP_REMOVED lines=29> */
.L_x_39848:
[----:B------:R-:W-:-:S07]  /*a220*/  IMAD.MOV.U32 R178, RZ, RZ, R188 ;  /* 0x000000ffffb27224 */ /* 0x000fce00078e00bc */
.L_x_39849:
[----:B------:R-:W-:Y:S05]  /*a230*/  BSYNC B1 ;  /* 0x0000000000017941 */ /* 0x000fea0003800000 */
.L_x_39847:
        /* <DEDUP_REMOVED lines=16> */
.L_x_39853:
[----:B------:R-:W-:Y:S05]  /*a340*/  BSYNC B2 ;  /* 0x0000000000027941 */ /* 0x000fea0003800000 */
.L_x_39852:
        /* <DEDUP_REMOVED lines=44> */
.L_x_39851:
[----:B------:R-:W-:Y:S05]  /*a610*/  BSYNC B1 ;  /* 0x0000000000017941 */ /* 0x000fea0003800000 */
.L_x_39850:
        /* <DEDUP_REMOVED lines=18> */
.L_x_39854:
        /* <DEDUP_REMOVED lines=12> */
.L_x_39857:
[----:B------:R-:W-:-:S07]  /*a800*/  IMAD.MOV.U32 R174, RZ, RZ, R188 ;  /* 0x000000ffffae7224 */ /* 0x000fce00078e00bc */
.L_x_39858:
[----:B------:R-:W-:Y:S05]  /*a810*/  BSYNC B1 ;  /* 0x0000000000017941 */ /* 0x000fea0003800000 */
.L_x_39856:
        /* <DEDUP_REMOVED lines=16> */
.L_x_39862:
[----:B------:R-:W-:Y:S05]  /*a920*/  BSYNC B2 ;  /* 0x0000000000027941 */ /* 0x000fea0003800000 */
.L_x_39861:
        /* <DEDUP_REMOVED lines=44> */
.L_x_39860:
[----:B------:R-:W-:Y:S05]  /*abf0*/  BSYNC B1 ;  /* 0x0000000000017941 */ /* 0x000fea0003800000 */
.L_x_39859:
        /* <DEDUP_REMOVED lines=8> */
.L_x_39855:
        /* <DEDUP_REMOVED lines=12> */
.L_x_39864:
[----:B------:R-:W-:-:S07]  /*ad40*/  IMAD.MOV.U32 R179, RZ, RZ, R188 ;  /* 0x000000ffffb37224 */ /* 0x000fce00078e00bc */
.L_x_39865:
[----:B------:R-:W-:Y:S05]  /*ad50*/  BSYNC B1 ;  /* 0x0000000000017941 */ /* 0x000fea0003800000 */
.L_x_39863:
        /* <DEDUP_REMOVED lines=16> */
.L_x_39869:
[----:B------:R-:W-:Y:S05]  /*ae60*/  BSYNC B2 ;  /* 0x0000000000027941 */ /* 0x000fea0003800000 */
.L_x_39868:
        /* <DEDUP_REMOVED lines=44> */
.L_x_39867:
[----:B------:R-:W-:Y:S05]  /*b130*/  BSYNC B1 ;  /* 0x0000000000017941 */ /* 0x000fea0003800000 */
.L_x_39866:
        /* <DEDUP_REMOVED lines=11> */
.L_x_39870:
        /* <DEDUP_REMOVED lines=12> */
.L_x_39873:
[----:B------:R-:W-:-:S07]  /*b2b0*/  IMAD.MOV.U32 R3, RZ, RZ, R188 ;  /* 0x000000ffff037224 */ /* 0x000fce00078e00bc */
.L_x_39874:
[----:B------:R-:W-:Y:S05]  /*b2c0*/  BSYNC B1 ;  /* 0x0000000000017941 */ /* 0x000fea0003800000 */
.L_x_39872:
        /* <DEDUP_REMOVED lines=16> */
.L_x_39878:
[----:B------:R-:W-:Y:S05]  /*b3d0*/  BSYNC B2 ;  /* 0x0000000000027941 */ /* 0x000fea0003800000 */
.L_x_39877:
        /* <DEDUP_REMOVED lines=44> */
.L_x_39876:
[----:B------:R-:W-:Y:S05]  /*b6a0*/  BSYNC B1 ;  /* 0x0000000000017941 */ /* 0x000fea0003800000 */
.L_x_39875:
        /* <DEDUP_REMOVED lines=8> */
.L_x_39871:
        /* <DEDUP_REMOVED lines=12> */
.L_x_39880:
[----:B------:R-:W-:-:S07]  /*b7f0*/  IMAD.MOV.U32 R174, RZ, RZ, R188 ;  /* 0x000000ffffae7224 */ /* 0x000fce00078e00bc */
.L_x_39881:
[----:B------:R-:W-:Y:S05]  /*b800*/  BSYNC B1 ;  /* 0x0000000000017941 */ /* 0x000fea0003800000 */
.L_x_39879:
        /* <DEDUP_REMOVED lines=16> */
.L_x_39885:
[----:B------:R-:W-:Y:S05]  /*b910*/  BSYNC B2 ;  /* 0x0000000000027941 */ /* 0x000fea0003800000 */
.L_x_39884:
        /* <DEDUP_REMOVED lines=44> */
.L_x_39883:
[----:B------:R-:W-:Y:S05]  /*bbe0*/  BSYNC B1 ;  /* 0x0000000000017941 */ /* 0x000fea0003800000 */
.L_x_39882:
        /* <DEDUP_REMOVED lines=11> */
.L_x_39886:
        /* <DEDUP_REMOVED lines=12> */
.L_x_39889:
[----:B------:R-:W-:-:S07]  /*bd60*/  MOV R2, R188 ;  /* 0x000000bc00027202 */ /* 0x000fce0000000f00 */
.L_x_39890:
[----:B------:R-:W-:Y:S05]  /*bd70*/  BSYNC B1 ;  /* 0x0000000000017941 */ /* 0x000fea0003800000 */
.L_x_39888:
        /* <DEDUP_REMOVED lines=16> */
.L_x_39894:
[----:B------:R-:W-:Y:S05]  /*be80*/  BSYNC B2 ;  /* 0x0000000000027941 */ /* 0x000fea0003800000 */
.L_x_39893:
        /* <DEDUP_REMOVED lines=44> */
.L_x_39892:
[----:B------:R-:W-:Y:S05]  /*c150*/  BSYNC B1 ;  /* 0x0000000000017941 */ /* 0x000fea0003800000 */
.L_x_39891:
        /* <DEDUP_REMOVED lines=8> */
.L_x_39887:
        /* <DEDUP_REMOVED lines=12> */
.L_x_39896:
[----:B------:R-:W-:-:S07]  /*c2a0*/  MOV R179, R188 ;  /* 0x000000bc00b37202 */ /* 0x000fce0000000f00 */
.L_x_39897:
[----:B------:R-:W-:Y:S05]  /*c2b0*/  BSYNC B1 ;  /* 0x0000000000017941 */ /* 0x000fea0003800000 */
.L_x_39895:
        /* <DEDUP_REMOVED lines=16> */
.L_x_39901:
[----:B------:R-:W-:Y:S05]  /*c3c0*/  BSYNC B2 ;  /* 0x0000000000027941 */ /* 0x000fea0003800000 */
.L_x_39900:
        /* <DEDUP_REMOVED lines=44> */
.L_x_39899:
[----:B------:R-:W-:Y:S05]  /*c690*/  BSYNC B1 ;  /* 0x0000000000017941 */ /* 0x000fea0003800000 */
.L_x_39898:
        /* <DEDUP_REMOVED lines=11> */
.L_x_39902:
        /* <DEDUP_REMOVED lines=12> */
.L_x_39905:
[----:B------:R-:W-:-:S07]  /*c810*/  IMAD.MOV.U32 R0, RZ, RZ, R188 ;  /* 0x000000ffff007224 */ /* 0x000fce00078e00bc */
.L_x_39906:
[----:B------:R-:W-:Y:S05]  /*c820*/  BSYNC B1 ;  /* 0x0000000000017941 */ /* 0x000fea0003800000 */
.L_x_39904:
        /* <DEDUP_REMOVED lines=16> */
.L_x_39910:
[----:B------:R-:W-:Y:S05]  /*c930*/  BSYNC B2 ;  /* 0x0000000000027941 */ /* 0x000fea0003800000 */
.L_x_39909:
        /* <DEDUP_REMOVED lines=44> */
.L_x_39908:
[----:B------:R-:W-:Y:S05]  /*cc00*/  BSYNC B1 ;  /* 0x0000000000017941 */ /* 0x000fea0003800000 */
.L_x_39907:
        /* <DEDUP_REMOVED lines=8> */
.L_x_39903:
        /* <DEDUP_REMOVED lines=27> */
.L_x_39911:
[----:B------:R-:W-:-:S07]  /*ce40*/  VIADD R173, R173, 0x100 ;  /* 0x00000100adad7836 */ /* 0x000fce0000000000 */
.L_x_39846:
[----:B------:R-:W-:Y:S05]  /*ce50*/  BSYNC B0 ;  /* 0x0000000000007941 */ /* 0x000fea0003800000 */
.L_x_39845:
        /* <DEDUP_REMOVED lines=29> */
.L_x_39915:
[----:B------:R-:W-:-:S07]  /*d030*/  MOV R178, R188 ;  /* 0x000000bc00b27202 */ /* 0x000fce0000000f00 */
.L_x_39916:
[----:B------:R-:W-:Y:S05]  /*d040*/  BSYNC B1 ;  /* 0x0000000000017941 */ /* 0x000fea0003800000 */
.L_x_39914:
        /* <DEDUP_REMOVED lines=16> */
.L_x_39920:
[----:B------:R-:W-:Y:S05]  /*d150*/  BSYNC B2 ;  /* 0x0000000000027941 */ /* 0x000fea0003800000 */
.L_x_39919:
        /* <DEDUP_REMOVED lines=44> */
.L_x_39918:
[----:B------:R-:W-:Y:S05]  /*d420*/  BSYNC B1 ;  /* 0x0000000000017941 */ /* 0x000fea0003800000 */
.L_x_39917:
        /* <DEDUP_REMOVED lines=18> */
.L_x_39921:
        /* <DEDUP_REMOVED lines=12> */
.L_x_39924:
[----:B------:R-:W-:-:S07]  /*d610*/  MOV R174, R188 ;  /* 0x000000bc00ae7202 */ /* 0x000fce0000000f00 */
.L_x_39925:
[----:B------:R-:W-:Y:S05]  /*d620*/  BSYNC B1 ;  /* 0x0000000000017941 */ /* 0x000fea0003800000 */
.L_x_39923:
        /* <DEDUP_REMOVED lines=16> */
.L_x_39929:
[----:B------:R-:W-:Y:S05]  /*d730*/  BSYNC B2 ;  /* 0x0000000000027941 */ /* 0x000fea0003800000 */
.L_x_39928:
        /* <DEDUP_REMOVED lines=44> */
.L_x_39927:
[----:B------:R-:W-:Y:S05]  /*da00*/  BSYNC B1 ;  /* 0x0000000000017941 */ /* 0x000fea0003800000 */
.L_x_39926:
        /* <DEDUP_REMOVED lines=8> */
.L_x_39922:
        /* <DEDUP_REMOVED lines=12> */
.L_x_39931:
[----:B------:R-:W-:-:S07]  /*db50*/  MOV R179, R188 ;  /* 0x000000bc00b37202 */ /* 0x000fce0000000f00 */
.L_x_39932:
[----:B------:R-:W-:Y:S05]  /*db60*/  BSYNC B1 ;  /* 0x0000000000017941 */ /* 0x000fea0003800000 */
.L_x_39930:
        /* <DEDUP_REMOVED lines=16> */
.L_x_39936:
[----:B------:R-:W-:Y:S05]  /*dc70*/  BSYNC B2 ;  /* 0x0000000000027941 */ /* 0x000fea0003800000 */
.L_x_39935:
        /* <DEDUP_REMOVED lines=44> */
.L_x_39934:
[----:B------:R-:W-:Y:S05]  /*df40*/  BSYNC B1 ;  /* 0x0000000000017941 */ /* 0x000fea0003800000 */
.L_x_39933:
        /* <DEDUP_REMOVED lines=11> */
.L_x_39937:
        /* <DEDUP_REMOVED lines=12> */
.L_x_39940:
[----:B------:R-:W-:-:S07]  /*e0c0*/  IMAD.MOV.U32 R3, RZ, RZ, R188 ;  /* 0x000000ffff037224 */ /* 0x000fce00078e00bc */
.L_x_39941:
[----:B------:R-:W-:Y:S05]  /*e0d0*/  BSYNC B1 ;  /* 0x0000000000017941 */ /* 0x000fea0003800000 */
.L_x_39939:
        /* <DEDUP_REMOVED lines=16> */
.L_x_39945:
[----:B------:R-:W-:Y:S05]  /*e1e0*/  BSYNC B2 ;  /* 0x0000000000027941 */ /* 0x000fea0003800000 */
.L_x_39944:
        /* <DEDUP_REMOVED lines=44> */
.L_x_39943:
[----:B------:R-:W-:Y:S05]  /*e4b0*/  BSYNC B1 ;  /* 0x0000000000017941 */ /* 0x000fea0003800000 */
.L_x_39942:
        /* <DEDUP_REMOVED lines=8> */
.L_x_39938:
        /* <DEDUP_REMOVED lines=12> */
.L_x_39947:
[----:B------:R-:W-:-:S07]  /*e600*/  IMAD.MOV.U32 R174, RZ, RZ, R188 ;  /* 0x000000ffffae7224 */ /* 0x000fce00078e00bc */
.L_x_39948:
[----:B------:R-:W-:Y:S05]  /*e610*/  BSYNC B1 ;  /* 0x0000000000017941 */ /* 0x000fea0003800000 */
.L_x_39946:
        /* <DEDUP_REMOVED lines=16> */
.L_x_39952:
[----:B------:R-:W-:Y:S05]  /*e720*/  BSYNC B2 ;  /* 0x0000000000027941 */ /* 0x000fea0003800000 */
.L_x_39951:
        /* <DEDUP_REMOVED lines=44> */
.L_x_39950:
[----:B------:R-:W-:Y:S05]  /*e9f0*/  BSYNC B1 ;  /* 0x0000000000017941 */ /* 0x000fea0003800000 */
.L_x_39949:
        /* <DEDUP_REMOVED lines=11> */
.L_x_39953:
        /* <DEDUP_REMOVED lines=12> */
.L_x_39956:
[----:B------:R-:W-:-:S07]  /*eb70*/  IMAD.MOV.U32 R2, RZ, RZ, R188 ;  /* 0x000000ffff027224 */ /* 0x000fce00078e00bc */
.L_x_39957:
[----:B------:R-:W-:Y:S05]  /*eb80*/  BSYNC B1 ;  /* 0x0000000000017941 */ /* 0x000fea0003800000 */
.L_x_39955:
        /* <DEDUP_REMOVED lines=16> */
.L_x_39961:
[----:B------:R-:W-:Y:S05]  /*ec90*/  BSYNC B2 ;  /* 0x0000000000027941 */ /* 0x000fea0003800000 */
.L_x_39960:
        /* <DEDUP_REMOVED lines=44> */
.L_x_39959:
[----:B------:R-:W-:Y:S05]  /*ef60*/  BSYNC B1 ;  /* 0x0000000000017941 */ /* 0x000fea0003800000 */
.L_x_39958:
        /* <DEDUP_REMOVED lines=8> */
.L_x_39954:
        /* <DEDUP_REMOVED lines=12> */
.L_x_39963:
[----:B------:R-:W-:-:S07]  /*f0b0*/  IMAD.MOV.U32 R179, RZ, RZ, R188 ;  /* 0x000000ffffb37224 */ /* 0x000fce00078e00bc */
.L_x_39964:
[----:B------:R-:W-:Y:S05]  /*f0c0*/  BSYNC B1 ;  /* 0x0000000000017941 */ /* 0x000fea0003800000 */
.L_x_39962:
        /* <DEDUP_REMOVED lines=16> */
.L_x_39968:
[----:B------:R-:W-:Y:S05]  /*f1d0*/  BSYNC B2 ;  /* 0x0000000000027941 */ /* 0x000fea0003800000 */
.L_x_39967:
        /* <DEDUP_REMOVED lines=44> */
.L_x_39966:
[----:B------:R-:W-:Y:S05]  /*f4a0*/  BSYNC B1 ;  /* 0x0000000000017941 */ /* 0x000fea0003800000 */
.L_x_39965:
        /* <DEDUP_REMOVED lines=11> */
.L_x_39969:
        /* <DEDUP_REMOVED lines=12> */
.L_x_39972:
[----:B------:R-:W-:-:S07]  /*f620*/  MOV R0, R188 ;  /* 0x000000bc00007202 */ /* 0x000fce0000000f00 */
.L_x_39973:
[----:B------:R-:W-:Y:S05]  /*f630*/  BSYNC B1 ;  /* 0x0000000000017941 */ /* 0x000fea0003800000 */
.L_x_39971:
        /* <DEDUP_REMOVED lines=16> */
.L_x_39977:
[----:B------:R-:W-:Y:S05]  /*f740*/  BSYNC B2 ;  /* 0x0000000000027941 */ /* 0x000fea0003800000 */
.L_x_39976:
        /* <DEDUP_REMOVED lines=44> */
.L_x_39975:
[----:B------:R-:W-:Y:S05]  /*fa10*/  BSYNC B1 ;  /* 0x0000000000017941 */ /* 0x000fea0003800000 */
.L_x_39974:
        /* <DEDUP_REMOVED lines=8> */
.L_x_39970:
        /* <DEDUP_REMOVED lines=27> */
.L_x_39978:
[----:B------:R-:W-:-:S07]  /*fc50*/  VIADD R173, R173, 0x100 ;  /* 0x00000100adad7836 */ /* 0x000fce0000000000 */
.L_x_39913:
[----:B------:R-:W-:Y:S05]  /*fc60*/  BSYNC B0 ;  /* 0x0000000000007941 */ /* 0x000fea0003800000 */
.L_x_39912:
        /* <DEDUP_REMOVED lines=29> */
.L_x_39982:
[----:B------:R-:W-:-:S07]  /*fe40*/  IMAD.MOV.U32 R178, RZ, RZ, R188 ;  /* 0x000000ffffb27224 */ /* 0x000fce00078e00bc */
.L_x_39983:
[----:B------:R-:W-:Y:S05]  /*fe50*/  BSYNC B1 ;  /* 0x0000000000017941 */ /* 0x000fea0003800000 */
.L_x_39981:
        /* <DEDUP_REMOVED lines=16> */
.L_x_39987:
[----:B------:R-:W-:Y:S05]  /*ff60*/  BSYNC B2 ;  /* 0x0000000000027941 */ /* 0x000fea0003800000 */
.L_x_39986:
        /* <DEDUP_REMOVED lines=44> */
.L_x_39985:
[----:B------:R-:W-:Y:S05]  /*10230*/  BSYNC B1 ;  /* 0x0000000000017941 */ /* 0x000fea0003800000 */
.L_x_39984:
        /* <DEDUP_REMOVED lines=18> */
.L_x_39988:
        /* <DEDUP_REMOVED lines=12> */
.L_x_39991:
[----:B------:R-:W-:-:S07]  /*10420*/  IMAD.MOV.U32 R174, RZ, RZ, R188 ;  /* 0x000000ffffae7224 */ /* 0x000fce00078e00bc */
.L_x_39992:
[----:B------:R-:W-:Y:S05]  /*10430*/  BSYNC B1 ;  /* 0x0000000000017941 */ /* 0x000fea0003800000 */
.L_x_39990:
        /* <DEDUP_REMOVED lines=16> */
.L_x_39996:
[----:B------:R-:W-:Y:S05]  /*10540*/  BSYNC B2 ;  /* 0x0000000000027941 */ /* 0x000fea0003800000 */
.L_x_39995:
        /* <DEDUP_REMOVED lines=44> */
.L_x_39994:
[----:B------:R-:W-:Y:S05]  /*10810*/  BSYNC B1 ;  /* 0x0000000000017941 */ /* 0x000fea0003800000 */
.L_x_39993:
        /* <DEDUP_REMOVED lines=8> */
.L_x_39989:
        /* <DEDUP_REMOVED lines=12> */
.L_x_39998:
[----:B------:R-:W-:-:S07]  /*10960*/  IMAD.MOV.U32 R179, RZ, RZ, R188 ;  /* 0x000000ffffb37224 */ /* 0x000fce00078e00bc */
.L_x_39999:
[----:B------:R-:W-:Y:S05]  /*10970*/  BSYNC B1 ;  /* 0x0000000000017941 */ /* 0x000fea0003800000 */
.L_x_39997:
        /* <DEDUP_REMOVED lines=16> */
.L_x_40003:
[----:B------:R-:W-:Y:S05]  /*10a80*/  BSYNC B2 ;  /* 0x0000000000027941 */ /* 0x000fea0003800000 */
.L_x_40002:
        /* <DEDUP_REMOVED lines=44> */
.L_x_40001:
[----:B------:R-:W-:Y:S05]  /*10d50*/  BSYNC B1 ;  /* 0x0000000000017941 */ /* 0x000fea0003800000 */
.L_x_40000:
        /* <DEDUP_REMOVED lines=11> */
.L_x_40004:
        /* <DEDUP_REMOVED lines=12> */
.L_x_40007:
[----:B------:R-:W-:-:S07]  /*10ed0*/  MOV R3, R188 ;  /* 0x000000bc00037202 */ /* 0x000fce0000000f00 */
.L_x_40008:
[----:B------:R-:W-:Y:S05]  /*10ee0*/  BSYNC B1 ;  /* 0x0000000000017941 */ /* 0x000fea0003800000 */
.L_x_40006:
        /* <DEDUP_REMOVED lines=16> */
.L_x_40012:
[----:B------:R-:W-:Y:S05]  /*10ff0*/  BSYNC B2 ;  /* 0x0000000000027941 */ /* 0x000fea0003800000 */
.L_x_40011:
        /* <DEDUP_REMOVED lines=44> */
.L_x_40010:
[----:B------:R-:W-:Y:S05]  /*112c0*/  BSYNC B1 ;  /* 0x0000000000017941 */ /* 0x000fea0003800000 */
.L_x_40009:
        /* <DEDUP_REMOVED lines=8> */
.L_x_40005:
        /* <DEDUP_REMOVED lines=12> */
.L_x_40014:
[----:B------:R-:W-:-:S07]  /*11410*/  MOV R174, R188 ;  /* 0x000000bc00ae7202 */ /* 0x000fce0000000f00 */
.L_x_40015:
[----:B------:R-:W-:Y:S05]  /*11420*/  BSYNC B1 ;  /* 0x0000000000017941 */ /* 0x000fea0003800000 */
.L_x_40013:
        /* <DEDUP_REMOVED lines=16> */
.L_x_40019:
[----:B------:R-:W-:Y:S05]  /*11530*/  BSYNC B2 ;  /* 0x0000000000027941 */ /* 0x000fea0003800000 */
.L_x_40018:
        /* <DEDUP_REMOVED lines=44> */
.L_x_40017:
[----:B------:R-:W-:Y:S05]  /*11800*/  BSYNC B1 ;  /* 0x0000000000017941 */ /* 0x000fea0003800000 */
.L_x_40016:
        /* <DEDUP_REMOVED lines=11> */
.L_x_40020:
        /* <DEDUP_REMOVED lines=12> */
.L_x_40023:
[----:B------:R-:W-:-:S07]  /*11980*/  IMAD.MOV.U32 R2, RZ, RZ, R188 ;  /* 0x000000ffff027224 */ /* 0x000fce00078e00bc */
.L_x_40024:
[----:B------:R-:W-:Y:S05]  /*11990*/  BSYNC B1 ;  /* 0x0000000000017941 */ /* 0x000fea0003800000 */
.L_x_40022:
        /* <DEDUP_REMOVED lines=16> */
.L_x_40028:
[----:B------:R-:W-:Y:S05]  /*11aa0*/  BSYNC B2 ;  /* 0x0000000000027941 */ /* 0x000fea0003800000 */
.L_x_40027:
        /* <DEDUP_REMOVED lines=44> */
.L_x_40026:
[----:B------:R-:W-:Y:S05]  /*11d70*/  BSYNC B1 ;  /* 0x0000000000017941 */ /* 0x000fea0003800000 */
.L_x_40025:
        /* <DEDUP_REMOVED lines=8> */
.L_x_40021:
        /* <DEDUP_REMOVED lines=12> */
.L_x_40030:
[----:B------:R-:W-:-:S07]  /*11ec0*/  IMAD.MOV.U32 R179, RZ, RZ, R188 ;  /* 0x000000ffffb37224 */ /* 0x000fce00078e00bc */
.L_x_40031:
[----:B------:R-:W-:Y:S05]  /*11ed0*/  BSYNC B1 ;  /* 0x0000000000017941 */ /* 0x000fea0003800000 */
.L_x_40029:
        /* <DEDUP_REMOVED lines=16> */
.L_x_40035:
[----:B------:R-:W-:Y:S05]  /*11fe0*/  BSYNC B2 ;  /* 0x0000000000027941 */ /* 0x000fea0003800000 */
.L_x_40034:
        /* <DEDUP_REMOVED lines=44> */
.L_x_40033:
[----:B------:R-:W-:Y:S05]  /*122b0*/  BSYNC B1 ;  /* 0x0000000000017941 */ /* 0x000fea0003800000 */
.L_x_40032:
        /* <DEDUP_REMOVED lines=11> */
.L_x_40036:
        /* <DEDUP_REMOVED lines=12> */
.L_x_40039:
[----:B------:R-:W-:-:S07]  /*12430*/  IMAD.MOV.U32 R0, RZ, RZ, R188 ;  /* 0x000000ffff007224 */ /* 0x000fce00078e00bc */
.L_x_40040:
[----:B------:R-:W-:Y:S05]  /*12440*/  BSYNC B1 ;  /* 0x0000000000017941 */ /* 0x000fea0003800000 */
.L_x_40038:
        /* <DEDUP_REMOVED lines=16> */
.L_x_40044:
[----:B------:R-:W-:Y:S05]  /*12550*/  BSYNC B2 ;  /* 0x0000000000027941 */ /* 0x000fea0003800000 */
.L_x_40043:
        /* <DEDUP_REMOVED lines=44> */
.L_x_40042:
[----:B------:R-:W-:Y:S05]  /*12820*/  BSYNC B1 ;  /* 0x0000000000017941 */ /* 0x000fea0003800000 */
.L_x_40041:
        /* <DEDUP_REMOVED lines=8> */
.L_x_40037:
        /* <DEDUP_REMOVED lines=27> */
.L_x_40045:
[----:B------:R-:W-:-:S07]  /*12a60*/  IADD3 R173, R173, 0x100, RZ ;  /* 0x00000100adad7810 */ /* 0x000fce0007ffe0ff */
.L_x_39980:
[----:B------:R-:W-:Y:S05]  /*12a70*/  BSYNC B0 ;  /* 0x0000000000007941 */ /* 0x000fea0003800000 */
.L_x_39979:
        /* <DEDUP_REMOVED lines=29> */
.L_x_40049:
[----:B------:R-:W-:-:S07]  /*12c50*/  IMAD.MOV.U32 R178, RZ, RZ, R188 ;  /* 0x000000ffffb27224 */ /* 0x000fce00078e00bc */
.L_x_40050:
[----:B------:R-:W-:Y:S05]  /*12c60*/  BSYNC B1 ;  /* 0x0000000000017941 */ /* 0x000fea0003800000 */
.L_x_40048:
        /* <DEDUP_REMOVED lines=16> */
.L_x_40054:
[----:B------:R-:W-:Y:S05]  /*12d70*/  BSYNC B2 ;  /* 0x0000000000027941 */ /* 0x000fea0003800000 */
.L_x_40053:
        /* <DEDUP_REMOVED lines=44> */
.L_x_40052:
[----:B------:R-:W-:Y:S05]  /*13040*/  BSYNC B1 ;  /* 0x0000000000017941 */ /* 0x000fea0003800000 */
.L_x_40051:
        /* <DEDUP_REMOVED lines=18> */
.L_x_40055:
        /* <DEDUP_REMOVED lines=12> */
.L_x_40058:
[----:B------:R-:W-:-:S07]  /*13230*/  IMAD.MOV.U32 R174, RZ, RZ, R188 ;  /* 0x000000ffffae7224 */ /* 0x000fce00078e00bc */
.L_x_40059:
[----:B------:R-:W-:Y:S05]  /*13240*/  BSYNC B1 ;  /* 0x0000000000017941 */ /* 0x000fea0003800000 */
.L_x_40057:
        /* <DEDUP_REMOVED lines=16> */
.L_x_40063:
[----:B------:R-:W-:Y:S05]  /*13350*/  BSYNC B2 ;  /* 0x0000000000027941 */ /* 0x000fea0003800000 */
.L_x_40062:
        /* <DEDUP_REMOVED lines=44> */
.L_x_40061:
[----:B------:R-:W-:Y:S05]  /*13620*/  BSYNC B1 ;  /* 0x0000000000017941 */ /* 0x000fea0003800000 */
.L_x_40060:
        /* <DEDUP_REMOVED lines=8> */
.L_x_40056:
        /* <DEDUP_REMOVED lines=12> */
.L_x_40065:
[----:B------:R-:W-:-:S07]  /*13770*/  IMAD.MOV.U32 R179, RZ, RZ, R188 ;  /* 0x000000ffffb37224 */ /* 0x000fce00078e00bc */
.L_x_40066:
[----:B------:R-:W-:Y:S05]  /*13780*/  BSYNC B1 ;  /* 0x0000000000017941 */ /* 0x000fea0003800000 */
.L_x_40064:
        /* <DEDUP_REMOVED lines=16> */
.L_x_40070:
[----:B------:R-:W-:Y:S05]  /*13890*/  BSYNC B2 ;  /* 0x0000000000027941 */ /* 0x000fea0003800000 */
.L_x_40069:
        /* <DEDUP_REMOVED lines=44> */
.L_x_40068:
[----:B------:R-:W-:Y:S05]  /*13b60*/  BSYNC B1 ;  /* 0x0000000000017941 */ /* 0x000fea0003800000 */
.L_x_40067:
        /* <DEDUP_REMOVED lines=11> */
.L_x_40071:
        /* <DEDUP_REMOVED lines=12> */
.L_x_40074:
[----:B------:R-:W-:-:S07]  /*13ce0*/  IMAD.MOV.U32 R3, RZ, RZ, R188 ;  /* 0x000000ffff037224 */ /* 0x000fce00078e00bc */
.L_x_40075:
[----:B------:R-:W-:Y:S05]  /*13cf0*/  BSYNC B1 ;  /* 0x0000000000017941 */ /* 0x000fea0003800000 */
.L_x_40073:
        /* <DEDUP_REMOVED lines=16> */
.L_x_40079:
[----:B------:R-:W-:Y:S05]  /*13e00*/  BSYNC B2 ;  /* 0x0000000000027941 */ /* 0x000fea0003800000 */
.L_x_40078:
        /* <DEDUP_REMOVED lines=44> */
.L_x_40077:
[----:B------:R-:W-:Y:S05]  /*140d0*/  BSYNC B1 ;  /* 0x0000000000017941 */ /* 0x000fea0003800000 */
.L_x_40076:
        /* <DEDUP_REMOVED lines=8> */
.L_x_40072:
        /* <DEDUP_REMOVED lines=12> */
.L_x_40081:
[----:B------:R-:W-:-:S07]  /*14220*/  IMAD.MOV.U32 R174, RZ, RZ, R188 ;  /* 0x000000ffffae7224 */ /* 0x000fce00078e00bc */
.L_x_40082:
[----:B------:R-:W-:Y:S05]  /*14230*/  BSYNC B1 ;  /* 0x0000000000017941 */ /* 0x000fea0003800000 */
.L_x_40080:
        /* <DEDUP_REMOVED lines=16> */
.L_x_40086:
[----:B------:R-:W-:Y:S05]  /*14340*/  BSYNC B2 ;  /* 0x0000000000027941 */ /* 0x000fea0003800000 */
.L_x_40085:
        /* <DEDUP_REMOVED lines=44> */
.L_x_40084:
[----:B------:R-:W-:Y:S05]  /*14610*/  BSYNC B1 ;  /* 0x0000000000017941 */ /* 0x000fea0003800000 */
.L_x_40083:
        /* <DEDUP_REMOVED lines=11> */
.L_x_40087:
        /* <DEDUP_REMOVED lines=12> */
.L_x_40090:
[----:B------:R-:W-:-:S07]  /*14790*/  MOV R2, R188 ;  /* 0x000000bc00027202 */ /* 0x000fce0000000f00 */
.L_x_40091:
[----:B------:R-:W-:Y:S05]  /*147a0*/  BSYNC B1 ;  /* 0x0000000000017941 */ /* 0x000fea0003800000 */
.L_x_40089:
        /* <DEDUP_REMOVED lines=16> */
.L_x_40095:
[----:B------:R-:W-:Y:S05]  /*148b0*/  BSYNC B2 ;  /* 0x0000000000027941 */ /* 0x000fea0003800000 */
.L_x_40094:
        /* <DEDUP_REMOVED lines=44> */
.L_x_40093:
[----:B------:R-:W-:Y:S05]  /*14b80*/  BSYNC B1 ;  /* 0x0000000000017941 */ /* 0x000fea0003800000 */
.L_x_40092:
        /* <DEDUP_REMOVED lines=8> */
.L_x_40088:
        /* <DEDUP_REMOVED lines=12> */
.L_x_40097:
[----:B------:R-:W-:-:S07]  /*14cd0*/  MOV R179, R188 ;  /* 0x000000bc00b37202 */ /* 0x000fce0000000f00 */
.L_x_40098:
[----:B------:R-:W-:Y:S05]  /*14ce0*/  BSYNC B1 ;  /* 0x0000000000017941 */ /* 0x000fea0003800000 */
.L_x_40096:
        /* <DEDUP_REMOVED lines=16> */
.L_x_40102:
[----:B------:R-:W-:Y:S05]  /*14df0*/  BSYNC B2 ;  /* 0x0000000000027941 */ /* 0x000fea0003800000 */
.L_x_40101:
        /* <DEDUP_REMOVED lines=44> */
.L_x_40100:
[----:B------:R-:W-:Y:S05]  /*150c0*/  BSYNC B1 ;  /* 0x0000000000017941 */ /* 0x000fea0003800000 */
.L_x_40099:
        /* <DEDUP_REMOVED lines=11> */
.L_x_40103:
        /* <DEDUP_REMOVED lines=12> */
.L_x_40106:
[----:B------:R-:W-:-:S07]  /*15240*/  IMAD.MOV.U32 R0, RZ, RZ, R188 ;  /* 0x000000ffff007224 */ /* 0x000fce00078e00bc */
.L_x_40107:
[----:B------:R-:W-:Y:S05]  /*15250*/  BSYNC B1 ;  /* 0x0000000000017941 */ /* 0x000fea0003800000 */
.L_x_40105:
        /* <DEDUP_REMOVED lines=16> */
.L_x_40111:
[----:B------:R-:W-:Y:S05]  /*15360*/  BSYNC B2 ;  /* 0x0000000000027941 */ /* 0x000fea0003800000 */
.L_x_40110:
        /* <DEDUP_REMOVED lines=44> */
.L_x_40109:
[----:B------:R-:W-:Y:S05]  /*15630*/  BSYNC B1 ;  /* 0x0000000000017941 */ /* 0x000fea0003800000 */
.L_x_40108:
        /* <DEDUP_REMOVED lines=8> */
.L_x_40104:
        /* <DEDUP_REMOVED lines=8> */
[----:B------:R-:W-:Y:S02]  /*15740*/  LEA.HI.X R175, R173, UR11, RZ, 0x4, P0 ;  /* 0x0000000badaf7c11 */ /* 0x000fe400080f24ff */
[----:B------:R-:W-:Y:S01]  /*15750*/  SHF.R.U32.HI R173, RZ, 0x1e, R173 ;  /* 0x0000001effad7819 */ /* 0x000fe200000116ad */
[----:B------:R-:W-:Y:S01]  /*15760*/  IMAD.IADD R199, R178, 0x1, R199 ;  /* 0x00000001b2c77824 */ /* 0x000fe200078e02c7 */
[----:B------:R-:W-:Y:S01]  /*15770*/  IADD3 R176, P0, R200, UR12, RZ ;  /* 0x0000000cc8b07c10 */ /* 0x000fe2000ff1e0ff */
[----:B------:R3:W-:Y:S03]  /*15780*/  STG.E.128 desc[UR4][R174.64], R168 ;  /* 0x000000a8ae007986 */ /* 0x0007e6000c101d04 */
[----:B------:R-:W-:-:S05]  /*15790*/  IADD3.X R177, R173, UR13, RZ, P0, !PT ;  /* 0x0000000dadb17c10 */ /* 0x000fca00087fe4ff */
[----:B------:R3:W-:Y:S01]  /*157a0*/  STG.E desc[UR4][R176.64], R199 ;  /* 0x000000c7b0007986 */ /* 0x0007e2000c101904 */
[----:B------:R-:W-:Y:S05]  /*157b0*/  @!P1 BRA `(.L_x_40047) ;  /* 0x00000000002c9947 */ /* 0x000fea0003800000 */
[----:B---3--:R-:W-:Y:S02]  /*157c0*/  IADD3 R174, P0, R200, UR14, RZ ;  /* 0x0000000ec8ae7c10 */ /* 0x008fe4000ff1e0ff */
[----:B------:R-:W-:Y:S02]  /*157d0*/  SHF.L.U32 R176, R2, 0x10, RZ ;  /* 0x0000001002b07819 */ /* 0x000fe400000006ff */
[----:B------:R-:W-:Y:S02]  /*157e0*/  IADD3.X R175, R173, UR15, RZ, P0, !PT ;  /* 0x0000000fadaf7c10 */ /* 0x000fe400087fe4ff */
[----:B------:R-:W-:Y:S02]  /*157f0*/  LOP3.LUT R173, R0, 0xffff, RZ, 0xc0, !PT ;  /* 0x0000ffff00ad7812 */ /* 0x000fe400078ec0ff */
[----:B------:R-:W-:Y:S02]  /*15800*/  LOP3.LUT R176, R176, 0xff0000, RZ, 0xc0, !PT ;  /* 0x00ff0000b0b07812 */ /* 0x000fe400078ec0ff */
[----:B------:R-:W-:-:S03]  /*15810*/  LOP3.LUT R178, R3, 0xff, RZ, 0xc0, !PT ;  /* 0x000000ff03b27812 */ /* 0x000fc600078ec0ff */
[----:B------:R-:W-:Y:S01]  /*15820*/  IMAD R173, R173, 0x1000000, R176 ;  /* 0x01000000adad7824 */ /* 0x000fe200078e02b0 */
[----:B------:R-:W-:-:S03]  /*15830*/  LOP3.LUT R176, R4, 0xff, RZ, 0xc0, !PT ;  /* 0x000000ff04b07812 */ /* 0x000fc600078ec0ff */
[----:B------:R-:W-:-:S05]  /*15840*/  IMAD R173, R178, 0x100, R173 ;  /* 0x00000100b2ad7824 */ /* 0x000fca00078e02ad */
[----:B------:R-:W-:-:S05]  /*15850*/  IADD3 R173, R173, R176, RZ ;  /* 0x000000b0adad7210 */ /* 0x000fca0007ffe0ff */
[----:B------:R4:W-:Y:S02]  /*15860*/  STG.E desc[UR4][R174.64], R173 ;  /* 0x000000adae007986 */ /* 0x0009e4000c101904 */
.L_x_40047:
[----:B------:R-:W-:Y:S05]  /*15870*/  BSYNC B0 ;  /* 0x0000000000007941 */ /* 0x000fea0003800000 */
.L_x_40046:
        /* <DEDUP_REMOVED lines=11> */
[----:B------:R-:W-:-:S02]  /*15930*/  SHF.R.U32.HI R175, RZ, 0x5, R181 ;  /* 0x00000005ffaf7819 */ /* 0x000fc400000116b5 */
[----:B------:R-:W-:Y:S02]  /*15940*/  LOP3.LUT R194, R194, 0xfffffffe, RZ, 0xc0, !PT ;  /* 0xfffffffec2c27812 */ /* 0x000fe400078ec0ff */
[----:B------:R-:W-:Y:S02]  /*15950*/  FSEL R177, R174, RZ, P0 ;  /* 0x000000ffaeb17208 */ /* 0x000fe40000000000 */
[----:B------:R-:W-:Y:S02]  /*15960*/  ISETP.GT.U32.AND P0, PT, R19, 0x5ff, PT ;  /* 0x000005ff1300780c */ /* 0x000fe40003f04070 */
[----:B------:R-:W-:Y:S01]  /*15970*/  LOP3.LUT P6, RZ, R181, 0x1f, RZ, 0xc0, !PT ;  /* 0x0000001fb5ff7812 */ /* 0x000fe200078cc0ff */
[----:B------:R-:W-:Y:S02]  /*15980*/  FADD.FTZ R174, R148, R177 ;  /* 0x000000b194ae7221 */ /* 0x000fe40000010000 */
[----:B------:R-:W-:Y:S02]  /*15990*/  @P5 LOP3.LUT R194, R194, 0x1, RZ, 0xfc, !PT ;  /* 0x00000001c2c25812 */ /* 0x000fe400078efcff */
[----:B------:R-:W-:-:S02]  /*159a0*/  FADD.FTZ R173, R149, R174 ;  /* 0x000000ae95ad7221 */ /* 0x000fc40000010000 */
[----:B------:R-:W-:Y:S02]  /*159b0*/  LOP3.LUT R194, R194, 0xfffffffd, RZ, 0xc0, !PT ;  /* 0xfffffffdc2c27812 */ /* 0x000fe400078ec0ff */
[----:B------:R-:W-:-:S04]  /*159c0*/  FADD.FTZ R174, R150, R173 ;  /* 0x000000ad96ae7221 */ /* 0x000fc80000010000 */
[----:B------:R-:W-:Y:S01]  /*159d0*/  @P4 FADD.FTZ R177, R151, R174 ;  /* 0x000000ae97b14221 */ /* 0x000fe20000010000 */
[----:B------:R-:W-:-:S03]  /*159e0*/  @P6 LOP3.LUT R194, R194, 0x2, RZ, 0xfc, !PT ;  /* 0x00000002c2c26812 */ /* 0x000fc600078efcff */
        /* <DEDUP_REMOVED lines=16> */
[----:B------:R-:W-:Y:S02]  /*15af0*/  @P0 FADD.FTZ R177, R167, R174 ;  /* 0x000000aea7b10221 */ /* 0x000fe40000010000 */
[----:B------:R-:W-:Y:S01]  /*15b00*/  @!P5 VIADD R173, R173, 0x8 ;  /* 0x00000008adadd836 */ /* 0x000fe20000000000 */
[----:B------:R-:W-:Y:S01]  /*15b10*/  ISETP.GT.U32.AND P5, PT, R19, 0x6ff, PT ;  /* 0x000006ff1300780c */ /* 0x000fe20003fa4070 */
        /* <DEDUP_REMOVED lines=83> */
.L_x_40138:
[----:B------:R-:W-:Y:S01]  /*16050*/  LOP3.LUT P0, RZ, R181, 0x1f, RZ, 0xc0, !PT ;  /* 0x0000001fb5ff7812 */ /* 0x000fe2000780c0ff */
[----:B------:R-:W-:Y:S05]  /*16060*/  WARPSYNC.ALL ;  /* 0x0000000000007948 */ /* 0x000fea0003800000 */
[----:B------:R-:W-:Y:S01]  /*16070*/  LOP3.LUT R176, R175, 0x7, RZ, 0xc0, !PT ;  /* 0x00000007afb07812 */ /* 0x000fe200078ec0ff */
[----:B-1----:R-:W-:Y:S01]  /*16080*/  FADD.FTZ R175, R178, R199 ;  /* 0x000000c7b2af7221 */ /* 0x002fe20000010000 */
        /* <DEDUP_REMOVED lines=10> */
[----:B------:R-:W-:Y:S01]  /*16130*/  @!P0 IMAD.IADD R178, R173, 0x1, R178 ;  /* 0x00000001adb28824 */ /* 0x000fe200078e02b2 */
[----:B------:R-:W-:Y:S01]  /*16140*/  HFMA2.MMA R174, -RZ, RZ, 0, 0 ;  /* 0x00000000ffae7435 */ /* 0x000fe200000001ff */
[----:B------:R-:W-:Y:S01]  /*16150*/  BAR.SYNC.DEFER_BLOCKING 0x0 ;  /* 0x0000000000007b1d */ /* 0x000fe20000010000 */
[C---:B------:R-:W-:Y:S02]  /*16160*/  LOP3.LUT P2, RZ, R194.reuse, 0x200, RZ, 0xc0, !PT ;  /* 0x00000200c2ff7812 */ /* 0x040fe4000784c0ff */
[----:B------:R-:W-:Y:S02]  /*16170*/  LOP3.LUT P1, RZ, R194, 0x4, RZ, 0xc0, !PT ;  /* 0x00000004c2ff7812 */ /* 0x000fe4000782c0ff */
[----:B------:R-:W-:Y:S01]  /*16180*/  @!P0 IMAD.MOV.U32 R174, RZ, RZ, R185 ;  /* 0x000000ffffae8224 */ /* 0x000fe200078e00b9 */
[----:B------:R-:W-:Y:S01]  /*16190*/  BSSY B0, `(.L_x_40113) ;  /* 0x000005e000007945 */ /* 0x000fe20003800000 */
[----:B0-----:R-:W-:-:S02]  /*161a0*/  @!P0 LEA R175, R175, R172, 0x18 ;  /* 0x000000acafaf8211 */ /* 0x001fc400078ec0ff */
[----:B------:R-:W-:-:S03]  /*161b0*/  CS2R R172, SRZ ;  /* 0x0000000000ac7805 */ /* 0x000fc6000001ff00 */
[----:B------:R-:W-:Y:S02]  /*161c0*/  @!P0 IMAD R178, R178, 0x8, R175 ;  /* 0x00000008b2b28824 */ /* 0x000fe400078e02af */
[----:B------:R-:W0:Y:S04]  /*161d0*/  SHFL.DOWN PT, R175, R174, 0x4, 0x1f ;  /* 0x08801f00aeaf7f89 */ /* 0x000e2800000e0000 */
[----:B------:R-:W1:Y:S01]  /*161e0*/  @!P0 LDS.64 R172, [R178] ;  /* 0x00000000b2ac8984 */ /* 0x000e620000000a00 */
[----:B------:R-:W-:Y:S01]  /*161f0*/  LOP3.LUT P0, RZ, R176, 0x1f, R181, 0xf8, !PT ;  /* 0x0000001fb0ff7812 */ /* 0x000fe2000780f8b5 */
[----:B0-----:R-:W-:Y:S01]  /*16200*/  IMAD.IADD R179, R175, 0x1, R174 ;  /* 0x00000001afb37824 */ /* 0x001fe200078e02ae */
[----:B------:R-:W-:Y:S02]  /*16210*/  I2FP.F32.S32 R200, R175 ;  /* 0x000000af00c87245 */ /* 0x000fe40000201400 */
[----:B------:R-:W-:-:S02]  /*16220*/  I2FP.F32.S32 R175, R174 ;  /* 0x000000ae00af7245 */ /* 0x000fc40000201400 */
[----:B------:R-:W-:Y:S01]  /*16230*/  I2FP.F32.S32 R198, R179 ;  /* 0x000000b300c67245 */ /* 0x000fe20000201400 */
[----:B------:R-:W-:Y:S03]  /*16240*/  SHFL.DOWN PT, R204, R179, 0x2, 0x1f ;  /* 0x08401f00b3cc7f89 */ /* 0x000fe600000e0000 */
[----:B------:R-:W0:Y:S01]  /*16250*/  MUFU.RCP R199, R198 ;  /* 0x000000c600c77308 */ /* 0x000e220000001000 */
[----:B-1----:R-:W1:Y:S04]  /*16260*/  SHFL.DOWN PT, R177, R172, 0x4, 0x1f ;  /* 0x08801f00acb17f89 */ /* 0x002e6800000e0000 */
[----:B------:R-:W2:Y:S01]  /*16270*/  SHFL.DOWN PT, R178, R173, 0x4, 0x1f ;  /* 0x08801f00adb27f89 */ /* 0x000ea200000e0000 */
[----:B-1----:R-:W-:-:S04]  /*16280*/  FMUL.FTZ R202, R177, R200 ;  /* 0x000000c8b1ca7220 */ /* 0x002fc80000410000 */
[----:B------:R-:W-:Y:S01]  /*16290*/  FFMA.FTZ R202, R175, R172, R202 ;  /* 0x000000acafca7223 */ /* 0x000fe200000100ca */
[----:B------:R-:W-:Y:S01]  /*162a0*/  FADD.FTZ R172, -R177, R172 ;  /* 0x000000acb1ac7221 */ /* 0x000fe20000010100 */
[----:B------:R-:W-:Y:S01]  /*162b0*/  IADD3 R177, R179, R204, RZ ;  /* 0x000000ccb3b17210 */ /* 0x000fe20007ffe0ff */
[----:B--2---:R-:W-:Y:S01]  /*162c0*/  FADD.FTZ R178, R178, R173 ;  /* 0x000000adb2b27221 */ /* 0x004fe20000010000 */
[----:B0-----:R-:W-:Y:S01]  /*162d0*/  FMUL.FTZ R201, R199, R202 ;  /* 0x000000cac7c97220 */ /* 0x001fe20000410000 */
        /* <DEDUP_REMOVED lines=12> */
[----:B------:R-:W-:Y:S01]  /*163a0*/  FFMA.FTZ R178, R198, R201, R199 ;  /* 0x000000c9c6b27223 */ /* 0x000fe200000100c7 */
[----:B------:R-:W-:Y:S01]  /*163b0*/  FMUL.FTZ R199, R174, R174 ;  /* 0x000000aeaec77220 */ /* 0x000fe20000410000 */
[----:B--2---:R-:W-:Y:S02]  /*163c0*/  IMAD.IADD R174, R177, 0x1, R200 ;  /* 0x00000001b1ae7824 */ /* 0x004fe400078e02c8 */
[----:B-1----:R-:W-:Y:S01]  /*163d0*/  FMUL.FTZ R178, R179, R178 ;  /* 0x000000b2b3b27220 */ /* 0x002fe20000410000 */
[----:B------:R-:W-:Y:S01]  /*163e0*/  FMUL.FTZ R199, R198, R199 ;  /* 0x000000c7c6c77220 */ /* 0x000fe20000410000 */
[----:B------:R-:W-:Y:S02]  /*163f0*/  I2FP.F32.S32 R200, R200 ;  /* 0x000000c800c87245 */ /* 0x000fe40000201400 */
[----:B------:R-:W-:Y:S01]  /*16400*/  I2FP.F32.S32 R198, R174 ;  /* 0x000000ae00c67245 */ /* 0x000fe20000201400 */
[----:B------:R-:W0:Y:S01]  /*16410*/  SHFL.DOWN PT, R203, R178, 0x1, 0x1f ;  /* 0x08201f00b2cb7f89 */ /* 0x000e2200000e0000 */
[----:B---3--:R-:W-:Y:S01]  /*16420*/  FADD.FTZ R174, R172, R173 ;  /* 0x000000adacae7221 */ /* 0x008fe20000010000 */
        /* <DEDUP_REMOVED lines=11> */
[----:B------:R-:W0:Y:S01]  /*164e0*/  SHFL.IDX PT, R177, R177, RZ, 0x1f ;  /* 0x00001fffb1b17589 */ /* 0x000e2200000e0000 */
[----:B------:R-:W1:Y:S02]  /*164f0*/  @!P0 LDC.64 R174, c[0x0][0x258] ;  /* 0x00009600ffae8b82 */ /* 0x000e640000000a00 */
[----:B------:R-:W-:-:S04]  /*16500*/  FMUL.FTZ R178, R178, R200 ;  /* 0x000000c8b2b27220 */ /* 0x000fc80000410000 */
[----:B------:R-:W-:Y:S02]  /*16510*/  FFMA.FTZ R178, R198, R178, R173 ;  /* 0x000000b2c6b27223 */ /* 0x000fe400000100ad */
[----:B------:R-:W2:Y:S03]  /*16520*/  LDC R198, c[0x0][0x2d8] ;  /* 0x0000b600ffc67b82 */ /* 0x000ea60000000800 */
[----:B------:R-:W2:Y:S05]  /*16530*/  SHFL.IDX PT, R199, R178, RZ, 0x1f ;  /* 0x00001fffb2c77589 */ /* 0x000eaa00000e0000 */
[----:B------:R-:W3:Y:S01]  /*16540*/  @!P0 LDC.64 R172, c[0x0][0x250] ;  /* 0x00009400ffac8b82 */ /* 0x000ee20000000a00 */
[----:B0-----:R-:W-:Y:S01]  /*16550*/  FMUL.FTZ R179, R177, R177 ;  /* 0x000000b1b1b37220 */ /* 0x001fe20000410000 */
[----:B-1----:R-:W-:-:S04]  /*16560*/  @!P0 IMAD.WIDE R174, R192, 0x4, R174 ;  /* 0x00000004c0ae8825 */ /* 0x002fc800078e02ae */
[----:B------:R-:W-:Y:S01]  /*16570*/  FSEL R179, R179, RZ, P2 ;  /* 0x000000ffb3b37208 */ /* 0x000fe20001000000 */
[----:B--2---:R-:W-:Y:S01]  /*16580*/  FFMA.FTZ R176, R199, UR7, R198 ;  /* 0x00000007c7b07c23 */ /* 0x004fe200080100c6 */
[----:B------:R-:W-:-:S03]  /*16590*/  FSEL R198, R177, RZ, !P2 ;  /* 0x000000ffb1c67208 */ /* 0x000fc60005000000 */
[----:B------:R-:W-:Y:S01]  /*165a0*/  FADD.FTZ R176, R176, R179 ;  /* 0x000000b3b0b07221 */ /* 0x000fe20000010000 */
[----:B---3--:R-:W-:-:S03]  /*165b0*/  @!P0 IMAD.WIDE R172, R192, 0x4, R172 ;  /* 0x00000004c0ac8825 */ /* 0x008fc600078e02ac */
[----:B------:R-:W0:Y:S02]  /*165c0*/  MUFU.RSQ R199, R176 ;  /* 0x000000b000c77308 */ /* 0x000e240000001400 */
[----:B------:R1:W-:Y:S04]  /*165d0*/  @!P0 STG.E desc[UR4][R172.64], R177 ;  /* 0x000000b1ac008986 */ /* 0x0003e8000c101904 */
        /* <DEDUP_REMOVED lines=12> */
[-C--:B-----5:R-:W-:Y:S01]  /*166a0*/  FFMA.FTZ R175, R35, R174.reuse, R27 ;  /* 0x000000ae23af7223 */ /* 0x0a0fe2000001001b */
[----:B------:R-:W-:Y:S01]  /*166b0*/  FFMA.FTZ R179, R39, R174, R31 ;  /* 0x000000ae27b37223 */ /* 0x000fe2000001001f */
[-C--:B------:R-:W-:Y:S01]  /*166c0*/  FFMA.FTZ R174, R34, R177.reuse, R26 ;  /* 0x000000b122ae7223 */ /* 0x080fe2000001001a */
[----:B------:R-:W-:Y:S01]  /*166d0*/  FFMA.FTZ R178, R38, R177, R30 ;  /* 0x000000b126b27223 */ /* 0x000fe2000001001e */
[----:B------:R-:W-:Y:S01]  /*166e0*/  FFMA.FTZ R177, R37, R176, R29 ;  /* 0x000000b025b17223 */ /* 0x000fe2000001001d */
[----:B0-----:R-:W-:-:S04]  /*166f0*/  IMAD.WIDE.U32 R202, R195, 0x10, R172 ;  /* 0x00000010c3ca7825 */ /* 0x001fc800078e00ac */
[----:B------:R-:W-:Y:S01]  /*16700*/  FFMA.FTZ R173, R33, R176, R25 ;  /* 0x000000b021ad7223 */ /* 0x000fe20000010019 */
[-C--:B------:R-:W-:Y:S01]  /*16710*/  FFMA.FTZ R172, R32, R205.reuse, R24 ;  /* 0x000000cd20ac7223 */ /* 0x080fe20000010018 */
[----:B------:R-:W-:Y:S01]  /*16720*/  FFMA.FTZ R176, R36, R205, R28 ;  /* 0x000000cd24b07223 */ /* 0x000fe2000001001c */
[----:B-1----:R-:W-:-:S04]  /*16730*/  IMAD.WIDE.U32 R200, R195, 0x10, R200 ;  /* 0x00000010c3c87825 */ /* 0x002fc800078e00c8 */
[----:B------:R-:W-:Y:S01]  /*16740*/  VIADD R195, R195, 0x100 ;  /* 0x00000100c3c37836 */ /* 0x000fe20000000000 */
[----:B------:R0:W-:Y:S04]  /*16750*/  STG.E.128 desc[UR4][R200.64], R172 ;  /* 0x000000acc8007986 */ /* 0x0001e8000c101d04 */
[----:B------:R0:W-:Y:S02]  /*16760*/  STG.E.128 desc[UR4][R202.64], R176 ;  /* 0x000000b0ca007986 */ /* 0x0001e4000c101d04 */
.L_x_40114:
[----:B------:R-:W-:Y:S05]  /*16770*/  BSYNC B0 ;  /* 0x0000000000007941 */ /* 0x000fea0003800000 */
.L_x_40113:
[----:B------:R-:W-:Y:S01]  /*16780*/  LOP3.LUT P0, RZ, R194, 0x100, RZ, 0xc0, !PT ;  /* 0x00000100c2ff7812 */ /* 0x000fe2000780c0ff */
        /* <DEDUP_REMOVED lines=21> */
[C---:B-1----:R-:W-:Y:S01]  /*168e0*/  IMAD.WIDE.U32 R200, R195.reuse, 0x10, R200 ;  /* 0x00000010c3c87825 */ /* 0x042fe200078e00c8 */
[----:B------:R-:W-:-:S04]  /*168f0*/  IADD3 R195, R195, 0x100, RZ ;  /* 0x00000100c3c37810 */ /* 0x000fc80007ffe0ff */
[----:B------:R2:W-:Y:S04]  /*16900*/  STG.E.128 desc[UR4][R200.64], R172 ;  /* 0x000000acc8007986 */ /* 0x0005e8000c101d04 */
[----:B------:R2:W-:Y:S02]  /*16910*/  STG.E.128 desc[UR4][R202.64], R176 ;  /* 0x000000b0ca007986 */ /* 0x0005e4000c101d04 */
.L_x_40116:
[----:B------:R-:W-:Y:S05]  /*16920*/  BSYNC B0 ;  /* 0x0000000000007941 */ /* 0x000fea0003800000 */
.L_x_40115:
[----:B------:R-:W-:Y:S01]  /*16930*/  LOP3.LUT P0, RZ, R194, 0x80, RZ, 0xc0, !PT ;  /* 0x00000080c2ff7812 */ /* 0x000fe2000780c0ff */
        /* <DEDUP_REMOVED lines=25> */
.L_x_40118:
[----:B------:R-:W-:Y:S05]  /*16ad0*/  BSYNC B0 ;  /* 0x0000000000007941 */ /* 0x000fea0003800000 */
.L_x_40117:
[----:B------:R-:W-:Y:S01]  /*16ae0*/  LOP3.LUT P0, RZ, R194, 0x40, RZ, 0xc0, !PT ;  /* 0x00000040c2ff7812 */ /* 0x000fe2000780c0ff */
        /* <DEDUP_REMOVED lines=25> */
.L_x_40120:
[----:B------:R-:W-:Y:S05]  /*16c80*/  BSYNC B0 ;  /* 0x0000000000007941 */ /* 0x000fea0003800000 */
.L_x_40119:
[----:B------:R-:W-:Y:S01]  /*16c90*/  LOP3.LUT P0, RZ, R194, 0x20, RZ, 0xc0, !PT ;  /* 0x00000020c2ff7812 */ /* 0x000fe2000780c0ff */
        /* <DEDUP_REMOVED lines=25> */
.L_x_40122:
[----:B------:R-:W-:Y:S05]  /*16e30*/  BSYNC B0 ;  /* 0x0000000000007941 */ /* 0x000fea0003800000 */
.L_x_40121:
        /* <DEDUP_REMOVED lines=26> */
.L_x_40124:
[----:B------:R-:W-:Y:S05]  /*16fe0*/  BSYNC B0 ;  /* 0x0000000000007941 */ /* 0x000fea0003800000 */
.L_x_40123:
        /* <DEDUP_REMOVED lines=12> */
[----:B------:R-:W-:Y:S02]  /*170b0*/  FMUL.FTZ R177, R199, R198 ;  /* 0x000000c6c7b17220 */ /* 0x000fe40000410000 */
[----:B-----5:R-:W-:Y:S01]  /*170c0*/  FFMA.FTZ R179, R135, R178, R127 ;  /* 0x000000b287b37223 */ /* 0x020fe2000001007f */
[----:B0-----:R-:W-:-:S04]  /*170d0*/  IMAD.WIDE.U32 R198, R195, 0x10, R174 ;  /* 0x00000010c3c67825 */ /* 0x001fc800078e00ae */
[----:B------:R-:W-:Y:S01]  /*170e0*/  FFMA.FTZ R175, R131, R178, R123 ;  /* 0x000000b283af7223 */ /* 0x000fe2000001007b */
[-C--:B------:R-:W-:Y:S01]  /*170f0*/  FFMA.FTZ R174, R130, R177.reuse, R122 ;  /* 0x000000b182ae7223 */ /* 0x080fe2000001007a */
[----:B------:R-:W-:Y:S01]  /*17100*/  FFMA.FTZ R178, R134, R177, R126 ;  /* 0x000000b186b27223 */ /* 0x000fe2000001007e */
[----:B------:R-:W-:Y:S01]  /*17110*/  FFMA.FTZ R177, R133, R176, R125 ;  /* 0x000000b085b17223 */ /* 0x000fe2000001007d */
[----:B-1----:R-:W-:-:S04]  /*17120*/  IMAD.WIDE.U32 R200, R195, 0x10, R172 ;  /* 0x00000010c3c87825 */ /* 0x002fc800078e00ac */
[----:B------:R-:W-:Y:S01]  /*17130*/  FFMA.FTZ R173, R129, R176, R121 ;  /* 0x000000b081ad7223 */ /* 0x000fe20000010079 */
[-C--:B------:R-:W-:Y:S01]  /*17140*/  FFMA.FTZ R172, R128, R203.reuse, R120 ;  /* 0x000000cb80ac7223 */ /* 0x080fe20000010078 */
[----:B------:R-:W-:-:S04]  /*17150*/  FFMA.FTZ R176, R132, R203, R124 ;  /* 0x000000cb84b07223 */ /* 0x000fc8000001007c */
[----:B------:R0:W-:Y:S04]  /*17160*/  STG.E.128 desc[UR4][R198.64], R172 ;  /* 0x000000acc6007986 */ /* 0x0001e8000c101d04 */
[----:B------:R0:W-:Y:S02]  /*17170*/  STG.E.128 desc[UR4][R200.64], R176 ;  /* 0x000000b0c8007986 */ /* 0x0001e4000c101d04 */
.L_x_40126:
[----:B------:R-:W-:Y:S05]  /*17180*/  BSYNC B0 ;  /* 0x0000000000007941 */ /* 0x000fea0003800000 */
.L_x_40125:
[----:B------:R-:W-:Y:S01]  /*17190*/  LOP3.LUT P0, RZ, R194, 0x1, RZ, 0xc0, !PT ;  /* 0x00000001c2ff7812 */ /* 0x000fe2000780c0ff */
[----:B------:R-:W-:-:S03]  /*171a0*/  VIADD R192, R192, UR16 ;  /* 0x00000010c0c07c36 */ /* 0x000fc60008000000 */
[----:B01234-:R-:W-:Y:S02]  /*171b0*/  SEL R172, RZ, 0x1, P0 ;  /* 0x00000001ffac7807 */ /* 0x01ffe40000000000 */
[----:B------:R-:W-:-:S13]  /*171c0*/  ISETP.GE.AND P0, PT, R192, UR17, PT ;  /* 0x00000011c0007c0c */ /* 0x000fda000bf06270 */
[----:B------:R-:W-:Y:S05]  /*171d0*/  @!P0 BRA `(.L_x_40127) ;  /* 0xfffffea000fc8947 */ /* 0x000fea000383ffff */
[----:B------:R-:W-:Y:S05]  /*171e0*/  EXIT ;  /* 0x000000000000794d */ /* 0x000fea0003800000 */
.L_x_40112:
[----:B------:R-:W-:Y:S01]  /*171f0*/  MOV R201, R177 ;  /* 0x000000b100c97202 */ /* 0x000fe20000000f00 */
[----:B------:R-:W-:Y:S01]  /*17200*/  IMAD.MOV.U32 R202, RZ, RZ, 0x1 ;  /* 0x00000001ffca7424 */ /* 0x000fe200078e00ff */
[----:B------:R-:W-:Y:S01]  /*17210*/  MOV R198, 0xffffffff ;  /* 0xffffffff00c67802 */ /* 0x000fe20000000f00 */
[----:B------:R-:W-:-:S07]  /*17220*/  IMAD.MOV.U32 R203, RZ, RZ, 0x1f ;  /* 0x0000001fffcb7424 */ /* 0x000fce00078e00ff */
[----:B-1---5:R-:W-:Y:S05]  /*17230*/  WARPSYNC.COLLECTIVE R198, `(.L_x_40128) ;  /* 0x00000000c6087348 */ /* 0x022fea0003c00000 */
[----:B------:R0:W2:Y:S02]  /*17240*/  SHFL.BFLY P6, R200, R201, R202, R203 ;  /* 0x0c0000cac9c87389 */ /* 0x0000a400000c00cb */
[----:B012--5:R-:W-:Y:S01]  /*17250*/  ENDCOLLECTIVE ;  /* 0x000000000000791b */ /* 0x027fe20003800000 */
.L_x_40128:
[----:B------:R-:W-:Y:S01]  /*17260*/  HFMA2.MMA R202, -RZ, RZ, 0, 1.1920928955078125e-07 ;  /* 0x00000002ffca7435 */ /* 0x000fe200000001ff */
[----:B------:R-:W-:-:S04]  /*17270*/  IMAD.MOV.U32 R172, RZ, RZ, R200 ;  /* 0x000000ffffac7224 */ /* 0x000fc800078e00c8 */
[----:B------:R-:W-:-:S04]  /*17280*/  FADD.FTZ R176, R177, R172 ;  /* 0x000000acb1b07221 */ /* 0x000fc80000010000 */
[----:B------:R-:W-:-:S07]  /*17290*/  IMAD.MOV.U32 R201, RZ, RZ, R176 ;  /* 0x000000ffffc97224 */ /* 0x000fce00078e00b0 */
[----:B------:R-:W-:Y:S05]  /*172a0*/  WARPSYNC.COLLECTIVE R198, `(.L_x_40129) ;  /* 0x00000000c6087348 */ /* 0x000fea0003c00000 */
[----:B------:R0:W1:Y:S02]  /*172b0*/  SHFL.BFLY P6, R200, R201, R202, R203 ;  /* 0x0c0000cac9c87389 */ /* 0x00006400000c00cb */
[----:B01----:R-:W-:Y:S01]  /*172c0*/  ENDCOLLECTIVE ;  /* 0x000000000000791b */ /* 0x003fe20003800000 */
.L_x_40129:
[----:B------:R-:W-:Y:S01]  /*172d0*/  MOV R202, 0x4 ;  /* 0x0000000400ca7802 */ /* 0x000fe20000000f00 */
[----:B------:R-:W-:-:S04]  /*172e0*/  IMAD.MOV.U32 R179, RZ, RZ, R200 ;  /* 0x000000ffffb37224 */ /* 0x000fc800078e00c8 */
[----:B------:R-:W-:-:S04]  /*172f0*/  FADD.FTZ R179, R176, R179 ;  /* 0x000000b3b0b37221 */ /* 0x000fc80000010000 */
[----:B------:R-:W-:-:S07]  /*17300*/  IMAD.MOV.U32 R201, RZ, RZ, R179 ;  /* 0x000000ffffc97224 */ /* 0x000fce00078e00b3 */
[----:B------:R-:W-:Y:S05]  /*17310*/  WARPSYNC.COLLECTIVE R198, `(.L_x_40130) ;  /* 0x00000000c6087348 */ /* 0x000fea0003c00000 */
[----:B------:R0:W1:Y:S02]  /*17320*/  SHFL.BFLY P6, R200, R201, R202, R203 ;  /* 0x0c0000cac9c87389 */ /* 0x00006400000c00cb */
[----:B01----:R-:W-:Y:S01]  /*17330*/  ENDCOLLECTIVE ;  /* 0x000000000000791b */ /* 0x003fe20003800000 */
.L_x_40130:
[----:B------:R-:W-:Y:S01]  /*17340*/  HFMA2.MMA R202, -RZ, RZ, 0, 4.76837158203125e-07 ;  /* 0x00000008ffca7435 */ /* 0x000fe200000001ff */
[----:B------:R-:W-:-:S04]  /*17350*/  IMAD.MOV.U32 R172, RZ, RZ, R200 ;  /* 0x000000ffffac7224 */ /* 0x000fc800078e00c8 */
[----:B------:R-:W-:-:S04]  /*17360*/  FADD.FTZ R178, R179, R172 ;  /* 0x000000acb3b27221 */ /* 0x000fc80000010000 */
[----:B------:R-:W-:-:S07]  /*17370*/  IMAD.MOV.U32 R201, RZ, RZ, R178 ;  /* 0x000000ffffc97224 */ /* 0x000fce00078e00b2 */
[----:B------:R-:W-:Y:S05]  /*17380*/  WARPSYNC.COLLECTIVE R198, `(.L_x_40131) ;  /* 0x00000000c6087348 */ /* 0x000fea0003c00000 */
[----:B------:R0:W1:Y:S02]  /*17390*/  SHFL.BFLY P6, R200, R201, R202, R203 ;  /* 0x0c0000cac9c87389 */ /* 0x00006400000c00cb */
[----:B01----:R-:W-:Y:S01]  /*173a0*/  ENDCOLLECTIVE ;  /* 0x000000000000791b */ /* 0x003fe20003800000 */
.L_x_40131:
[----:B------:R-:W-:Y:S01]  /*173b0*/  MOV R202, 0x10 ;  /* 0x0000001000ca7802 */ /* 0x000fe20000000f00 */
[----:B------:R-:W-:-:S04]  /*173c0*/  IMAD.MOV.U32 R199, RZ, RZ, R200 ;  /* 0x000000ffffc77224 */ /* 0x000fc800078e00c8 */
[----:B------:R-:W-:-:S04]  /*173d0*/  FADD.FTZ R199, R178, R199 ;  /* 0x000000c7b2c77221 */ /* 0x000fc80000010000 */
[----:B------:R-:W-:-:S07]  /*173e0*/  IMAD.MOV.U32 R201, RZ, RZ, R199 ;  /* 0x000000ffffc97224 */ /* 0x000fce00078e00c7 */
[----:B------:R-:W-:Y:S05]  /*173f0*/  WARPSYNC.COLLECTIVE R198, `(.L_x_40132) ;  /* 0x00000000c6087348 */ /* 0x000fea0003c00000 */
[----:B------:R0:W1:Y:S02]  /*17400*/  SHFL.BFLY P6, R200, R201, R202, R203 ;  /* 0x0c0000cac9c87389 */ /* 0x00006400000c00cb */
[----:B01----:R-:W-:Y:S01]  /*17410*/  ENDCOLLECTIVE ;  /* 0x000000000000791b */ /* 0x003fe20003800000 */
.L_x_40132:
[----:B------:R-:W-:Y:S01]  /*17420*/  HFMA2.MMA R202, -RZ, RZ, 0, 5.9604644775390625e-08 ;  /* 0x00000001ffca7435 */ /* 0x000fe200000001ff */
[----:B------:R-:W-:Y:S01]  /*17430*/  IMAD.MOV.U32 R172, RZ, RZ, R200 ;  /* 0x000000ffffac7224 */ /* 0x000fe200078e00c8 */
        /* <DEDUP_REMOVED lines=64> */
.L_x_40133:
[----:B------:R-:W-:Y:S01]  /*17840*/  MOV R202, 0x2 ;  /* 0x0000000200ca7802 */ /* 0x000fe20000000f00 */
[----:B------:R-:W-:-:S04]  /*17850*/  IMAD.MOV.U32 R177, RZ, RZ, R200 ;  /* 0x000000ffffb17224 */ /* 0x000fc800078e00c8 */
[----:B------:R-:W-:-:S04]  /*17860*/  FADD.FTZ R177, R172, R177 ;  /* 0x000000b1acb17221 */ /* 0x000fc80000010000 */
[----:B------:R-:W-:-:S07]  /*17870*/  IMAD.MOV.U32 R201, RZ, RZ, R177 ;  /* 0x000000ffffc97224 */ /* 0x000fce00078e00b1 */
[----:B------:R-:W-:Y:S05]  /*17880*/  WARPSYNC.COLLECTIVE R198, `(.L_x_40134) ;  /* 0x00000000c6087348 */ /* 0x000fea0003c00000 */
[----:B------:R0:W1:Y:S02]  /*17890*/  SHFL.BFLY P6, R200, R201, R202, R203 ;  /* 0x0c0000cac9c87389 */ /* 0x00006400000c00cb */
[----:B01----:R-:W-:Y:S01]  /*178a0*/  ENDCOLLECTIVE ;  /* 0x000000000000791b */ /* 0x003fe20003800000 */
.L_x_40134:
[----:B------:R-:W-:Y:S01]  /*178b0*/  HFMA2.MMA R202, -RZ, RZ, 0, 2.384185791015625e-07 ;  /* 0x00000004ffca7435 */ /* 0x000fe200000001ff */
[----:B------:R-:W-:-:S04]  /*178c0*/  IMAD.MOV.U32 R176, RZ, RZ, R200 ;  /* 0x000000ffffb07224 */ /* 0x000fc800078e00c8 */
[----:B------:R-:W-:-:S04]  /*178d0*/  FADD.FTZ R176, R177, R176 ;  /* 0x000000b0b1b07221 */ /* 0x000fc80000010000 */
[----:B------:R-:W-:-:S07]  /*178e0*/  IMAD.MOV.U32 R201, RZ, RZ, R176 ;  /* 0x000000ffffc97224 */ /* 0x000fce00078e00b0 */
[----:B------:R-:W-:Y:S05]  /*178f0*/  WARPSYNC.COLLECTIVE R198, `(.L_x_40135) ;  /* 0x00000000c6087348 */ /* 0x000fea0003c00000 */
[----:B------:R0:W1:Y:S02]  /*17900*/  SHFL.BFLY P6, R200, R201, R202, R203 ;  /* 0x0c0000cac9c87389 */ /* 0x00006400000c00cb */
[----:B01----:R-:W-:Y:S01]  /*17910*/  ENDCOLLECTIVE ;  /* 0x000000000000791b */ /* 0x003fe20003800000 */
.L_x_40135:
[----:B------:R-:W-:Y:S01]  /*17920*/  MOV R202, 0x8 ;  /* 0x0000000800ca7802 */ /* 0x000fe20000000f00 */
[----:B------:R-:W-:-:S04]  /*17930*/  IMAD.MOV.U32 R179, RZ, RZ, R200 ;  /* 0x000000ffffb37224 */ /* 0x000fc800078e00c8 */
[----:B------:R-:W-:-:S04]  /*17940*/  FADD.FTZ R179, R176, R179 ;  /* 0x000000b3b0b37221 */ /* 0x000fc80000010000 */
[----:B------:R-:W-:-:S07]  /*17950*/  IMAD.MOV.U32 R201, RZ, RZ, R179 ;  /* 0x000000ffffc97224 */ /* 0x000fce00078e00b3 */
[----:B------:R-:W-:Y:S05]  /*17960*/  WARPSYNC.COLLECTIVE R198, `(.L_x_40136) ;  /* 0x00000000c6087348 */ /* 0x000fea0003c00000 */
[----:B------:R0:W1:Y:S02]  /*17970*/  SHFL.BFLY P6, R200, R201, R202, R203 ;  /* 0x0c0000cac9c87389 */ /* 0x00006400000c00cb */
[----:B01----:R-:W-:Y:S01]  /*17980*/  ENDCOLLECTIVE ;  /* 0x000000000000791b */ /* 0x003fe20003800000 */
.L_x_40136:
[----:B------:R-:W-:Y:S01]  /*17990*/  HFMA2.MMA R202, -RZ, RZ, 0, 9.5367431640625e-07 ;  /* 0x00000010ffca7435 */ /* 0x000fe200000001ff */
[----:B------:R-:W-:-:S04]  /*179a0*/  IMAD.MOV.U32 R178, RZ, RZ, R200 ;  /* 0x000000ffffb27224 */ /* 0x000fc800078e00c8 */
[----:B------:R-:W-:-:S04]  /*179b0*/  FADD.FTZ R178, R179, R178 ;  /* 0x000000b2b3b27221 */ /* 0x000fc80000010000 */
[----:B------:R-:W-:-:S07]  /*179c0*/  IMAD.MOV.U32 R201, RZ, RZ, R178 ;  /* 0x000000ffffc97224 */ /* 0x000fce00078e00b2 */
[----:B------:R-:W-:Y:S05]  /*179d0*/  WARPSYNC.COLLECTIVE R198, `(.L_x_40137) ;  /* 0x00000000c6087348 */ /* 0x000fea0003c00000 */
[----:B------:R0:W1:Y:S02]  /*179e0*/  SHFL.BFLY P6, R200, R201, R202, R203 ;  /* 0x0c0000cac9c87389 */ /* 0x00006400000c00cb */
[----:B01----:R-:W-:Y:S01]  /*179f0*/  ENDCOLLECTIVE ;  /* 0x000000000000791b */ /* 0x003fe20003800000 */
.L_x_40137:
[----:B------:R-:W-:Y:S01]  /*17a00*/  IMAD.MOV.U32 R199, RZ, RZ, R200 ;  /* 0x000000ffffc77224 */ /* 0x000fe200078e00c8 */
[----:B------:R-:W-:Y:S06]  /*17a10*/  BRA `(.L_x_40138) ;  /* 0xffffffe4008c7947 */ /* 0x000fec000383ffff */
.L_x_40139:
        /* <DEDUP_REMOVED lines=14> */
.L_x_41664:


//--------------------- .text._ZN10layer_norm31ln_parallel_residual_fwd_kernelINS_13Kernel_traitsIfffffjLj7168ELj1ELj1ELj8ELj16ENS_18Kernel_traits_baseILj7168EfffffjLj256EEEEELb1ELb0ELb1EEEvNS_9FwdParamsE --------------------------
	.section	.text._ZN10layer_norm31ln_parallel_residual_fwd_kernelINS_13Kernel_traitsIfffffjLj7168ELj1ELj1ELj8ELj16ENS_18Kernel_traits_baseILj7168EfffffjLj256EEEEELb1ELb0ELb1EEEvNS_9FwdParamsE,"ax",@progbits
	.align	128
        .global         _ZN10layer_norm31ln_parallel_residual_fwd_kernelINS_13Kernel_traitsIfffffjLj7168ELj1ELj1ELj8ELj16ENS_18Kernel_traits_baseILj7168EfffffjLj256EEEEELb1ELb0ELb1EEEvNS_9FwdParamsE
        .type           _ZN10layer_norm31ln_parallel_residual_fwd_kernelINS_13Kernel_traitsIfffffjLj7168ELj1ELj1ELj8ELj16ENS_18Kernel_traits_baseILj7168EfffffjLj256EEEEELb1ELb0ELb1EEEvNS_9FwdParamsE,@function
        .size           _ZN10layer_norm31ln_parallel_residual_fwd_kernelINS_13Kernel_traitsIfffffjLj7168ELj1ELj1ELj8ELj16ENS_18Kernel_traits_baseILj7168EfffffjLj256EEEEELb1ELb0ELb1EEEvNS_9FwdParamsE,(.L_x_41665 - _ZN10layer_norm31ln_parallel_residual_fwd_kernelINS_13Kernel_traitsIfffffjLj7168ELj1ELj1ELj8ELj16ENS_18Kernel_traits_baseILj7168EfffffjLj256EEEEELb1ELb0ELb1EEEvNS_9FwdParamsE)
        .other          _ZN10layer_norm31ln_parallel_residual_fwd_kernelINS_13Kernel_traitsIfffffjLj7168ELj1ELj1ELj8ELj16ENS_18Kernel_traits_baseILj7168EfffffjLj256EEEEELb1ELb0ELb1EEEvNS_9FwdParamsE,@"STO_CUDA_ENTRY STV_DEFAULT"
_ZN10layer_norm31ln_parallel_residual_fwd_kernelINS_13Kernel_traitsIfffffjLj7168ELj1ELj1ELj8ELj16ENS_18Kernel_traits_baseILj7168EfffffjLj256EEEEELb1ELb0ELb1EEEvNS_9FwdParamsE:
.text._ZN10layer_norm31ln_parallel_residual_fwd_kernelINS_13Kernel_traitsIfffffjLj7168ELj1ELj1ELj8ELj16ENS_18Kernel_traits_baseILj7168EfffffjLj256EEEEELb1ELb0ELb1EEEvNS_9FwdParamsE:
[----:B------:R-:W-:Y:S01]  /*0000*/  LDC R1, c[0x0][0x28] ;  /* 0x00000a00ff017b82 */ /* 0x000fe20000000800 */
[----:B------:R-:W0:Y:S07]  /*0010*/  S2R R183, SR_TID.X ;  /* 0x0000000000b77919 */ /* 0x000e2e0000002100 */
[----:B------:R-:W1:Y:S01]  /*0020*/  LDC R188, c[0x0][0x2e8] ;  /* 0x0000ba00ffbc7b82 */ /* 0x000e620000000800 */
[----:B------:R-:W-:Y:S01]  /*0030*/  ULDC.U8 UR4, c[0x0][0x2f4] ;  /* 0x0000bd0000047ab9 */ /* 0x000fe20000000000 */
[----:B------:R-:W-:Y:S01]  /*0040*/  ULDC.64 UR10, c[0x0][0x2d0] ;  /* 0x0000b400000a7ab9 */ /* 0x000fe20000000a00 */
[----:B------:R-:W-:Y:S01]  /*0050*/  ISETP.NE.AND P2, PT, RZ, UR4, PT ;  /* 0x00000004ff007c0c */ /* 0x000fe2000bf45270 */
[----:B------:R-:W-:-:S04]  /*0060*/  ULDC.64 UR8, c[0x0][0x268] ;  /* 0x00009a0000087ab9 */ /* 0x000fc80000000a00 */
[----:B------:R-:W2:Y:S01]  /*0070*/  LDC R189, c[0x0][0x2ec] ;  /* 0x0000bb00ffbd7b82 */ /* 0x000ea20000000800 */
[----:B------:R-:W-:Y:S01]  /*0080*/  ISETP.NE.U32.AND P1, PT, RZ, UR10, PT ;  /* 0x0000000aff007c0c */ /* 0x000fe2000bf25070 */
[----:B------:R-:W-:Y:S01]  /*0090*/  ULDC.64 UR6, c[0x0][0x2e0] ;  /* 0x0000b80000067ab9 */ /* 0x000fe20000000a00 */
[----:B------:R-:W-:Y:S02]  /*00a0*/  CS2R R142, SRZ ;  /* 0x00000000008e7805 */ /* 0x000fe4000001ff00 */
[----:B------:R-:W-:Y:S02]  /*00b0*/  CS2R R140, SRZ ;  /* 0x00000000008c7805 */ /* 0x000fe4000001ff00 */
[----:B------:R-:W-:Y:S01]  /*00c0*/  ISETP.NE.AND.EX P1, PT, RZ, UR11, PT, P1 ;  /* 0x0000000bff007c0c */ /* 0x000fe2000bf25310 */
[----:B------:R-:W-:Y:S01]  /*00d0*/  IMAD.U32 R186, RZ, RZ, UR6 ;  /* 0x00000006ffba7e24 */ /* 0x000fe2000f8e00ff */
[----:B------:R-:W-:Y:S01]  /*00e0*/  CS2R R138, SRZ ;  /* 0x00000000008a7805 */ /* 0x000fe2000001ff00 */
[----:B------:R-:W-:Y:S01]  /*00f0*/  IMAD.U32 R187, RZ, RZ, UR7 ;  /* 0x00000007ffbb7e24 */ /* 0x000fe2000f8e00ff */
[----:B------:R-:W-:-:S02]  /*0100*/  CS2R R136, SRZ ;  /* 0x0000000000887805 */ /* 0x000fc4000001ff00 */
[----:B------:R-:W-:Y:S02]  /*0110*/  CS2R R134, SRZ ;  /* 0x0000000000867805 */ /* 0x000fe4000001ff00 */
[----:B------:R-:W-:Y:S02]  /*0120*/  CS2R R132, SRZ ;  /* 0x0000000000847805 */ /* 0x000fe4000001ff00 */
[----:B------:R-:W-:Y:S02]  /*0130*/  CS2R R130, SRZ ;  /* 0x0000000000827805 */ /* 0x000fe4000001ff00 */
[----:B------:R-:W-:Y:S02]  /*0140*/  CS2R R128, SRZ ;  /* 0x0000000000807805 */ /* 0x000fe4000001ff00 */
[----:B------:R-:W-:Y:S02]  /*0150*/  CS2R R126, SRZ ;  /* 0x00000000007e7805 */ /* 0x000fe4000001ff00 */
[----:B------:R-:W-:Y:S01]  /*0160*/  CS2R R124, SRZ ;  /* 0x00000000007c7805 */ /* 0x000fe2000001ff00 */
[----:B-1----:R-:W-:Y:S01]  /*0170*/  @P2 IMAD.MOV.U32 R2, RZ, RZ, R188 ;  /* 0x000000ffff022224 */ /* 0x002fe200078e00bc */
[----:B------:R-:W-:-:S02]  /*0180*/  CS2R R120, SRZ ;  /* 0x0000000000787805 */ /* 0x000fc4000001ff00 */
[----:B------:R-:W-:Y:S02]  /*0190*/  CS2R R122, SRZ ;  /* 0x00000000007a7805 */ /* 0x000fe4000001ff00 */
[----:B------:R-:W-:Y:S02]  /*01a0*/  CS2R R116, SRZ ;  /* 0x0000000000747805 */ /* 0x000fe4000001ff00 */
[----:B------:R-:W-:Y:S01]  /*01b0*/  CS2R R118, SRZ ;  /* 0x0000000000767805 */ /* 0x000fe2000001ff00 */
[----:B------:R-:W-:Y:S01]  /*01c0*/  ULDC.64 UR4, c[0x0][0x208] ;  /* 0x0000820000047ab9 */ /* 0x000fe20000000a00 */
[----:B------:R-:W-:Y:S01]  /*01d0*/  ULDC.64 UR6, c[0x0][0x260] ;  /* 0x0000980000067ab9 */ /* 0x000fe20000000a00 */
[----:B0-----:R-:W-:Y:S01]  /*01e0*/  LOP3.LUT R185, R183, 0xff, RZ, 0xc0, !PT ;  /* 0x000000ffb7b97812 */ /* 0x001fe200078ec0ff */
[----:B--2---:R-:W-:Y:S01]  /*01f0*/  @P2 IMAD.MOV.U32 R3, RZ, RZ, R189 ;  /* 0x000000ffff032224 */ /* 0x004fe200078e00bd */
[----:B------:R-:W5:Y:S03]  /*0200*/  @P2 LDG.E.64 R186, desc[UR4][R186.64] ;  /* 0x00000004baba2981 */ /* 0x000f66000c1e1b00 */
[----:B------:R-:W-:-:S02]  /*0210*/  IMAD.SHL.U32 R10, R185, 0x10, RZ ;  /* 0x00000010b90a7824 */ /* 0x000fc400078e00ff */
[----:B------:R-:W5:Y:S01]  /*0220*/  @P2 LDG.E.64 R2, desc[UR4][R2.64] ;  /* 0x0000000402022981 */ /* 0x000f62000c1e1b00 */
[----:B------:R-:W-:Y:S02]  /*0230*/  SHF.L.U32 R0, R183, 0x4, RZ ;  /* 0x00000004b7007819 */ /* 0x000fe400000006ff */
[C---:B------:R-:W-:Y:S02]  /*0240*/  IADD3 R8, P4, R10.reuse, UR8, RZ ;  /* 0x000000080a087c10 */ /* 0x040fe4000ff9e0ff */
[----:B------:R-:W-:Y:S02]  /*0250*/  IADD3 R10, P5, R10, UR10, RZ ;  /* 0x0000000a0a0a7c10 */ /* 0x000fe4000ffbe0ff */
[----:B------:R-:W-:-:S03]  /*0260*/  LOP3.LUT R0, R0, 0xff0, RZ, 0xc0, !PT ;  /* 0x00000ff000007812 */ /* 0x000fc600078ec0ff */
[----:B------:R-:W-:-:S05]  /*0270*/  IMAD.X R11, RZ, RZ, UR11, P5 ;  /* 0x0000000bff0b7e24 */ /* 0x000fca000a8e06ff */
[----:B------:R0:W5:Y:S04]  /*0280*/  @P1 LDG.E.128 R140, desc[UR4][R10.64] ;  /* 0x000000040a8c1981 */ /* 0x000168000c1e1d00 */
[----:B------:R0:W5:Y:S04]  /*0290*/  @P1 LDG.E.128 R136, desc[UR4][R10.64+0x1000] ;  /* 0x001000040a881981 */ /* 0x000168000c1e1d00 */
[----:B------:R0:W5:Y:S04]  /*02a0*/  @P1 LDG.E.128 R132, desc[UR4][R10.64+0x2000] ;  /* 0x002000040a841981 */ /* 0x000168000c1e1d00 */
[----:B------:R0:W5:Y:S04]  /*02b0*/  @P1 LDG.E.128 R128, desc[UR4][R10.64+0x3000] ;  /* 0x003000040a801981 */ /* 0x000168000c1e1d00 */
[----:B------:R0:W5:Y:S04]  /*02c0*/  @P1 LDG.E.128 R124, desc[UR4][R10.64+0x4000] ;  /* 0x004000040a7c1981 */ /* 0x000168000c1e1d00 */
[----:B------:R0:W5:Y:S04]  /*02d0*/  @P1 LDG.E.128 R120, desc[UR4][R10.64+0x5000] ;  /* 0x005000040a781981 */ /* 0x000168000c1e1d00 */
[----:B------:R0:W5:Y:S01]  /*02e0*/  @P1 LDG.E.128 R116, desc[UR4][R10.64+0x6000] ;  /* 0x006000040a741981 */ /* 0x000162000c1e1d00 */
[----:B------:R-:W-:-:S04]  /*02f0*/  IADD3 R4, P0, R0, UR6, RZ ;  /* 0x0000000600047c10 */ /* 0x000fc8000ff1e0ff */
[----:B------:R-:W-:Y:S01]  /*0300*/  IADD3.X R5, RZ, UR7, RZ, P0, !PT ;  /* 0x00000007ff057c10 */ /* 0x000fe200087fe4ff */
[----:B------:R-:W-:Y:S02]  /*0310*/  ULDC.64 UR6, c[0x0][0x2c8] ;  /* 0x0000b20000067ab9 */ /* 0x000fe40000000a00 */
[----:B------:R-:W-:Y:S02]  /*0320*/  ISETP.NE.U32.AND P0, PT, RZ, UR6, PT ;  /* 0x00000006ff007c0c */ /* 0x000fe4000bf05070 */
[----:B------:R-:W-:Y:S01]  /*0330*/  IADD3 R6, P3, R0, UR6, RZ ;  /* 0x0000000600067c10 */ /* 0x000fe2000ff7e0ff */
[----:B------:R-:W1:Y:S08]  /*0340*/  S2UR UR6, SR_CTAID.X ;  /* 0x00000000000679c3 */ /* 0x000e700000002500 */
[----:B------:R-:W1:Y:S01]  /*0350*/  LDC R0, c[0x0][RZ] ;  /* 0x00000000ff007b82 */ /* 0x000e620000000800 */
[----:B------:R-:W-:-:S02]  /*0360*/  ISETP.NE.AND.EX P0, PT, RZ, UR7, PT, P0 ;  /* 0x00000007ff007c0c */ /* 0x000fc4000bf05300 */
        /* <DEDUP_REMOVED lines=14> */
[----:B------:R-:W-:Y:S01]  /*0450*/  IMAD.X R7, RZ, RZ, UR7, P3 ;  /* 0x00000007ff077e24 */ /* 0x000fe200098e06ff */
[----:B------:R-:W-:-:S04]  /*0460*/  ULDC UR7, c[0x0][0x214] ;  /* 0x0000850000077ab9 */ /* 0x000fc80000000800 */
[----:B------:R0:W5:Y:S01]  /*0470*/  @P0 LDG.E.128 R168, desc[UR4][R6.64] ;  /* 0x0000000406a80981 */ /* 0x000162000c1e1d00 */
[----:B-1----:R-:W-:Y:S01]  /*0480*/  IMAD R0, R0, UR6, R183 ;  /* 0x0000000600007c24 */ /* 0x002fe2000f8e02b7 */
[----:B------:R-:W-:Y:S02]  /*0490*/  LEA.HI R183, R183, UR6, RZ, 0x18 ;  /* 0x00000006b7b77c11 */ /* 0x000fe4000f8fc0ff */
[----:B------:R0:W5:Y:S04]  /*04a0*/  @P0 LDG.E.128 R164, desc[UR4][R6.64+0x1000] ;  /* 0x0010000406a40981 */ /* 0x000168000c1e1d00 */
[----:B------:R0:W5:Y:S04]  /*04b0*/  @P0 LDG.E.128 R160, desc[UR4][R6.64+0x2000] ;  /* 0x0020000406a00981 */ /* 0x000168000c1e1d00 */
[----:B------:R0:W5:Y:S04]  /*04c0*/  @P0 LDG.E.128 R156, desc[UR4][R6.64+0x3000] ;  /* 0x00300004069c0981 */ /* 0x000168000c1e1d00 */
[----:B------:R0:W5:Y:S04]  /*04d0*/  @P0 LDG.E.128 R152, desc[UR4][R6.64+0x4000] ;  /* 0x0040000406980981 */ /* 0x000168000c1e1d00 */
[----:B------:R0:W5:Y:S04]  /*04e0*/  @P0 LDG.E.128 R148, desc[UR4][R6.64+0x5000] ;  /* 0x0050000406940981 */ /* 0x000168000c1e1d00 */
[----:B------:R0:W5:Y:S01]  /*04f0*/  @P0 LDG.E.128 R144, desc[UR4][R6.64+0x6000] ;  /* 0x0060000406900981 */ /* 0x000162000c1e1d00 */
[----:B------:R-:W-:-:S02]  /*0500*/  ISETP.GE.AND P0, PT, R183, UR7, PT ;  /* 0x00000007b7007c0c */ /* 0x000fc4000bf06270 */
[----:B------:R-:W-:-:S11]  /*0510*/  IADD3.X R9, RZ, UR9, RZ, P4, !PT ;  /* 0x00000009ff097c10 */ /* 0x000fd6000a7fe4ff */
[----:B0-----:R-:W-:Y:S05]  /*0520*/  @P0 EXIT ;  /* 0x000000000000094d */ /* 0x001fea0003800000 */
[----:B------:R-:W0:Y:S01]  /*0530*/  @P2 LDC R7, c[0x0][0x2f0] ;  /* 0x0000bc00ff072b82 */ /* 0x000e220000000800 */
        /* <DEDUP_REMOVED lines=9> */
[----:B------:R-:W-:Y:S01]  /*05d0*/  IADD3 R182, R187, -0x4498517b, RZ ;  /* 0xbb67ae85bbb67810 */ /* 0x000fe20007ffe0ff */
[----:B------:R-:W5:Y:S04]  /*05e0*/  LDG.E.128 R84, desc[UR4][R8.64] ;  /* 0x0000000408547981 */ /* 0x000f68000c1e1d00 */
[----:B------:R-:W5:Y:S01]  /*05f0*/  LDG.E.128 R80, desc[UR4][R8.64+0x1000] ;  /* 0x0010000408507981 */ /* 0x000f62000c1e1d00 */
[----:B------:R-:W-:-:S03]  /*0600*/  @P2 IMAD.X R189, RZ, RZ, R3, P0 ;  /* 0x000000ffffbd2224 */ /* 0x000fc600000e0603 */
[----:B------:R-:W5:Y:S04]  /*0610*/  LDG.E.128 R76, desc[UR4][R8.64+0x2000] ;  /* 0x00200004084c7981 */ /* 0x000f68000c1e1d00 */
[----:B------:R-:W5:Y:S01]  /*0620*/  LDG.E.128 R72, desc[UR4][R8.64+0x3000] ;  /* 0x0030000408487981 */ /* 0x000f62000c1e1d00 */
[--C-:B------:R-:W-:Y:S01]  /*0630*/  SHF.R.U64 R28, R188, 0x2, R189.reuse ;  /* 0x00000002bc1c7819 */ /* 0x100fe200000012bd */
[----:B-1----:R-:W-:Y:S01]  /*0640*/  IMAD.WIDE.U32 R4, R0, -0x326172a9, RZ ;  /* 0xcd9e8d5700047825 */ /* 0x002fe200078e00ff */
[----:B------:R-:W-:Y:S01]  /*0650*/  SHF.R.U32.HI R29, RZ, 0x2, R189 ;  /* 0x00000002ff1d7819 */ /* 0x000fe200000116bd */
[----:B------:R-:W5:Y:S04]  /*0660*/  LDG.E.128 R68, desc[UR4][R8.64+0x4000] ;  /* 0x0040000408447981 */ /* 0x000f68000c1e1d00 */
[----:B------:R-:W5:Y:S01]  /*0670*/  LDG.E.128 R64, desc[UR4][R8.64+0x5000] ;  /* 0x0050000408407981 */ /* 0x000f62000c1e1d00 */
[----:B------:R-:W-:Y:S01]  /*0680*/  IMAD.WIDE.U32 R2, R28, -0x2daee0ad, RZ ;  /* 0xd2511f531c027825 */ /* 0x000fe200078e00ff */
[----:B------:R-:W-:Y:S01]  /*0690*/  LOP3.LUT R6, R5, R29, R186, 0x96, !PT ;  /* 0x0000001d05067212 */ /* 0x000fe200078e96ba */
[----:B------:R-:W-:Y:S01]  /*06a0*/  ULDC.64 UR6, c[0x0][0x228] ;  /* 0x00008a0000067ab9 */ /* 0x000fe20000000a00 */
[----:B------:R0:W5:Y:S01]  /*06b0*/  LDG.E.128 R60, desc[UR4][R8.64+0x6000] ;  /* 0x00600004083c7981 */ /* 0x000162000c1e1d00 */
[----:B------:R-:W-:Y:S01]  /*06c0*/  VIADD R180, R186, 0x3c6ef372 ;  /* 0x3c6ef372bab47836 */ /* 0x000fe20000000000 */
[----:B------:R-:W-:Y:S01]  /*06d0*/  LOP3.LUT R3, R3, R187, RZ, 0x3c, !PT ;  /* 0x000000bb03037212 */ /* 0x000fe200078e3cff */
[----:B------:R-:W-:Y:S01]  /*06e0*/  IMAD.WIDE.U32 R6, R6, -0x2daee0ad, RZ ;  /* 0xd2511f5306067825 */ /* 0x000fe200078e00ff */
[C---:B------:R-:W-:Y:S01]  /*06f0*/  IADD3 R27, R187.reuse, 0x76cf5d0a, RZ ;  /* 0x76cf5d0abb1b7810 */ /* 0x040fe20007ffe0ff */
[----:B------:R-:W-:Y:S01]  /*0700*/  HFMA2.MMA R200, -RZ, RZ, 0, 5.9604644775390625e-08 ;  /* 0x00000001ffc87435 */ /* 0x000fe200000001ff */
[C---:B------:R-:W-:Y:S01]  /*0710*/  IADD3 R24, R186.reuse, 0x78dde6e4, RZ ;  /* 0x78dde6e4ba187810 */ /* 0x040fe20007ffe0ff */
[----:B------:R-:W-:Y:S01]  /*0720*/  VIADD R26, R187, 0x32370b8f ;  /* 0x32370b8fbb1a7836 */ /* 0x000fe20000000000 */
[----:B------:R-:W-:Y:S01]  /*0730*/  LOP3.LUT R5, R7, R2, R182, 0x96, !PT ;  /* 0x0000000207057212 */ /* 0x000fe200078e96b6 */
[C---:B------:R-:W-:Y:S01]  /*0740*/  VIADD R25, R186.reuse, 0xdaa66d2b ;  /* 0xdaa66d2bba197836 */ /* 0x040fe20000000000 */
[----:B------:R-:W-:Y:S01]  /*0750*/  IADD3 R21, R186, 0x1715609d, RZ ;  /* 0x1715609dba157810 */ /* 0x000fe20007ffe0ff */
[----:B0-----:R-:W-:Y:S01]  /*0760*/  IMAD.WIDE.U32 R8, R3, -0x326172a9, RZ ;  /* 0xcd9e8d5703087825 */ /* 0x001fe200078e00ff */
[C---:B------:R-:W-:Y:S01]  /*0770*/  IADD3 R18, R187.reuse, 0x1fd5c5a3, RZ ;  /* 0x1fd5c5a3bb127810 */ /* 0x040fe20007ffe0ff */
[----:B------:R-:W-:Y:S01]  /*0780*/  ULDC UR16, c[0x0][0x290] ;  /* 0x0000a40000107ab9 */ /* 0x000fe20000000800 */
[----:B------:R-:W-:Y:S01]  /*0790*/  ISETP.NE.U32.AND P0, PT, RZ, UR6, PT ;  /* 0x00000006ff007c0c */ /* 0x000fe2000bf05070 */
[----:B------:R-:W-:Y:S01]  /*07a0*/  VIADD R23, R187, 0xed9eba14 ;  /* 0xed9eba14bb177836 */ /* 0x000fe20000000000 */
[----:B------:R-:W-:Y:S01]  /*07b0*/  LOP3.LUT R2, R9, R181, R4, 0x96, !PT ;  /* 0x000000b509027212 */ /* 0x000fe200078e9604 */
[----:B------:R-:W-:Y:S01]  /*07c0*/  IMAD.WIDE.U32 R4, R5, -0x326172a9, RZ ;  /* 0xcd9e8d5705047825 */ /* 0x000fe200078e00ff */
[----:B------:R-:W-:Y:S01]  /*07d0*/  ULDC.U8 UR6, c[0x0][0x2a0] ;  /* 0x0000a80000067ab9 */ /* 0x000fe20000000000 */
[----:B------:R-:W-:Y:S01]  /*07e0*/  IADD3 R15, R187, -0x24c28bd8, RZ ;  /* 0xdb3d7428bb0f7810 */ /* 0x000fe20007ffe0ff */
[----:B------:R-:W-:Y:S01]  /*07f0*/  ULDC.64 UR24, c[0x0][0x228] ;  /* 0x00008a0000187ab9 */ /* 0x000fe20000000a00 */
[----:B------:R-:W-:Y:S01]  /*0800*/  IMAD.WIDE.U32 R2, R2, -0x2daee0ad, RZ ;  /* 0xd2511f5302027825 */ /* 0x000fe200078e00ff */
[----:B------:R-:W-:Y:S01]  /*0810*/  LOP3.LUT R7, R5, R8, R180, 0x96, !PT ;  /* 0x0000000805077212 */ /* 0x000fe200078e96b4 */
[----:B------:R-:W-:Y:S01]  /*0820*/  ULDC.64 UR8, c[0x0][0x230] ;  /* 0x00008c0000087ab9 */ /* 0x000fe20000000a00 */
[----:B------:R-:W-:Y:S01]  /*0830*/  ISETP.NE.AND P1, PT, RZ, UR6, PT ;  /* 0x00000006ff007c0c */ /* 0x000fe2000bf25270 */
[----:B------:R-:W-:Y:S01]  /*0840*/  VIADD R22, R187, 0xa9066899 ;  /* 0xa9066899bb167836 */ /* 0x000fe20000000000 */
[----:B------:R-:W-:Y:S01]  /*0850*/  LOP3.LUT R8, R3, R6, R27, 0x96, !PT ;  /* 0x0000000603087212 */ /* 0x000fe200078e961b */
[----:B------:R-:W-:Y:S01]  /*0860*/  IMAD.WIDE.U32 R6, R7, -0x2daee0ad, RZ ;  /* 0xd2511f5307067825 */ /* 0x000fe200078e00ff */
[----:B------:R-:W-:Y:S01]  /*0870*/  LOP3.LUT R184, R184, 0xfffffffb, RZ, 0xc0, !PT ;  /* 0xfffffffbb8b87812 */ /* 0x000fe200078ec0ff */
[----:B------:R-:W-:Y:S01]  /*0880*/  ULDC.64 UR10, c[0x0][0x238] ;  /* 0x00008e00000a7ab9 */ /* 0x000fe20000000a00 */
[----:B------:R-:W-:Y:S01]  /*0890*/  MOV R10, R0 ;  /* 0x00000000000a7202 */ /* 0x000fe20000000f00 */
[----:B------:R-:W-:Y:S01]  /*08a0*/  IMAD.WIDE.U32 R8, R8, -0x326172a9, RZ ;  /* 0xcd9e8d5708087825 */ /* 0x000fe200078e00ff */
[----:B------:R-:W-:Y:S01]  /*08b0*/  LOP3.LUT R5, R7, R2, R26, 0x96, !PT ;  /* 0x0000000207057212 */ /* 0x000fe200078e961a */
[----:B------:R-:W-:Y:S01]  /*08c0*/  ULDC.64 UR12, c[0x0][0x240] ;  /* 0x00009000000c7ab9 */ /* 0x000fe20000000a00 */
[----:B------:R-:W-:Y:S01]  /*08d0*/  LOP3.LUT R188, R188, 0x3, RZ, 0xc0, !PT ;  /* 0x00000003bcbc7812 */ /* 0x000fe200078ec0ff */
[----:B------:R-:W-:Y:S01]  /*08e0*/  VIADD R20, R186, 0xb54cda56 ;  /* 0xb54cda56ba147836 */ /* 0x000fe20000000000 */
[----:B------:R-:W-:Y:S01]  /*08f0*/  LOP3.LUT R2, R9, R4, R25, 0x96, !PT ;  /* 0x0000000409027212 */ /* 0x000fe200078e9619 */
[----:B------:R-:W-:Y:S01]  /*0900*/  IMAD.WIDE.U32 R4, R5, -0x326172a9, RZ ;  /* 0xcd9e8d5705047825 */ /* 0x000fe200078e00ff */
[----:B------:R-:W-:Y:S01]  /*0910*/  @P1 LOP3.LUT R184, R184, 0x4, RZ, 0xfc, !PT ;  /* 0x00000004b8b81812 */ /* 0x000fe200078efcff */
[----:B------:R-:W-:Y:S01]  /*0920*/  ULDC.64 UR14, c[0x0][0x248] ;  /* 0x00009200000e7ab9 */ /* 0x000fe20000000a00 */
[----:B------:R-:W-:Y:S01]  /*0930*/  ISETP.NE.AND.EX P0, PT, RZ, UR7, PT, P0 ;  /* 0x00000007ff007c0c */ /* 0x000fe2000bf05300 */
[----:B------:R-:W-:Y:S01]  /*0940*/  IMAD.WIDE.U32 R2, R2, -0x2daee0ad, RZ ;  /* 0xd2511f5302027825 */ /* 0x000fe200078e00ff */
[----:B------:R-:W-:Y:S01]  /*0950*/  LOP3.LUT R7, R5, R8, R24, 0x96, !PT ;  /* 0x0000000805077212 */ /* 0x000fe200078e9618 */
[----:B------:R-:W-:Y:S01]  /*0960*/  ULDC UR7, c[0x0][0x218] ;  /* 0x0000860000077ab9 */ /* 0x000fe20000000800 */
[----:B------:R-:W-:Y:S01]  /*0970*/  ULDC.64 UR18, c[0x0][0x2b8] ;  /* 0x0000ae0000127ab9 */ /* 0x000fe20000000a00 */
[----:B------:R-:W-:Y:S01]  /*0980*/  VIADD R19, R187, 0x646e171e ;  /* 0x646e171ebb137836 */ /* 0x000fe20000000000 */
[----:B------:R-:W-:Y:S01]  /*0990*/  LOP3.LUT R8, R3, R6, R23, 0x96, !PT ;  /* 0x0000000603087212 */ /* 0x000fe200078e9617 */
[----:B------:R-:W-:Y:S01]  /*09a0*/  IMAD.WIDE.U32 R6, R7, -0x2daee0ad, RZ ;  /* 0xd2511f5307067825 */ /* 0x000fe200078e00ff */
[----:B------:R-:W-:Y:S01]  /*09b0*/  ULDC.64 UR20, c[0x0][0x2c0] ;  /* 0x0000b00000147ab9 */ /* 0x000fe20000000a00 */
[----:B------:R-:W-:-:S02]  /*09c0*/  ULDC.64 UR22, c[0x0][0x210] ;  /* 0x0000840000167ab9 */ /* 0x000fc40000000a00 */
        /* <DEDUP_REMOVED lines=14> */
[----:B------:R-:W-:-:S04]  /*0ab0*/  IMAD.HI.U32 R3, R5, -0x326172a9, RZ ;  /* 0xcd9e8d5705037827 */ /* 0x000fc800078e00ff */
[----:B------:R-:W-:Y:S01]  /*0ac0*/  IMAD.HI.U32 R2, R4, -0x2daee0ad, RZ ;  /* 0xd2511f5304027827 */ /* 0x000fe200078e00ff */
[----:B------:R-:W-:-:S03]  /*0ad0*/  LOP3.LUT R8, R3, R8, R16, 0x96, !PT ;  /* 0x0000000803087212 */ /* 0x000fc600078e9610 */
[----:B------:R-:W-:Y:S01]  /*0ae0*/  IMAD R3, R4, -0x2daee0ad, RZ ;  /* 0xd2511f5304037824 */ /* 0x000fe200078e02ff */
[----:B------:R-:W-:Y:S01]  /*0af0*/  LOP3.LUT R6, R2, R6, R15, 0x96, !PT ;  /* 0x0000000602067212 */ /* 0x000fe200078e960f */
[----:B------:R-:W-:Y:S02]  /*0b00*/  IMAD R2, R5, -0x326172a9, RZ ;  /* 0xcd9e8d5705027824 */ /* 0x000fe400078e02ff */
[----:B------:R-:W-:-:S04]  /*0b10*/  IMAD.HI.U32 R12, R8, -0x2daee0ad, RZ ;  /* 0xd2511f53080c7827 */ /* 0x000fc800078e00ff */
[----:B------:R-:W-:Y:S01]  /*0b20*/  IMAD.HI.U32 R11, R6, -0x326172a9, RZ ;  /* 0xcd9e8d57060b7827 */ /* 0x000fe200078e00ff */
[----:B------:R-:W-:-:S03]  /*0b30*/  LOP3.LUT R12, R12, R3, R14, 0x96, !PT ;  /* 0x000000030c0c7212 */ /* 0x000fc600078e960e */
[----:B------:R-:W-:Y:S02]  /*0b40*/  VIADD R13, R186, 0x8ff34781 ;  /* 0x8ff34781ba0d7836 */ /* 0x000fe40000000000 */
[----:B------:R-:W-:Y:S02]  /*0b50*/  IMAD.MOV.U32 R9, RZ, RZ, R28 ;  /* 0x000000ffff097224 */ /* 0x000fe400078e001c */
[----:B------:R-:W-:Y:S01]  /*0b60*/  IMAD.MOV.U32 R7, RZ, RZ, R29 ;  /* 0x000000ffff077224 */ /* 0x000fe200078e001d */
[----:B------:R-:W-:Y:S01]  /*0b70*/  LOP3.LUT R11, R11, R2, R13, 0x96, !PT ;  /* 0x000000020b0b7212 */ /* 0x000fe200078e960d */
[----:B------:R-:W-:Y:S02]  /*0b80*/  IMAD.MOV.U32 R5, RZ, RZ, RZ ;  /* 0x000000ffff057224 */ /* 0x000fe400078e00ff */
[----:B------:R-:W-:Y:S02]  /*0b90*/  IMAD R8, R8, -0x2daee0ad, RZ ;  /* 0xd2511f5308087824 */ /* 0x000fe400078e02ff */
[----:B------:R-:W-:-:S07]  /*0ba0*/  IMAD R6, R6, -0x326172a9, RZ ;  /* 0xcd9e8d5706067824 */ /* 0x000fce00078e02ff */
.L_x_40596:
        /* <DEDUP_REMOVED lines=28> */
.L_x_40141:
[----:B------:R-:W-:-:S07]  /*0d70*/  MOV R40, R6 ;  /* 0x0000000600287202 */ /* 0x000fce0000000f00 */
.L_x_40142:
[----:B------:R-:W-:Y:S05]  /*0d80*/  BSYNC B0 ;  /* 0x0000000000007941 */ /* 0x000fea0003800000 */
.L_x_40140:
        /* <DEDUP_REMOVED lines=16> */
.L_x_40146:
[----:B------:R-:W-:Y:S05]  /*0e90*/  BSYNC B1 ;  /* 0x0000000000017941 */ /* 0x000fea0003800000 */
.L_x_40145:
        /* <DEDUP_REMOVED lines=44> */
.L_x_40144:
[----:B------:R-:W-:Y:S05]  /*1160*/  BSYNC B0 ;  /* 0x0000000000007941 */ /* 0x000fea0003800000 */
.L_x_40143:
        /* <DEDUP_REMOVED lines=18> */
.L_x_40147:
        /* <DEDUP_REMOVED lines=12> */
.L_x_40150:
[----:B------:R-:W-:-:S07]  /*1350*/  MOV R4, R6 ;  /* 0x0000000600047202 */ /* 0x000fce0000000f00 */
.L_x_40151:
[----:B------:R-:W-:Y:S05]  /*1360*/  BSYNC B0 ;  /* 0x0000000000007941 */ /* 0x000fea0003800000 */
.L_x_40149:
        /* <DEDUP_REMOVED lines=16> */
.L_x_40155:
[----:B------:R-:W-:Y:S05]  /*1470*/  BSYNC B1 ;  /* 0x0000000000017941 */ /* 0x000fea0003800000 */
.L_x_40154:
        /* <DEDUP_REMOVED lines=44> */
.L_x_40153:
[----:B------:R-:W-:Y:S05]  /*1740*/  BSYNC B0 ;  /* 0x0000000000007941 */ /* 0x000fea0003800000 */
.L_x_40152:
        /* <DEDUP_REMOVED lines=8> */
.L_x_40148:
        /* <DEDUP_REMOVED lines=12> */
.L_x_40157:
[----:B------:R-:W-:-:S07]  /*1890*/  MOV R40, R6 ;  /* 0x0000000600287202 */ /* 0x000fce0000000f00 */
.L_x_40158:
[----:B------:R-:W-:Y:S05]  /*18a0*/  BSYNC B0 ;  /* 0x0000000000007941 */ /* 0x000fea0003800000 */
.L_x_40156:
        /* <DEDUP_REMOVED lines=16> */
.L_x_40162:
[----:B------:R-:W-:Y:S05]  /*19b0*/  BSYNC B1 ;  /* 0x0000000000017941 */ /* 0x000fea0003800000 */
.L_x_40161:
        /* <DEDUP_REMOVED lines=44> */
.L_x_40160:
[----:B------:R-:W-:Y:S05]  /*1c80*/  BSYNC B0 ;  /* 0x0000000000007941 */ /* 0x000fea0003800000 */
.L_x_40159:
        /* <DEDUP_REMOVED lines=11> */
.L_x_40163:
        /* <DEDUP_REMOVED lines=12> */
.L_x_40166:
[----:B------:R-:W-:-:S07]  /*1e00*/  IMAD.MOV.U32 R3, RZ, RZ, R6 ;  /* 0x000000ffff037224 */ /* 0x000fce00078e0006 */
.L_x_40167:
[----:B------:R-:W-:Y:S05]  /*1e10*/  BSYNC B0 ;  /* 0x0000000000007941 */ /* 0x000fea0003800000 */
.L_x_40165:
        /* <DEDUP_REMOVED lines=16> */
.L_x_40171:
[----:B------:R-:W-:Y:S05]  /*1f20*/  BSYNC B1 ;  /* 0x0000000000017941 */ /* 0x000fea0003800000 */
.L_x_40170:
        /* <DEDUP_REMOVED lines=44> */
.L_x_40169:
[----:B------:R-:W-:Y:S05]  /*21f0*/  BSYNC B0 ;  /* 0x0000000000007941 */ /* 0x000fea0003800000 */
.L_x_40168:
        /* <DEDUP_REMOVED lines=8> */
.L_x_40164:
        /* <DEDUP_REMOVED lines=12> */
.L_x_40173:
[----:B------:R-:W-:-:S07]  /*2340*/  IMAD.MOV.U32 R38, RZ, RZ, R6 ;  /* 0x000000ffff267224 */ /* 0x000fce00078e0006 */
.L_x_40174:
[----:B------:R-:W-:Y:S05]  /*2350*/  BSYNC B0 ;  /* 0x0000000000007941 */ /* 0x000fea0003800000 */
.L_x_40172:
        /* <DEDUP_REMOVED lines=16> */
.L_x_40178:
[----:B------:R-:W-:Y:S05]  /*2460*/  BSYNC B1 ;  /* 0x0000000000017941 */ /* 0x000fea0003800000 */
.L_x_40177:
        /* <DEDUP_REMOVED lines=44> */
.L_x_40176:
[----:B------:R-:W-:Y:S05]  /*2730*/  BSYNC B0 ;  /* 0x0000000000007941 */ /* 0x000fea0003800000 */
.L_x_40175:
        /* <DEDUP_REMOVED lines=11> */
.L_x_40179:
        /* <DEDUP_REMOVED lines=12> */
.L_x_40182:
[----:B------:R-:W-:-:S07]  /*28b0*/  IMAD.MOV.U32 R2, RZ, RZ, R6 ;  /* 0x000000ffff027224 */ /* 0x000fce00078e0006 */
.L_x_40183:
[----:B------:R-:W-:Y:S05]  /*28c0*/  BSYNC B0 ;  /* 0x0000000000007941 */ /* 0x000fea0003800000 */
.L_x_40181:
        /* <DEDUP_REMOVED lines=16> */
.L_x_40187:
[----:B------:R-:W-:Y:S05]  /*29d0*/  BSYNC B1 ;  /* 0x0000000000017941 */ /* 0x000fea0003800000 */
.L_x_40186:
        /* <DEDUP_REMOVED lines=44> */
.L_x_40185:
[----:B------:R-:W-:Y:S05]  /*2ca0*/  BSYNC B0 ;  /* 0x0000000000007941 */ /* 0x000fea0003800000 */
.L_x_40184:
        /* <DEDUP_REMOVED lines=8> */
.L_x_40180:
        /* <DEDUP_REMOVED lines=12> */
.L_x_40189:
[----:B------:R-:W-:-:S07]  /*2df0*/  IMAD.MOV.U32 R30, RZ, RZ, R6 ;  /* 0x000000ffff1e7224 */ /* 0x000fce00078e0006 */
.L_x_40190:
[----:B------:R-:W-:Y:S05]  /*2e00*/  BSYNC B0 ;  /* 0x0000000000007941 */ /* 0x000fea0003800000 */
.L_x_40188:
        /* <DEDUP_REMOVED lines=16> */
.L_x_40194:
[----:B------:R-:W-:Y:S05]  /*2f10*/  BSYNC B1 ;  /* 0x0000000000017941 */ /* 0x000fea0003800000 */
.L_x_40193:
        /* <DEDUP_REMOVED lines=44> */
.L_x_40192:
[----:B------:R-:W-:Y:S05]  /*31e0*/  BSYNC B0 ;  /* 0x0000000000007941 */ /* 0x000fea0003800000 */
.L_x_40191:
        /* <DEDUP_REMOVED lines=11> */
.L_x_40195:
        /* <DEDUP_REMOVED lines=12> */
.L_x_40198:
[----:B------:R-:W-:-:S07]  /*3360*/  MOV R0, R6 ;  /* 0x0000000600007202 */ /* 0x000fce0000000f00 */
.L_x_40199:
[----:B------:R-:W-:Y:S05]  /*3370*/  BSYNC B0 ;  /* 0x0000000000007941 */ /* 0x000fea0003800000 */
.L_x_40197:
        /* <DEDUP_REMOVED lines=18> */
.L_x_40203:
[----:B------:R-:W-:Y:S05]  /*34a0*/  BSYNC B1 ;  /* 0x0000000000017941 */ /* 0x000fea0003800000 */
.L_x_40202:
        /* <DEDUP_REMOVED lines=44> */
.L_x_40201:
[----:B------:R-:W-:Y:S05]  /*3770*/  BSYNC B0 ;  /* 0x0000000000007941 */ /* 0x000fea0003800000 */
.L_x_40200:
        /* <DEDUP_REMOVED lines=8> */
.L_x_40196:
[----:B------:R-:W-:Y:S01]  /*3800*/  SEL R28, RZ, 0x1000000, P5 ;  /* 0x01000000ff1c7807 */ /* 0x000fe20002800000 */
[C---:B------:R-:W-:Y:S01]  /*3810*/  IMAD.SHL.U32 R40, R191.reuse, 0x4, RZ ;  /* 0x00000004bf287824 */ /* 0x040fe200078e00ff */
[----:B------:R-:W-:Y:S01]  /*3820*/  SEL R29, RZ, 0x10000, P4 ;  /* 0x00010000ff1d7807 */ /* 0x000fe20002000000 */
[----:B------:R-:W0:Y:S01]  /*3830*/  @P0 LDC.64 R32, c[0x0][0x228] ;  /* 0x00008a00ff200b82 */ /* 0x000e220000000a00 */
[----:B------:R-:W-:Y:S02]  /*3840*/  SEL R31, RZ, 0x100, P3 ;  /* 0x00000100ff1f7807 */ /* 0x000fe40001800000 */
[----:B------:R-:W-:Y:S02]  /*3850*/  LOP3.LUT P6, RZ, R184, 0x2, RZ, 0xc0, !PT ;  /* 0x00000002b8ff7812 */ /* 0x000fe400078cc0ff */
[----:B------:R-:W-:Y:S02]  /*3860*/  LEA R30, P3, R191, UR10, 0x4 ;  /* 0x0000000abf1e7c11 */ /* 0x000fe4000f8620ff */
[----:B------:R-:W-:Y:S01]  /*3870*/  IADD3 R28, R31, R28, R29 ;  /* 0x0000001c1f1c7210 */ /* 0x000fe20007ffe01d */
[----:B------:R-:W1:Y:S01]  /*3880*/  @P1 LDC.64 R34, c[0x0][0x230] ;  /* 0x00008c00ff221b82 */ /* 0x000e620000000a00 */
[----:B------:R-:W-:-:S02]  /*3890*/  SEL R29, RZ, 0x1, P6 ;  /* 0x00000001ff1d7807 */ /* 0x000fc40003000000 */
[C---:B------:R-:W-:Y:S02]  /*38a0*/  LEA.HI.X R31, R191.reuse, UR11, RZ, 0x4, P3 ;  /* 0x0000000bbf1f7c11 */ /* 0x040fe400098f24ff */
[----:B------:R-:W-:Y:S01]  /*38b0*/  SHF.R.U32.HI R41, RZ, 0x1e, R191 ;  /* 0x0000001eff297819 */ /* 0x000fe200000116bf */
[----:B------:R-:W-:Y:S01]  /*38c0*/  IMAD.IADD R39, R28, 0x1, R29 ;  /* 0x000000011c277824 */ /* 0x000fe200078e021d */
[----:B------:R-:W-:Y:S01]  /*38d0*/  IADD3 R36, P3, R40, UR12, RZ ;  /* 0x0000000c28247c10 */ /* 0x000fe2000ff7e0ff */
[----:B------:R2:W-:Y:S01]  /*38e0*/  STG.E.128 desc[UR4][R30.64], R48 ;  /* 0x000000301e007986 */ /* 0x0005e2000c101d04 */
[----:B------:R-:W-:Y:S02]  /*38f0*/  IADD3 R189, R191, 0x100, RZ ;  /* 0x00000100bfbd7810 */ /* 0x000fe40007ffe0ff */
[----:B------:R-:W-:-:S03]  /*3900*/  IADD3.X R37, R41, UR13, RZ, P3, !PT ;  /* 0x0000000d29257c10 */ /* 0x000fc60009ffe4ff */
[C---:B------:R-:W-:Y:S02]  /*3910*/  IMAD.WIDE.U32 R28, R189.reuse, 0x10, R172 ;  /* 0x00000010bd1c7825 */ /* 0x040fe400078e00ac */
[----:B------:R2:W-:Y:S02]  /*3920*/  STG.E desc[UR4][R36.64], R39 ;  /* 0x0000002724007986 */ /* 0x0005e4000c101904 */
[----:B0-----:R-:W-:-:S04]  /*3930*/  @P0 IMAD.WIDE.U32 R32, R189, 0x10, R32 ;  /* 0x00000010bd200825 */ /* 0x001fc800078e0020 */
[----:B-1----:R-:W-:Y:S01]  /*3940*/  @P1 IMAD.WIDE.U32 R34, R189, 0x10, R34 ;  /* 0x00000010bd221825 */ /* 0x002fe200078e0022 */
[----:B--2---:R-:W-:Y:S06]  /*3950*/  @!P0 BRA `(.L_x_40204) ;  /* 0x00000000002c8947 */ /* 0x004fec0003800000 */
        /* <DEDUP_REMOVED lines=8> */
[----:B------:R-:W-:-:S03]  /*39e0*/  IADD3.X R31, R41, UR15, RZ, P3, !PT ;  /* 0x0000000f291f7c10 */ /* 0x000fc60009ffe4ff */
[----:B------:R-:W-:-:S05]  /*39f0*/  IMAD.IADD R37, R36, 0x1, R37 ;  /* 0x0000000124257824 */ /* 0x000fca00078e0225 */
[----:B------:R0:W-:Y:S02]  /*3a00*/  STG.E desc[UR4][R30.64], R37 ;  /* 0x000000251e007986 */ /* 0x0001e4000c101904 */
.L_x_40204:
[----:B------:R1:W5:Y:S04]  /*3a10*/  @P0 LDG.E.128 R52, desc[UR4][R32.64] ;  /* 0x0000000420340981 */ /* 0x000368000c1e1d00 */
[----:B------:R1:W5:Y:S04]  /*3a20*/  @P1 LDG.E.128 R56, desc[UR4][R34.64] ;  /* 0x0000000422381981 */ /* 0x000368000c1e1d00 */
[----:B0-----:R-:W5:Y:S01]  /*3a30*/  LDG.E.128 R28, desc[UR4][R28.64] ;  /* 0x000000041c1c7981 */ /* 0x001f62000c1e1d00 */
[C---:B------:R-:W-:Y:S01]  /*3a40*/  ISETP.NE.AND P3, PT, R38.reuse, 0x1, PT ;  /* 0x000000012600780c */ /* 0x040fe20003f65270 */
[----:B------:R-:W-:Y:S01]  /*3a50*/  BSSY B0, `(.L_x_40205) ;  /* 0x000000e000007945 */ /* 0x000fe20003800000 */
[----:B------:R-:W-:Y:S01]  /*3a60*/  IADD3 R36, R38, 0x1, RZ ;  /* 0x0000000126247810 */ /* 0x000fe20007ffe0ff */
[----:B------:R-:W0:Y:S02]  /*3a70*/  S2R R198, SR_TID.X ;  /* 0x0000000000c67919 */ /* 0x000e240000002100 */
[----:B0-----:R-:W-:-:S08]  /*3a80*/  LOP3.LUT R185, R198, 0xff, RZ, 0xc0, !PT ;  /* 0x000000ffc6b97812 */ /* 0x001fd000078ec0ff */
        /* <DEDUP_REMOVED lines=9> */
.L_x_40206:
[----:B------:R-:W-:-:S07]  /*3b20*/  IMAD.MOV.U32 R40, RZ, RZ, R6 ;  /* 0x000000ffff287224 */ /* 0x000fce00078e0006 */
.L_x_40207:
[----:B------:R-:W-:Y:S05]  /*3b30*/  BSYNC B0 ;  /* 0x0000000000007941 */ /* 0x000fea0003800000 */
.L_x_40205:
        /* <DEDUP_REMOVED lines=16> */
.L_x_40211:
[----:B------:R-:W-:Y:S05]  /*3c40*/  BSYNC B1 ;  /* 0x0000000000017941 */ /* 0x000fea0003800000 */
.L_x_40210:
        /* <DEDUP_REMOVED lines=44> */
.L_x_40209:
[----:B------:R-:W-:Y:S05]  /*3f10*/  BSYNC B0 ;  /* 0x0000000000007941 */ /* 0x000fea0003800000 */
.L_x_40208:
        /* <DEDUP_REMOVED lines=13> */
.L_x_40212:
        /* <DEDUP_REMOVED lines=12> */
.L_x_40215:
[----:B------:R-:W-:-:S07]  /*40b0*/  MOV R4, R6 ;  /* 0x0000000600047202 */ /* 0x000fce0000000f00 */
.L_x_40216:
[----:B------:R-:W-:Y:S05]  /*40c0*/  BSYNC B0 ;  /* 0x0000000000007941 */ /* 0x000fea0003800000 */
.L_x_40214:
        /* <DEDUP_REMOVED lines=16> */
.L_x_40220:
[----:B------:R-:W-:Y:S05]  /*41d0*/  BSYNC B1 ;  /* 0x0000000000017941 */ /* 0x000fea0003800000 */
.L_x_40219:
        /* <DEDUP_REMOVED lines=44> */
.L_x_40218:
[----:B------:R-:W-:Y:S05]  /*44a0*/  BSYNC B0 ;  /* 0x0000000000007941 */ /* 0x000fea0003800000 */
.L_x_40217:
        /* <DEDUP_REMOVED lines=8> */
.L_x_40213:
        /* <DEDUP_REMOVED lines=12> */
.L_x_40222:
[----:B------:R-:W-:-:S07]  /*45f0*/  MOV R40, R6 ;  /* 0x0000000600287202 */ /* 0x000fce0000000f00 */
.L_x_40223:
[----:B------:R-:W-:Y:S05]  /*4600*/  BSYNC B0 ;  /* 0x0000000000007941 */ /* 0x000fea0003800000 */
.L_x_40221:
        /* <DEDUP_REMOVED lines=16> */
.L_x_40227:
[----:B------:R-:W-:Y:S05]  /*4710*/  BSYNC B1 ;  /* 0x0000000000017941 */ /* 0x000fea0003800000 */
.L_x_40226:
        /* <DEDUP_REMOVED lines=44> */
.L_x_40225:
[----:B------:R-:W-:Y:S05]  /*49e0*/  BSYNC B0 ;  /* 0x0000000000007941 */ /* 0x000fea0003800000 */
.L_x_40224:
        /* <DEDUP_REMOVED lines=11> */
.L_x_40228:
        /* <DEDUP_REMOVED lines=12> */
.L_x_40231:
[----:B------:R-:W-:-:S07]  /*4b60*/  IMAD.MOV.U32 R3, RZ, RZ, R6 ;  /* 0x000000ffff037224 */ /* 0x000fce00078e0006 */
.L_x_40232:
[----:B------:R-:W-:Y:S05]  /*4b70*/  BSYNC B0 ;  /* 0x0000000000007941 */ /* 0x000fea0003800000 */
.L_x_40230:
        /* <DEDUP_REMOVED lines=16> */
.L_x_40236:
[----:B------:R-:W-:Y:S05]  /*4c80*/  BSYNC B1 ;  /* 0x0000000000017941 */ /* 0x000fea0003800000 */
.L_x_40235:
        /* <DEDUP_REMOVED lines=44> */
.L_x_40234:
[----:B------:R-:W-:Y:S05]  /*4f50*/  BSYNC B0 ;  /* 0x0000000000007941 */ /* 0x000fea0003800000 */
.L_x_40233:
        /* <DEDUP_REMOVED lines=8> */
.L_x_40229:
        /* <DEDUP_REMOVED lines=12> */
.L_x_40238:
[----:B------:R-:W-:-:S07]  /*50a0*/  IMAD.MOV.U32 R38, RZ, RZ, R6 ;  /* 0x000000ffff267224 */ /* 0x000fce00078e0006 */
.L_x_40239:
[----:B------:R-:W-:Y:S05]  /*50b0*/  BSYNC B0 ;  /* 0x0000000000007941 */ /* 0x000fea0003800000 */
.L_x_40237:
        /* <DEDUP_REMOVED lines=16> */
.L_x_40243:
[----:B------:R-:W-:Y:S05]  /*51c0*/  BSYNC B1 ;  /* 0x0000000000017941 */ /* 0x000fea0003800000 */
.L_x_40242:
        /* <DEDUP_REMOVED lines=44> */
.L_x_40241:
[----:B------:R-:W-:Y:S05]  /*5490*/  BSYNC B0 ;  /* 0x0000000000007941 */ /* 0x000fea0003800000 */
.L_x_40240:
        /* <DEDUP_REMOVED lines=11> */
.L_x_40244:
        /* <DEDUP_REMOVED lines=12> */
.L_x_40247:
[----:B------:R-:W-:-:S07]  /*5610*/  IMAD.MOV.U32 R2, RZ, RZ, R6 ;  /* 0x000000ffff027224 */ /* 0x000fce00078e0006 */
.L_x_40248:
[----:B------:R-:W-:Y:S05]  /*5620*/  BSYNC B0 ;  /* 0x0000000000007941 */ /* 0x000fea0003800000 */
.L_x_40246:
        /* <DEDUP_REMOVED lines=16> */
.L_x_40252:
[----:B------:R-:W-:Y:S05]  /*5730*/  BSYNC B1 ;  /* 0x0000000000017941 */ /* 0x000fea0003800000 */
.L_x_40251:
        /* <DEDUP_REMOVED lines=44> */
.L_x_40250:
[----:B------:R-:W-:Y:S05]  /*5a00*/  BSYNC B0 ;  /* 0x0000000000007941 */ /* 0x000fea0003800000 */
.L_x_40249:
        /* <DEDUP_REMOVED lines=8> */
.L_x_40245:
        /* <DEDUP_REMOVED lines=12> */
.L_x_40254:
[----:B------:R-:W-:-:S07]  /*5b50*/  IMAD.MOV.U32 R30, RZ, RZ, R6 ;  /* 0x000000ffff1e7224 */ /* 0x000fce00078e0006 */
.L_x_40255:
[----:B------:R-:W-:Y:S05]  /*5b60*/  BSYNC B0 ;  /* 0x0000000000007941 */ /* 0x000fea0003800000 */
.L_x_40253:
        /* <DEDUP_REMOVED lines=16> */
.L_x_40259:
[----:B------:R-:W-:Y:S05]  /*5c70*/  BSYNC B1 ;  /* 0x0000000000017941 */ /* 0x000fea0003800000 */
.L_x_40258:
        /* <DEDUP_REMOVED lines=44> */
.L_x_40257:
[----:B------:R-:W-:Y:S05]  /*5f40*/  BSYNC B0 ;  /* 0x0000000000007941 */ /* 0x000fea0003800000 */
.L_x_40256:
        /* <DEDUP_REMOVED lines=11> */
.L_x_40260:
        /* <DEDUP_REMOVED lines=12> */
.L_x_40263:
[----:B------:R-:W-:-:S07]  /*60c0*/  MOV R0, R6 ;  /* 0x0000000600007202 */ /* 0x000fce0000000f00 */
.L_x_40264:
[----:B------:R-:W-:Y:S05]  /*60d0*/  BSYNC B0 ;  /* 0x0000000000007941 */ /* 0x000fea0003800000 */
.L_x_40262:
        /* <DEDUP_REMOVED lines=18> */
.L_x_40268:
[----:B------:R-:W-:Y:S05]  /*6200*/  BSYNC B1 ;  /* 0x0000000000017941 */ /* 0x000fea0003800000 */
.L_x_40267:
        /* <DEDUP_REMOVED lines=44> */
.L_x_40266:
[----:B------:R-:W-:Y:S05]  /*64d0*/  BSYNC B0 ;  /* 0x0000000000007941 */ /* 0x000fea0003800000 */
.L_x_40265:
        /* <DEDUP_REMOVED lines=8> */
.L_x_40261:
        /* <DEDUP_REMOVED lines=24> */
[----:B------:R-:W-:-:S05]  /*66e0*/  LOP3.LUT R35, R35, 0xff0000, RZ, 0xc0, !PT ;  /* 0x00ff000023237812 */ /* 0x000fca00078ec0ff */
[----:B------:R-:W-:Y:S01]  /*66f0*/  IMAD R34, R34, 0x1000000, R35 ;  /* 0x0100000022227824 */ /* 0x000fe200078e0223 */
[----:B------:R-:W-:-:S04]  /*6700*/  LOP3.LUT R35, R4, 0xff, RZ, 0xc0, !PT ;  /* 0x000000ff04237812 */ /* 0x000fc800078ec0ff */
[----:B------:R-:W-:-:S05]  /*6710*/  LEA R34, R39, R34, 0x8 ;  /* 0x0000002227227211 */ /* 0x000fca00078e40ff */
[----:B------:R-:W-:Y:S02]  /*6720*/  IMAD.IADD R35, R34, 0x1, R35 ;  /* 0x0000000122237824 */ /* 0x000fe400078e0223 */
[----:B0-----:R-:W-:-:S05]  /*6730*/  IMAD.WIDE.U32 R30, R189, 0x4, R30 ;  /* 0x00000004bd1e7825 */ /* 0x001fca00078e001e */
[----:B------:R0:W-:Y:S02]  /*6740*/  STG.E desc[UR4][R30.64], R35 ;  /* 0x000000231e007986 */ /* 0x0001e4000c101904 */
.L_x_40269:
        /* <DEDUP_REMOVED lines=15> */
.L_x_40271:
[----:B------:R-:W-:-:S07]  /*6840*/  MOV R40, R6 ;  /* 0x0000000600287202 */ /* 0x000fce0000000f00 */
.L_x_40272:
[----:B------:R-:W-:Y:S05]  /*6850*/  BSYNC B0 ;  /* 0x0000000000007941 */ /* 0x000fea0003800000 */
.L_x_40270:
        /* <DEDUP_REMOVED lines=16> */
.L_x_40276:
[----:B------:R-:W-:Y:S05]  /*6960*/  BSYNC B1 ;  /* 0x0000000000017941 */ /* 0x000fea0003800000 */
.L_x_40275:
        /* <DEDUP_REMOVED lines=44> */
.L_x_40274:
[----:B------:R-:W-:Y:S05]  /*6c30*/  BSYNC B0 ;  /* 0x0000000000007941 */ /* 0x000fea0003800000 */
.L_x_40273:
        /* <DEDUP_REMOVED lines=13> */
.L_x_40277:
        /* <DEDUP_REMOVED lines=12> */
.L_x_40280:
[----:B------:R-:W-:-:S07]  /*6dd0*/  IMAD.MOV.U32 R4, RZ, RZ, R6 ;  /* 0x000000ffff047224 */ /* 0x000fce00078e0006 */
.L_x_40281:
[----:B------:R-:W-:Y:S05]  /*6de0*/  BSYNC B0 ;  /* 0x0000000000007941 */ /* 0x000fea0003800000 */
.L_x_40279:
        /* <DEDUP_REMOVED lines=16> */
.L_x_40285:
[----:B------:R-:W-:Y:S05]  /*6ef0*/  BSYNC B1 ;  /* 0x0000000000017941 */ /* 0x000fea0003800000 */
.L_x_40284:
        /* <DEDUP_REMOVED lines=44> */
.L_x_40283:
[----:B------:R-:W-:Y:S05]  /*71c0*/  BSYNC B0 ;  /* 0x0000000000007941 */ /* 0x000fea0003800000 */
.L_x_40282:
        /* <DEDUP_REMOVED lines=8> */
.L_x_40278:
        /* <DEDUP_REMOVED lines=12> */
.L_x_40287:
[----:B------:R-:W-:-:S07]  /*7310*/  MOV R41, R6 ;  /* 0x0000000600297202 */ /* 0x000fce0000000f00 */
.L_x_40288:
[----:B------:R-:W-:Y:S05]  /*7320*/  BSYNC B0 ;  /* 0x0000000000007941 */ /* 0x000fea0003800000 */
.L_x_40286:
        /* <DEDUP_REMOVED lines=16> */
.L_x_40292:
[----:B------:R-:W-:Y:S05]  /*7430*/  BSYNC B1 ;  /* 0x0000000000017941 */ /* 0x000fea0003800000 */
.L_x_40291:
        /* <DEDUP_REMOVED lines=44> */
.L_x_40290:
[----:B------:R-:W-:Y:S05]  /*7700*/  BSYNC B0 ;  /* 0x0000000000007941 */ /* 0x000fea0003800000 */
.L_x_40289:
        /* <DEDUP_REMOVED lines=11> */
.L_x_40293:
        /* <DEDUP_REMOVED lines=12> */
.L_x_40296:
[----:B------:R-:W-:-:S07]  /*7880*/  IMAD.MOV.U32 R3, RZ, RZ, R6 ;  /* 0x000000ffff037224 */ /* 0x000fce00078e0006 */
.L_x_40297:
[----:B------:R-:W-:Y:S05]  /*7890*/  BSYNC B0 ;  /* 0x0000000000007941 */ /* 0x000fea0003800000 */
.L_x_40295:
        /* <DEDUP_REMOVED lines=16> */
.L_x_40301:
[----:B------:R-:W-:Y:S05]  /*79a0*/  BSYNC B1 ;  /* 0x0000000000017941 */ /* 0x000fea0003800000 */
.L_x_40300:
        /* <DEDUP_REMOVED lines=44> */
.L_x_40299:
[----:B------:R-:W-:Y:S05]  /*7c70*/  BSYNC B0 ;  /* 0x0000000000007941 */ /* 0x000fea0003800000 */
.L_x_40298:
        /* <DEDUP_REMOVED lines=8> */
.L_x_40294:
        /* <DEDUP_REMOVED lines=12> */
.L_x_40303:
[----:B------:R-:W-:-:S07]  /*7dc0*/  MOV R38, R6 ;  /* 0x0000000600267202 */ /* 0x000fce0000000f00 */
.L_x_40304:
[----:B------:R-:W-:Y:S05]  /*7dd0*/  BSYNC B0 ;  /* 0x0000000000007941 */ /* 0x000fea0003800000 */
.L_x_40302:
        /* <DEDUP_REMOVED lines=16> */
.L_x_40308:
[----:B------:R-:W-:Y:S05]  /*7ee0*/  BSYNC B1 ;  /* 0x0000000000017941 */ /* 0x000fea0003800000 */
.L_x_40307:
        /* <DEDUP_REMOVED lines=44> */
.L_x_40306:
[----:B------:R-:W-:Y:S05]  /*81b0*/  BSYNC B0 ;  /* 0x0000000000007941 */ /* 0x000fea0003800000 */
.L_x_40305:
        /* <DEDUP_REMOVED lines=11> */
.L_x_40309:
        /* <DEDUP_REMOVED lines=12> */
.L_x_40312:
[----:B------:R-:W-:-:S07]  /*8330*/  IMAD.MOV.U32 R2, RZ, RZ, R6 ;  /* 0x000000ffff027224 */ /* 0x000fce00078e0006 */
.L_x_40313:
[----:B------:R-:W-:Y:S05]  /*8340*/  BSYNC B0 ;  /* 0x0000000000007941 */ /* 0x000fea0003800000 */
.L_x_40311:
        /* <DEDUP_REMOVED lines=16> */
.L_x_40317:
[----:B------:R-:W-:Y:S05]  /*8450*/  BSYNC B1 ;  /* 0x0000000000017941 */ /* 0x000fea0003800000 */
.L_x_40316:
        /* <DEDUP_REMOVED lines=44> */
.L_x_40315:
[----:B------:R-:W-:Y:S05]  /*8720*/  BSYNC B0 ;  /* 0x0000000000007941 */ /* 0x000fea0003800000 */
.L_x_40314:
        /* <DEDUP_REMOVED lines=8> */
.L_x_40310:
        /* <DEDUP_REMOVED lines=12> */
.L_x_40319:
[----:B------:R-:W-:-:S07]  /*8870*/  MOV R30, R6 ;  /* 0x00000006001e7202 */ /* 0x000fce0000000f00 */
.L_x_40320:
[----:B------:R-:W-:Y:S05]  /*8880*/  BSYNC B0 ;  /* 0x0000000000007941 */ /* 0x000fea0003800000 */
.L_x_40318:
        /* <DEDUP_REMOVED lines=16> */
.L_x_40324:
[----:B------:R-:W-:Y:S05]  /*8990*/  BSYNC B1 ;  /* 0x0000000000017941 */ /* 0x000fea0003800000 */
.L_x_40323:
        /* <DEDUP_REMOVED lines=44> */
.L_x_40322:
[----:B------:R-:W-:Y:S05]  /*8c60*/  BSYNC B0 ;  /* 0x0000000000007941 */ /* 0x000fea0003800000 */
.L_x_40321:
        /* <DEDUP_REMOVED lines=11> */
.L_x_40325:
        /* <DEDUP_REMOVED lines=12> */
.L_x_40328:
[----:B------:R-:W-:-:S07]  /*8de0*/  IMAD.MOV.U32 R0, RZ, RZ, R6 ;  /* 0x000000ffff007224 */ /* 0x000fce00078e0006 */
.L_x_40329:
[----:B------:R-:W-:Y:S05]  /*8df0*/  BSYNC B0 ;  /* 0x0000000000007941 */ /* 0x000fea0003800000 */
.L_x_40327:
        /* <DEDUP_REMOVED lines=18> */
.L_x_40333:
[----:B------:R-:W-:Y:S05]  /*8f20*/  BSYNC B1 ;  /* 0x0000000000017941 */ /* 0x000fea0003800000 */
.L_x_40332:
        /* <DEDUP_REMOVED lines=44> */
.L_x_40331:
[----:B------:R-:W-:Y:S05]  /*91f0*/  BSYNC B0 ;  /* 0x0000000000007941 */ /* 0x000fea0003800000 */
.L_x_40330:
        /* <DEDUP_REMOVED lines=8> */
.L_x_40326:
[----:B------:R-:W-:Y:S01]  /*9280*/  SEL R28, RZ, 0x1000000, P5 ;  /* 0x01000000ff1c7807 */ /* 0x000fe20002800000 */
[C---:B------:R-:W-:Y:S01]  /*9290*/  IMAD.WIDE.U32 R36, R203.reuse, 0x4, R176 ;  /* 0x00000004cb247825 */ /* 0x040fe200078e00b0 */
[----:B------:R-:W-:Y:S01]  /*92a0*/  SEL R29, RZ, 0x10000, P4 ;  /* 0x00010000ff1d7807 */ /* 0x000fe20002000000 */
[----:B------:R-:W0:Y:S01]  /*92b0*/  @P0 LDC.64 R32, c[0x0][0x228] ;  /* 0x00008a00ff200b82 */ /* 0x000e220000000a00 */
[----:B------:R-:W-:Y:S02]  /*92c0*/  SEL R30, RZ, 0x100, P3 ;  /* 0x00000100ff1e7807 */ /* 0x000fe40001800000 */
[----:B------:R-:W-:Y:S02]  /*92d0*/  LOP3.LUT P6, RZ, R184, 0x2, RZ, 0xc0, !PT ;  /* 0x00000002b8ff7812 */ /* 0x000fe400078cc0ff */
[----:B------:R-:W-:Y:S01]  /*92e0*/  IADD3 R28, R30, R28, R29 ;  /* 0x0000001c1e1c7210 */ /* 0x000fe20007ffe01d */
[----:B------:R-:W-:Y:S01]  /*92f0*/  IMAD.WIDE.U32 R30, R203, 0x10, R178 ;  /* 0x00000010cb1e7825 */ /* 0x000fe200078e00b2 */
[----:B------:R-:W-:Y:S01]  /*9300*/  SEL R29, RZ, 0x1, P6 ;  /* 0x00000001ff1d7807 */ /* 0x000fe20003000000 */
[----:B------:R-:W1:Y:S01]  /*9310*/  @P1 LDC.64 R34, c[0x0][0x230] ;  /* 0x00008c00ff221b82 */ /* 0x000e620000000a00 */
[----:B------:R-:W-:-:S02]  /*9320*/  IADD3 R205, R191, 0x300, RZ ;  /* 0x00000300bfcd7810 */ /* 0x000fc40007ffe0ff */
[----:B------:R2:W-:Y:S01]  /*9330*/  STG.E.128 desc[UR4][R30.64], R40 ;  /* 0x000000281e007986 */ /* 0x0005e2000c101d04 */
[----:B------:R-:W-:Y:S02]  /*9340*/  IMAD.IADD R39, R28, 0x1, R29 ;  /* 0x000000011c277824 */ /* 0x000fe400078e021d */
[----:B------:R-:W-:-:S03]  /*9350*/  IMAD.WIDE.U32 R28, R205, 0x10, R172 ;  /* 0x00000010cd1c7825 */ /* 0x000fc600078e00ac */
[----:B------:R2:W-:Y:S01]  /*9360*/  STG.E desc[UR4][R36.64], R39 ;  /* 0x0000002724007986 */ /* 0x0005e2000c101904 */
[----:B0-----:R-:W-:-:S04]  /*9370*/  @P0 IMAD.WIDE.U32 R32, R205, 0x10, R32 ;  /* 0x00000010cd200825 */ /* 0x001fc800078e0020 */
[----:B-1----:R-:W-:Y:S01]  /*9380*/  @P1 IMAD.WIDE.U32 R34, R205, 0x10, R34 ;  /* 0x00000010cd221825 */ /* 0x002fe200078e0022 */
[----:B--2---:R-:W-:Y:S06]  /*9390*/  @!P0 BRA `(.L_x_40334) ;  /* 0x00000000002c8947 */ /* 0x004fec0003800000 */
[----:B------:R-:W0:Y:S01]  /*93a0*/  LDC.64 R30, c[0x0][0x248] ;  /* 0x00009200ff1e7b82 */ /* 0x000e220000000a00 */
        /* <DEDUP_REMOVED lines=10> */
.L_x_40334:
        /* <DEDUP_REMOVED lines=15> */
.L_x_40336:
[----:B------:R-:W-:-:S07]  /*9540*/  MOV R174, R6 ;  /* 0x0000000600ae7202 */ /* 0x000fce0000000f00 */
.L_x_40337:
[----:B------:R-:W-:Y:S05]  /*9550*/  BSYNC B0 ;  /* 0x0000000000007941 */ /* 0x000fea0003800000 */
.L_x_40335:
        /* <DEDUP_REMOVED lines=16> */
.L_x_40341:
[----:B------:R-:W-:Y:S05]  /*9660*/  BSYNC B1 ;  /* 0x0000000000017941 */ /* 0x000fea0003800000 */
.L_x_40340:
        /* <DEDUP_REMOVED lines=44> */
.L_x_40339:
[----:B------:R-:W-:Y:S05]  /*9930*/  BSYNC B0 ;  /* 0x0000000000007941 */ /* 0x000fea0003800000 */
.L_x_40338:
        /* <DEDUP_REMOVED lines=13> */
.L_x_40342:
        /* <DEDUP_REMOVED lines=12> */
.L_x_40345:
[----:B------:R-:W-:-:S07]  /*9ad0*/  IMAD.MOV.U32 R4, RZ, RZ, R6 ;  /* 0x000000ffff047224 */ /* 0x000fce00078e0006 */
.L_x_40346:
[----:B------:R-:W-:Y:S05]  /*9ae0*/  BSYNC B0 ;  /* 0x0000000000007941 */ /* 0x000fea0003800000 */
.L_x_40344:
        /* <DEDUP_REMOVED lines=16> */
.L_x_40350:
[----:B------:R-:W-:Y:S05]  /*9bf0*/  BSYNC B1 ;  /* 0x0000000000017941 */ /* 0x000fea0003800000 */
.L_x_40349:
        /* <DEDUP_REMOVED lines=44> */
.L_x_40348:
[----:B------:R-:W-:Y:S05]  /*9ec0*/  BSYNC B0 ;  /* 0x0000000000007941 */ /* 0x000fea0003800000 */
.L_x_40347:
        /* <DEDUP_REMOVED lines=8> */
.L_x_40343:
        /* <DEDUP_REMOVED lines=12> */
.L_x_40352:
[----:B------:R-:W-:-:S07]  /*a010*/  MOV R37, R6 ;  /* 0x0000000600257202 */ /* 0x000fce0000000f00 */
.L_x_40353:
[----:B------:R-:W-:Y:S05]  /*a020*/  BSYNC B0 ;  /* 0x0000000000007941 */ /* 0x000fea0003800000 */
.L_x_40351:
        /* <DEDUP_REMOVED lines=16> */
.L_x_40357:
[----:B------:R-:W-:Y:S05]  /*a130*/  BSYNC B1 ;  /* 0x0000000000017941 */ /* 0x000fea0003800000 */
.L_x_40356:
        /* <DEDUP_REMOVED lines=44> */
.L_x_40355:
[----:B------:R-:W-:Y:S05]  /*a400*/  BSYNC B0 ;  /* 0x0000000000007941 */ /* 0x000fea0003800000 */
.L_x_40354:
        /* <DEDUP_REMOVED lines=11> */
.L_x_40358:
        /* <DEDUP_REMOVED lines=12> */
.L_x_40361:
[----:B------:R-:W-:-:S07]  /*a580*/  IMAD.MOV.U32 R3, RZ, RZ, R6 ;  /* 0x000000ffff037224 */ /* 0x000fce00078e0006 */
.L_x_40362:
[----:B------:R-:W-:Y:S05]  /*a590*/  BSYNC B0 ;  /* 0x0000000000007941 */ /* 0x000fea0003800000 */
.L_x_40360:
        /* <DEDUP_REMOVED lines=16> */
.L_x_40366:
[----:B------:R-:W-:Y:S05]  /*a6a0*/  BSYNC B1 ;  /* 0x0000000000017941 */ /* 0x000fea0003800000 */
.L_x_40365:
        /* <DEDUP_REMOVED lines=44> */
.L_x_40364:
[----:B------:R-:W-:Y:S05]  /*a970*/  BSYNC B0 ;  /* 0x0000000000007941 */ /* 0x000fea0003800000 */
.L_x_40363:
        /* <DEDUP_REMOVED lines=8> */
.L_x_40359:
        /* <DEDUP_REMOVED lines=12> */
.L_x_40368:
[----:B------:R-:W-:-:S07]  /*aac0*/  MOV R174, R6 ;  /* 0x0000000600ae7202 */ /* 0x000fce0000000f00 */
.L_x_40369:
[----:B------:R-:W-:Y:S05]  /*aad0*/  BSYNC B0 ;  /* 0x0000000000007941 */ /* 0x000fea0003800000 */
.L_x_40367:
        /* <DEDUP_REMOVED lines=16> */
.L_x_40373:
[----:B------:R-:W-:Y:S05]  /*abe0*/  BSYNC B1 ;  /* 0x0000000000017941 */ /* 0x000fea0003800000 */
.L_x_40372:
        /* <DEDUP_REMOVED lines=44> */
.L_x_40371:
[----:B------:R-:W-:Y:S05]  /*aeb0*/  BSYNC B0 ;  /* 0x0000000000007941 */ /* 0x000fea0003800000 */
.L_x_40370:
        /* <DEDUP_REMOVED lines=11> */
.L_x_40374:
        /* <DEDUP_REMOVED lines=12> */
.L_x_40377:
[----:B------:R-:W-:-:S07]  /*b030*/  IMAD.MOV.U32 R2, RZ, RZ, R6 ;  /* 0x000000ffff027224 */ /* 0x000fce00078e0006 */
.L_x_40378:
[----:B------:R-:W-:Y:S05]  /*b040*/  BSYNC B0 ;  /* 0x0000000000007941 */ /* 0x000fea0003800000 */
.L_x_40376:
        /* <DEDUP_REMOVED lines=16> */
.L_x_40382:
[----:B------:R-:W-:Y:S05]  /*b150*/  BSYNC B1 ;  /* 0x0000000000017941 */ /* 0x000fea0003800000 */
.L_x_40381:
        /* <DEDUP_REMOVED lines=44> */
.L_x_40380:
[----:B------:R-:W-:Y:S05]  /*b420*/  BSYNC B0 ;  /* 0x0000000000007941 */ /* 0x000fea0003800000 */
.L_x_40379:
        /* <DEDUP_REMOVED lines=8> */
.L_x_40375:
        /* <DEDUP_REMOVED lines=12> */
.L_x_40384:
[----:B------:R-:W-:-:S07]  /*b570*/  MOV R30, R6 ;  /* 0x00000006001e7202 */ /* 0x000fce0000000f00 */
.L_x_40385:
[----:B------:R-:W-:Y:S05]  /*b580*/  BSYNC B0 ;  /* 0x0000000000007941 */ /* 0x000fea0003800000 */
.L_x_40383:
        /* <DEDUP_REMOVED lines=16> */
.L_x_40389:
[----:B------:R-:W-:Y:S05]  /*b690*/  BSYNC B1 ;  /* 0x0000000000017941 */ /* 0x000fea0003800000 */
.L_x_40388:
        /* <DEDUP_REMOVED lines=44> */
.L_x_40387:
[----:B------:R-:W-:Y:S05]  /*b960*/  BSYNC B0 ;  /* 0x0000000000007941 */ /* 0x000fea0003800000 */
.L_x_40386:
        /* <DEDUP_REMOVED lines=11> */
.L_x_40390:
        /* <DEDUP_REMOVED lines=12> */
.L_x_40393:
[----:B------:R-:W-:-:S07]  /*bae0*/  IMAD.MOV.U32 R0, RZ, RZ, R6 ;  /* 0x000000ffff007224 */ /* 0x000fce00078e0006 */
.L_x_40394:
[----:B------:R-:W-:Y:S05]  /*baf0*/  BSYNC B0 ;  /* 0x0000000000007941 */ /* 0x000fea0003800000 */
.L_x_40392:
        /* <DEDUP_REMOVED lines=18> */
.L_x_40398:
[----:B------:R-:W-:Y:S05]  /*bc20*/  BSYNC B1 ;  /* 0x0000000000017941 */ /* 0x000fea0003800000 */
.L_x_40397:
        /* <DEDUP_REMOVED lines=44> */
.L_x_40396:
[----:B------:R-:W-:Y:S05]  /*bef0*/  BSYNC B0 ;  /* 0x0000000000007941 */ /* 0x000fea0003800000 */
.L_x_40395:
        /* <DEDUP_REMOVED lines=8> */
.L_x_40391:
[----:B------:R-:W-:Y:S01]  /*bf80*/  SEL R32, RZ, 0x1000000, P5 ;  /* 0x01000000ff207807 */ /* 0x000fe20002800000 */
[C---:B------:R-:W-:Y:S01]  /*bf90*/  IMAD.WIDE.U32 R192, R205.reuse, 0x10, R178 ;  /* 0x00000010cdc07825 */ /* 0x040fe200078e00b2 */
[----:B------:R-:W-:Y:S01]  /*bfa0*/  SEL R33, RZ, 0x10000, P4 ;  /* 0x00010000ff217807 */ /* 0x000fe20002000000 */
[----:B------:R-:W0:Y:S01]  /*bfb0*/  @P0 LDC.64 R30, c[0x0][0x228] ;  /* 0x00008a00ff1e0b82 */ /* 0x000e220000000a00 */
[----:B------:R-:W-:Y:S01]  /*bfc0*/  SEL R34, RZ, 0x100, P3 ;  /* 0x00000100ff227807 */ /* 0x000fe20001800000 */
[----:B------:R-:W-:Y:S01]  /*bfd0*/  IMAD.WIDE.U32 R206, R205, 0x4, R176 ;  /* 0x00000004cdce7825 */ /* 0x000fe200078e00b0 */
[----:B------:R-:W-:Y:S01]  /*bfe0*/  LOP3.LUT P6, RZ, R184, 0x2, RZ, 0xc0, !PT ;  /* 0x00000002b8ff7812 */ /* 0x000fe200078cc0ff */
[----:B------:R1:W-:Y:S01]  /*bff0*/  STG.E.128 desc[UR4][R192.64], R36 ;  /* 0x00000024c0007986 */ /* 0x0003e2000c101d04 */
[----:B------:R-:W-:Y:S02]  /*c000*/  IADD3 R32, R34, R32, R33 ;  /* 0x0000002022207210 */ /* 0x000fe40007ffe021 */
[----:B------:R-:W-:Y:S01]  /*c010*/  SEL R33, RZ, 0x1, P6 ;  /* 0x00000001ff217807 */ /* 0x000fe20003000000 */
[----:B------:R-:W2:Y:S01]  /*c020*/  @P1 LDC.64 R28, c[0x0][0x230] ;  /* 0x00008c00ff1c1b82 */ /* 0x000ea20000000a00 */
[----:B------:R-:W-:-:S03]  /*c030*/  IADD3 R195, R191, 0x400, RZ ;  /* 0x00000400bfc37810 */ /* 0x000fc60007ffe0ff */
[----:B------:R-:W-:Y:S02]  /*c040*/  IMAD.IADD R197, R32, 0x1, R33 ;  /* 0x0000000120c57824 */ /* 0x000fe400078e0221 */
[----:B------:R-:W-:-:S03]  /*c050*/  IMAD.WIDE.U32 R32, R195, 0x10, R172 ;  /* 0x00000010c3207825 */ /* 0x000fc600078e00ac */
[----:B------:R1:W-:Y:S01]  /*c060*/  STG.E desc[UR4][R206.64], R197 ;  /* 0x000000c5ce007986 */ /* 0x0003e2000c101904 */
[----:B0-----:R-:W-:-:S04]  /*c070*/  @P0 IMAD.WIDE.U32 R34, R195, 0x10, R30 ;  /* 0x00000010c3220825 */ /* 0x001fc800078e001e */
[----:B--2---:R-:W-:Y:S01]  /*c080*/  @P1 IMAD.WIDE.U32 R174, R195, 0x10, R28 ;  /* 0x00000010c3ae1825 */ /* 0x004fe200078e001c */
[----:B-1----:R-:W-:Y:S06]  /*c090*/  @!P0 BRA `(.L_x_40399) ;  /* 0x00000000002c8947 */ /* 0x002fec0003800000 */
        /* <DEDUP_REMOVED lines=11> */
.L_x_40399:
        /* <DEDUP_REMOVED lines=15> */
.L_x_40401:
[----:B------:R-:W-:-:S07]  /*c240*/  MOV R32, R6 ;  /* 0x0000000600207202 */ /* 0x000fce0000000f00 */
.L_x_40402:
[----:B------:R-:W-:Y:S05]  /*c250*/  BSYNC B0 ;  /* 0x0000000000007941 */ /* 0x000fea0003800000 */
.L_x_40400:
        /* <DEDUP_REMOVED lines=16> */
.L_x_40406:
[----:B------:R-:W-:Y:S05]  /*c360*/  BSYNC B1 ;  /* 0x0000000000017941 */ /* 0x000fea0003800000 */
.L_x_40405:
        /* <DEDUP_REMOVED lines=44> */
.L_x_40404:
[----:B------:R-:W-:Y:S05]  /*c630*/  BSYNC B0 ;  /* 0x0000000000007941 */ /* 0x000fea0003800000 */
.L_x_40403:
        /* <DEDUP_REMOVED lines=13> */
.L_x_40407:
        /* <DEDUP_REMOVED lines=12> */
.L_x_40410:
[----:B------:R-:W-:-:S07]  /*c7d0*/  IMAD.MOV.U32 R4, RZ, RZ, R6 ;  /* 0x000000ffff047224 */ /* 0x000fce00078e0006 */
.L_x_40411:
[----:B------:R-:W-:Y:S05]  /*c7e0*/  BSYNC B0 ;  /* 0x0000000000007941 */ /* 0x000fea0003800000 */
.L_x_40409:
        /* <DEDUP_REMOVED lines=16> */
.L_x_40415:
[----:B------:R-:W-:Y:S05]  /*c8f0*/  BSYNC B1 ;  /* 0x0000000000017941 */ /* 0x000fea0003800000 */
.L_x_40414:
        /* <DEDUP_REMOVED lines=44> */
.L_x_40413:
[----:B------:R-:W-:Y:S05]  /*cbc0*/  BSYNC B0 ;  /* 0x0000000000007941 */ /* 0x000fea0003800000 */
.L_x_40412:
        /* <DEDUP_REMOVED lines=8> */
.L_x_40408:
        /* <DEDUP_REMOVED lines=12> */
.L_x_40417:
[----:B------:R-:W-:-:S07]  /*cd10*/  MOV R28, R6 ;  /* 0x00000006001c7202 */ /* 0x000fce0000000f00 */
.L_x_40418:
[----:B------:R-:W-:Y:S05]  /*cd20*/  BSYNC B0 ;  /* 0x0000000000007941 */ /* 0x000fea0003800000 */
.L_x_40416:
        /* <DEDUP_REMOVED lines=16> */
.L_x_40422:
[----:B------:R-:W-:Y:S05]  /*ce30*/  BSYNC B1 ;  /* 0x0000000000017941 */ /* 0x000fea0003800000 */
.L_x_40421:
        /* <DEDUP_REMOVED lines=44> */
.L_x_40420:
[----:B------:R-:W-:Y:S05]  /*d100*/  BSYNC B0 ;  /* 0x0000000000007941 */ /* 0x000fea0003800000 */
.L_x_40419:
        /* <DEDUP_REMOVED lines=11> */
.L_x_40423:
        /* <DEDUP_REMOVED lines=12> */
.L_x_40426:
[----:B------:R-:W-:-:S07]  /*d280*/  IMAD.MOV.U32 R3, RZ, RZ, R6 ;  /* 0x000000ffff037224 */ /* 0x000fce00078e0006 */
.L_x_40427:
[----:B------:R-:W-:Y:S05]  /*d290*/  BSYNC B0 ;  /* 0x0000000000007941 */ /* 0x000fea0003800000 */
.L_x_40425:
        /* <DEDUP_REMOVED lines=16> */
.L_x_40431:
[----:B------:R-:W-:Y:S05]  /*d3a0*/  BSYNC B1 ;  /* 0x0000000000017941 */ /* 0x000fea0003800000 */
.L_x_40430:
        /* <DEDUP_REMOVED lines=44> */
.L_x_40429:
[----:B------:R-:W-:Y:S05]  /*d670*/  BSYNC B0 ;  /* 0x0000000000007941 */ /* 0x000fea0003800000 */
.L_x_40428:
        /* <DEDUP_REMOVED lines=8> */
.L_x_40424:
        /* <DEDUP_REMOVED lines=12> */
.L_x_40433:
[----:B------:R-:W-:-:S07]  /*d7c0*/  MOV R28, R6 ;  /* 0x00000006001c7202 */ /* 0x000fce0000000f00 */
.L_x_40434:
[----:B------:R-:W-:Y:S05]  /*d7d0*/  BSYNC B0 ;  /* 0x0000000000007941 */ /* 0x000fea0003800000 */
.L_x_40432:
        /* <DEDUP_REMOVED lines=16> */
.L_x_40438:
[----:B------:R-:W-:Y:S05]  /*d8e0*/  BSYNC B1 ;  /* 0x0000000000017941 */ /* 0x000fea0003800000 */
.L_x_40437:
        /* <DEDUP_REMOVED lines=44> */
.L_x_40436:
[----:B------:R-:W-:Y:S05]  /*dbb0*/  BSYNC B0 ;  /* 0x0000000000007941 */ /* 0x000fea0003800000 */
.L_x_40435:
        /* <DEDUP_REMOVED lines=11> */
.L_x_40439:
        /* <DEDUP_REMOVED lines=12> */
.L_x_40442:
[----:B------:R-:W-:-:S07]  /*dd30*/  IMAD.MOV.U32 R2, RZ, RZ, R6 ;  /* 0x000000ffff027224 */ /* 0x000fce00078e0006 */
.L_x_40443:
[----:B------:R-:W-:Y:S05]  /*dd40*/  BSYNC B0 ;  /* 0x0000000000007941 */ /* 0x000fea0003800000 */
.L_x_40441:
        /* <DEDUP_REMOVED lines=16> */
.L_x_40447:
[----:B------:R-:W-:Y:S05]  /*de50*/  BSYNC B1 ;  /* 0x0000000000017941 */ /* 0x000fea0003800000 */
.L_x_40446:
        /* <DEDUP_REMOVED lines=44> */
.L_x_40445:
[----:B------:R-:W-:Y:S05]  /*e120*/  BSYNC B0 ;  /* 0x0000000000007941 */ /* 0x000fea0003800000 */
.L_x_40444:
        /* <DEDUP_REMOVED lines=8> */
.L_x_40440:
        /* <DEDUP_REMOVED lines=12> */
.L_x_40449:
[----:B------:R-:W-:-:S07]  /*e270*/  MOV R30, R6 ;  /* 0x00000006001e7202 */ /* 0x000fce0000000f00 */
.L_x_40450:
[----:B------:R-:W-:Y:S05]  /*e280*/  BSYNC B0 ;  /* 0x0000000000007941 */ /* 0x000fea0003800000 */
.L_x_40448:
        /* <DEDUP_REMOVED lines=16> */
.L_x_40454:
[----:B------:R-:W-:Y:S05]  /*e390*/  BSYNC B1 ;  /* 0x0000000000017941 */ /* 0x000fea0003800000 */
.L_x_40453:
        /* <DEDUP_REMOVED lines=44> */
.L_x_40452:
[----:B------:R-:W-:Y:S05]  /*e660*/  BSYNC B0 ;  /* 0x0000000000007941 */ /* 0x000fea0003800000 */
.L_x_40451:
        /* <DEDUP_REMOVED lines=11> */
.L_x_40455:
        /* <DEDUP_REMOVED lines=12> */
.L_x_40458:
[----:B------:R-:W-:-:S07]  /*e7e0*/  IMAD.MOV.U32 R0, RZ, RZ, R6 ;  /* 0x000000ffff007224 */ /* 0x000fce00078e0006 */
.L_x_40459:
[----:B------:R-:W-:Y:S05]  /*e7f0*/  BSYNC B0 ;  /* 0x0000000000007941 */ /* 0x000fea0003800000 */
.L_x_40457:
        /* <DEDUP_REMOVED lines=18> */
.L_x_40463:
[----:B------:R-:W-:Y:S05]  /*e920*/  BSYNC B1 ;  /* 0x0000000000017941 */ /* 0x000fea0003800000 */
.L_x_40462:
        /* <DEDUP_REMOVED lines=44> */
.L_x_40461:
[----:B------:R-:W-:Y:S05]  /*ebf0*/  BSYNC B0 ;  /* 0x0000000000007941 */ /* 0x000fea0003800000 */
.L_x_40460:
        /* <DEDUP_REMOVED lines=8> */
.L_x_40456:
[----:B------:R-:W-:Y:S01]  /*ec80*/  SEL R28, RZ, 0x1000000, P5 ;  /* 0x01000000ff1c7807 */ /* 0x000fe20002800000 */
[C---:B------:R-:W-:Y:S01]  /*ec90*/  IMAD.WIDE.U32 R206, R195.reuse, 0x10, R178 ;  /* 0x00000010c3ce7825 */ /* 0x040fe200078e00b2 */
[----:B------:R-:W-:Y:S01]  /*eca0*/  SEL R29, RZ, 0x10000, P4 ;  /* 0x00010000ff1d7807 */ /* 0x000fe20002000000 */
[----:B------:R-:W0:Y:S01]  /*ecb0*/  @P0 LDC.64 R174, c[0x0][0x228] ;  /* 0x00008a00ffae0b82 */ /* 0x000e220000000a00 */
[----:B------:R-:W-:Y:S02]  /*ecc0*/  SEL R30, RZ, 0x100, P3 ;  /* 0x00000100ff1e7807 */ /* 0x000fe40001800000 */
[----:B------:R-:W-:Y:S01]  /*ecd0*/  LOP3.LUT P6, RZ, R184, 0x2, RZ, 0xc0, !PT ;  /* 0x00000002b8ff7812 */ /* 0x000fe200078cc0ff */
[----:B------:R1:W-:Y:S01]  /*ece0*/  STG.E.128 desc[UR4][R206.64], R32 ;  /* 0x00000020ce007986 */ /* 0x0003e2000c101d04 */
[----:B------:R-:W-:Y:S01]  /*ecf0*/  IADD3 R28, R30, R28, R29 ;  /* 0x0000001c1e1c7210 */ /* 0x000fe20007ffe01d */
[----:B------:R-:W-:Y:S01]  /*ed00*/  IMAD.WIDE.U32 R30, R195, 0x4, R176 ;  /* 0x00000004c31e7825 */ /* 0x000fe200078e00b0 */
        /* <DEDUP_REMOVED lines=20> */
.L_x_40464:
        /* <DEDUP_REMOVED lines=15> */
.L_x_40466:
[----:B------:R-:W-:-:S07]  /*ef40*/  MOV R188, R6 ;  /* 0x0000000600bc7202 */ /* 0x000fce0000000f00 */
.L_x_40467:
[----:B------:R-:W-:Y:S05]  /*ef50*/  BSYNC B0 ;  /* 0x0000000000007941 */ /* 0x000fea0003800000 */
.L_x_40465:
        /* <DEDUP_REMOVED lines=16> */
.L_x_40471:
[----:B------:R-:W-:Y:S05]  /*f060*/  BSYNC B1 ;  /* 0x0000000000017941 */ /* 0x000fea0003800000 */
.L_x_40470:
        /* <DEDUP_REMOVED lines=44> */
.L_x_40469:
[----:B------:R-:W-:Y:S05]  /*f330*/  BSYNC B0 ;  /* 0x0000000000007941 */ /* 0x000fea0003800000 */
.L_x_40468:
        /* <DEDUP_REMOVED lines=13> */
.L_x_40472:
        /* <DEDUP_REMOVED lines=12> */
.L_x_40475:
[----:B------:R-:W-:-:S07]  /*f4d0*/  IMAD.MOV.U32 R4, RZ, RZ, R6 ;  /* 0x000000ffff047224 */ /* 0x000fce00078e0006 */
.L_x_40476:
[----:B------:R-:W-:Y:S05]  /*f4e0*/  BSYNC B0 ;  /* 0x0000000000007941 */ /* 0x000fea0003800000 */
.L_x_40474:
        /* <DEDUP_REMOVED lines=16> */
.L_x_40480:
[----:B------:R-:W-:Y:S05]  /*f5f0*/  BSYNC B1 ;  /* 0x0000000000017941 */ /* 0x000fea0003800000 */
.L_x_40479:
        /* <DEDUP_REMOVED lines=44> */
.L_x_40478:
[----:B------:R-:W-:Y:S05]  /*f8c0*/  BSYNC B0 ;  /* 0x0000000000007941 */ /* 0x000fea0003800000 */
.L_x_40477:
        /* <DEDUP_REMOVED lines=8> */
.L_x_40473:
        /* <DEDUP_REMOVED lines=12> */
.L_x_40482:
[----:B------:R-:W-:-:S07]  /*fa10*/  MOV R188, R6 ;  /* 0x0000000600bc7202 */ /* 0x000fce0000000f00 */
.L_x_40483:
[----:B------:R-:W-:Y:S05]  /*fa20*/  BSYNC B0 ;  /* 0x0000000000007941 */ /* 0x000fea0003800000 */
.L_x_40481:
        /* <DEDUP_REMOVED lines=16> */
.L_x_40487:
[----:B------:R-:W-:Y:S05]  /*fb30*/  BSYNC B1 ;  /* 0x0000000000017941 */ /* 0x000fea0003800000 */
.L_x_40486:
        /* <DEDUP_REMOVED lines=44> */
.L_x_40485:
[----:B------:R-:W-:Y:S05]  /*fe00*/  BSYNC B0 ;  /* 0x0000000000007941 */ /* 0x000fea0003800000 */
.L_x_40484:
        /* <DEDUP_REMOVED lines=11> */
.L_x_40488:
        /* <DEDUP_REMOVED lines=12> */
.L_x_40491:
[----:B------:R-:W-:-:S07]  /*ff80*/  IMAD.MOV.U32 R3, RZ, RZ, R6 ;  /* 0x000000ffff037224 */ /* 0x000fce00078e0006 */
.L_x_40492:
[----:B------:R-:W-:Y:S05]  /*ff90*/  BSYNC B0 ;  /* 0x0000000000007941 */ /* 0x000fea0003800000 */
.L_x_40490:
        /* <DEDUP_REMOVED lines=16> */
.L_x_40496:
[----:B------:R-:W-:Y:S05]  /*100a0*/  BSYNC B1 ;  /* 0x0000000000017941 */ /* 0x000fea0003800000 */
.L_x_40495:
        /* <DEDUP_REMOVED lines=44> */
.L_x_40494:
[----:B------:R-:W-:Y:S05]  /*10370*/  BSYNC B0 ;  /* 0x0000000000007941 */ /* 0x000fea0003800000 */
.L_x_40493:
        /* <DEDUP_REMOVED lines=8> */
.L_x_40489:
        /* <DEDUP_REMOVED lines=12> */
.L_x_40498:
[----:B------:R-:W-:-:S07]  /*104c0*/  MOV R188, R6 ;  /* 0x0000000600bc7202 */ /* 0x000fce0000000f00 */
.L_x_40499:
[----:B------:R-:W-:Y:S05]  /*104d0*/  BSYNC B0 ;  /* 0x0000000000007941 */ /* 0x000fea0003800000 */
.L_x_40497:
        /* <DEDUP_REMOVED lines=16> */
.L_x_40503:
[----:B------:R-:W-:Y:S05]  /*105e0*/  BSYNC B1 ;  /* 0x0000000000017941 */ /* 0x000fea0003800000 */
.L_x_40502:
        /* <DEDUP_REMOVED lines=44> */
.L_x_40501:
[----:B------:R-:W-:Y:S05]  /*108b0*/  BSYNC B0 ;  /* 0x0000000000007941 */ /* 0x000fea0003800000 */
.L_x_40500:
        /* <DEDUP_REMOVED lines=11> */
.L_x_40504:
        /* <DEDUP_REMOVED lines=12> */
.L_x_40507:
[----:B------:R-:W-:-:S07]  /*10a30*/  IMAD.MOV.U32 R2, RZ, RZ, R6 ;  /* 0x000000ffff027224 */ /* 0x000fce00078e0006 */
.L_x_40508:
[----:B------:R-:W-:Y:S05]  /*10a40*/  BSYNC B0 ;  /* 0x0000000000007941 */ /* 0x000fea0003800000 */
.L_x_40506:
        /* <DEDUP_REMOVED lines=16> */
.L_x_40512:
[----:B------:R-:W-:Y:S05]  /*10b50*/  BSYNC B1 ;  /* 0x0000000000017941 */ /* 0x000fea0003800000 */
.L_x_40511:
        /* <DEDUP_REMOVED lines=44> */
.L_x_40510:
[----:B------:R-:W-:Y:S05]  /*10e20*/  BSYNC B0 ;  /* 0x0000000000007941 */ /* 0x000fea0003800000 */
.L_x_40509:
        /* <DEDUP_REMOVED lines=8> */
.L_x_40505:
        /* <DEDUP_REMOVED lines=12> */
.L_x_40514:
[----:B------:R-:W-:-:S07]  /*10f70*/  MOV R188, R6 ;  /* 0x0000000600bc7202 */ /* 0x000fce0000000f00 */
.L_x_40515:
[----:B------:R-:W-:Y:S05]  /*10f80*/  BSYNC B0 ;  /* 0x0000000000007941 */ /* 0x000fea0003800000 */
.L_x_40513:
        /* <DEDUP_REMOVED lines=16> */
.L_x_40519:
[----:B------:R-:W-:Y:S05]  /*11090*/  BSYNC B1 ;  /* 0x0000000000017941 */ /* 0x000fea0003800000 */
.L_x_40518:
        /* <DEDUP_REMOVED lines=44> */
.L_x_40517:
[----:B------:R-:W-:Y:S05]  /*11360*/  BSYNC B0 ;  /* 0x0000000000007941 */ /* 0x000fea0003800000 */
.L_x_40516:
        /* <DEDUP_REMOVED lines=11> */
.L_x_40520:
        /* <DEDUP_REMOVED lines=12> */
.L_x_40523:
[----:B------:R-:W-:-:S07]  /*114e0*/  IMAD.MOV.U32 R0, RZ, RZ, R6 ;  /* 0x000000ffff007224 */ /* 0x000fce00078e0006 */
.L_x_40524:
[----:B------:R-:W-:Y:S05]  /*114f0*/  BSYNC B0 ;  /* 0x0000000000007941 */ /* 0x000fea0003800000 */
.L_x_40522:
        /* <DEDUP_REMOVED lines=18> */
.L_x_40528:
[----:B------:R-:W-:Y:S05]  /*11620*/  BSYNC B1 ;  /* 0x0000000000017941 */ /* 0x000fea0003800000 */
.L_x_40527:
        /* <DEDUP_REMOVED lines=44> */
.L_x_40526:
[----:B------:R-:W-:Y:S05]  /*118f0*/  BSYNC B0 ;  /* 0x0000000000007941 */ /* 0x000fea0003800000 */
.L_x_40525:
        /* <DEDUP_REMOVED lines=8> */
.L_x_40521:
[----:B------:R-:W-:Y:S01]  /*11980*/  SEL R188, RZ, 0x1000000, P5 ;  /* 0x01000000ffbc7807 */ /* 0x000fe20002800000 */
[----:B------:R-:W-:Y:S01]  /*11990*/  IMAD.WIDE.U32 R212, R197, 0x10, R178 ;  /* 0x00000010c5d47825 */ /* 0x000fe200078e00b2 */
[----:B------:R-:W-:Y:S01]  /*119a0*/  SEL R193, RZ, 0x10000, P4 ;  /* 0x00010000ffc17807 */ /* 0x000fe20002000000 */
[----:B------:R-:W0:Y:S01]  /*119b0*/  @P0 LDC.64 R208, c[0x0][0x228] ;  /* 0x00008a00ffd00b82 */ /* 0x000e220000000a00 */
[----:B------:R-:W-:Y:S02]  /*119c0*/  SEL R192, RZ, 0x100, P3 ;  /* 0x00000100ffc07807 */ /* 0x000fe40001800000 */
[----:B------:R-:W-:Y:S01]  /*119d0*/  LOP3.LUT P6, RZ, R184, 0x2, RZ, 0xc0, !PT ;  /* 0x00000002b8ff7812 */ /* 0x000fe200078cc0ff */
[----:B------:R1:W-:Y:S01]  /*119e0*/  STG.E.128 desc[UR4][R212.64], R28 ;  /* 0x0000001cd4007986 */ /* 0x0003e2000c101d04 */
[----:B------:R-:W-:Y:S02]  /*119f0*/  IADD3 R188, R192, R188, R193 ;  /* 0x000000bcc0bc7210 */ /* 0x000fe40007ffe0c1 */
[----:B------:R-:W-:Y:S01]  /*11a00*/  SEL R193, RZ, 0x1, P6 ;  /* 0x00000001ffc17807 */ /* 0x000fe20003000000 */
[----:B------:R-:W2:Y:S01]  /*11a10*/  @P1 LDC.64 R174, c[0x0][0x230] ;  /* 0x00008c00ffae1b82 */ /* 0x000ea20000000a00 */
[----:B------:R-:W-:-:S03]  /*11a20*/  IADD3 R207, R191, 0x600, RZ ;  /* 0x00000600bfcf7810 */ /* 0x000fc60007ffe0ff */
[----:B------:R-:W-:Y:S02]  /*11a30*/  IMAD.IADD R201, R188, 0x1, R193 ;  /* 0x00000001bcc97824 */ /* 0x000fe400078e02c1 */
[----:B------:R-:W-:-:S04]  /*11a40*/  IMAD.WIDE.U32 R192, R197, 0x4, R176 ;  /* 0x00000004c5c07825 */ /* 0x000fc800078e00b0 */
[C---:B------:R-:W-:Y:S01]  /*11a50*/  IMAD.WIDE.U32 R172, R207.reuse, 0x10, R172 ;  /* 0x00000010cfac7825 */ /* 0x040fe200078e00ac */
[----:B------:R1:W-:Y:S03]  /*11a60*/  STG.E desc[UR4][R192.64], R201 ;  /* 0x000000c9c0007986 */ /* 0x0003e6000c101904 */
        /* <DEDUP_REMOVED lines=14> */
.L_x_40529:
        /* <DEDUP_REMOVED lines=15> */
.L_x_40531:
[----:B------:R-:W-:-:S07]  /*11c40*/  MOV R188, R6 ;  /* 0x0000000600bc7202 */ /* 0x000fce0000000f00 */
.L_x_40532:
[----:B------:R-:W-:Y:S05]  /*11c50*/  BSYNC B0 ;  /* 0x0000000000007941 */ /* 0x000fea0003800000 */
.L_x_40530:
        /* <DEDUP_REMOVED lines=16> */
.L_x_40536:
[----:B------:R-:W-:Y:S05]  /*11d60*/  BSYNC B1 ;  /* 0x0000000000017941 */ /* 0x000fea0003800000 */
.L_x_40535:
        /* <DEDUP_REMOVED lines=44> */
.L_x_40534:
[----:B------:R-:W-:Y:S05]  /*12030*/  BSYNC B0 ;  /* 0x0000000000007941 */ /* 0x000fea0003800000 */
.L_x_40533:
        /* <DEDUP_REMOVED lines=13> */
.L_x_40537:
        /* <DEDUP_REMOVED lines=12> */
.L_x_40540:
[----:B------:R-:W-:-:S07]  /*121d0*/  IMAD.MOV.U32 R4, RZ, RZ, R6 ;  /* 0x000000ffff047224 */ /* 0x000fce00078e0006 */
.L_x_40541:
[----:B------:R-:W-:Y:S05]  /*121e0*/  BSYNC B0 ;  /* 0x0000000000007941 */ /* 0x000fea0003800000 */
.L_x_40539:
        /* <DEDUP_REMOVED lines=16> */
.L_x_40545:
[----:B------:R-:W-:Y:S05]  /*122f0*/  BSYNC B1 ;  /* 0x0000000000017941 */ /* 0x000fea0003800000 */
.L_x_40544:
        /* <DEDUP_REMOVED lines=44> */
.L_x_40543:
[----:B------:R-:W-:Y:S05]  /*125c0*/  BSYNC B0 ;  /* 0x0000000000007941 */ /* 0x000fea0003800000 */
.L_x_40542:
        /* <DEDUP_REMOVED lines=8> */
.L_x_40538:
        /* <DEDUP_REMOVED lines=12> */
.L_x_40547:
[----:B------:R-:W-:-:S07]  /*12710*/  MOV R188, R6 ;  /* 0x0000000600bc7202 */ /* 0x000fce0000000f00 */
.L_x_40548:
[----:B------:R-:W-:Y:S05]  /*12720*/  BSYNC B0 ;  /* 0x0000000000007941 */ /* 0x000fea0003800000 */
.L_x_40546:
        /* <DEDUP_REMOVED lines=16> */
.L_x_40552:
[----:B------:R-:W-:Y:S05]  /*12830*/  BSYNC B1 ;  /* 0x0000000000017941 */ /* 0x000fea0003800000 */
.L_x_40551:
        /* <DEDUP_REMOVED lines=44> */
.L_x_40550:
[----:B------:R-:W-:Y:S05]  /*12b00*/  BSYNC B0 ;  /* 0x0000000000007941 */ /* 0x000fea0003800000 */
.L_x_40549:
        /* <DEDUP_REMOVED lines=11> */
.L_x_40553:
        /* <DEDUP_REMOVED lines=12> */
.L_x_40556:
[----:B------:R-:W-:-:S07]  /*12c80*/  IMAD.MOV.U32 R3, RZ, RZ, R6 ;  /* 0x000000ffff037224 */ /* 0x000fce00078e0006 */
.L_x_40557:
[----:B------:R-:W-:Y:S05]  /*12c90*/  BSYNC B0 ;  /* 0x0000000000007941 */ /* 0x000fea0003800000 */
.L_x_40555:
        /* <DEDUP_REMOVED lines=16> */
.L_x_40561:
[----:B------:R-:W-:Y:S05]  /*12da0*/  BSYNC B1 ;  /* 0x0000000000017941 */ /* 0x000fea0003800000 */
.L_x_40560:
        /* <DEDUP_REMOVED lines=44> */
.L_x_40559:
[----:B------:R-:W-:Y:S05]  /*13070*/  BSYNC B0 ;  /* 0x0000000000007941 */ /* 0x000fea0003800000 */
.L_x_40558:
        /* <DEDUP_REMOVED lines=8> */
.L_x_40554:
        /* <DEDUP_REMOVED lines=12> */
.L_x_40563:
[----:B------:R-:W-:-:S07]  /*131c0*/  MOV R188, R6 ;  /* 0x0000000600bc7202 */ /* 0x000fce0000000f00 */
.L_x_40564:
[----:B------:R-:W-:Y:S05]  /*131d0*/  BSYNC B0 ;  /* 0x0000000000007941 */ /* 0x000fea0003800000 */
.L_x_40562:
        /* <DEDUP_REMOVED lines=16> */
.L_x_40568:
[----:B------:R-:W-:Y:S05]  /*132e0*/  BSYNC B1 ;  /* 0x0000000000017941 */ /* 0x000fea0003800000 */
.L_x_40567:
        /* <DEDUP_REMOVED lines=44> */
.L_x_40566:
[----:B------:R-:W-:Y:S05]  /*135b0*/  BSYNC B0 ;  /* 0x0000000000007941 */ /* 0x000fea0003800000 */
.L_x_40565:
        /* <DEDUP_REMOVED lines=11> */
.L_x_40569:
        /* <DEDUP_REMOVED lines=12> */
.L_x_40572:
[----:B------:R-:W-:-:S07]  /*13730*/  IMAD.MOV.U32 R2, RZ, RZ, R6 ;  /* 0x000000ffff027224 */ /* 0x000fce00078e0006 */
.L_x_40573:
[----:B------:R-:W-:Y:S05]  /*13740*/  BSYNC B0 ;  /* 0x0000000000007941 */ /* 0x000fea0003800000 */
.L_x_40571:
        /* <DEDUP_REMOVED lines=16> */
.L_x_40577:
[----:B------:R-:W-:Y:S05]  /*13850*/  BSYNC B1 ;  /* 0x0000000000017941 */ /* 0x000fea0003800000 */
.L_x_40576:
        /* <DEDUP_REMOVED lines=44> */
.L_x_40575:
[----:B------:R-:W-:Y:S05]  /*13b20*/  BSYNC B0 ;  /* 0x0000000000007941 */ /* 0x000fea0003800000 */
.L_x_40574:
        /* <DEDUP_REMOVED lines=8> */
.L_x_40570:
        /* <DEDUP_REMOVED lines=12> */
.L_x_40579:
[----:B------:R-:W-:-:S07]  /*13c70*/  MOV R188, R6 ;  /* 0x0000000600bc7202 */ /* 0x000fce0000000f00 */
.L_x_40580:
[----:B------:R-:W-:Y:S05]  /*13c80*/  BSYNC B0 ;  /* 0x0000000000007941 */ /* 0x000fea0003800000 */
.L_x_40578:
        /* <DEDUP_REMOVED lines=16> */
.L_x_40584:
[----:B------:R-:W-:Y:S05]  /*13d90*/  BSYNC B1 ;  /* 0x0000000000017941 */ /* 0x000fea0003800000 */
.L_x_40583:
        /* <DEDUP_REMOVED lines=44> */
.L_x_40582:
[----:B------:R-:W-:Y:S05]  /*14060*/  BSYNC B0 ;  /* 0x0000000000007941 */ /* 0x000fea0003800000 */
.L_x_40581:
        /* <DEDUP_REMOVED lines=11> */
.L_x_40585:
        /* <DEDUP_REMOVED lines=12> */
.L_x_40588:
[----:B------:R-:W-:-:S07]  /*141e0*/  IMAD.MOV.U32 R0, RZ, RZ, R6 ;  /* 0x000000ffff007224 */ /* 0x000fce00078e0006 */
.L_x_40589:
[----:B------:R-:W-:Y:S05]  /*141f0*/  BSYNC B0 ;  /* 0x0000000000007941 */ /* 0x000fea0003800000 */
.L_x_40587:
        /* <DEDUP_REMOVED lines=16> */
.L_x_40593:
[----:B------:R-:W-:Y:S05]  /*14300*/  BSYNC B1 ;  /* 0x0000000000017941 */ /* 0x000fea0003800000 */
.L_x_40592:
        /* <DEDUP_REMOVED lines=44> */
.L_x_40591:
[----:B------:R-:W-:Y:S05]  /*145d0*/  BSYNC B0 ;  /* 0x0000000000007941 */ /* 0x000fea0003800000 */
.L_x_40590:
        /* <DEDUP_REMOVED lines=8> */
.L_x_40586:
[----:B------:R-:W-:Y:S01]  /*14660*/  FADD.FTZ R190, RZ, R48 ;  /* 0x00000030ffbe7221 */ /* 0x000fe20000010000 */
[----:B------:R-:W-:Y:S01]  /*14670*/  LOP3.LUT P1, RZ, R184, 0x1, RZ, 0xc0, !PT ;  /* 0x00000001b8ff7812 */ /* 0x000fe2000782c0ff */
[----:B------:R-:W-:Y:S01]  /*14680*/  IMAD.WIDE.U32 R178, R207, 0x10, R178 ;  /* 0x00000010cfb27825 */ /* 0x000fe200078e00b2 */
[----:B------:R-:W-:-:S03]  /*14690*/  SEL R192, RZ, 0x100, P3 ;  /* 0x00000100ffc07807 */ /* 0x000fc60001800000 */
[----:B------:R-:W-:Y:S01]  /*146a0*/  FADD.FTZ R193, R190, R49 ;  /* 0x00000031bec17221 */ /* 0x000fe20000010000 */
[----:B------:R-:W-:Y:S01]  /*146b0*/  LOP3.LUT P2, RZ, R198, 0x1f, RZ, 0xc0, !PT ;  /* 0x0000001fc6ff7812 */ /* 0x000fe2000784c0ff */
[----:B------:R0:W-:Y:S02]  /*146c0*/  STG.E.128 desc[UR4][R178.64], R172 ;  /* 0x000000acb2007986 */ /* 0x0001e4000c101d04 */
        /* <DEDUP_REMOVED lines=23> */
[----:B------:R-:W-:-:S04]  /*14840*/  IMAD.WIDE.U32 R192, R207, 0x4, R176 ;  /* 0x00000004cfc07825 */ /* 0x000fc800078e00b0 */
[----:B------:R-:W-:Y:S01]  /*14850*/  FADD.FTZ R201, R194, R29 ;  /* 0x0000001dc2c97221 */ /* 0x000fe20000010000 */
[----:B------:R-:W-:Y:S02]  /*14860*/  LOP3.LUT P1, RZ, R200, 0xff, RZ, 0xc0, !PT ;  /* 0x000000ffc8ff7812 */ /* 0x000fe4000782c0ff */
[----:B------:R-:W-:Y:S01]  /*14870*/  IADD3 R199, R190, R199, RZ ;  /* 0x000000c7bec77210 */ /* 0x000fe20007ffe0ff */
[----:B------:R-:W-:Y:S01]  /*14880*/  FADD.FTZ R194, R201, R30 ;  /* 0x0000001ec9c27221 */ /* 0x000fe20000010000 */
[----:B------:R-:W-:-:S03]  /*14890*/  SHF.R.U32.HI R190, RZ, 0x5, R198 ;  /* 0x00000005ffbe7819 */ /* 0x000fc600000116c6 */
[----:B------:R0:W-:Y:S01]  /*148a0*/  STG.E desc[UR4][R192.64], R199 ;  /* 0x000000c7c0007986 */ /* 0x0001e2000c101904 */
[----:B------:R-:W-:-:S04]  /*148b0*/  FADD.FTZ R177, R194, R31 ;  /* 0x0000001fc2b17221 */ /* 0x000fc80000010000 */
[----:B------:R-:W-:Y:S01]  /*148c0*/  FADD.FTZ R176, R177, R172 ;  /* 0x000000acb1b07221 */ /* 0x000fe20000010000 */
[----:B------:R-:W-:-:S03]  /*148d0*/  LOP3.LUT R177, R190, 0x7fffff8, RZ, 0xc0, !PT ;  /* 0x07fffff8beb17812 */ /* 0x000fc600078ec0ff */
[----:B------:R-:W-:-:S04]  /*148e0*/  FADD.FTZ R201, R176, R173 ;  /* 0x000000adb0c97221 */ /* 0x000fc80000010000 */
[----:B------:R-:W-:Y:S01]  /*148f0*/  FADD.FTZ R176, R201, R174 ;  /* 0x000000aec9b07221 */ /* 0x000fe20000010000 */
[----:B0-----:R-:W-:Y:S06]  /*14900*/  @!P0 BRA `(.L_x_40594) ;  /* 0x00000000002c8947 */ /* 0x001fec0003800000 */
        /* <DEDUP_REMOVED lines=11> */
.L_x_40594:
[----:B------:R-:W-:Y:S01]  /*149c0*/  UMOV UR6, 0xffffffff ;  /* 0xffffffff00067882 */ /* 0x000fe20000000000 */
[----:B------:R-:W-:Y:S02]  /*149d0*/  @!P1 VIADD R177, R177, 0x8 ;  /* 0x00000008b1b19836 */ /* 0x000fe40000000000 */
        /* <DEDUP_REMOVED lines=78> */
.L_x_40607:
        /* <DEDUP_REMOVED lines=8> */
[----:B------:R-:W-:Y:S02]  /*14f40*/  @!P3 IADD3 R196, R177, R196, RZ ;  /* 0x000000c4b1c4b210 */ /* 0x000fe40007ffe0ff */
[----:B--2---:R-:W-:Y:S02]  /*14f50*/  @!P2 LEA R179, R179, R176, 0x18 ;  /* 0x000000b0b3b3a211 */ /* 0x004fe400078ec0ff */
[----:B------:R-:W-:-:S05]  /*14f60*/  @!P2 IADD3 R176, R177, R190, RZ ;  /* 0x000000beb1b0a210 */ /* 0x000fca0007ffe0ff */
[----:B------:R-:W-:Y:S02]  /*14f70*/  @!P2 IMAD R192, R176, 0x8, R179 ;  /* 0x00000008b0c0a824 */ /* 0x000fe400078e02b3 */
[----:B-1----:R-:W-:Y:S01]  /*14f80*/  FADD.FTZ R179, R194, R199 ;  /* 0x000000c7c2b37221 */ /* 0x002fe20000010000 */
[----:B------:R-:W-:-:S04]  /*14f90*/  @!P3 MOV R176, 0x400 ;  /* 0x0000040000b0b802 */ /* 0x000fc80000000f00 */
[----:B------:R-:W-:Y:S01]  /*14fa0*/  @!P2 STS.64 [R192], R178 ;  /* 0x000000b2c000a388 */ /* 0x000fe20000000a00 */
[----:B------:R-:W-:Y:S01]  /*14fb0*/  BAR.SYNC.DEFER_BLOCKING 0x0 ;  /* 0x0000000000007b1d */ /* 0x000fe20000010000 */
[----:B------:R-:W-:Y:S02]  /*14fc0*/  LOP3.LUT P2, RZ, R190, 0x1f, R198, 0xf8, !PT ;  /* 0x0000001fbeff7812 */ /* 0x000fe4000784f8c6 */
[----:B---3--:R-:W-:Y:S02]  /*14fd0*/  @!P3 LEA R193, R193, R176, 0x18 ;  /* 0x000000b0c1c1b211 */ /* 0x008fe400078ec0ff */
[----:B------:R-:W-:-:S03]  /*14fe0*/  CS2R R176, SRZ ;  /* 0x0000000000b07805 */ /* 0x000fc6000001ff00 */
[----:B------:R-:W-:Y:S01]  /*14ff0*/  @!P3 IMAD R196, R196, 0x8, R193 ;  /* 0x00000008c4c4b824 */ /* 0x000fe200078e02c1 */
[----:B------:R-:W-:-:S06]  /*15000*/  HFMA2.MMA R193, -RZ, RZ, 0, 0 ;  /* 0x00000000ffc17435 */ /* 0x000fcc00000001ff */
[----:B------:R-:W-:-:S05]  /*15010*/  @!P3 IMAD.MOV.U32 R193, RZ, RZ, 0x380 ;  /* 0x00000380ffc1b424 */ /* 0x000fca00078e00ff */
[----:B0-----:R-:W0:Y:S01]  /*15020*/  SHFL.DOWN PT, R194, R193, 0x4, 0x1f ;  /* 0x08801f00c1c27f89 */ /* 0x001e2200000e0000 */
[----:B------:R-:W-:-:S03]  /*15030*/  I2FP.F32.S32 R201, R193 ;  /* 0x000000c100c97245 */ /* 0x000fc60000201400 */
        /* <DEDUP_REMOVED lines=8> */
[----:B0-----:R-:W-:Y:S01]  /*150c0*/  IMAD.IADD R193, R179, 0x1, R202 ;  /* 0x00000001b3c17824 */ /* 0x001fe200078e02ca */
[----:B------:R-:W-:Y:S01]  /*150d0*/  I2FP.F32.S32 R202, R202 ;  /* 0x000000ca00ca7245 */ /* 0x000fe20000201400 */
[----:B-1----:R-:W-:-:S04]  /*150e0*/  FMUL.FTZ R196, R199, R194 ;  /* 0x000000c2c7c47220 */ /* 0x002fc80000410000 */
[----:B------:R-:W-:Y:S01]  /*150f0*/  FFMA.FTZ R209, R201, R176, R196 ;  /* 0x000000b0c9d17223 */ /* 0x000fe200000100c4 */
[----:B------:R-:W-:Y:S01]  /*15100*/  FADD.FTZ R176, -R199, R176 ;  /* 0x000000b0c7b07221 */ /* 0x000fe20000010100 */
[----:B---3--:R-:W-:Y:S01]  /*15110*/  FADD.FTZ R179, R178, R177 ;  /* 0x000000b1b2b37221 */ /* 0x008fe20000010000 */
[----:B------:R-:W-:Y:S01]  /*15120*/  I2FP.F32.S32 R178, R193 ;  /* 0x000000c100b27245 */ /* 0x000fe20000201400 */
[----:B--2---:R-:W-:Y:S01]  /*15130*/  FMUL.FTZ R209, R200, R209 ;  /* 0x000000d1c8d17220 */ /* 0x004fe20000410000 */
[----:B------:R-:W-:-:S04]  /*15140*/  FMUL.FTZ R176, R176, R176 ;  /* 0x000000b0b0b07220 */ /* 0x000fc80000410000 */
[----:B------:R-:W0:Y:S01]  /*15150*/  SHFL.DOWN PT, R196, R209, 0x2, 0x1f ;  /* 0x08401f00d1c47f89 */ /* 0x000e2200000e0000 */
[----:B------:R-:W-:-:S04]  /*15160*/  FMUL.FTZ R176, R176, R201 ;  /* 0x000000c9b0b07220 */ /* 0x000fc80000410000 */
[----:B------:R-:W-:Y:S02]  /*15170*/  FMUL.FTZ R176, R176, R194 ;  /* 0x000000c2b0b07220 */ /* 0x000fe40000410000 */
[----:B------:R-:W1:Y:S02]  /*15180*/  MUFU.RCP R194, R178 ;  /* 0x000000b200c27308 */ /* 0x000e640000001000 */
[----:B------:R-:W-:Y:S02]  /*15190*/  FFMA.FTZ R176, R200, R176, R179 ;  /* 0x000000b0c8b07223 */ /* 0x000fe400000100b3 */
[----:B------:R-:W2:Y:S04]  /*151a0*/  SHFL.DOWN PT, R200, R193, 0x1, 0x1f ;  /* 0x08201f00c1c87f89 */ /* 0x000ea800000e0000 */
[----:B------:R-:W3:Y:S01]  /*151b0*/  SHFL.DOWN PT, R177, R176, 0x2, 0x1f ;  /* 0x08401f00b0b17f89 */ /* 0x000ee200000e0000 */
[----:B0-----:R-:W-:Y:S01]  /*151c0*/  FMUL.FTZ R179, R196, R202 ;  /* 0x000000cac4b37220 */ /* 0x001fe20000410000 */
[----:B------:R-:W-:-:S03]  /*151d0*/  FADD.FTZ R196, R209, -R196 ;  /* 0x800000c4d1c47221 */ /* 0x000fc60000010000 */
[----:B------:R-:W-:-:S04]  /*151e0*/  FFMA.FTZ R179, R192, R209, R179 ;  /* 0x000000d1c0b37223 */ /* 0x000fc800000100b3 */
[----:B-1----:R-:W-:Y:S01]  /*151f0*/  FMUL.FTZ R199, R194, R179 ;  /* 0x000000b3c2c77220 */ /* 0x002fe20000410000 */
[----:B------:R-:W-:-:S04]  /*15200*/  FMUL.FTZ R179, R196, R196 ;  /* 0x000000c4c4b37220 */ /* 0x000fc80000410000 */
[----:B------:R-:W0:Y:S01]  /*15210*/  SHFL.DOWN PT, R204, R199, 0x1, 0x1f ;  /* 0x08201f00c7cc7f89 */ /* 0x000e2200000e0000 */
[----:B------:R-:W-:Y:S01]  /*15220*/  FMUL.FTZ R179, R192, R179 ;  /* 0x000000b3c0b37220 */ /* 0x000fe20000410000 */
[-C--:B--2---:R-:W-:Y:S01]  /*15230*/  IADD3 R192, R193, R200.reuse, RZ ;  /* 0x000000c8c1c07210 */ /* 0x084fe20007ffe0ff */
[----:B---3--:R-:W-:Y:S01]  /*15240*/  FADD.FTZ R177, R176, R177 ;  /* 0x000000b1b0b17221 */ /* 0x008fe20000010000 */
        /* <DEDUP_REMOVED lines=12> */
[----:B------:R-:W0:Y:S01]  /*15310*/  SHFL.IDX PT, R201, R193, RZ, 0x1f ;  /* 0x00001fffc1c97589 */ /* 0x000e2200000e0000 */
[----:B--2---:R-:W-:Y:S02]  /*15320*/  FADD.FTZ R179, R177, R176 ;  /* 0x000000b0b1b37221 */ /* 0x004fe40000010000 */
[----:B------:R-:W-:-:S04]  /*15330*/  FMUL.FTZ R199, R199, R200 ;  /* 0x000000c8c7c77220 */ /* 0x000fc80000410000 */
[----:B------:R-:W-:Y:S02]  /*15340*/  FFMA.FTZ R179, R192, R199, R179 ;  /* 0x000000c7c0b37223 */ /* 0x000fe400000100b3 */
[----:B------:R-:W1:Y:S03]  /*15350*/  LDC R192, c[0x0][0x2d8] ;  /* 0x0000b600ffc07b82 */ /* 0x000e660000000800 */
[----:B------:R2:W1:Y:S01]  /*15360*/  SHFL.IDX PT, R199, R179, RZ, 0x1f ;  /* 0x00001fffb3c77589 */ /* 0x00046200000e0000 */
[----:B0-----:R-:W-:-:S05]  /*15370*/  FSEL R176, R201, RZ, !P4 ;  /* 0x000000ffc9b07208 */ /* 0x001fca0006000000 */
[C---:B------:R-:W-:Y:S01]  /*15380*/  FADD.FTZ R190, -R176.reuse, R50 ;  /* 0x00000032b0be7221 */ /* 0x040fe20000010100 */
[----:B------:R-:W-:Y:S01]  /*15390*/  FMUL.FTZ R50, R201, R201 ;  /* 0x000000c9c9327220 */ /* 0x000fe20000410000 */
[C---:B------:R-:W-:Y:S01]  /*153a0*/  FADD.FTZ R177, -R176.reuse, R48 ;  /* 0x00000030b0b17221 */ /* 0x040fe20000010100 */
[C---:B------:R-:W-:Y:S01]  /*153b0*/  FADD.FTZ R178, -R176.reuse, R49 ;  /* 0x00000031b0b27221 */ /* 0x040fe20000010100 */
[C---:B------:R-:W-:Y:S01]  /*153c0*/  FADD.FTZ R223, -R176.reuse, R44 ;  /* 0x0000002cb0df7221 */ /* 0x040fe20000010100 */
[----:B------:R-:W0:Y:S01]  /*153d0*/  @!P2 LDC.64 R48, c[0x0][0x250] ;  /* 0x00009400ff30ab82 */ /* 0x000e220000000a00 */
[C---:B------:R-:W-:Y:S01]  /*153e0*/  FADD.FTZ R194, -R176.reuse, R45 ;  /* 0x0000002db0c27221 */ /* 0x040fe20000010100 */
[C---:B--2---:R-:W-:Y:S01]  /*153f0*/  FADD.FTZ R179, -R176.reuse, R47 ;  /* 0x0000002fb0b37221 */ /* 0x044fe20000010100 */
[----:B------:R-:W-:Y:S01]  /*15400*/  FADD.FTZ R225, -R176, R46 ;  /* 0x0000002eb0e17221 */ /* 0x000fe20000010100 */
[----:B------:R-:W-:Y:S01]  /*15410*/  FSEL R47, R50, RZ, P4 ;  /* 0x000000ff322f7208 */ /* 0x000fe20002000000 */
[----:B-1----:R-:W-:Y:S01]  /*15420*/  FFMA.FTZ R46, R199, UR16, R192 ;  /* 0x00000010c72e7c23 */ /* 0x002fe200080100c0 */
[C---:B------:R-:W-:Y:S01]  /*15430*/  FADD.FTZ R216, -R176.reuse, R39 ;  /* 0x00000027b0d87221 */ /* 0x040fe20000010100 */
[----:B------:R-:W-:Y:S01]  /*15440*/  FADD.FTZ R213, -R176, R28 ;  /* 0x0000001cb0d57221 */ /* 0x000fe20000010100 */
[----:B------:R-:W1:Y:S01]  /*15450*/  @!P2 LDC.64 R44, c[0x0][0x258] ;  /* 0x00009600ff2cab82 */ /* 0x000e620000000a00 */
[----:B------:R-:W-:Y:S01]  /*15460*/  FADD.FTZ R46, R46, R47 ;  /* 0x0000002f2e2e7221 */ /* 0x000fe20000010000 */
[C---:B------:R-:W-:Y:S01]  /*15470*/  FADD.FTZ R210, -R176.reuse, R29 ;  /* 0x0000001db0d27221 */ /* 0x040fe20000010100 */
[C---:B------:R-:W-:Y:S01]  /*15480*/  FADD.FTZ R51, -R176.reuse, R51 ;  /* 0x00000033b0337221 */ /* 0x040fe20000010100 */
[----:B------:R-:W-:Y:S01]  /*15490*/  FADD.FTZ R50, -R176, R35 ;  /* 0x00000023b0327221 */ /* 0x000fe20000010100 */
[----:B------:R-:W2:Y:S01]  /*154a0*/  MUFU.RSQ R39, R46 ;  /* 0x0000002e00277308 */ /* 0x000ea20000001400 */
[----:B------:R-:W-:-:S02]  /*154b0*/  IMAD.SHL.U32 R35, R191, 0x10, RZ ;  /* 0x00000010bf237824 */ /* 0x000fc400078e00ff */
        /* <DEDUP_REMOVED lines=12> */
[----:B------:R-:W-:Y:S01]  /*15580*/  SHF.R.U32.HI R191, RZ, 0x1c, R191 ;  /* 0x0000001cffbf7819 */ /* 0x000fe200000116bf */
[C---:B------:R-:W-:Y:S01]  /*15590*/  FADD.FTZ R218, -R176.reuse, R43 ;  /* 0x0000002bb0da7221 */ /* 0x040fe20000010100 */
[----:B------:R-:W-:Y:S01]  /*155a0*/  FADD.FTZ R217, -R176, R40 ;  /* 0x00000028b0d97221 */ /* 0x000fe20000010100 */
[----:B------:R-:W-:Y:S01]  /*155b0*/  @!P2 STG.E desc[UR4][R48.64], R201 ;  /* 0x000000c93000a986 */ /* 0x000fe2000c101904 */
[----:B--2---:R-:W-:Y:S01]  /*155c0*/  FMUL.FTZ R30, R39, R51 ;  /* 0x00000033271e7220 */ /* 0x004fe20000410000 */
[----:B-1----:R-:W-:-:S04]  /*155d0*/  @!P2 IMAD.WIDE R28, R183, 0x4, R44 ;  /* 0x00000004b71ca825 */ /* 0x002fc800078e022c */
[C---:B------:R-:W-:Y:S01]  /*155e0*/  FMUL.FTZ R33, R39.reuse, R190 ;  /* 0x000000be27217220 */ /* 0x040fe20000410000 */
[C---:B------:R-:W-:Y:S01]  /*155f0*/  FMUL.FTZ R177, R39.reuse, R177 ;  /* 0x000000b127b17220 */ /* 0x040fe20000410000 */
[C---:B------:R-:W-:Y:S01]  /*15600*/  FMUL.FTZ R32, R39.reuse, R178 ;  /* 0x000000b227207220 */ /* 0x040fe20000410000 */
[----:B------:R-:W-:Y:S01]  /*15610*/  FMUL.FTZ R46, R39, R179 ;  /* 0x000000b3272e7220 */ /* 0x000fe20000410000 */
[----:B------:R0:W-:Y:S01]  /*15620*/  @!P2 STG.E desc[UR4][R28.64], R39 ;  /* 0x000000271c00a986 */ /* 0x0001e2000c101904 */
[----:B------:R-:W-:Y:S01]  /*15630*/  IADD3 R42, P2, R35, UR18, RZ ;  /* 0x00000012232a7c10 */ /* 0x000fe2000ff5e0ff */
[----:B------:R-:W-:Y:S01]  /*15640*/  FMUL.FTZ R174, R39, R31 ;  /* 0x0000001f27ae7220 */ /* 0x000fe20000410000 */
[----:B------:R-:W-:Y:S01]  /*15650*/  IADD3 R44, P3, R35, UR20, RZ ;  /* 0x00000014232c7c10 */ /* 0x000fe2000ff7e0ff */
[----:B------:R-:W-:Y:S01]  /*15660*/  FMUL.FTZ R179, R39, R34 ;  /* 0x0000002227b37220 */ /* 0x000fe20000410000 */
[-C--:B------:R-:W-:Y:S01]  /*15670*/  FFMA.FTZ R31, R115, R30.reuse, R171 ;  /* 0x0000001e731f7223 */ /* 0x080fe200000100ab */
[----:B------:R-:W-:Y:S01]  /*15680*/  FFMA.FTZ R35, R87, R30, R143 ;  /* 0x0000001e57237223 */ /* 0x000fe2000001008f */
[-C--:B------:R-:W-:Y:S01]  /*15690*/  FFMA.FTZ R30, R114, R33.reuse, R170 ;  /* 0x00000021721e7223 */ /* 0x080fe200000100aa */
[----:B------:R-:W-:Y:S01]  /*156a0*/  FFMA.FTZ R34, R86, R33, R142 ;  /* 0x0000002156227223 */ /* 0x000fe2000001008e */
[----:B------:R-:W-:Y:S01]  /*156b0*/  IADD3.X R43, R191, UR19, RZ, P2, !PT ;  /* 0x00000013bf2b7c10 */ /* 0x000fe200097fe4ff */
[-C--:B------:R-:W-:Y:S01]  /*156c0*/  FFMA.FTZ R33, R85, R32.reuse, R141 ;  /* 0x0000002055217223 */ /* 0x080fe2000001008d */
[----:B------:R-:W-:Y:S01]  /*156d0*/  FADD.FTZ R214, -R176, R41 ;  /* 0x00000029b0d67221 */ /* 0x000fe20000010100 */
[----:B0-----:R-:W-:Y:S01]  /*156e0*/  FFMA.FTZ R29, R113, R32, R169 ;  /* 0x00000020711d7223 */ /* 0x001fe200000100a9 */
[-C--:B------:R-:W-:Y:S01]  /*156f0*/  FFMA.FTZ R28, R112, R177.reuse, R168 ;  /* 0x000000b1701c7223 */ /* 0x080fe200000100a8 */
[C---:B------:R-:W-:Y:S01]  /*15700*/  FADD.FTZ R36, -R176.reuse, R36 ;  /* 0x00000024b0247221 */ /* 0x040fe20000010100 */
[C---:B------:R-:W-:Y:S01]  /*15710*/  FADD.FTZ R209, -R176.reuse, R172 ;  /* 0x000000acb0d17221 */ /* 0x040fe20000010100 */
[C---:B------:R-:W-:Y:S01]  /*15720*/  FADD.FTZ R206, -R176.reuse, R173 ;  /* 0x000000adb0ce7221 */ /* 0x040fe20000010100 */
[----:B------:R-:W-:Y:S01]  /*15730*/  FADD.FTZ R208, -R176, R175 ;  /* 0x000000afb0d07221 */ /* 0x000fe20000010100 */
[----:B------:R-:W-:Y:S01]  /*15740*/  IADD3.X R45, R191, UR21, RZ, P3, !PT ;  /* 0x00000015bf2d7c10 */ /* 0x000fe20009ffe4ff */
        /* <DEDUP_REMOVED lines=23> */
[----:B---3--:R-:W-:-:S04]  /*158c0*/  IMAD.WIDE.U32 R48, R189, 0x10, R192 ;  /* 0x00000010bd307825 */ /* 0x008fc800078e00c0 */
[----:B------:R-:W-:Y:S01]  /*158d0*/  FFMA.FTZ R39, R111, R46, R167 ;  /* 0x0000002e6f277223 */ /* 0x000fe200000100a7 */
[----:B------:R-:W-:Y:S01]  /*158e0*/  FFMA.FTZ R38, R110, R225, R166 ;  /* 0x000000e16e267223 */ /* 0x000fe200000100a6 */
[----:B------:R-:W-:Y:S01]  /*158f0*/  FFMA.FTZ R37, R109, R194, R165 ;  /* 0x000000c26d257223 */ /* 0x000fe200000100a5 */
[----:B------:R-:W-:Y:S01]  /*15900*/  FFMA.FTZ R36, R108, R223, R164 ;  /* 0x000000df6c247223 */ /* 0x000fe200000100a4 */
[----:B------:R1:W-:Y:S01]  /*15910*/  STG.E.128 desc[UR4][R44.64], R32 ;  /* 0x000000202c007986 */ /* 0x0003e2000c101d04 */
[----:B------:R-:W-:Y:S01]  /*15920*/  FFMA.FTZ R47, R83, R46, R139 ;  /* 0x0000002e532f7223 */ /* 0x000fe2000001008b */
[----:B----4-:R-:W-:-:S04]  /*15930*/  IMAD.WIDE.U32 R40, R189, 0x10, R198 ;  /* 0x00000010bd287825 */ /* 0x010fc800078e00c6 */
[----:B------:R-:W-:Y:S01]  /*15940*/  FFMA.FTZ R46, R82, R225, R138 ;  /* 0x000000e1522e7223 */ /* 0x000fe2000001008a */
[----:B------:R2:W-:Y:S01]  /*15950*/  STG.E.128 desc[UR4][R48.64], R36 ;  /* 0x0000002430007986 */ /* 0x0005e2000c101d04 */
[----:B------:R-:W-:Y:S01]  /*15960*/  IADD3 R183, R183, UR22, RZ ;  /* 0x00000016b7b77c10 */ /* 0x000fe2000fffe0ff */
[----:B------:R-:W-:-:S03]  /*15970*/  IMAD.WIDE.U32 R172, R203, 0x10, R192 ;  /* 0x00000010cbac7825 */ /* 0x000fc600078e00c0 */
[----:B------:R-:W-:Y:S01]  /*15980*/  ISETP.GE.AND P2, PT, R183, UR23, PT ;  /* 0x00000017b7007c0c */ /* 0x000fe2000bf46270 */
[----:B------:R-:W-:-:S04]  /*15990*/  IMAD.WIDE.U32 R202, R203, 0x10, R198 ;  /* 0x00000010cbca7825 */ /* 0x000fc800078e00c6 */
[----:B0-----:R-:W-:Y:S01]  /*159a0*/  FFMA.FTZ R31, R107, R218, R163 ;  /* 0x000000da6b1f7223 */ /* 0x001fe200000100a3 */
[----:B------:R-:W-:Y:S01]  /*159b0*/  FFMA.FTZ R30, R106, R221, R162 ;  /* 0x000000dd6a1e7223 */ /* 0x000fe200000100a2 */
[----:B------:R-:W-:Y:S01]  /*159c0*/  FFMA.FTZ R29, R105, R214, R161 ;  /* 0x000000d6691d7223 */ /* 0x000fe200000100a1 */
[----:B------:R-:W-:Y:S01]  /*159d0*/  FFMA.FTZ R28, R104, R217, R160 ;  /* 0x000000d9681c7223 */ /* 0x000fe200000100a0 */
[----:B------:R-:W-:-:S04]  /*159e0*/  IMAD.WIDE.U32 R176, R205, 0x10, R192 ;  /* 0x00000010cdb07825 */ /* 0x000fc800078e00c0 */
[----:B------:R-:W-:Y:S01]  /*159f0*/  FFMA.FTZ R43, R75, R216, R131 ;  /* 0x000000d84b2b7223 */ /* 0x000fe20000010083 */
[----:B-1----:R-:W-:Y:S01]  /*15a00*/  FFMA.FTZ R45, R81, R194, R137 ;  /* 0x000000c2512d7223 */ /* 0x002fe20000010089 */
[----:B------:R-:W-:Y:S01]  /*15a10*/  FFMA.FTZ R44, R80, R223, R136 ;  /* 0x000000df502c7223 */ /* 0x000fe20000010088 */
[----:B------:R-:W-:Y:S01]  /*15a20*/  FFMA.FTZ R35, R79, R218, R135 ;  /* 0x000000da4f237223 */ /* 0x000fe20000010087 */
        /* <DEDUP_REMOVED lines=21> */
[----:B------:R-:W-:Y:S01]  /*15b80*/  FFMA.FTZ R51, R71, R50, R127 ;  /* 0x0000003247337223 */ /* 0x000fe2000001007f */
[----:B------:R-:W-:Y:S01]  /*15b90*/  FFMA.FTZ R46, R98, R179, R154 ;  /* 0x000000b3622e7223 */ /* 0x000fe2000001009a */
[----:B------:R-:W-:Y:S01]  /*15ba0*/  FFMA.FTZ R45, R97, R178, R153 ;  /* 0x000000b2612d7223 */ /* 0x000fe20000010099 */
[----:B------:R-:W-:Y:S01]  /*15bb0*/  FFMA.FTZ R44, R96, R175, R152 ;  /* 0x000000af602c7223 */ /* 0x000fe20000010098 */
[----:B------:R-:W-:Y:S01]  /*15bc0*/  FFMA.FTZ R50, R70, R179, R126 ;  /* 0x000000b346327223 */ /* 0x000fe2000001007e */
[-C--:B------:R-:W-:Y:S01]  /*15bd0*/  FFMA.FTZ R175, R95, R174.reuse, R151 ;  /* 0x000000ae5faf7223 */ /* 0x080fe20000010097 */
[----:B------:R-:W-:Y:S01]  /*15be0*/  FFMA.FTZ R179, R67, R174, R123 ;  /* 0x000000ae43b37223 */ /* 0x000fe2000001007b */
[----:B------:R-:W-:Y:S01]  /*15bf0*/  FFMA.FTZ R174, R94, R215, R150 ;  /* 0x000000d75eae7223 */ /* 0x000fe20000010096 */
[----:B-1----:R-:W-:Y:S01]  /*15c00*/  FFMA.FTZ R173, R93, R210, R149 ;  /* 0x000000d25dad7223 */ /* 0x002fe20000010095 */
[----:B------:R-:W-:Y:S01]  /*15c10*/  FFMA.FTZ R172, R92, R213, R148 ;  /* 0x000000d55cac7223 */ /* 0x000fe20000010094 */
[----:B------:R-:W-:-:S04]  /*15c20*/  IMAD.WIDE.U32 R196, R197, 0x10, R198 ;  /* 0x00000010c5c47825 */ /* 0x000fc800078e00c6 */
[----:B------:R-:W-:Y:S01]  /*15c30*/  FFMA.FTZ R178, R66, R215, R122 ;  /* 0x000000d742b27223 */ /* 0x000fe2000001007a */
[----:B--2---:R-:W-:Y:S01]  /*15c40*/  FFMA.FTZ R177, R65, R210, R121 ;  /* 0x000000d241b17223 */ /* 0x004fe20000010079 */
[----:B------:R-:W-:Y:S01]  /*15c50*/  FFMA.FTZ R176, R64, R213, R120 ;  /* 0x000000d540b07223 */ /* 0x000fe20000010078 */
[----:B------:R-:W-:Y:S01]  /*15c60*/  IMAD.WIDE.U32 R192, R207, 0x10, R192 ;  /* 0x00000010cfc07825 */ /* 0x000fe200078e00c0 */
[----:B------:R-:W-:Y:S03]  /*15c70*/  STG.E.128 desc[UR4][R204.64], R40 ;  /* 0x00000028cc007986 */ /* 0x000fe6000c101d04 */
[----:B------:R-:W-:Y:S01]  /*15c80*/  FFMA.FTZ R31, R91, R208, R147 ;  /* 0x000000d05b1f7223 */ /* 0x000fe20000010093 */
        /* <DEDUP_REMOVED lines=9> */
[----:B------:R1:W-:Y:S04]  /*15d20*/  STG.E.128 desc[UR4][R194.64], R48 ;  /* 0x00000030c2007986 */ /* 0x0003e8000c101d04 */
[----:B------:R1:W-:Y:S04]  /*15d30*/  STG.E.128 desc[UR4][R190.64], R172 ;  /* 0x000000acbe007986 */ /* 0x0003e8000c101d04 */
[----:B------:R1:W-:Y:S04]  /*15d40*/  STG.E.128 desc[UR4][R196.64], R176 ;  /* 0x000000b0c4007986 */ /* 0x0003e8000c101d04 */
[----:B------:R1:W-:Y:S01]  /*15d50*/  STG.E.128 desc[UR4][R192.64], R28 ;  /* 0x0000001cc0007986 */ /* 0x0003e2000c101d04 */
[----:B0-----:R-:W-:-:S03]  /*15d60*/  SEL R200, RZ, 0x1, P1 ;  /* 0x00000001ffc87807 */ /* 0x001fc60000800000 */
[----:B------:R1:W-:Y:S01]  /*15d70*/  STG.E.128 desc[UR4][R198.64], R32 ;  /* 0x00000020c6007986 */ /* 0x0003e2000c101d04 */
[----:B------:R-:W-:Y:S05]  /*15d80*/  @!P2 BRA `(.L_x_40596) ;  /* 0xfffffeac0088a947 */ /* 0x000fea000383ffff */
[----:B------:R-:W-:Y:S05]  /*15d90*/  EXIT ;  /* 0x000000000000794d */ /* 0x000fea0003800000 */
.L_x_40595:
[----:B------:R-:W-:Y:S01]  /*15da0*/  IMAD.MOV.U32 R201, RZ, RZ, R176 ;  /* 0x000000ffffc97224 */ /* 0x000fe200078e00b0 */
[----:B------:R-:W-:Y:S01]  /*15db0*/  MOV R200, 0x1 ;  /* 0x0000000100c87802 */ /* 0x000fe20000000f00 */
[----:B------:R-:W-:Y:S01]  /*15dc0*/  IMAD.MOV.U32 R209, RZ, RZ, 0x1f ;  /* 0x0000001fffd17424 */ /* 0x000fe200078e00ff */
[----:B------:R-:W-:-:S07]  /*15dd0*/  MOV R196, 0xffffffff ;  /* 0xffffffff00c47802 */ /* 0x000fce0000000f00 */
[----:B0-----:R-:W-:Y:S05]  /*15de0*/  WARPSYNC.COLLECTIVE R196, `(.L_x_40597) ;  /* 0x00000000c4087348 */ /* 0x001fea0003c00000 */
[----:B------:R1:W2:Y:S02]  /*15df0*/  SHFL.BFLY P3, R199, R201, R200, R209 ;  /* 0x0c0000c8c9c77389 */ /* 0x0002a400000600d1 */
[----:B012---:R-:W-:Y:S01]  /*15e00*/  ENDCOLLECTIVE ;  /* 0x000000000000791b */ /* 0x007fe20003800000 */
.L_x_40597:
[----:B------:R-:W-:Y:S02]  /*15e10*/  IMAD.MOV.U32 R200, RZ, RZ, 0x2 ;  /* 0x00000002ffc87424 */ /* 0x000fe400078e00ff */
[----:B------:R-:W-:-:S04]  /*15e20*/  IMAD.MOV.U32 R179, RZ, RZ, R199 ;  /* 0x000000ffffb37224 */ /* 0x000fc800078e00c7 */
[----:B------:R-:W-:-:S05]  /*15e30*/  FADD.FTZ R179, R176, R179 ;  /* 0x000000b3b0b37221 */ /* 0x000fca0000010000 */
[----:B------:R-:W-:-:S07]  /*15e40*/  MOV R201, R179 ;  /* 0x000000b300c97202 */ /* 0x000fce0000000f00 */
[----:B------:R-:W-:Y:S05]  /*15e50*/  WARPSYNC.COLLECTIVE R196, `(.L_x_40598) ;  /* 0x00000000c4087348 */ /* 0x000fea0003c00000 */
[----:B------:R0:W1:Y:S02]  /*15e60*/  SHFL.BFLY P3, R199, R201, R200, R209 ;  /* 0x0c0000c8c9c77389 */ /* 0x00006400000600d1 */
[----:B01----:R-:W-:Y:S01]  /*15e70*/  ENDCOLLECTIVE ;  /* 0x000000000000791b */ /* 0x003fe20003800000 */
.L_x_40598:
[----:B------:R-:W-:Y:S01]  /*15e80*/  HFMA2.MMA R200, -RZ, RZ, 0, 2.384185791015625e-07 ;  /* 0x00000004ffc87435 */ /* 0x000fe200000001ff */
[----:B------:R-:W-:-:S05]  /*15e90*/  MOV R178, R199 ;  /* 0x000000c700b27202 */ /* 0x000fca0000000f00 */
[----:B------:R-:W-:-:S04]  /*15ea0*/  FADD.FTZ R192, R179, R178 ;  /* 0x000000b2b3c07221 */ /* 0x000fc80000010000 */
[----:B------:R-:W-:-:S07]  /*15eb0*/  IMAD.MOV.U32 R201, RZ, RZ, R192 ;  /* 0x000000ffffc97224 */ /* 0x000fce00078e00c0 */
[----:B------:R-:W-:Y:S05]  /*15ec0*/  WARPSYNC.COLLECTIVE R196, `(.L_x_40599) ;  /* 0x00000000c4087348 */ /* 0x000fea0003c00000 */
[----:B------:R0:W1:Y:S02]  /*15ed0*/  SHFL.BFLY P3, R199, R201, R200, R209 ;  /* 0x0c0000c8c9c77389 */ /* 0x00006400000600d1 */
[----:B01----:R-:W-:Y:S01]  /*15ee0*/  ENDCOLLECTIVE ;  /* 0x000000000000791b */ /* 0x003fe20003800000 */
.L_x_40599:
[----:B------:R-:W-:Y:S02]  /*15ef0*/  IMAD.MOV.U32 R200, RZ, RZ, 0x8 ;  /* 0x00000008ffc87424 */ /* 0x000fe400078e00ff */
[----:B------:R-:W-:-:S04]  /*15f00*/  IMAD.MOV.U32 R193, RZ, RZ, R199 ;  /* 0x000000ffffc17224 */ /* 0x000fc800078e00c7 */
[----:B------:R-:W-:-:S05]  /*15f10*/  FADD.FTZ R193, R192, R193 ;  /* 0x000000c1c0c17221 */ /* 0x000fca0000010000 */
[----:B------:R-:W-:-:S07]  /*15f20*/  MOV R201, R193 ;  /* 0x000000c100c97202 */ /* 0x000fce0000000f00 */
[----:B------:R-:W-:Y:S05]  /*15f30*/  WARPSYNC.COLLECTIVE R196, `(.L_x_40600) ;  /* 0x00000000c4087348 */ /* 0x000fea0003c00000 */
[----:B------:R0:W1:Y:S02]  /*15f40*/  SHFL.BFLY P3, R199, R201, R200, R209 ;  /* 0x0c0000c8c9c77389 */ /* 0x00006400000600d1 */
[----:B01----:R-:W-:Y:S01]  /*15f50*/  ENDCOLLECTIVE ;  /* 0x000000000000791b */ /* 0x003fe20003800000 */
.L_x_40600:
[----:B------:R-:W-:Y:S01]  /*15f60*/  HFMA2.MMA R200, -RZ, RZ, 0, 9.5367431640625e-07 ;  /* 0x00000010ffc87435 */ /* 0x000fe200000001ff */
[----:B------:R-:W-:-:S05]  /*15f70*/  MOV R178, R199 ;  /* 0x000000c700b27202 */ /* 0x000fca0000000f00 */
[----:B------:R-:W-:-:S04]  /*15f80*/  FADD.FTZ R194, R193, R178 ;  /* 0x000000b2c1c27221 */ /* 0x000fc80000010000 */
[----:B------:R-:W-:-:S07]  /*15f90*/  IMAD.MOV.U32 R201, RZ, RZ, R194 ;  /* 0x000000ffffc97224 */ /* 0x000fce00078e00c2 */
[----:B------:R-:W-:Y:S05]  /*15fa0*/  WARPSYNC.COLLECTIVE R196, `(.L_x_40601) ;  /* 0x00000000c4087348 */ /* 0x000fea0003c00000 */
[----:B------:R0:W1:Y:S02]  /*15fb0*/  SHFL.BFLY P3, R199, R201, R200, R209 ;  /* 0x0c0000c8c9c77389 */ /* 0x00006400000600d1 */
[----:B01----:R-:W-:Y:S01]  /*15fc0*/  ENDCOLLECTIVE ;  /* 0x000000000000791b */ /* 0x003fe20003800000 */
.L_x_40601:
[----:B------:R-:W-:Y:S01]  /*15fd0*/  MOV R200, 0x1 ;  /* 0x0000000100c87802 */ /* 0x000fe20000000f00 */
        /* <DEDUP_REMOVED lines=62> */
.L_x_40602:
[----:B------:R-:W-:Y:S02]  /*163c0*/  IMAD.MOV.U32 R200, RZ, RZ, 0x2 ;  /* 0x00000002ffc87424 */ /* 0x000fe400078e00ff */
[----:B------:R-:W-:-:S04]  /*163d0*/  IMAD.MOV.U32 R179, RZ, RZ, R199 ;  /* 0x000000ffffb37224 */ /* 0x000fc800078e00c7 */
[----:B------:R-:W-:-:S05]  /*163e0*/  FADD.FTZ R179, R176, R179 ;  /* 0x000000b3b0b37221 */ /* 0x000fca0000010000 */
[----:B------:R-:W-:-:S07]  /*163f0*/  MOV R201, R179 ;  /* 0x000000b300c97202 */ /* 0x000fce0000000f00 */
[----:B------:R-:W-:Y:S05]  /*16400*/  WARPSYNC.COLLECTIVE R196, `(.L_x_40603) ;  /* 0x00000000c4087348 */ /* 0x000fea0003c00000 */
[----:B------:R0:W1:Y:S02]  /*16410*/  SHFL.BFLY P3, R199, R201, R200, R209 ;  /* 0x0c0000c8c9c77389 */ /* 0x00006400000600d1 */
[----:B01----:R-:W-:Y:S01]  /*16420*/  ENDCOLLECTIVE ;  /* 0x000000000000791b */ /* 0x003fe20003800000 */
.L_x_40603:
[----:B------:R-:W-:Y:S01]  /*16430*/  HFMA2.MMA R200, -RZ, RZ, 0, 2.384185791015625e-07 ;  /* 0x00000004ffc87435 */ /* 0x000fe200000001ff */
[----:B------:R-:W-:-:S05]  /*16440*/  MOV R192, R199 ;  /* 0x000000c700c07202 */ /* 0x000fca0000000f00 */
[----:B------:R-:W-:-:S04]  /*16450*/  FADD.FTZ R192, R179, R192 ;  /* 0x000000c0b3c07221 */ /* 0x000fc80000010000 */
[----:B------:R-:W-:-:S07]  /*16460*/  IMAD.MOV.U32 R201, RZ, RZ, R192 ;  /* 0x000000ffffc97224 */ /* 0x000fce00078e00c0 */
[----:B------:R-:W-:Y:S05]  /*16470*/  WARPSYNC.COLLECTIVE R196, `(.L_x_40604) ;  /* 0x00000000c4087348 */ /* 0x000fea0003c00000 */
[----:B------:R0:W1:Y:S02]  /*16480*/  SHFL.BFLY P3, R199, R201, R200, R209 ;  /* 0x0c0000c8c9c77389 */ /* 0x00006400000600d1 */
[----:B01----:R-:W-:Y:S01]  /*16490*/  ENDCOLLECTIVE ;  /* 0x000000000000791b */ /* 0x003fe20003800000 */
.L_x_40604:
[----:B------:R-:W-:Y:S02]  /*164a0*/  IMAD.MOV.U32 R200, RZ, RZ, 0x8 ;  /* 0x00000008ffc87424 */ /* 0x000fe400078e00ff */
[----:B------:R-:W-:-:S04]  /*164b0*/  IMAD.MOV.U32 R193, RZ, RZ, R199 ;  /* 0x000000ffffc17224 */ /* 0x000fc800078e00c7 */
[----:B------:R-:W-:-:S05]  /*164c0*/  FADD.FTZ R193, R192, R193 ;  /* 0x000000c1c0c17221 */ /* 0x000fca0000010000 */
[----:B------:R-:W-:-:S07]  /*164d0*/  MOV R201, R193 ;  /* 0x000000c100c97202 */ /* 0x000fce0000000f00 */
[----:B------:R-:W-:Y:S05]  /*164e0*/  WARPSYNC.COLLECTIVE R196, `(.L_x_40605) ;  /* 0x00000000c4087348 */ /* 0x000fea0003c00000 */
[----:B------:R0:W1:Y:S02]  /*164f0*/  SHFL.BFLY P3, R199, R201, R200, R209 ;  /* 0x0c0000c8c9c77389 */ /* 0x00006400000600d1 */
[----:B01----:R-:W-:Y:S01]  /*16500*/  ENDCOLLECTIVE ;  /* 0x000000000000791b */ /* 0x003fe20003800000 */
.L_x_40605:
[----:B------:R-:W-:Y:S01]  /*16510*/  HFMA2.MMA R200, -RZ, RZ, 0, 9.5367431640625e-07 ;  /* 0x00000010ffc87435 */ /* 0x000fe200000001ff */
[----:B------:R-:W-:-:S05]  /*16520*/  MOV R194, R199 ;  /* 0x000000c700c27202 */ /* 0x000fca0000000f00 */
[----:B------:R-:W-:-:S04]  /*16530*/  FADD.FTZ R194, R193, R194 ;  /* 0x000000c2c1c27221 */ /* 0x000fc80000010000 */
[----:B------:R-:W-:-:S07]  /*16540*/  IMAD.MOV.U32 R201, RZ, RZ, R194 ;  /* 0x000000ffffc97224 */ /* 0x000fce00078e00c2 */
[----:B------:R-:W-:Y:S05]  /*16550*/  WARPSYNC.COLLECTIVE R196, `(.L_x_40606) ;  /* 0x00000000c4087348 */ /* 0x000fea0003c00000 */
[----:B------:R0:W1:Y:S02]  /*16560*/  SHFL.BFLY P3, R199, R201, R200, R209 ;  /* 0x0c0000c8c9c77389 */ /* 0x00006400000600d1 */
[----:B01----:R-:W-:Y:S01]  /*16570*/  ENDCOLLECTIVE ;  /* 0x000000000000791b */ /* 0x003fe20003800000 */
.L_x_40606:
[----:B------:R-:W-:Y:S05]  /*16580*/  BRA `(.L_x_40607) ;  /* 0xffffffe8004c7947 */ /* 0x000fea000383ffff */
.L_x_40608:
        /* <DEDUP_REMOVED lines=15> */
.L_x_41665:


//--------------------- .text._ZN10layer_norm31ln_parallel_residual_fwd_kernelINS_13Kernel_traitsIfffffjLj7168ELj1ELj1ELj8ELj16ENS_18Kernel_traits_baseILj7168EfffffjLj256EEEEELb1ELb1ELb0EEEvNS_9FwdParamsE --------------------------
	.section	.text._ZN10layer_norm31ln_parallel_residual_fwd_kernelINS_13Kernel_traitsIfffffjLj7168ELj1ELj1ELj8ELj16ENS_18Kernel_traits_baseILj7168EfffffjLj256EEEEELb1ELb1ELb0EEEvNS_9FwdParamsE,"ax",@progbits
	.align	128
        .global         _ZN10layer_norm31ln_parallel_residual_fwd_kernelINS_13Kernel_traitsIfffffjLj7168ELj1ELj1ELj8ELj16ENS_18Kernel_traits_baseILj7168EfffffjLj256EEEEELb1ELb1ELb0EEEvNS_9FwdParamsE
        .type           _ZN10layer_norm31ln_parallel_residual_fwd_kernelINS_13Kernel_traitsIfffffjLj7168ELj1ELj1ELj8ELj16ENS_18Kernel_traits_baseILj7168EfffffjLj256EEEEELb1ELb1ELb0EEEvNS_9FwdParamsE,@function
        .size           _ZN10layer_norm31ln_parallel_residual_fwd_kernelINS_13Kernel_traitsIfffffjLj7168ELj1ELj1ELj8ELj16ENS_18Kernel_traits_baseILj7168EfffffjLj256EEEEELb1ELb1ELb0EEEvNS_9FwdParamsE,(.L_x_41666 - _ZN10layer_norm31ln_parallel_residual_fwd_kernelINS_13Kernel_traitsIfffffjLj7168ELj1ELj1ELj8ELj16ENS_18Kernel_traits_baseILj7168EfffffjLj256EEEEELb1ELb1ELb0EEEvNS_9FwdParamsE)
        .other          _ZN10layer_norm31ln_parallel_residual_fwd_kernelINS_13Kernel_traitsIfffffjLj7168ELj1ELj1ELj8ELj16ENS_18Kernel_traits_baseILj7168EfffffjLj256EEEEELb1ELb1ELb0EEEvNS_9FwdParamsE,@"STO_CUDA_ENTRY STV_DEFAULT"
_ZN10layer_norm31ln_parallel_residual_fwd_kernelINS_13Kernel_traitsIfffffjLj7168ELj1ELj1ELj8ELj16ENS_18Kernel_traits_baseILj7168EfffffjLj256EEEEELb1ELb1ELb0EEEvNS_9FwdParamsE:
.text._ZN10layer_norm31ln_parallel_residual_fwd_kernelINS_13Kernel_traitsIfffffjLj7168ELj1ELj1ELj8ELj16ENS_18Kernel_traits_baseILj7168EfffffjLj256EEEEELb1ELb1ELb0EEEvNS_9FwdParamsE:
[----:B------:R-:W0:Y:S08]  /*0000*/  LDC R1, c[0x0][0x28] ;  /* 0x00000a00ff017b82 */ /* 0x000e300000000800 */
[----:B------:R-:W1:Y:S01]  /*0010*/  LDC R0, c[0x0][0x2e8] ;  /* 0x0000ba00ff007b82 */ /* 0x000e620000000800 */
[----:B------:R-:W-:Y:S01]  /*0020*/  ULDC.U8 UR4, c[0x0][0x2f4] ;  /* 0x0000bd0000047ab9 */ /* 0x000fe20000000000 */
[----:B------:R-:W-:Y:S01]  /*0030*/  ULDC.64 UR6, c[0x0][0x2e0] ;  /* 0x0000b80000067ab9 */ /* 0x000fe20000000a00 */
[----:B------:R-:W-:Y:S01]  /*0040*/  ISETP.NE.AND P0, PT, RZ, UR4, PT ;  /* 0x00000004ff007c0c */ /* 0x000fe2000bf05270 */
[----:B------:R-:W-:Y:S01]  /*0050*/  ULDC.64 UR4, c[0x0][0x208] ;  /* 0x0000820000047ab9 */ /* 0x000fe20000000a00 */
[----:B------:R-:W-:-:S02]  /*0060*/  IMAD.U32 R2, RZ, RZ, UR6 ;  /* 0x00000006ff027e24 */ /* 0x000fc4000f8e00ff */
[----:B------:R-:W-:Y:S01]  /*0070*/  IMAD.U32 R3, RZ, RZ, UR7 ;  /* 0x00000007ff037e24 */ /* 0x000fe2000f8e00ff */
[----:B------:R-:W2:Y:S01]  /*0080*/  LDC R7, c[0x0][0x2ec] ;  /* 0x0000bb00ff077b82 */ /* 0x000ea20000000800 */
[----:B0-----:R-:W-:-:S07]  /*0090*/  VIADD R1, R1, 0xfffffff8 ;  /* 0xfffffff801017836 */ /* 0x001fce0000000000 */
[----:B------:R-:W3:Y:S01]  /*00a0*/  @P0 LDG.E.64 R2, desc[UR4][R2.64] ;  /* 0x0000000402020981 */ /* 0x000ee2000c1e1b00 */
[----:B------:R-:W0:Y:S01]  /*00b0*/  @P0 LDC R9, c[0x0][0x2f0] ;  /* 0x0000bc00ff090b82 */ /* 0x000e220000000800 */
[----:B-1----:R-:W-:Y:S01]  /*00c0*/  @P0 MOV R4, R0 ;  /* 0x0000000000040202 */ /* 0x002fe20000000f00 */
[----:B------:R-:W1:Y:S06]  /*00d0*/  S2R R47, SR_TID.X ;  /* 0x00000000002f7919 */ /* 0x000e6c0000002100 */
[----:B------:R-:W1:Y:S01]  /*00e0*/  S2UR UR8, SR_CTAID.X ;  /* 0x00000000000879c3 */ /* 0x000e620000002500 */
[----:B--2---:R-:W-:-:S07]  /*00f0*/  @P0 IMAD.MOV.U32 R5, RZ, RZ, R7 ;  /* 0x000000ffff050224 */ /* 0x004fce00078e0007 */
[----:B------:R-:W1:Y:S01]  /*0100*/  LDC R14, c[0x0][RZ] ;  /* 0x00000000ff0e7b82 */ /* 0x000e620000000800 */
[----:B------:R-:W0:Y:S07]  /*0110*/  @P0 LDG.E.64 R4, desc[UR4][R4.64] ;  /* 0x0000000404040981 */ /* 0x000e2e000c1e1b00 */
[----:B------:R-:W2:Y:S01]  /*0120*/  LDC R15, c[0x0][0x218] ;  /* 0x00008600ff0f7b82 */ /* 0x000ea20000000800 */
[----:B-1----:R-:W-:Y:S01]  /*0130*/  IMAD R14, R14, UR8, R47 ;  /* 0x000000080e0e7c24 */ /* 0x002fe2000f8e022f */
[C---:B------:R-:W-:Y:S01]  /*0140*/  LOP3.LUT R16, R47.reuse, 0xff, RZ, 0xc0, !PT ;  /* 0x000000ff2f107812 */ /* 0x040fe200078ec0ff */
[----:B------:R-:W-:Y:S01]  /*0150*/  BSSY B0, `(.L_x_40609) ;  /* 0x0000051000007945 */ /* 0x000fe20003800000 */
[----:B------:R-:W-:-:S02]  /*0160*/  LEA.HI R106, R47, UR8, RZ, 0x18 ;  /* 0x000000082f6a7c11 */ /* 0x000fc4000f8fc0ff */
[----:B---3--:R-:W-:Y:S02]  /*0170*/  @P0 R2UR UR6, R2 ;  /* 0x00000000020602ca */ /* 0x008fe400000e0000 */
[----:B------:R-:W-:Y:S02]  /*0180*/  @P0 R2UR UR7, R3 ;  /* 0x00000000030702ca */ /* 0x000fe400000e0000 */
[----:B0-----:R-:W-:-:S05]  /*0190*/  @P0 IADD3 R0, P1, R4, R9, RZ ;  /* 0x0000000904000210 */ /* 0x001fca0007f3e0ff */
        /* <DEDUP_REMOVED lines=24> */
[----:B------:R-:W-:Y:S01]  /*0320*/  UIADD3 UR26, UR6, 0x78dde6e4, URZ ;  /* 0x78dde6e4061a7890 */ /* 0x000fe2000fffe03f */
[----:B--2---:R-:W-:Y:S02]  /*0330*/  SHF.R.S32.HI R2, RZ, 0x1f, R15 ;  /* 0x0000001fff027819 */ /* 0x004fe4000001140f */
[----:B------:R-:W-:Y:S01]  /*0340*/  LOP3.LUT R4, R9, UR24, R4, 0x96, !PT ;  /* 0x0000001809047c12 */ /* 0x000fe2000f8e9604 */
[----:B------:R-:W-:Y:S01]  /*0350*/  IMAD.MOV.U32 R3, RZ, RZ, R16 ;  /* 0x000000ffff037224 */ /* 0x000fe200078e0010 */
[----:B------:R-:W-:Y:S01]  /*0360*/  UIADD3 UR27, UR7, -0x126145ec, URZ ;  /* 0xed9eba14071b7890 */ /* 0x000fe2000fffe03f */
[----:B------:R-:W-:Y:S01]  /*0370*/  IMAD.WIDE.U32 R10, R10, -0x326172a9, RZ ;  /* 0xcd9e8d570a0a7825 */ /* 0x000fe200078e00ff */
[----:B------:R-:W-:-:S03]  /*0380*/  LEA.HI R2, R2, R15, RZ, 0x2 ;  /* 0x0000000f02027211 */ /* 0x000fc600078f10ff */
[----:B------:R-:W-:Y:S01]  /*0390*/  IMAD.WIDE.U32 R4, R4, -0x2daee0ad, RZ ;  /* 0xd2511f5304047825 */ /* 0x000fe200078e00ff */
[----:B------:R-:W-:Y:S02]  /*03a0*/  LOP3.LUT R15, R3, 0xff, RZ, 0x3c, !PT ;  /* 0x000000ff030f7812 */ /* 0x000fe400078e3cff */
[----:B------:R-:W-:Y:S02]  /*03b0*/  LOP3.LUT R7, R11, UR26, R8, 0x96, !PT ;  /* 0x0000001a0b077c12 */ /* 0x000fe4000f8e9608 */
[----:B------:R-:W-:Y:S02]  /*03c0*/  LOP3.LUT R8, R5, UR27, R6, 0x96, !PT ;  /* 0x0000001b05087c12 */ /* 0x000fe4000f8e9606 */
[----:B------:R-:W-:Y:S01]  /*03d0*/  LEA.HI.SX32 R15, R2, R15, 0x1e ;  /* 0x0000000f020f7211 */ /* 0x000fe200078ff2ff */
[----:B------:R-:W-:Y:S01]  /*03e0*/  UIADD3 UR29, UR7, -0x56f99767, URZ ;  /* 0xa9066899071d7890 */ /* 0x000fe2000fffe03f */
[----:B------:R-:W-:Y:S01]  /*03f0*/  IMAD.WIDE.U32 R6, R7, -0x2daee0ad, RZ ;  /* 0xd2511f5307067825 */ /* 0x000fe200078e00ff */
[----:B------:R-:W-:Y:S01]  /*0400*/  UIADD3 UR28, UR6, 0x1715609d, URZ ;  /* 0x1715609d061c7890 */ /* 0x000fe2000fffe03f */
[----:B------:R-:W-:-:S02]  /*0410*/  LOP3.LUT P6, RZ, R15, 0xffffff00, RZ, 0xc0, !PT ;  /* 0xffffff000fff7812 */ /* 0x000fc400078cc0ff */
[----:B------:R-:W-:Y:S01]  /*0420*/  IMAD.WIDE.U32 R8, R8, -0x326172a9, RZ ;  /* 0xcd9e8d5708087825 */ /* 0x000fe200078e00ff */
[----:B------:R-:W-:-:S04]  /*0430*/  LOP3.LUT R11, R7, UR29, R4, 0x96, !PT ;  /* 0x0000001d070b7c12 */ /* 0x000fc8000f8e9604 */
[----:B------:R-:W-:Y:S01]  /*0440*/  LOP3.LUT R4, R9, UR28, R10, 0x96, !PT ;  /* 0x0000001c09047c12 */ /* 0x000fe2000f8e960a */
[----:B------:R-:W-:Y:S01]  /*0450*/  UIADD3 UR30, UR6, -0x4ab325aa, URZ ;  /* 0xb54cda56061e7890 */ /* 0x000fe2000fffe03f */
[----:B------:R-:W-:Y:S01]  /*0460*/  IMAD.WIDE.U32 R10, R11, -0x326172a9, RZ ;  /* 0xcd9e8d570b0a7825 */ /* 0x000fe200078e00ff */
[----:B------:R-:W-:Y:S01]  /*0470*/  UIADD3 UR31, UR7, 0x646e171e, URZ ;  /* 0x646e171e071f7890 */ /* 0x000fe2000fffe03f */
[C---:B------:R-:W-:Y:S02]  /*0480*/  ISETP.GE.U32.AND P5, PT, R15.reuse, 0x200, PT ;  /* 0x000002000f00780c */ /* 0x040fe40003fa6070 */
[----:B------:R-:W-:Y:S01]  /*0490*/  IMAD.WIDE.U32 R4, R4, -0x2daee0ad, RZ ;  /* 0xd2511f5304047825 */ /* 0x000fe200078e00ff */
[C---:B------:R-:W-:Y:S01]  /*04a0*/  ISETP.GE.U32.AND P4, PT, R15.reuse, 0x300, PT ;  /* 0x000003000f00780c */ /* 0x040fe20003f86070 */
[----:B------:R-:W-:Y:S01]  /*04b0*/  UIADD3 UR32, UR6, 0x5384540f, URZ ;  /* 0x5384540f06207890 */ /* 0x000fe2000fffe03f */
[C---:B------:R-:W-:Y:S01]  /*04c0*/  ISETP.GE.U32.AND P3, PT, R15.reuse, 0x400, PT ;  /* 0x000004000f00780c */ /* 0x040fe20003f66070 */
[----:B------:R-:W-:Y:S01]  /*04d0*/  UIADD3 UR33, UR7, 0x1fd5c5a3, URZ ;  /* 0x1fd5c5a307217890 */ /* 0x000fe2000fffe03f */
[----:B------:R-:W-:Y:S01]  /*04e0*/  ISETP.GE.U32.AND P2, PT, R15, 0x500, PT ;  /* 0x000005000f00780c */ /* 0x000fe20003f46070 */
[----:B------:R-:W-:-:S02]  /*04f0*/  UIADD3 UR34, UR6, -0xe443238, URZ ;  /* 0xf1bbcdc806227890 */ /* 0x000fc4000fffe03f */
[----:B------:R-:W-:Y:S02]  /*0500*/  UIADD3 UR35, UR7, -0x24c28bd8, URZ ;  /* 0xdb3d742807237890 */ /* 0x000fe4000fffe03f */
[----:B------:R-:W-:Y:S01]  /*0510*/  UIADD3 UR36, UR6, -0x700cb87f, URZ ;  /* 0x8ff3478106247890 */ /* 0x000fe2000fffe03f */
[----:B------:R-:W-:Y:S02]  /*0520*/  P2R R110, PR, RZ, 0x40 ;  /* 0x00000040ff6e7803 */ /* 0x000fe40000000000 */
[----:B------:R-:W-:Y:S02]  /*0530*/  P2R R124, PR, RZ, 0x20 ;  /* 0x00000020ff7c7803 */ /* 0x000fe40000000000 */
[----:B------:R-:W-:Y:S02]  /*0540*/  P2R R123, PR, RZ, 0x10 ;  /* 0x00000010ff7b7803 */ /* 0x000fe40000000000 */
[----:B------:R-:W-:Y:S02]  /*0550*/  P2R R122, PR, RZ, 0x8 ;  /* 0x00000008ff7a7803 */ /* 0x000fe40000000000 */
[----:B------:R-:W-:-:S02]  /*0560*/  LOP3.LUT R36, R11, UR30, R8, 0x96, !PT ;  /* 0x0000001e0b247c12 */ /* 0x000fc4000f8e9608 */
[----:B------:R-:W-:Y:S02]  /*0570*/  P2R R121, PR, RZ, 0x4 ;  /* 0x00000004ff797803 */ /* 0x000fe40000000000 */
[----:B------:R-:W-:Y:S01]  /*0580*/  LOP3.LUT R37, R5, UR31, R6, 0x96, !PT ;  /* 0x0000001f05257c12 */ /* 0x000fe2000f8e9606 */
        /* <DEDUP_REMOVED lines=13> */
.L_x_40610:
[----:B------:R-:W-:Y:S05]  /*0660*/  BSYNC B0 ;  /* 0x0000000000007941 */ /* 0x000fea0003800000 */
.L_x_40609:
        /* <DEDUP_REMOVED lines=14> */
.L_x_40612:
[----:B------:R-:W-:Y:S05]  /*0750*/  BSYNC B0 ;  /* 0x0000000000007941 */ /* 0x000fea0003800000 */
.L_x_40611:
        /* <DEDUP_REMOVED lines=13> */
[----:B------:R-:W-:-:S07]  /*0830*/  VIADD R3, R3, 0x100 ;  /* 0x0000010003037836 */ /* 0x000fce0000000000 */
.L_x_40614:
[----:B------:R-:W-:Y:S05]  /*0840*/  BSYNC B0 ;  /* 0x0000000000007941 */ /* 0x000fea0003800000 */
.L_x_40613:
        /* <DEDUP_REMOVED lines=14> */
.L_x_40616:
[----:B------:R-:W-:Y:S05]  /*0930*/  BSYNC B0 ;  /* 0x0000000000007941 */ /* 0x000fea0003800000 */
.L_x_40615:
        /* <DEDUP_REMOVED lines=14> */
.L_x_40618:
[----:B------:R-:W-:Y:S05]  /*0a20*/  BSYNC B0 ;  /* 0x0000000000007941 */ /* 0x000fea0003800000 */
.L_x_40617:
[----:B------:R-:W-:Y:S01]  /*0a30*/  ISETP.GE.U32.AND P0, PT, R15, 0x600, PT ;  /* 0x000006000f00780c */ /* 0x000fe20003f06070 */
[----:B01234-:R-:W-:Y:S01]  /*0a40*/  IMAD.WIDE.U32 R6, R36, -0x2daee0ad, RZ ;  /* 0xd2511f5324067825 */ /* 0x01ffe200078e00ff */
[----:B------:R-:W-:Y:S02]  /*0a50*/  BSSY B0, `(.L_x_40619) ;  /* 0x0000012000007945 */ /* 0x000fe40003800000 */
[----:B------:R-:W-:Y:S01]  /*0a60*/  P2R R120, PR, RZ, 0x1 ;  /* 0x00000001ff787803 */ /* 0x000fe20000000000 */
[----:B------:R-:W-:Y:S01]  /*0a70*/  IMAD.WIDE.U32 R8, R37, -0x326172a9, RZ ;  /* 0xcd9e8d5725087825 */ /* 0x000fe200078e00ff */
[----:B------:R-:W-:-:S04]  /*0a80*/  LOP3.LUT R45, R7, UR33, R4, 0x96, !PT ;  /* 0x00000021072d7c12 */ /* 0x000fc8000f8e9604 */
[----:B------:R-:W-:-:S03]  /*0a90*/  LOP3.LUT R44, R9, UR32, R10, 0x96, !PT ;  /* 0x00000020092c7c12 */ /* 0x000fc6000f8e960a */
        /* <DEDUP_REMOVED lines=13> */
.L_x_40620:
[----:B------:R-:W-:Y:S05]  /*0b70*/  BSYNC B0 ;  /* 0x0000000000007941 */ /* 0x000fea0003800000 */
.L_x_40619:
[----:B------:R-:W-:Y:S01]  /*0b80*/  ISETP.GE.U32.AND P0, PT, R15, 0x700, PT ;  /* 0x000007000f00780c */ /* 0x000fe20003f06070 */
[----:B0-----:R-:W-:Y:S01]  /*0b90*/  IMAD.HI.U32 R5, R45, -0x326172a9, RZ ;  /* 0xcd9e8d572d057827 */ /* 0x001fe200078e00ff */
[----:B------:R-:W-:Y:S01]  /*0ba0*/  UIADD3 UR37, UR7, -0x695add53, URZ ;  /* 0x96a522ad07257890 */ /* 0x000fe2000fffe03f */
[----:B------:R-:W-:Y:S01]  /*0bb0*/  BSSY B0, `(.L_x_40621) ;  /* 0x0000010000007945 */ /* 0x000fe20003800000 */
[----:B------:R-:W-:Y:S01]  /*0bc0*/  P2R R111, PR, RZ, 0x1 ;  /* 0x00000001ff6f7803 */ /* 0x000fe20000000000 */
[----:B------:R-:W-:Y:S01]  /*0bd0*/  IMAD.HI.U32 R9, R44, -0x2daee0ad, RZ ;  /* 0xd2511f532c097827 */ /* 0x000fe200078e00ff */
[----:B------:R-:W-:-:S07]  /*0be0*/  LOP3.LUT R46, R5, UR34, R8, 0x96, !PT ;  /* 0x00000022052e7c12 */ /* 0x000fce000f8e9608 */
        /* <DEDUP_REMOVED lines=12> */
.L_x_40622:
[----:B------:R-:W-:Y:S05]  /*0cb0*/  BSYNC B0 ;  /* 0x0000000000007941 */ /* 0x000fea0003800000 */
.L_x_40621:
[----:B------:R-:W-:Y:S01]  /*0cc0*/  ULDC UR8, c[0x0][0x214] ;  /* 0x0000850000087ab9 */ /* 0x000fe20000000800 */
[----:B------:R-:W-:Y:S02]  /*0cd0*/  LOP3.LUT R10, R9, UR35, R6, 0x96, !PT ;  /* 0x00000023090a7c12 */ /* 0x000fe4000f8e9606 */
[----:B------:R-:W-:-:S13]  /*0ce0*/  ISETP.GE.AND P0, PT, R106, UR8, PT ;  /* 0x000000086a007c0c */ /* 0x000fda000bf06270 */
[----:B------:R-:W-:Y:S05]  /*0cf0*/  @P0 EXIT ;  /* 0x000000000000094d */ /* 0x000fea0003800000 */
[----:B------:R-:W-:Y:S01]  /*0d00*/  SHF.R.S32.HI R2, RZ, 0x2, R2 ;  /* 0x00000002ff027819 */ /* 0x000fe20000011402 */
[C---:B0-----:R-:W-:Y:S01]  /*0d10*/  IMAD.SHL.U32 R5, R47.reuse, 0x20, RZ ;  /* 0x000000202f057824 */ /* 0x041fe200078e00ff */
[----:B------:R-:W-:Y:S01]  /*0d20*/  LOP3.LUT R4, R47, 0xe0, RZ, 0xc0, !PT ;  /* 0x000000e02f047812 */ /* 0x000fe200078ec0ff */
[----:B------:R-:W-:Y:S01]  /*0d30*/  IMAD R8, R44, -0x2daee0ad, RZ ;  /* 0xd2511f532c087824 */ /* 0x000fe200078e02ff */
[----:B------:R-:W-:Y:S01]  /*0d40*/  LOP3.LUT R3, R2, 0xff, RZ, 0xc0, !PT ;  /* 0x000000ff02037812 */ /* 0x000fe200078ec0ff */
[----:B------:R-:W-:Y:S01]  /*0d50*/  IMAD.HI.U32 R9, R46, -0x2daee0ad, RZ ;  /* 0xd2511f532e097827 */ /* 0x000fe200078e00ff */
[----:B------:R-:W-:Y:S01]  /*0d60*/  LOP3.LUT R6, R5, 0x3e0, RZ, 0xc0, !PT ;  /* 0x000003e005067812 */ /* 0x000fe200078ec0ff */
[----:B------:R-:W-:Y:S01]  /*0d70*/  ULDC.U8 UR10, c[0x0][0x2a0] ;  /* 0x0000a800000a7ab9 */ /* 0x000fe20000000000 */
[----:B------:R-:W-:Y:S01]  /*0d80*/  SHF.R.U32.HI R2, RZ, 0x3, R2 ;  /* 0x00000003ff027819 */ /* 0x000fe20000011602 */
[C---:B------:R-:W-:Y:S01]  /*0d90*/  IMAD.HI.U32 R11, R10.reuse, -0x326172a9, RZ ;  /* 0xcd9e8d570a0b7827 */ /* 0x040fe200078e00ff */
[C---:B------:R-:W-:Y:S01]  /*0da0*/  VIADDMNMX R4, R3.reuse, -R4, RZ, !PT ;  /* 0x8000000403047246 */ /* 0x040fe200078001ff */
[----:B------:R-:W-:Y:S01]  /*0db0*/  ULDC UR38, c[0x0][0x218] ;  /* 0x0000860000267ab9 */ /* 0x000fe20000000800 */
[----:B------:R-:W-:Y:S01]  /*0dc0*/  VIADDMNMX R6, R3, -R6, RZ, !PT ;  /* 0x8000000603067246 */ /* 0x000fe200078001ff */
[----:B------:R-:W-:Y:S01]  /*0dd0*/  IMAD R10, R10, -0x326172a9, RZ ;  /* 0xcd9e8d570a0a7824 */ /* 0x000fe200078e02ff */
[----:B------:R-:W-:Y:S01]  /*0de0*/  LOP3.LUT R3, R2, 0x1fffffe0, RZ, 0xc0, !PT ;  /* 0x1fffffe002037812 */ /* 0x000fe200078ec0ff */
[----:B------:R-:W-:Y:S01]  /*0df0*/  IMAD R2, R45, -0x326172a9, RZ ;  /* 0xcd9e8d572d027824 */ /* 0x000fe200078e02ff */
[----:B------:R-:W-:Y:S01]  /*0e00*/  VIMNMX R4, R4, 0x20, PT ;  /* 0x0000002004047848 */ /* 0x000fe20003fe0100 */
[----:B------:R-:W-:Y:S01]  /*0e10*/  IMAD.MOV.U32 R107, RZ, RZ, 0x1 ;  /* 0x00000001ff6b7424 */ /* 0x000fe200078e00ff */
[----:B------:R-:W-:Y:S01]  /*0e20*/  LOP3.LUT R7, R0, 0x3, RZ, 0xc0, !PT ;  /* 0x0000000300077812 */ /* 0x000fe200078ec0ff */
[----:B------:R-:W-:Y:S01]  /*0e30*/  ULDC UR11, c[0x0][0x290] ;  /* 0x0000a400000b7ab9 */ /* 0x000fe20000000800 */
[----:B------:R-:W-:Y:S01]  /*0e40*/  VIMNMX R6, R6, 0x20, PT ;  /* 0x0000002006067848 */ /* 0x000fe20003fe0100 */
[----:B------:R-:W-:Y:S01]  /*0e50*/  IMAD.IADD R4, R4, 0x1, R3 ;  /* 0x0000000104047824 */ /* 0x000fe200078e0203 */
[----:B------:R-:W-:Y:S01]  /*0e60*/  LOP3.LUT R9, R9, UR37, R8, 0x96, !PT ;  /* 0x0000002509097c12 */ /* 0x000fe2000f8e9608 */
[----:B------:R-:W-:Y:S01]  /*0e70*/  IMAD R8, R46, -0x2daee0ad, RZ ;  /* 0xd2511f532e087824 */ /* 0x000fe200078e02ff */
[----:B------:R-:W-:Y:S01]  /*0e80*/  IADD3 R3, R3, R6, RZ ;  /* 0x0000000603037210 */ /* 0x000fe20007ffe0ff */
[----:B------:R-:W-:Y:S01]  /*0e90*/  IMAD.SHL.U32 R4, R4, 0x4, RZ ;  /* 0x0000000404047824 */ /* 0x000fe200078e00ff */
[----:B------:R-:W-:Y:S01]  /*0ea0*/  LOP3.LUT R11, R11, UR36, R2, 0x96, !PT ;  /* 0x000000240b0b7c12 */ /* 0x000fe2000f8e9602 */
[----:B------:R-:W-:Y:S01]  /*0eb0*/  IMAD.MOV.U32 R6, RZ, RZ, RZ ;  /* 0x000000ffff067224 */ /* 0x000fe200078e00ff */
[----:B------:R-:W-:Y:S01]  /*0ec0*/  ULDC.64 UR8, c[0x0][0x230] ;  /* 0x00008c0000087ab9 */ /* 0x000fe20000000a00 */
[----:B------:R-:W-:Y:S01]  /*0ed0*/  UISETP.NE.AND UP0, UPT, UR10, URZ, UPT ;  /* 0x0000003f0a00728c */ /* 0x000fe2000bf05270 */
[----:B------:R-:W-:Y:S01]  /*0ee0*/  I2FP.F32.U32 R4, R4 ;  /* 0x0000000400047245 */ /* 0x000fe20000201000 */
[----:B------:R-:W-:Y:S01]  /*0ef0*/  ULDC.64 UR12, c[0x0][0x238] ;  /* 0x00008e00000c7ab9 */ /* 0x000fe20000000a00 */
[----:B------:R-:W-:Y:S01]  /*0f00*/  ULDC.64 UR14, c[0x0][0x240] ;  /* 0x00009000000e7ab9 */ /* 0x000fe20000000a00 */
[----:B------:R-:W-:Y:S01]  /*0f10*/  ULDC.64 UR16, c[0x0][0x248] ;  /* 0x0000920000107ab9 */ /* 0x000fe20000000a00 */
[----:B------:R-:W0:Y:S01]  /*0f20*/  MUFU.RCP R0, R4 ;  /* 0x0000000400007308 */ /* 0x000e220000001000 */
[----:B------:R-:W-:Y:S01]  /*0f30*/  ULDC.64 UR18, c[0x0][0x210] ;  /* 0x0000840000127ab9 */ /* 0x000fe20000000a00 */
[----:B0-----:R0:W-:Y:S02]  /*0f40*/  STL [R1], R0 ;  /* 0x0000000001007387 */ /* 0x0011e40000100800 */
[----:B0-----:R-:W-:-:S05]  /*0f50*/  IMAD.SHL.U32 R0, R3, 0x4, RZ ;  /* 0x0000000403007824 */ /* 0x001fca00078e00ff */
[----:B------:R0:W-:Y:S02]  /*0f60*/  STL [R1+0x4], R0 ;  /* 0x0000040001007387 */ /* 0x0001e40000100800 */
.L_x_41106:
[----:B-1----:R-:W1:Y:S01]  /*0f70*/  S2R R5, SR_TID.X ;  /* 0x0000000000057919 */ /* 0x002e620000002100 */
[----:B------:R-:W-:Y:S01]  /*0f80*/  ISETP.NE.AND P0, PT, R110, RZ, PT ;  /* 0x000000ff6e00720c */ /* 0x000fe20003f05270 */
[----:B------:R-:W-:Y:S01]  /*0f90*/  BSSY B0, `(.L_x_40623) ;  /* 0x00002d4000007945 */ /* 0x000fe20003800000 */
[----:B-1-34-:R-:W-:Y:S01]  /*0fa0*/  LOP3.LUT R81, R5, 0xff, RZ, 0xc0, !PT ;  /* 0x000000ff05517812 */ /* 0x01afe200078ec0ff */
[----:B------:R-:W-:-:S05]  /*0fb0*/  IMAD R5, R106, UR38, RZ ;  /* 0x000000266a057c24 */ /* 0x000fca000f8e02ff */
[----:B------:R-:W-:-:S04]  /*0fc0*/  SHF.R.S32.HI R80, RZ, 0x1f, R5 ;  /* 0x0000001fff507819 */ /* 0x000fc80000011405 */
[----:B------:R-:W-:-:S04]  /*0fd0*/  LEA.HI R5, R80, R5, RZ, 0x2 ;  /* 0x0000000550057211 */ /* 0x000fc800078f10ff */
[----:B------:R-:W-:-:S04]  /*0fe0*/  LEA.HI.SX32 R5, R5, R81, 0x1e ;  /* 0x0000005105057211 */ /* 0x000fc800078ff2ff */
[----:B------:R-:W-:Y:S01]  /*0ff0*/  MOV R80, R5 ;  /* 0x0000000500507202 */ /* 0x000fe20000000f00 */
[----:B--2---:R-:W-:Y:S06]  /*1000*/  @!P0 BRA `(.L_x_40624) ;  /* 0x0000002c00308947 */ /* 0x004fec0003800000 */
[----:B------:R-:W1:Y:S01]  /*1010*/  LDC.64 R80, c[0x0][0x228] ;  /* 0x00008a00ff507b82 */ /* 0x000e620000000a00 */
[----:B------:R-:W-:-:S04]  /*1020*/  ISETP.NE.U32.AND P0, PT, RZ, UR8, PT ;  /* 0x00000008ff007c0c */ /* 0x000fc8000bf05070 */
[----:B------:R-:W-:-:S03]  /*1030*/  ISETP.NE.AND.EX P0, PT, RZ, UR9, PT, P0 ;  /* 0x00000009ff007c0c */ /* 0x000fc6000bf05300 */
[----:B------:R-:W2:Y:S10]  /*1040*/  LDC.64 R82, c[0x0][0x220] ;  /* 0x00008800ff527b82 */ /* 0x000eb40000000a00 */
[----:B------:R-:W-:-:S04]  /*1050*/  @P0 LEA R54, P1, R5, UR8, 0x4 ;  /* 0x0000000805360c11 */ /* 0x000fc8000f8220ff */
[----:B------:R-:W-:Y:S02]  /*1060*/  @P0 LEA.HI.X R55, R5, UR9, RZ, 0x4, P1 ;  /* 0x0000000905370c11 */ /* 0x000fe400088f24ff */
[----:B-1----:R-:W-:-:S03]  /*1070*/  ISETP.NE.U32.AND P1, PT, R80, RZ, PT ;  /* 0x000000ff5000720c */ /* 0x002fc60003f25070 */
[----:B------:R2:W5:Y:S01]  /*1080*/  @P0 LDG.E.128 R44, desc[UR4][R54.64] ;  /* 0x00000004362c0981 */ /* 0x000562000c1e1d00 */
[----:B------:R-:W-:Y:S01]  /*1090*/  ISETP.NE.AND.EX P1, PT, R81, RZ, PT, P1 ;  /* 0x000000ff5100720c */ /* 0x000fe20003f25310 */
[----:B--2---:R-:W-:-:S12]  /*10a0*/  IMAD.WIDE.U32 R54, R5, 0x10, R82 ;  /* 0x0000001005367825 */ /* 0x004fd800078e0052 */
[----:B------:R-:W-:-:S04]  /*10b0*/  @P1 LEA R52, P2, R5, R80, 0x4 ;  /* 0x0000005005341211 */ /* 0x000fc800078420ff */
[----:B------:R-:W-:-:S05]  /*10c0*/  @P1 LEA.HI.X R53, R5, R81, RZ, 0x4, P2 ;  /* 0x0000005105351211 */ /* 0x000fca00010f24ff */
[----:B------:R1:W5:Y:S04]  /*10d0*/  @P1 LDG.E.128 R48, desc[UR4][R52.64] ;  /* 0x0000000434301981 */ /* 0x000368000c1e1d00 */
        /* <DEDUP_REMOVED lines=13> */
.L_x_40626:
[----:B------:R-:W-:-:S07]  /*11b0*/  IMAD.MOV.U32 R104, RZ, RZ, R10 ;  /* 0x000000ffff687224 */ /* 0x000fce00078e000a */
.L_x_40627:
[----:B------:R-:W-:Y:S05]  /*11c0*/  BSYNC B1 ;  /* 0x0000000000017941 */ /* 0x000fea0003800000 */
.L_x_40625:
        /* <DEDUP_REMOVED lines=16> */
.L_x_40631:
[----:B------:R-:W-:Y:S05]  /*12d0*/  BSYNC B2 ;  /* 0x0000000000027941 */ /* 0x000fea0003800000 */
.L_x_40630:
        /* <DEDUP_REMOVED lines=41> */
[----:B------:R-:W-:-:S07]  /*1570*/  IMAD.MOV.U32 R82, RZ, RZ, RZ ;  /* 0x000000ffff527224 */ /* 0x000fce00078e00ff */
.L_x_40629:
[----:B------:R-:W-:Y:S05]  /*1580*/  BSYNC B1 ;  /* 0x0000000000017941 */ /* 0x000fea0003800000 */
.L_x_40628:
[----:B------:R-:W1:Y:S01]  /*1590*/  LDC R105, c[0x0][0x298] ;  /* 0x0000a600ff697b82 */ /* 0x000e620000000800 */
[----:B------:R-:W-:Y:S02]  /*15a0*/  ISETP.NE.U32.AND P2, PT, R80, RZ, PT ;  /* 0x000000ff5000720c */ /* 0x000fe40003f45070 */
[----:B------:R-:W-:Y:S01]  /*15b0*/  I2FP.F32.U32 R7, R104 ;  /* 0x0000006800077245 */ /* 0x000fe20000201000 */
[----:B------:R-:W-:Y:S01]  /*15c0*/  IMAD.MOV.U32 R104, RZ, RZ, 0x2f800000 ;  /* 0x2f800000ff687424 */ /* 0x000fe200078e00ff */
[----:B------:R-:W-:-:S03]  /*15d0*/  ISETP.NE.AND.EX P2, PT, R81, RZ, PT, P2 ;  /* 0x000000ff5100720c */ /* 0x000fc60003f45320 */
[----:B------:R-:W2:Y:S01]  /*15e0*/  LDC R108, c[0x0][0x294] ;  /* 0x0000a500ff6c7b82 */ /* 0x000ea20000000800 */
[----:B------:R-:W-:Y:S01]  /*15f0*/  FFMA.FTZ R7, R7, R104, 1.1641532182693481445e-10 ;  /* 0x2f00000007077423 */ /* 0x000fe20000010068 */
[----:B-1---5:R-:W-:-:S04]  /*1600*/  FMUL.FTZ R52, R52, R105 ;  /* 0x0000006934347220 */ /* 0x022fc80000410000 */
[----:B--2---:R-:W-:-:S04]  /*1610*/  FSETP.GTU.FTZ.AND P3, PT, R7, R108, PT ;  /* 0x0000006c0700720b */ /* 0x004fc80003f7c000 */
        /* <DEDUP_REMOVED lines=8> */
.L_x_40632:
        /* <DEDUP_REMOVED lines=12> */
.L_x_40635:
[----:B------:R-:W-:-:S07]  /*1760*/  IMAD.MOV.U32 R4, RZ, RZ, R10 ;  /* 0x000000ffff047224 */ /* 0x000fce00078e000a */
.L_x_40636:
[----:B------:R-:W-:Y:S05]  /*1770*/  BSYNC B1 ;  /* 0x0000000000017941 */ /* 0x000fea0003800000 */
.L_x_40634:
        /* <DEDUP_REMOVED lines=16> */
.L_x_40640:
[----:B------:R-:W-:Y:S05]  /*1880*/  BSYNC B2 ;  /* 0x0000000000027941 */ /* 0x000fea0003800000 */
.L_x_40639:
        /* <DEDUP_REMOVED lines=40> */
[----:B------:R-:W-:-:S05]  /*1b10*/  IMAD.WIDE.U32 R8, R9, -0x2daee0ad, RZ ;  /* 0xd2511f5309087825 */ /* 0x000fca00078e00ff */
[----:B------:R-:W-:-:S07]  /*1b20*/  LOP3.LUT R9, R9, UR37, R82, 0x96, !PT ;  /* 0x0000002509097c12 */ /* 0x000fce000f8e9652 */
.L_x_40638:
[----:B------:R-:W-:Y:S05]  /*1b30*/  BSYNC B1 ;  /* 0x0000000000017941 */ /* 0x000fea0003800000 */
.L_x_40637:
        /* <DEDUP_REMOVED lines=8> */
.L_x_40633:
        /* <DEDUP_REMOVED lines=12> */
.L_x_40642:
[----:B------:R-:W-:-:S07]  /*1c80*/  IMAD.MOV.U32 R7, RZ, RZ, R10 ;  /* 0x000000ffff077224 */ /* 0x000fce00078e000a */
.L_x_40643:
[----:B------:R-:W-:Y:S05]  /*1c90*/  BSYNC B1 ;  /* 0x0000000000017941 */ /* 0x000fea0003800000 */
.L_x_40641:
        /* <DEDUP_REMOVED lines=16> */
.L_x_40647:
[----:B------:R-:W-:Y:S05]  /*1da0*/  BSYNC B2 ;  /* 0x0000000000027941 */ /* 0x000fea0003800000 */
.L_x_40646:
[----:B------:R-:W-:Y:S01]  /*1db0*/  LOP3.LUT R10, R9, UR7, R6, 0x96, !PT ;  /* 0x00000007090a7c12 */ /* 0x000fe2000f8e9606 */
[----:B------:R-:W-:-:S04]  /*1dc0*/  IMAD.HI.U32 R81, R14, -0x326172a9, RZ ;  /* 0xcd9e8d570e517827 */ /* 0x000fc800078e00ff */
[----:B------:R-:W-:Y:S01]  /*1dd0*/  IMAD R9, R14, -0x326172a9, RZ ;  /* 0xcd9e8d570e097824 */ /* 0x000fe200078e02ff */
[----:B------:R-:W-:Y:S01]  /*1de0*/  LOP3.LUT R8, R81, UR6, R12, 0x96, !PT ;  /* 0x0000000651087c12 */ /* 0x000fe2000f8e960c */
[----:B------:R-:W-:Y:S01]  /*1df0*/  IMAD.WIDE.U32 R10, R10, -0x326172a9, RZ ;  /* 0xcd9e8d570a0a7825 */ /* 0x000fe200078e00ff */
[----:B------:R-:W-:-:S04]  /*1e00*/  HFMA2.MMA R81, -RZ, RZ, 0, 0 ;  /* 0x00000000ff517435 */ /* 0x000fc800000001ff */
        /* <DEDUP_REMOVED lines=35> */
[----:B------:R-:W-:-:S07]  /*2040*/  LOP3.LUT R9, R9, UR37, R82, 0x96, !PT ;  /* 0x0000002509097c12 */ /* 0x000fce000f8e9652 */
.L_x_40645:
[----:B------:R-:W-:Y:S05]  /*2050*/  BSYNC B1 ;  /* 0x0000000000017941 */ /* 0x000fea0003800000 */
.L_x_40644:
        /* <DEDUP_REMOVED lines=11> */
.L_x_40648:
        /* <DEDUP_REMOVED lines=12> */
.L_x_40651:
[----:B------:R-:W-:-:S07]  /*21d0*/  IMAD.MOV.U32 R3, RZ, RZ, R10 ;  /* 0x000000ffff037224 */ /* 0x000fce00078e000a */
.L_x_40652:
[----:B------:R-:W-:Y:S05]  /*21e0*/  BSYNC B1 ;  /* 0x0000000000017941 */ /* 0x000fea0003800000 */
.L_x_40650:
        /* <DEDUP_REMOVED lines=16> */
.L_x_40656:
[----:B------:R-:W-:Y:S05]  /*22f0*/  BSYNC B2 ;  /* 0x0000000000027941 */ /* 0x000fea0003800000 */
.L_x_40655:
        /* <DEDUP_REMOVED lines=41> */
[----:B------:R-:W-:-:S11]  /*2590*/  HFMA2.MMA R82, -RZ, RZ, 0, 0 ;  /* 0x00000000ff527435 */ /* 0x000fd600000001ff */
.L_x_40654:
[----:B------:R-:W-:Y:S05]  /*25a0*/  BSYNC B1 ;  /* 0x0000000000017941 */ /* 0x000fea0003800000 */
.L_x_40653:
        /* <DEDUP_REMOVED lines=8> */
.L_x_40649:
        /* <DEDUP_REMOVED lines=12> */
.L_x_40658:
[----:B------:R-:W-:-:S07]  /*26f0*/  IMAD.MOV.U32 R7, RZ, RZ, R10 ;  /* 0x000000ffff077224 */ /* 0x000fce00078e000a */
.L_x_40659:
[----:B------:R-:W-:Y:S05]  /*2700*/  BSYNC B1 ;  /* 0x0000000000017941 */ /* 0x000fea0003800000 */
.L_x_40657:
        /* <DEDUP_REMOVED lines=16> */
.L_x_40663:
[----:B------:R-:W-:Y:S05]  /*2810*/  BSYNC B2 ;  /* 0x0000000000027941 */ /* 0x000fea0003800000 */
.L_x_40662:
        /* <DEDUP_REMOVED lines=42> */
.L_x_40661:
[----:B------:R-:W-:Y:S05]  /*2ac0*/  BSYNC B1 ;  /* 0x0000000000017941 */ /* 0x000fea0003800000 */
.L_x_40660:
        /* <DEDUP_REMOVED lines=11> */
.L_x_40664:
        /* <DEDUP_REMOVED lines=12> */
.L_x_40667:
[----:B------:R-:W-:-:S07]  /*2c40*/  IMAD.MOV.U32 R2, RZ, RZ, R10 ;  /* 0x000000ffff027224 */ /* 0x000fce00078e000a */
.L_x_40668:
[----:B------:R-:W-:Y:S05]  /*2c50*/  BSYNC B1 ;  /* 0x0000000000017941 */ /* 0x000fea0003800000 */
.L_x_40666:
        /* <DEDUP_REMOVED lines=16> */
.L_x_40672:
[----:B------:R-:W-:Y:S05]  /*2d60*/  BSYNC B2 ;  /* 0x0000000000027941 */ /* 0x000fea0003800000 */
.L_x_40671:
        /* <DEDUP_REMOVED lines=42> */
.L_x_40670:
[----:B------:R-:W-:Y:S05]  /*3010*/  BSYNC B1 ;  /* 0x0000000000017941 */ /* 0x000fea0003800000 */
.L_x_40669:
        /* <DEDUP_REMOVED lines=8> */
.L_x_40665:
        /* <DEDUP_REMOVED lines=12> */
.L_x_40674:
[----:B------:R-:W-:-:S07]  /*3160*/  MOV R7, R10 ;  /* 0x0000000a00077202 */ /* 0x000fce0000000f00 */
.L_x_40675:
[----:B------:R-:W-:Y:S05]  /*3170*/  BSYNC B1 ;  /* 0x0000000000017941 */ /* 0x000fea0003800000 */
.L_x_40673:
        /* <DEDUP_REMOVED lines=16> */
.L_x_40679:
[----:B------:R-:W-:Y:S05]  /*3280*/  BSYNC B2 ;  /* 0x0000000000027941 */ /* 0x000fea0003800000 */
.L_x_40678:
        /* <DEDUP_REMOVED lines=42> */
.L_x_40677:
[----:B------:R-:W-:Y:S05]  /*3530*/  BSYNC B1 ;  /* 0x0000000000017941 */ /* 0x000fea0003800000 */
.L_x_40676:
        /* <DEDUP_REMOVED lines=11> */
.L_x_40680:
        /* <DEDUP_REMOVED lines=12> */
.L_x_40683:
[----:B0-----:R-:W-:-:S07]  /*36b0*/  MOV R0, R10 ;  /* 0x0000000a00007202 */ /* 0x001fce0000000f00 */
.L_x_40684:
[----:B------:R-:W-:Y:S05]  /*36c0*/  BSYNC B1 ;  /* 0x0000000000017941 */ /* 0x000fea0003800000 */
.L_x_40682:
        /* <DEDUP_REMOVED lines=16> */
.L_x_40688:
[----:B------:R-:W-:Y:S05]  /*37d0*/  BSYNC B2 ;  /* 0x0000000000027941 */ /* 0x000fea0003800000 */
.L_x_40687:
        /* <DEDUP_REMOVED lines=42> */
.L_x_40686:
[----:B------:R-:W-:Y:S05]  /*3a80*/  BSYNC B1 ;  /* 0x0000000000017941 */ /* 0x000fea0003800000 */
.L_x_40685:
        /* <DEDUP_REMOVED lines=8> */
.L_x_40681:
[----:B------:R-:W-:Y:S02]  /*3b10*/  ISETP.NE.AND P0, PT, R80, RZ, PT ;  /* 0x000000ff5000720c */ /* 0x000fe40003f05270 */
[----:B------:R-:W-:Y:S02]  /*3b20*/  SEL R109, RZ, 0x1000000, P5 ;  /* 0x01000000ff6d7807 */ /* 0x000fe40002800000 */
[----:B------:R-:W-:Y:S02]  /*3b30*/  SEL R108, RZ, 0x1, P0 ;  /* 0x00000001ff6c7807 */ /* 0x000fe40000000000 */
[----:B------:R-:W-:Y:S02]  /*3b40*/  SEL R82, RZ, 0x10000, P4 ;  /* 0x00010000ff527807 */ /* 0x000fe40002000000 */
[----:B------:R-:W-:Y:S02]  /*3b50*/  SEL R83, RZ, 0x100, P3 ;  /* 0x00000100ff537807 */ /* 0x000fe40001800000 */
[----:B------:R-:W-:-:S02]  /*3b60*/  LEA R80, P0, R5, UR12, 0x4 ;  /* 0x0000000c05507c11 */ /* 0x000fc4000f8020ff */
[C---:B------:R-:W-:Y:S02]  /*3b70*/  SHF.L.U32 R105, R5.reuse, 0x2, RZ ;  /* 0x0000000205697819 */ /* 0x040fe400000006ff */
[----:B------:R-:W-:Y:S02]  /*3b80*/  LEA.HI.X R81, R5, UR13, RZ, 0x4, P0 ;  /* 0x0000000d05517c11 */ /* 0x000fe400080f24ff */
        /* <DEDUP_REMOVED lines=8> */
[----:B-1----:R-:W-:Y:S01]  /*3c10*/  IMAD.U32 R82, R2, 0x10000, RZ ;  /* 0x0001000002527824 */ /* 0x002fe200078e00ff */
[----:B------:R-:W-:-:S04]  /*3c20*/  IADD3 R80, P0, R105, UR16, RZ ;  /* 0x0000001069507c10 */ /* 0x000fc8000ff1e0ff */
[----:B------:R-:W-:Y:S02]  /*3c30*/  LOP3.LUT R83, R82, 0xff0000, RZ, 0xc0, !PT ;  /* 0x00ff000052537812 */ /* 0x000fe400078ec0ff */
[----:B------:R-:W-:Y:S02]  /*3c40*/  LOP3.LUT R82, R0, 0xffff, RZ, 0xc0, !PT ;  /* 0x0000ffff00527812 */ /* 0x000fe400078ec0ff */
[----:B------:R-:W-:Y:S02]  /*3c50*/  IADD3.X R81, R104, UR17, RZ, P0, !PT ;  /* 0x0000001168517c10 */ /* 0x000fe400087fe4ff */
[----:B------:R-:W-:Y:S02]  /*3c60*/  LEA R82, R82, R83, 0x18 ;  /* 0x0000005352527211 */ /* 0x000fe400078ec0ff */
[----:B------:R-:W-:-:S05]  /*3c70*/  LOP3.LUT R83, R3, 0xff, RZ, 0xc0, !PT ;  /* 0x000000ff03537812 */ /* 0x000fca00078ec0ff */
[----:B------:R-:W-:Y:S01]  /*3c80*/  IMAD R82, R83, 0x100, R82 ;  /* 0x0000010053527824 */ /* 0x000fe200078e0252 */
[----:B------:R-:W-:-:S05]  /*3c90*/  LOP3.LUT R83, R4, 0xff, RZ, 0xc0, !PT ;  /* 0x000000ff04537812 */ /* 0x000fca00078ec0ff */
[----:B------:R-:W-:-:S05]  /*3ca0*/  IMAD.IADD R83, R82, 0x1, R83 ;  /* 0x0000000152537824 */ /* 0x000fca00078e0253 */
[----:B------:R2:W-:Y:S02]  /*3cb0*/  STG.E desc[UR4][R80.64], R83 ;  /* 0x0000005350007986 */ /* 0x0005e4000c101904 */
.L_x_40689:
[----:B-12---:R-:W-:-:S07]  /*3cc0*/  IADD3 R80, R5, 0x100, RZ ;  /* 0x0000010005507810 */ /* 0x006fce0007ffe0ff */
.L_x_40624:
[----:B------:R-:W-:Y:S05]  /*3cd0*/  BSYNC B0 ;  /* 0x0000000000007941 */ /* 0x000fea0003800000 */
.L_x_40623:
[----:B------:R-:W-:Y:S01]  /*3ce0*/  ISETP.NE.AND P0, PT, R124, RZ, PT ;  /* 0x000000ff7c00720c */ /* 0x000fe20003f05270 */
        /* <DEDUP_REMOVED lines=28> */
.L_x_40693:
[----:B------:R-:W-:-:S07]  /*3eb0*/  IMAD.MOV.U32 R81, RZ, RZ, R10 ;  /* 0x000000ffff517224 */ /* 0x000fce00078e000a */
.L_x_40694:
[----:B------:R-:W-:Y:S05]  /*3ec0*/  BSYNC B1 ;  /* 0x0000000000017941 */ /* 0x000fea0003800000 */
.L_x_40692:
        /* <DEDUP_REMOVED lines=16> */
.L_x_40698:
[----:B------:R-:W-:Y:S05]  /*3fd0*/  BSYNC B2 ;  /* 0x0000000000027941 */ /* 0x000fea0003800000 */
.L_x_40697:
        /* <DEDUP_REMOVED lines=42> */
.L_x_40696:
[----:B------:R-:W-:Y:S05]  /*4280*/  BSYNC B1 ;  /* 0x0000000000017941 */ /* 0x000fea0003800000 */
.L_x_40695:
[----:B------:R-:W1:Y:S01]  /*4290*/  LDC R108, c[0x0][0x298] ;  /* 0x0000a600ff6c7b82 */ /* 0x000e620000000800 */
[----:B------:R-:W-:Y:S01]  /*42a0*/  ISETP.NE.U32.AND P2, PT, R82, RZ, PT ;  /* 0x000000ff5200720c */ /* 0x000fe20003f45070 */
[----:B------:R-:W-:Y:S01]  /*42b0*/  IMAD.MOV.U32 R104, RZ, RZ, 0x2f800000 ;  /* 0x2f800000ff687424 */ /* 0x000fe200078e00ff */
[----:B------:R-:W-:Y:S02]  /*42c0*/  I2FP.F32.U32 R7, R81 ;  /* 0x0000005100077245 */ /* 0x000fe40000201000 */
        /* <DEDUP_REMOVED lines=13> */
.L_x_40699:
        /* <DEDUP_REMOVED lines=12> */
.L_x_40702:
[----:B------:R-:W-:-:S07]  /*4460*/  MOV R4, R10 ;  /* 0x0000000a00047202 */ /* 0x000fce0000000f00 */
.L_x_40703:
[----:B------:R-:W-:Y:S05]  /*4470*/  BSYNC B1 ;  /* 0x0000000000017941 */ /* 0x000fea0003800000 */
.L_x_40701:
        /* <DEDUP_REMOVED lines=16> */
.L_x_40707:
[----:B------:R-:W-:Y:S05]  /*4580*/  BSYNC B2 ;  /* 0x0000000000027941 */ /* 0x000fea0003800000 */
.L_x_40706:
        /* <DEDUP_REMOVED lines=42> */
.L_x_40705:
[----:B------:R-:W-:Y:S05]  /*4830*/  BSYNC B1 ;  /* 0x0000000000017941 */ /* 0x000fea0003800000 */
.L_x_40704:
        /* <DEDUP_REMOVED lines=8> */
.L_x_40700:
        /* <DEDUP_REMOVED lines=12> */
.L_x_40709:
[----:B------:R-:W-:-:S07]  /*4980*/  IMAD.MOV.U32 R7, RZ, RZ, R10 ;  /* 0x000000ffff077224 */ /* 0x000fce00078e000a */
.L_x_40710:
[----:B------:R-:W-:Y:S05]  /*4990*/  BSYNC B1 ;  /* 0x0000000000017941 */ /* 0x000fea0003800000 */
.L_x_40708:
        /* <DEDUP_REMOVED lines=16> */
.L_x_40714:
[----:B------:R-:W-:Y:S05]  /*4aa0*/  BSYNC B2 ;  /* 0x0000000000027941 */ /* 0x000fea0003800000 */
.L_x_40713:
        /* <DEDUP_REMOVED lines=42> */
.L_x_40712:
[----:B------:R-:W-:Y:S05]  /*4d50*/  BSYNC B1 ;  /* 0x0000000000017941 */ /* 0x000fea0003800000 */
.L_x_40711:
        /* <DEDUP_REMOVED lines=11> */
.L_x_40715:
        /* <DEDUP_REMOVED lines=12> */
.L_x_40718:
[----:B------:R-:W-:-:S07]  /*4ed0*/  IMAD.MOV.U32 R3, RZ, RZ, R10 ;  /* 0x000000ffff037224 */ /* 0x000fce00078e000a */
.L_x_40719:
[----:B------:R-:W-:Y:S05]  /*4ee0*/  BSYNC B1 ;  /* 0x0000000000017941 */ /* 0x000fea0003800000 */
.L_x_40717:
        /* <DEDUP_REMOVED lines=16> */
.L_x_40723:
[----:B------:R-:W-:Y:S05]  /*4ff0*/  BSYNC B2 ;  /* 0x0000000000027941 */ /* 0x000fea0003800000 */
.L_x_40722:
        /* <DEDUP_REMOVED lines=38> */
[----:B------:R-:W-:-:S05]  /*5260*/  IMAD.WIDE.U32 R10, R11, -0x326172a9, RZ ;  /* 0xcd9e8d570b0a7825 */ /* 0x000fca00078e00ff */
[----:B------:R-:W-:Y:S01]  /*5270*/  LOP3.LUT R11, R11, UR36, R8, 0x96, !PT ;  /* 0x000000240b0b7c12 */ /* 0x000fe2000f8e9608 */
[----:B------:R-:W-:-:S05]  /*5280*/  IMAD.WIDE.U32 R8, R9, -0x2daee0ad, RZ ;  /* 0xd2511f5309087825 */ /* 0x000fca00078e00ff */
[----:B------:R-:W-:-:S07]  /*5290*/  LOP3.LUT R9, R9, UR37, R82, 0x96, !PT ;  /* 0x0000002509097c12 */ /* 0x000fce000f8e9652 */
.L_x_40721:
[----:B------:R-:W-:Y:S05]  /*52a0*/  BSYNC B1 ;  /* 0x0000000000017941 */ /* 0x000fea0003800000 */
.L_x_40720:
        /* <DEDUP_REMOVED lines=8> */
.L_x_40716:
        /* <DEDUP_REMOVED lines=12> */
.L_x_40725:
[----:B------:R-:W-:-:S07]  /*53f0*/  IMAD.MOV.U32 R7, RZ, RZ, R10 ;  /* 0x000000ffff077224 */ /* 0x000fce00078e000a */
.L_x_40726:
[----:B------:R-:W-:Y:S05]  /*5400*/  BSYNC B1 ;  /* 0x0000000000017941 */ /* 0x000fea0003800000 */
.L_x_40724:
        /* <DEDUP_REMOVED lines=16> */
.L_x_40730:
[----:B------:R-:W-:Y:S05]  /*5510*/  BSYNC B2 ;  /* 0x0000000000027941 */ /* 0x000fea0003800000 */
.L_x_40729:
        /* <DEDUP_REMOVED lines=42> */
.L_x_40728:
[----:B------:R-:W-:Y:S05]  /*57c0*/  BSYNC B1 ;  /* 0x0000000000017941 */ /* 0x000fea0003800000 */
.L_x_40727:
        /* <DEDUP_REMOVED lines=11> */
.L_x_40731:
        /* <DEDUP_REMOVED lines=12> */
.L_x_40734:
[----:B------:R-:W-:-:S07]  /*5940*/  IMAD.MOV.U32 R2, RZ, RZ, R10 ;  /* 0x000000ffff027224 */ /* 0x000fce00078e000a */
.L_x_40735:
[----:B------:R-:W-:Y:S05]  /*5950*/  BSYNC B1 ;  /* 0x0000000000017941 */ /* 0x000fea0003800000 */
.L_x_40733:
        /* <DEDUP_REMOVED lines=16> */
.L_x_40739:
[----:B------:R-:W-:Y:S05]  /*5a60*/  BSYNC B2 ;  /* 0x0000000000027941 */ /* 0x000fea0003800000 */
.L_x_40738:
        /* <DEDUP_REMOVED lines=42> */
.L_x_40737:
[----:B------:R-:W-:Y:S05]  /*5d10*/  BSYNC B1 ;  /* 0x0000000000017941 */ /* 0x000fea0003800000 */
.L_x_40736:
        /* <DEDUP_REMOVED lines=8> */
.L_x_40732:
        /* <DEDUP_REMOVED lines=12> */
.L_x_40741:
[----:B------:R-:W-:-:S07]  /*5e60*/  MOV R7, R10 ;  /* 0x0000000a00077202 */ /* 0x000fce0000000f00 */
.L_x_40742:
[----:B------:R-:W-:Y:S05]  /*5e70*/  BSYNC B1 ;  /* 0x0000000000017941 */ /* 0x000fea0003800000 */
.L_x_40740:
        /* <DEDUP_REMOVED lines=16> */
.L_x_40746:
[----:B------:R-:W-:Y:S05]  /*5f80*/  BSYNC B2 ;  /* 0x0000000000027941 */ /* 0x000fea0003800000 */
.L_x_40745:
        /* <DEDUP_REMOVED lines=42> */
.L_x_40744:
[----:B------:R-:W-:Y:S05]  /*6230*/  BSYNC B1 ;  /* 0x0000000000017941 */ /* 0x000fea0003800000 */
.L_x_40743:
        /* <DEDUP_REMOVED lines=11> */
.L_x_40747:
        /* <DEDUP_REMOVED lines=12> */
.L_x_40750:
[----:B0-----:R-:W-:-:S07]  /*63b0*/  MOV R0, R10 ;  /* 0x0000000a00007202 */ /* 0x001fce0000000f00 */
.L_x_40751:
[----:B------:R-:W-:Y:S05]  /*63c0*/  BSYNC B1 ;  /* 0x0000000000017941 */ /* 0x000fea0003800000 */
.L_x_40749:
        /* <DEDUP_REMOVED lines=16> */
.L_x_40755:
[----:B------:R-:W-:Y:S05]  /*64d0*/  BSYNC B2 ;  /* 0x0000000000027941 */ /* 0x000fea0003800000 */
.L_x_40754:
        /* <DEDUP_REMOVED lines=42> */
.L_x_40753:
[----:B------:R-:W-:Y:S05]  /*6780*/  BSYNC B1 ;  /* 0x0000000000017941 */ /* 0x000fea0003800000 */
.L_x_40752:
        /* <DEDUP_REMOVED lines=8> */
.L_x_40748:
        /* <DEDUP_REMOVED lines=9> */
[----:B------:R-:W-:Y:S02]  /*68a0*/  IADD3 R109, R104, R109, RZ ;  /* 0x0000006d686d7210 */ /* 0x000fe40007ffe0ff */
[----:B------:R-:W-:Y:S01]  /*68b0*/  SHF.L.U64.HI R81, R80, 0x2, RZ ;  /* 0x0000000250517819 */ /* 0x000fe200000102ff */
[----:B------:R1:W-:Y:S01]  /*68c0*/  STG.E.128 desc[UR4][R82.64], R56 ;  /* 0x0000003852007986 */ /* 0x0003e2000c101d04 */
[----:B------:R-:W-:-:S04]  /*68d0*/  IADD3 R104, P0, R108, UR14, RZ ;  /* 0x0000000e6c687c10 */ /* 0x000fc8000ff1e0ff */
[----:B------:R-:W-:-:S05]  /*68e0*/  IADD3.X R105, R81, UR15, RZ, P0, !PT ;  /* 0x0000000f51697c10 */ /* 0x000fca00087fe4ff */
[----:B------:R1:W-:Y:S01]  /*68f0*/  STG.E desc[UR4][R104.64], R109 ;  /* 0x0000006d68007986 */ /* 0x0003e2000c101904 */
[----:B------:R-:W-:Y:S05]  /*6900*/  @!P1 BRA `(.L_x_40756) ;  /* 0x00000000002c9947 */ /* 0x000fea0003800000 */
[----:B-1----:R-:W-:-:S04]  /*6910*/  IADD3 R82, P0, R108, UR16, RZ ;  /* 0x000000106c527c10 */ /* 0x002fc8000ff1e0ff */
        /* <DEDUP_REMOVED lines=10> */
.L_x_40756:
[----:B------:R-:W-:-:S07]  /*69c0*/  IADD3 R80, R80, 0x100, RZ ;  /* 0x0000010050507810 */ /* 0x000fce0007ffe0ff */
.L_x_40691:
[----:B------:R-:W-:Y:S05]  /*69d0*/  BSYNC B0 ;  /* 0x0000000000007941 */ /* 0x000fea0003800000 */
.L_x_40690:
[----:B------:R-:W-:Y:S01]  /*69e0*/  ISETP.NE.AND P0, PT, R123, RZ, PT ;  /* 0x000000ff7b00720c */ /* 0x000fe20003f05270 */
[----:B------:R-:W-:-:S12]  /*69f0*/  BSSY B0, `(.L_x_40757) ;  /* 0x00002ce000007945 */ /* 0x000fd80003800000 */
[----:B------:R-:W-:Y:S05]  /*6a00*/  @!P0 BRA `(.L_x_40758) ;  /* 0x0000002c00308947 */ /* 0x000fea0003800000 */
[----:B-12---:R-:W1:Y:S01]  /*6a10*/  LDC.64 R82, c[0x0][0x228] ;  /* 0x00008a00ff527b82 */ /* 0x006e620000000a00 */
        /* <DEDUP_REMOVED lines=25> */
.L_x_40760:
[----:B------:R-:W-:-:S07]  /*6bb0*/  IMAD.MOV.U32 R81, RZ, RZ, R10 ;  /* 0x000000ffff517224 */ /* 0x000fce00078e000a */
.L_x_40761:
[----:B------:R-:W-:Y:S05]  /*6bc0*/  BSYNC B1 ;  /* 0x0000000000017941 */ /* 0x000fea0003800000 */
.L_x_40759:
        /* <DEDUP_REMOVED lines=16> */
.L_x_40765:
[----:B------:R-:W-:Y:S05]  /*6cd0*/  BSYNC B2 ;  /* 0x0000000000027941 */ /* 0x000fea0003800000 */
.L_x_40764:
        /* <DEDUP_REMOVED lines=42> */
.L_x_40763:
[----:B------:R-:W-:Y:S05]  /*6f80*/  BSYNC B1 ;  /* 0x0000000000017941 */ /* 0x000fea0003800000 */
.L_x_40762:
        /* <DEDUP_REMOVED lines=17> */
.L_x_40766:
        /* <DEDUP_REMOVED lines=12> */
.L_x_40769:
[----:B------:R-:W-:-:S07]  /*7160*/  MOV R4, R10 ;  /* 0x0000000a00047202 */ /* 0x000fce0000000f00 */
.L_x_40770:
[----:B------:R-:W-:Y:S05]  /*7170*/  BSYNC B1 ;  /* 0x0000000000017941 */ /* 0x000fea0003800000 */
.L_x_40768:
        /* <DEDUP_REMOVED lines=16> */
.L_x_40774:
[----:B------:R-:W-:Y:S05]  /*7280*/  BSYNC B2 ;  /* 0x0000000000027941 */ /* 0x000fea0003800000 */
.L_x_40773:
        /* <DEDUP_REMOVED lines=42> */
.L_x_40772:
[----:B------:R-:W-:Y:S05]  /*7530*/  BSYNC B1 ;  /* 0x0000000000017941 */ /* 0x000fea0003800000 */
.L_x_40771:
        /* <DEDUP_REMOVED lines=8> */
.L_x_40767:
        /* <DEDUP_REMOVED lines=12> */
.L_x_40776:
[----:B------:R-:W-:-:S07]  /*7680*/  IMAD.MOV.U32 R7, RZ, RZ, R10 ;  /* 0x000000ffff077224 */ /* 0x000fce00078e000a */
.L_x_40777:
[----:B------:R-:W-:Y:S05]  /*7690*/  BSYNC B1 ;  /* 0x0000000000017941 */ /* 0x000fea0003800000 */
.L_x_40775:
        /* <DEDUP_REMOVED lines=16> */
.L_x_40781:
[----:B------:R-:W-:Y:S05]  /*77a0*/  BSYNC B2 ;  /* 0x0000000000027941 */ /* 0x000fea0003800000 */
.L_x_40780:
        /* <DEDUP_REMOVED lines=42> */
.L_x_40779:
[----:B------:R-:W-:Y:S05]  /*7a50*/  BSYNC B1 ;  /* 0x0000000000017941 */ /* 0x000fea0003800000 */
.L_x_40778:
        /* <DEDUP_REMOVED lines=11> */
.L_x_40782:
        /* <DEDUP_REMOVED lines=12> */
.L_x_40785:
[----:B------:R-:W-:-:S07]  /*7bd0*/  IMAD.MOV.U32 R3, RZ, RZ, R10 ;  /* 0x000000ffff037224 */ /* 0x000fce00078e000a */
.L_x_40786:
[----:B------:R-:W-:Y:S05]  /*7be0*/  BSYNC B1 ;  /* 0x0000000000017941 */ /* 0x000fea0003800000 */
.L_x_40784:
        /* <DEDUP_REMOVED lines=16> */
.L_x_40790:
[----:B------:R-:W-:Y:S05]  /*7cf0*/  BSYNC B2 ;  /* 0x0000000000027941 */ /* 0x000fea0003800000 */
.L_x_40789:
        /* <DEDUP_REMOVED lines=42> */
.L_x_40788:
[----:B------:R-:W-:Y:S05]  /*7fa0*/  BSYNC B1 ;  /* 0x0000000000017941 */ /* 0x000fea0003800000 */
.L_x_40787:
        /* <DEDUP_REMOVED lines=8> */
.L_x_40783:
        /* <DEDUP_REMOVED lines=12> */
.L_x_40792:
[----:B------:R-:W-:-:S07]  /*80f0*/  IMAD.MOV.U32 R7, RZ, RZ, R10 ;  /* 0x000000ffff077224 */ /* 0x000fce00078e000a */
.L_x_40793:
[----:B------:R-:W-:Y:S05]  /*8100*/  BSYNC B1 ;  /* 0x0000000000017941 */ /* 0x000fea0003800000 */
.L_x_40791:
        /* <DEDUP_REMOVED lines=16> */
.L_x_40797:
[----:B------:R-:W-:Y:S05]  /*8210*/  BSYNC B2 ;  /* 0x0000000000027941 */ /* 0x000fea0003800000 */
.L_x_40796:
        /* <DEDUP_REMOVED lines=42> */
.L_x_40795:
[----:B------:R-:W-:Y:S05]  /*84c0*/  BSYNC B1 ;  /* 0x0000000000017941 */ /* 0x000fea0003800000 */
.L_x_40794:
        /* <DEDUP_REMOVED lines=11> */
.L_x_40798:
        /* <DEDUP_REMOVED lines=12> */
.L_x_40801:
[----:B------:R-:W-:-:S07]  /*8640*/  IMAD.MOV.U32 R2, RZ, RZ, R10 ;  /* 0x000000ffff027224 */ /* 0x000fce00078e000a */
.L_x_40802:
[----:B------:R-:W-:Y:S05]  /*8650*/  BSYNC B1 ;  /* 0x0000000000017941 */ /* 0x000fea0003800000 */
.L_x_40800:
        /* <DEDUP_REMOVED lines=16> */
.L_x_40806:
[----:B------:R-:W-:Y:S05]  /*8760*/  BSYNC B2 ;  /* 0x0000000000027941 */ /* 0x000fea0003800000 */
.L_x_40805:
        /* <DEDUP_REMOVED lines=42> */
.L_x_40804:
[----:B------:R-:W-:Y:S05]  /*8a10*/  BSYNC B1 ;  /* 0x0000000000017941 */ /* 0x000fea0003800000 */
.L_x_40803:
        /* <DEDUP_REMOVED lines=8> */
.L_x_40799:
        /* <DEDUP_REMOVED lines=12> */
.L_x_40808:
[----:B------:R-:W-:-:S07]  /*8b60*/  MOV R7, R10 ;  /* 0x0000000a00077202 */ /* 0x000fce0000000f00 */
.L_x_40809:
[----:B------:R-:W-:Y:S05]  /*8b70*/  BSYNC B1 ;  /* 0x0000000000017941 */ /* 0x000fea0003800000 */
.L_x_40807:
        /* <DEDUP_REMOVED lines=16> */
.L_x_40813:
[----:B------:R-:W-:Y:S05]  /*8c80*/  BSYNC B2 ;  /* 0x0000000000027941 */ /* 0x000fea0003800000 */
.L_x_40812:
        /* <DEDUP_REMOVED lines=42> */
.L_x_40811:
[----:B------:R-:W-:Y:S05]  /*8f30*/  BSYNC B1 ;  /* 0x0000000000017941 */ /* 0x000fea0003800000 */
.L_x_40810:
        /* <DEDUP_REMOVED lines=11> */
.L_x_40814:
        /* <DEDUP_REMOVED lines=12> */
.L_x_40817:
[----:B0-----:R-:W-:-:S07]  /*90b0*/  MOV R0, R10 ;  /* 0x0000000a00007202 */ /* 0x001fce0000000f00 */
.L_x_40818:
[----:B------:R-:W-:Y:S05]  /*90c0*/  BSYNC B1 ;  /* 0x0000000000017941 */ /* 0x000fea0003800000 */
.L_x_40816:
        /* <DEDUP_REMOVED lines=16> */
.L_x_40822:
[----:B------:R-:W-:Y:S05]  /*91d0*/  BSYNC B2 ;  /* 0x0000000000027941 */ /* 0x000fea0003800000 */
.L_x_40821:
        /* <DEDUP_REMOVED lines=42> */
.L_x_40820:
[----:B------:R-:W-:Y:S05]  /*9480*/  BSYNC B1 ;  /* 0x0000000000017941 */ /* 0x000fea0003800000 */
.L_x_40819:
        /* <DEDUP_REMOVED lines=8> */
.L_x_40815:
        /* <DEDUP_REMOVED lines=27> */
.L_x_40823:
[----:B------:R-:W-:-:S07]  /*96c0*/  IADD3 R80, R80, 0x100, RZ ;  /* 0x0000010050507810 */ /* 0x000fce0007ffe0ff */
.L_x_40758:
[----:B------:R-:W-:Y:S05]  /*96d0*/  BSYNC B0 ;  /* 0x0000000000007941 */ /* 0x000fea0003800000 */
.L_x_40757:
        /* <DEDUP_REMOVED lines=29> */
.L_x_40827:
[----:B------:R-:W-:-:S07]  /*98b0*/  IMAD.MOV.U32 R81, RZ, RZ, R10 ;  /* 0x000000ffff517224 */ /* 0x000fce00078e000a */
.L_x_40828:
[----:B------:R-:W-:Y:S05]  /*98c0*/  BSYNC B1 ;  /* 0x0000000000017941 */ /* 0x000fea0003800000 */
.L_x_40826:
        /* <DEDUP_REMOVED lines=16> */
.L_x_40832:
[----:B------:R-:W-:Y:S05]  /*99d0*/  BSYNC B2 ;  /* 0x0000000000027941 */ /* 0x000fea0003800000 */
.L_x_40831:
        /* <DEDUP_REMOVED lines=42> */
.L_x_40830:
[----:B------:R-:W-:Y:S05]  /*9c80*/  BSYNC B1 ;  /* 0x0000000000017941 */ /* 0x000fea0003800000 */
.L_x_40829:
        /* <DEDUP_REMOVED lines=17> */
.L_x_40833:
        /* <DEDUP_REMOVED lines=12> */
.L_x_40836:
[----:B------:R-:W-:-:S07]  /*9e60*/  MOV R4, R10 ;  /* 0x0000000a00047202 */ /* 0x000fce0000000f00 */
.L_x_40837:
[----:B------:R-:W-:Y:S05]  /*9e70*/  BSYNC B1 ;  /* 0x0000000000017941 */ /* 0x000fea0003800000 */
.L_x_40835:
        /* <DEDUP_REMOVED lines=16> */
.L_x_40841:
[----:B------:R-:W-:Y:S05]  /*9f80*/  BSYNC B2 ;  /* 0x0000000000027941 */ /* 0x000fea0003800000 */
.L_x_40840:
        /* <DEDUP_REMOVED lines=42> */
.L_x_40839:
[----:B------:R-:W-:Y:S05]  /*a230*/  BSYNC B1 ;  /* 0x0000000000017941 */ /* 0x000fea0003800000 */
.L_x_40838:
        /* <DEDUP_REMOVED lines=8> */
.L_x_40834:
        /* <DEDUP_REMOVED lines=12> */
.L_x_40843:
[----:B------:R-:W-:-:S07]  /*a380*/  IMAD.MOV.U32 R7, RZ, RZ, R10 ;  /* 0x000000ffff077224 */ /* 0x000fce00078e000a */
.L_x_40844:
[----:B------:R-:W-:Y:S05]  /*a390*/  BSYNC B1 ;  /* 0x0000000000017941 */ /* 0x000fea0003800000 */
.L_x_40842:
        /* <DEDUP_REMOVED lines=16> */
.L_x_40848:
[----:B------:R-:W-:Y:S05]  /*a4a0*/  BSYNC B2 ;  /* 0x0000000000027941 */ /* 0x000fea0003800000 */
.L_x_40847:
        /* <DEDUP_REMOVED lines=42> */
.L_x_40846:
[----:B------:R-:W-:Y:S05]  /*a750*/  BSYNC B1 ;  /* 0x0000000000017941 */ /* 0x000fea0003800000 */
.L_x_40845:
        /* <DEDUP_REMOVED lines=11> */
.L_x_40849:
        /* <DEDUP_REMOVED lines=12> */
.L_x_40852:
[----:B------:R-:W-:-:S07]  /*a8d0*/  IMAD.MOV.U32 R3, RZ, RZ, R10 ;  /* 0x000000ffff037224 */ /* 0x000fce00078e000a */
.L_x_40853:
[----:B------:R-:W-:Y:S05]  /*a8e0*/  BSYNC B1 ;  /* 0x0000000000017941 */ /* 0x000fea0003800000 */
.L_x_40851:
        /* <DEDUP_REMOVED lines=16> */
.L_x_40857:
[----:B------:R-:W-:Y:S05]  /*a9f0*/  BSYNC B2 ;  /* 0x0000000000027941 */ /* 0x000fea0003800000 */
.L_x_40856:
        /* <DEDUP_REMOVED lines=42> */
.L_x_40855:
[----:B------:R-:W-:Y:S05]  /*aca0*/  BSYNC B1 ;  /* 0x0000000000017941 */ /* 0x000fea0003800000 */
.L_x_40854:
        /* <DEDUP_REMOVED lines=8> */
.L_x_40850:
        /* <DEDUP_REMOVED lines=12> */
.L_x_40859:
[----:B------:R-:W-:-:S07]  /*adf0*/  IMAD.MOV.U32 R7, RZ, RZ, R10 ;  /* 0x000000ffff077224 */ /* 0x000fce00078e000a */
.L_x_40860:
[----:B------:R-:W-:Y:S05]  /*ae00*/  BSYNC B1 ;  /* 0x0000000000017941 */ /* 0x000fea0003800000 */
.L_x_40858:
        /* <DEDUP_REMOVED lines=16> */
.L_x_40864:
[----:B------:R-:W-:Y:S05]  /*af10*/  BSYNC B2 ;  /* 0x0000000000027941 */ /* 0x000fea0003800000 */
.L_x_40863:
        /* <DEDUP_REMOVED lines=42> */
.L_x_40862:
[----:B------:R-:W-:Y:S05]  /*b1c0*/  BSYNC B1 ;  /* 0x0000000000017941 */ /* 0x000fea0003800000 */
.L_x_40861:
        /* <DEDUP_REMOVED lines=11> */
.L_x_40865:
        /* <DEDUP_REMOVED lines=12> */
.L_x_40868:
[----:B------:R-:W-:-:S07]  /*b340*/  IMAD.MOV.U32 R2, RZ, RZ, R10 ;  /* 0x000000ffff027224 */ /* 0x000fce00078e000a */
.L_x_40869:
[----:B------:R-:W-:Y:S05]  /*b350*/  BSYNC B1 ;  /* 0x0000000000017941 */ /* 0x000fea0003800000 */
.L_x_40867:
        /* <DEDUP_REMOVED lines=16> */
.L_x_40873:
[----:B------:R-:W-:Y:S05]  /*b460*/  BSYNC B2 ;  /* 0x0000000000027941 */ /* 0x000fea0003800000 */
.L_x_40872:
        /* <DEDUP_REMOVED lines=42> */
.L_x_40871:
[----:B------:R-:W-:Y:S05]  /*b710*/  BSYNC B1 ;  /* 0x0000000000017941 */ /* 0x000fea0003800000 */
.L_x_40870:
        /* <DEDUP_REMOVED lines=8> */
.L_x_40866:
        /* <DEDUP_REMOVED lines=12> */
.L_x_40875:
[----:B------:R-:W-:-:S07]  /*b860*/  MOV R7, R10 ;  /* 0x0000000a00077202 */ /* 0x000fce0000000f00 */
.L_x_40876:
[----:B------:R-:W-:Y:S05]  /*b870*/  BSYNC B1 ;  /* 0x0000000000017941 */ /* 0x000fea0003800000 */
.L_x_40874:
        /* <DEDUP_REMOVED lines=16> */
.L_x_40880:
[----:B------:R-:W-:Y:S05]  /*b980*/  BSYNC B2 ;  /* 0x0000000000027941 */ /* 0x000fea0003800000 */
.L_x_40879:
        /* <DEDUP_REMOVED lines=42> */
.L_x_40878:
[----:B------:R-:W-:Y:S05]  /*bc30*/  BSYNC B1 ;  /* 0x0000000000017941 */ /* 0x000fea0003800000 */
.L_x_40877:
        /* <DEDUP_REMOVED lines=11> */
.L_x_40881:
        /* <DEDUP_REMOVED lines=12> */
.L_x_40884:
[----:B0-----:R-:W-:-:S07]  /*bdb0*/  MOV R0, R10 ;  /* 0x0000000a00007202 */ /* 0x001fce0000000f00 */
.L_x_40885:
[----:B------:R-:W-:Y:S05]  /*bdc0*/  BSYNC B1 ;  /* 0x0000000000017941 */ /* 0x000fea0003800000 */
.L_x_40883:
        /* <DEDUP_REMOVED lines=16> */
.L_x_40889:
[----:B------:R-:W-:Y:S05]  /*bed0*/  BSYNC B2 ;  /* 0x0000000000027941 */ /* 0x000fea0003800000 */
.L_x_40888:
        /* <DEDUP_REMOVED lines=42> */
.L_x_40887:
[----:B------:R-:W-:Y:S05]  /*c180*/  BSYNC B1 ;  /* 0x0000000000017941 */ /* 0x000fea0003800000 */
.L_x_40886:
        /* <DEDUP_REMOVED lines=8> */
.L_x_40882:
        /* <DEDUP_REMOVED lines=27> */
.L_x_40890:
[----:B------:R-:W-:-:S07]  /*c3c0*/  IADD3 R80, R80, 0x100, RZ ;  /* 0x0000010050507810 */ /* 0x000fce0007ffe0ff */
.L_x_40825:
[----:B------:R-:W-:Y:S05]  /*c3d0*/  BSYNC B0 ;  /* 0x0000000000007941 */ /* 0x000fea0003800000 */
.L_x_40824:
        /* <DEDUP_REMOVED lines=29> */
.L_x_40894:
[----:B------:R-:W-:-:S07]  /*c5b0*/  IMAD.MOV.U32 R81, RZ, RZ, R10 ;  /* 0x000000ffff517224 */ /* 0x000fce00078e000a */
.L_x_40895:
[----:B------:R-:W-:Y:S05]  /*c5c0*/  BSYNC B1 ;  /* 0x0000000000017941 */ /* 0x000fea0003800000 */
.L_x_40893:
        /* <DEDUP_REMOVED lines=16> */
.L_x_40899:
[----:B------:R-:W-:Y:S05]  /*c6d0*/  BSYNC B2 ;  /* 0x0000000000027941 */ /* 0x000fea0003800000 */
.L_x_40898:
        /* <DEDUP_REMOVED lines=42> */
.L_x_40897:
[----:B------:R-:W-:Y:S05]  /*c980*/  BSYNC B1 ;  /* 0x0000000000017941 */ /* 0x000fea0003800000 */
.L_x_40896:
        /* <DEDUP_REMOVED lines=17> */
.L_x_40900:
        /* <DEDUP_REMOVED lines=12> */
.L_x_40903:
[----:B------:R-:W-:-:S07]  /*cb60*/  MOV R4, R10 ;  /* 0x0000000a00047202 */ /* 0x000fce0000000f00 */
.L_x_40904:
[----:B------:R-:W-:Y:S05]  /*cb70*/  BSYNC B1 ;  /* 0x0000000000017941 */ /* 0x000fea0003800000 */
.L_x_40902:
        /* <DEDUP_REMOVED lines=16> */
.L_x_40908:
[----:B------:R-:W-:Y:S05]  /*cc80*/  BSYNC B2 ;  /* 0x0000000000027941 */ /* 0x000fea0003800000 */
.L_x_40907:
        /* <DEDUP_REMOVED lines=42> */
.L_x_40906:
[----:B------:R-:W-:Y:S05]  /*cf30*/  BSYNC B1 ;  /* 0x0000000000017941 */ /* 0x000fea0003800000 */
.L_x_40905:
        /* <DEDUP_REMOVED lines=8> */
.L_x_40901:
        /* <DEDUP_REMOVED lines=12> */
.L_x_40910:
[----:B------:R-:W-:-:S07]  /*d080*/  IMAD.MOV.U32 R7, RZ, RZ, R10 ;  /* 0x000000ffff077224 */ /* 0x000fce00078e000a */
.L_x_40911:
[----:B------:R-:W-:Y:S05]  /*d090*/  BSYNC B1 ;  /* 0x0000000000017941 */ /* 0x000fea0003800000 */
.L_x_40909:
        /* <DEDUP_REMOVED lines=16> */
.L_x_40915:
[----:B------:R-:W-:Y:S05]  /*d1a0*/  BSYNC B2 ;  /* 0x0000000000027941 */ /* 0x000fea0003800000 */
.L_x_40914:
        /* <DEDUP_REMOVED lines=42> */
.L_x_40913:
[----:B------:R-:W-:Y:S05]  /*d450*/  BSYNC B1 ;  /* 0x0000000000017941 */ /* 0x000fea0003800000 */
.L_x_40912:
        /* <DEDUP_REMOVED lines=11> */
.L_x_40916:
        /* <DEDUP_REMOVED lines=12> */
.L_x_40919:
[----:B------:R-:W-:-:S07]  /*d5d0*/  IMAD.MOV.U32 R3, RZ, RZ, R10 ;  /* 0x000000ffff037224 */ /* 0x000fce00078e000a */
.L_x_40920:
[----:B------:R-:W-:Y:S05]  /*d5e0*/  BSYNC B1 ;  /* 0x0000000000017941 */ /* 0x000fea0003800000 */
.L_x_40918:
        /* <DEDUP_REMOVED lines=16> */
.L_x_40924:
[----:B------:R-:W-:Y:S05]  /*d6f0*/  BSYNC B2 ;  /* 0x0000000000027941 */ /* 0x000fea0003800000 */
.L_x_40923:
        /* <DEDUP_REMOVED lines=42> */
.L_x_40922:
[----:B------:R-:W-:Y:S05]  /*d9a0*/  BSYNC B1 ;  /* 0x0000000000017941 */ /* 0x000fea0003800000 */
.L_x_40921:
        /* <DEDUP_REMOVED lines=8> */
.L_x_40917:
        /* <DEDUP_REMOVED lines=12> */
.L_x_40926:
[----:B------:R-:W-:-:S07]  /*daf0*/  IMAD.MOV.U32 R7, RZ, RZ, R10 ;  /* 0x000000ffff077224 */ /* 0x000fce00078e000a */
.L_x_40927:
[----:B------:R-:W-:Y:S05]  /*db00*/  BSYNC B1 ;  /* 0x0000000000017941 */ /* 0x000fea0003800000 */
.L_x_40925:
        /* <DEDUP_REMOVED lines=16> */
.L_x_40931:
[----:B------:R-:W-:Y:S05]  /*dc10*/  BSYNC B2 ;  /* 0x0000000000027941 */ /* 0x000fea0003800000 */
.L_x_40930:
        /* <DEDUP_REMOVED lines=42> */
.L_x_40929:
[----:B------:R-:W-:Y:S05]  /*dec0*/  BSYNC B1 ;  /* 0x0000000000017941 */ /* 0x000fea0003800000 */
.L_x_40928:
        /* <DEDUP_REMOVED lines=11> */
.L_x_40932:
        /* <DEDUP_REMOVED lines=12> */
.L_x_40935:
[----:B------:R-:W-:-:S07]  /*e040*/  IMAD.MOV.U32 R2, RZ, RZ, R10 ;  /* 0x000000ffff027224 */ /* 0x000fce00078e000a */
.L_x_40936:
[----:B------:R-:W-:Y:S05]  /*e050*/  BSYNC B1 ;  /* 0x0000000000017941 */ /* 0x000fea0003800000 */
.L_x_40934:
        /* <DEDUP_REMOVED lines=16> */
.L_x_40940:
[----:B------:R-:W-:Y:S05]  /*e160*/  BSYNC B2 ;  /* 0x0000000000027941 */ /* 0x000fea0003800000 */
.L_x_40939:
        /* <DEDUP_REMOVED lines=42> */
.L_x_40938:
[----:B------:R-:W-:Y:S05]  /*e410*/  BSYNC B1 ;  /* 0x0000000000017941 */ /* 0x000fea0003800000 */
.L_x_40937:
        /* <DEDUP_REMOVED lines=8> */
.L_x_40933:
        /* <DEDUP_REMOVED lines=12> */
.L_x_40942:
[----:B------:R-:W-:-:S07]  /*e560*/  MOV R7, R10 ;  /* 0x0000000a00077202 */ /* 0x000fce0000000f00 */
.L_x_40943:
[----:B------:R-:W-:Y:S05]  /*e570*/  BSYNC B1 ;  /* 0x0000000000017941 */ /* 0x000fea0003800000 */
.L_x_40941:
        /* <DEDUP_REMOVED lines=16> */
.L_x_40947:
[----:B------:R-:W-:Y:S05]  /*e680*/  BSYNC B2 ;  /* 0x0000000000027941 */ /* 0x000fea0003800000 */
.L_x_40946:
        /* <DEDUP_REMOVED lines=42> */
.L_x_40945:
[----:B------:R-:W-:Y:S05]  /*e930*/  BSYNC B1 ;  /* 0x0000000000017941 */ /* 0x000fea0003800000 */
.L_x_40944:
        /* <DEDUP_REMOVED lines=11> */
.L_x_40948:
        /* <DEDUP_REMOVED lines=12> */
.L_x_40951:
[----:B0-----:R-:W-:-:S07]  /*eab0*/  MOV R0, R10 ;  /* 0x0000000a00007202 */ /* 0x001fce0000000f00 */
.L_x_40952:
[----:B------:R-:W-:Y:S05]  /*eac0*/  BSYNC B1 ;  /* 0x0000000000017941 */ /* 0x000fea0003800000 */
.L_x_40950:
        /* <DEDUP_REMOVED lines=16> */
.L_x_40956:
[----:B------:R-:W-:Y:S05]  /*ebd0*/  BSYNC B2 ;  /* 0x0000000000027941 */ /* 0x000fea0003800000 */
.L_x_40955:
        /* <DEDUP_REMOVED lines=42> */
.L_x_40954:
[----:B------:R-:W-:Y:S05]  /*ee80*/  BSYNC B1 ;  /* 0x0000000000017941 */ /* 0x000fea0003800000 */
.L_x_40953:
        /* <DEDUP_REMOVED lines=8> */
.L_x_40949:
        /* <DEDUP_REMOVED lines=27> */
.L_x_40957:
[----:B------:R-:W-:-:S07]  /*f0c0*/  IADD3 R80, R80, 0x100, RZ ;  /* 0x0000010050507810 */ /* 0x000fce0007ffe0ff */
.L_x_40892:
[----:B------:R-:W-:Y:S05]  /*f0d0*/  BSYNC B0 ;  /* 0x0000000000007941 */ /* 0x000fea0003800000 */
.L_x_40891:
        /* <DEDUP_REMOVED lines=29> */
.L_x_40961:
[----:B------:R-:W-:-:S07]  /*f2b0*/  IMAD.MOV.U32 R81, RZ, RZ, R10 ;  /* 0x000000ffff517224 */ /* 0x000fce00078e000a */
.L_x_40962:
[----:B------:R-:W-:Y:S05]  /*f2c0*/  BSYNC B1 ;  /* 0x0000000000017941 */ /* 0x000fea0003800000 */
.L_x_40960:
        /* <DEDUP_REMOVED lines=16> */
.L_x_40966:
[----:B------:R-:W-:Y:S05]  /*f3d0*/  BSYNC B2 ;  /* 0x0000000000027941 */ /* 0x000fea0003800000 */
.L_x_40965:
        /* <DEDUP_REMOVED lines=42> */
.L_x_40964:
[----:B------:R-:W-:Y:S05]  /*f680*/  BSYNC B1 ;  /* 0x0000000000017941 */ /* 0x000fea0003800000 */
.L_x_40963:
        /* <DEDUP_REMOVED lines=17> */
.L_x_40967:
        /* <DEDUP_REMOVED lines=12> */
.L_x_40970:
[----:B------:R-:W-:-:S07]  /*f860*/  MOV R4, R10 ;  /* 0x0000000a00047202 */ /* 0x000fce0000000f00 */
.L_x_40971:
[----:B------:R-:W-:Y:S05]  /*f870*/  BSYNC B1 ;  /* 0x0000000000017941 */ /* 0x000fea0003800000 */
.L_x_40969:
        /* <DEDUP_REMOVED lines=16> */
.L_x_40975:
[----:B------:R-:W-:Y:S05]  /*f980*/  BSYNC B2 ;  /* 0x0000000000027941 */ /* 0x000fea0003800000 */
.L_x_40974:
        /* <DEDUP_REMOVED lines=42> */
.L_x_40973:
[----:B------:R-:W-:Y:S05]  /*fc30*/  BSYNC B1 ;  /* 0x0000000000017941 */ /* 0x000fea0003800000 */
.L_x_40972:
        /* <DEDUP_REMOVED lines=8> */
.L_x_40968:
        /* <DEDUP_REMOVED lines=12> */
.L_x_40977:
[----:B------:R-:W-:-:S07]  /*fd80*/  IMAD.MOV.U32 R7, RZ, RZ, R10 ;  /* 0x000000ffff077224 */ /* 0x000fce00078e000a */
.L_x_40978:
[----:B------:R-:W-:Y:S05]  /*fd90*/  BSYNC B1 ;  /* 0x0000000000017941 */ /* 0x000fea0003800000 */
.L_x_40976:
        /* <DEDUP_REMOVED lines=16> */
.L_x_40982:
[----:B------:R-:W-:Y:S05]  /*fea0*/  BSYNC B2 ;  /* 0x0000000000027941 */ /* 0x000fea0003800000 */
.L_x_40981:
        /* <DEDUP_REMOVED lines=42> */
.L_x_40980:
[----:B------:R-:W-:Y:S05]  /*10150*/  BSYNC B1 ;  /* 0x0000000000017941 */ /* 0x000fea0003800000 */
.L_x_40979:
        /* <DEDUP_REMOVED lines=11> */
.L_x_40983:
        /* <DEDUP_REMOVED lines=12> */
.L_x_40986:
[----:B------:R-:W-:-:S07]  /*102d0*/  IMAD.MOV.U32 R3, RZ, RZ, R10 ;  /* 0x000000ffff037224 */ /* 0x000fce00078e000a */
.L_x_40987:
[----:B------:R-:W-:Y:S05]  /*102e0*/  BSYNC B1 ;  /* 0x0000000000017941 */ /* 0x000fea0003800000 */
.L_x_40985:
        /* <DEDUP_REMOVED lines=16> */
.L_x_40991:
[----:B------:R-:W-:Y:S05]  /*103f0*/  BSYNC B2 ;  /* 0x0000000000027941 */ /* 0x000fea0003800000 */
.L_x_40990:
        /* <DEDUP_REMOVED lines=42> */
.L_x_40989:
[----:B------:R-:W-:Y:S05]  /*106a0*/  BSYNC B1 ;  /* 0x0000000000017941 */ /* 0x000fea0003800000 */
.L_x_40988:
        /* <DEDUP_REMOVED lines=8> */
.L_x_40984:
        /* <DEDUP_REMOVED lines=12> */
.L_x_40993:
[----:B------:R-:W-:-:S07]  /*107f0*/  IMAD.MOV.U32 R7, RZ, RZ, R10 ;  /* 0x000000ffff077224 */ /* 0x000fce00078e000a */
.L_x_40994:
[----:B------:R-:W-:Y:S05]  /*10800*/  BSYNC B1 ;  /* 0x0000000000017941 */ /* 0x000fea0003800000 */
.L_x_40992:
        /* <DEDUP_REMOVED lines=16> */
.L_x_40998:
[----:B------:R-:W-:Y:S05]  /*10910*/  BSYNC B2 ;  /* 0x0000000000027941 */ /* 0x000fea0003800000 */
.L_x_40997:
        /* <DEDUP_REMOVED lines=42> */
.L_x_40996:
[----:B------:R-:W-:Y:S05]  /*10bc0*/  BSYNC B1 ;  /* 0x0000000000017941 */ /* 0x000fea0003800000 */
.L_x_40995:
        /* <DEDUP_REMOVED lines=11> */
.L_x_40999:
        /* <DEDUP_REMOVED lines=12> */
.L_x_41002:
[----:B------:R-:W-:-:S07]  /*10d40*/  IMAD.MOV.U32 R2, RZ, RZ, R10 ;  /* 0x000000ffff027224 */ /* 0x000fce00078e000a */
.L_x_41003:
[----:B------:R-:W-:Y:S05]  /*10d50*/  BSYNC B1 ;  /* 0x0000000000017941 */ /* 0x000fea0003800000 */
.L_x_41001:
        /* <DEDUP_REMOVED lines=16> */
.L_x_41007:
[----:B------:R-:W-:Y:S05]  /*10e60*/  BSYNC B2 ;  /* 0x0000000000027941 */ /* 0x000fea0003800000 */
.L_x_41006:
        /* <DEDUP_REMOVED lines=42> */
.L_x_41005:
[----:B------:R-:W-:Y:S05]  /*11110*/  BSYNC B1 ;  /* 0x0000000000017941 */ /* 0x000fea0003800000 */
.L_x_41004:
        /* <DEDUP_REMOVED lines=8> */
.L_x_41000:
        /* <DEDUP_REMOVED lines=12> */
.L_x_41009:
[----:B------:R-:W-:-:S07]  /*11260*/  MOV R7, R10 ;  /* 0x0000000a00077202 */ /* 0x000fce0000000f00 */
.L_x_41010:
[----:B------:R-:W-:Y:S05]  /*11270*/  BSYNC B1 ;  /* 0x0000000000017941 */ /* 0x000fea0003800000 */
.L_x_41008:
        /* <DEDUP_REMOVED lines=16> */
.L_x_41014:
[----:B------:R-:W-:Y:S05]  /*11380*/  BSYNC B2 ;  /* 0x0000000000027941 */ /* 0x000fea0003800000 */
.L_x_41013:
        /* <DEDUP_REMOVED lines=42> */
.L_x_41012:
[----:B------:R-:W-:Y:S05]  /*11630*/  BSYNC B1 ;  /* 0x0000000000017941 */ /* 0x000fea0003800000 */
.L_x_41011:
        /* <DEDUP_REMOVED lines=11> */
.L_x_41015:
        /* <DEDUP_REMOVED lines=12> */
.L_x_41018:
[----:B0-----:R-:W-:-:S07]  /*117b0*/  MOV R0, R10 ;  /* 0x0000000a00007202 */ /* 0x001fce0000000f00 */
.L_x_41019:
[----:B------:R-:W-:Y:S05]  /*117c0*/  BSYNC B1 ;  /* 0x0000000000017941 */ /* 0x000fea0003800000 */
.L_x_41017:
        /* <DEDUP_REMOVED lines=16> */
.L_x_41023:
[----:B------:R-:W-:Y:S05]  /*118d0*/  BSYNC B2 ;  /* 0x0000000000027941 */ /* 0x000fea0003800000 */
.L_x_41022:
        /* <DEDUP_REMOVED lines=42> */
.L_x_41021:
[----:B------:R-:W-:Y:S05]  /*11b80*/  BSYNC B1 ;  /* 0x0000000000017941 */ /* 0x000fea0003800000 */
.L_x_41020:
        /* <DEDUP_REMOVED lines=8> */
.L_x_41016:
        /* <DEDUP_REMOVED lines=27> */
.L_x_41024:
[----:B------:R-:W-:-:S07]  /*11dc0*/  IADD3 R80, R80, 0x100, RZ ;  /* 0x0000010050507810 */ /* 0x000fce0007ffe0ff */
.L_x_40959:
[----:B------:R-:W-:Y:S05]  /*11dd0*/  BSYNC B0 ;  /* 0x0000000000007941 */ /* 0x000fea0003800000 */
.L_x_40958:
        /* <DEDUP_REMOVED lines=29> */
.L_x_41028:
[----:B------:R-:W-:-:S07]  /*11fb0*/  IMAD.MOV.U32 R81, RZ, RZ, R10 ;  /* 0x000000ffff517224 */ /* 0x000fce00078e000a */
.L_x_41029:
[----:B------:R-:W-:Y:S05]  /*11fc0*/  BSYNC B1 ;  /* 0x0000000000017941 */ /* 0x000fea0003800000 */
.L_x_41027:
        /* <DEDUP_REMOVED lines=16> */
.L_x_41033:
[----:B------:R-:W-:Y:S05]  /*120d0*/  BSYNC B2 ;  /* 0x0000000000027941 */ /* 0x000fea0003800000 */
.L_x_41032:
        /* <DEDUP_REMOVED lines=42> */
.L_x_41031:
[----:B------:R-:W-:Y:S05]  /*12380*/  BSYNC B1 ;  /* 0x0000000000017941 */ /* 0x000fea0003800000 */
.L_x_41030:
        /* <DEDUP_REMOVED lines=17> */
.L_x_41034:
        /* <DEDUP_REMOVED lines=12> */
.L_x_41037:
[----:B------:R-:W-:-:S07]  /*12560*/  MOV R4, R10 ;  /* 0x0000000a00047202 */ /* 0x000fce0000000f00 */
.L_x_41038:
[----:B------:R-:W-:Y:S05]  /*12570*/  BSYNC B1 ;  /* 0x0000000000017941 */ /* 0x000fea0003800000 */
.L_x_41036:
        /* <DEDUP_REMOVED lines=16> */
.L_x_41042:
[----:B------:R-:W-:Y:S05]  /*12680*/  BSYNC B2 ;  /* 0x0000000000027941 */ /* 0x000fea0003800000 */
.L_x_41041:
        /* <DEDUP_REMOVED lines=42> */
.L_x_41040:
[----:B------:R-:W-:Y:S05]  /*12930*/  BSYNC B1 ;  /* 0x0000000000017941 */ /* 0x000fea0003800000 */
.L_x_41039:
        /* <DEDUP_REMOVED lines=8> */
.L_x_41035:
        /* <DEDUP_REMOVED lines=12> */
.L_x_41044:
[----:B------:R-:W-:-:S07]  /*12a80*/  IMAD.MOV.U32 R7, RZ, RZ, R10 ;  /* 0x000000ffff077224 */ /* 0x000fce00078e000a */
.L_x_41045:
[----:B------:R-:W-:Y:S05]  /*12a90*/  BSYNC B1 ;  /* 0x0000000000017941 */ /* 0x000fea0003800000 */
.L_x_41043:
        /* <DEDUP_REMOVED lines=16> */
.L_x_41049:
[----:B------:R-:W-:Y:S05]  /*12ba0*/  BSYNC B2 ;  /* 0x0000000000027941 */ /* 0x000fea0003800000 */
.L_x_41048:
        /* <DEDUP_REMOVED lines=42> */
.L_x_41047:
[----:B------:R-:W-:Y:S05]  /*12e50*/  BSYNC B1 ;  /* 0x0000000000017941 */ /* 0x000fea0003800000 */
.L_x_41046:
        /* <DEDUP_REMOVED lines=11> */
.L_x_41050:
        /* <DEDUP_REMOVED lines=12> */
.L_x_41053:
[----:B------:R-:W-:-:S07]  /*12fd0*/  IMAD.MOV.U32 R3, RZ, RZ, R10 ;  /* 0x000000ffff037224 */ /* 0x000fce00078e000a */
.L_x_41054:
[----:B------:R-:W-:Y:S05]  /*12fe0*/  BSYNC B1 ;  /* 0x0000000000017941 */ /* 0x000fea0003800000 */
.L_x_41052:
        /* <DEDUP_REMOVED lines=16> */
.L_x_41058:
[----:B------:R-:W-:Y:S05]  /*130f0*/  BSYNC B2 ;  /* 0x0000000000027941 */ /* 0x000fea0003800000 */
.L_x_41057:
        /* <DEDUP_REMOVED lines=42> */
.L_x_41056:
[----:B------:R-:W-:Y:S05]  /*133a0*/  BSYNC B1 ;  /* 0x0000000000017941 */ /* 0x000fea0003800000 */
.L_x_41055:
        /* <DEDUP_REMOVED lines=8> */
.L_x_41051:
        /* <DEDUP_REMOVED lines=12> */
.L_x_41060:
[----:B------:R-:W-:-:S07]  /*134f0*/  IMAD.MOV.U32 R7, RZ, RZ, R10 ;  /* 0x000000ffff077224 */ /* 0x000fce00078e000a */
.L_x_41061:
[----:B------:R-:W-:Y:S05]  /*13500*/  BSYNC B1 ;  /* 0x0000000000017941 */ /* 0x000fea0003800000 */
.L_x_41059:
        /* <DEDUP_REMOVED lines=16> */
.L_x_41065:
[----:B------:R-:W-:Y:S05]  /*13610*/  BSYNC B2 ;  /* 0x0000000000027941 */ /* 0x000fea0003800000 */
.L_x_41064:
        /* <DEDUP_REMOVED lines=42> */
.L_x_41063:
[----:B------:R-:W-:Y:S05]  /*138c0*/  BSYNC B1 ;  /* 0x0000000000017941 */ /* 0x000fea0003800000 */
.L_x_41062:
        /* <DEDUP_REMOVED lines=11> */
.L_x_41066:
        /* <DEDUP_REMOVED lines=12> */
.L_x_41069:
[----:B------:R-:W-:-:S07]  /*13a40*/  IMAD.MOV.U32 R2, RZ, RZ, R10 ;  /* 0x000000ffff027224 */ /* 0x000fce00078e000a */
.L_x_41070:
[----:B------:R-:W-:Y:S05]  /*13a50*/  BSYNC B1 ;  /* 0x0000000000017941 */ /* 0x000fea0003800000 */
.L_x_41068:
        /* <DEDUP_REMOVED lines=16> */
.L_x_41074:
[----:B------:R-:W-:Y:S05]  /*13b60*/  BSYNC B2 ;  /* 0x0000000000027941 */ /* 0x000fea0003800000 */
.L_x_41073:
        /* <DEDUP_REMOVED lines=42> */
.L_x_41072:
[----:B------:R-:W-:Y:S05]  /*13e10*/  BSYNC B1 ;  /* 0x0000000000017941 */ /* 0x000fea0003800000 */
.L_x_41071:
        /* <DEDUP_REMOVED lines=8> */
.L_x_41067:
        /* <DEDUP_REMOVED lines=12> */
.L_x_41076:
[----:B------:R-:W-:-:S07]  /*13f60*/  MOV R7, R10 ;  /* 0x0000000a00077202 */ /* 0x000fce0000000f00 */
.L_x_41077:
[----:B------:R-:W-:Y:S05]  /*13f70*/  BSYNC B1 ;  /* 0x0000000000017941 */ /* 0x000fea0003800000 */
.L_x_41075:
        /* <DEDUP_REMOVED lines=16> */
.L_x_41081:
[----:B------:R-:W-:Y:S05]  /*14080*/  BSYNC B2 ;  /* 0x0000000000027941 */ /* 0x000fea0003800000 */
.L_x_41080:
        /* <DEDUP_REMOVED lines=42> */
.L_x_41079:
[----:B------:R-:W-:Y:S05]  /*14330*/  BSYNC B1 ;  /* 0x0000000000017941 */ /* 0x000fea0003800000 */
.L_x_41078:
        /* <DEDUP_REMOVED lines=11> */
.L_x_41082:
        /* <DEDUP_REMOVED lines=12> */
.L_x_41085:
[----:B0-----:R-:W-:-:S07]  /*144b0*/  MOV R0, R10 ;  /* 0x0000000a00007202 */ /* 0x001fce0000000f00 */
.L_x_41086:
[----:B------:R-:W-:Y:S05]  /*144c0*/  BSYNC B1 ;  /* 0x0000000000017941 */ /* 0x000fea0003800000 */
.L_x_41084:
        /* <DEDUP_REMOVED lines=16> */
.L_x_41090:
[----:B------:R-:W-:Y:S05]  /*145d0*/  BSYNC B2 ;  /* 0x0000000000027941 */ /* 0x000fea0003800000 */
.L_x_41089:
        /* <DEDUP_REMOVED lines=42> */
.L_x_41088:
[----:B------:R-:W-:Y:S05]  /*14880*/  BSYNC B1 ;  /* 0x0000000000017941 */ /* 0x000fea0003800000 */
.L_x_41087:
        /* <DEDUP_REMOVED lines=8> */
.L_x_41083:
[----:B------:R-:W-:Y:S02]  /*14910*/  ISETP.NE.AND P0, PT, R81, RZ, PT ;  /* 0x000000ff5100720c */ /* 0x000fe40003f05270 */
[----:B------:R-:W-:Y:S02]  /*14920*/  SEL R109, RZ, 0x1000000, P5 ;  /* 0x01000000ff6d7807 */ /* 0x000fe40002800000 */
[----:B------:R-:W-:Y:S02]  /*14930*/  SEL R81, RZ, 0x10000, P4 ;  /* 0x00010000ff517807 */ /* 0x000fe40002000000 */
[----:B------:R-:W-:Y:S02]  /*14940*/  SEL R104, RZ, 0x100, P3 ;  /* 0x00000100ff687807 */ /* 0x000fe40001800000 */
[----:B------:R-:W-:Y:S02]  /*14950*/  SEL R108, RZ, 0x1, P0 ;  /* 0x00000001ff6c7807 */ /* 0x000fe40000000000 */
[----:B------:R-:W-:-:S02]  /*14960*/  LEA R82, P0, R80, UR12, 0x4 ;  /* 0x0000000c50527c11 */ /* 0x000fc4000f8020ff */
[----:B------:R-:W-:Y:S02]  /*14970*/  SHF.L.U32 R105, R80, 0x2, RZ ;  /* 0x0000000250697819 */ /* 0x000fe400000006ff */
        /* <DEDUP_REMOVED lines=9> */
[----:B---3--:R-:W-:Y:S01]  /*14a10*/  IMAD.U32 R82, R2, 0x10000, RZ ;  /* 0x0001000002527824 */ /* 0x008fe200078e00ff */
        /* <DEDUP_REMOVED lines=10> */
.L_x_41026:
[----:B------:R-:W-:Y:S05]  /*14ac0*/  BSYNC B0 ;  /* 0x0000000000007941 */ /* 0x000fea0003800000 */
.L_x_41025:
[----:B---34-:R-:W-:Y:S01]  /*14ad0*/  FADD.FTZ R80, RZ, R52 ;  /* 0x00000034ff507221 */ /* 0x018fe20000010000 */
[----:B------:R-:W-:Y:S01]  /*14ae0*/  ISETP.NE.AND P0, PT, R110, RZ, PT ;  /* 0x000000ff6e00720c */ /* 0x000fe20003f05270 */
[----:B-1----:R-:W1:Y:S01]  /*14af0*/  S2R R104, SR_TID.X ;  /* 0x0000000000687919 */ /* 0x002e620000002100 */
[----:B------:R-:W-:Y:S01]  /*14b00*/  ISETP.GT.U32.AND P5, PT, R15, 0x1ff, PT ;  /* 0x000001ff0f00780c */ /* 0x000fe20003fa4070 */
[----:B--2---:R-:W-:Y:S01]  /*14b10*/  FADD.FTZ R81, R53, R80 ;  /* 0x0000005035517221 */ /* 0x004fe20000010000 */
[C---:B------:R-:W-:Y:S01]  /*14b20*/  ISETP.GT.U32.AND P4, PT, R15.reuse, 0x2ff, PT ;  /* 0x000002ff0f00780c */ /* 0x040fe20003f84070 */
[----:B------:R-:W-:Y:S01]  /*14b30*/  UMOV UR10, 0xffffffff ;  /* 0xffffffff000a7882 */ /* 0x000fe20000000000 */
[C---:B------:R-:W-:Y:S01]  /*14b40*/  ISETP.GT.U32.AND P3, PT, R15.reuse, 0x3ff, PT ;  /* 0x000003ff0f00780c */ /* 0x040fe20003f64070 */
        /* <DEDUP_REMOVED lines=32> */
[----:B-1----:R-:W-:-:S04]  /*14d50*/  SHF.R.U32.HI R82, RZ, 0x5, R104 ;  /* 0x00000005ff527819 */ /* 0x002fc80000011668 */
[----:B------:R-:W-:-:S04]  /*14d60*/  LOP3.LUT R83, R82, 0x7fffff8, RZ, 0xc0, !PT ;  /* 0x07fffff852537812 */ /* 0x000fc800078ec0ff */
[----:B------:R-:W-:Y:S02]  /*14d70*/  @!P6 IADD3 R83, R83, 0x8, RZ ;  /* 0x000000085353e810 */ /* 0x000fe40007ffe0ff */
[----:B------:R-:W-:Y:S01]  /*14d80*/  LOP3.LUT P6, RZ, R104, 0x1f, RZ, 0xc0, !PT ;  /* 0x0000001f68ff7812 */ /* 0x000fe200078cc0ff */
[----:B------:R-:W-:-:S12]  /*14d90*/  BRA.DIV UR10, `(.L_x_41091) ;  /* 0x000000120af07947 */ /* 0x000fd8000b800000 */
[----:B------:R-:W2:Y:S01]  /*14da0*/  LDL R104, [R1] ;  /* 0x0000000001687983 */ /* 0x000ea20000100800 */
[----:B------:R-:W-:-:S03]  /*14db0*/  ISETP.NE.AND P6, PT, R110, RZ, PT ;  /* 0x000000ff6e00720c */ /* 0x000fc60003fc5270 */
        /* <DEDUP_REMOVED lines=77> */
.L_x_41117:
[----:B------:R-:W3:Y:S01]  /*15290*/  S2R R109, SR_TID.X ;  /* 0x00000000006d7919 */ /* 0x000ee20000002100 */
[----:B------:R-:W-:Y:S01]  /*152a0*/  LOP3.LUT R82, R82, 0x7, RZ, 0xc0, !PT ;  /* 0x0000000752527812 */ /* 0x000fe200078ec0ff */
[----:B--2---:R-:W-:Y:S01]  /*152b0*/  FADD.FTZ R81, R108, R81 ;  /* 0x000000516c517221 */ /* 0x004fe20000010000 */
[----:B------:R-:W-:Y:S05]  /*152c0*/  WARPSYNC.ALL ;  /* 0x0000000000007948 */ /* 0x000fea0003800000 */
[C---:B---3--:R-:W-:Y:S02]  /*152d0*/  LOP3.LUT P0, RZ, R109.reuse, 0x1f, RZ, 0xc0, !PT ;  /* 0x0000001f6dff7812 */ /* 0x048fe4000780c0ff */
[----:B-1----:R-:W-:-:S11]  /*152e0*/  LOP3.LUT R108, R109, 0x1f, RZ, 0xc0, !PT ;  /* 0x0000001f6d6c7812 */ /* 0x002fd600078ec0ff */
[----:B------:R-:W1:Y:S01]  /*152f0*/  @!P0 S2R R104, SR_CgaCtaId ;  /* 0x0000000000688919 */ /* 0x000e620000008800 */
[----:B------:R-:W-:-:S04]  /*15300*/  @!P0 MOV R105, 0x400 ;  /* 0x0000040000698802 */ /* 0x000fc80000000f00 */
[----:B-1----:R-:W-:Y:S01]  /*15310*/  @!P0 LEA R104, R104, R105, 0x18 ;  /* 0x0000006968688211 */ /* 0x002fe200078ec0ff */
[----:B------:R-:W-:-:S04]  /*15320*/  @!P0 IMAD.IADD R105, R83, 0x1, R82 ;  /* 0x0000000153698824 */ /* 0x000fc800078e0252 */
[----:B------:R-:W-:-:S05]  /*15330*/  @!P0 IMAD R104, R105, 0x8, R104 ;  /* 0x0000000869688824 */ /* 0x000fca00078e0268 */
[----:B------:R1:W-:Y:S01]  /*15340*/  @!P0 STS.64 [R104], R80 ;  /* 0x0000005068008388 */ /* 0x0003e20000000a00 */
[----:B------:R-:W-:-:S03]  /*15350*/  ISETP.GT.U32.AND P0, PT, R108, 0x7, PT ;  /* 0x000000076c00780c */ /* 0x000fc60003f04070 */
[----:B------:R-:W2:Y:S10]  /*15360*/  LDL R105, [R1+0x4] ;  /* 0x0000040001697983 */ /* 0x000eb40000100800 */
[----:B-1----:R-:W-:Y:S01]  /*15370*/  @!P0 MOV R81, 0x400 ;  /* 0x0000040000518802 */ /* 0x002fe20000000f00 */
[----:B------:R-:W-:Y:S01]  /*15380*/  IMAD.MOV.U32 R125, RZ, RZ, RZ ;  /* 0x000000ffff7d7224 */ /* 0x000fe200078e00ff */
[----:B------:R-:W-:Y:S01]  /*15390*/  @!P0 IADD3 R83, R83, R108, RZ ;  /* 0x0000006c53538210 */ /* 0x000fe20007ffe0ff */
[----:B------:R-:W1:Y:S01]  /*153a0*/  @!P0 S2R R80, SR_CgaCtaId ;  /* 0x0000000000508919 */ /* 0x000e620000008800 */
[----:B------:R-:W-:Y:S01]  /*153b0*/  BAR.SYNC.DEFER_BLOCKING 0x0 ;  /* 0x0000000000007b1d */ /* 0x000fe20000010000 */
[----:B------:R-:W-:-:S05]  /*153c0*/  ISETP.NE.AND P1, PT, R110, RZ, PT ;  /* 0x000000ff6e00720c */ /* 0x000fca0003f25270 */
[----:B------:R-:W-:Y:S01]  /*153d0*/  BSSY B0, `(.L_x_41092) ;  /* 0x000005b000007945 */ /* 0x000fe20003800000 */
[----:B-1----:R-:W-:-:S05]  /*153e0*/  @!P0 LEA R80, R80, R81, 0x18 ;  /* 0x0000005150508211 */ /* 0x002fca00078ec0ff */
[----:B------:R-:W-:Y:S01]  /*153f0*/  @!P0 IMAD R109, R83, 0x8, R80 ;  /* 0x00000008536d8824 */ /* 0x000fe200078e0250 */
[----:B------:R-:W-:-:S06]  /*15400*/  CS2R R80, SRZ ;  /* 0x0000000000507805 */ /* 0x000fcc000001ff00 */
[----:B------:R-:W1:Y:S04]  /*15410*/  @!P0 LDS.64 R80, [R109] ;  /* 0x000000006d508984 */ /* 0x000e680000000a00 */
[----:B-1----:R-:W-:Y:S04]  /*15420*/  SHFL.DOWN PT, R104, R80, 0x4, 0x1f ;  /* 0x08801f0050687f89 */ /* 0x002fe800000e0000 */
[----:B------:R-:W1:Y:S02]  /*15430*/  SHFL.DOWN PT, R109, R81, 0x4, 0x1f ;  /* 0x08801f00516d7f89 */ /* 0x000e6400000e0000 */
[----:B-1----:R-:W-:Y:S01]  /*15440*/  FADD.FTZ R109, R109, R81 ;  /* 0x000000516d6d7221 */ /* 0x002fe20000010000 */
[----:B--2---:R-:W-:Y:S01]  /*15450*/  @!P0 MOV R125, R105 ;  /* 0x00000069007d8202 */ /* 0x004fe20000000f00 */
[----:B------:R-:W-:Y:S01]  /*15460*/  FADD.FTZ R105, -R104, R80 ;  /* 0x0000005068697221 */ /* 0x000fe20000010100 */
[----:B------:R-:W-:-:S03]  /*15470*/  PLOP3.LUT P0, PT, PT, PT, UP0, 0x40, 0x0 ;  /* 0x000000000000781c */ /* 0x000fc60003f0e808 */
[----:B------:R-:W1:Y:S01]  /*15480*/  SHFL.DOWN PT, R83, R125, 0x4, 0x1f ;  /* 0x08801f007d537f89 */ /* 0x000e6200000e0000 */
[----:B------:R-:W-:Y:S01]  /*15490*/  FMUL.FTZ R105, R105, R105 ;  /* 0x0000006969697220 */ /* 0x000fe20000410000 */
[----:B-1----:R-:W-:Y:S01]  /*154a0*/  I2FP.F32.S32 R108, R83 ;  /* 0x00000053006c7245 */ /* 0x002fe20000201400 */
[----:B------:R-:W-:Y:S01]  /*154b0*/  IMAD.IADD R83, R83, 0x1, R125 ;  /* 0x0000000153537824 */ /* 0x000fe200078e027d */
[----:B------:R-:W-:-:S03]  /*154c0*/  I2FP.F32.S32 R125, R125 ;  /* 0x0000007d007d7245 */ /* 0x000fc60000201400 */
[----:B------:R-:W-:Y:S01]  /*154d0*/  FMUL.FTZ R104, R104, R108 ;  /* 0x0000006c68687220 */ /* 0x000fe20000410000 */
[----:B------:R-:W1:Y:S03]  /*154e0*/  SHFL.DOWN PT, R81, R83, 0x2, 0x1f ;  /* 0x08401f0053517f89 */ /* 0x000e6600000e0000 */
[----:B------:R-:W-:Y:S01]  /*154f0*/  FFMA.FTZ R104, R125, R80, R104 ;  /* 0x000000507d687223 */ /* 0x000fe20000010068 */
[----:B------:R-:W-:Y:S01]  /*15500*/  I2FP.F32.S32 R80, R83 ;  /* 0x0000005300507245 */ /* 0x000fe20000201400 */
[----:B------:R-:W-:-:S03]  /*15510*/  FMUL.FTZ R125, R105, R125 ;  /* 0x0000007d697d7220 */ /* 0x000fc60000410000 */
[----:B------:R-:W2:Y:S01]  /*15520*/  MUFU.RCP R105, R80 ;  /* 0x0000005000697308 */ /* 0x000ea20000001000 */
[----:B------:R-:W-:Y:S01]  /*15530*/  FMUL.FTZ R108, R125, R108 ;  /* 0x0000006c7d6c7220 */ /* 0x000fe20000410000 */
[----:B--2---:R-:W-:-:S03]  /*15540*/  FMUL.FTZ R104, R105, R104 ;  /* 0x0000006869687220 */ /* 0x004fc60000410000 */
[----:B------:R-:W-:Y:S01]  /*15550*/  FFMA.FTZ R105, R105, R108, R109 ;  /* 0x0000006c69697223 */ /* 0x000fe2000001006d */
[----:B-1----:R-:W-:Y:S01]  /*15560*/  I2FP.F32.S32 R108, R81 ;  /* 0x00000051006c7245 */ /* 0x002fe20000201400 */
[----:B------:R-:W-:Y:S01]  /*15570*/  IMAD.IADD R81, R83, 0x1, R81 ;  /* 0x0000000153517824 */ /* 0x000fe200078e0251 */
[----:B------:R-:W1:Y:S02]  /*15580*/  SHFL.DOWN PT, R125, R104, 0x2, 0x1f ;  /* 0x08401f00687d7f89 */ /* 0x000e6400000e0000 */
[----:B-1----:R-:W-:Y:S01]  /*15590*/  FADD.FTZ R109, R104, -R125 ;  /* 0x8000007d686d7221 */ /* 0x002fe20000010000 */
[----:B------:R-:W-:-:S03]  /*155a0*/  FMUL.FTZ R125, R125, R108 ;  /* 0x0000006c7d7d7220 */ /* 0x000fc60000410000 */
[----:B------:R-:W-:Y:S01]  /*155b0*/  FMUL.FTZ R109, R109, R109 ;  /* 0x0000006d6d6d7220 */ /* 0x000fe20000410000 */
[C---:B------:R-:W-:Y:S02]  /*155c0*/  FFMA.FTZ R125, R80.reuse, R104, R125 ;  /* 0x00000068507d7223 */ /* 0x040fe4000001007d */
[----:B------:R-:W1:Y:S01]  /*155d0*/  SHFL.DOWN PT, R104, R81, 0x1, 0x1f ;  /* 0x08201f0051687f89 */ /* 0x000e6200000e0000 */
[----:B------:R-:W-:Y:S01]  /*155e0*/  FMUL.FTZ R109, R80, R109 ;  /* 0x0000006d506d7220 */ /* 0x000fe20000410000 */
[----:B------:R-:W-:-:S03]  /*155f0*/  I2FP.F32.S32 R80, R81 ;  /* 0x0000005100507245 */ /* 0x000fc60000201400 */
[----:B------:R-:W-:Y:S01]  /*15600*/  FMUL.FTZ R108, R109, R108 ;  /* 0x0000006c6d6c7220 */ /* 0x000fe20000410000 */
[----:B------:R-:W2:Y:S01]  /*15610*/  MUFU.RCP R83, R80 ;  /* 0x0000005000537308 */ /* 0x000ea20000001000 */
[----:B------:R-:W3:Y:S01]  /*15620*/  SHFL.DOWN PT, R109, R105, 0x2, 0x1f ;  /* 0x08401f00696d7f89 */ /* 0x000ee200000e0000 */
[----:B--2---:R-:W-:Y:S01]  /*15630*/  FMUL.FTZ R125, R83, R125 ;  /* 0x0000007d537d7220 */ /* 0x004fe20000410000 */
[----:B-1----:R-:W-:-:S04]  /*15640*/  IADD3 R81, R81, R104, RZ ;  /* 0x0000006851517210 */ /* 0x002fc80007ffe0ff */
[----:B------:R-:W-:Y:S01]  /*15650*/  I2FP.F32.S32 R81, R81 ;  /* 0x0000005100517245 */ /* 0x000fe20000201400 */
[----:B---3--:R-:W-:-:S05]  /*15660*/  FADD.FTZ R109, R105, R109 ;  /* 0x0000006d696d7221 */ /* 0x008fca0000010000 */
[----:B------:R-:W1:Y:S01]  /*15670*/  MUFU.RCP R81, R81 ;  /* 0x0000005100517308 */ /* 0x000e620000001000 */
[----:B------:R-:W-:Y:S01]  /*15680*/  FFMA.FTZ R108, R83, R108, R109 ;  /* 0x0000006c536c7223 */ /* 0x000fe2000001006d */
[----:B------:R-:W-:Y:S01]  /*15690*/  I2FP.F32.S32 R109, R104 ;  /* 0x00000068006d7245 */ /* 0x000fe20000201400 */
[----:B------:R-:W2:Y:S04]  /*156a0*/  SHFL.DOWN PT, R83, R125, 0x1, 0x1f ;  /* 0x08201f007d537f89 */ /* 0x000ea800000e0000 */
[----:B--2---:R-:W-:-:S04]  /*156b0*/  FMUL.FTZ R104, R83, R109 ;  /* 0x0000006d53687220 */ /* 0x004fc80000410000 */
[----:B------:R-:W-:Y:S01]  /*156c0*/  FFMA.FTZ R104, R80, R125, R104 ;  /* 0x0000007d50687223 */ /* 0x000fe20000010068 */
[----:B------:R-:W-:Y:S02]  /*156d0*/  FADD.FTZ R125, R125, -R83 ;  /* 0x800000537d7d7221 */ /* 0x000fe40000010000 */
[----:B------:R-:W2:Y:S01]  /*156e0*/  SHFL.DOWN PT, R83, R108, 0x1, 0x1f ;  /* 0x08201f006c537f89 */ /* 0x000ea200000e0000 */
[----:B-1----:R-:W-:Y:S01]  /*156f0*/  FMUL.FTZ R104, R81, R104 ;  /* 0x0000006851687220 */ /* 0x002fe20000410000 */
[----:B------:R-:W-:-:S04]  /*15700*/  FMUL.FTZ R125, R125, R125 ;  /* 0x0000007d7d7d7220 */ /* 0x000fc80000410000 */
[----:B------:R-:W-:Y:S01]  /*15710*/  FMUL.FTZ R125, R80, R125 ;  /* 0x0000007d507d7220 */ /* 0x000fe20000410000 */
[----:B------:R-:W1:Y:S01]  /*15720*/  SHFL.IDX PT, R105, R104, RZ, 0x1f ;  /* 0x00001fff68697589 */ /* 0x000e6200000e0000 */
[----:B------:R-:W3:Y:S02]  /*15730*/  LDC R80, c[0x0][0x2d8] ;  /* 0x0000b600ff507b82 */ /* 0x000ee40000000800 */
[----:B------:R-:W-:Y:S02]  /*15740*/  FMUL.FTZ R125, R125, R109 ;  /* 0x0000006d7d7d7220 */ /* 0x000fe40000410000 */
[----:B------:R-:W4:Y:S01]  /*15750*/  S2R R109, SR_TID.X ;  /* 0x00000000006d7919 */ /* 0x000f220000002100 */
[----:B--2---:R-:W-:-:S04]  /*15760*/  FADD.FTZ R83, R108, R83 ;  /* 0x000000536c537221 */ /* 0x004fc80000010000 */
[----:B------:R-:W-:Y:S01]  /*15770*/  FFMA.FTZ R125, R81, R125, R83 ;  /* 0x0000007d517d7223 */ /* 0x000fe20000010053 */
[----:B-1----:R-:W-:-:S05]  /*15780*/  FMUL.FTZ R104, R105, R105 ;  /* 0x0000006969687220 */ /* 0x002fca0000410000 */
[----:B------:R-:W3:Y:S01]  /*15790*/  SHFL.IDX PT, R125, R125, RZ, 0x1f ;  /* 0x00001fff7d7d7589 */ /* 0x000ee200000e0000 */
[----:B------:R-:W-:Y:S02]  /*157a0*/  FSEL R104, R104, RZ, !P0 ;  /* 0x000000ff68687208 */ /* 0x000fe40004000000 */
[----:B----4-:R-:W-:-:S13]  /*157b0*/  LOP3.LUT P0, RZ, R82, 0x1f, R109, 0xf8, !PT ;  /* 0x0000001f52ff7812 */ /* 0x010fda000780f86d */
[----:B------:R-:W1:Y:S01]  /*157c0*/  @!P0 LDC.64 R82, c[0x0][0x258] ;  /* 0x00009600ff528b82 */ /* 0x000e620000000a00 */
[----:B---3--:R-:W-:-:S04]  /*157d0*/  FFMA.FTZ R108, R125, UR11, R80 ;  /* 0x0000000b7d6c7c23 */ /* 0x008fc80008010050 */
[----:B------:R-:W-:-:S03]  /*157e0*/  FADD.FTZ R104, R108, R104 ;  /* 0x000000686c687221 */ /* 0x000fc60000010000 */
[----:B------:R-:W2:Y:S03]  /*157f0*/  @!P0 LDC.64 R80, c[0x0][0x250] ;  /* 0x00009400ff508b82 */ /* 0x000ea60000000a00 */
[----:B------:R-:W3:Y:S01]  /*15800*/  MUFU.RSQ R104, R104 ;  /* 0x0000006800687308 */ /* 0x000ee20000001400 */
[----:B-1----:R-:W-:-:S04]  /*15810*/  @!P0 IMAD.WIDE R82, R106, 0x4, R82 ;  /* 0x000000046a528825 */ /* 0x002fc800078e0252 */
[----:B--2---:R-:W-:-:S05]  /*15820*/  @!P0 IMAD.WIDE R80, R106, 0x4, R80 ;  /* 0x000000046a508825 */ /* 0x004fca00078e0250 */
[----:B------:R1:W-:Y:S04]  /*15830*/  @!P0 STG.E desc[UR4][R80.64], R105 ;  /* 0x0000006950008986 */ /* 0x0003e8000c101904 */
[----:B---3--:R2:W-:Y:S01]  /*15840*/  @!P0 STG.E desc[UR4][R82.64], R104 ;  /* 0x0000006852008986 */ /* 0x0085e2000c101904 */
[----:B------:R-:W-:-:S04]  /*15850*/  PLOP3.LUT P0, PT, PT, PT, UP0, 0x40, 0x0 ;  /* 0x000000000000781c */ /* 0x000fc80003f0e808 */
[----:B-1----:R-:W-:Y:S01]  /*15860*/  FSEL R105, R105, RZ, P0 ;  /* 0x000000ff69697208 */ /* 0x002fe20000000000 */
[----:B------:R-:W-:Y:S08]  /*15870*/  @!P1 BRA `(.L_x_41093) ;  /* 0x0000000000409947 */ /* 0x000ff00003800000 */
[----:B------:R-:W1:Y:S01]  /*15880*/  LDC.64 R108, c[0x0][0x2b8] ;  /* 0x0000ae00ff6c7b82 */ /* 0x000e620000000a00 */
[--C-:B------:R-:W-:Y:S01]  /*15890*/  FADD.FTZ R81, R52, -R105.reuse ;  /* 0x8000006934517221 */ /* 0x100fe20000010000 */
[--C-:B--2---:R-:W-:Y:S01]  /*158a0*/  FADD.FTZ R82, R54, -R105.reuse ;  /* 0x8000006936527221 */ /* 0x104fe20000010000 */
[--C-:B------:R-:W-:Y:S02]  /*158b0*/  FADD.FTZ R83, R55, -R105.reuse ;  /* 0x8000006937537221 */ /* 0x100fe40000010000 */
[C---:B------:R-:W-:Y:S01]  /*158c0*/  FMUL.FTZ R80, R104.reuse, R81 ;  /* 0x0000005168507220 */ /* 0x040fe20000410000 */
[----:B------:R-:W-:Y:S01]  /*158d0*/  FADD.FTZ R81, R53, -R105 ;  /* 0x8000006935517221 */ /* 0x000fe20000010000 */
[C---:B------:R-:W-:Y:S01]  /*158e0*/  FMUL.FTZ R82, R104.reuse, R82 ;  /* 0x0000005268527220 */ /* 0x040fe20000410000 */
[----:B------:R-:W-:Y:S01]  /*158f0*/  FMUL.FTZ R83, R104, R83 ;  /* 0x0000005368537220 */ /* 0x000fe20000410000 */
[----:B-----5:R-:W-:Y:S01]  /*15900*/  FFMA.FTZ R80, R116, R80, R16 ;  /* 0x0000005074507223 */ /* 0x020fe20000010010 */
[----:B------:R-:W-:Y:S01]  /*15910*/  FMUL.FTZ R81, R104, R81 ;  /* 0x0000005168517220 */ /* 0x000fe20000410000 */
[----:B------:R-:W-:Y:S01]  /*15920*/  FFMA.FTZ R82, R118, R82, R18 ;  /* 0x0000005276527223 */ /* 0x000fe20000010012 */
[----:B------:R-:W-:-:S02]  /*15930*/  FFMA.FTZ R83, R119, R83, R19 ;  /* 0x0000005377537223 */ /* 0x000fc40000010013 */
[----:B------:R-:W-:Y:S01]  /*15940*/  FFMA.FTZ R81, R117, R81, R17 ;  /* 0x0000005175517223 */ /* 0x000fe20000010011 */
[----:B-1----:R-:W-:-:S04]  /*15950*/  IMAD.WIDE.U32 R108, R5, 0x10, R108 ;  /* 0x00000010056c7825 */ /* 0x002fc800078e006c */
[----:B------:R-:W-:Y:S01]  /*15960*/  VIADD R5, R5, 0x100 ;  /* 0x0000010005057836 */ /* 0x000fe20000000000 */
[----:B------:R1:W-:Y:S06]  /*15970*/  STG.E.128 desc[UR4][R108.64], R80 ;  /* 0x000000506c007986 */ /* 0x0003ec000c101d04 */
.L_x_41093:
[----:B------:R-:W-:Y:S05]  /*15980*/  BSYNC B0 ;  /* 0x0000000000007941 */ /* 0x000fea0003800000 */
.L_x_41092:
[----:B------:R-:W-:Y:S01]  /*15990*/  ISETP.NE.AND P0, PT, R124, RZ, PT ;  /* 0x000000ff7c00720c */ /* 0x000fe20003f05270 */
[----:B------:R-:W-:-:S12]  /*159a0*/  BSSY B0, `(.L_x_41094) ;  /* 0x0000012000007945 */ /* 0x000fd80003800000 */
[----:B------:R-:W-:Y:S05]  /*159b0*/  @!P0 BRA `(.L_x_41095) ;  /* 0x0000000000408947 */ /* 0x000fea0003800000 */
[----:B-1----:R-:W1:Y:S01]  /*159c0*/  LDC.64 R108, c[0x0][0x2b8] ;  /* 0x0000ae00ff6c7b82 */ /* 0x002e620000000a00 */
        /* <DEDUP_REMOVED lines=15> */
.L_x_41095:
[----:B------:R-:W-:Y:S05]  /*15ac0*/  BSYNC B0 ;  /* 0x0000000000007941 */ /* 0x000fea0003800000 */
.L_x_41094:
[----:B------:R-:W-:Y:S01]  /*15ad0*/  ISETP.NE.AND P0, PT, R123, RZ, PT ;  /* 0x000000ff7b00720c */ /* 0x000fe20003f05270 */
[----:B------:R-:W-:-:S12]  /*15ae0*/  BSSY B0, `(.L_x_41096) ;  /* 0x0000012000007945 */ /* 0x000fd80003800000 */
[----:B------:R-:W-:Y:S05]  /*15af0*/  @!P0 BRA `(.L_x_41097) ;  /* 0x0000000000408947 */ /* 0x000fea0003800000 */
[----:B-1-3--:R-:W1:Y:S01]  /*15b00*/  LDC.64 R108, c[0x0][0x2b8] ;  /* 0x0000ae00ff6c7b82 */ /* 0x00ae620000000a00 */
        /* <DEDUP_REMOVED lines=12> */
[C---:B-1----:R-:W-:Y:S01]  /*15bd0*/  IMAD.WIDE.U32 R108, R5.reuse, 0x10, R108 ;  /* 0x00000010056c7825 */ /* 0x042fe200078e006c */
[----:B------:R-:W-:-:S04]  /*15be0*/  IADD3 R5, R5, 0x100, RZ ;  /* 0x0000010005057810 */ /* 0x000fc80007ffe0ff */
[----:B------:R4:W-:Y:S03]  /*15bf0*/  STG.E.128 desc[UR4][R108.64], R80 ;  /* 0x000000506c007986 */ /* 0x0009e6000c101d04 */
.L_x_41097:
[----:B------:R-:W-:Y:S05]  /*15c00*/  BSYNC B0 ;  /* 0x0000000000007941 */ /* 0x000fea0003800000 */
.L_x_41096:
[----:B------:R-:W-:Y:S01]  /*15c10*/  ISETP.NE.AND P0, PT, R122, RZ, PT ;  /* 0x000000ff7a00720c */ /* 0x000fe20003f05270 */
[----:B------:R-:W-:-:S12]  /*15c20*/  BSSY B0, `(.L_x_41098) ;  /* 0x0000012000007945 */ /* 0x000fd80003800000 */
[----:B------:R-:W-:Y:S05]  /*15c30*/  @!P0 BRA `(.L_x_41099) ;  /* 0x0000000000408947 */ /* 0x000fea0003800000 */
[----:B-1-34-:R-:W1:Y:S01]  /*15c40*/  LDC.64 R108, c[0x0][0x2b8] ;  /* 0x0000ae00ff6c7b82 */ /* 0x01ae620000000a00 */
        /* <DEDUP_REMOVED lines=15> */
.L_x_41099:
[----:B------:R-:W-:Y:S05]  /*15d40*/  BSYNC B0 ;  /* 0x0000000000007941 */ /* 0x000fea0003800000 */
.L_x_41098:
        /* <DEDUP_REMOVED lines=19> */
.L_x_41101:
[----:B------:R-:W-:Y:S05]  /*15e80*/  BSYNC B0 ;  /* 0x0000000000007941 */ /* 0x000fea0003800000 */
.L_x_41100:
        /* <DEDUP_REMOVED lines=19> */
.L_x_41103:
[----:B------:R-:W-:Y:S05]  /*15fc0*/  BSYNC B0 ;  /* 0x0000000000007941 */ /* 0x000fea0003800000 */
.L_x_41102:
[----:B------:R-:W-:Y:S01]  /*15fd0*/  ISETP.NE.AND P0, PT, R111, RZ, PT ;  /* 0x000000ff6f00720c */ /* 0x000fe20003f05270 */
[----:B------:R-:W-:-:S12]  /*15fe0*/  BSSY B0, `(.L_x_41104) ;  /* 0x0000011000007945 */ /* 0x000fd80003800000 */
[----:B------:R-:W-:Y:S05]  /*15ff0*/  @!P0 BRA `(.L_x_41105) ;  /* 0x00000000003c8947 */ /* 0x000fea0003800000 */
[----:B-1-34-:R-:W1:Y:S01]  /*16000*/  LDC.64 R80, c[0x0][0x2b8] ;  /* 0x0000ae00ff507b82 */ /* 0x01ae620000000a00 */
[--C-:B--2---:R-:W-:Y:S01]  /*16010*/  FADD.FTZ R83, R77, -R105.reuse ;  /* 0x800000694d537221 */ /* 0x104fe20000010000 */
[--C-:B------:R-:W-:Y:S01]  /*16020*/  FADD.FTZ R109, R76, -R105.reuse ;  /* 0x800000694c6d7221 */ /* 0x100fe20000010000 */
[--C-:B------:R-:W-:Y:S01]  /*16030*/  FADD.FTZ R82, R78, -R105.reuse ;  /* 0x800000694e527221 */ /* 0x100fe20000010000 */
[----:B------:R-:W-:Y:S01]  /*16040*/  FADD.FTZ R108, R79, -R105 ;  /* 0x800000694f6c7221 */ /* 0x000fe20000010000 */
[C---:B------:R-:W-:Y:S01]  /*16050*/  FMUL.FTZ R83, R104.reuse, R83 ;  /* 0x0000005368537220 */ /* 0x040fe20000410000 */
[C---:B------:R-:W-:Y:S01]  /*16060*/  FMUL.FTZ R109, R104.reuse, R109 ;  /* 0x0000006d686d7220 */ /* 0x040fe20000410000 */
[C---:B------:R-:W-:Y:S01]  /*16070*/  FMUL.FTZ R82, R104.reuse, R82 ;  /* 0x0000005268527220 */ /* 0x040fe20000410000 */
[----:B------:R-:W-:-:S03]  /*16080*/  FMUL.FTZ R108, R104, R108 ;  /* 0x0000006c686c7220 */ /* 0x000fc60000410000 */
[----:B-----5:R-:W-:Y:S01]  /*16090*/  FFMA.FTZ R82, R114, R82, R42 ;  /* 0x0000005272527223 */ /* 0x020fe2000001002a */
[----:B-1----:R-:W-:-:S04]  /*160a0*/  IMAD.WIDE.U32 R104, R5, 0x10, R80 ;  /* 0x0000001005687825 */ /* 0x002fc800078e0050 */
[----:B------:R-:W-:Y:S01]  /*160b0*/  FFMA.FTZ R81, R113, R83, R41 ;  /* 0x0000005371517223 */ /* 0x000fe20000010029 */
[----:B------:R-:W-:Y:S01]  /*160c0*/  FFMA.FTZ R80, R112, R109, R40 ;  /* 0x0000006d70507223 */ /* 0x000fe20000010028 */
[----:B------:R-:W-:-:S05]  /*160d0*/  FFMA.FTZ R83, R115, R108, R43 ;  /* 0x0000006c73537223 */ /* 0x000fca000001002b */
[----:B------:R1:W-:Y:S02]  /*160e0*/  STG.E.128 desc[UR4][R104.64], R80 ;  /* 0x0000005068007986 */ /* 0x0003e4000c101d04 */
.L_x_41105:
[----:B------:R-:W-:Y:S05]  /*160f0*/  BSYNC B0 ;  /* 0x0000000000007941 */ /* 0x000fea0003800000 */
.L_x_41104:
[----:B------:R-:W-:Y:S01]  /*16100*/  ISETP.NE.AND P0, PT, R107, RZ, PT ;  /* 0x000000ff6b00720c */ /* 0x000fe20003f05270 */
[----:B------:R-:W-:-:S03]  /*16110*/  VIADD R106, R106, UR18 ;  /* 0x000000126a6a7c36 */ /* 0x000fc60008000000 */
[----:B------:R-:W-:Y:S02]  /*16120*/  SEL R107, RZ, 0x1, P0 ;  /* 0x00000001ff6b7807 */ /* 0x000fe40000000000 */
[----:B------:R-:W-:-:S13]  /*16130*/  ISETP.GE.AND P0, PT, R106, UR19, PT ;  /* 0x000000136a007c0c */ /* 0x000fda000bf06270 */
[----:B------:R-:W-:Y:S05]  /*16140*/  @!P0 BRA `(.L_x_41106) ;  /* 0xfffffeac00888947 */ /* 0x000fea000383ffff */
[----:B------:R-:W-:Y:S05]  /*16150*/  EXIT ;  /* 0x000000000000794d */ /* 0x000fea0003800000 */
.L_x_41091:
[----:B------:R1:W5:Y:S01]  /*16160*/  LDL R108, [R1] ;  /* 0x00000000016c7983 */ /* 0x0003620000100800 */
[----:B------:R-:W-:Y:S01]  /*16170*/  HFMA2.MMA R81, -RZ, RZ, 0, 5.9604644775390625e-08 ;  /* 0x00000001ff517435 */ /* 0x000fe200000001ff */
[----:B------:R-:W-:Y:S02]  /*16180*/  IMAD.MOV.U32 R125, RZ, RZ, R80 ;  /* 0x000000ffff7d7224 */ /* 0x000fe400078e0050 */
[----:B------:R-:W-:Y:S02]  /*16190*/  IMAD.MOV.U32 R104, RZ, RZ, 0x1f ;  /* 0x0000001fff687424 */ /* 0x000fe400078e00ff */
[----:B------:R-:W-:-:S07]  /*161a0*/  IMAD.MOV.U32 R105, RZ, RZ, -0x1 ;  /* 0xffffffffff697424 */ /* 0x000fce00078e00ff */
[----:B01---5:R-:W-:Y:S05]  /*161b0*/  WARPSYNC.COLLECTIVE R105, `(.L_x_41107) ;  /* 0x0000000069087348 */ /* 0x023fea0003c00000 */
[----:B------:R2:W3:Y:S02]  /*161c0*/  SHFL.BFLY P6, R109, R125, R81, R104 ;  /* 0x0c0000517d6d7389 */ /* 0x0004e400000c0068 */
[----:B0123-5:R-:W-:Y:S01]  /*161d0*/  ENDCOLLECTIVE ;  /* 0x000000000000791b */ /* 0x02ffe20003800000 */
.L_x_41107:
[----:B------:R-:W-:Y:S02]  /*161e0*/  IMAD.MOV.U32 R81, RZ, RZ, 0x2 ;  /* 0x00000002ff517424 */ /* 0x000fe400078e00ff */
[----:B------:R-:W-:-:S05]  /*161f0*/  FADD.FTZ R80, R80, R109 ;  /* 0x0000006d50507221 */ /* 0x000fca0000010000 */
[----:B------:R-:W-:-:S07]  /*16200*/  MOV R125, R80 ;  /* 0x00000050007d7202 */ /* 0x000fce0000000f00 */
[----:B------:R-:W-:Y:S05]  /*16210*/  WARPSYNC.COLLECTIVE R105, `(.L_x_41108) ;  /* 0x0000000069087348 */ /* 0x000fea0003c00000 */
[----:B------:R0:W1:Y:S02]  /*16220*/  SHFL.BFLY P6, R109, R125, R81, R104 ;  /* 0x0c0000517d6d7389 */ /* 0x00006400000c0068 */
[----:B01----:R-:W-:Y:S01]  /*16230*/  ENDCOLLECTIVE ;  /* 0x000000000000791b */ /* 0x003fe20003800000 */
.L_x_41108:
[----:B------:R-:W-:Y:S01]  /*16240*/  HFMA2.MMA R81, -RZ, RZ, 0, 2.384185791015625e-07 ;  /* 0x00000004ff517435 */ /* 0x000fe200000001ff */
[----:B------:R-:W-:-:S04]  /*16250*/  FADD.FTZ R80, R80, R109 ;  /* 0x0000006d50507221 */ /* 0x000fc80000010000 */
[----:B------:R-:W-:-:S07]  /*16260*/  IMAD.MOV.U32 R125, RZ, RZ, R80 ;  /* 0x000000ffff7d7224 */ /* 0x000fce00078e0050 */
[----:B------:R-:W-:Y:S05]  /*16270*/  WARPSYNC.COLLECTIVE R105, `(.L_x_41109) ;  /* 0x0000000069087348 */ /* 0x000fea0003c00000 */
[----:B------:R0:W1:Y:S02]  /*16280*/  SHFL.BFLY P6, R109, R125, R81, R104 ;  /* 0x0c0000517d6d7389 */ /* 0x00006400000c0068 */
[----:B01----:R-:W-:Y:S01]  /*16290*/  ENDCOLLECTIVE ;  /* 0x000000000000791b */ /* 0x003fe20003800000 */
.L_x_41109:
[----:B------:R-:W-:Y:S02]  /*162a0*/  IMAD.MOV.U32 R81, RZ, RZ, 0x8 ;  /* 0x00000008ff517424 */ /* 0x000fe400078e00ff */
[----:B------:R-:W-:-:S04]  /*162b0*/  FADD.FTZ R80, R80, R109 ;  /* 0x0000006d50507221 */ /* 0x000fc80000010000 */
[----:B------:R-:W-:-:S07]  /*162c0*/  IMAD.MOV.U32 R125, RZ, RZ, R80 ;  /* 0x000000ffff7d7224 */ /* 0x000fce00078e0050 */
[----:B------:R-:W-:Y:S05]  /*162d0*/  WARPSYNC.COLLECTIVE R105, `(.L_x_41110) ;  /* 0x0000000069087348 */ /* 0x000fea0003c00000 */
[----:B------:R0:W1:Y:S02]  /*162e0*/  SHFL.BFLY P6, R109, R125, R81, R104 ;  /* 0x0c0000517d6d7389 */ /* 0x00006400000c0068 */
[----:B01----:R-:W-:Y:S01]  /*162f0*/  ENDCOLLECTIVE ;  /* 0x000000000000791b */ /* 0x003fe20003800000 */
.L_x_41110:
[----:B------:R-:W-:Y:S02]  /*16300*/  IMAD.MOV.U32 R81, RZ, RZ, 0x10 ;  /* 0x00000010ff517424 */ /* 0x000fe400078e00ff */
[----:B------:R-:W-:-:S05]  /*16310*/  FADD.FTZ R80, R80, R109 ;  /* 0x0000006d50507221 */ /* 0x000fca0000010000 */
[----:B------:R-:W-:-:S07]  /*16320*/  MOV R125, R80 ;  /* 0x00000050007d7202 */ /* 0x000fce0000000f00 */
[----:B------:R-:W-:Y:S05]  /*16330*/  WARPSYNC.COLLECTIVE R105, `(.L_x_41111) ;  /* 0x0000000069087348 */ /* 0x000fea0003c00000 */
[----:B------:R0:W1:Y:S02]  /*16340*/  SHFL.BFLY P6, R109, R125, R81, R104 ;  /* 0x0c0000517d6d7389 */ /* 0x00006400000c0068 */
[----:B01----:R-:W-:Y:S01]  /*16350*/  ENDCOLLECTIVE ;  /* 0x000000000000791b */ /* 0x003fe20003800000 */
.L_x_41111:
        /* <DEDUP_REMOVED lines=66> */
.L_x_41112:
[----:B------:R-:W-:Y:S01]  /*16780*/  MOV R81, 0x2 ;  /* 0x0000000200517802 */ /* 0x000fe20000000f00 */
[----:B------:R-:W-:-:S04]  /*16790*/  FADD.FTZ R108, R108, R109 ;  /* 0x0000006d6c6c7221 */ /* 0x000fc80000010000 */
[----:B------:R-:W-:-:S07]  /*167a0*/  IMAD.MOV.U32 R125, RZ, RZ, R108 ;  /* 0x000000ffff7d7224 */ /* 0x000fce00078e006c */
[----:B------:R-:W-:Y:S05]  /*167b0*/  WARPSYNC.COLLECTIVE R105, `(.L_x_41113) ;  /* 0x0000000069087348 */ /* 0x000fea0003c00000 */
[----:B------:R0:W1:Y:S02]  /*167c0*/  SHFL.BFLY P6, R109, R125, R81, R104 ;  /* 0x0c0000517d6d7389 */ /* 0x00006400000c0068 */
[----:B01----:R-:W-:Y:S01]  /*167d0*/  ENDCOLLECTIVE ;  /* 0x000000000000791b */ /* 0x003fe20003800000 */
.L_x_41113:
[----:B------:R-:W-:Y:S02]  /*167e0*/  IMAD.MOV.U32 R81, RZ, RZ, 0x4 ;  /* 0x00000004ff517424 */ /* 0x000fe400078e00ff */
[----:B------:R-:W-:-:S04]  /*167f0*/  FADD.FTZ R108, R108, R109 ;  /* 0x0000006d6c6c7221 */ /* 0x000fc80000010000 */
[----:B------:R-:W-:-:S07]  /*16800*/  IMAD.MOV.U32 R125, RZ, RZ, R108 ;  /* 0x000000ffff7d7224 */ /* 0x000fce00078e006c */
[----:B------:R-:W-:Y:S05]  /*16810*/  WARPSYNC.COLLECTIVE R105, `(.L_x_41114) ;  /* 0x0000000069087348 */ /* 0x000fea0003c00000 */
[----:B------:R0:W1:Y:S02]  /*16820*/  SHFL.BFLY P6, R109, R125, R81, R104 ;  /* 0x0c0000517d6d7389 */ /* 0x00006400000c0068 */
[----:B01----:R-:W-:Y:S01]  /*16830*/  ENDCOLLECTIVE ;  /* 0x000000000000791b */ /* 0x003fe20003800000 */
.L_x_41114:
[----:B------:R-:W-:Y:S02]  /*16840*/  IMAD.MOV.U32 R81, RZ, RZ, 0x8 ;  /* 0x00000008ff517424 */ /* 0x000fe400078e00ff */
[----:B------:R-:W-:-:S05]  /*16850*/  FADD.FTZ R108, R108, R109 ;  /* 0x0000006d6c6c7221 */ /* 0x000fca0000010000 */
[----:B------:R-:W-:-:S07]  /*16860*/  MOV R125, R108 ;  /* 0x0000006c007d7202 */ /* 0x000fce0000000f00 */
[----:B------:R-:W-:Y:S05]  /*16870*/  WARPSYNC.COLLECTIVE R105, `(.L_x_41115) ;  /* 0x0000000069087348 */ /* 0x000fea0003c00000 */
[----:B------:R0:W1:Y:S02]  /*16880*/  SHFL.BFLY P6, R109, R125, R81, R104 ;  /* 0x0c0000517d6d7389 */ /* 0x00006400000c0068 */
[----:B01----:R-:W-:Y:S01]  /*16890*/  ENDCOLLECTIVE ;  /* 0x000000000000791b */ /* 0x003fe20003800000 */
.L_x_41115:
[----:B------:R-:W-:Y:S01]  /*168a0*/  HFMA2.MMA R81, -RZ, RZ, 0, 9.5367431640625e-07 ;  /* 0x00000010ff517435 */ /* 0x000fe200000001ff */
[----:B------:R-:W-:-:S04]  /*168b0*/  FADD.FTZ R108, R108, R109 ;  /* 0x0000006d6c6c7221 */ /* 0x000fc80000010000 */
[----:B------:R-:W-:-:S07]  /*168c0*/  IMAD.MOV.U32 R125, RZ, RZ, R108 ;  /* 0x000000ffff7d7224 */ /* 0x000fce00078e006c */
[----:B------:R-:W-:Y:S05]  /*168d0*/  WARPSYNC.COLLECTIVE R105, `(.L_x_41116) ;  /* 0x0000000069087348 */ /* 0x000fea0003c00000 */
[----:B------:R0:W1:Y:S02]  /*168e0*/  SHFL.BFLY P6, R109, R125, R81, R104 ;  /* 0x0c0000517d6d7389 */ /* 0x00006400000c0068 */
[----:B01----:R-:W-:Y:S01]  /*168f0*/  ENDCOLLECTIVE ;  /* 0x000000000000791b */ /* 0x003fe20003800000 */
.L_x_41116:
[----:B------:R-:W-:Y:S01]  /*16900*/  IMAD.MOV.U32 R81, RZ, RZ, R109 ;  /* 0x000000ffff517224 */ /* 0x000fe200078e006d */
[----:B------:R-:W-:Y:S06]  /*16910*/  BRA `(.L_x_41117) ;  /* 0xffffffe8005c7947 */ /* 0x000fec000383ffff */
.L_x_41118:
        /* <DEDUP_REMOVED lines=14> */
.L_x_41666:


//--------------------- .text._ZN10layer_norm31ln_parallel_residual_fwd_kernelINS_13Kernel_traitsIfffffjLj7168ELj1ELj1ELj8ELj16ENS_18Kernel_traits_baseILj7168EfffffjLj256EEEEELb1ELb1ELb1EEEvNS_9FwdParamsE --------------------------
	.section	.text._ZN10layer_norm31ln_parallel_residual_fwd_kernelINS_13Kernel_traitsIfffffjLj7168ELj1ELj1ELj8ELj16ENS_18Kernel_traits_baseILj7168EfffffjLj256EEEEELb1ELb1ELb1EEEvNS_9FwdParamsE,"ax",@progbits
	.align	128
        .global         _ZN10layer_norm31ln_parallel_residual_fwd_kernelINS_13Kernel_traitsIfffffjLj7168ELj1ELj1ELj8ELj16ENS_18Kernel_traits_baseILj7168EfffffjLj256EEEEELb1ELb1ELb1EEEvNS_9FwdParamsE
        .type           _ZN10layer_norm31ln_parallel_residual_fwd_kernelINS_13Kernel_traitsIfffffjLj7168ELj1ELj1ELj8ELj16ENS_18Kernel_traits_baseILj7168EfffffjLj256EEEEELb1ELb1ELb1EEEvNS_9FwdParamsE,@function
        .size           _ZN10layer_norm31ln_parallel_residual_fwd_kernelINS_13Kernel_traitsIfffffjLj7168ELj1ELj1ELj8ELj16ENS_18Kernel_traits_baseILj7168EfffffjLj256EEEEELb1ELb1ELb1EEEvNS_9FwdParamsE,(.L_x_41667 - _ZN10layer_norm31ln_parallel_residual_fwd_kernelINS_13Kernel_traitsIfffffjLj7168ELj1ELj1ELj8ELj16ENS_18Kernel_traits_baseILj7168EfffffjLj256EEEEELb1ELb1ELb1EEEvNS_9FwdParamsE)
        .other          _ZN10layer_norm31ln_parallel_residual_fwd_kernelINS_13Kernel_traitsIfffffjLj7168ELj1ELj1ELj8ELj16ENS_18Kernel_traits_baseILj7168EfffffjLj256EEEEELb1ELb1ELb1EEEvNS_9FwdParamsE,@"STO_CUDA_ENTRY STV_DEFAULT"
_ZN10layer_norm31ln_parallel_residual_fwd_kernelINS_13Kernel_traitsIfffffjLj7168ELj1ELj1ELj8ELj16ENS_18Kernel_traits_baseILj7168EfffffjLj256EEEEELb1ELb1ELb1EEEvNS_9FwdParamsE:
.text._ZN10layer_norm31ln_parallel_residual_fwd_kernelINS_13Kernel_traitsIfffffjLj7168ELj1ELj1ELj8ELj16ENS_18Kernel_traits_baseILj7168EfffffjLj256EEEEELb1ELb1ELb1EEEvNS_9FwdParamsE:
        /* <DEDUP_REMOVED lines=101> */
[----:B------:R-:W-:Y:S02]  /*0650*/  LEA.HI R3, R2, UR8, RZ, 0x18 ;  /* 0x0000000802037c11 */ /* 0x000fe4000f8fc0ff */
[----:B------:R0:W5:Y:S02]  /*0660*/  @P0 LDG.E.128 R64, desc[UR4][R6.64] ;  /* 0x0000000406400981 */ /* 0x000164000c1e1d00 */
[----:B------:R-:W-:Y:S02]  /*0670*/  ISETP.GE.AND P1, PT, R3, UR9, PT ;  /* 0x0000000903007c0c */ /* 0x000fe4000bf26270 */
        /* <DEDUP_REMOVED lines=21> */
[----:B------:R-:W-:Y:S01]  /*07d0*/  ULDC.U8 UR12, c[0x0][0x2a0] ;  /* 0x0000a800000c7ab9 */ /* 0x000fe20000000000 */
[----:B------:R-:W-:Y:S01]  /*07e0*/  LOP3.LUT R118, R118, 0x3, RZ, 0xc0, !PT ;  /* 0x0000000376767812 */ /* 0x000fe200078ec0ff */
[----:B------:R-:W-:Y:S01]  /*07f0*/  IMAD.WIDE.U32 R96, R96, -0x2daee0ad, RZ ;  /* 0xd2511f5360607825 */ /* 0x000fe200078e00ff */
[----:B------:R-:W-:Y:S01]  /*0800*/  LOP3.LUT R93, R93, UR41, R0, 0x96, !PT ;  /* 0x000000295d5d7c12 */ /* 0x000fe2000f8e9600 */
[----:B------:R-:W-:Y:S01]  /*0810*/  UISETP.NE.AND UP0, UPT, UR12, URZ, UPT ;  /* 0x0000003f0c00728c */ /* 0x000fe2000bf05270 */
[----:B------:R-:W-:Y:S01]  /*0820*/  LOP3.LUT R105, R2, 0xff, RZ, 0xc0, !PT ;  /* 0x000000ff02697812 */ /* 0x000fe200078ec0ff */
[----:B------:R-:W-:Y:S01]  /*0830*/  IMAD R100, R8, -0x326172a9, RZ ;  /* 0xcd9e8d5708647824 */ /* 0x000fe200078e02ff */
[----:B------:R-:W-:Y:S01]  /*0840*/  LOP3.LUT R94, R97, UR42, R7, 0x96, !PT ;  /* 0x0000002a615e7c12 */ /* 0x000fe2000f8e9607 */
[----:B------:R-:W-:Y:S01]  /*0850*/  IMAD.MOV.U32 R0, RZ, RZ, 0x1 ;  /* 0x00000001ff007424 */ /* 0x000fe200078e00ff */
[----:B------:R-:W-:Y:S01]  /*0860*/  MOV R97, R68 ;  /* 0x0000004400617202 */ /* 0x000fe20000000f00 */
        /* <DEDUP_REMOVED lines=11> */
.L_x_41575:
        /* <DEDUP_REMOVED lines=28> */
.L_x_41120:
[----:B------:R-:W-:-:S07]  /*0ae0*/  IMAD.MOV.U32 R80, RZ, RZ, R100 ;  /* 0x000000ffff507224 */ /* 0x000fce00078e0064 */
.L_x_41121:
[----:B------:R-:W-:Y:S05]  /*0af0*/  BSYNC B0 ;  /* 0x0000000000007941 */ /* 0x000fea0003800000 */
.L_x_41119:
        /* <DEDUP_REMOVED lines=16> */
.L_x_41125:
[----:B------:R-:W-:Y:S05]  /*0c00*/  BSYNC B1 ;  /* 0x0000000000017941 */ /* 0x000fea0003800000 */
.L_x_41124:
        /* <DEDUP_REMOVED lines=44> */
.L_x_41123:
[----:B------:R-:W-:Y:S05]  /*0ed0*/  BSYNC B0 ;  /* 0x0000000000007941 */ /* 0x000fea0003800000 */
.L_x_41122:
[----:B------:R-:W0:Y:S01]  /*0ee0*/  LDC R114, c[0x0][0x298] ;  /* 0x0000a600ff727b82 */ /* 0x000e220000000800 */
[----:B------:R-:W-:Y:S01]  /*0ef0*/  HFMA2.MMA R115, -RZ, RZ, 0.1171875, 0 ;  /* 0x2f800000ff737435 */ /* 0x000fe200000001ff */
[----:B------:R-:W-:Y:S02]  /*0f00*/  ISETP.NE.U32.AND P2, PT, RZ, UR8, PT ;  /* 0x00000008ff007c0c */ /* 0x000fe4000bf45070 */
[----:B------:R-:W-:Y:S02]  /*0f10*/  I2FP.F32.U32 R72, R80 ;  /* 0x0000005000487245 */ /* 0x000fe40000201000 */
[----:B------:R-:W-:Y:S02]  /*0f20*/  ISETP.NE.AND.EX P2, PT, RZ, UR9, PT, P2 ;  /* 0x00000009ff007c0c */ /* 0x000fe4000bf45320 */
        /* <DEDUP_REMOVED lines=12> */
.L_x_41126:
        /* <DEDUP_REMOVED lines=12> */
.L_x_41129:
[----:B------:R-:W-:-:S07]  /*10b0*/  IMAD.MOV.U32 R81, RZ, RZ, R100 ;  /* 0x000000ffff517224 */ /* 0x000fce00078e0064 */
.L_x_41130:
[----:B------:R-:W-:Y:S05]  /*10c0*/  BSYNC B0 ;  /* 0x0000000000007941 */ /* 0x000fea0003800000 */
.L_x_41128:
        /* <DEDUP_REMOVED lines=16> */
.L_x_41134:
[----:B------:R-:W-:Y:S05]  /*11d0*/  BSYNC B1 ;  /* 0x0000000000017941 */ /* 0x000fea0003800000 */
.L_x_41133:
        /* <DEDUP_REMOVED lines=44> */
.L_x_41132:
[----:B------:R-:W-:Y:S05]  /*14a0*/  BSYNC B0 ;  /* 0x0000000000007941 */ /* 0x000fea0003800000 */
.L_x_41131:
        /* <DEDUP_REMOVED lines=8> */
.L_x_41127:
        /* <DEDUP_REMOVED lines=12> */
.L_x_41136:
[----:B------:R-:W-:-:S07]  /*15f0*/  IMAD.MOV.U32 R81, RZ, RZ, R100 ;  /* 0x000000ffff517224 */ /* 0x000fce00078e0064 */
.L_x_41137:
[----:B------:R-:W-:Y:S05]  /*1600*/  BSYNC B0 ;  /* 0x0000000000007941 */ /* 0x000fea0003800000 */
.L_x_41135:
        /* <DEDUP_REMOVED lines=16> */
.L_x_41141:
[----:B------:R-:W-:Y:S05]  /*1710*/  BSYNC B1 ;  /* 0x0000000000017941 */ /* 0x000fea0003800000 */
.L_x_41140:
        /* <DEDUP_REMOVED lines=44> */
.L_x_41139:
[----:B------:R-:W-:Y:S05]  /*19e0*/  BSYNC B0 ;  /* 0x0000000000007941 */ /* 0x000fea0003800000 */
.L_x_41138:
        /* <DEDUP_REMOVED lines=11> */
.L_x_41142:
        /* <DEDUP_REMOVED lines=12> */
.L_x_41145:
[----:B------:R-:W-:-:S07]  /*1b60*/  MOV R81, R100 ;  /* 0x0000006400517202 */ /* 0x000fce0000000f00 */
.L_x_41146:
[----:B------:R-:W-:Y:S05]  /*1b70*/  BSYNC B0 ;  /* 0x0000000000007941 */ /* 0x000fea0003800000 */
.L_x_41144:
        /* <DEDUP_REMOVED lines=16> */
.L_x_41150:
[----:B------:R-:W-:Y:S05]  /*1c80*/  BSYNC B1 ;  /* 0x0000000000017941 */ /* 0x000fea0003800000 */
.L_x_41149:
        /* <DEDUP_REMOVED lines=44> */
.L_x_41148:
[----:B------:R-:W-:Y:S05]  /*1f50*/  BSYNC B0 ;  /* 0x0000000000007941 */ /* 0x000fea0003800000 */
.L_x_41147:
        /* <DEDUP_REMOVED lines=8> */
.L_x_41143:
        /* <DEDUP_REMOVED lines=12> */
.L_x_41152:
[----:B------:R-:W-:-:S07]  /*20a0*/  MOV R81, R100 ;  /* 0x0000006400517202 */ /* 0x000fce0000000f00 */
.L_x_41153:
[----:B------:R-:W-:Y:S05]  /*20b0*/  BSYNC B0 ;  /* 0x0000000000007941 */ /* 0x000fea0003800000 */
.L_x_41151:
        /* <DEDUP_REMOVED lines=16> */
.L_x_41157:
[----:B------:R-:W-:Y:S05]  /*21c0*/  BSYNC B1 ;  /* 0x0000000000017941 */ /* 0x000fea0003800000 */
.L_x_41156:
        /* <DEDUP_REMOVED lines=44> */
.L_x_41155:
[----:B------:R-:W-:Y:S05]  /*2490*/  BSYNC B0 ;  /* 0x0000000000007941 */ /* 0x000fea0003800000 */
.L_x_41154:
        /* <DEDUP_REMOVED lines=11> */
.L_x_41158:
        /* <DEDUP_REMOVED lines=12> */
.L_x_41161:
[----:B------:R-:W-:-:S07]  /*2610*/  IMAD.MOV.U32 R81, RZ, RZ, R100 ;  /* 0x000000ffff517224 */ /* 0x000fce00078e0064 */
.L_x_41162:
[----:B------:R-:W-:Y:S05]  /*2620*/  BSYNC B0 ;  /* 0x0000000000007941 */ /* 0x000fea0003800000 */
.L_x_41160:
        /* <DEDUP_REMOVED lines=16> */
.L_x_41166:
[----:B------:R-:W-:Y:S05]  /*2730*/  BSYNC B1 ;  /* 0x0000000000017941 */ /* 0x000fea0003800000 */
.L_x_41165:
        /* <DEDUP_REMOVED lines=44> */
.L_x_41164:
[----:B------:R-:W-:Y:S05]  /*2a00*/  BSYNC B0 ;  /* 0x0000000000007941 */ /* 0x000fea0003800000 */
.L_x_41163:
        /* <DEDUP_REMOVED lines=8> */
.L_x_41159:
        /* <DEDUP_REMOVED lines=12> */
.L_x_41168:
[----:B------:R-:W-:-:S07]  /*2b50*/  IMAD.MOV.U32 R81, RZ, RZ, R100 ;  /* 0x000000ffff517224 */ /* 0x000fce00078e0064 */
.L_x_41169:
[----:B------:R-:W-:Y:S05]  /*2b60*/  BSYNC B0 ;  /* 0x0000000000007941 */ /* 0x000fea0003800000 */
.L_x_41167:
        /* <DEDUP_REMOVED lines=16> */
.L_x_41173:
[----:B------:R-:W-:Y:S05]  /*2c70*/  BSYNC B1 ;  /* 0x0000000000017941 */ /* 0x000fea0003800000 */
.L_x_41172:
        /* <DEDUP_REMOVED lines=44> */
.L_x_41171:
[----:B------:R-:W-:Y:S05]  /*2f40*/  BSYNC B0 ;  /* 0x0000000000007941 */ /* 0x000fea0003800000 */
.L_x_41170:
        /* <DEDUP_REMOVED lines=11> */
.L_x_41174:
        /* <DEDUP_REMOVED lines=12> */
.L_x_41177:
[----:B------:R-:W-:-:S07]  /*30c0*/  IMAD.MOV.U32 R81, RZ, RZ, R100 ;  /* 0x000000ffff517224 */ /* 0x000fce00078e0064 */
.L_x_41178:
[----:B------:R-:W-:Y:S05]  /*30d0*/  BSYNC B0 ;  /* 0x0000000000007941 */ /* 0x000fea0003800000 */
.L_x_41176:
        /* <DEDUP_REMOVED lines=18> */
.L_x_41182:
[----:B------:R-:W-:Y:S05]  /*3200*/  BSYNC B1 ;  /* 0x0000000000017941 */ /* 0x000fea0003800000 */
.L_x_41181:
        /* <DEDUP_REMOVED lines=43> */
.L_x_41180:
[----:B------:R-:W-:Y:S05]  /*34c0*/  BSYNC B0 ;  /* 0x0000000000007941 */ /* 0x000fea0003800000 */
.L_x_41179:
        /* <DEDUP_REMOVED lines=8> */
.L_x_41175:
[----:B------:R-:W-:Y:S01]  /*3550*/  SEL R72, RZ, 0x1000000, P5 ;  /* 0x01000000ff487807 */ /* 0x000fe20002800000 */
[----:B------:R-:W-:Y:S01]  /*3560*/  IMAD.SHL.U32 R84, R104, 0x4, RZ ;  /* 0x0000000468547824 */ /* 0x000fe200078e00ff */
[----:B------:R-:W-:Y:S01]  /*3570*/  SEL R73, RZ, 0x10000, P4 ;  /* 0x00010000ff497807 */ /* 0x000fe20002000000 */
[----:B------:R-:W0:Y:S01]  /*3580*/  @P0 LDC.64 R76, c[0x0][0x228] ;  /* 0x00008a00ff4c0b82 */ /* 0x000e220000000a00 */
[----:B------:R-:W-:Y:S02]  /*3590*/  SEL R75, RZ, 0x100, P3 ;  /* 0x00000100ff4b7807 */ /* 0x000fe40001800000 */
[----:B------:R-:W-:Y:S02]  /*35a0*/  ISETP.NE.AND P6, PT, R80, RZ, PT ;  /* 0x000000ff5000720c */ /* 0x000fe40003fc5270 */
[----:B------:R-:W-:Y:S02]  /*35b0*/  LEA R74, P3, R104, UR12, 0x4 ;  /* 0x0000000c684a7c11 */ /* 0x000fe4000f8620ff */
[----:B------:R-:W-:Y:S01]  /*35c0*/  IADD3 R72, R75, R72, R73 ;  /* 0x000000484b487210 */ /* 0x000fe20007ffe049 */
[----:B------:R-:W1:Y:S01]  /*35d0*/  @P1 LDC.64 R78, c[0x0][0x230] ;  /* 0x00008c00ff4e1b82 */ /* 0x000e620000000a00 */
[----:B------:R-:W-:-:S02]  /*35e0*/  SEL R73, RZ, 0x1, P6 ;  /* 0x00000001ff497807 */ /* 0x000fc40003000000 */
[----:B------:R-:W-:Y:S02]  /*35f0*/  LEA.HI.X R75, R104, UR13, RZ, 0x4, P3 ;  /* 0x0000000d684b7c11 */ /* 0x000fe400098f24ff */
        /* <DEDUP_REMOVED lines=22> */
.L_x_41183:
[----:B------:R1:W5:Y:S04]  /*3760*/  @P0 LDG.E.128 R4, desc[UR4][R76.64] ;  /* 0x000000044c040981 */ /* 0x000368000c1e1d00 */
[----:B------:R1:W5:Y:S04]  /*3770*/  @P1 LDG.E.128 R8, desc[UR4][R78.64] ;  /* 0x000000044e081981 */ /* 0x000368000c1e1d00 */
[----:B0-----:R-:W5:Y:S01]  /*3780*/  LDG.E.128 R72, desc[UR4][R72.64] ;  /* 0x0000000448487981 */ /* 0x001f62000c1e1d00 */
[----:B------:R-:W-:Y:S01]  /*3790*/  ISETP.NE.AND P3, PT, R82, 0x1, PT ;  /* 0x000000015200780c */ /* 0x000fe20003f65270 */
[----:B------:R-:W-:Y:S01]  /*37a0*/  BSSY B0, `(.L_x_41184) ;  /* 0x000000d000007945 */ /* 0x000fe20003800000 */
[----:B------:R-:W-:-:S02]  /*37b0*/  LOP3.LUT R105, R2, 0xff, RZ, 0xc0, !PT ;  /* 0x000000ff02697812 */ /* 0x000fc400078ec0ff */
[----:B------:R-:W-:-:S09]  /*37c0*/  IADD3 R80, R82, 0x1, RZ ;  /* 0x0000000152507810 */ /* 0x000fd20007ffe0ff */
        /* <DEDUP_REMOVED lines=9> */
.L_x_41185:
[----:B------:R-:W-:-:S07]  /*3860*/  IMAD.MOV.U32 R84, RZ, RZ, R100 ;  /* 0x000000ffff547224 */ /* 0x000fce00078e0064 */
.L_x_41186:
[----:B------:R-:W-:Y:S05]  /*3870*/  BSYNC B0 ;  /* 0x0000000000007941 */ /* 0x000fea0003800000 */
.L_x_41184:
        /* <DEDUP_REMOVED lines=16> */
.L_x_41190:
[----:B------:R-:W-:Y:S05]  /*3980*/  BSYNC B1 ;  /* 0x0000000000017941 */ /* 0x000fea0003800000 */
.L_x_41189:
        /* <DEDUP_REMOVED lines=44> */
.L_x_41188:
[----:B------:R-:W-:Y:S05]  /*3c50*/  BSYNC B0 ;  /* 0x0000000000007941 */ /* 0x000fea0003800000 */
.L_x_41187:
        /* <DEDUP_REMOVED lines=12> */
.L_x_41191:
        /* <DEDUP_REMOVED lines=12> */
.L_x_41194:
[----:B------:R-:W-:-:S07]  /*3de0*/  MOV R85, R100 ;  /* 0x0000006400557202 */ /* 0x000fce0000000f00 */
.L_x_41195:
[----:B------:R-:W-:Y:S05]  /*3df0*/  BSYNC B0 ;  /* 0x0000000000007941 */ /* 0x000fea0003800000 */
.L_x_41193:
        /* <DEDUP_REMOVED lines=16> */
.L_x_41199:
[----:B------:R-:W-:Y:S05]  /*3f00*/  BSYNC B1 ;  /* 0x0000000000017941 */ /* 0x000fea0003800000 */
.L_x_41198:
        /* <DEDUP_REMOVED lines=44> */
.L_x_41197:
[----:B------:R-:W-:Y:S05]  /*41d0*/  BSYNC B0 ;  /* 0x0000000000007941 */ /* 0x000fea0003800000 */
.L_x_41196:
        /* <DEDUP_REMOVED lines=8> */
.L_x_41192:
        /* <DEDUP_REMOVED lines=12> */
.L_x_41201:
[----:B------:R-:W-:-:S07]  /*4320*/  MOV R85, R100 ;  /* 0x0000006400557202 */ /* 0x000fce0000000f00 */
.L_x_41202:
[----:B------:R-:W-:Y:S05]  /*4330*/  BSYNC B0 ;  /* 0x0000000000007941 */ /* 0x000fea0003800000 */
.L_x_41200:
        /* <DEDUP_REMOVED lines=16> */
.L_x_41206:
[----:B------:R-:W-:Y:S05]  /*4440*/  BSYNC B1 ;  /* 0x0000000000017941 */ /* 0x000fea0003800000 */
.L_x_41205:
        /* <DEDUP_REMOVED lines=44> */
.L_x_41204:
[----:B------:R-:W-:Y:S05]  /*4710*/  BSYNC B0 ;  /* 0x0000000000007941 */ /* 0x000fea0003800000 */
.L_x_41203:
        /* <DEDUP_REMOVED lines=11> */
.L_x_41207:
        /* <DEDUP_REMOVED lines=12> */
.L_x_41210:
[----:B------:R-:W-:-:S07]  /*4890*/  IMAD.MOV.U32 R85, RZ, RZ, R100 ;  /* 0x000000ffff557224 */ /* 0x000fce00078e0064 */
.L_x_41211:
[----:B------:R-:W-:Y:S05]  /*48a0*/  BSYNC B0 ;  /* 0x0000000000007941 */ /* 0x000fea0003800000 */
.L_x_41209:
        /* <DEDUP_REMOVED lines=16> */
.L_x_41215:
[----:B------:R-:W-:Y:S05]  /*49b0*/  BSYNC B1 ;  /* 0x0000000000017941 */ /* 0x000fea0003800000 */
.L_x_41214:
        /* <DEDUP_REMOVED lines=44> */
.L_x_41213:
[----:B------:R-:W-:Y:S05]  /*4c80*/  BSYNC B0 ;  /* 0x0000000000007941 */ /* 0x000fea0003800000 */
.L_x_41212:
        /* <DEDUP_REMOVED lines=8> */
.L_x_41208:
        /* <DEDUP_REMOVED lines=12> */
.L_x_41217:
[----:B------:R-:W-:-:S07]  /*4dd0*/  IMAD.MOV.U32 R85, RZ, RZ, R100 ;  /* 0x000000ffff557224 */ /* 0x000fce00078e0064 */
.L_x_41218:
[----:B------:R-:W-:Y:S05]  /*4de0*/  BSYNC B0 ;  /* 0x0000000000007941 */ /* 0x000fea0003800000 */
.L_x_41216:
        /* <DEDUP_REMOVED lines=16> */
.L_x_41222:
[----:B------:R-:W-:Y:S05]  /*4ef0*/  BSYNC B1 ;  /* 0x0000000000017941 */ /* 0x000fea0003800000 */
.L_x_41221:
        /* <DEDUP_REMOVED lines=44> */
.L_x_41220:
[----:B------:R-:W-:Y:S05]  /*51c0*/  BSYNC B0 ;  /* 0x0000000000007941 */ /* 0x000fea0003800000 */
.L_x_41219:
        /* <DEDUP_REMOVED lines=11> */
.L_x_41223:
        /* <DEDUP_REMOVED lines=12> */
.L_x_41226:
[----:B------:R-:W-:-:S07]  /*5340*/  IMAD.MOV.U32 R85, RZ, RZ, R100 ;  /* 0x000000ffff557224 */ /* 0x000fce00078e0064 */
.L_x_41227:
[----:B------:R-:W-:Y:S05]  /*5350*/  BSYNC B0 ;  /* 0x0000000000007941 */ /* 0x000fea0003800000 */
.L_x_41225:
        /* <DEDUP_REMOVED lines=16> */
.L_x_41231:
[----:B------:R-:W-:Y:S05]  /*5460*/  BSYNC B1 ;  /* 0x0000000000017941 */ /* 0x000fea0003800000 */
.L_x_41230:
        /* <DEDUP_REMOVED lines=44> */
.L_x_41229:
[----:B------:R-:W-:Y:S05]  /*5730*/  BSYNC B0 ;  /* 0x0000000000007941 */ /* 0x000fea0003800000 */
.L_x_41228:
        /* <DEDUP_REMOVED lines=8> */
.L_x_41224:
        /* <DEDUP_REMOVED lines=12> */
.L_x_41233:
[----:B------:R-:W-:-:S07]  /*5880*/  IMAD.MOV.U32 R85, RZ, RZ, R100 ;  /* 0x000000ffff557224 */ /* 0x000fce00078e0064 */
.L_x_41234:
[----:B------:R-:W-:Y:S05]  /*5890*/  BSYNC B0 ;  /* 0x0000000000007941 */ /* 0x000fea0003800000 */
.L_x_41232:
        /* <DEDUP_REMOVED lines=16> */
.L_x_41238:
[----:B------:R-:W-:Y:S05]  /*59a0*/  BSYNC B1 ;  /* 0x0000000000017941 */ /* 0x000fea0003800000 */
.L_x_41237:
        /* <DEDUP_REMOVED lines=44> */
.L_x_41236:
[----:B------:R-:W-:Y:S05]  /*5c70*/  BSYNC B0 ;  /* 0x0000000000007941 */ /* 0x000fea0003800000 */
.L_x_41235:
        /* <DEDUP_REMOVED lines=11> */
.L_x_41239:
        /* <DEDUP_REMOVED lines=12> */
.L_x_41242:
[----:B------:R-:W-:-:S07]  /*5df0*/  MOV R85, R100 ;  /* 0x0000006400557202 */ /* 0x000fce0000000f00 */
.L_x_41243:
[----:B------:R-:W-:Y:S05]  /*5e00*/  BSYNC B0 ;  /* 0x0000000000007941 */ /* 0x000fea0003800000 */
.L_x_41241:
        /* <DEDUP_REMOVED lines=18> */
.L_x_41247:
[----:B------:R-:W-:Y:S05]  /*5f30*/  BSYNC B1 ;  /* 0x0000000000017941 */ /* 0x000fea0003800000 */
.L_x_41246:
        /* <DEDUP_REMOVED lines=43> */
.L_x_41245:
[----:B------:R-:W-:Y:S05]  /*61f0*/  BSYNC B0 ;  /* 0x0000000000007941 */ /* 0x000fea0003800000 */
.L_x_41244:
        /* <DEDUP_REMOVED lines=8> */
.L_x_41240:
[----:B------:R-:W0:Y:S01]  /*6280*/  LDC.64 R120, c[0x0][0x238] ;  /* 0x00008e00ff787b82 */ /* 0x000e220000000a00 */
[----:B------:R-:W-:Y:S01]  /*6290*/  ISETP.NE.AND P6, PT, R84, RZ, PT ;  /* 0x000000ff5400720c */ /* 0x000fe20003fc5270 */
[----:B------:R-:W-:Y:S01]  /*62a0*/  VIADD R119, R104, 0x200 ;  /* 0x0000020068777836 */ /* 0x000fe20000000000 */
[----:B------:R-:W-:Y:S02]  /*62b0*/  SEL R76, RZ, 0x1000000, P5 ;  /* 0x01000000ff4c7807 */ /* 0x000fe40002800000 */
[----:B------:R-:W-:Y:S01]  /*62c0*/  SEL R77, RZ, 0x10000, P4 ;  /* 0x00010000ff4d7807 */ /* 0x000fe20002000000 */
[----:B------:R-:W-:Y:S01]  /*62d0*/  IMAD.WIDE.U32 R80, R119, 0x10, R106 ;  /* 0x0000001077507825 */ /* 0x000fe200078e006a */
[----:B------:R-:W-:Y:S01]  /*62e0*/  SEL R78, RZ, 0x100, P3 ;  /* 0x00000100ff4e7807 */ /* 0x000fe20001800000 */
[----:B------:R-:W1:Y:S01]  /*62f0*/  LDC.64 R116, c[0x0][0x240] ;  /* 0x00009000ff747b82 */ /* 0x000e620000000a00 */
[----:B------:R-:W-:Y:S02]  /*6300*/  SEL R79, RZ, 0x1, P6 ;  /* 0x00000001ff4f7807 */ /* 0x000fe40003000000 */
[----:B------:R-:W-:-:S05]  /*6310*/  IADD3 R78, R78, R76, R77 ;  /* 0x0000004c4e4e7210 */ /* 0x000fca0007ffe04d */
[----:B------:R-:W-:Y:S01]  /*6320*/  IMAD.IADD R87, R78, 0x1, R79 ;  /* 0x000000014e577824 */ /* 0x000fe200078e024f */
[----:B------:R-:W2:Y:S01]  /*6330*/  @P0 LDC.64 R82, c[0x0][0x228] ;  /* 0x00008a00ff520b82 */ /* 0x000ea20000000a00 */
[----:B0-----:R-:W-:-:S07]  /*6340*/  IMAD.WIDE.U32 R76, R113, 0x10, R120 ;  /* 0x00000010714c7825 */ /* 0x001fce00078e0078 */
[----:B------:R-:W0:Y:S01]  /*6350*/  @P1 LDC.64 R84, c[0x0][0x230] ;  /* 0x00008c00ff541b82 */ /* 0x000e220000000a00 */
[----:B------:R3:W-:Y:S01]  /*6360*/  STG.E.128 desc[UR4][R76.64], R72 ;  /* 0x000000484c007986 */ /* 0x0007e2000c101d04 */
[----:B-1----:R-:W-:-:S05]  /*6370*/  IMAD.WIDE.U32 R78, R113, 0x4, R116 ;  /* 0x00000004714e7825 */ /* 0x002fca00078e0074 */
[----:B------:R3:W-:Y:S01]  /*6380*/  STG.E desc[UR4][R78.64], R87 ;  /* 0x000000574e007986 */ /* 0x0007e2000c101904 */
[----:B--2---:R-:W-:-:S04]  /*6390*/  @P0 IMAD.WIDE.U32 R82, R119, 0x10, R82 ;  /* 0x0000001077520825 */ /* 0x004fc800078e0052 */
[----:B0-----:R-:W-:Y:S01]  /*63a0*/  @P1 IMAD.WIDE.U32 R84, R119, 0x10, R84 ;  /* 0x0000001077541825 */ /* 0x001fe200078e0054 */
[----:B---3--:R-:W-:Y:S06]  /*63b0*/  @!P0 BRA `(.L_x_41248) ;  /* 0x00000000002c8947 */ /* 0x008fec0003800000 */
[----:B------:R-:W0:Y:S01]  /*63c0*/  LDC.64 R76, c[0x0][0x248] ;  /* 0x00009200ff4c7b82 */ /* 0x000e220000000a00 */
[----:B------:R-:W-:Y:S02]  /*63d0*/  SHF.L.U32 R79, R92, 0x10, RZ ;  /* 0x000000105c4f7819 */ /* 0x000fe400000006ff */
[----:B------:R-:W-:Y:S02]  /*63e0*/  LOP3.LUT R78, R101, 0xffff, RZ, 0xc0, !PT ;  /* 0x0000ffff654e7812 */ /* 0x000fe400078ec0ff */
[----:B------:R-:W-:Y:S02]  /*63f0*/  LOP3.LUT R79, R79, 0xff0000, RZ, 0xc0, !PT ;  /* 0x00ff00004f4f7812 */ /* 0x000fe400078ec0ff */
[----:B------:R-:W-:-:S03]  /*6400*/  LOP3.LUT R87, R103, 0xff, RZ, 0xc0, !PT ;  /* 0x000000ff67577812 */ /* 0x000fc600078ec0ff */
[----:B------:R-:W-:Y:S01]  /*6410*/  IMAD R78, R78, 0x1000000, R79 ;  /* 0x010000004e4e7824 */ /* 0x000fe200078e024f */
[----:B------:R-:W-:-:S03]  /*6420*/  LOP3.LUT R79, R102, 0xff, RZ, 0xc0, !PT ;  /* 0x000000ff664f7812 */ /* 0x000fc600078ec0ff */
[----:B------:R-:W-:-:S05]  /*6430*/  IMAD R78, R87, 0x100, R78 ;  /* 0x00000100574e7824 */ /* 0x000fca00078e024e */
[----:B------:R-:W-:Y:S01]  /*6440*/  IADD3 R79, R78, R79, RZ ;  /* 0x0000004f4e4f7210 */ /* 0x000fe20007ffe0ff */
[----:B0-----:R-:W-:-:S05]  /*6450*/  IMAD.WIDE.U32 R76, R113, 0x4, R76 ;  /* 0x00000004714c7825 */ /* 0x001fca00078e004c */
[----:B------:R0:W-:Y:S02]  /*6460*/  STG.E desc[UR4][R76.64], R79 ;  /* 0x0000004f4c007986 */ /* 0x0001e4000c101904 */
.L_x_41248:
[----:B------:R1:W5:Y:S04]  /*6470*/  @P0 LDG.E.128 R4, desc[UR4][R82.64] ;  /* 0x0000000452040981 */ /* 0x000368000c1e1d00 */
[----:B------:R1:W5:Y:S04]  /*6480*/  @P1 LDG.E.128 R8, desc[UR4][R84.64] ;  /* 0x0000000454081981 */ /* 0x000368000c1e1d00 */
[----:B0-----:R1:W5:Y:S01]  /*6490*/  LDG.E.128 R76, desc[UR4][R80.64] ;  /* 0x00000004504c7981 */ /* 0x001362000c1e1d00 */
        /* <DEDUP_REMOVED lines=12> */
.L_x_41250:
[----:B------:R-:W-:-:S07]  /*6560*/  IMAD.MOV.U32 R88, RZ, RZ, R100 ;  /* 0x000000ffff587224 */ /* 0x000fce00078e0064 */
.L_x_41251:
[----:B------:R-:W-:Y:S05]  /*6570*/  BSYNC B0 ;  /* 0x0000000000007941 */ /* 0x000fea0003800000 */
.L_x_41249:
        /* <DEDUP_REMOVED lines=16> */
.L_x_41255:
[----:B------:R-:W-:Y:S05]  /*6680*/  BSYNC B1 ;  /* 0x0000000000017941 */ /* 0x000fea0003800000 */
.L_x_41254:
        /* <DEDUP_REMOVED lines=40> */
[----:B------:R-:W-:-:S03]  /*6910*/  LOP3.LUT R93, R83, UR41, R86, 0x96, !PT ;  /* 0x00000029535d7c12 */ /* 0x000fc6000f8e9656 */
[----:B------:R-:W-:Y:S01]  /*6920*/  IMAD.MOV.U32 R100, RZ, RZ, R82 ;  /* 0x000000ffff647224 */ /* 0x000fe200078e0052 */
[----:B------:R-:W-:Y:S01]  /*6930*/  LOP3.LUT R94, R81, UR42, R84, 0x96, !PT ;  /* 0x0000002a515e7c12 */ /* 0x000fe2000f8e9654 */
[----:B------:R-:W-:-:S07]  /*6940*/  IMAD.MOV.U32 R96, RZ, RZ, R80 ;  /* 0x000000ffff607224 */ /* 0x000fce00078e0050 */
.L_x_41253:
[----:B------:R-:W-:Y:S05]  /*6950*/  BSYNC B0 ;  /* 0x0000000000007941 */ /* 0x000fea0003800000 */
.L_x_41252:
        /* <DEDUP_REMOVED lines=12> */
.L_x_41256:
        /* <DEDUP_REMOVED lines=12> */
.L_x_41259:
[----:B------:R-:W-:-:S07]  /*6ae0*/  IMAD.MOV.U32 R89, RZ, RZ, R100 ;  /* 0x000000ffff597224 */ /* 0x000fce00078e0064 */
.L_x_41260:
[----:B------:R-:W-:Y:S05]  /*6af0*/  BSYNC B0 ;  /* 0x0000000000007941 */ /* 0x000fea0003800000 */
.L_x_41258:
        /* <DEDUP_REMOVED lines=16> */
.L_x_41264:
[----:B------:R-:W-:Y:S05]  /*6c00*/  BSYNC B1 ;  /* 0x0000000000017941 */ /* 0x000fea0003800000 */
.L_x_41263:
        /* <DEDUP_REMOVED lines=44> */
.L_x_41262:
[----:B------:R-:W-:Y:S05]  /*6ed0*/  BSYNC B0 ;  /* 0x0000000000007941 */ /* 0x000fea0003800000 */
.L_x_41261:
        /* <DEDUP_REMOVED lines=8> */
.L_x_41257:
        /* <DEDUP_REMOVED lines=12> */
.L_x_41266:
[----:B------:R-:W-:-:S07]  /*7020*/  IMAD.MOV.U32 R89, RZ, RZ, R100 ;  /* 0x000000ffff597224 */ /* 0x000fce00078e0064 */
.L_x_41267:
[----:B------:R-:W-:Y:S05]  /*7030*/  BSYNC B0 ;  /* 0x0000000000007941 */ /* 0x000fea0003800000 */
.L_x_41265:
        /* <DEDUP_REMOVED lines=16> */
.L_x_41271:
[----:B------:R-:W-:Y:S05]  /*7140*/  BSYNC B1 ;  /* 0x0000000000017941 */ /* 0x000fea0003800000 */
.L_x_41270:
        /* <DEDUP_REMOVED lines=44> */
.L_x_41269:
[----:B------:R-:W-:Y:S05]  /*7410*/  BSYNC B0 ;  /* 0x0000000000007941 */ /* 0x000fea0003800000 */
.L_x_41268:
        /* <DEDUP_REMOVED lines=11> */
.L_x_41272:
        /* <DEDUP_REMOVED lines=12> */
.L_x_41275:
[----:B------:R-:W-:-:S07]  /*7590*/  MOV R89, R100 ;  /* 0x0000006400597202 */ /* 0x000fce0000000f00 */
.L_x_41276:
[----:B------:R-:W-:Y:S05]  /*75a0*/  BSYNC B0 ;  /* 0x0000000000007941 */ /* 0x000fea0003800000 */
.L_x_41274:
        /* <DEDUP_REMOVED lines=16> */
.L_x_41280:
[----:B------:R-:W-:Y:S05]  /*76b0*/  BSYNC B1 ;  /* 0x0000000000017941 */ /* 0x000fea0003800000 */
.L_x_41279:
        /* <DEDUP_REMOVED lines=44> */
.L_x_41278:
[----:B------:R-:W-:Y:S05]  /*7980*/  BSYNC B0 ;  /* 0x0000000000007941 */ /* 0x000fea0003800000 */
.L_x_41277:
        /* <DEDUP_REMOVED lines=8> */
.L_x_41273:
        /* <DEDUP_REMOVED lines=12> */
.L_x_41282:
[----:B------:R-:W-:-:S07]  /*7ad0*/  MOV R89, R100 ;  /* 0x0000006400597202 */ /* 0x000fce0000000f00 */
.L_x_41283:
[----:B------:R-:W-:Y:S05]  /*7ae0*/  BSYNC B0 ;  /* 0x0000000000007941 */ /* 0x000fea0003800000 */
.L_x_41281:
        /* <DEDUP_REMOVED lines=16> */
.L_x_41287:
[----:B------:R-:W-:Y:S05]  /*7bf0*/  BSYNC B1 ;  /* 0x0000000000017941 */ /* 0x000fea0003800000 */
.L_x_41286:
        /* <DEDUP_REMOVED lines=44> */
.L_x_41285:
[----:B------:R-:W-:Y:S05]  /*7ec0*/  BSYNC B0 ;  /* 0x0000000000007941 */ /* 0x000fea0003800000 */
.L_x_41284:
        /* <DEDUP_REMOVED lines=11> */
.L_x_41288:
        /* <DEDUP_REMOVED lines=12> */
.L_x_41291:
[----:B------:R-:W-:-:S07]  /*8040*/  MOV R89, R100 ;  /* 0x0000006400597202 */ /* 0x000fce0000000f00 */
.L_x_41292:
[----:B------:R-:W-:Y:S05]  /*8050*/  BSYNC B0 ;  /* 0x0000000000007941 */ /* 0x000fea0003800000 */
.L_x_41290:
        /* <DEDUP_REMOVED lines=16> */
.L_x_41296:
[----:B------:R-:W-:Y:S05]  /*8160*/  BSYNC B1 ;  /* 0x0000000000017941 */ /* 0x000fea0003800000 */
.L_x_41295:
        /* <DEDUP_REMOVED lines=44> */
.L_x_41294:
[----:B------:R-:W-:Y:S05]  /*8430*/  BSYNC B0 ;  /* 0x0000000000007941 */ /* 0x000fea0003800000 */
.L_x_41293:
        /* <DEDUP_REMOVED lines=8> */
.L_x_41289:
        /* <DEDUP_REMOVED lines=12> */
.L_x_41298:
[----:B------:R-:W-:-:S07]  /*8580*/  IMAD.MOV.U32 R89, RZ, RZ, R100 ;  /* 0x000000ffff597224 */ /* 0x000fce00078e0064 */
.L_x_41299:
[----:B------:R-:W-:Y:S05]  /*8590*/  BSYNC B0 ;  /* 0x0000000000007941 */ /* 0x000fea0003800000 */
.L_x_41297:
        /* <DEDUP_REMOVED lines=16> */
.L_x_41303:
[----:B------:R-:W-:Y:S05]  /*86a0*/  BSYNC B1 ;  /* 0x0000000000017941 */ /* 0x000fea0003800000 */
.L_x_41302:
        /* <DEDUP_REMOVED lines=44> */
.L_x_41301:
[----:B------:R-:W-:Y:S05]  /*8970*/  BSYNC B0 ;  /* 0x0000000000007941 */ /* 0x000fea0003800000 */
.L_x_41300:
        /* <DEDUP_REMOVED lines=11> */
.L_x_41304:
        /* <DEDUP_REMOVED lines=12> */
.L_x_41307:
[----:B------:R-:W-:-:S07]  /*8af0*/  MOV R89, R100 ;  /* 0x0000006400597202 */ /* 0x000fce0000000f00 */
.L_x_41308:
[----:B------:R-:W-:Y:S05]  /*8b00*/  BSYNC B0 ;  /* 0x0000000000007941 */ /* 0x000fea0003800000 */
.L_x_41306:
        /* <DEDUP_REMOVED lines=18> */
.L_x_41312:
[----:B------:R-:W-:Y:S05]  /*8c30*/  BSYNC B1 ;  /* 0x0000000000017941 */ /* 0x000fea0003800000 */
.L_x_41311:
        /* <DEDUP_REMOVED lines=43> */
.L_x_41310:
[----:B------:R-:W-:Y:S05]  /*8ef0*/  BSYNC B0 ;  /* 0x0000000000007941 */ /* 0x000fea0003800000 */
.L_x_41309:
        /* <DEDUP_REMOVED lines=8> */
.L_x_41305:
[----:B------:R-:W-:Y:S01]  /*8f80*/  ISETP.NE.AND P6, PT, R88, RZ, PT ;  /* 0x000000ff5800720c */ /* 0x000fe20003fc5270 */
[----:B------:R-:W0:Y:S01]  /*8f90*/  @P0 LDC.64 R86, c[0x0][0x228] ;  /* 0x00008a00ff560b82 */ /* 0x000e220000000a00 */
[----:B------:R-:W-:Y:S02]  /*8fa0*/  SEL R80, RZ, 0x1000000, P5 ;  /* 0x01000000ff507807 */ /* 0x000fe40002800000 */
[----:B------:R-:W-:Y:S02]  /*8fb0*/  SEL R81, RZ, 0x10000, P4 ;  /* 0x00010000ff517807 */ /* 0x000fe40002000000 */
[----:B------:R-:W-:Y:S02]  /*8fc0*/  SEL R82, RZ, 0x100, P3 ;  /* 0x00000100ff527807 */ /* 0x000fe40001800000 */
[----:B------:R-:W-:Y:S01]  /*8fd0*/  SEL R83, RZ, 0x1, P6 ;  /* 0x00000001ff537807 */ /* 0x000fe20003000000 */
[----:B------:R-:W1:Y:S01]  /*8fe0*/  @P1 LDC.64 R88, c[0x0][0x230] ;  /* 0x00008c00ff581b82 */ /* 0x000e620000000a00 */
[----:B------:R-:W-:Y:S01]  /*8ff0*/  IADD3 R82, R82, R80, R81 ;  /* 0x0000005052527210 */ /* 0x000fe20007ffe051 */
[----:B------:R-:W-:Y:S01]  /*9000*/  IMAD.WIDE.U32 R80, R119, 0x10, R120 ;  /* 0x0000001077507825 */ /* 0x000fe200078e0078 */
[----:B------:R-:W-:-:S03]  /*9010*/  IADD3 R123, R104, 0x300, RZ ;  /* 0x00000300687b7810 */ /* 0x000fc60007ffe0ff */
[----:B------:R-:W-:Y:S01]  /*9020*/  IMAD.IADD R91, R82, 0x1, R83 ;  /* 0x00000001525b7824 */ /* 0x000fe200078e0253 */
[----:B------:R2:W-:Y:S01]  /*9030*/  STG.E.128 desc[UR4][R80.64], R76 ;  /* 0x0000004c50007986 */ /* 0x0005e2000c101d04 */
[----:B------:R-:W-:-:S04]  /*9040*/  IMAD.WIDE.U32 R82, R119, 0x4, R116 ;  /* 0x0000000477527825 */ /* 0x000fc800078e0074 */
[C---:B------:R-:W-:Y:S01]  /*9050*/  IMAD.WIDE.U32 R84, R123.reuse, 0x10, R106 ;  /* 0x000000107b547825 */ /* 0x040fe200078e006a */
[----:B------:R2:W-:Y:S03]  /*9060*/  STG.E desc[UR4][R82.64], R91 ;  /* 0x0000005b52007986 */ /* 0x0005e6000c101904 */
        /* <DEDUP_REMOVED lines=14> */
.L_x_41313:
        /* <DEDUP_REMOVED lines=15> */
.L_x_41315:
[----:B------:R-:W-:-:S07]  /*9240*/  MOV R108, R100 ;  /* 0x00000064006c7202 */ /* 0x000fce0000000f00 */
.L_x_41316:
[----:B------:R-:W-:Y:S05]  /*9250*/  BSYNC B0 ;  /* 0x0000000000007941 */ /* 0x000fea0003800000 */
.L_x_41314:
        /* <DEDUP_REMOVED lines=16> */
.L_x_41320:
[----:B------:R-:W-:Y:S05]  /*9360*/  BSYNC B1 ;  /* 0x0000000000017941 */ /* 0x000fea0003800000 */
.L_x_41319:
        /* <DEDUP_REMOVED lines=40> */
[----:B------:R-:W-:Y:S02]  /*95f0*/  LOP3.LUT R93, R87, UR41, R90, 0x96, !PT ;  /* 0x00000029575d7c12 */ /* 0x000fe4000f8e965a */
[----:B------:R-:W-:Y:S01]  /*9600*/  MOV R100, R86 ;  /* 0x0000005600647202 */ /* 0x000fe20000000f00 */
[----:B------:R-:W-:Y:S01]  /*9610*/  IMAD.MOV.U32 R96, RZ, RZ, R84 ;  /* 0x000000ffff607224 */ /* 0x000fe200078e0054 */
[----:B------:R-:W-:-:S07]  /*9620*/  LOP3.LUT R94, R85, UR42, R88, 0x96, !PT ;  /* 0x0000002a555e7c12 */ /* 0x000fce000f8e9658 */
.L_x_41318:
[----:B------:R-:W-:Y:S05]  /*9630*/  BSYNC B0 ;  /* 0x0000000000007941 */ /* 0x000fea0003800000 */
.L_x_41317:
        /* <DEDUP_REMOVED lines=12> */
.L_x_41321:
        /* <DEDUP_REMOVED lines=12> */
.L_x_41324:
[----:B------:R-:W-:-:S07]  /*97c0*/  IMAD.MOV.U32 R102, RZ, RZ, R100 ;  /* 0x000000ffff667224 */ /* 0x000fce00078e0064 */
.L_x_41325:
[----:B------:R-:W-:Y:S05]  /*97d0*/  BSYNC B0 ;  /* 0x0000000000007941 */ /* 0x000fea0003800000 */
.L_x_41323:
        /* <DEDUP_REMOVED lines=16> */
.L_x_41329:
[----:B------:R-:W-:Y:S05]  /*98e0*/  BSYNC B1 ;  /* 0x0000000000017941 */ /* 0x000fea0003800000 */
.L_x_41328:
        /* <DEDUP_REMOVED lines=44> */
.L_x_41327:
[----:B------:R-:W-:Y:S05]  /*9bb0*/  BSYNC B0 ;  /* 0x0000000000007941 */ /* 0x000fea0003800000 */
.L_x_41326:
        /* <DEDUP_REMOVED lines=8> */
.L_x_41322:
        /* <DEDUP_REMOVED lines=12> */
.L_x_41331:
[----:B------:R-:W-:-:S07]  /*9d00*/  MOV R109, R100 ;  /* 0x00000064006d7202 */ /* 0x000fce0000000f00 */
.L_x_41332:
[----:B------:R-:W-:Y:S05]  /*9d10*/  BSYNC B0 ;  /* 0x0000000000007941 */ /* 0x000fea0003800000 */
.L_x_41330:
        /* <DEDUP_REMOVED lines=16> */
.L_x_41336:
[----:B------:R-:W-:Y:S05]  /*9e20*/  BSYNC B1 ;  /* 0x0000000000017941 */ /* 0x000fea0003800000 */
.L_x_41335:
        /* <DEDUP_REMOVED lines=44> */
.L_x_41334:
[----:B------:R-:W-:Y:S05]  /*a0f0*/  BSYNC B0 ;  /* 0x0000000000007941 */ /* 0x000fea0003800000 */
.L_x_41333:
        /* <DEDUP_REMOVED lines=11> */
.L_x_41337:
        /* <DEDUP_REMOVED lines=12> */
.L_x_41340:
[----:B------:R-:W-:-:S07]  /*a270*/  IMAD.MOV.U32 R103, RZ, RZ, R100 ;  /* 0x000000ffff677224 */ /* 0x000fce00078e0064 */
.L_x_41341:
[----:B------:R-:W-:Y:S05]  /*a280*/  BSYNC B0 ;  /* 0x0000000000007941 */ /* 0x000fea0003800000 */
.L_x_41339:
        /* <DEDUP_REMOVED lines=16> */
.L_x_41345:
[----:B------:R-:W-:Y:S05]  /*a390*/  BSYNC B1 ;  /* 0x0000000000017941 */ /* 0x000fea0003800000 */
.L_x_41344:
        /* <DEDUP_REMOVED lines=44> */
.L_x_41343:
[----:B------:R-:W-:Y:S05]  /*a660*/  BSYNC B0 ;  /* 0x0000000000007941 */ /* 0x000fea0003800000 */
.L_x_41342:
        /* <DEDUP_REMOVED lines=8> */
.L_x_41338:
        /* <DEDUP_REMOVED lines=12> */
.L_x_41347:
[----:B------:R-:W-:-:S07]  /*a7b0*/  MOV R109, R100 ;  /* 0x00000064006d7202 */ /* 0x000fce0000000f00 */
.L_x_41348:
[----:B------:R-:W-:Y:S05]  /*a7c0*/  BSYNC B0 ;  /* 0x0000000000007941 */ /* 0x000fea0003800000 */
.L_x_41346:
        /* <DEDUP_REMOVED lines=16> */
.L_x_41352:
[----:B------:R-:W-:Y:S05]  /*a8d0*/  BSYNC B1 ;  /* 0x0000000000017941 */ /* 0x000fea0003800000 */
.L_x_41351:
        /* <DEDUP_REMOVED lines=44> */
.L_x_41350:
[----:B------:R-:W-:Y:S05]  /*aba0*/  BSYNC B0 ;  /* 0x0000000000007941 */ /* 0x000fea0003800000 */
.L_x_41349:
        /* <DEDUP_REMOVED lines=11> */
.L_x_41353:
        /* <DEDUP_REMOVED lines=12> */
.L_x_41356:
[----:B------:R-:W-:-:S07]  /*ad20*/  IMAD.MOV.U32 R92, RZ, RZ, R100 ;  /* 0x000000ffff5c7224 */ /* 0x000fce00078e0064 */
.L_x_41357:
[----:B------:R-:W-:Y:S05]  /*ad30*/  BSYNC B0 ;  /* 0x0000000000007941 */ /* 0x000fea0003800000 */
.L_x_41355:
        /* <DEDUP_REMOVED lines=16> */
.L_x_41361:
[----:B------:R-:W-:Y:S05]  /*ae40*/  BSYNC B1 ;  /* 0x0000000000017941 */ /* 0x000fea0003800000 */
.L_x_41360:
        /* <DEDUP_REMOVED lines=44> */
.L_x_41359:
[----:B------:R-:W-:Y:S05]  /*b110*/  BSYNC B0 ;  /* 0x0000000000007941 */ /* 0x000fea0003800000 */
.L_x_41358:
        /* <DEDUP_REMOVED lines=8> */
.L_x_41354:
        /* <DEDUP_REMOVED lines=12> */
.L_x_41363:
[----:B------:R-:W-:-:S07]  /*b260*/  MOV R109, R100 ;  /* 0x00000064006d7202 */ /* 0x000fce0000000f00 */
.L_x_41364:
[----:B------:R-:W-:Y:S05]  /*b270*/  BSYNC B0 ;  /* 0x0000000000007941 */ /* 0x000fea0003800000 */
.L_x_41362:
        /* <DEDUP_REMOVED lines=16> */
.L_x_41368:
[----:B------:R-:W-:Y:S05]  /*b380*/  BSYNC B1 ;  /* 0x0000000000017941 */ /* 0x000fea0003800000 */
.L_x_41367:
        /* <DEDUP_REMOVED lines=44> */
.L_x_41366:
[----:B------:R-:W-:Y:S05]  /*b650*/  BSYNC B0 ;  /* 0x0000000000007941 */ /* 0x000fea0003800000 */
.L_x_41365:
        /* <DEDUP_REMOVED lines=11> */
.L_x_41369:
        /* <DEDUP_REMOVED lines=12> */
.L_x_41372:
[----:B------:R-:W-:-:S07]  /*b7d0*/  IMAD.MOV.U32 R109, RZ, RZ, R100 ;  /* 0x000000ffff6d7224 */ /* 0x000fce00078e0064 */
.L_x_41373:
[----:B------:R-:W-:Y:S05]  /*b7e0*/  BSYNC B0 ;  /* 0x0000000000007941 */ /* 0x000fea0003800000 */
.L_x_41371:
        /* <DEDUP_REMOVED lines=18> */
.L_x_41377:
[----:B------:R-:W-:Y:S05]  /*b910*/  BSYNC B1 ;  /* 0x0000000000017941 */ /* 0x000fea0003800000 */
.L_x_41376:
        /* <DEDUP_REMOVED lines=43> */
.L_x_41375:
[----:B------:R-:W-:Y:S05]  /*bbd0*/  BSYNC B0 ;  /* 0x0000000000007941 */ /* 0x000fea0003800000 */
.L_x_41374:
        /* <DEDUP_REMOVED lines=8> */
.L_x_41370:
[----:B------:R-:W-:Y:S01]  /*bc60*/  ISETP.NE.AND P6, PT, R108, RZ, PT ;  /* 0x000000ff6c00720c */ /* 0x000fe20003fc5270 */
[----:B------:R-:W0:Y:S01]  /*bc70*/  @P0 LDC.64 R90, c[0x0][0x228] ;  /* 0x00008a00ff5a0b82 */ /* 0x000e220000000a00 */
[----:B------:R-:W-:Y:S01]  /*bc80*/  SEL R84, RZ, 0x1000000, P5 ;  /* 0x01000000ff547807 */ /* 0x000fe20002800000 */
[----:B------:R-:W-:Y:S01]  /*bc90*/  VIADD R125, R104, 0x400 ;  /* 0x00000400687d7836 */ /* 0x000fe20000000000 */
[----:B------:R-:W-:Y:S02]  /*bca0*/  SEL R85, RZ, 0x10000, P4 ;  /* 0x00010000ff557807 */ /* 0x000fe40002000000 */
[----:B------:R-:W-:Y:S01]  /*bcb0*/  SEL R86, RZ, 0x100, P3 ;  /* 0x00000100ff567807 */ /* 0x000fe20001800000 */
[----:B------:R-:W-:Y:S01]  /*bcc0*/  IMAD.WIDE.U32 R88, R125, 0x10, R106 ;  /* 0x000000107d587825 */ /* 0x000fe200078e006a */
        /* <DEDUP_REMOVED lines=22> */
.L_x_41378:
        /* <DEDUP_REMOVED lines=15> */
.L_x_41380:
[----:B------:R-:W-:-:S07]  /*bf20*/  IMAD.MOV.U32 R118, RZ, RZ, R100 ;  /* 0x000000ffff767224 */ /* 0x000fce00078e0064 */
.L_x_41381:
[----:B------:R-:W-:Y:S05]  /*bf30*/  BSYNC B0 ;  /* 0x0000000000007941 */ /* 0x000fea0003800000 */
.L_x_41379:
        /* <DEDUP_REMOVED lines=16> */
.L_x_41385:
[----:B------:R-:W-:Y:S05]  /*c040*/  BSYNC B1 ;  /* 0x0000000000017941 */ /* 0x000fea0003800000 */
.L_x_41384:
        /* <DEDUP_REMOVED lines=44> */
.L_x_41383:
[----:B------:R-:W-:Y:S05]  /*c310*/  BSYNC B0 ;  /* 0x0000000000007941 */ /* 0x000fea0003800000 */
.L_x_41382:
        /* <DEDUP_REMOVED lines=12> */
.L_x_41386:
        /* <DEDUP_REMOVED lines=12> */
.L_x_41389:
[----:B------:R-:W-:-:S07]  /*c4a0*/  MOV R102, R100 ;  /* 0x0000006400667202 */ /* 0x000fce0000000f00 */
.L_x_41390:
[----:B------:R-:W-:Y:S05]  /*c4b0*/  BSYNC B0 ;  /* 0x0000000000007941 */ /* 0x000fea0003800000 */
.L_x_41388:
        /* <DEDUP_REMOVED lines=16> */
.L_x_41394:
[----:B------:R-:W-:Y:S05]  /*c5c0*/  BSYNC B1 ;  /* 0x0000000000017941 */ /* 0x000fea0003800000 */
.L_x_41393:
        /* <DEDUP_REMOVED lines=44> */
.L_x_41392:
[----:B------:R-:W-:Y:S05]  /*c890*/  BSYNC B0 ;  /* 0x0000000000007941 */ /* 0x000fea0003800000 */
.L_x_41391:
        /* <DEDUP_REMOVED lines=8> */
.L_x_41387:
        /* <DEDUP_REMOVED lines=12> */
.L_x_41396:
[----:B------:R-:W-:-:S07]  /*c9e0*/  IMAD.MOV.U32 R122, RZ, RZ, R100 ;  /* 0x000000ffff7a7224 */ /* 0x000fce00078e0064 */
.L_x_41397:
[----:B------:R-:W-:Y:S05]  /*c9f0*/  BSYNC B0 ;  /* 0x0000000000007941 */ /* 0x000fea0003800000 */
.L_x_41395:
        /* <DEDUP_REMOVED lines=16> */
.L_x_41401:
[----:B------:R-:W-:Y:S05]  /*cb00*/  BSYNC B1 ;  /* 0x0000000000017941 */ /* 0x000fea0003800000 */
.L_x_41400:
        /* <DEDUP_REMOVED lines=44> */
.L_x_41399:
[----:B------:R-:W-:Y:S05]  /*cdd0*/  BSYNC B0 ;  /* 0x0000000000007941 */ /* 0x000fea0003800000 */
.L_x_41398:
        /* <DEDUP_REMOVED lines=11> */
.L_x_41402:
        /* <DEDUP_REMOVED lines=12> */
.L_x_41405:
[----:B------:R-:W-:-:S07]  /*cf50*/  MOV R103, R100 ;  /* 0x0000006400677202 */ /* 0x000fce0000000f00 */
.L_x_41406:
[----:B------:R-:W-:Y:S05]  /*cf60*/  BSYNC B0 ;  /* 0x0000000000007941 */ /* 0x000fea0003800000 */
.L_x_41404:
        /* <DEDUP_REMOVED lines=16> */
.L_x_41410:
[----:B------:R-:W-:Y:S05]  /*d070*/  BSYNC B1 ;  /* 0x0000000000017941 */ /* 0x000fea0003800000 */
.L_x_41409:
        /* <DEDUP_REMOVED lines=44> */
.L_x_41408:
[----:B------:R-:W-:Y:S05]  /*d340*/  BSYNC B0 ;  /* 0x0000000000007941 */ /* 0x000fea0003800000 */
.L_x_41407:
        /* <DEDUP_REMOVED lines=8> */
.L_x_41403:
        /* <DEDUP_REMOVED lines=12> */
.L_x_41412:
[----:B------:R-:W-:-:S07]  /*d490*/  IMAD.MOV.U32 R122, RZ, RZ, R100 ;  /* 0x000000ffff7a7224 */ /* 0x000fce00078e0064 */
.L_x_41413:
[----:B------:R-:W-:Y:S05]  /*d4a0*/  BSYNC B0 ;  /* 0x0000000000007941 */ /* 0x000fea0003800000 */
.L_x_41411:
        /* <DEDUP_REMOVED lines=16> */
.L_x_41417:
[----:B------:R-:W-:Y:S05]  /*d5b0*/  BSYNC B1 ;  /* 0x0000000000017941 */ /* 0x000fea0003800000 */
.L_x_41416:
        /* <DEDUP_REMOVED lines=44> */
.L_x_41415:
[----:B------:R-:W-:Y:S05]  /*d880*/  BSYNC B0 ;  /* 0x0000000000007941 */ /* 0x000fea0003800000 */
.L_x_41414:
        /* <DEDUP_REMOVED lines=11> */
.L_x_41418:
        /* <DEDUP_REMOVED lines=12> */
.L_x_41421:
[----:B------:R-:W-:-:S07]  /*da00*/  MOV R110, R100 ;  /* 0x00000064006e7202 */ /* 0x000fce0000000f00 */
.L_x_41422:
[----:B------:R-:W-:Y:S05]  /*da10*/  BSYNC B0 ;  /* 0x0000000000007941 */ /* 0x000fea0003800000 */
.L_x_41420:
        /* <DEDUP_REMOVED lines=16> */
.L_x_41426:
[----:B------:R-:W-:Y:S05]  /*db20*/  BSYNC B1 ;  /* 0x0000000000017941 */ /* 0x000fea0003800000 */
.L_x_41425:
        /* <DEDUP_REMOVED lines=44> */
.L_x_41424:
[----:B------:R-:W-:Y:S05]  /*ddf0*/  BSYNC B0 ;  /* 0x0000000000007941 */ /* 0x000fea0003800000 */
.L_x_41423:
        /* <DEDUP_REMOVED lines=8> */
.L_x_41419:
        /* <DEDUP_REMOVED lines=12> */
.L_x_41428:
[----:B------:R-:W-:-:S07]  /*df40*/  IMAD.MOV.U32 R122, RZ, RZ, R100 ;  /* 0x000000ffff7a7224 */ /* 0x000fce00078e0064 */
.L_x_41429:
[----:B------:R-:W-:Y:S05]  /*df50*/  BSYNC B0 ;  /* 0x0000000000007941 */ /* 0x000fea0003800000 */
.L_x_41427:
        /* <DEDUP_REMOVED lines=16> */
.L_x_41433:
[----:B------:R-:W-:Y:S05]  /*e060*/  BSYNC B1 ;  /* 0x0000000000017941 */ /* 0x000fea0003800000 */
.L_x_41432:
        /* <DEDUP_REMOVED lines=44> */
.L_x_41431:
[----:B------:R-:W-:Y:S05]  /*e330*/  BSYNC B0 ;  /* 0x0000000000007941 */ /* 0x000fea0003800000 */
.L_x_41430:
        /* <DEDUP_REMOVED lines=11> */
.L_x_41434:
        /* <DEDUP_REMOVED lines=12> */
.L_x_41437:
[----:B------:R-:W-:-:S07]  /*e4b0*/  MOV R110, R100 ;  /* 0x00000064006e7202 */ /* 0x000fce0000000f00 */
.L_x_41438:
[----:B------:R-:W-:Y:S05]  /*e4c0*/  BSYNC B0 ;  /* 0x0000000000007941 */ /* 0x000fea0003800000 */
.L_x_41436:
        /* <DEDUP_REMOVED lines=18> */
.L_x_41442:
[----:B------:R-:W-:Y:S05]  /*e5f0*/  BSYNC B1 ;  /* 0x0000000000017941 */ /* 0x000fea0003800000 */
.L_x_41441:
        /* <DEDUP_REMOVED lines=44> */
.L_x_41440:
[----:B------:R-:W-:Y:S05]  /*e8c0*/  BSYNC B0 ;  /* 0x0000000000007941 */ /* 0x000fea0003800000 */
.L_x_41439:
        /* <DEDUP_REMOVED lines=8> */
.L_x_41435:
        /* <DEDUP_REMOVED lines=29> */
.L_x_41443:
        /* <DEDUP_REMOVED lines=15> */
.L_x_41445:
[----:B------:R-:W-:-:S07]  /*ec10*/  IMAD.MOV.U32 R118, RZ, RZ, R100 ;  /* 0x000000ffff767224 */ /* 0x000fce00078e0064 */
.L_x_41446:
[----:B------:R-:W-:Y:S05]  /*ec20*/  BSYNC B0 ;  /* 0x0000000000007941 */ /* 0x000fea0003800000 */
.L_x_41444:
        /* <DEDUP_REMOVED lines=16> */
.L_x_41450:
[----:B------:R-:W-:Y:S05]  /*ed30*/  BSYNC B1 ;  /* 0x0000000000017941 */ /* 0x000fea0003800000 */
.L_x_41449:
        /* <DEDUP_REMOVED lines=44> */
.L_x_41448:
[----:B------:R-:W-:Y:S05]  /*f000*/  BSYNC B0 ;  /* 0x0000000000007941 */ /* 0x000fea0003800000 */
.L_x_41447:
        /* <DEDUP_REMOVED lines=12> */
.L_x_41451:
        /* <DEDUP_REMOVED lines=12> */
.L_x_41454:
[----:B------:R-:W-:-:S07]  /*f190*/  MOV R102, R100 ;  /* 0x0000006400667202 */ /* 0x000fce0000000f00 */
.L_x_41455:
[----:B------:R-:W-:Y:S05]  /*f1a0*/  BSYNC B0 ;  /* 0x0000000000007941 */ /* 0x000fea0003800000 */
.L_x_41453:
        /* <DEDUP_REMOVED lines=16> */
.L_x_41459:
[----:B------:R-:W-:Y:S05]  /*f2b0*/  BSYNC B1 ;  /* 0x0000000000017941 */ /* 0x000fea0003800000 */
.L_x_41458:
        /* <DEDUP_REMOVED lines=44> */
.L_x_41457:
[----:B------:R-:W-:Y:S05]  /*f580*/  BSYNC B0 ;  /* 0x0000000000007941 */ /* 0x000fea0003800000 */
.L_x_41456:
        /* <DEDUP_REMOVED lines=8> */
.L_x_41452:
        /* <DEDUP_REMOVED lines=12> */
.L_x_41461:
[----:B------:R-:W-:-:S07]  /*f6d0*/  IMAD.MOV.U32 R122, RZ, RZ, R100 ;  /* 0x000000ffff7a7224 */ /* 0x000fce00078e0064 */
.L_x_41462:
[----:B------:R-:W-:Y:S05]  /*f6e0*/  BSYNC B0 ;  /* 0x0000000000007941 */ /* 0x000fea0003800000 */
.L_x_41460:
        /* <DEDUP_REMOVED lines=16> */
.L_x_41466:
[----:B------:R-:W-:Y:S05]  /*f7f0*/  BSYNC B1 ;  /* 0x0000000000017941 */ /* 0x000fea0003800000 */
.L_x_41465:
        /* <DEDUP_REMOVED lines=44> */
.L_x_41464:
[----:B------:R-:W-:Y:S05]  /*fac0*/  BSYNC B0 ;  /* 0x0000000000007941 */ /* 0x000fea0003800000 */
.L_x_41463:
        /* <DEDUP_REMOVED lines=11> */
.L_x_41467:
        /* <DEDUP_REMOVED lines=12> */
.L_x_41470:
[----:B------:R-:W-:-:S07]  /*fc40*/  MOV R103, R100 ;  /* 0x0000006400677202 */ /* 0x000fce0000000f00 */
.L_x_41471:
[----:B------:R-:W-:Y:S05]  /*fc50*/  BSYNC B0 ;  /* 0x0000000000007941 */ /* 0x000fea0003800000 */
.L_x_41469:
        /* <DEDUP_REMOVED lines=16> */
.L_x_41475:
[----:B------:R-:W-:Y:S05]  /*fd60*/  BSYNC B1 ;  /* 0x0000000000017941 */ /* 0x000fea0003800000 */
.L_x_41474:
        /* <DEDUP_REMOVED lines=44> */
.L_x_41473:
[----:B------:R-:W-:Y:S05]  /*10030*/  BSYNC B0 ;  /* 0x0000000000007941 */ /* 0x000fea0003800000 */
.L_x_41472:
        /* <DEDUP_REMOVED lines=8> */
.L_x_41468:
        /* <DEDUP_REMOVED lines=12> */
.L_x_41477:
[----:B------:R-:W-:-:S07]  /*10180*/  IMAD.MOV.U32 R122, RZ, RZ, R100 ;  /* 0x000000ffff7a7224 */ /* 0x000fce00078e0064 */
.L_x_41478:
[----:B------:R-:W-:Y:S05]  /*10190*/  BSYNC B0 ;  /* 0x0000000000007941 */ /* 0x000fea0003800000 */
.L_x_41476:
        /* <DEDUP_REMOVED lines=16> */
.L_x_41482:
[----:B------:R-:W-:Y:S05]  /*102a0*/  BSYNC B1 ;  /* 0x0000000000017941 */ /* 0x000fea0003800000 */
.L_x_41481:
        /* <DEDUP_REMOVED lines=44> */
.L_x_41480:
[----:B------:R-:W-:Y:S05]  /*10570*/  BSYNC B0 ;  /* 0x0000000000007941 */ /* 0x000fea0003800000 */
.L_x_41479:
        /* <DEDUP_REMOVED lines=11> */
.L_x_41483:
        /* <DEDUP_REMOVED lines=12> */
.L_x_41486:
[----:B------:R-:W-:-:S07]  /*106f0*/  MOV R122, R100 ;  /* 0x00000064007a7202 */ /* 0x000fce0000000f00 */
.L_x_41487:
[----:B------:R-:W-:Y:S05]  /*10700*/  BSYNC B0 ;  /* 0x0000000000007941 */ /* 0x000fea0003800000 */
.L_x_41485:
        /* <DEDUP_REMOVED lines=16> */
.L_x_41491:
[----:B------:R-:W-:Y:S05]  /*10810*/  BSYNC B1 ;  /* 0x0000000000017941 */ /* 0x000fea0003800000 */
.L_x_41490:
        /* <DEDUP_REMOVED lines=44> */
.L_x_41489:
[----:B------:R-:W-:Y:S05]  /*10ae0*/  BSYNC B0 ;  /* 0x0000000000007941 */ /* 0x000fea0003800000 */
.L_x_41488:
        /* <DEDUP_REMOVED lines=8> */
.L_x_41484:
        /* <DEDUP_REMOVED lines=12> */
.L_x_41493:
[----:B------:R-:W-:-:S07]  /*10c30*/  IMAD.MOV.U32 R122, RZ, RZ, R100 ;  /* 0x000000ffff7a7224 */ /* 0x000fce00078e0064 */
.L_x_41494:
[----:B------:R-:W-:Y:S05]  /*10c40*/  BSYNC B0 ;  /* 0x0000000000007941 */ /* 0x000fea0003800000 */
.L_x_41492:
        /* <DEDUP_REMOVED lines=16> */
.L_x_41498:
[----:B------:R-:W-:Y:S05]  /*10d50*/  BSYNC B1 ;  /* 0x0000000000017941 */ /* 0x000fea0003800000 */
.L_x_41497:
        /* <DEDUP_REMOVED lines=44> */
.L_x_41496:
[----:B------:R-:W-:Y:S05]  /*11020*/  BSYNC B0 ;  /* 0x0000000000007941 */ /* 0x000fea0003800000 */
.L_x_41495:
        /* <DEDUP_REMOVED lines=11> */
.L_x_41499:
        /* <DEDUP_REMOVED lines=12> */
.L_x_41502:
[----:B------:R-:W-:-:S07]  /*111a0*/  MOV R124, R100 ;  /* 0x00000064007c7202 */ /* 0x000fce0000000f00 */
.L_x_41503:
[----:B------:R-:W-:Y:S05]  /*111b0*/  BSYNC B0 ;  /* 0x0000000000007941 */ /* 0x000fea0003800000 */
.L_x_41501:
        /* <DEDUP_REMOVED lines=18> */
.L_x_41507:
[----:B------:R-:W-:Y:S05]  /*112e0*/  BSYNC B1 ;  /* 0x0000000000017941 */ /* 0x000fea0003800000 */
.L_x_41506:
        /* <DEDUP_REMOVED lines=43> */
.L_x_41505:
[----:B------:R-:W-:Y:S05]  /*115a0*/  BSYNC B0 ;  /* 0x0000000000007941 */ /* 0x000fea0003800000 */
.L_x_41504:
        /* <DEDUP_REMOVED lines=8> */
.L_x_41500:
        /* <DEDUP_REMOVED lines=29> */
.L_x_41508:
        /* <DEDUP_REMOVED lines=15> */
.L_x_41510:
[----:B------:R-:W-:-:S07]  /*118f0*/  MOV R118, R100 ;  /* 0x0000006400767202 */ /* 0x000fce0000000f00 */
.L_x_41511:
[----:B------:R-:W-:Y:S05]  /*11900*/  BSYNC B0 ;  /* 0x0000000000007941 */ /* 0x000fea0003800000 */
.L_x_41509:
        /* <DEDUP_REMOVED lines=16> */
.L_x_41515:
[----:B------:R-:W-:Y:S05]  /*11a10*/  BSYNC B1 ;  /* 0x0000000000017941 */ /* 0x000fea0003800000 */
.L_x_41514:
        /* <DEDUP_REMOVED lines=44> */
.L_x_41513:
[----:B------:R-:W-:Y:S05]  /*11ce0*/  BSYNC B0 ;  /* 0x0000000000007941 */ /* 0x000fea0003800000 */
.L_x_41512:
        /* <DEDUP_REMOVED lines=12> */
.L_x_41516:
        /* <DEDUP_REMOVED lines=12> */
.L_x_41519:
[----:B------:R-:W-:-:S07]  /*11e70*/  IMAD.MOV.U32 R102, RZ, RZ, R100 ;  /* 0x000000ffff667224 */ /* 0x000fce00078e0064 */
.L_x_41520:
[----:B------:R-:W-:Y:S05]  /*11e80*/  BSYNC B0 ;  /* 0x0000000000007941 */ /* 0x000fea0003800000 */
.L_x_41518:
        /* <DEDUP_REMOVED lines=16> */
.L_x_41524:
[----:B------:R-:W-:Y:S05]  /*11f90*/  BSYNC B1 ;  /* 0x0000000000017941 */ /* 0x000fea0003800000 */
.L_x_41523:
        /* <DEDUP_REMOVED lines=44> */
.L_x_41522:
[----:B------:R-:W-:Y:S05]  /*12260*/  BSYNC B0 ;  /* 0x0000000000007941 */ /* 0x000fea0003800000 */
.L_x_41521:
        /* <DEDUP_REMOVED lines=8> */
.L_x_41517:
        /* <DEDUP_REMOVED lines=12> */
.L_x_41526:
[----:B------:R-:W-:-:S07]  /*123b0*/  MOV R118, R100 ;  /* 0x0000006400767202 */ /* 0x000fce0000000f00 */
.L_x_41527:
[----:B------:R-:W-:Y:S05]  /*123c0*/  BSYNC B0 ;  /* 0x0000000000007941 */ /* 0x000fea0003800000 */
.L_x_41525:
        /* <DEDUP_REMOVED lines=16> */
.L_x_41531:
[----:B------:R-:W-:Y:S05]  /*124d0*/  BSYNC B1 ;  /* 0x0000000000017941 */ /* 0x000fea0003800000 */
.L_x_41530:
        /* <DEDUP_REMOVED lines=44> */
.L_x_41529:
[----:B------:R-:W-:Y:S05]  /*127a0*/  BSYNC B0 ;  /* 0x0000000000007941 */ /* 0x000fea0003800000 */
.L_x_41528:
        /* <DEDUP_REMOVED lines=11> */
.L_x_41532:
        /* <DEDUP_REMOVED lines=12> */
.L_x_41535:
[----:B------:R-:W-:-:S07]  /*12920*/  IMAD.MOV.U32 R103, RZ, RZ, R100 ;  /* 0x000000ffff677224 */ /* 0x000fce00078e0064 */
.L_x_41536:
[----:B------:R-:W-:Y:S05]  /*12930*/  BSYNC B0 ;  /* 0x0000000000007941 */ /* 0x000fea0003800000 */
.L_x_41534:
        /* <DEDUP_REMOVED lines=16> */
.L_x_41540:
[----:B------:R-:W-:Y:S05]  /*12a40*/  BSYNC B1 ;  /* 0x0000000000017941 */ /* 0x000fea0003800000 */
.L_x_41539:
        /* <DEDUP_REMOVED lines=44> */
.L_x_41538:
[----:B------:R-:W-:Y:S05]  /*12d10*/  BSYNC B0 ;  /* 0x0000000000007941 */ /* 0x000fea0003800000 */
.L_x_41537:
        /* <DEDUP_REMOVED lines=8> */
.L_x_41533:
        /* <DEDUP_REMOVED lines=12> */
.L_x_41542:
[----:B------:R-:W-:-:S07]  /*12e60*/  MOV R118, R100 ;  /* 0x0000006400767202 */ /* 0x000fce0000000f00 */
.L_x_41543:
[----:B------:R-:W-:Y:S05]  /*12e70*/  BSYNC B0 ;  /* 0x0000000000007941 */ /* 0x000fea0003800000 */
.L_x_41541:
        /* <DEDUP_REMOVED lines=16> */
.L_x_41547:
[----:B------:R-:W-:Y:S05]  /*12f80*/  BSYNC B1 ;  /* 0x0000000000017941 */ /* 0x000fea0003800000 */
.L_x_41546:
        /* <DEDUP_REMOVED lines=44> */
.L_x_41545:
[----:B------:R-:W-:Y:S05]  /*13250*/  BSYNC B0 ;  /* 0x0000000000007941 */ /* 0x000fea0003800000 */
.L_x_41544:
        /* <DEDUP_REMOVED lines=11> */
.L_x_41548:
        /* <DEDUP_REMOVED lines=12> */
.L_x_41551:
[----:B------:R-:W-:-:S07]  /*133d0*/  IMAD.MOV.U32 R118, RZ, RZ, R100 ;  /* 0x000000ffff767224 */ /* 0x000fce00078e0064 */
.L_x_41552:
[----:B------:R-:W-:Y:S05]  /*133e0*/  BSYNC B0 ;  /* 0x0000000000007941 */ /* 0x000fea0003800000 */
.L_x_41550:
        /* <DEDUP_REMOVED lines=16> */
.L_x_41556:
[----:B------:R-:W-:Y:S05]  /*134f0*/  BSYNC B1 ;  /* 0x0000000000017941 */ /* 0x000fea0003800000 */
.L_x_41555:
        /* <DEDUP_REMOVED lines=44> */
.L_x_41554:
[----:B------:R-:W-:Y:S05]  /*137c0*/  BSYNC B0 ;  /* 0x0000000000007941 */ /* 0x000fea0003800000 */
.L_x_41553:
        /* <DEDUP_REMOVED lines=8> */
.L_x_41549:
        /* <DEDUP_REMOVED lines=12> */
.L_x_41558:
[----:B------:R-:W-:-:S07]  /*13910*/  MOV R118, R100 ;  /* 0x0000006400767202 */ /* 0x000fce0000000f00 */
.L_x_41559:
[----:B------:R-:W-:Y:S05]  /*13920*/  BSYNC B0 ;  /* 0x0000000000007941 */ /* 0x000fea0003800000 */
.L_x_41557:
        /* <DEDUP_REMOVED lines=16> */
.L_x_41563:
[----:B------:R-:W-:Y:S05]  /*13a30*/  BSYNC B1 ;  /* 0x0000000000017941 */ /* 0x000fea0003800000 */
.L_x_41562:
        /* <DEDUP_REMOVED lines=44> */
.L_x_41561:
[----:B------:R-:W-:Y:S05]  /*13d00*/  BSYNC B0 ;  /* 0x0000000000007941 */ /* 0x000fea0003800000 */
.L_x_41560:
        /* <DEDUP_REMOVED lines=11> */
.L_x_41564:
        /* <DEDUP_REMOVED lines=12> */
.L_x_41567:
[----:B------:R-:W-:-:S07]  /*13e80*/  IMAD.MOV.U32 R124, RZ, RZ, R100 ;  /* 0x000000ffff7c7224 */ /* 0x000fce00078e0064 */
.L_x_41568:
[----:B------:R-:W-:Y:S05]  /*13e90*/  BSYNC B0 ;  /* 0x0000000000007941 */ /* 0x000fea0003800000 */
.L_x_41566:
        /* <DEDUP_REMOVED lines=16> */
.L_x_41572:
[----:B------:R-:W-:Y:S05]  /*13fa0*/  BSYNC B1 ;  /* 0x0000000000017941 */ /* 0x000fea0003800000 */
.L_x_41571:
        /* <DEDUP_REMOVED lines=43> */
.L_x_41570:
[----:B------:R-:W-:Y:S05]  /*14260*/  BSYNC B0 ;  /* 0x0000000000007941 */ /* 0x000fea0003800000 */
.L_x_41569:
        /* <DEDUP_REMOVED lines=8> */
.L_x_41565:
[----:B------:R-:W-:Y:S01]  /*142f0*/  FADD.FTZ R106, RZ, R68 ;  /* 0x00000044ff6a7221 */ /* 0x000fe20000010000 */
[----:B------:R-:W-:Y:S01]  /*14300*/  ISETP.NE.AND P1, PT, R122, RZ, PT ;  /* 0x000000ff7a00720c */ /* 0x000fe20003f25270 */
[----:B------:R-:W-:Y:S01]  /*14310*/  IMAD.WIDE.U32 R120, R129, 0x10, R120 ;  /* 0x0000001081787825 */ /* 0x000fe200078e0078 */
[----:B------:R-:W-:-:S03]  /*14320*/  SEL R112, RZ, 0x100, P3 ;  /* 0x00000100ff707807 */ /* 0x000fc60001800000 */
[----:B------:R-:W-:Y:S01]  /*14330*/  FADD.FTZ R107, R106, R69 ;  /* 0x000000456a6b7221 */ /* 0x000fe20000010000 */
[----:B------:R-:W-:Y:S01]  /*14340*/  LOP3.LUT P2, RZ, R2, 0x1f, RZ, 0xc0, !PT ;  /* 0x0000001f02ff7812 */ /* 0x000fe2000784c0ff */
[----:B------:R-:W-:Y:S01]  /*14350*/  IMAD.WIDE.U32 R116, R129, 0x4, R116 ;  /* 0x0000000481747825 */ /* 0x000fe200078e0074 */
        /* <DEDUP_REMOVED lines=25> */
[----:B------:R-:W-:-:S03]  /*144f0*/  LOP3.LUT P1, RZ, R0, 0xff, RZ, 0xc0, !PT ;  /* 0x000000ff00ff7812 */ /* 0x000fc6000782c0ff */
[----:B------:R-:W-:Y:S02]  /*14500*/  IMAD.IADD R115, R106, 0x1, R115 ;  /* 0x000000016a737824 */ /* 0x000fe400078e0273 */
[----:B------:R-:W-:-:S03]  /*14510*/  FADD.FTZ R112, R131, R90 ;  /* 0x0000005a83707221 */ /* 0x000fc60000010000 */
[----:B------:R0:W-:Y:S01]  /*14520*/  STG.E desc[UR4][R116.64], R115 ;  /* 0x0000007374007986 */ /* 0x0001e2000c101904 */
[----:B------:R-:W-:-:S04]  /*14530*/  FADD.FTZ R107, R112, R91 ;  /* 0x0000005b706b7221 */ /* 0x000fc80000010000 */
[----:B------:R-:W-:Y:S01]  /*14540*/  FADD.FTZ R106, R107, R108 ;  /* 0x0000006c6b6a7221 */ /* 0x000fe20000010000 */
[----:B------:R-:W-:-:S03]  /*14550*/  SHF.R.U32.HI R107, RZ, 0x5, R2 ;  /* 0x00000005ff6b7819 */ /* 0x000fc60000011602 */
[----:B------:R-:W-:Y:S01]  /*14560*/  FADD.FTZ R131, R106, R109 ;  /* 0x0000006d6a837221 */ /* 0x000fe20000010000 */
[----:B------:R-:W-:-:S03]  /*14570*/  LOP3.LUT R112, R107, 0x7fffff8, RZ, 0xc0, !PT ;  /* 0x07fffff86b707812 */ /* 0x000fc600078ec0ff */
[----:B------:R-:W-:Y:S01]  /*14580*/  FADD.FTZ R0, R131, R110 ;  /* 0x0000006e83007221 */ /* 0x000fe20000010000 */
[----:B0-----:R-:W-:Y:S06]  /*14590*/  @!P0 BRA `(.L_x_41573) ;  /* 0x00000000002c8947 */ /* 0x001fec0003800000 */
        /* <DEDUP_REMOVED lines=11> */
.L_x_41573:
        /* <DEDUP_REMOVED lines=80> */
.L_x_41586:
        /* <DEDUP_REMOVED lines=12> */
[----:B-1----:R-:W-:Y:S01]  /*14c10*/  FADD.FTZ R107, R116, R121 ;  /* 0x00000079746b7221 */ /* 0x002fe20000010000 */
[----:B0-----:R-:W-:-:S04]  /*14c20*/  CS2R R116, SRZ ;  /* 0x0000000000747805 */ /* 0x001fc8000001ff00 */
[----:B------:R-:W-:Y:S01]  /*14c30*/  @!P2 STS.64 [R0], R106 ;  /* 0x0000006a0000a388 */ /* 0x000fe20000000a00 */
[----:B------:R-:W-:Y:S01]  /*14c40*/  BAR.SYNC.DEFER_BLOCKING 0x0 ;  /* 0x0000000000007b1d */ /* 0x000fe20000010000 */
[----:B------:R-:W-:Y:S02]  /*14c50*/  LOP3.LUT P2, RZ, R115, 0x1f, R2, 0xf8, !PT ;  /* 0x0000001f73ff7812 */ /* 0x000fe4000784f802 */
[----:B---3--:R-:W-:-:S04]  /*14c60*/  @!P3 LEA R133, R133, R114, 0x18 ;  /* 0x000000728585b211 */ /* 0x008fc800078ec0ff */
[----:B------:R-:W-:Y:S01]  /*14c70*/  @!P3 LEA R114, R112, R133, 0x3 ;  /* 0x000000857072b211 */ /* 0x000fe200078e18ff */
[----:B------:R-:W-:Y:S01]  /*14c80*/  IMAD.MOV.U32 R112, RZ, RZ, RZ ;  /* 0x000000ffff707224 */ /* 0x000fe200078e00ff */
[----:B------:R-:W-:-:S05]  /*14c90*/  @!P3 MOV R112, 0x380 ;  /* 0x000003800070b802 */ /* 0x000fca0000000f00 */
[----:B------:R-:W0:Y:S04]  /*14ca0*/  SHFL.DOWN PT, R121, R112, 0x4, 0x1f ;  /* 0x08801f0070797f89 */ /* 0x000e2800000e0000 */
[----:B------:R-:W1:Y:S01]  /*14cb0*/  @!P3 LDS.64 R116, [R114] ;  /* 0x000000007274b984 */ /* 0x000e620000000a00 */
[----:B------:R-:W-:Y:S01]  /*14cc0*/  PLOP3.LUT P3, PT, PT, PT, UP0, 0x40, 0x0 ;  /* 0x000000000000781c */ /* 0x000fe20003f6e808 */
[----:B0-----:R-:W-:Y:S01]  /*14cd0*/  IMAD.IADD R106, R121, 0x1, R112 ;  /* 0x00000001796a7824 */ /* 0x001fe200078e0270 */
[----:B------:R-:W-:Y:S02]  /*14ce0*/  I2FP.F32.S32 R122, R121 ;  /* 0x00000079007a7245 */ /* 0x000fe40000201400 */
[----:B------:R-:W-:Y:S02]  /*14cf0*/  I2FP.F32.S32 R121, R112 ;  /* 0x0000007000797245 */ /* 0x000fe40000201400 */
        /* <DEDUP_REMOVED lines=12> */
[----:B------:R-:W-:Y:S01]  /*14dc0*/  SHFL.DOWN PT, R131, R114, 0x1, 0x1f ;  /* 0x08201f0072837f89 */ /* 0x000fe200000e0000 */
[----:B------:R-:W-:Y:S01]  /*14dd0*/  I2FP.F32.S32 R135, R135 ;  /* 0x0000008700877245 */ /* 0x000fe20000201400 */
[----:B------:R-:W-:Y:S01]  /*14de0*/  FMUL.FTZ R116, R116, R121 ;  /* 0x0000007974747220 */ /* 0x000fe20000410000 */
[----:B--2---:R-:W-:Y:S01]  /*14df0*/  FADD.FTZ R121, R0, R117 ;  /* 0x0000007500797221 */ /* 0x004fe20000010000 */
[----:B------:R-:W0:Y:S01]  /*14e00*/  SHFL.DOWN PT, R133, R112, 0x2, 0x1f ;  /* 0x08401f0070857f89 */ /* 0x000e2200000e0000 */
        /* <DEDUP_REMOVED lines=12> */
[----:B------:R-:W-:Y:S01]  /*14ed0*/  IMAD.IADD R107, R114, 0x1, R131 ;  /* 0x00000001726b7824 */ /* 0x000fe200078e0283 */
[----:B------:R-:W-:Y:S02]  /*14ee0*/  I2FP.F32.S32 R131, R131 ;  /* 0x0000008300837245 */ /* 0x000fe40000201400 */
[----:B------:R-:W-:Y:S02]  /*14ef0*/  FMUL.FTZ R112, R112, R135 ;  /* 0x0000008770707220 */ /* 0x000fe40000410000 */
[----:B------:R-:W-:Y:S02]  /*14f00*/  I2FP.F32.S32 R114, R107 ;  /* 0x0000006b00727245 */ /* 0x000fe40000201400 */
[----:B------:R-:W-:-:S04]  /*14f10*/  FFMA.FTZ R112, R0, R112, R117 ;  /* 0x0000007000707223 */ /* 0x000fc80000010075 */
[----:B------:R-:W1:Y:S01]  /*14f20*/  MUFU.RCP R114, R114 ;  /* 0x0000007200727308 */ /* 0x000e620000001000 */
[----:B------:R-:W2:Y:S01]  /*14f30*/  SHFL.DOWN PT, R107, R112, 0x1, 0x1f ;  /* 0x08201f00706b7f89 */ /* 0x000ea200000e0000 */
[----:B0-----:R-:W-:Y:S01]  /*14f40*/  FMUL.FTZ R117, R120, R131 ;  /* 0x0000008378757220 */ /* 0x001fe20000410000 */
[----:B------:R-:W-:-:S03]  /*14f50*/  FADD.FTZ R120, R121, -R120 ;  /* 0x8000007879787221 */ /* 0x000fc60000010000 */
[----:B------:R-:W-:-:S04]  /*14f60*/  FFMA.FTZ R117, R106, R121, R117 ;  /* 0x000000796a757223 */ /* 0x000fc80000010075 */
        /* <DEDUP_REMOVED lines=8> */
[----:B------:R-:W1:Y:S01]  /*14ff0*/  SHFL.IDX PT, R120, R107, RZ, 0x1f ;  /* 0x00001fff6b787589 */ /* 0x000e6200000e0000 */
[----:B0-----:R-:W-:Y:S02]  /*15000*/  FSEL R106, R121, RZ, P3 ;  /* 0x000000ff796a7208 */ /* 0x001fe40001800000 */
[----:B------:R-:W-:-:S03]  /*15010*/  PLOP3.LUT P3, PT, PT, PT, UP0, 0x40, 0x0 ;  /* 0x000000000000781c */ /* 0x000fc60003f6e808 */
[C---:B------:R-:W-:Y:S01]  /*15020*/  FADD.FTZ R115, -R106.reuse, R70 ;  /* 0x000000466a737221 */ /* 0x040fe20000010100 */
[----:B------:R-:W-:Y:S01]  /*15030*/  FMUL.FTZ R70, R121, R121 ;  /* 0x0000007979467220 */ /* 0x000fe20000410000 */
[C---:B------:R-:W-:Y:S01]  /*15040*/  FADD.FTZ R112, -R106.reuse, R68 ;  /* 0x000000446a707221 */ /* 0x040fe20000010100 */
[C---:B------:R-:W-:Y:S01]  /*15050*/  FADD.FTZ R114, -R106.reuse, R69 ;  /* 0x000000456a727221 */ /* 0x040fe20000010100 */
[----:B------:R-:W-:Y:S01]  /*15060*/  FADD.FTZ R116, -R106, R71 ;  /* 0x000000476a747221 */ /* 0x000fe20000010100 */
[----:B------:R-:W0:Y:S01]  /*15070*/  @!P2 LDC.64 R68, c[0x0][0x250] ;  /* 0x00009400ff44ab82 */ /* 0x000e220000000a00 */
[----:B------:R-:W-:Y:S01]  /*15080*/  FSEL R71, R70, RZ, !P3 ;  /* 0x000000ff46477208 */ /* 0x000fe20005800000 */
[----:B-1----:R-:W-:Y:S01]  /*15090*/  FFMA.FTZ R0, R120, UR24, R117 ;  /* 0x0000001878007c23 */ /* 0x002fe20008010075 */
[C---:B------:R-:W-:Y:S01]  /*150a0*/  FADD.FTZ R117, -R106.reuse, R76 ;  /* 0x0000004c6a757221 */ /* 0x040fe20000010100 */
[C---:B------:R-:W-:Y:S01]  /*150b0*/  FADD.FTZ R70, -R106.reuse, R77 ;  /* 0x0000004d6a467221 */ /* 0x040fe20000010100 */
[----:B------:R-:W-:Y:S01]  /*150c0*/  FADD.FTZ R126, -R106, R90 ;  /* 0x0000005a6a7e7221 */ /* 0x000fe20000010100 */
[----:B------:R-:W-:Y:S01]  /*150d0*/  FADD.FTZ R0, R0, R71 ;  /* 0x0000004700007221 */ /* 0x000fe20000010000 */
[C---:B------:R-:W-:Y:S01]  /*150e0*/  FADD.FTZ R128, -R106.reuse, R91 ;  /* 0x0000005b6a807221 */ /* 0x040fe20000010100 */
[----:B------:R-:W1:Y:S01]  /*150f0*/  @!P2 LDC.64 R76, c[0x0][0x258] ;  /* 0x00009600ff4cab82 */ /* 0x000e620000000a00 */
[C---:B------:R-:W-:Y:S01]  /*15100*/  FADD.FTZ R72, -R106.reuse, R72 ;  /* 0x000000486a487221 */ /* 0x040fe20000010100 */
[----:B------:R-:W2:Y:S01]  /*15110*/  MUFU.RSQ R139, R0 ;  /* 0x00000000008b7308 */ /* 0x000ea20000001400 */
[C---:B------:R-:W-:Y:S01]  /*15120*/  FADD.FTZ R122, -R106.reuse, R88 ;  /* 0x000000586a7a7221 */ /* 0x040fe20000010100 */
[----:B------:R-:W-:Y:S01]  /*15130*/  FADD.FTZ R75, -R106, R75 ;  /* 0x0000004b6a4b7221 */ /* 0x000fe20000010100 */
[----:B------:R-:W-:Y:S01]  /*15140*/  LEA R88, P3, R104, UR18, 0x4 ;  /* 0x0000001268587c11 */ /* 0x000fe2000f8620ff */
        /* <DEDUP_REMOVED lines=8> */
[----:B------:R-:W-:Y:S01]  /*151d0*/  FADD.FTZ R134, -R106, R110 ;  /* 0x0000006e6a867221 */ /* 0x000fe20000010100 */
[----:B------:R-:W-:Y:S01]  /*151e0*/  LEA.HI.X R89, R104, UR19, RZ, 0x4, P3 ;  /* 0x0000001368597c11 */ /* 0x000fe200098f24ff */
[----:B0-----:R-:W-:-:S04]  /*151f0*/  @!P2 IMAD.WIDE R68, R3, 0x4, R68 ;  /* 0x000000040344a825 */ /* 0x001fc800078e0244 */
[C---:B------:R-:W-:Y:S01]  /*15200*/  FADD.FTZ R80, -R106.reuse, R80 ;  /* 0x000000506a507221 */ /* 0x040fe20000010100 */
[C---:B------:R-:W-:Y:S01]  /*15210*/  FADD.FTZ R81, -R106.reuse, R81 ;  /* 0x000000516a517221 */ /* 0x040fe20000010100 */
[C---:B--2---:R-:W-:Y:S01]  /*15220*/  FMUL.FTZ R73, R139.reuse, R112 ;  /* 0x000000708b497220 */ /* 0x044fe20000410000 */
[C---:B------:R-:W-:Y:S01]  /*15230*/  FMUL.FTZ R114, R139.reuse, R114 ;  /* 0x000000728b727220 */ /* 0x040fe20000410000 */
[C---:B------:R-:W-:Y:S01]  /*15240*/  FMUL.FTZ R115, R139.reuse, R115 ;  /* 0x000000738b737220 */ /* 0x040fe20000410000 */
[C---:B------:R-:W-:Y:S01]  /*15250*/  FMUL.FTZ R116, R139.reuse, R116 ;  /* 0x000000748b747220 */ /* 0x040fe20000410000 */
[C---:B------:R-:W-:Y:S01]  /*15260*/  FMUL.FTZ R83, R139.reuse, R72 ;  /* 0x000000488b537220 */ /* 0x040fe20000410000 */
[----:B------:R-:W-:Y:S01]  /*15270*/  FMUL.FTZ R72, R139, R75 ;  /* 0x0000004b8b487220 */ /* 0x000fe20000410000 */
[----:B------:R-:W-:Y:S01]  /*15280*/  FADD.FTZ R82, -R106, R82 ;  /* 0x000000526a527221 */ /* 0x000fe20000010100 */
[----:B------:R0:W-:Y:S01]  /*15290*/  @!P2 STG.E desc[UR4][R68.64], R121 ;  /* 0x000000794400a986 */ /* 0x0001e2000c101904 */
[----:B-1----:R-:W-:-:S04]  /*152a0*/  @!P2 IMAD.WIDE R76, R3, 0x4, R76 ;  /* 0x00000004034ca825 */ /* 0x002fc800078e024c */
[C---:B------:R-:W-:Y:S01]  /*152b0*/  FMUL.FTZ R0, R139.reuse, R107 ;  /* 0x0000006b8b007220 */ /* 0x040fe20000410000 */
[C---:B------:R-:W-:Y:S01]  /*152c0*/  FMUL.FTZ R85, R139.reuse, R74 ;  /* 0x0000004a8b557220 */ /* 0x040fe20000410000 */
[C---:B------:R-:W-:Y:S01]  /*152d0*/  FMUL.FTZ R104, R139.reuse, R70 ;  /* 0x000000468b687220 */ /* 0x040fe20000410000 */
[----:B------:R-:W-:Y:S01]  /*152e0*/  FMUL.FTZ R110, R139, R71 ;  /* 0x000000478b6e7220 */ /* 0x000fe20000410000 */
[C---:B------:R-:W-:Y:S01]  /*152f0*/  FADD.FTZ R84, -R106.reuse, R84 ;  /* 0x000000546a547221 */ /* 0x040fe20000010100 */
[C---:B------:R-:W-:Y:S01]  /*15300*/  FADD.FTZ R86, -R106.reuse, R86 ;  /* 0x000000566a567221 */ /* 0x040fe20000010100 */
[----:B------:R-:W-:Y:S01]  /*15310*/  FADD.FTZ R87, -R106, R87 ;  /* 0x000000576a577221 */ /* 0x000fe20000010100 */
[----:B------:R-:W-:Y:S01]  /*15320*/  FFMA.FTZ R71, R39, R116, R67 ;  /* 0x0000007427477223 */ /* 0x000fe20000010043 */
[----:B------:R-:W-:Y:S01]  /*15330*/  FFMA.FTZ R70, R38, R115, R66 ;  /* 0x0000007326467223 */ /* 0x000fe20000010042 */
[----:B------:R-:W-:Y:S01]  /*15340*/  FADD.FTZ R130, -R106, R108 ;  /* 0x0000006c6a827221 */ /* 0x000fe20000010100 */
[----:B0-----:R-:W-:Y:S01]  /*15350*/  FFMA.FTZ R69, R37, R114, R65 ;  /* 0x0000007225457223 */ /* 0x001fe20000010041 */
[----:B------:R-:W-:Y:S01]  /*15360*/  FFMA.FTZ R68, R36, R73, R64 ;  /* 0x0000004924447223 */ /* 0x000fe20000010040 */
[C---:B------:R-:W-:Y:S01]  /*15370*/  FADD.FTZ R132, -R106.reuse, R109 ;  /* 0x0000006d6a847221 */ /* 0x040fe20000010100 */
[----:B------:R-:W-:Y:S01]  /*15380*/  FADD.FTZ R136, -R106, R111 ;  /* 0x0000006f6a887221 */ /* 0x000fe20000010100 */
[C---:B------:R-:W-:Y:S01]  /*15390*/  FMUL.FTZ R117, R139.reuse, R117 ;  /* 0x000000758b757220 */ /* 0x040fe20000410000 */
[C---:B------:R-:W-:Y:S01]  /*153a0*/  FMUL.FTZ R107, R139.reuse, R78 ;  /* 0x0000004e8b6b7220 */ /* 0x040fe20000410000 */
[----:B------:R-:W-:Y:S01]  /*153b0*/  FMUL.FTZ R106, R139, R79 ;  /* 0x0000004f8b6a7220 */ /* 0x000fe20000410000 */
[----:B------:R-:W-:Y:S01]  /*153c0*/  FFMA.FTZ R75, R35, R72, R63 ;  /* 0x00000048234b7223 */ /* 0x000fe2000001003f */
[C---:B------:R-:W-:Y:S01]  /*153d0*/  FMUL.FTZ R109, R139.reuse, R80 ;  /* 0x000000508b6d7220 */ /* 0x040fe20000410000 */
[C---:B------:R-:W-:Y:S01]  /*153e0*/  FMUL.FTZ R108, R139.reuse, R81 ;  /* 0x000000518b6c7220 */ /* 0x040fe20000410000 */
[----:B------:R-:W-:Y:S01]  /*153f0*/  FMUL.FTZ R111, R139, R82 ;  /* 0x000000528b6f7220 */ /* 0x000fe20000410000 */
[----:B---3--:R-:W-:-:S04]  /*15400*/  IMAD.WIDE.U32 R78, R113, 0x10, R90 ;  /* 0x00000010714e7825 */ /* 0x008fc800078e005a */
[----:B------:R-:W-:Y:S01]  /*15410*/  FFMA.FTZ R74, R34, R85, R62 ;  /* 0x00000055224a7223 */ /* 0x000fe2000001003e */
[----:B------:R-:W-:Y:S01]  /*15420*/  FFMA.FTZ R73, R33, R0, R61 ;  /* 0x0000000021497223 */ /* 0x000fe2000001003d */
[----:B------:R-:W-:Y:S01]  /*15430*/  FFMA.FTZ R72, R32, R83, R60 ;  /* 0x0000005320487223 */ /* 0x000fe2000001003c */
[C---:B------:R-:W-:Y:S01]  /*15440*/  FMUL.FTZ R121, R139.reuse, R84 ;  /* 0x000000548b797220 */ /* 0x040fe20000410000 */
[C---:B------:R-:W-:Y:S01]  /*15450*/  FMUL.FTZ R120, R139.reuse, R120 ;  /* 0x000000788b787220 */ /* 0x040fe20000410000 */
[C---:B------:R-:W-:Y:S01]  /*15460*/  FMUL.FTZ R131, R139.reuse, R86 ;  /* 0x000000568b837220 */ /* 0x040fe20000410000 */
[C---:B------:R-:W-:Y:S01]  /*15470*/  FMUL.FTZ R112, R139.reuse, R87 ;  /* 0x000000578b707220 */ /* 0x040fe20000410000 */
[----:B------:R-:W-:Y:S01]  /*15480*/  @!P2 STG.E desc[UR4][R76.64], R139 ;  /* 0x0000008b4c00a986 */ /* 0x000fe2000c101904 */
        /* <DEDUP_REMOVED lines=8> */
[----:B------:R-:W-:Y:S01]  /*15510*/  FMUL.FTZ R136, R139, R136 ;  /* 0x000000888b887220 */ /* 0x000fe20000410000 */
[----:B------:R-:W-:Y:S01]  /*15520*/  IMAD.WIDE.U32 R80, R119, 0x10, R90 ;  /* 0x0000001077507825 */ /* 0x000fe200078e005a */
[----:B------:R1:W-:Y:S03]  /*15530*/  STG.E.128 desc[UR4][R78.64], R72 ;  /* 0x000000484e007986 */ /* 0x0003e6000c101d04 */
[----:B------:R-:W-:Y:S01]  /*15540*/  FFMA.FTZ R122, R14, R115, R42 ;  /* 0x000000730e7a7223 */ /* 0x000fe2000001002a */
[----:B------:R-:W-:Y:S01]  /*15550*/  IADD3 R3, R3, UR20, RZ ;  /* 0x0000001403037c10 */ /* 0x000fe2000fffe0ff */
[----:B------:R-:W-:-:S04]  /*15560*/  IMAD.WIDE.U32 R82, R123, 0x10, R90 ;  /* 0x000000107b527825 */ /* 0x000fc800078e005a */
[----:B------:R-:W-:Y:S01]  /*15570*/  FFMA.FTZ R123, R15, R136, R43 ;  /* 0x000000880f7b7223 */ /* 0x000fe2000001002b */
[----:B------:R-:W-:Y:S01]  /*15580*/  SEL R0, RZ, 0x1, P1 ;  /* 0x00000001ff007807 */ /* 0x000fe20000800000 */
[----:B------:R-:W-:Y:S01]  /*15590*/  IMAD.WIDE.U32 R84, R125, 0x10, R90 ;  /* 0x000000107d547825 */ /* 0x000fe200078e005a */
[----:B------:R-:W-:-:S03]  /*155a0*/  ISETP.GE.AND P2, PT, R3, UR21, PT ;  /* 0x0000001503007c0c */ /* 0x000fc6000bf46270 */
[----:B------:R-:W-:-:S04]  /*155b0*/  IMAD.WIDE.U32 R86, R127, 0x10, R90 ;  /* 0x000000107f567825 */ /* 0x000fc800078e005a */
[----:B0-----:R-:W-:Y:S01]  /*155c0*/  FFMA.FTZ R71, R31, R106, R59 ;  /* 0x0000006a1f477223 */ /* 0x001fe2000001003b */
[----:B------:R-:W-:Y:S01]  /*155d0*/  FFMA.FTZ R70, R30, R107, R58 ;  /* 0x0000006b1e467223 */ /* 0x000fe2000001003a */
[----:B------:R-:W-:Y:S01]  /*155e0*/  FFMA.FTZ R69, R29, R104, R57 ;  /* 0x000000681d457223 */ /* 0x000fe20000010039 */
[----:B------:R-:W-:-:S04]  /*155f0*/  IMAD.WIDE.U32 R76, R129, 0x10, R90 ;  /* 0x00000010814c7825 */ /* 0x000fc800078e005a */
        /* <DEDUP_REMOVED lines=20> */
[----:B------:R-:W-:Y:S05]  /*15740*/  @!P2 BRA `(.L_x_41575) ;  /* 0xfffffeb00074a947 */ /* 0x000fea000383ffff */
[----:B------:R-:W-:Y:S05]  /*15750*/  EXIT ;  /* 0x000000000000794d */ /* 0x000fea0003800000 */
.L_x_41574:
[----:B------:R-:W-:Y:S01]  /*15760*/  HFMA2.MMA R122, -RZ, RZ, 0, 5.9604644775390625e-08 ;  /* 0x00000001ff7a7435 */ /* 0x000fe200000001ff */
[----:B------:R-:W-:Y:S01]  /*15770*/  IMAD.MOV.U32 R131, RZ, RZ, R0 ;  /* 0x000000ffff837224 */ /* 0x000fe200078e0000 */
[----:B------:R-:W-:Y:S01]  /*15780*/  MOV R120, 0xffffffff ;  /* 0xffffffff00787802 */ /* 0x000fe20000000f00 */
[----:B------:R-:W-:-:S08]  /*15790*/  IMAD.MOV.U32 R133, RZ, RZ, 0x1f ;  /* 0x0000001fff857424 */ /* 0x000fd000078e00ff */
[----:B0-----:R-:W-:Y:S05]  /*157a0*/  WARPSYNC.COLLECTIVE R120, `(.L_x_41576) ;  /* 0x0000000078087348 */ /* 0x001fea0003c00000 */
[----:B------:R1:W2:Y:S02]  /*157b0*/  SHFL.BFLY P3, R121, R131, R122, R133 ;  /* 0x0c00007a83797389 */ /* 0x0002a40000060085 */
[----:B012---:R-:W-:Y:S01]  /*157c0*/  ENDCOLLECTIVE ;  /* 0x000000000000791b */ /* 0x007fe20003800000 */
.L_x_41576:
[----:B------:R-:W-:Y:S02]  /*157d0*/  IMAD.MOV.U32 R122, RZ, RZ, 0x2 ;  /* 0x00000002ff7a7424 */ /* 0x000fe400078e00ff */
[----:B------:R-:W-:-:S04]  /*157e0*/  IMAD.MOV.U32 R115, RZ, RZ, R121 ;  /* 0x000000ffff737224 */ /* 0x000fc800078e0079 */
[----:B------:R-:W-:-:S05]  /*157f0*/  FADD.FTZ R115, R0, R115 ;  /* 0x0000007300737221 */ /* 0x000fca0000010000 */
[----:B------:R-:W-:-:S07]  /*15800*/  MOV R131, R115 ;  /* 0x0000007300837202 */ /* 0x000fce0000000f00 */
[----:B------:R-:W-:Y:S05]  /*15810*/  WARPSYNC.COLLECTIVE R120, `(.L_x_41577) ;  /* 0x0000000078087348 */ /* 0x000fea0003c00000 */
[----:B------:R0:W1:Y:S02]  /*15820*/  SHFL.BFLY P3, R121, R131, R122, R133 ;  /* 0x0c00007a83797389 */ /* 0x0000640000060085 */
[----:B01----:R-:W-:Y:S01]  /*15830*/  ENDCOLLECTIVE ;  /* 0x000000000000791b */ /* 0x003fe20003800000 */
.L_x_41577:
[----:B------:R-:W-:Y:S01]  /*15840*/  HFMA2.MMA R122, -RZ, RZ, 0, 2.384185791015625e-07 ;  /* 0x00000004ff7a7435 */ /* 0x000fe200000001ff */
[----:B------:R-:W-:-:S05]  /*15850*/  MOV R106, R121 ;  /* 0x00000079006a7202 */ /* 0x000fca0000000f00 */
[----:B------:R-:W-:-:S04]  /*15860*/  FADD.FTZ R114, R115, R106 ;  /* 0x0000006a73727221 */ /* 0x000fc80000010000 */
[----:B------:R-:W-:-:S07]  /*15870*/  IMAD.MOV.U32 R131, RZ, RZ, R114 ;  /* 0x000000ffff837224 */ /* 0x000fce00078e0072 */
[----:B------:R-:W-:Y:S05]  /*15880*/  WARPSYNC.COLLECTIVE R120, `(.L_x_41578) ;  /* 0x0000000078087348 */ /* 0x000fea0003c00000 */
[----:B------:R0:W1:Y:S02]  /*15890*/  SHFL.BFLY P3, R121, R131, R122, R133 ;  /* 0x0c00007a83797389 */ /* 0x0000640000060085 */
[----:B01----:R-:W-:Y:S01]  /*158a0*/  ENDCOLLECTIVE ;  /* 0x000000000000791b */ /* 0x003fe20003800000 */
.L_x_41578:
[----:B------:R-:W-:Y:S02]  /*158b0*/  IMAD.MOV.U32 R122, RZ, RZ, 0x8 ;  /* 0x00000008ff7a7424 */ /* 0x000fe400078e00ff */
[----:B------:R-:W-:-:S04]  /*158c0*/  IMAD.MOV.U32 R117, RZ, RZ, R121 ;  /* 0x000000ffff757224 */ /* 0x000fc800078e0079 */
[----:B------:R-:W-:-:S05]  /*158d0*/  FADD.FTZ R117, R114, R117 ;  /* 0x0000007572757221 */ /* 0x000fca0000010000 */
[----:B------:R-:W-:-:S07]  /*158e0*/  MOV R131, R117 ;  /* 0x0000007500837202 */ /* 0x000fce0000000f00 */
[----:B------:R-:W-:Y:S05]  /*158f0*/  WARPSYNC.COLLECTIVE R120, `(.L_x_41579) ;  /* 0x0000000078087348 */ /* 0x000fea0003c00000 */
[----:B------:R0:W1:Y:S02]  /*15900*/  SHFL.BFLY P3, R121, R131, R122, R133 ;  /* 0x0c00007a83797389 */ /* 0x0000640000060085 */
[----:B01----:R-:W-:Y:S01]  /*15910*/  ENDCOLLECTIVE ;  /* 0x000000000000791b */ /* 0x003fe20003800000 */
.L_x_41579:
[----:B------:R-:W-:Y:S01]  /*15920*/  HFMA2.MMA R122, -RZ, RZ, 0, 9.5367431640625e-07 ;  /* 0x00000010ff7a7435 */ /* 0x000fe200000001ff */
[----:B------:R-:W-:-:S05]  /*15930*/  MOV R106, R121 ;  /* 0x00000079006a7202 */ /* 0x000fca0000000f00 */
[----:B------:R-:W-:-:S04]  /*15940*/  FADD.FTZ R116, R117, R106 ;  /* 0x0000006a75747221 */ /* 0x000fc80000010000 */
[----:B------:R-:W-:-:S07]  /*15950*/  IMAD.MOV.U32 R131, RZ, RZ, R116 ;  /* 0x000000ffff837224 */ /* 0x000fce00078e0074 */
[----:B------:R-:W-:Y:S05]  /*15960*/  WARPSYNC.COLLECTIVE R120, `(.L_x_41580) ;  /* 0x0000000078087348 */ /* 0x000fea0003c00000 */
[----:B------:R0:W1:Y:S02]  /*15970*/  SHFL.BFLY P3, R121, R131, R122, R133 ;  /* 0x0c00007a83797389 */ /* 0x0000640000060085 */
[----:B01----:R-:W-:Y:S01]  /*15980*/  ENDCOLLECTIVE ;  /* 0x000000000000791b */ /* 0x003fe20003800000 */
.L_x_41580:
        /* <DEDUP_REMOVED lines=63> */
.L_x_41581:
[----:B------:R-:W-:Y:S02]  /*15d80*/  IMAD.MOV.U32 R122, RZ, RZ, 0x2 ;  /* 0x00000002ff7a7424 */ /* 0x000fe400078e00ff */
[----:B------:R-:W-:-:S04]  /*15d90*/  IMAD.MOV.U32 R115, RZ, RZ, R121 ;  /* 0x000000ffff737224 */ /* 0x000fc800078e0079 */
[----:B------:R-:W-:-:S05]  /*15da0*/  FADD.FTZ R115, R0, R115 ;  /* 0x0000007300737221 */ /* 0x000fca0000010000 */
[----:B------:R-:W-:-:S07]  /*15db0*/  MOV R131, R115 ;  /* 0x0000007300837202 */ /* 0x000fce0000000f00 */
[----:B------:R-:W-:Y:S05]  /*15dc0*/  WARPSYNC.COLLECTIVE R120, `(.L_x_41582) ;  /* 0x0000000078087348 */ /* 0x000fea0003c00000 */
[----:B------:R0:W1:Y:S02]  /*15dd0*/  SHFL.BFLY P3, R121, R131, R122, R133 ;  /* 0x0c00007a83797389 */ /* 0x0000640000060085 */
[----:B01----:R-:W-:Y:S01]  /*15de0*/  ENDCOLLECTIVE ;  /* 0x000000000000791b */ /* 0x003fe20003800000 */
.L_x_41582:
[----:B------:R-:W-:Y:S01]  /*15df0*/  HFMA2.MMA R122, -RZ, RZ, 0, 2.384185791015625e-07 ;  /* 0x00000004ff7a7435 */ /* 0x000fe200000001ff */
[----:B------:R-:W-:-:S05]  /*15e00*/  MOV R114, R121 ;  /* 0x0000007900727202 */ /* 0x000fca0000000f00 */
[----:B------:R-:W-:-:S04]  /*15e10*/  FADD.FTZ R114, R115, R114 ;  /* 0x0000007273727221 */ /* 0x000fc80000010000 */
[----:B------:R-:W-:-:S07]  /*15e20*/  IMAD.MOV.U32 R131, RZ, RZ, R114 ;  /* 0x000000ffff837224 */ /* 0x000fce00078e0072 */
[----:B------:R-:W-:Y:S05]  /*15e30*/  WARPSYNC.COLLECTIVE R120, `(.L_x_41583) ;  /* 0x0000000078087348 */ /* 0x000fea0003c00000 */
[----:B------:R0:W1:Y:S02]  /*15e40*/  SHFL.BFLY P3, R121, R131, R122, R133 ;  /* 0x0c00007a83797389 */ /* 0x0000640000060085 */
[----:B01----:R-:W-:Y:S01]  /*15e50*/  ENDCOLLECTIVE ;  /* 0x000000000000791b */ /* 0x003fe20003800000 */
.L_x_41583:
[----:B------:R-:W-:Y:S02]  /*15e60*/  IMAD.MOV.U32 R122, RZ, RZ, 0x8 ;  /* 0x00000008ff7a7424 */ /* 0x000fe400078e00ff */
[----:B------:R-:W-:-:S04]  /*15e70*/  IMAD.MOV.U32 R117, RZ, RZ, R121 ;  /* 0x000000ffff757224 */ /* 0x000fc800078e0079 */
[----:B------:R-:W-:-:S05]  /*15e80*/  FADD.FTZ R117, R114, R117 ;  /* 0x0000007572757221 */ /* 0x000fca0000010000 */
[----:B------:R-:W-:-:S07]  /*15e90*/  MOV R131, R117 ;  /* 0x0000007500837202 */ /* 0x000fce0000000f00 */
[----:B------:R-:W-:Y:S05]  /*15ea0*/  WARPSYNC.COLLECTIVE R120, `(.L_x_41584) ;  /* 0x0000000078087348 */ /* 0x000fea0003c00000 */
[----:B------:R0:W1:Y:S02]  /*15eb0*/  SHFL.BFLY P3, R121, R131, R122, R133 ;  /* 0x0c00007a83797389 */ /* 0x0000640000060085 */
[----:B01----:R-:W-:Y:S01]  /*15ec0*/  ENDCOLLECTIVE ;  /* 0x000000000000791b */ /* 0x003fe20003800000 */
.L_x_41584:
[----:B------:R-:W-:Y:S01]  /*15ed0*/  HFMA2.MMA R122, -RZ, RZ, 0, 9.5367431640625e-07 ;  /* 0x00000010ff7a7435 */ /* 0x000fe200000001ff */
[----:B------:R-:W-:-:S05]  /*15ee0*/  MOV R116, R121 ;  /* 0x0000007900747202 */ /* 0x000fca0000000f00 */
[----:B------:R-:W-:-:S04]  /*15ef0*/  FADD.FTZ R116, R117, R116 ;  /* 0x0000007475747221 */ /* 0x000fc80000010000 */
[----:B------:R-:W-:-:S07]  /*15f00*/  IMAD.MOV.U32 R131, RZ, RZ, R116 ;  /* 0x000000ffff837224 */ /* 0x000fce00078e0074 */
[----:B------:R-:W-:Y:S05]  /*15f10*/  WARPSYNC.COLLECTIVE R120, `(.L_x_41585) ;  /* 0x0000000078087348 */ /* 0x000fea0003c00000 */
[----:B------:R0:W1:Y:S02]  /*15f20*/  SHFL.BFLY P3, R121, R131, R122, R133 ;  /* 0x0c00007a83797389 */ /* 0x0000640000060085 */
[----:B01----:R-:W-:Y:S01]  /*15f30*/  ENDCOLLECTIVE ;  /* 0x000000000000791b */ /* 0x003fe20003800000 */
.L_x_41585:
[----:B------:R-:W-:Y:S05]  /*15f40*/  BRA `(.L_x_41586) ;  /* 0xffffffec00007947 */ /* 0x000fea000383ffff */
.L_x_41587:
        /* <DEDUP_REMOVED lines=11> */
.L_x_41667:


//--------------------- .nv.global.init           --------------------------
	.section	.nv.global.init,"aw",@progbits
	.align	4
.nv.global.init:
	.type		mrg32k3aM1SubSeq,@object
	.size		mrg32k3aM1SubSeq,(mrg32k3aM2SubSeq - mrg32k3aM1SubSeq)
mrg32k3aM1SubSeq:
        /* <DEDUP_REMOVED lines=126> */
	.type		mrg32k3aM2SubSeq,@object
	.size		mrg32k3aM2SubSeq,(mrg32k3aM1 - mrg32k3aM2SubSeq)
mrg32k3aM2SubSeq:
        /* <DEDUP_REMOVED lines=126> */
	.type		mrg32k3aM1,@object
	.size		mrg32k3aM1,(mrg32k3aM1Seq - mrg32k3aM1)
mrg32k3aM1:
        /* <DEDUP_REMOVED lines=144> */
	.type		mrg32k3aM1Seq,@object
	.size		mrg32k3aM1Seq,(mrg32k3aM2 - mrg32k3aM1Seq)
mrg32k3aM1Seq:
        /* <DEDUP_REMOVED lines=144> */
	.type		mrg32k3aM2,@object
	.size		mrg32k3aM2,(mrg32k3aM2Seq - mrg32k3aM2)
mrg32k3aM2:
        /* <DEDUP_REMOVED lines=144> */
	.type		mrg32k3aM2Seq,@object
	.size		mrg32k3aM2Seq,(precalc_xorwow_matrix - mrg32k3aM2Seq)
mrg32k3aM2Seq:
        /* <DEDUP_REMOVED lines=144> */
	.type		precalc_xorwow_matrix,@object
	.size		precalc_xorwow_matrix,(precalc_xorwow_offset_matrix - precalc_xorwow_matrix)
precalc_xorwow_matrix:
        /* <DEDUP_REMOVED lines=6400> */
	.type		precalc_xorwow_offset_matrix,@object
	.size		precalc_xorwow_offset_matrix,(.L_1 - precalc_xorwow_offset_matrix)
precalc_xorwow_offset_matrix:
        /* <DEDUP_REMOVED lines=6400> */
.L_1:


//--------------------- .nv.shared._ZN10layer_norm31ln_parallel_residual_fwd_kernelINS_13Kernel_traitsI13__nv_bfloat16S2_S2_S2_fjLj7168ELj1ELj1ELj4ELj16ENS_18Kernel_traits_baseILj7168ES2_S2_S2_S2_fjLj128EEEEELb0ELb0ELb0EEEvNS_9FwdParamsE --------------------------
	.section	.nv.shared._ZN10layer_norm31ln_parallel_residual_fwd_kernelINS_13Kernel_traitsI13__nv_bfloat16S2_S2_S2_fjLj7168ELj1ELj1ELj4ELj16ENS_18Kernel_traits_baseILj7168ES2_S2_S2_S2_fjLj128EEEEELb0ELb0ELb0EEEvNS_9FwdParamsE,"aw",@nobits
	.sectionflags	@""
	.align	16
	.zero		1024


//--------------------- .nv.shared.reserved.0     --------------------------
	.section	.nv.shared.reserved.0,"aw",@nobits
	.weak		__nv_reservedSMEM_offset_0_alias
	.size		__nv_reservedSMEM_offset_0_alias, 0, 0
	.other		__nv_reservedSMEM_offset_0_alias,@"STO_CUDA_RESERVED_SHARED STV_DEFAULT"
__nv_reservedSMEM_offset_0_alias:
	.zero		0


//--------------------- .nv.shared._ZN10layer_norm31ln_parallel_residual_fwd_kernelINS_13Kernel_traitsI13__nv_bfloat16S2_S2_S2_fjLj7168ELj1ELj1ELj4ELj16ENS_18Kernel_traits_baseILj7168ES2_S2_S2_S2_fjLj128EEEEELb0ELb0ELb1EEEvNS_9FwdParamsE --------------------------
	.section	.nv.shared._ZN10layer_norm31ln_parallel_residual_fwd_kernelINS_13Kernel_traitsI13__nv_bfloat16S2_S2_S2_fjLj7168ELj1ELj1ELj4ELj16ENS_18Kernel_traits_baseILj7168ES2_S2_S2_S2_fjLj128EEEEELb0ELb0ELb1EEEvNS_9FwdParamsE,"aw",@nobits
	.sectionflags	@""
	.align	16
	.zero		1024


//--------------------- .nv.shared._ZN10layer_norm31ln_parallel_residual_fwd_kernelINS_13Kernel_traitsI13__nv_bfloat16S2_S2_S2_fjLj7168ELj1ELj1ELj4ELj16ENS_18Kernel_traits_baseILj7168ES2_S2_S2_S2_fjLj128EEEEELb0ELb1ELb0EEEvNS_9FwdParamsE --------------------------
	.section	.nv.shared._ZN10layer_norm31ln_parallel_residual_fwd_kernelINS_13Kernel_traitsI13__nv_bfloat16S2_S2_S2_fjLj7168ELj1ELj1ELj4ELj16ENS_18Kernel_traits_baseILj7168ES2_S2_S2_S2_fjLj128EEEEELb0ELb1ELb0EEEvNS_9FwdParamsE,"aw",@nobits
	.sectionflags	@""
	.align	16
	.zero		1024


//--------------------- .nv.shared._ZN10layer_norm31ln_parallel_residual_fwd_kernelINS_13Kernel_traitsI13__nv_bfloat16S2_S2_S2_fjLj7168ELj1ELj1ELj4ELj16ENS_18Kernel_traits_baseILj7168ES2_S2_S2_S2_fjLj128EEEEELb0ELb1ELb1EEEvNS_9FwdParamsE --------------------------
	.section	.nv.shared._ZN10layer_norm31ln_parallel_residual_fwd_kernelINS_13Kernel_traitsI13__nv_bfloat16S2_S2_S2_fjLj7168ELj1ELj1ELj4ELj16ENS_18Kernel_traits_baseILj7168ES2_S2_S2_S2_fjLj128EEEEELb0ELb1ELb1EEEvNS_9FwdParamsE,"aw",@nobits
	.sectionflags	@""
	.align	16
	.zero		1024


//--------------------- .nv.shared._ZN10layer_norm31ln_parallel_residual_fwd_kernelINS_13Kernel_traitsI13__nv_bfloat16S2_S2_S2_fjLj7168ELj1ELj1ELj4ELj16ENS_18Kernel_traits_baseILj7168ES2_S2_S2_S2_fjLj128EEEEELb1ELb0ELb0EEEvNS_9FwdParamsE --------------------------
	.section	.nv.shared._ZN10layer_norm31ln_parallel_residual_fwd_kernelINS_13Kernel_traitsI13__nv_bfloat16S2_S2_S2_fjLj7168ELj1ELj1ELj4ELj16ENS_18Kernel_traits_baseILj7168ES2_S2_S2_S2_fjLj128EEEEELb1ELb0ELb0EEEvNS_9FwdParamsE,"aw",@nobits
	.sectionflags	@""
	.align	16
	.zero		1024


//--------------------- .nv.shared._ZN10layer_norm31ln_parallel_residual_fwd_kernelINS_13Kernel_traitsI13__nv_bfloat16S2_S2_S2_fjLj7168ELj1ELj1ELj4ELj16ENS_18Kernel_traits_baseILj7168ES2_S2_S2_S2_fjLj128EEEEELb1ELb0ELb1EEEvNS_9FwdParamsE --------------------------
	.section	.nv.shared._ZN10layer_norm31ln_parallel_residual_fwd_kernelINS_13Kernel_traitsI13__nv_bfloat16S2_S2_S2_fjLj7168ELj1ELj1ELj4ELj16ENS_18Kernel_traits_baseILj7168ES2_S2_S2_S2_fjLj128EEEEELb1ELb0ELb1EEEvNS_9FwdParamsE,"aw",@nobits
	.sectionflags	@""
	.align	16
	.zero		1024


//--------------------- .nv.shared._ZN10layer_norm31ln_parallel_residual_fwd_kernelINS_13Kernel_traitsI13__nv_bfloat16S2_S2_S2_fjLj7168ELj1ELj1ELj4ELj16ENS_18Kernel_traits_baseILj7168ES2_S2_S2_S2_fjLj128EEEEELb1ELb1ELb0EEEvNS_9FwdParamsE --------------------------
	.section	.nv.shared._ZN10layer_norm31ln_parallel_residual_fwd_kernelINS_13Kernel_traitsI13__nv_bfloat16S2_S2_S2_fjLj7168ELj1ELj1ELj4ELj16ENS_18Kernel_traits_baseILj7168ES2_S2_S2_S2_fjLj128EEEEELb1ELb1ELb0EEEvNS_9FwdParamsE,"aw",@nobits
	.sectionflags	@""
	.align	16
	.zero		1024


//--------------------- .nv.shared._ZN10layer_norm31ln_parallel_residual_fwd_kernelINS_13Kernel_traitsI13__nv_bfloat16S2_S2_S2_fjLj7168ELj1ELj1ELj4ELj16ENS_18Kernel_traits_baseILj7168ES2_S2_S2_S2_fjLj128EEEEELb1ELb1ELb1EEEvNS_9FwdParamsE --------------------------
	.section	.nv.shared._ZN10layer_norm31ln_parallel_residual_fwd_kernelINS_13Kernel_traitsI13__nv_bfloat16S2_S2_S2_fjLj7168ELj1ELj1ELj4ELj16ENS_18Kernel_traits_baseILj7168ES2_S2_S2_S2_fjLj128EEEEELb1ELb1ELb1EEEvNS_9FwdParamsE,"aw",@nobits
	.sectionflags	@""
	.align	16
	.zero		1024


//--------------------- .nv.shared._ZN10layer_norm31ln_parallel_residual_fwd_kernelINS_13Kernel_traitsI6__halfS2_S2_S2_fjLj7168ELj1ELj1ELj4ELj16ENS_18Kernel_traits_baseILj7168ES2_S2_S2_S2_fjLj128EEEEELb0ELb0ELb0EEEvNS_9FwdParamsE --------------------------
	.section	.nv.shared._ZN10layer_norm31ln_parallel_residual_fwd_kernelINS_13Kernel_traitsI6__halfS2_S2_S2_fjLj7168ELj1ELj1ELj4ELj16ENS_18Kernel_traits_baseILj7168ES2_S2_S2_S2_fjLj128EEEEELb0ELb0ELb0EEEvNS_9FwdParamsE,"aw",@nobits
	.sectionflags	@""
	.align	16
	.zero		1024


//--------------------- .nv.shared._ZN10layer_norm31ln_parallel_residual_fwd_kernelINS_13Kernel_traitsI6__halfS2_S2_S2_fjLj7168ELj1ELj1ELj4ELj16ENS_18Kernel_traits_baseILj7168ES2_S2_S2_S2_fjLj128EEEEELb0ELb0ELb1EEEvNS_9FwdParamsE --------------------------
	.section	.nv.shared._ZN10layer_norm31ln_parallel_residual_fwd_kernelINS_13Kernel_traitsI6__halfS2_S2_S2_fjLj7168ELj1ELj1ELj4ELj16ENS_18Kernel_traits_baseILj7168ES2_S2_S2_S2_fjLj128EEEEELb0ELb0ELb1EEEvNS_9FwdParamsE,"aw",@nobits
	.sectionflags	@""
	.align	16
	.zero		1024


//--------------------- .nv.shared._ZN10layer_norm31ln_parallel_residual_fwd_kernelINS_13Kernel_traitsI6__halfS2_S2_S2_fjLj7168ELj1ELj1ELj4ELj16ENS_18Kernel_traits_baseILj7168ES2_S2_S2_S2_fjLj128EEEEELb0ELb1ELb0EEEvNS_9FwdParamsE --------------------------
	.section	.nv.shared._ZN10layer_norm31ln_parallel_residual_fwd_kernelINS_13Kernel_traitsI6__halfS2_S2_S2_fjLj7168ELj1ELj1ELj4ELj16ENS_18Kernel_traits_baseILj7168ES2_S2_S2_S2_fjLj128EEEEELb0ELb1ELb0EEEvNS_9FwdParamsE,"aw",@nobits
	.sectionflags	@""
	.align	16
	.zero		1024


//--------------------- .nv.shared._ZN10layer_norm31ln_parallel_residual_fwd_kernelINS_13Kernel_traitsI6__halfS2_S2_S2_fjLj7168ELj1ELj1ELj4ELj16ENS_18Kernel_traits_baseILj7168ES2_S2_S2_S2_fjLj128EEEEELb0ELb1ELb1EEEvNS_9FwdParamsE --------------------------
	.section	.nv.shared._ZN10layer_norm31ln_parallel_residual_fwd_kernelINS_13Kernel_traitsI6__halfS2_S2_S2_fjLj7168ELj1ELj1ELj4ELj16ENS_18Kernel_traits_baseILj7168ES2_S2_S2_S2_fjLj128EEEEELb0ELb1ELb1EEEvNS_9FwdParamsE,"aw",@nobits
	.sectionflags	@""
	.align	16
	.zero		1024


//--------------------- .nv.shared._ZN10layer_norm31ln_parallel_residual_fwd_kernelINS_13Kernel_traitsI6__halfS2_S2_S2_fjLj7168ELj1ELj1ELj4ELj16ENS_18Kernel_traits_baseILj7168ES2_S2_S2_S2_fjLj128EEEEELb1ELb0ELb0EEEvNS_9FwdParamsE --------------------------
	.section	.nv.shared._ZN10layer_norm31ln_parallel_residual_fwd_kernelINS_13Kernel_traitsI6__halfS2_S2_S2_fjLj7168ELj1ELj1ELj4ELj16ENS_18Kernel_traits_baseILj7168ES2_S2_S2_S2_fjLj128EEEEELb1ELb0ELb0EEEvNS_9FwdParamsE,"aw",@nobits
	.sectionflags	@""
	.align	16
	.zero		1024


//--------------------- .nv.shared._ZN10layer_norm31ln_parallel_residual_fwd_kernelINS_13Kernel_traitsI6__halfS2_S2_S2_fjLj7168ELj1ELj1ELj4ELj16ENS_18Kernel_traits_baseILj7168ES2_S2_S2_S2_fjLj128EEEEELb1ELb0ELb1EEEvNS_9FwdParamsE --------------------------
	.section	.nv.shared._ZN10layer_norm31ln_parallel_residual_fwd_kernelINS_13Kernel_traitsI6__halfS2_S2_S2_fjLj7168ELj1ELj1ELj4ELj16ENS_18Kernel_traits_baseILj7168ES2_S2_S2_S2_fjLj128EEEEELb1ELb0ELb1EEEvNS_9FwdParamsE,"aw",@nobits
	.sectionflags	@""
	.align	16
	.zero		1024


//--------------------- .nv.shared._ZN10layer_norm31ln_parallel_residual_fwd_kernelINS_13Kernel_traitsI6__halfS2_S2_S2_fjLj7168ELj1ELj1ELj4ELj16ENS_18Kernel_traits_baseILj7168ES2_S2_S2_S2_fjLj128EEEEELb1ELb1ELb0EEEvNS_9FwdParamsE --------------------------
	.section	.nv.shared._ZN10layer_norm31ln_parallel_residual_fwd_kernelINS_13Kernel_traitsI6__halfS2_S2_S2_fjLj7168ELj1ELj1ELj4ELj16ENS_18Kernel_traits_baseILj7168ES2_S2_S2_S2_fjLj128EEEEELb1ELb1ELb0EEEvNS_9FwdParamsE,"aw",@nobits
	.sectionflags	@""
	.align	16
	.zero		1024


//--------------------- .nv.shared._ZN10layer_norm31ln_parallel_residual_fwd_kernelINS_13Kernel_traitsI6__halfS2_S2_S2_fjLj7168ELj1ELj1ELj4ELj16ENS_18Kernel_traits_baseILj7168ES2_S2_S2_S2_fjLj128EEEEELb1ELb1ELb1EEEvNS_9FwdParamsE --------------------------
	.section	.nv.shared._ZN10layer_norm31ln_parallel_residual_fwd_kernelINS_13Kernel_traitsI6__halfS2_S2_S2_fjLj7168ELj1ELj1ELj4ELj16ENS_18Kernel_traits_baseILj7168ES2_S2_S2_S2_fjLj128EEEEELb1ELb1ELb1EEEvNS_9FwdParamsE,"aw",@nobits
	.sectionflags	@""
	.align	16
	.zero		1024


//--------------------- .nv.shared._ZN10layer_norm31ln_parallel_residual_fwd_kernelINS_13Kernel_traitsIf13__nv_bfloat16S2_S2_fjLj7168ELj1ELj1ELj4ELj16ENS_18Kernel_traits_baseILj7168EfS2_S2_S2_fjLj128EEEEELb0ELb0ELb0EEEvNS_9FwdParamsE --------------------------
	.section	.nv.shared._ZN10layer_norm31ln_parallel_residual_fwd_kernelINS_13Kernel_traitsIf13__nv_bfloat16S2_S2_fjLj7168ELj1ELj1ELj4ELj16ENS_18Kernel_traits_baseILj7168EfS2_S2_S2_fjLj128EEEEELb0ELb0ELb0EEEvNS_9FwdParamsE,"aw",@nobits
	.sectionflags	@""
	.align	16
	.zero		1024


//--------------------- .nv.shared._ZN10layer_norm31ln_parallel_residual_fwd_kernelINS_13Kernel_traitsIf13__nv_bfloat16S2_S2_fjLj7168ELj1ELj1ELj4ELj16ENS_18Kernel_traits_baseILj7168EfS2_S2_S2_fjLj128EEEEELb0ELb0ELb1EEEvNS_9FwdParamsE --------------------------
	.section	.nv.shared._ZN10layer_norm31ln_parallel_residual_fwd_kernelINS_13Kernel_traitsIf13__nv_bfloat16S2_S2_fjLj7168ELj1ELj1ELj4ELj16ENS_18Kernel_traits_baseILj7168EfS2_S2_S2_fjLj128EEEEELb0ELb0ELb1EEEvNS_9FwdParamsE,"aw",@nobits
	.sectionflags	@""
	.align	16
	.zero		1024


//--------------------- .nv.shared._ZN10layer_norm31ln_parallel_residual_fwd_kernelINS_13Kernel_traitsIf13__nv_bfloat16S2_S2_fjLj7168ELj1ELj1ELj4ELj16ENS_18Kernel_traits_baseILj7168EfS2_S2_S2_fjLj128EEEEELb0ELb1ELb0EEEvNS_9FwdParamsE --------------------------
	.section	.nv.shared._ZN10layer_norm31ln_parallel_residual_fwd_kernelINS_13Kernel_traitsIf13__nv_bfloat16S2_S2_fjLj7168ELj1ELj1ELj4ELj16ENS_18Kernel_traits_baseILj7168EfS2_S2_S2_fjLj128EEEEELb0ELb1ELb0EEEvNS_9FwdParamsE,"aw",@nobits
	.sectionflags	@""
	.align	16
	.zero		1024


//--------------------- .nv.shared._ZN10layer_norm31ln_parallel_residual_fwd_kernelINS_13Kernel_traitsIf13__nv_bfloat16S2_S2_fjLj7168ELj1ELj1ELj4ELj16ENS_18Kernel_traits_baseILj7168EfS2_S2_S2_fjLj128EEEEELb0ELb1ELb1EEEvNS_9FwdParamsE --------------------------
	.section	.nv.shared._ZN10layer_norm31ln_parallel_residual_fwd_kernelINS_13Kernel_traitsIf13__nv_bfloat16S2_S2_fjLj7168ELj1ELj1ELj4ELj16ENS_18Kernel_traits_baseILj7168EfS2_S2_S2_fjLj128EEEEELb0ELb1ELb1EEEvNS_9FwdParamsE,"aw",@nobits
	.sectionflags	@""
	.align	16
	.zero		1024


//--------------------- .nv.shared._ZN10layer_norm31ln_parallel_residual_fwd_kernelINS_13Kernel_traitsIf13__nv_bfloat16S2_S2_fjLj7168ELj1ELj1ELj4ELj16ENS_18Kernel_traits_baseILj7168EfS2_S2_S2_fjLj128EEEEELb1ELb0ELb0EEEvNS_9FwdParamsE --------------------------
	.section	.nv.shared._ZN10layer_norm31ln_parallel_residual_fwd_kernelINS_13Kernel_traitsIf13__nv_bfloat16S2_S2_fjLj7168ELj1ELj1ELj4ELj16ENS_18Kernel_traits_baseILj7168EfS2_S2_S2_fjLj128EEEEELb1ELb0ELb0EEEvNS_9FwdParamsE,"aw",@nobits
	.sectionflags	@""
	.align	16
	.zero		1024


//--------------------- .nv.shared._ZN10layer_norm31ln_parallel_residual_fwd_kernelINS_13Kernel_traitsIf13__nv_bfloat16S2_S2_fjLj7168ELj1ELj1ELj4ELj16ENS_18Kernel_traits_baseILj7168EfS2_S2_S2_fjLj128EEEEELb1ELb0ELb1EEEvNS_9FwdParamsE --------------------------
	.section	.nv.shared._ZN10layer_norm31ln_parallel_residual_fwd_kernelINS_13Kernel_traitsIf13__nv_bfloat16S2_S2_fjLj7168ELj1ELj1ELj4ELj16ENS_18Kernel_traits_baseILj7168EfS2_S2_S2_fjLj128EEEEELb1ELb0ELb1EEEvNS_9FwdParamsE,"aw",@nobits
	.sectionflags	@""
	.align	16
	.zero		1024


//--------------------- .nv.shared._ZN10layer_norm31ln_parallel_residual_fwd_kernelINS_13Kernel_traitsIf13__nv_bfloat16S2_S2_fjLj7168ELj1ELj1ELj4ELj16ENS_18Kernel_traits_baseILj7168EfS2_S2_S2_fjLj128EEEEELb1ELb1ELb0EEEvNS_9FwdParamsE --------------------------
	.section	.nv.shared._ZN10layer_norm31ln_parallel_residual_fwd_kernelINS_13Kernel_traitsIf13__nv_bfloat16S2_S2_fjLj7168ELj1ELj1ELj4ELj16ENS_18Kernel_traits_baseILj7168EfS2_S2_S2_fjLj128EEEEELb1ELb1ELb0EEEvNS_9FwdParamsE,"aw",@nobits
	.sectionflags	@""
	.align	16
	.zero		1024


//--------------------- .nv.shared._ZN10layer_norm31ln_parallel_residual_fwd_kernelINS_13Kernel_traitsIf13__nv_bfloat16S2_S2_fjLj7168ELj1ELj1ELj4ELj16ENS_18Kernel_traits_baseILj7168EfS2_S2_S2_fjLj128EEEEELb1ELb1ELb1EEEvNS_9FwdParamsE --------------------------
	.section	.nv.shared._ZN10layer_norm31ln_parallel_residual_fwd_kernelINS_13Kernel_traitsIf13__nv_bfloat16S2_S2_fjLj7168ELj1ELj1ELj4ELj16ENS_18Kernel_traits_baseILj7168EfS2_S2_S2_fjLj128EEEEELb1ELb1ELb1EEEvNS_9FwdParamsE,"aw",@nobits
	.sectionflags	@""
	.align	16
	.zero		1024


//--------------------- .nv.shared._ZN10layer_norm31ln_parallel_residual_fwd_kernelINS_13Kernel_traitsI13__nv_bfloat16S2_fS2_fjLj7168ELj1ELj1ELj4ELj16ENS_18Kernel_traits_baseILj7168ES2_S2_fS2_fjLj128EEEEELb0ELb0ELb0EEEvNS_9FwdParamsE --------------------------
	.section	.nv.shared._ZN10layer_norm31ln_parallel_residual_fwd_kernelINS_13Kernel_traitsI13__nv_bfloat16S2_fS2_fjLj7168ELj1ELj1ELj4ELj16ENS_18Kernel_traits_baseILj7168ES2_S2_fS2_fjLj128EEEEELb0ELb0ELb0EEEvNS_9FwdParamsE,"aw",@nobits
	.sectionflags	@""
	.align	16
	.zero		1024


//--------------------- .nv.shared._ZN10layer_norm31ln_parallel_residual_fwd_kernelINS_13Kernel_traitsI13__nv_bfloat16S2_fS2_fjLj7168ELj1ELj1ELj4ELj16ENS_18Kernel_traits_baseILj7168ES2_S2_fS2_fjLj128EEEEELb0ELb0ELb1EEEvNS_9FwdParamsE --------------------------
	.section	.nv.shared._ZN10layer_norm31ln_parallel_residual_fwd_kernelINS_13Kernel_traitsI13__nv_bfloat16S2_fS2_fjLj7168ELj1ELj1ELj4ELj16ENS_18Kernel_traits_baseILj7168ES2_S2_fS2_fjLj128EEEEELb0ELb0ELb1EEEvNS_9FwdParamsE,"aw",@nobits
	.sectionflags	@""
	.align	16
	.zero		1024


//--------------------- .nv.shared._ZN10layer_norm31ln_parallel_residual_fwd_kernelINS_13Kernel_traitsI13__nv_bfloat16S2_fS2_fjLj7168ELj1ELj1ELj4ELj16ENS_18Kernel_traits_baseILj7168ES2_S2_fS2_fjLj128EEEEELb0ELb1ELb0EEEvNS_9FwdParamsE --------------------------
	.section	.nv.shared._ZN10layer_norm31ln_parallel_residual_fwd_kernelINS_13Kernel_traitsI13__nv_bfloat16S2_fS2_fjLj7168ELj1ELj1ELj4ELj16ENS_18Kernel_traits_baseILj7168ES2_S2_fS2_fjLj128EEEEELb0ELb1ELb0EEEvNS_9FwdParamsE,"aw",@nobits
	.sectionflags	@""
	.align	16
	.zero		1024


//--------------------- .nv.shared._ZN10layer_norm31ln_parallel_residual_fwd_kernelINS_13Kernel_traitsI13__nv_bfloat16S2_fS2_fjLj7168ELj1ELj1ELj4ELj16ENS_18Kernel_traits_baseILj7168ES2_S2_fS2_fjLj128EEEEELb0ELb1ELb1EEEvNS_9FwdParamsE --------------------------
	.section	.nv.shared._ZN10layer_norm31ln_parallel_residual_fwd_kernelINS_13Kernel_traitsI13__nv_bfloat16S2_fS2_fjLj7168ELj1ELj1ELj4ELj16ENS_18Kernel_traits_baseILj7168ES2_S2_fS2_fjLj128EEEEELb0ELb1ELb1EEEvNS_9FwdParamsE,"aw",@nobits
	.sectionflags	@""
	.align	16
	.zero		1024


//--------------------- .nv.shared._ZN10layer_norm31ln_parallel_residual_fwd_kernelINS_13Kernel_traitsI13__nv_bfloat16S2_fS2_fjLj7168ELj1ELj1ELj4ELj16ENS_18Kernel_traits_baseILj7168ES2_S2_fS2_fjLj128EEEEELb1ELb0ELb0EEEvNS_9FwdParamsE --------------------------
	.section	.nv.shared._ZN10layer_norm31ln_parallel_residual_fwd_kernelINS_13Kernel_traitsI13__nv_bfloat16S2_fS2_fjLj7168ELj1ELj1ELj4ELj16ENS_18Kernel_traits_baseILj7168ES2_S2_fS2_fjLj128EEEEELb1ELb0ELb0EEEvNS_9FwdParamsE,"aw",@nobits
	.sectionflags	@""
	.align	16
	.zero		1024


//--------------------- .nv.shared._ZN10layer_norm31ln_parallel_residual_fwd_kernelINS_13Kernel_traitsI13__nv_bfloat16S2_fS2_fjLj7168ELj1ELj1ELj4ELj16ENS_18Kernel_traits_baseILj7168ES2_S2_fS2_fjLj128EEEEELb1ELb0ELb1EEEvNS_9FwdParamsE --------------------------
	.section	.nv.shared._ZN10layer_norm31ln_parallel_residual_fwd_kernelINS_13Kernel_traitsI13__nv_bfloat16S2_fS2_fjLj7168ELj1ELj1ELj4ELj16ENS_18Kernel_traits_baseILj7168ES2_S2_fS2_fjLj128EEEEELb1ELb0ELb1EEEvNS_9FwdParamsE,"aw",@nobits
	.sectionflags	@""
	.align	16
	.zero		1024


//--------------------- .nv.shared._ZN10layer_norm31ln_parallel_residual_fwd_kernelINS_13Kernel_traitsI13__nv_bfloat16S2_fS2_fjLj7168ELj1ELj1ELj4ELj16ENS_18Kernel_traits_baseILj7168ES2_S2_fS2_fjLj128EEEEELb1ELb1ELb0EEEvNS_9FwdParamsE --------------------------
	.section	.nv.shared._ZN10layer_norm31ln_parallel_residual_fwd_kernelINS_13Kernel_traitsI13__nv_bfloat16S2_fS2_fjLj7168ELj1ELj1ELj4ELj16ENS_18Kernel_traits_baseILj7168ES2_S2_fS2_fjLj128EEEEELb1ELb1ELb0EEEvNS_9FwdParamsE,"aw",@nobits
	.sectionflags	@""
	.align	16
	.zero		1024


//--------------------- .nv.shared._ZN10layer_norm31ln_parallel_residual_fwd_kernelINS_13Kernel_traitsI13__nv_bfloat16S2_fS2_fjLj7168ELj1ELj1ELj4ELj16ENS_18Kernel_traits_baseILj7168ES2_S2_fS2_fjLj128EEEEELb1ELb1ELb1EEEvNS_9FwdParamsE --------------------------
	.section	.nv.shared._ZN10layer_norm31ln_parallel_residual_fwd_kernelINS_13Kernel_traitsI13__nv_bfloat16S2_fS2_fjLj7168ELj1ELj1ELj4ELj16ENS_18Kernel_traits_baseILj7168ES2_S2_fS2_fjLj128EEEEELb1ELb1ELb1EEEvNS_9FwdParamsE,"aw",@nobits
	.sectionflags	@""
	.align	16
	.zero		1024


//--------------------- .nv.shared._ZN10layer_norm31ln_parallel_residual_fwd_kernelINS_13Kernel_traitsIf13__nv_bfloat16fS2_fjLj7168ELj1ELj1ELj4ELj16ENS_18Kernel_traits_baseILj7168EfS2_fS2_fjLj128EEEEELb0ELb0ELb0EEEvNS_9FwdParamsE --------------------------
	.section	.nv.shared._ZN10layer_norm31ln_parallel_residual_fwd_kernelINS_13Kernel_traitsIf13__nv_bfloat16fS2_fjLj7168ELj1ELj1ELj4ELj16ENS_18Kernel_traits_baseILj7168EfS2_fS2_fjLj128EEEEELb0ELb0ELb0EEEvNS_9FwdParamsE,"aw",@nobits
	.sectionflags	@""
	.align	16
	.zero		1024


//--------------------- .nv.shared._ZN10layer_norm31ln_parallel_residual_fwd_kernelINS_13Kernel_traitsIf13__nv_bfloat16fS2_fjLj7168ELj1ELj1ELj4ELj16ENS_18Kernel_traits_baseILj7168EfS2_fS2_fjLj128EEEEELb0ELb0ELb1EEEvNS_9FwdParamsE --------------------------
	.section	.nv.shared._ZN10layer_norm31ln_parallel_residual_fwd_kernelINS_13Kernel_traitsIf13__nv_bfloat16fS2_fjLj7168ELj1ELj1ELj4ELj16ENS_18Kernel_traits_baseILj7168EfS2_fS2_fjLj128EEEEELb0ELb0ELb1EEEvNS_9FwdParamsE,"aw",@nobits
	.sectionflags	@""
	.align	16
	.zero		1024


//--------------------- .nv.shared._ZN10layer_norm31ln_parallel_residual_fwd_kernelINS_13Kernel_traitsIf13__nv_bfloat16fS2_fjLj7168ELj1ELj1ELj4ELj16ENS_18Kernel_traits_baseILj7168EfS2_fS2_fjLj128EEEEELb0ELb1ELb0EEEvNS_9FwdParamsE --------------------------
	.section	.nv.shared._ZN10layer_norm31ln_parallel_residual_fwd_kernelINS_13Kernel_traitsIf13__nv_bfloat16fS2_fjLj7168ELj1ELj1ELj4ELj16ENS_18Kernel_traits_baseILj7168EfS2_fS2_fjLj128EEEEELb0ELb1ELb0EEEvNS_9FwdParamsE,"aw",@nobits
	.sectionflags	@""
	.align	16
	.zero		1024


//--------------------- .nv.shared._ZN10layer_norm31ln_parallel_residual_fwd_kernelINS_13Kernel_traitsIf13__nv_bfloat16fS2_fjLj7168ELj1ELj1ELj4ELj16ENS_18Kernel_traits_baseILj7168EfS2_fS2_fjLj128EEEEELb0ELb1ELb1EEEvNS_9FwdParamsE --------------------------
	.section	.nv.shared._ZN10layer_norm31ln_parallel_residual_fwd_kernelINS_13Kernel_traitsIf13__nv_bfloat16fS2_fjLj7168ELj1ELj1ELj4ELj16ENS_18Kernel_traits_baseILj7168EfS2_fS2_fjLj128EEEEELb0ELb1ELb1EEEvNS_9FwdParamsE,"aw",@nobits
	.sectionflags	@""
	.align	16
	.zero		1024


//--------------------- .nv.shared._ZN10layer_norm31ln_parallel_residual_fwd_kernelINS_13Kernel_traitsIf13__nv_bfloat16fS2_fjLj7168ELj1ELj1ELj4ELj16ENS_18Kernel_traits_baseILj7168EfS2_fS2_fjLj128EEEEELb1ELb0ELb0EEEvNS_9FwdParamsE --------------------------
	.section	.nv.shared._ZN10layer_norm31ln_parallel_residual_fwd_kernelINS_13Kernel_traitsIf13__nv_bfloat16fS2_fjLj7168ELj1ELj1ELj4ELj16ENS_18Kernel_traits_baseILj7168EfS2_fS2_fjLj128EEEEELb1ELb0ELb0EEEvNS_9FwdParamsE,"aw",@nobits
	.sectionflags	@""
	.align	16
	.zero		1024


//--------------------- .nv.shared._ZN10layer_norm31ln_parallel_residual_fwd_kernelINS_13Kernel_traitsIf13__nv_bfloat16fS2_fjLj7168ELj1ELj1ELj4ELj16ENS_18Kernel_traits_baseILj7168EfS2_fS2_fjLj128EEEEELb1ELb0ELb1EEEvNS_9FwdParamsE --------------------------
	.section	.nv.shared._ZN10layer_norm31ln_parallel_residual_fwd_kernelINS_13Kernel_traitsIf13__nv_bfloat16fS2_fjLj7168ELj1ELj1ELj4ELj16ENS_18Kernel_traits_baseILj7168EfS2_fS2_fjLj128EEEEELb1ELb0ELb1EEEvNS_9FwdParamsE,"aw",@nobits
	.sectionflags	@""
	.align	16
	.zero		1024


//--------------------- .nv.shared._ZN10layer_norm31ln_parallel_residual_fwd_kernelINS_13Kernel_traitsIf13__nv_bfloat16fS2_fjLj7168ELj1ELj1ELj4ELj16ENS_18Kernel_traits_baseILj7168EfS2_fS2_fjLj128EEEEELb1ELb1ELb0EEEvNS_9FwdParamsE --------------------------
	.section	.nv.shared._ZN10layer_norm31ln_parallel_residual_fwd_kernelINS_13Kernel_traitsIf13__nv_bfloat16fS2_fjLj7168ELj1ELj1ELj4ELj16ENS_18Kernel_traits_baseILj7168EfS2_fS2_fjLj128EEEEELb1ELb1ELb0EEEvNS_9FwdParamsE,"aw",@nobits
	.sectionflags	@""
	.align	16
	.zero		1024


//--------------------- .nv.shared._ZN10layer_norm31ln_parallel_residual_fwd_kernelINS_13Kernel_traitsIf13__nv_bfloat16fS2_fjLj7168ELj1ELj1ELj4ELj16ENS_18Kernel_traits_baseILj7168EfS2_fS2_fjLj128EEEEELb1ELb1ELb1EEEvNS_9FwdParamsE --------------------------
	.section	.nv.shared._ZN10layer_norm31ln_parallel_residual_fwd_kernelINS_13Kernel_traitsIf13__nv_bfloat16fS2_fjLj7168ELj1ELj1ELj4ELj16ENS_18Kernel_traits_baseILj7168EfS2_fS2_fjLj128EEEEELb1ELb1ELb1EEEvNS_9FwdParamsE,"aw",@nobits
	.sectionflags	@""
	.align	16
	.zero		1024


//--------------------- .nv.shared._ZN10layer_norm31ln_parallel_residual_fwd_kernelINS_13Kernel_traitsIf6__halfS2_S2_fjLj7168ELj1ELj1ELj4ELj16ENS_18Kernel_traits_baseILj7168EfS2_S2_S2_fjLj128EEEEELb0ELb0ELb0EEEvNS_9FwdParamsE --------------------------
	.section	.nv.shared._ZN10layer_norm31ln_parallel_residual_fwd_kernelINS_13Kernel_traitsIf6__halfS2_S2_fjLj7168ELj1ELj1ELj4ELj16ENS_18Kernel_traits_baseILj7168EfS2_S2_S2_fjLj128EEEEELb0ELb0ELb0EEEvNS_9FwdParamsE,"aw",@nobits
	.sectionflags	@""
	.align	16
	.zero		1024


//--------------------- .nv.shared._ZN10layer_norm31ln_parallel_residual_fwd_kernelINS_13Kernel_traitsIf6__halfS2_S2_fjLj7168ELj1ELj1ELj4ELj16ENS_18Kernel_traits_baseILj7168EfS2_S2_S2_fjLj128EEEEELb0ELb0ELb1EEEvNS_9FwdParamsE --------------------------
	.section	.nv.shared._ZN10layer_norm31ln_parallel_residual_fwd_kernelINS_13Kernel_traitsIf6__halfS2_S2_fjLj7168ELj1ELj1ELj4ELj16ENS_18Kernel_traits_baseILj7168EfS2_S2_S2_fjLj128EEEEELb0ELb0ELb1EEEvNS_9FwdParamsE,"aw",@nobits
	.sectionflags	@""
	.align	16
	.zero		1024


//--------------------- .nv.shared._ZN10layer_norm31ln_parallel_residual_fwd_kernelINS_13Kernel_traitsIf6__halfS2_S2_fjLj7168ELj1ELj1ELj4ELj16ENS_18Kernel_traits_baseILj7168EfS2_S2_S2_fjLj128EEEEELb0ELb1ELb0EEEvNS_9FwdParamsE --------------------------
	.section	.nv.shared._ZN10layer_norm31ln_parallel_residual_fwd_kernelINS_13Kernel_traitsIf6__halfS2_S2_fjLj7168ELj1ELj1ELj4ELj16ENS_18Kernel_traits_baseILj7168EfS2_S2_S2_fjLj128EEEEELb0ELb1ELb0EEEvNS_9FwdParamsE,"aw",@nobits
	.sectionflags	@""
	.align	16
	.zero		1024


//--------------------- .nv.shared._ZN10layer_norm31ln_parallel_residual_fwd_kernelINS_13Kernel_traitsIf6__halfS2_S2_fjLj7168ELj1ELj1ELj4ELj16ENS_18Kernel_traits_baseILj7168EfS2_S2_S2_fjLj128EEEEELb0ELb1ELb1EEEvNS_9FwdParamsE --------------------------
	.section	.nv.shared._ZN10layer_norm31ln_parallel_residual_fwd_kernelINS_13Kernel_traitsIf6__halfS2_S2_fjLj7168ELj1ELj1ELj4ELj16ENS_18Kernel_traits_baseILj7168EfS2_S2_S2_fjLj128EEEEELb0ELb1ELb1EEEvNS_9FwdParamsE,"aw",@nobits
	.sectionflags	@""
	.align	16
	.zero		1024


//--------------------- .nv.shared._ZN10layer_norm31ln_parallel_residual_fwd_kernelINS_13Kernel_traitsIf6__halfS2_S2_fjLj7168ELj1ELj1ELj4ELj16ENS_18Kernel_traits_baseILj7168EfS2_S2_S2_fjLj128EEEEELb1ELb0ELb0EEEvNS_9FwdParamsE --------------------------
	.section	.nv.shared._ZN10layer_norm31ln_parallel_residual_fwd_kernelINS_13Kernel_traitsIf6__halfS2_S2_fjLj7168ELj1ELj1ELj4ELj16ENS_18Kernel_traits_baseILj7168EfS2_S2_S2_fjLj128EEEEELb1ELb0ELb0EEEvNS_9FwdParamsE,"aw",@nobits
	.sectionflags	@""
	.align	16
	.zero		1024


//--------------------- .nv.shared._ZN10layer_norm31ln_parallel_residual_fwd_kernelINS_13Kernel_traitsIf6__halfS2_S2_fjLj7168ELj1ELj1ELj4ELj16ENS_18Kernel_traits_baseILj7168EfS2_S2_S2_fjLj128EEEEELb1ELb0ELb1EEEvNS_9FwdParamsE --------------------------
	.section	.nv.shared._ZN10layer_norm31ln_parallel_residual_fwd_kernelINS_13Kernel_traitsIf6__halfS2_S2_fjLj7168ELj1ELj1ELj4ELj16ENS_18Kernel_traits_baseILj7168EfS2_S2_S2_fjLj128EEEEELb1ELb0ELb1EEEvNS_9FwdParamsE,"aw",@nobits
	.sectionflags	@""
	.align	16
	.zero		1024


//--------------------- .nv.shared._ZN10layer_norm31ln_parallel_residual_fwd_kernelINS_13Kernel_traitsIf6__halfS2_S2_fjLj7168ELj1ELj1ELj4ELj16ENS_18Kernel_traits_baseILj7168EfS2_S2_S2_fjLj128EEEEELb1ELb1ELb0EEEvNS_9FwdParamsE --------------------------
	.section	.nv.shared._ZN10layer_norm31ln_parallel_residual_fwd_kernelINS_13Kernel_traitsIf6__halfS2_S2_fjLj7168ELj1ELj1ELj4ELj16ENS_18Kernel_traits_baseILj7168EfS2_S2_S2_fjLj128EEEEELb1ELb1ELb0EEEvNS_9FwdParamsE,"aw",@nobits
	.sectionflags	@""
	.align	16
	.zero		1024


//--------------------- .nv.shared._ZN10layer_norm31ln_parallel_residual_fwd_kernelINS_13Kernel_traitsIf6__halfS2_S2_fjLj7168ELj1ELj1ELj4ELj16ENS_18Kernel_traits_baseILj7168EfS2_S2_S2_fjLj128EEEEELb1ELb1ELb1EEEvNS_9FwdParamsE --------------------------
	.section	.nv.shared._ZN10layer_norm31ln_parallel_residual_fwd_kernelINS_13Kernel_traitsIf6__halfS2_S2_fjLj7168ELj1ELj1ELj4ELj16ENS_18Kernel_traits_baseILj7168EfS2_S2_S2_fjLj128EEEEELb1ELb1ELb1EEEvNS_9FwdParamsE,"aw",@nobits
	.sectionflags	@""
	.align	16
	.zero		1024


//--------------------- .nv.shared._ZN10layer_norm31ln_parallel_residual_fwd_kernelINS_13Kernel_traitsI6__halfS2_fS2_fjLj7168ELj1ELj1ELj4ELj16ENS_18Kernel_traits_baseILj7168ES2_S2_fS2_fjLj128EEEEELb0ELb0ELb0EEEvNS_9FwdParamsE --------------------------
	.section	.nv.shared._ZN10layer_norm31ln_parallel_residual_fwd_kernelINS_13Kernel_traitsI6__halfS2_fS2_fjLj7168ELj1ELj1ELj4ELj16ENS_18Kernel_traits_baseILj7168ES2_S2_fS2_fjLj128EEEEELb0ELb0ELb0EEEvNS_9FwdParamsE,"aw",@nobits
	.sectionflags	@""
	.align	16
	.zero		1024


//--------------------- .nv.shared._ZN10layer_norm31ln_parallel_residual_fwd_kernelINS_13Kernel_traitsI6__halfS2_fS2_fjLj7168ELj1ELj1ELj4ELj16ENS_18Kernel_traits_baseILj7168ES2_S2_fS2_fjLj128EEEEELb0ELb0ELb1EEEvNS_9FwdParamsE --------------------------
	.section	.nv.shared._ZN10layer_norm31ln_parallel_residual_fwd_kernelINS_13Kernel_traitsI6__halfS2_fS2_fjLj7168ELj1ELj1ELj4ELj16ENS_18Kernel_traits_baseILj7168ES2_S2_fS2_fjLj128EEEEELb0ELb0ELb1EEEvNS_9FwdParamsE,"aw",@nobits
	.sectionflags	@""
	.align	16
	.zero		1024


//--------------------- .nv.shared._ZN10layer_norm31ln_parallel_residual_fwd_kernelINS_13Kernel_traitsI6__halfS2_fS2_fjLj7168ELj1ELj1ELj4ELj16ENS_18Kernel_traits_baseILj7168ES2_S2_fS2_fjLj128EEEEELb0ELb1ELb0EEEvNS_9FwdParamsE --------------------------
	.section	.nv.shared._ZN10layer_norm31ln_parallel_residual_fwd_kernelINS_13Kernel_traitsI6__halfS2_fS2_fjLj7168ELj1ELj1ELj4ELj16ENS_18Kernel_traits_baseILj7168ES2_S2_fS2_fjLj128EEEEELb0ELb1ELb0EEEvNS_9FwdParamsE,"aw",@nobits
	.sectionflags	@""
	.align	16
	.zero		1024


//--------------------- .nv.shared._ZN10layer_norm31ln_parallel_residual_fwd_kernelINS_13Kernel_traitsI6__halfS2_fS2_fjLj7168ELj1ELj1ELj4ELj16ENS_18Kernel_traits_baseILj7168ES2_S2_fS2_fjLj128EEEEELb0ELb1ELb1EEEvNS_9FwdParamsE --------------------------
	.section	.nv.shared._ZN10layer_norm31ln_parallel_residual_fwd_kernelINS_13Kernel_traitsI6__halfS2_fS2_fjLj7168ELj1ELj1ELj4ELj16ENS_18Kernel_traits_baseILj7168ES2_S2_fS2_fjLj128EEEEELb0ELb1ELb1EEEvNS_9FwdParamsE,"aw",@nobits
	.sectionflags	@""
	.align	16
	.zero		1024


//--------------------- .nv.shared._ZN10layer_norm31ln_parallel_residual_fwd_kernelINS_13Kernel_traitsI6__halfS2_fS2_fjLj7168ELj1ELj1ELj4ELj16ENS_18Kernel_traits_baseILj7168ES2_S2_fS2_fjLj128EEEEELb1ELb0ELb0EEEvNS_9FwdParamsE --------------------------
	.section	.nv.shared._ZN10layer_norm31ln_parallel_residual_fwd_kernelINS_13Kernel_traitsI6__halfS2_fS2_fjLj7168ELj1ELj1ELj4ELj16ENS_18Kernel_traits_baseILj7168ES2_S2_fS2_fjLj128EEEEELb1ELb0ELb0EEEvNS_9FwdParamsE,"aw",@nobits
	.sectionflags	@""
	.align	16
	.zero		1024


//--------------------- .nv.shared._ZN10layer_norm31ln_parallel_residual_fwd_kernelINS_13Kernel_traitsI6__halfS2_fS2_fjLj7168ELj1ELj1ELj4ELj16ENS_18Kernel_traits_baseILj7168ES2_S2_fS2_fjLj128EEEEELb1ELb0ELb1EEEvNS_9FwdParamsE --------------------------
	.section	.nv.shared._ZN10layer_norm31ln_parallel_residual_fwd_kernelINS_13Kernel_traitsI6__halfS2_fS2_fjLj7168ELj1ELj1ELj4ELj16ENS_18Kernel_traits_baseILj7168ES2_S2_fS2_fjLj128EEEEELb1ELb0ELb1EEEvNS_9FwdParamsE,"aw",@nobits
	.sectionflags	@""
	.align	16
	.zero		1024


//--------------------- .nv.shared._ZN10layer_norm31ln_parallel_residual_fwd_kernelINS_13Kernel_traitsI6__halfS2_fS2_fjLj7168ELj1ELj1ELj4ELj16ENS_18Kernel_traits_baseILj7168ES2_S2_fS2_fjLj128EEEEELb1ELb1ELb0EEEvNS_9FwdParamsE --------------------------
	.section	.nv.shared._ZN10layer_norm31ln_parallel_residual_fwd_kernelINS_13Kernel_traitsI6__halfS2_fS2_fjLj7168ELj1ELj1ELj4ELj16ENS_18Kernel_traits_baseILj7168ES2_S2_fS2_fjLj128EEEEELb1ELb1ELb0EEEvNS_9FwdParamsE,"aw",@nobits
	.sectionflags	@""
	.align	16
	.zero		1024


//--------------------- .nv.shared._ZN10layer_norm31ln_parallel_residual_fwd_kernelINS_13Kernel_traitsI6__halfS2_fS2_fjLj7168ELj1ELj1ELj4ELj16ENS_18Kernel_traits_baseILj7168ES2_S2_fS2_fjLj128EEEEELb1ELb1ELb1EEEvNS_9FwdParamsE --------------------------
	.section	.nv.shared._ZN10layer_norm31ln_parallel_residual_fwd_kernelINS_13Kernel_traitsI6__halfS2_fS2_fjLj7168ELj1ELj1ELj4ELj16ENS_18Kernel_traits_baseILj7168ES2_S2_fS2_fjLj128EEEEELb1ELb1ELb1EEEvNS_9FwdParamsE,"aw",@nobits
	.sectionflags	@""
	.align	16
	.zero		1024


//--------------------- .nv.shared._ZN10layer_norm31ln_parallel_residual_fwd_kernelINS_13Kernel_traitsIf6__halffS2_fjLj7168ELj1ELj1ELj4ELj16ENS_18Kernel_traits_baseILj7168EfS2_fS2_fjLj128EEEEELb0ELb0ELb0EEEvNS_9FwdParamsE --------------------------
	.section	.nv.shared._ZN10layer_norm31ln_parallel_residual_fwd_kernelINS_13Kernel_traitsIf6__halffS2_fjLj7168ELj1ELj1ELj4ELj16ENS_18Kernel_traits_baseILj7168EfS2_fS2_fjLj128EEEEELb0ELb0ELb0EEEvNS_9FwdParamsE,"aw",@nobits
	.sectionflags	@""
	.align	16
	.zero		1024


//--------------------- .nv.shared._ZN10layer_norm31ln_parallel_residual_fwd_kernelINS_13Kernel_traitsIf6__halffS2_fjLj7168ELj1ELj1ELj4ELj16ENS_18Kernel_traits_baseILj7168EfS2_fS2_fjLj128EEEEELb0ELb0ELb1EEEvNS_9FwdParamsE --------------------------
	.section	.nv.shared._ZN10layer_norm31ln_parallel_residual_fwd_kernelINS_13Kernel_traitsIf6__halffS2_fjLj7168ELj1ELj1ELj4ELj16ENS_18Kernel_traits_baseILj7168EfS2_fS2_fjLj128EEEEELb0ELb0ELb1EEEvNS_9FwdParamsE,"aw",@nobits
	.sectionflags	@""
	.align	16
	.zero		1024


//--------------------- .nv.shared._ZN10layer_norm31ln_parallel_residual_fwd_kernelINS_13Kernel_traitsIf6__halffS2_fjLj7168ELj1ELj1ELj4ELj16ENS_18Kernel_traits_baseILj7168EfS2_fS2_fjLj128EEEEELb0ELb1ELb0EEEvNS_9FwdParamsE --------------------------
	.section	.nv.shared._ZN10layer_norm31ln_parallel_residual_fwd_kernelINS_13Kernel_traitsIf6__halffS2_fjLj7168ELj1ELj1ELj4ELj16ENS_18Kernel_traits_baseILj7168EfS2_fS2_fjLj128EEEEELb0ELb1ELb0EEEvNS_9FwdParamsE,"aw",@nobits
	.sectionflags	@""
	.align	16
	.zero		1024


//--------------------- .nv.shared._ZN10layer_norm31ln_parallel_residual_fwd_kernelINS_13Kernel_traitsIf6__halffS2_fjLj7168ELj1ELj1ELj4ELj16ENS_18Kernel_traits_baseILj7168EfS2_fS2_fjLj128EEEEELb0ELb1ELb1EEEvNS_9FwdParamsE --------------------------
	.section	.nv.shared._ZN10layer_norm31ln_parallel_residual_fwd_kernelINS_13Kernel_traitsIf6__halffS2_fjLj7168ELj1ELj1ELj4ELj16ENS_18Kernel_traits_baseILj7168EfS2_fS2_fjLj128EEEEELb0ELb1ELb1EEEvNS_9FwdParamsE,"aw",@nobits
	.sectionflags	@""
	.align	16
	.zero		1024


//--------------------- .nv.shared._ZN10layer_norm31ln_parallel_residual_fwd_kernelINS_13Kernel_traitsIf6__halffS2_fjLj7168ELj1ELj1ELj4ELj16ENS_18Kernel_traits_baseILj7168EfS2_fS2_fjLj128EEEEELb1ELb0ELb0EEEvNS_9FwdParamsE --------------------------
	.section	.nv.shared._ZN10layer_norm31ln_parallel_residual_fwd_kernelINS_13Kernel_traitsIf6__halffS2_fjLj7168ELj1ELj1ELj4ELj16ENS_18Kernel_traits_baseILj7168EfS2_fS2_fjLj128EEEEELb1ELb0ELb0EEEvNS_9FwdParamsE,"aw",@nobits
	.sectionflags	@""
	.align	16
	.zero		1024


//--------------------- .nv.shared._ZN10layer_norm31ln_parallel_residual_fwd_kernelINS_13Kernel_traitsIf6__halffS2_fjLj7168ELj1ELj1ELj4ELj16ENS_18Kernel_traits_baseILj7168EfS2_fS2_fjLj128EEEEELb1ELb0ELb1EEEvNS_9FwdParamsE --------------------------
	.section	.nv.shared._ZN10layer_norm31ln_parallel_residual_fwd_kernelINS_13Kernel_traitsIf6__halffS2_fjLj7168ELj1ELj1ELj4ELj16ENS_18Kernel_traits_baseILj7168EfS2_fS2_fjLj128EEEEELb1ELb0ELb1EEEvNS_9FwdParamsE,"aw",@nobits
	.sectionflags	@""
	.align	16
	.zero		1024


//--------------------- .nv.shared._ZN10layer_norm31ln_parallel_residual_fwd_kernelINS_13Kernel_traitsIf6__halffS2_fjLj7168ELj1ELj1ELj4ELj16ENS_18Kernel_traits_baseILj7168EfS2_fS2_fjLj128EEEEELb1ELb1ELb0EEEvNS_9FwdParamsE --------------------------
	.section	.nv.shared._ZN10layer_norm31ln_parallel_residual_fwd_kernelINS_13Kernel_traitsIf6__halffS2_fjLj7168ELj1ELj1ELj4ELj16ENS_18Kernel_traits_baseILj7168EfS2_fS2_fjLj128EEEEELb1ELb1ELb0EEEvNS_9FwdParamsE,"aw",@nobits
	.sectionflags	@""
	.align	16
	.zero		1024


//--------------------- .nv.shared._ZN10layer_norm31ln_parallel_residual_fwd_kernelINS_13Kernel_traitsIf6__halffS2_fjLj7168ELj1ELj1ELj4ELj16ENS_18Kernel_traits_baseILj7168EfS2_fS2_fjLj128EEEEELb1ELb1ELb1EEEvNS_9FwdParamsE --------------------------
	.section	.nv.shared._ZN10layer_norm31ln_parallel_residual_fwd_kernelINS_13Kernel_traitsIf6__halffS2_fjLj7168ELj1ELj1ELj4ELj16ENS_18Kernel_traits_baseILj7168EfS2_fS2_fjLj128EEEEELb1ELb1ELb1EEEvNS_9FwdParamsE,"aw",@nobits
	.sectionflags	@""
	.align	16
	.zero		1024


//--------------------- .nv.shared._ZN10layer_norm31ln_parallel_residual_fwd_kernelINS_13Kernel_traitsI6__halfffffjLj7168ELj1ELj1ELj8ELj16ENS_18Kernel_traits_baseILj7168ES2_ffffjLj256EEEEELb0ELb0ELb0EEEvNS_9FwdParamsE --------------------------
	.section	.nv.shared._ZN10layer_norm31ln_parallel_residual_fwd_kernelINS_13Kernel_traitsI6__halfffffjLj7168ELj1ELj1ELj8ELj16ENS_18Kernel_traits_baseILj7168ES2_ffffjLj256EEEEELb0ELb0ELb0EEEvNS_9FwdParamsE,"aw",@nobits
	.sectionflags	@""
	.align	16
	.zero		1024


//--------------------- .nv.shared._ZN10layer_norm31ln_parallel_residual_fwd_kernelINS_13Kernel_traitsI6__halfffffjLj7168ELj1ELj1ELj8ELj16ENS_18Kernel_traits_baseILj7168ES2_ffffjLj256EEEEELb0ELb0ELb1EEEvNS_9FwdParamsE --------------------------
	.section	.nv.shared._ZN10layer_norm31ln_parallel_residual_fwd_kernelINS_13Kernel_traitsI6__halfffffjLj7168ELj1ELj1ELj8ELj16ENS_18Kernel_traits_baseILj7168ES2_ffffjLj256EEEEELb0ELb0ELb1EEEvNS_9FwdParamsE,"aw",@nobits
	.sectionflags	@""
	.align	16
	.zero		1024


//--------------------- .nv.shared._ZN10layer_norm31ln_parallel_residual_fwd_kernelINS_13Kernel_traitsI6__halfffffjLj7168ELj1ELj1ELj8ELj16ENS_18Kernel_traits_baseILj7168ES2_ffffjLj256EEEEELb0ELb1ELb0EEEvNS_9FwdParamsE --------------------------
	.section	.nv.shared._ZN10layer_norm31ln_parallel_residual_fwd_kernelINS_13Kernel_traitsI6__halfffffjLj7168ELj1ELj1ELj8ELj16ENS_18Kernel_traits_baseILj7168ES2_ffffjLj256EEEEELb0ELb1ELb0EEEvNS_9FwdParamsE,"aw",@nobits
	.sectionflags	@""
	.align	16
	.zero		1024


//--------------------- .nv.shared._ZN10layer_norm31ln_parallel_residual_fwd_kernelINS_13Kernel_traitsI6__halfffffjLj7168ELj1ELj1ELj8ELj16ENS_18Kernel_traits_baseILj7168ES2_ffffjLj256EEEEELb0ELb1ELb1EEEvNS_9FwdParamsE --------------------------
	.section	.nv.shared._ZN10layer_norm31ln_parallel_residual_fwd_kernelINS_13Kernel_traitsI6__halfffffjLj7168ELj1ELj1ELj8ELj16ENS_18Kernel_traits_baseILj7168ES2_ffffjLj256EEEEELb0ELb1ELb1EEEvNS_9FwdParamsE,"aw",@nobits
	.sectionflags	@""
	.align	16
	.zero		1024


//--------------------- .nv.shared._ZN10layer_norm31ln_parallel_residual_fwd_kernelINS_13Kernel_traitsI6__halfffffjLj7168ELj1ELj1ELj8ELj16ENS_18Kernel_traits_baseILj7168ES2_ffffjLj256EEEEELb1ELb0ELb0EEEvNS_9FwdParamsE --------------------------
	.section	.nv.shared._ZN10layer_norm31ln_parallel_residual_fwd_kernelINS_13Kernel_traitsI6__halfffffjLj7168ELj1ELj1ELj8ELj16ENS_18Kernel_traits_baseILj7168ES2_ffffjLj256EEEEELb1ELb0ELb0EEEvNS_9FwdParamsE,"aw",@nobits
	.sectionflags	@""
	.align	16
	.zero		1024


//--------------------- .nv.shared._ZN10layer_norm31ln_parallel_residual_fwd_kernelINS_13Kernel_traitsI6__halfffffjLj7168ELj1ELj1ELj8ELj16ENS_18Kernel_traits_baseILj7168ES2_ffffjLj256EEEEELb1ELb0ELb1EEEvNS_9FwdParamsE --------------------------
	.section	.nv.shared._ZN10layer_norm31ln_parallel_residual_fwd_kernelINS_13Kernel_traitsI6__halfffffjLj7168ELj1ELj1ELj8ELj16ENS_18Kernel_traits_baseILj7168ES2_ffffjLj256EEEEELb1ELb0ELb1EEEvNS_9FwdParamsE,"aw",@nobits
	.sectionflags	@""
	.align	16
	.zero		1024


//--------------------- .nv.shared._ZN10layer_norm31ln_parallel_residual_fwd_kernelINS_13Kernel_traitsI6__halfffffjLj7168ELj1ELj1ELj8ELj16ENS_18Kernel_traits_baseILj7168ES2_ffffjLj256EEEEELb1ELb1ELb0EEEvNS_9FwdParamsE --------------------------
	.section	.nv.shared._ZN10layer_norm31ln_parallel_residual_fwd_kernelINS_13Kernel_traitsI6__halfffffjLj7168ELj1ELj1ELj8ELj16ENS_18Kernel_traits_baseILj7168ES2_ffffjLj256EEEEELb1ELb1ELb0EEEvNS_9FwdParamsE,"aw",@nobits
	.sectionflags	@""
	.align	16
	.zero		1024


//--------------------- .nv.shared._ZN10layer_norm31ln_parallel_residual_fwd_kernelINS_13Kernel_traitsI6__halfffffjLj7168ELj1ELj1ELj8ELj16ENS_18Kernel_traits_baseILj7168ES2_ffffjLj256EEEEELb1ELb1ELb1EEEvNS_9FwdParamsE --------------------------
	.section	.nv.shared._ZN10layer_norm31ln_parallel_residual_fwd_kernelINS_13Kernel_traitsI6__halfffffjLj7168ELj1ELj1ELj8ELj16ENS_18Kernel_traits_baseILj7168ES2_ffffjLj256EEEEELb1ELb1ELb1EEEvNS_9FwdParamsE,"aw",@nobits
	.sectionflags	@""
	.align	16
	.zero		1024


//--------------------- .nv.shared._ZN10layer_norm31ln_parallel_residual_fwd_kernelINS_13Kernel_traitsIfffffjLj7168ELj1ELj1ELj8ELj16ENS_18Kernel_traits_baseILj7168EfffffjLj256EEEEELb0ELb0ELb0EEEvNS_9FwdParamsE --------------------------
	.section	.nv.shared._ZN10layer_norm31ln_parallel_residual_fwd_kernelINS_13Kernel_traitsIfffffjLj7168ELj1ELj1ELj8ELj16ENS_18Kernel_traits_baseILj7168EfffffjLj256EEEEELb0ELb0ELb0EEEvNS_9FwdParamsE,"aw",@nobits
	.sectionflags	@""
	.align	16
	.zero		1024


//--------------------- .nv.shared._ZN10layer_norm31ln_parallel_residual_fwd_kernelINS_13Kernel_traitsIfffffjLj7168ELj1ELj1ELj8ELj16ENS_18Kernel_traits_baseILj7168EfffffjLj256EEEEELb0ELb0ELb1EEEvNS_9FwdParamsE --------------------------
	.section	.nv.shared._ZN10layer_norm31ln_parallel_residual_fwd_kernelINS_13Kernel_traitsIfffffjLj7168ELj1ELj1ELj8ELj16ENS_18Kernel_traits_baseILj7168EfffffjLj256EEEEELb0ELb0ELb1EEEvNS_9FwdParamsE,"aw",@nobits
	.sectionflags	@""
	.align	16
	.zero		1024


//--------------------- .nv.shared._ZN10layer_norm31ln_parallel_residual_fwd_kernelINS_13Kernel_traitsIfffffjLj7168ELj1ELj1ELj8ELj16ENS_18Kernel_traits_baseILj7168EfffffjLj256EEEEELb0ELb1ELb0EEEvNS_9FwdParamsE --------------------------
	.section	.nv.shared._ZN10layer_norm31ln_parallel_residual_fwd_kernelINS_13Kernel_traitsIfffffjLj7168ELj1ELj1ELj8ELj16ENS_18Kernel_traits_baseILj7168EfffffjLj256EEEEELb0ELb1ELb0EEEvNS_9FwdParamsE,"aw",@nobits
	.sectionflags	@""
	.align	16
	.zero		1024


//--------------------- .nv.shared._ZN10layer_norm31ln_parallel_residual_fwd_kernelINS_13Kernel_traitsIfffffjLj7168ELj1ELj1ELj8ELj16ENS_18Kernel_traits_baseILj7168EfffffjLj256EEEEELb0ELb1ELb1EEEvNS_9FwdParamsE --------------------------
	.section	.nv.shared._ZN10layer_norm31ln_parallel_residual_fwd_kernelINS_13Kernel_traitsIfffffjLj7168ELj1ELj1ELj8ELj16ENS_18Kernel_traits_baseILj7168EfffffjLj256EEEEELb0ELb1ELb1EEEvNS_9FwdParamsE,"aw",@nobits
	.sectionflags	@""
	.align	16
	.zero		1024


//--------------------- .nv.shared._ZN10layer_norm31ln_parallel_residual_fwd_kernelINS_13Kernel_traitsIfffffjLj7168ELj1ELj1ELj8ELj16ENS_18Kernel_traits_baseILj7168EfffffjLj256EEEEELb1ELb0ELb0EEEvNS_9FwdParamsE --------------------------
	.section	.nv.shared._ZN10layer_norm31ln_parallel_residual_fwd_kernelINS_13Kernel_traitsIfffffjLj7168ELj1ELj1ELj8ELj16ENS_18Kernel_traits_baseILj7168EfffffjLj256EEEEELb1ELb0ELb0EEEvNS_9FwdParamsE,"aw",@nobits
	.sectionflags	@""
	.align	16
	.zero		1024


//--------------------- .nv.shared._ZN10layer_norm31ln_parallel_residual_fwd_kernelINS_13Kernel_traitsIfffffjLj7168ELj1ELj1ELj8ELj16ENS_18Kernel_traits_baseILj7168EfffffjLj256EEEEELb1ELb0ELb1EEEvNS_9FwdParamsE --------------------------
	.section	.nv.shared._ZN10layer_norm31ln_parallel_residual_fwd_kernelINS_13Kernel_traitsIfffffjLj7168ELj1ELj1ELj8ELj16ENS_18Kernel_traits_baseILj7168EfffffjLj256EEEEELb1ELb0ELb1EEEvNS_9FwdParamsE,"aw",@nobits
	.sectionflags	@""
	.align	16
	.zero		1024


//--------------------- .nv.shared._ZN10layer_norm31ln_parallel_residual_fwd_kernelINS_13Kernel_traitsIfffffjLj7168ELj1ELj1ELj8ELj16ENS_18Kernel_traits_baseILj7168EfffffjLj256EEEEELb1ELb1ELb0EEEvNS_9FwdParamsE --------------------------
	.section	.nv.shared._ZN10layer_norm31ln_parallel_residual_fwd_kernelINS_13Kernel_traitsIfffffjLj7168ELj1ELj1ELj8ELj16ENS_18Kernel_traits_baseILj7168EfffffjLj256EEEEELb1ELb1ELb0EEEvNS_9FwdParamsE,"aw",@nobits
	.sectionflags	@""
	.align	16
	.zero		1024


//--------------------- .nv.shared._ZN10layer_norm31ln_parallel_residual_fwd_kernelINS_13Kernel_traitsIfffffjLj7168ELj1ELj1ELj8ELj16ENS_18Kernel_traits_baseILj7168EfffffjLj256EEEEELb1ELb1ELb1EEEvNS_9FwdParamsE --------------------------
	.section	.nv.shared._ZN10layer_norm31ln_parallel_residual_fwd_kernelINS_13Kernel_traitsIfffffjLj7168ELj1ELj1ELj8ELj16ENS_18Kernel_traits_baseILj7168EfffffjLj256EEEEELb1ELb1ELb1EEEvNS_9FwdParamsE,"aw",@nobits
	.sectionflags	@""
	.align	16
	.zero		1024


//--------------------- .nv.constant0._ZN10layer_norm31ln_parallel_residual_fwd_kernelINS_13Kernel_traitsI13__nv_bfloat16S2_S2_S2_fjLj7168ELj1ELj1ELj4ELj16ENS_18Kernel_traits_baseILj7168ES2_S2_S2_S2_fjLj128EEEEELb0ELb0ELb0EEEvNS_9FwdParamsE --------------------------
	.section	.nv.constant0._ZN10layer_norm31ln_parallel_residual_fwd_kernelINS_13Kernel_traitsI13__nv_bfloat16S2_S2_S2_fjLj7168ELj1ELj1ELj4ELj16ENS_18Kernel_traits_baseILj7168ES2_S2_S2_S2_fjLj128EEEEELb0ELb0ELb0EEEvNS_9FwdParamsE,"a",@progbits
	.sectionflags	@""
	.align	4
.nv.constant0._ZN10layer_norm31ln_parallel_residual_fwd_kernelINS_13Kernel_traitsI13__nv_bfloat16S2_S2_S2_fjLj7168ELj1ELj1ELj4ELj16ENS_18Kernel_traits_baseILj7168ES2_S2_S2_S2_fjLj128EEEEELb0ELb0ELb0EEEvNS_9FwdParamsE:
	.zero		760


//--------------------- .nv.constant0._ZN10layer_norm31ln_parallel_residual_fwd_kernelINS_13Kernel_traitsI13__nv_bfloat16S2_S2_S2_fjLj7168ELj1ELj1ELj4ELj16ENS_18Kernel_traits_baseILj7168ES2_S2_S2_S2_fjLj128EEEEELb0ELb0ELb1EEEvNS_9FwdParamsE --------------------------
	.section	.nv.constant0._ZN10layer_norm31ln_parallel_residual_fwd_kernelINS_13Kernel_traitsI13__nv_bfloat16S2_S2_S2_fjLj7168ELj1ELj1ELj4ELj16ENS_18Kernel_traits_baseILj7168ES2_S2_S2_S2_fjLj128EEEEELb0ELb0ELb1EEEvNS_9FwdParamsE,"a",@progbits
	.sectionflags	@""
	.align	4
.nv.constant0._ZN10layer_norm31ln_parallel_residual_fwd_kernelINS_13Kernel_traitsI13__nv_bfloat16S2_S2_S2_fjLj7168ELj1ELj1ELj4ELj16ENS_18Kernel_traits_baseILj7168ES2_S2_S2_S2_fjLj128EEEEELb0ELb0ELb1EEEvNS_9FwdParamsE:
	.zero		760


//--------------------- .nv.constant0._ZN10layer_norm31ln_parallel_residual_fwd_kernelINS_13Kernel_traitsI13__nv_bfloat16S2_S2_S2_fjLj7168ELj1ELj1ELj4ELj16ENS_18Kernel_traits_baseILj7168ES2_S2_S2_S2_fjLj128EEEEELb0ELb1ELb0EEEvNS_9FwdParamsE --------------------------
	.section	.nv.constant0._ZN10layer_norm31ln_parallel_residual_fwd_kernelINS_13Kernel_traitsI13__nv_bfloat16S2_S2_S2_fjLj7168ELj1ELj1ELj4ELj16ENS_18Kernel_traits_baseILj7168ES2_S2_S2_S2_fjLj128EEEEELb0ELb1ELb0EEEvNS_9FwdParamsE,"a",@progbits
	.sectionflags	@""
	.align	4
.nv.constant0._ZN10layer_norm31ln_parallel_residual_fwd_kernelINS_13Kernel_traitsI13__nv_bfloat16S2_S2_S2_fjLj7168ELj1ELj1ELj4ELj16ENS_18Kernel_traits_baseILj7168ES2_S2_S2_S2_fjLj128EEEEELb0ELb1ELb0EEEvNS_9FwdParamsE:
	.zero		760


//--------------------- .nv.constant0._ZN10layer_norm31ln_parallel_residual_fwd_kernelINS_13Kernel_traitsI13__nv_bfloat16S2_S2_S2_fjLj7168ELj1ELj1ELj4ELj16ENS_18Kernel_traits_baseILj7168ES2_S2_S2_S2_fjLj128EEEEELb0ELb1ELb1EEEvNS_9FwdParamsE --------------------------
	.section	.nv.constant0._ZN10layer_norm31ln_parallel_residual_fwd_kernelINS_13Kernel_traitsI13__nv_bfloat16S2_S2_S2_fjLj7168ELj1ELj1ELj4ELj16ENS_18Kernel_traits_baseILj7168ES2_S2_S2_S2_fjLj128EEEEELb0ELb1ELb1EEEvNS_9FwdParamsE,"a",@progbits
	.sectionflags	@""
	.align	4
.nv.constant0._ZN10layer_norm31ln_parallel_residual_fwd_kernelINS_13Kernel_traitsI13__nv_bfloat16S2_S2_S2_fjLj7168ELj1ELj1ELj4ELj16ENS_18Kernel_traits_baseILj7168ES2_S2_S2_S2_fjLj128EEEEELb0ELb1ELb1EEEvNS_9FwdParamsE:
	.zero		760


//--------------------- .nv.constant0._ZN10layer_norm31ln_parallel_residual_fwd_kernelINS_13Kernel_traitsI13__nv_bfloat16S2_S2_S2_fjLj7168ELj1ELj1ELj4ELj16ENS_18Kernel_traits_baseILj7168ES2_S2_S2_S2_fjLj128EEEEELb1ELb0ELb0EEEvNS_9FwdParamsE --------------------------
	.section	.nv.constant0._ZN10layer_norm31ln_parallel_residual_fwd_kernelINS_13Kernel_traitsI13__nv_bfloat16S2_S2_S2_fjLj7168ELj1ELj1ELj4ELj16ENS_18Kernel_traits_baseILj7168ES2_S2_S2_S2_fjLj128EEEEELb1ELb0ELb0EEEvNS_9FwdParamsE,"a",@progbits
	.sectionflags	@""
	.align	4
.nv.constant0._ZN10layer_norm31ln_parallel_residual_fwd_kernelINS_13Kernel_traitsI13__nv_bfloat16S2_S2_S2_fjLj7168ELj1ELj1ELj4ELj16ENS_18Kernel_traits_baseILj7168ES2_S2_S2_S2_fjLj128EEEEELb1ELb0ELb0EEEvNS_9FwdParamsE:
	.zero		760


//--------------------- .nv.constant0._ZN10layer_norm31ln_parallel_residual_fwd_kernelINS_13Kernel_traitsI13__nv_bfloat16S2_S2_S2_fjLj7168ELj1ELj1ELj4ELj16ENS_18Kernel_traits_baseILj7168ES2_S2_S2_S2_fjLj128EEEEELb1ELb0ELb1EEEvNS_9FwdParamsE --------------------------
	.section	.nv.constant0._ZN10layer_norm31ln_parallel_residual_fwd_kernelINS_13Kernel_traitsI13__nv_bfloat16S2_S2_S2_fjLj7168ELj1ELj1ELj4ELj16ENS_18Kernel_traits_baseILj7168ES2_S2_S2_S2_fjLj128EEEEELb1ELb0ELb1EEEvNS_9FwdParamsE,"a",@progbits
	.sectionflags	@""
	.align	4
.nv.constant0._ZN10layer_norm31ln_parallel_residual_fwd_kernelINS_13Kernel_traitsI13__nv_bfloat16S2_S2_S2_fjLj7168ELj1ELj1ELj4ELj16ENS_18Kernel_traits_baseILj7168ES2_S2_S2_S2_fjLj128EEEEELb1ELb0ELb1EEEvNS_9FwdParamsE:
	.zero		760


//--------------------- .nv.constant0._ZN10layer_norm31ln_parallel_residual_fwd_kernelINS_13Kernel_traitsI13__nv_bfloat16S2_S2_S2_fjLj7168ELj1ELj1ELj4ELj16ENS_18Kernel_traits_baseILj7168ES2_S2_S2_S2_fjLj128EEEEELb1ELb1ELb0EEEvNS_9FwdParamsE --------------------------
	.section	.nv.constant0._ZN10layer_norm31ln_parallel_residual_fwd_kernelINS_13Kernel_traitsI13__nv_bfloat16S2_S2_S2_fjLj7168ELj1ELj1ELj4ELj16ENS_18Kernel_traits_baseILj7168ES2_S2_S2_S2_fjLj128EEEEELb1ELb1ELb0EEEvNS_9FwdParamsE,"a",@progbits
	.sectionflags	@""
	.align	4
.nv.constant0._ZN10layer_norm31ln_parallel_residual_fwd_kernelINS_13Kernel_traitsI13__nv_bfloat16S2_S2_S2_fjLj7168ELj1ELj1ELj4ELj16ENS_18Kernel_traits_baseILj7168ES2_S2_S2_S2_fjLj128EEEEELb1ELb1ELb0EEEvNS_9FwdParamsE:
	.zero		760


//--------------------- .nv.constant0._ZN10layer_norm31ln_parallel_residual_fwd_kernelINS_13Kernel_traitsI13__nv_bfloat16S2_S2_S2_fjLj7168ELj1ELj1ELj4ELj16ENS_18Kernel_traits_baseILj7168ES2_S2_S2_S2_fjLj128EEEEELb1ELb1ELb1EEEvNS_9FwdParamsE --------------------------
	.section	.nv.constant0._ZN10layer_norm31ln_parallel_residual_fwd_kernelINS_13Kernel_traitsI13__nv_bfloat16S2_S2_S2_fjLj7168ELj1ELj1ELj4ELj16ENS_18Kernel_traits_baseILj7168ES2_S2_S2_S2_fjLj128EEEEELb1ELb1ELb1EEEvNS_9FwdParamsE,"a",@progbits
	.sectionflags	@""
	.align	4
.nv.constant0._ZN10layer_norm31ln_parallel_residual_fwd_kernelINS_13Kernel_traitsI13__nv_bfloat16S2_S2_S2_fjLj7168ELj1ELj1ELj4ELj16ENS_18Kernel_traits_baseILj7168ES2_S2_S2_S2_fjLj128EEEEELb1ELb1ELb1EEEvNS_9FwdParamsE:
	.zero		760


//--------------------- .nv.constant0._ZN10layer_norm31ln_parallel_residual_fwd_kernelINS_13Kernel_traitsI6__halfS2_S2_S2_fjLj7168ELj1ELj1ELj4ELj16ENS_18Kernel_traits_baseILj7168ES2_S2_S2_S2_fjLj128EEEEELb0ELb0ELb0EEEvNS_9FwdParamsE --------------------------
	.section	.nv.constant0._ZN10layer_norm31ln_parallel_residual_fwd_kernelINS_13Kernel_traitsI6__halfS2_S2_S2_fjLj7168ELj1ELj1ELj4ELj16ENS_18Kernel_traits_baseILj7168ES2_S2_S2_S2_fjLj128EEEEELb0ELb0ELb0EEEvNS_9FwdParamsE,"a",@progbits
	.sectionflags	@""
	.align	4
.nv.constant0._ZN10layer_norm31ln_parallel_residual_fwd_kernelINS_13Kernel_traitsI6__halfS2_S2_S2_fjLj7168ELj1ELj1ELj4ELj16ENS_18Kernel_traits_baseILj7168ES2_S2_S2_S2_fjLj128EEEEELb0ELb0ELb0EEEvNS_9FwdParamsE:
	.zero		760


//--------------------- .nv.constant0._ZN10layer_norm31ln_parallel_residual_fwd_kernelINS_13Kernel_traitsI6__halfS2_S2_S2_fjLj7168ELj1ELj1ELj4ELj16ENS_18Kernel_traits_baseILj7168ES2_S2_S2_S2_fjLj128EEEEELb0ELb0ELb1EEEvNS_9FwdParamsE --------------------------
	.section	.nv.constant0._ZN10layer_norm31ln_parallel_residual_fwd_kernelINS_13Kernel_traitsI6__halfS2_S2_S2_fjLj7168ELj1ELj1ELj4ELj16ENS_18Kernel_traits_baseILj7168ES2_S2_S2_S2_fjLj128EEEEELb0ELb0ELb1EEEvNS_9FwdParamsE,"a",@progbits
	.sectionflags	@""
	.align	4
.nv.constant0._ZN10layer_norm31ln_parallel_residual_fwd_kernelINS_13Kernel_traitsI6__halfS2_S2_S2_fjLj7168ELj1ELj1ELj4ELj16ENS_18Kernel_traits_baseILj7168ES2_S2_S2_S2_fjLj128EEEEELb0ELb0ELb1EEEvNS_9FwdParamsE:
	.zero		760


//--------------------- .nv.constant0._ZN10layer_norm31ln_parallel_residual_fwd_kernelINS_13Kernel_traitsI6__halfS2_S2_S2_fjLj7168ELj1ELj1ELj4ELj16ENS_18Kernel_traits_baseILj7168ES2_S2_S2_S2_fjLj128EEEEELb0ELb1ELb0EEEvNS_9FwdParamsE --------------------------
	.section	.nv.constant0._ZN10layer_norm31ln_parallel_residual_fwd_kernelINS_13Kernel_traitsI6__halfS2_S2_S2_fjLj7168ELj1ELj1ELj4ELj16ENS_18Kernel_traits_baseILj7168ES2_S2_S2_S2_fjLj128EEEEELb0ELb1ELb0EEEvNS_9FwdParamsE,"a",@progbits
	.sectionflags	@""
	.align	4
.nv.constant0._ZN10layer_norm31ln_parallel_residual_fwd_kernelINS_13Kernel_traitsI6__halfS2_S2_S2_fjLj7168ELj1ELj1ELj4ELj16ENS_18Kernel_traits_baseILj7168ES2_S2_S2_S2_fjLj128EEEEELb0ELb1ELb0EEEvNS_9FwdParamsE:
	.zero		760


//--------------------- .nv.constant0._ZN10layer_norm31ln_parallel_residual_fwd_kernelINS_13Kernel_traitsI6__halfS2_S2_S2_fjLj7168ELj1ELj1ELj4ELj16ENS_18Kernel_traits_baseILj7168ES2_S2_S2_S2_fjLj128EEEEELb0ELb1ELb1EEEvNS_9FwdParamsE --------------------------
	.section	.nv.constant0._ZN10layer_norm31ln_parallel_residual_fwd_kernelINS_13Kernel_traitsI6__halfS2_S2_S2_fjLj7168ELj1ELj1ELj4ELj16ENS_18Kernel_traits_baseILj7168ES2_S2_S2_S2_fjLj128EEEEELb0ELb1ELb1EEEvNS_9FwdParamsE,"a",@progbits
	.sectionflags	@""
	.align	4
.nv.constant0._ZN10layer_norm31ln_parallel_residual_fwd_kernelINS_13Kernel_traitsI6__halfS2_S2_S2_fjLj7168ELj1ELj1ELj4ELj16ENS_18Kernel_traits_baseILj7168ES2_S2_S2_S2_fjLj128EEEEELb0ELb1ELb1EEEvNS_9FwdParamsE:
	.zero		760


//--------------------- .nv.constant0._ZN10layer_norm31ln_parallel_residual_fwd_kernelINS_13Kernel_traitsI6__halfS2_S2_S2_fjLj7168ELj1ELj1ELj4ELj16ENS_18Kernel_traits_baseILj7168ES2_S2_S2_S2_fjLj128EEEEELb1ELb0ELb0EEEvNS_9FwdParamsE --------------------------
	.section	.nv.constant0._ZN10layer_norm31ln_parallel_residual_fwd_kernelINS_13Kernel_traitsI6__halfS2_S2_S2_fjLj7168ELj1ELj1ELj4ELj16ENS_18Kernel_traits_baseILj7168ES2_S2_S2_S2_fjLj128EEEEELb1ELb0ELb0EEEvNS_9FwdParamsE,"a",@progbits
	.sectionflags	@""
	.align	4
.nv.constant0._ZN10layer_norm31ln_parallel_residual_fwd_kernelINS_13Kernel_traitsI6__halfS2_S2_S2_fjLj7168ELj1ELj1ELj4ELj16ENS_18Kernel_traits_baseILj7168ES2_S2_S2_S2_fjLj128EEEEELb1ELb0ELb0EEEvNS_9FwdParamsE:
	.zero		760


//--------------------- .nv.constant0._ZN10layer_norm31ln_parallel_residual_fwd_kernelINS_13Kernel_traitsI6__halfS2_S2_S2_fjLj7168ELj1ELj1ELj4ELj16ENS_18Kernel_traits_baseILj7168ES2_S2_S2_S2_fjLj128EEEEELb1ELb0ELb1EEEvNS_9FwdParamsE --------------------------
	.section	.nv.constant0._ZN10layer_norm31ln_parallel_residual_fwd_kernelINS_13Kernel_traitsI6__halfS2_S2_S2_fjLj7168ELj1ELj1ELj4ELj16ENS_18Kernel_traits_baseILj7168ES2_S2_S2_S2_fjLj128EEEEELb1ELb0ELb1EEEvNS_9FwdParamsE,"a",@progbits
	.sectionflags	@""
	.align	4
.nv.constant0._ZN10layer_norm31ln_parallel_residual_fwd_kernelINS_13Kernel_traitsI6__halfS2_S2_S2_fjLj7168ELj1ELj1ELj4ELj16ENS_18Kernel_traits_baseILj7168ES2_S2_S2_S2_fjLj128EEEEELb1ELb0ELb1EEEvNS_9FwdParamsE:
	.zero		760


//--------------------- .nv.constant0._ZN10layer_norm31ln_parallel_residual_fwd_kernelINS_13Kernel_traitsI6__halfS2_S2_S2_fjLj7168ELj1ELj1ELj4ELj16ENS_18Kernel_traits_baseILj7168ES2_S2_S2_S2_fjLj128EEEEELb1ELb1ELb0EEEvNS_9FwdParamsE --------------------------
	.section	.nv.constant0._ZN10layer_norm31ln_parallel_residual_fwd_kernelINS_13Kernel_traitsI6__halfS2_S2_S2_fjLj7168ELj1ELj1ELj4ELj16ENS_18Kernel_traits_baseILj7168ES2_S2_S2_S2_fjLj128EEEEELb1ELb1ELb0EEEvNS_9FwdParamsE,"a",@progbits
	.sectionflags	@""
	.align	4
.nv.constant0._ZN10layer_norm31ln_parallel_residual_fwd_kernelINS_13Kernel_traitsI6__halfS2_S2_S2_fjLj7168ELj1ELj1ELj4ELj16ENS_18Kernel_traits_baseILj7168ES2_S2_S2_S2_fjLj128EEEEELb1ELb1ELb0EEEvNS_9FwdParamsE:
	.zero		760


//--------------------- .nv.constant0._ZN10layer_norm31ln_parallel_residual_fwd_kernelINS_13Kernel_traitsI6__halfS2_S2_S2_fjLj7168ELj1ELj1ELj4ELj16ENS_18Kernel_traits_baseILj7168ES2_S2_S2_S2_fjLj128EEEEELb1ELb1ELb1EEEvNS_9FwdParamsE --------------------------
	.section	.nv.constant0._ZN10layer_norm31ln_parallel_residual_fwd_kernelINS_13Kernel_traitsI6__halfS2_S2_S2_fjLj7168ELj1ELj1ELj4ELj16ENS_18Kernel_traits_baseILj7168ES2_S2_S2_S2_fjLj128EEEEELb1ELb1ELb1EEEvNS_9FwdParamsE,"a",@progbits
	.sectionflags	@""
	.align	4
.nv.constant0._ZN10layer_norm31ln_parallel_residual_fwd_kernelINS_13Kernel_traitsI6__halfS2_S2_S2_fjLj7168ELj1ELj1ELj4ELj16ENS_18Kernel_traits_baseILj7168ES2_S2_S2_S2_fjLj128EEEEELb1ELb1ELb1EEEvNS_9FwdParamsE:
	.zero		760


//--------------------- .nv.constant0._ZN10layer_norm31ln_parallel_residual_fwd_kernelINS_13Kernel_traitsIf13__nv_bfloat16S2_S2_fjLj7168ELj1ELj1ELj4ELj16ENS_18Kernel_traits_baseILj7168EfS2_S2_S2_fjLj128EEEEELb0ELb0ELb0EEEvNS_9FwdParamsE --------------------------
	.section	.nv.constant0._ZN10layer_norm31ln_parallel_residual_fwd_kernelINS_13Kernel_traitsIf13__nv_bfloat16S2_S2_fjLj7168ELj1ELj1ELj4ELj16ENS_18Kernel_traits_baseILj7168EfS2_S2_S2_fjLj128EEEEELb0ELb0ELb0EEEvNS_9FwdParamsE,"a",@progbits
	.sectionflags	@""
	.align	4
.nv.constant0._ZN10layer_norm31ln_parallel_residual_fwd_kernelINS_13Kernel_traitsIf13__nv_bfloat16S2_S2_fjLj7168ELj1ELj1ELj4ELj16ENS_18Kernel_traits_baseILj7168EfS2_S2_S2_fjLj128EEEEELb0ELb0ELb0EEEvNS_9FwdParamsE:
	.zero		760


//--------------------- .nv.constant0._ZN10layer_norm31ln_parallel_residual_fwd_kernelINS_13Kernel_traitsIf13__nv_bfloat16S2_S2_fjLj7168ELj1ELj1ELj4ELj16ENS_18Kernel_traits_baseILj7168EfS2_S2_S2_fjLj128EEEEELb0ELb0ELb1EEEvNS_9FwdParamsE --------------------------
	.section	.nv.constant0._ZN10layer_norm31ln_parallel_residual_fwd_kernelINS_13Kernel_traitsIf13__nv_bfloat16S2_S2_fjLj7168ELj1ELj1ELj4ELj16ENS_18Kernel_traits_baseILj7168EfS2_S2_S2_fjLj128EEEEELb0ELb0ELb1EEEvNS_9FwdParamsE,"a",@progbits
	.sectionflags	@""
	.align	4
.nv.constant0._ZN10layer_norm31ln_parallel_residual_fwd_kernelINS_13Kernel_traitsIf13__nv_bfloat16S2_S2_fjLj7168ELj1ELj1ELj4ELj16ENS_18Kernel_traits_baseILj7168EfS2_S2_S2_fjLj128EEEEELb0ELb0ELb1EEEvNS_9FwdParamsE:
	.zero		760


//--------------------- .nv.constant0._ZN10layer_norm31ln_parallel_residual_fwd_kernelINS_13Kernel_traitsIf13__nv_bfloat16S2_S2_fjLj7168ELj1ELj1ELj4ELj16ENS_18Kernel_traits_baseILj7168EfS2_S2_S2_fjLj128EEEEELb0ELb1ELb0EEEvNS_9FwdParamsE --------------------------
	.section	.nv.constant0._ZN10layer_norm31ln_parallel_residual_fwd_kernelINS_13Kernel_traitsIf13__nv_bfloat16S2_S2_fjLj7168ELj1ELj1ELj4ELj16ENS_18Kernel_traits_baseILj7168EfS2_S2_S2_fjLj128EEEEELb0ELb1ELb0EEEvNS_9FwdParamsE,"a",@progbits
	.sectionflags	@""
	.align	4
.nv.constant0._ZN10layer_norm31ln_parallel_residual_fwd_kernelINS_13Kernel_traitsIf13__nv_bfloat16S2_S2_fjLj7168ELj1ELj1ELj4ELj16ENS_18Kernel_traits_baseILj7168EfS2_S2_S2_fjLj128EEEEELb0ELb1ELb0EEEvNS_9FwdParamsE:
	.zero		760


//--------------------- .nv.constant0._ZN10layer_norm31ln_parallel_residual_fwd_kernelINS_13Kernel_traitsIf13__nv_bfloat16S2_S2_fjLj7168ELj1ELj1ELj4ELj16ENS_18Kernel_traits_baseILj7168EfS2_S2_S2_fjLj128EEEEELb0ELb1ELb1EEEvNS_9FwdParamsE --------------------------
	.section	.nv.constant0._ZN10layer_norm31ln_parallel_residual_fwd_kernelINS_13Kernel_traitsIf13__nv_bfloat16S2_S2_fjLj7168ELj1ELj1ELj4ELj16ENS_18Kernel_traits_baseILj7168EfS2_S2_S2_fjLj128EEEEELb0ELb1ELb1EEEvNS_9FwdParamsE,"a",@progbits
	.sectionflags	@""
	.align	4
.nv.constant0._ZN10layer_norm31ln_parallel_residual_fwd_kernelINS_13Kernel_traitsIf13__nv_bfloat16S2_S2_fjLj7168ELj1ELj1ELj4ELj16ENS_18Kernel_traits_baseILj7168EfS2_S2_S2_fjLj128EEEEELb0ELb1ELb1EEEvNS_9FwdParamsE:
	.zero		760


//--------------------- .nv.constant0._ZN10layer_norm31ln_parallel_residual_fwd_kernelINS_13Kernel_traitsIf13__nv_bfloat16S2_S2_fjLj7168ELj1ELj1ELj4ELj16ENS_18Kernel_traits_baseILj7168EfS2_S2_S2_fjLj128EEEEELb1ELb0ELb0EEEvNS_9FwdParamsE --------------------------
	.section	.nv.constant0._ZN10layer_norm31ln_parallel_residual_fwd_kernelINS_13Kernel_traitsIf13__nv_bfloat16S2_S2_fjLj7168ELj1ELj1ELj4ELj16ENS_18Kernel_traits_baseILj7168EfS2_S2_S2_fjLj128EEEEELb1ELb0ELb0EEEvNS_9FwdParamsE,"a",@progbits
	.sectionflags	@""
	.align	4
.nv.constant0._ZN10layer_norm31ln_parallel_residual_fwd_kernelINS_13Kernel_traitsIf13__nv_bfloat16S2_S2_fjLj7168ELj1ELj1ELj4ELj16ENS_18Kernel_traits_baseILj7168EfS2_S2_S2_fjLj128EEEEELb1ELb0ELb0EEEvNS_9FwdParamsE:
	.zero		760


//--------------------- .nv.constant0._ZN10layer_norm31ln_parallel_residual_fwd_kernelINS_13Kernel_traitsIf13__nv_bfloat16S2_S2_fjLj7168ELj1ELj1ELj4ELj16ENS_18Kernel_traits_baseILj7168EfS2_S2_S2_fjLj128EEEEELb1ELb0ELb1EEEvNS_9FwdParamsE --------------------------
	.section	.nv.constant0._ZN10layer_norm31ln_parallel_residual_fwd_kernelINS_13Kernel_traitsIf13__nv_bfloat16S2_S2_fjLj7168ELj1ELj1ELj4ELj16ENS_18Kernel_traits_baseILj7168EfS2_S2_S2_fjLj128EEEEELb1ELb0ELb1EEEvNS_9FwdParamsE,"a",@progbits
	.sectionflags	@""
	.align	4
.nv.constant0._ZN10layer_norm31ln_parallel_residual_fwd_kernelINS_13Kernel_traitsIf13__nv_bfloat16S2_S2_fjLj7168ELj1ELj1ELj4ELj16ENS_18Kernel_traits_baseILj7168EfS2_S2_S2_fjLj128EEEEELb1ELb0ELb1EEEvNS_9FwdParamsE:
	.zero		760


//--------------------- .nv.constant0._ZN10layer_norm31ln_parallel_residual_fwd_kernelINS_13Kernel_traitsIf13__nv_bfloat16S2_S2_fjLj7168ELj1ELj1ELj4ELj16ENS_18Kernel_traits_baseILj7168EfS2_S2_S2_fjLj128EEEEELb1ELb1ELb0EEEvNS_9FwdParamsE --------------------------
	.section	.nv.constant0._ZN10layer_norm31ln_parallel_residual_fwd_kernelINS_13Kernel_traitsIf13__nv_bfloat16S2_S2_fjLj7168ELj1ELj1ELj4ELj16ENS_18Kernel_traits_baseILj7168EfS2_S2_S2_fjLj128EEEEELb1ELb1ELb0EEEvNS_9FwdParamsE,"a",@progbits
	.sectionflags	@""
	.align	4
.nv.constant0._ZN10layer_norm31ln_parallel_residual_fwd_kernelINS_13Kernel_traitsIf13__nv_bfloat16S2_S2_fjLj7168ELj1ELj1ELj4ELj16ENS_18Kernel_traits_baseILj7168EfS2_S2_S2_fjLj128EEEEELb1ELb1ELb0EEEvNS_9FwdParamsE:
	.zero		760


//--------------------- .nv.constant0._ZN10layer_norm31ln_parallel_residual_fwd_kernelINS_13Kernel_traitsIf13__nv_bfloat16S2_S2_fjLj7168ELj1ELj1ELj4ELj16ENS_18Kernel_traits_baseILj7168EfS2_S2_S2_fjLj128EEEEELb1ELb1ELb1EEEvNS_9FwdParamsE --------------------------
	.section	.nv.constant0._ZN10layer_norm31ln_parallel_residual_fwd_kernelINS_13Kernel_traitsIf13__nv_bfloat16S2_S2_fjLj7168ELj1ELj1ELj4ELj16ENS_18Kernel_traits_baseILj7168EfS2_S2_S2_fjLj128EEEEELb1ELb1ELb1EEEvNS_9FwdParamsE,"a",@progbits
	.sectionflags	@""
	.align	4
.nv.constant0._ZN10layer_norm31ln_parallel_residual_fwd_kernelINS_13Kernel_traitsIf13__nv_bfloat16S2_S2_fjLj7168ELj1ELj1ELj4ELj16ENS_18Kernel_traits_baseILj7168EfS2_S2_S2_fjLj128EEEEELb1ELb1ELb1EEEvNS_9FwdParamsE:
	.zero		760


//--------------------- .nv.constant0._ZN10layer_norm31ln_parallel_residual_fwd_kernelINS_13Kernel_traitsI13__nv_bfloat16S2_fS2_fjLj7168ELj1ELj1ELj4ELj16ENS_18Kernel_traits_baseILj7168ES2_S2_fS2_fjLj128EEEEELb0ELb0ELb0EEEvNS_9FwdParamsE --------------------------
	.section	.nv.constant0._ZN10layer_norm31ln_parallel_residual_fwd_kernelINS_13Kernel_traitsI13__nv_bfloat16S2_fS2_fjLj7168ELj1ELj1ELj4ELj16ENS_18Kernel_traits_baseILj7168ES2_S2_fS2_fjLj128EEEEELb0ELb0ELb0EEEvNS_9FwdParamsE,"a",@progbits
	.sectionflags	@""
	.align	4
.nv.constant0._ZN10layer_norm31ln_parallel_residual_fwd_kernelINS_13Kernel_traitsI13__nv_bfloat16S2_fS2_fjLj7168ELj1ELj1ELj4ELj16ENS_18Kernel_traits_baseILj7168ES2_S2_fS2_fjLj128EEEEELb0ELb0ELb0EEEvNS_9FwdParamsE:
	.zero		760


//--------------------- .nv.constant0._ZN10layer_norm31ln_parallel_residual_fwd_kernelINS_13Kernel_traitsI13__nv_bfloat16S2_fS2_fjLj7168ELj1ELj1ELj4ELj16ENS_18Kernel_traits_baseILj7168ES2_S2_fS2_fjLj128EEEEELb0ELb0ELb1EEEvNS_9FwdParamsE --------------------------
	.section	.nv.constant0._ZN10layer_norm31ln_parallel_residual_fwd_kernelINS_13Kernel_traitsI13__nv_bfloat16S2_fS2_fjLj7168ELj1ELj1ELj4ELj16ENS_18Kernel_traits_baseILj7168ES2_S2_fS2_fjLj128EEEEELb0ELb0ELb1EEEvNS_9FwdParamsE,"a",@progbits
	.sectionflags	@""
	.align	4
.nv.constant0._ZN10layer_norm31ln_parallel_residual_fwd_kernelINS_13Kernel_traitsI13__nv_bfloat16S2_fS2_fjLj7168ELj1ELj1ELj4ELj16ENS_18Kernel_traits_baseILj7168ES2_S2_fS2_fjLj128EEEEELb0ELb0ELb1EEEvNS_9FwdParamsE:
	.zero		760


//--------------------- .nv.constant0._ZN10layer_norm31ln_parallel_residual_fwd_kernelINS_13Kernel_traitsI13__nv_bfloat16S2_fS2_fjLj7168ELj1ELj1ELj4ELj16ENS_18Kernel_traits_baseILj7168ES2_S2_fS2_fjLj128EEEEELb0ELb1ELb0EEEvNS_9FwdParamsE --------------------------
	.section	.nv.constant0._ZN10layer_norm31ln_parallel_residual_fwd_kernelINS_13Kernel_traitsI13__nv_bfloat16S2_fS2_fjLj7168ELj1ELj1ELj4ELj16ENS_18Kernel_traits_baseILj7168ES2_S2_fS2_fjLj128EEEEELb0ELb1ELb0EEEvNS_9FwdParamsE,"a",@progbits
	.sectionflags	@""
	.align	4
.nv.constant0._ZN10layer_norm31ln_parallel_residual_fwd_kernelINS_13Kernel_traitsI13__nv_bfloat16S2_fS2_fjLj7168ELj1ELj1ELj4ELj16ENS_18Kernel_traits_baseILj7168ES2_S2_fS2_fjLj128EEEEELb0ELb1ELb0EEEvNS_9FwdParamsE:
	.zero		760


//--------------------- .nv.constant0._ZN10layer_norm31ln_parallel_residual_fwd_kernelINS_13Kernel_traitsI13__nv_bfloat16S2_fS2_fjLj7168ELj1ELj1ELj4ELj16ENS_18Kernel_traits_baseILj7168ES2_S2_fS2_fjLj128EEEEELb0ELb1ELb1EEEvNS_9FwdParamsE --------------------------
	.section	.nv.constant0._ZN10layer_norm31ln_parallel_residual_fwd_kernelINS_13Kernel_traitsI13__nv_bfloat16S2_fS2_fjLj7168ELj1ELj1ELj4ELj16ENS_18Kernel_traits_baseILj7168ES2_S2_fS2_fjLj128EEEEELb0ELb1ELb1EEEvNS_9FwdParamsE,"a",@progbits
	.sectionflags	@""
	.align	4
.nv.constant0._ZN10layer_norm31ln_parallel_residual_fwd_kernelINS_13Kernel_traitsI13__nv_bfloat16S2_fS2_fjLj7168ELj1ELj1ELj4ELj16ENS_18Kernel_traits_baseILj7168ES2_S2_fS2_fjLj128EEEEELb0ELb1ELb1EEEvNS_9FwdParamsE:
	.zero		760


//--------------------- .nv.constant0._ZN10layer_norm31ln_parallel_residual_fwd_kernelINS_13Kernel_traitsI13__nv_bfloat16S2_fS2_fjLj7168ELj1ELj1ELj4ELj16ENS_18Kernel_traits_baseILj7168ES2_S2_fS2_fjLj128EEEEELb1ELb0ELb0EEEvNS_9FwdParamsE --------------------------
	.section	.nv.constant0._ZN10layer_norm31ln_parallel_residual_fwd_kernelINS_13Kernel_traitsI13__nv_bfloat16S2_fS2_fjLj7168ELj1ELj1ELj4ELj16ENS_18Kernel_traits_baseILj7168ES2_S2_fS2_fjLj128EEEEELb1ELb0ELb0EEEvNS_9FwdParamsE,"a",@progbits
	.sectionflags	@""
	.align	4
.nv.constant0._ZN10layer_norm31ln_parallel_residual_fwd_kernelINS_13Kernel_traitsI13__nv_bfloat16S2_fS2_fjLj7168ELj1ELj1ELj4ELj16ENS_18Kernel_traits_baseILj7168ES2_S2_fS2_fjLj128EEEEELb1ELb0ELb0EEEvNS_9FwdParamsE:
	.zero		760


//--------------------- .nv.constant0._ZN10layer_norm31ln_parallel_residual_fwd_kernelINS_13Kernel_traitsI13__nv_bfloat16S2_fS2_fjLj7168ELj1ELj1ELj4ELj16ENS_18Kernel_traits_baseILj7168ES2_S2_fS2_fjLj128EEEEELb1ELb0ELb1EEEvNS_9FwdParamsE --------------------------
	.section	.nv.constant0._ZN10layer_norm31ln_parallel_residual_fwd_kernelINS_13Kernel_traitsI13__nv_bfloat16S2_fS2_fjLj7168ELj1ELj1ELj4ELj16ENS_18Kernel_traits_baseILj7168ES2_S2_fS2_fjLj128EEEEELb1ELb0ELb1EEEvNS_9FwdParamsE,"a",@progbits
	.sectionflags	@""
	.align	4
.nv.constant0._ZN10layer_norm31ln_parallel_residual_fwd_kernelINS_13Kernel_traitsI13__nv_bfloat16S2_fS2_fjLj7168ELj1ELj1ELj4ELj16ENS_18Kernel_traits_baseILj7168ES2_S2_fS2_fjLj128EEEEELb1ELb0ELb1EEEvNS_9FwdParamsE:
	.zero		760


//--------------------- .nv.constant0._ZN10layer_norm31ln_parallel_residual_fwd_kernelINS_13Kernel_traitsI13__nv_bfloat16S2_fS2_fjLj7168ELj1ELj1ELj4ELj16ENS_18Kernel_traits_baseILj7168ES2_S2_fS2_fjLj128EEEEELb1ELb1ELb0EEEvNS_9FwdParamsE --------------------------
	.section	.nv.constant0._ZN10layer_norm31ln_parallel_residual_fwd_kernelINS_13Kernel_traitsI13__nv_bfloat16S2_fS2_fjLj7168ELj1ELj1ELj4ELj16ENS_18Kernel_traits_baseILj7168ES2_S2_fS2_fjLj128EEEEELb1ELb1ELb0EEEvNS_9FwdParamsE,"a",@progbits
	.sectionflags	@""
	.align	4
.nv.constant0._ZN10layer_norm31ln_parallel_residual_fwd_kernelINS_13Kernel_traitsI13__nv_bfloat16S2_fS2_fjLj7168ELj1ELj1ELj4ELj16ENS_18Kernel_traits_baseILj7168ES2_S2_fS2_fjLj128EEEEELb1ELb1ELb0EEEvNS_9FwdParamsE:
	.zero		760


//--------------------- .nv.constant0._ZN10layer_norm31ln_parallel_residual_fwd_kernelINS_13Kernel_traitsI13__nv_bfloat16S2_fS2_fjLj7168ELj1ELj1ELj4ELj16ENS_18Kernel_traits_baseILj7168ES2_S2_fS2_fjLj128EEEEELb1ELb1ELb1EEEvNS_9FwdParamsE --------------------------
	.section	.nv.constant0._ZN10layer_norm31ln_parallel_residual_fwd_kernelINS_13Kernel_traitsI13__nv_bfloat16S2_fS2_fjLj7168ELj1ELj1ELj4ELj16ENS_18Kernel_traits_baseILj7168ES2_S2_fS2_fjLj128EEEEELb1ELb1ELb1EEEvNS_9FwdParamsE,"a",@progbits
	.sectionflags	@""
	.align	4
.nv.constant0._ZN10layer_norm31ln_parallel_residual_fwd_kernelINS_13Kernel_traitsI13__nv_bfloat16S2_fS2_fjLj7168ELj1ELj1ELj4ELj16ENS_18Kernel_traits_baseILj7168ES2_S2_fS2_fjLj128EEEEELb1ELb1ELb1EEEvNS_9FwdParamsE:
	.zero		760


//--------------------- .nv.constant0._ZN10layer_norm31ln_parallel_residual_fwd_kernelINS_13Kernel_traitsIf13__nv_bfloat16fS2_fjLj7168ELj1ELj1ELj4ELj16ENS_18Kernel_traits_baseILj7168EfS2_fS2_fjLj128EEEEELb0ELb0ELb0EEEvNS_9FwdParamsE --------------------------
	.section	.nv.constant0._ZN10layer_norm31ln_parallel_residual_fwd_kernelINS_13Kernel_traitsIf13__nv_bfloat16fS2_fjLj7168ELj1ELj1ELj4ELj16ENS_18Kernel_traits_baseILj7168EfS2_fS2_fjLj128EEEEELb0ELb0ELb0EEEvNS_9FwdParamsE,"a",@progbits
	.sectionflags	@""
	.align	4
.nv.constant0._ZN10layer_norm31ln_parallel_residual_fwd_kernelINS_13Kernel_traitsIf13__nv_bfloat16fS2_fjLj7168ELj1ELj1ELj4ELj16ENS_18Kernel_traits_baseILj7168EfS2_fS2_fjLj128EEEEELb0ELb0ELb0EEEvNS_9FwdParamsE:
	.zero		760


//--------------------- .nv.constant0._ZN10layer_norm31ln_parallel_residual_fwd_kernelINS_13Kernel_traitsIf13__nv_bfloat16fS2_fjLj7168ELj1ELj1ELj4ELj16ENS_18Kernel_traits_baseILj7168EfS2_fS2_fjLj128EEEEELb0ELb0ELb1EEEvNS_9FwdParamsE --------------------------
	.section	.nv.constant0._ZN10layer_norm31ln_parallel_residual_fwd_kernelINS_13Kernel_traitsIf13__nv_bfloat16fS2_fjLj7168ELj1ELj1ELj4ELj16ENS_18Kernel_traits_baseILj7168EfS2_fS2_fjLj128EEEEELb0ELb0ELb1EEEvNS_9FwdParamsE,"a",@progbits
	.sectionflags	@""
	.align	4
.nv.constant0._ZN10layer_norm31ln_parallel_residual_fwd_kernelINS_13Kernel_traitsIf13__nv_bfloat16fS2_fjLj7168ELj1ELj1ELj4ELj16ENS_18Kernel_traits_baseILj7168EfS2_fS2_fjLj128EEEEELb0ELb0ELb1EEEvNS_9FwdParamsE:
	.zero		760


//--------------------- .nv.constant0._ZN10layer_norm31ln_parallel_residual_fwd_kernelINS_13Kernel_traitsIf13__nv_bfloat16fS2_fjLj7168ELj1ELj1ELj4ELj16ENS_18Kernel_traits_baseILj7168EfS2_fS2_fjLj128EEEEELb0ELb1ELb0EEEvNS_9FwdParamsE --------------------------
	.section	.nv.constant0._ZN10layer_norm31ln_parallel_residual_fwd_kernelINS_13Kernel_traitsIf13__nv_bfloat16fS2_fjLj7168ELj1ELj1ELj4ELj16ENS_18Kernel_traits_baseILj7168EfS2_fS2_fjLj128EEEEELb0ELb1ELb0EEEvNS_9FwdParamsE,"a",@progbits
	.sectionflags	@""
	.align	4
.nv.constant0._ZN10layer_norm31ln_parallel_residual_fwd_kernelINS_13Kernel_traitsIf13__nv_bfloat16fS2_fjLj7168ELj1ELj1ELj4ELj16ENS_18Kernel_traits_baseILj7168EfS2_fS2_fjLj128EEEEELb0ELb1ELb0EEEvNS_9FwdParamsE:
	.zero		760


//--------------------- .nv.constant0._ZN10layer_norm31ln_parallel_residual_fwd_kernelINS_13Kernel_traitsIf13__nv_bfloat16fS2_fjLj7168ELj1ELj1ELj4ELj16ENS_18Kernel_traits_baseILj7168EfS2_fS2_fjLj128EEEEELb0ELb1ELb1EEEvNS_9FwdParamsE --------------------------
	.section	.nv.constant0._ZN10layer_norm31ln_parallel_residual_fwd_kernelINS_13Kernel_traitsIf13__nv_bfloat16fS2_fjLj7168ELj1ELj1ELj4ELj16ENS_18Kernel_traits_baseILj7168EfS2_fS2_fjLj128EEEEELb0ELb1ELb1EEEvNS_9FwdParamsE,"a",@progbits
	.sectionflags	@""
	.align	4
.nv.constant0._ZN10layer_norm31ln_parallel_residual_fwd_kernelINS_13Kernel_traitsIf13__nv_bfloat16fS2_fjLj7168ELj1ELj1ELj4ELj16ENS_18Kernel_traits_baseILj7168EfS2_fS2_fjLj128EEEEELb0ELb1ELb1EEEvNS_9FwdParamsE:
	.zero		760


//--------------------- .nv.constant0._ZN10layer_norm31ln_parallel_residual_fwd_kernelINS_13Kernel_traitsIf13__nv_bfloat16fS2_fjLj7168ELj1ELj1ELj4ELj16ENS_18Kernel_traits_baseILj7168EfS2_fS2_fjLj128EEEEELb1ELb0ELb0EEEvNS_9FwdParamsE --------------------------
	.section	.nv.constant0._ZN10layer_norm31ln_parallel_residual_fwd_kernelINS_13Kernel_traitsIf13__nv_bfloat16fS2_fjLj7168ELj1ELj1ELj4ELj16ENS_18Kernel_traits_baseILj7168EfS2_fS2_fjLj128EEEEELb1ELb0ELb0EEEvNS_9FwdParamsE,"a",@progbits
	.sectionflags	@""
	.align	4
.nv.constant0._ZN10layer_norm31ln_parallel_residual_fwd_kernelINS_13Kernel_traitsIf13__nv_bfloat16fS2_fjLj7168ELj1ELj1ELj4ELj16ENS_18Kernel_traits_baseILj7168EfS2_fS2_fjLj128EEEEELb1ELb0ELb0EEEvNS_9FwdParamsE:
	.zero		760


//--------------------- .nv.constant0._ZN10layer_norm31ln_parallel_residual_fwd_kernelINS_13Kernel_traitsIf13__nv_bfloat16fS2_fjLj7168ELj1ELj1ELj4ELj16ENS_18Kernel_traits_baseILj7168EfS2_fS2_fjLj128EEEEELb1ELb0ELb1EEEvNS_9FwdParamsE --------------------------
	.section	.nv.constant0._ZN10layer_norm31ln_parallel_residual_fwd_kernelINS_13Kernel_traitsIf13__nv_bfloat16fS2_fjLj7168ELj1ELj1ELj4ELj16ENS_18Kernel_traits_baseILj7168EfS2_fS2_fjLj128EEEEELb1ELb0ELb1EEEvNS_9FwdParamsE,"a",@progbits
	.sectionflags	@""
	.align	4
.nv.constant0._ZN10layer_norm31ln_parallel_residual_fwd_kernelINS_13Kernel_traitsIf13__nv_bfloat16fS2_fjLj7168ELj1ELj1ELj4ELj16ENS_18Kernel_traits_baseILj7168EfS2_fS2_fjLj128EEEEELb1ELb0ELb1EEEvNS_9FwdParamsE:
	.zero		760


//--------------------- .nv.constant0._ZN10layer_norm31ln_parallel_residual_fwd_kernelINS_13Kernel_traitsIf13__nv_bfloat16fS2_fjLj7168ELj1ELj1ELj4ELj16ENS_18Kernel_traits_baseILj7168EfS2_fS2_fjLj128EEEEELb1ELb1ELb0EEEvNS_9FwdParamsE --------------------------
	.section	.nv.constant0._ZN10layer_norm31ln_parallel_residual_fwd_kernelINS_13Kernel_traitsIf13__nv_bfloat16fS2_fjLj7168ELj1ELj1ELj4ELj16ENS_18Kernel_traits_baseILj7168EfS2_fS2_fjLj128EEEEELb1ELb1ELb0EEEvNS_9FwdParamsE,"a",@progbits
	.sectionflags	@""
	.align	4
.nv.constant0._ZN10layer_norm31ln_parallel_residual_fwd_kernelINS_13Kernel_traitsIf13__nv_bfloat16fS2_fjLj7168ELj1ELj1ELj4ELj16ENS_18Kernel_traits_baseILj7168EfS2_fS2_fjLj128EEEEELb1ELb1ELb0EEEvNS_9FwdParamsE:
	.zero		760


//--------------------- .nv.constant0._ZN10layer_norm31ln_parallel_residual_fwd_kernelINS_13Kernel_traitsIf13__nv_bfloat16fS2_fjLj7168ELj1ELj1ELj4ELj16ENS_18Kernel_traits_baseILj7168EfS2_fS2_fjLj128EEEEELb1ELb1ELb1EEEvNS_9FwdParamsE --------------------------
	.section	.nv.constant0._ZN10layer_norm31ln_parallel_residual_fwd_kernelINS_13Kernel_traitsIf13__nv_bfloat16fS2_fjLj7168ELj1ELj1ELj4ELj16ENS_18Kernel_traits_baseILj7168EfS2_fS2_fjLj128EEEEELb1ELb1ELb1EEEvNS_9FwdParamsE,"a",@progbits
	.sectionflags	@""
	.align	4
.nv.constant0._ZN10layer_norm31ln_parallel_residual_fwd_kernelINS_13Kernel_traitsIf13__nv_bfloat16fS2_fjLj7168ELj1ELj1ELj4ELj16ENS_18Kernel_traits_baseILj7168EfS2_fS2_fjLj128EEEEELb1ELb1ELb1EEEvNS_9FwdParamsE:
	.zero		760


//--------------------- .nv.constant0._ZN10layer_norm31ln_parallel_residual_fwd_kernelINS_13Kernel_traitsIf6__halfS2_S2_fjLj7168ELj1ELj1ELj4ELj16ENS_18Kernel_traits_baseILj7168EfS2_S2_S2_fjLj128EEEEELb0ELb0ELb0EEEvNS_9FwdParamsE --------------------------
	.section	.nv.constant0._ZN10layer_norm31ln_parallel_residual_fwd_kernelINS_13Kernel_traitsIf6__halfS2_S2_fjLj7168ELj1ELj1ELj4ELj16ENS_18Kernel_traits_baseILj7168EfS2_S2_S2_fjLj128EEEEELb0ELb0ELb0EEEvNS_9FwdParamsE,"a",@progbits
	.sectionflags	@""
	.align	4
.nv.constant0._ZN10layer_norm31ln_parallel_residual_fwd_kernelINS_13Kernel_traitsIf6__halfS2_S2_fjLj7168ELj1ELj1ELj4ELj16ENS_18Kernel_traits_baseILj7168EfS2_S2_S2_fjLj128EEEEELb0ELb0ELb0EEEvNS_9FwdParamsE:
	.zero		760


//--------------------- .nv.constant0._ZN10layer_norm31ln_parallel_residual_fwd_kernelINS_13Kernel_traitsIf6__halfS2_S2_fjLj7168ELj1ELj1ELj4ELj16ENS_18Kernel_traits_baseILj7168EfS2_S2_S2_fjLj128EEEEELb0ELb0ELb1EEEvNS_9FwdParamsE --------------------------
	.section	.nv.constant0._ZN10layer_norm31ln_parallel_residual_fwd_kernelINS_13Kernel_traitsIf6__halfS2_S2_fjLj7168ELj1ELj1ELj4ELj16ENS_18Kernel_traits_baseILj7168EfS2_S2_S2_fjLj128EEEEELb0ELb0ELb1EEEvNS_9FwdParamsE,"a",@progbits
	.sectionflags	@""
	.align	4
.nv.constant0._ZN10layer_norm31ln_parallel_residual_fwd_kernelINS_13Kernel_traitsIf6__halfS2_S2_fjLj7168ELj1ELj1ELj4ELj16ENS_18Kernel_traits_baseILj7168EfS2_S2_S2_fjLj128EEEEELb0ELb0ELb1EEEvNS_9FwdParamsE:
	.zero		760


//--------------------- .nv.constant0._ZN10layer_norm31ln_parallel_residual_fwd_kernelINS_13Kernel_traitsIf6__halfS2_S2_fjLj7168ELj1ELj1ELj4ELj16ENS_18Kernel_traits_baseILj7168EfS2_S2_S2_fjLj128EEEEELb0ELb1ELb0EEEvNS_9FwdParamsE --------------------------
	.section	.nv.constant0._ZN10layer_norm31ln_parallel_residual_fwd_kernelINS_13Kernel_traitsIf6__halfS2_S2_fjLj7168ELj1ELj1ELj4ELj16ENS_18Kernel_traits_baseILj7168EfS2_S2_S2_fjLj128EEEEELb0ELb1ELb0EEEvNS_9FwdParamsE,"a",@progbits
	.sectionflags	@""
	.align	4
.nv.constant0._ZN10layer_norm31ln_parallel_residual_fwd_kernelINS_13Kernel_traitsIf6__halfS2_S2_fjLj7168ELj1ELj1ELj4ELj16ENS_18Kernel_traits_baseILj7168EfS2_S2_S2_fjLj128EEEEELb0ELb1ELb0EEEvNS_9FwdParamsE:
	.zero		760


//--------------------- .nv.constant0._ZN10layer_norm31ln_parallel_residual_fwd_kernelINS_13Kernel_traitsIf6__halfS2_S2_fjLj7168ELj1ELj1ELj4ELj16ENS_18Kernel_traits_baseILj7168EfS2_S2_S2_fjLj128EEEEELb0ELb1ELb1EEEvNS_9FwdParamsE --------------------------
	.section	.nv.constant0._ZN10layer_norm31ln_parallel_residual_fwd_kernelINS_13Kernel_traitsIf6__halfS2_S2_fjLj7168ELj1ELj1ELj4ELj16ENS_18Kernel_traits_baseILj7168EfS2_S2_S2_fjLj128EEEEELb0ELb1ELb1EEEvNS_9FwdParamsE,"a",@progbits
	.sectionflags	@""
	.align	4
.nv.constant0._ZN10layer_norm31ln_parallel_residual_fwd_kernelINS_13Kernel_traitsIf6__halfS2_S2_fjLj7168ELj1ELj1ELj4ELj16ENS_18Kernel_traits_baseILj7168EfS2_S2_S2_fjLj128EEEEELb0ELb1ELb1EEEvNS_9FwdParamsE:
	.zero		760


//--------------------- .nv.constant0._ZN10layer_norm31ln_parallel_residual_fwd_kernelINS_13Kernel_traitsIf6__halfS2_S2_fjLj7168ELj1ELj1ELj4ELj16ENS_18Kernel_traits_baseILj7168EfS2_S2_S2_fjLj128EEEEELb1ELb0ELb0EEEvNS_9FwdParamsE --------------------------
	.section	.nv.constant0._ZN10layer_norm31ln_parallel_residual_fwd_kernelINS_13Kernel_traitsIf6__halfS2_S2_fjLj7168ELj1ELj1ELj4ELj16ENS_18Kernel_traits_baseILj7168EfS2_S2_S2_fjLj128EEEEELb1ELb0ELb0EEEvNS_9FwdParamsE,"a",@progbits
	.sectionflags	@""
	.align	4
.nv.constant0._ZN10layer_norm31ln_parallel_residual_fwd_kernelINS_13Kernel_traitsIf6__halfS2_S2_fjLj7168ELj1ELj1ELj4ELj16ENS_18Kernel_traits_baseILj7168EfS2_S2_S2_fjLj128EEEEELb1ELb0ELb0EEEvNS_9FwdParamsE:
	.zero		760


//--------------------- .nv.constant0._ZN10layer_norm31ln_parallel_residual_fwd_kernelINS_13Kernel_traitsIf6__halfS2_S2_fjLj7168ELj1ELj1ELj4ELj16ENS_18Kernel_traits_baseILj7168EfS2_S2_S2_fjLj128EEEEELb1ELb0ELb1EEEvNS_9FwdParamsE --------------------------
	.section	.nv.constant0._ZN10layer_norm31ln_parallel_residual_fwd_kernelINS_13Kernel_traitsIf6__halfS2_S2_fjLj7168ELj1ELj1ELj4ELj16ENS_18Kernel_traits_baseILj7168EfS2_S2_S2_fjLj128EEEEELb1ELb0ELb1EEEvNS_9FwdParamsE,"a",@progbits
	.sectionflags	@""
	.align	4
.nv.constant0._ZN10layer_norm31ln_parallel_residual_fwd_kernelINS_13Kernel_traitsIf6__halfS2_S2_fjLj7168ELj1ELj1ELj4ELj16ENS_18Kernel_traits_baseILj7168EfS2_S2_S2_fjLj128EEEEELb1ELb0ELb1EEEvNS_9FwdParamsE:
	.zero		760


//--------------------- .nv.constant0._ZN10layer_norm31ln_parallel_residual_fwd_kernelINS_13Kernel_traitsIf6__halfS2_S2_fjLj7168ELj1ELj1ELj4ELj16ENS_18Kernel_traits_baseILj7168EfS2_S2_S2_fjLj128EEEEELb1ELb1ELb0EEEvNS_9FwdParamsE --------------------------
	.section	.nv.constant0._ZN10layer_norm31ln_parallel_residual_fwd_kernelINS_13Kernel_traitsIf6__halfS2_S2_fjLj7168ELj1ELj1ELj4ELj16ENS_18Kernel_traits_baseILj7168EfS2_S2_S2_fjLj128EEEEELb1ELb1ELb0EEEvNS_9FwdParamsE,"a",@progbits
	.sectionflags	@""
	.align	4
.nv.constant0._ZN10layer_norm31ln_parallel_residual_fwd_kernelINS_13Kernel_traitsIf6__halfS2_S2_fjLj7168ELj1ELj1ELj4ELj16ENS_18Kernel_traits_baseILj7168EfS2_S2_S2_fjLj128EEEEELb1ELb1ELb0EEEvNS_9FwdParamsE:
	.zero		760


//--------------------- .nv.constant0._ZN10layer_norm31ln_parallel_residual_fwd_kernelINS_13Kernel_traitsIf6__halfS2_S2_fjLj7168ELj1ELj1ELj4ELj16ENS_18Kernel_traits_baseILj7168EfS2_S2_S2_fjLj128EEEEELb1ELb1ELb1EEEvNS_9FwdParamsE --------------------------
	.section	.nv.constant0._ZN10layer_norm31ln_parallel_residual_fwd_kernelINS_13Kernel_traitsIf6__halfS2_S2_fjLj7168ELj1ELj1ELj4ELj16ENS_18Kernel_traits_baseILj7168EfS2_S2_S2_fjLj128EEEEELb1ELb1ELb1EEEvNS_9FwdParamsE,"a",@progbits
	.sectionflags	@""
	.align	4
.nv.constant0._ZN10layer_norm31ln_parallel_residual_fwd_kernelINS_13Kernel_traitsIf6__halfS2_S2_fjLj7168ELj1ELj1ELj4ELj16ENS_18Kernel_traits_baseILj7168EfS2_S2_S2_fjLj128EEEEELb1ELb1ELb1EEEvNS_9FwdParamsE:
	.zero		760


//--------------------- .nv.constant0._ZN10layer_norm31ln_parallel_residual_fwd_kernelINS_13Kernel_traitsI6__halfS2_fS2_fjLj7168ELj1ELj1ELj4ELj16ENS_18Kernel_traits_baseILj7168ES2_S2_fS2_fjLj128EEEEELb0ELb0ELb0EEEvNS_9FwdParamsE --------------------------
	.section	.nv.constant0._ZN10layer_norm31ln_parallel_residual_fwd_kernelINS_13Kernel_traitsI6__halfS2_fS2_fjLj7168ELj1ELj1ELj4ELj16ENS_18Kernel_traits_baseILj7168ES2_S2_fS2_fjLj128EEEEELb0ELb0ELb0EEEvNS_9FwdParamsE,"a",@progbits
	.sectionflags	@""
	.align	4
.nv.constant0._ZN10layer_norm31ln_parallel_residual_fwd_kernelINS_13Kernel_traitsI6__halfS2_fS2_fjLj7168ELj1ELj1ELj4ELj16ENS_18Kernel_traits_baseILj7168ES2_S2_fS2_fjLj128EEEEELb0ELb0ELb0EEEvNS_9FwdParamsE:
	.zero		760


//--------------------- .nv.constant0._ZN10layer_norm31ln_parallel_residual_fwd_kernelINS_13Kernel_traitsI6__halfS2_fS2_fjLj7168ELj1ELj1ELj4ELj16ENS_18Kernel_traits_baseILj7168ES2_S2_fS2_fjLj128EEEEELb0ELb0ELb1EEEvNS_9FwdParamsE --------------------------
	.section	.nv.constant0._ZN10layer_norm31ln_parallel_residual_fwd_kernelINS_13Kernel_traitsI6__halfS2_fS2_fjLj7168ELj1ELj1ELj4ELj16ENS_18Kernel_traits_baseILj7168ES2_S2_fS2_fjLj128EEEEELb0ELb0ELb1EEEvNS_9FwdParamsE,"a",@progbits
	.sectionflags	@""
	.align	4
.nv.constant0._ZN10layer_norm31ln_parallel_residual_fwd_kernelINS_13Kernel_traitsI6__halfS2_fS2_fjLj7168ELj1ELj1ELj4ELj16ENS_18Kernel_traits_baseILj7168ES2_S2_fS2_fjLj128EEEEELb0ELb0ELb1EEEvNS_9FwdParamsE:
	.zero		760


//--------------------- .nv.constant0._ZN10layer_norm31ln_parallel_residual_fwd_kernelINS_13Kernel_traitsI6__halfS2_fS2_fjLj7168ELj1ELj1ELj4ELj16ENS_18Kernel_traits_baseILj7168ES2_S2_fS2_fjLj128EEEEELb0ELb1ELb0EEEvNS_9FwdParamsE --------------------------
	.section	.nv.constant0._ZN10layer_norm31ln_parallel_residual_fwd_kernelINS_13Kernel_traitsI6__halfS2_fS2_fjLj7168ELj1ELj1ELj4ELj16ENS_18Kernel_traits_baseILj7168ES2_S2_fS2_fjLj128EEEEELb0ELb1ELb0EEEvNS_9FwdParamsE,"a",@progbits
	.sectionflags	@""
	.align	4
.nv.constant0._ZN10layer_norm31ln_parallel_residual_fwd_kernelINS_13Kernel_traitsI6__halfS2_fS2_fjLj7168ELj1ELj1ELj4ELj16ENS_18Kernel_traits_baseILj7168ES2_S2_fS2_fjLj128EEEEELb0ELb1ELb0EEEvNS_9FwdParamsE:
	.zero		760


//--------------------- .nv.constant0._ZN10layer_norm31ln_parallel_residual_fwd_kernelINS_13Kernel_traitsI6__halfS2_fS2_fjLj7168ELj1ELj1ELj4ELj16ENS_18Kernel_traits_baseILj7168ES2_S2_fS2_fjLj128EEEEELb0ELb1ELb1EEEvNS_9FwdParamsE --------------------------
	.section	.nv.constant0._ZN10layer_norm31ln_parallel_residual_fwd_kernelINS_13Kernel_traitsI6__halfS2_fS2_fjLj7168ELj1ELj1ELj4ELj16ENS_18Kernel_traits_baseILj7168ES2_S2_fS2_fjLj128EEEEELb0ELb1ELb1EEEvNS_9FwdParamsE,"a",@progbits
	.sectionflags	@""
	.align	4
.nv.constant0._ZN10layer_norm31ln_parallel_residual_fwd_kernelINS_13Kernel_traitsI6__halfS2_fS2_fjLj7168ELj1ELj1ELj4ELj16ENS_18Kernel_traits_baseILj7168ES2_S2_fS2_fjLj128EEEEELb0ELb1ELb1EEEvNS_9FwdParamsE:
	.zero		760


//--------------------- .nv.constant0._ZN10layer_norm31ln_parallel_residual_fwd_kernelINS_13Kernel_traitsI6__halfS2_fS2_fjLj7168ELj1ELj1ELj4ELj16ENS_18Kernel_traits_baseILj7168ES2_S2_fS2_fjLj128EEEEELb1ELb0ELb0EEEvNS_9FwdParamsE --------------------------
	.section	.nv.constant0._ZN10layer_norm31ln_parallel_residual_fwd_kernelINS_13Kernel_traitsI6__halfS2_fS2_fjLj7168ELj1ELj1ELj4ELj16ENS_18Kernel_traits_baseILj7168ES2_S2_fS2_fjLj128EEEEELb1ELb0ELb0EEEvNS_9FwdParamsE,"a",@progbits
	.sectionflags	@""
	.align	4
.nv.constant0._ZN10layer_norm31ln_parallel_residual_fwd_kernelINS_13Kernel_traitsI6__halfS2_fS2_fjLj7168ELj1ELj1ELj4ELj16ENS_18Kernel_traits_baseILj7168ES2_S2_fS2_fjLj128EEEEELb1ELb0ELb0EEEvNS_9FwdParamsE:
	.zero		760


//--------------------- .nv.constant0._ZN10layer_norm31ln_parallel_residual_fwd_kernelINS_13Kernel_traitsI6__halfS2_fS2_fjLj7168ELj1ELj1ELj4ELj16ENS_18Kernel_traits_baseILj7168ES2_S2_fS2_fjLj128EEEEELb1ELb0ELb1EEEvNS_9FwdParamsE --------------------------
	.section	.nv.constant0._ZN10layer_norm31ln_parallel_residual_fwd_kernelINS_13Kernel_traitsI6__halfS2_fS2_fjLj7168ELj1ELj1ELj4ELj16ENS_18Kernel_traits_baseILj7168ES2_S2_fS2_fjLj128EEEEELb1ELb0ELb1EEEvNS_9FwdParamsE,"a",@progbits
	.sectionflags	@""
	.align	4
.nv.constant0._ZN10layer_norm31ln_parallel_residual_fwd_kernelINS_13Kernel_traitsI6__halfS2_fS2_fjLj7168ELj1ELj1ELj4ELj16ENS_18Kernel_traits_baseILj7168ES2_S2_fS2_fjLj128EEEEELb1ELb0ELb1EEEvNS_9FwdParamsE:
	.zero		760


//--------------------- .nv.constant0._ZN10layer_norm31ln_parallel_residual_fwd_kernelINS_13Kernel_traitsI6__halfS2_fS2_fjLj7168ELj1ELj1ELj4ELj16ENS_18Kernel_traits_baseILj7168ES2_S2_fS2_fjLj128EEEEELb1ELb1ELb0EEEvNS_9FwdParamsE --------------------------
	.section	.nv.constant0._ZN10layer_norm31ln_parallel_residual_fwd_kernelINS_13Kernel_traitsI6__halfS2_fS2_fjLj7168ELj1ELj1ELj4ELj16ENS_18Kernel_traits_baseILj7168ES2_S2_fS2_fjLj128EEEEELb1ELb1ELb0EEEvNS_9FwdParamsE,"a",@progbits
	.sectionflags	@""
	.align	4
.nv.constant0._ZN10layer_norm31ln_parallel_residual_fwd_kernelINS_13Kernel_traitsI6__halfS2_fS2_fjLj7168ELj1ELj1ELj4ELj16ENS_18Kernel_traits_baseILj7168ES2_S2_fS2_fjLj128EEEEELb1ELb1ELb0EEEvNS_9FwdParamsE:
	.zero		760


//--------------------- .nv.constant0._ZN10layer_norm31ln_parallel_residual_fwd_kernelINS_13Kernel_traitsI6__halfS2_fS2_fjLj7168ELj1ELj1ELj4ELj16ENS_18Kernel_traits_baseILj7168ES2_S2_fS2_fjLj128EEEEELb1ELb1ELb1EEEvNS_9FwdParamsE --------------------------
	.section	.nv.constant0._ZN10layer_norm31ln_parallel_residual_fwd_kernelINS_13Kernel_traitsI6__halfS2_fS2_fjLj7168ELj1ELj1ELj4ELj16ENS_18Kernel_traits_baseILj7168ES2_S2_fS2_fjLj128EEEEELb1ELb1ELb1EEEvNS_9FwdParamsE,"a",@progbits
	.sectionflags	@""
	.align	4
.nv.constant0._ZN10layer_norm31ln_parallel_residual_fwd_kernelINS_13Kernel_traitsI6__halfS2_fS2_fjLj7168ELj1ELj1ELj4ELj16ENS_18Kernel_traits_baseILj7168ES2_S2_fS2_fjLj128EEEEELb1ELb1ELb1EEEvNS_9FwdParamsE:
	.zero		760


//--------------------- .nv.constant0._ZN10layer_norm31ln_parallel_residual_fwd_kernelINS_13Kernel_traitsIf6__halffS2_fjLj7168ELj1ELj1ELj4ELj16ENS_18Kernel_traits_baseILj7168EfS2_fS2_fjLj128EEEEELb0ELb0ELb0EEEvNS_9FwdParamsE --------------------------
	.section	.nv.constant0._ZN10layer_norm31ln_parallel_residual_fwd_kernelINS_13Kernel_traitsIf6__halffS2_fjLj7168ELj1ELj1ELj4ELj16ENS_18Kernel_traits_baseILj7168EfS2_fS2_fjLj128EEEEELb0ELb0ELb0EEEvNS_9FwdParamsE,"a",@progbits
	.sectionflags	@""
	.align	4
.nv.constant0._ZN10layer_norm31ln_parallel_residual_fwd_kernelINS_13Kernel_traitsIf6__halffS2_fjLj7168ELj1ELj1ELj4ELj16ENS_18Kernel_traits_baseILj7168EfS2_fS2_fjLj128EEEEELb0ELb0ELb0EEEvNS_9FwdParamsE:
	.zero		760


//--------------------- .nv.constant0._ZN10layer_norm31ln_parallel_residual_fwd_kernelINS_13Kernel_traitsIf6__halffS2_fjLj7168ELj1ELj1ELj4ELj16ENS_18Kernel_traits_baseILj7168EfS2_fS2_fjLj128EEEEELb0ELb0ELb1EEEvNS_9FwdParamsE --------------------------
	.section	.nv.constant0._ZN10layer_norm31ln_parallel_residual_fwd_kernelINS_13Kernel_traitsIf6__halffS2_fjLj7168ELj1ELj1ELj4ELj16ENS_18Kernel_traits_baseILj7168EfS2_fS2_fjLj128EEEEELb0ELb0ELb1EEEvNS_9FwdParamsE,"a",@progbits
	.sectionflags	@""
	.align	4
.nv.constant0._ZN10layer_norm31ln_parallel_residual_fwd_kernelINS_13Kernel_traitsIf6__halffS2_fjLj7168ELj1ELj1ELj4ELj16ENS_18Kernel_traits_baseILj7168EfS2_fS2_fjLj128EEEEELb0ELb0ELb1EEEvNS_9FwdParamsE:
	.zero		760


//--------------------- .nv.constant0._ZN10layer_norm31ln_parallel_residual_fwd_kernelINS_13Kernel_traitsIf6__halffS2_fjLj7168ELj1ELj1ELj4ELj16ENS_18Kernel_traits_baseILj7168EfS2_fS2_fjLj128EEEEELb0ELb1ELb0EEEvNS_9FwdParamsE --------------------------
	.section	.nv.constant0._ZN10layer_norm31ln_parallel_residual_fwd_kernelINS_13Kernel_traitsIf6__halffS2_fjLj7168ELj1ELj1ELj4ELj16ENS_18Kernel_traits_baseILj7168EfS2_fS2_fjLj128EEEEELb0ELb1ELb0EEEvNS_9FwdParamsE,"a",@progbits
	.sectionflags	@""
	.align	4
.nv.constant0._ZN10layer_norm31ln_parallel_residual_fwd_kernelINS_13Kernel_traitsIf6__halffS2_fjLj7168ELj1ELj1ELj4ELj16ENS_18Kernel_traits_baseILj7168EfS2_fS2_fjLj128EEEEELb0ELb1ELb0EEEvNS_9FwdParamsE:
	.zero		760


//--------------------- .nv.constant0._ZN10layer_norm31ln_parallel_residual_fwd_kernelINS_13Kernel_traitsIf6__halffS2_fjLj7168ELj1ELj1ELj4ELj16ENS_18Kernel_traits_baseILj7168EfS2_fS2_fjLj128EEEEELb0ELb1ELb1EEEvNS_9FwdParamsE --------------------------
	.section	.nv.constant0._ZN10layer_norm31ln_parallel_residual_fwd_kernelINS_13Kernel_traitsIf6__halffS2_fjLj7168ELj1ELj1ELj4ELj16ENS_18Kernel_traits_baseILj7168EfS2_fS2_fjLj128EEEEELb0ELb1ELb1EEEvNS_9FwdParamsE,"a",@progbits
	.sectionflags	@""
	.align	4
.nv.constant0._ZN10layer_norm31ln_parallel_residual_fwd_kernelINS_13Kernel_traitsIf6__halffS2_fjLj7168ELj1ELj1ELj4ELj16ENS_18Kernel_traits_baseILj7168EfS2_fS2_fjLj128EEEEELb0ELb1ELb1EEEvNS_9FwdParamsE:
	.zero		760


//--------------------- .nv.constant0._ZN10layer_norm31ln_parallel_residual_fwd_kernelINS_13Kernel_traitsIf6__halffS2_fjLj7168ELj1ELj1ELj4ELj16ENS_18Kernel_traits_baseILj7168EfS2_fS2_fjLj128EEEEELb1ELb0ELb0EEEvNS_9FwdParamsE --------------------------
	.section	.nv.constant0._ZN10layer_norm31ln_parallel_residual_fwd_kernelINS_13Kernel_traitsIf6__halffS2_fjLj7168ELj1ELj1ELj4ELj16ENS_18Kernel_traits_baseILj7168EfS2_fS2_fjLj128EEEEELb1ELb0ELb0EEEvNS_9FwdParamsE,"a",@progbits
	.sectionflags	@""
	.align	4
.nv.constant0._ZN10layer_norm31ln_parallel_residual_fwd_kernelINS_13Kernel_traitsIf6__halffS2_fjLj7168ELj1ELj1ELj4ELj16ENS_18Kernel_traits_baseILj7168EfS2_fS2_fjLj128EEEEELb1ELb0ELb0EEEvNS_9FwdParamsE:
	.zero		760


//--------------------- .nv.constant0._ZN10layer_norm31ln_parallel_residual_fwd_kernelINS_13Kernel_traitsIf6__halffS2_fjLj7168ELj1ELj1ELj4ELj16ENS_18Kernel_traits_baseILj7168EfS2_fS2_fjLj128EEEEELb1ELb0ELb1EEEvNS_9FwdParamsE --------------------------
	.section	.nv.constant0._ZN10layer_norm31ln_parallel_residual_fwd_kernelINS_13Kernel_traitsIf6__halffS2_fjLj7168ELj1ELj1ELj4ELj16ENS_18Kernel_traits_baseILj7168EfS2_fS2_fjLj128EEEEELb1ELb0ELb1EEEvNS_9FwdParamsE,"a",@progbits
	.sectionflags	@""
	.align	4
.nv.constant0._ZN10layer_norm31ln_parallel_residual_fwd_kernelINS_13Kernel_traitsIf6__halffS2_fjLj7168ELj1ELj1ELj4ELj16ENS_18Kernel_traits_baseILj7168EfS2_fS2_fjLj128EEEEELb1ELb0ELb1EEEvNS_9FwdParamsE:
	.zero		760


//--------------------- .nv.constant0._ZN10layer_norm31ln_parallel_residual_fwd_kernelINS_13Kernel_traitsIf6__halffS2_fjLj7168ELj1ELj1ELj4ELj16ENS_18Kernel_traits_baseILj7168EfS2_fS2_fjLj128EEEEELb1ELb1ELb0EEEvNS_9FwdParamsE --------------------------
	.section	.nv.constant0._ZN10layer_norm31ln_parallel_residual_fwd_kernelINS_13Kernel_traitsIf6__halffS2_fjLj7168ELj1ELj1ELj4ELj16ENS_18Kernel_traits_baseILj7168EfS2_fS2_fjLj128EEEEELb1ELb1ELb0EEEvNS_9FwdParamsE,"a",@progbits
	.sectionflags	@""
	.align	4
.nv.constant0._ZN10layer_norm31ln_parallel_residual_fwd_kernelINS_13Kernel_traitsIf6__halffS2_fjLj7168ELj1ELj1ELj4ELj16ENS_18Kernel_traits_baseILj7168EfS2_fS2_fjLj128EEEEELb1ELb1ELb0EEEvNS_9FwdParamsE:
	.zero		760


//--------------------- .nv.constant0._ZN10layer_norm31ln_parallel_residual_fwd_kernelINS_13Kernel_traitsIf6__halffS2_fjLj7168ELj1ELj1ELj4ELj16ENS_18Kernel_traits_baseILj7168EfS2_fS2_fjLj128EEEEELb1ELb1ELb1EEEvNS_9FwdParamsE --------------------------
	.section	.nv.constant0._ZN10layer_norm31ln_parallel_residual_fwd_kernelINS_13Kernel_traitsIf6__halffS2_fjLj7168ELj1ELj1ELj4ELj16ENS_18Kernel_traits_baseILj7168EfS2_fS2_fjLj128EEEEELb1ELb1ELb1EEEvNS_9FwdParamsE,"a",@progbits
	.sectionflags	@""
	.align	4
.nv.constant0._ZN10layer_norm31ln_parallel_residual_fwd_kernelINS_13Kernel_traitsIf6__halffS2_fjLj7168ELj1ELj1ELj4ELj16ENS_18Kernel_traits_baseILj7168EfS2_fS2_fjLj128EEEEELb1ELb1ELb1EEEvNS_9FwdParamsE:
	.zero		760


//--------------------- .nv.constant0._ZN10layer_norm31ln_parallel_residual_fwd_kernelINS_13Kernel_traitsI6__halfffffjLj7168ELj1ELj1ELj8ELj16ENS_18Kernel_traits_baseILj7168ES2_ffffjLj256EEEEELb0ELb0ELb0EEEvNS_9FwdParamsE --------------------------
	.section	.nv.constant0._ZN10layer_norm31ln_parallel_residual_fwd_kernelINS_13Kernel_traitsI6__halfffffjLj7168ELj1ELj1ELj8ELj16ENS_18Kernel_traits_baseILj7168ES2_ffffjLj256EEEEELb0ELb0ELb0EEEvNS_9FwdParamsE,"a",@progbits
	.sectionflags	@""
	.align	4
.nv.constant0._ZN10layer_norm31ln_parallel_residual_fwd_kernelINS_13Kernel_traitsI6__halfffffjLj7168ELj1ELj1ELj8ELj16ENS_18Kernel_traits_baseILj7168ES2_ffffjLj256EEEEELb0ELb0ELb0EEEvNS_9FwdParamsE:
	.zero		760


//--------------------- .nv.constant0._ZN10layer_norm31ln_parallel_residual_fwd_kernelINS_13Kernel_traitsI6__halfffffjLj7168ELj1ELj1ELj8ELj16ENS_18Kernel_traits_baseILj7168ES2_ffffjLj256EEEEELb0ELb0ELb1EEEvNS_9FwdParamsE --------------------------
	.section	.nv.constant0._ZN10layer_norm31ln_parallel_residual_fwd_kernelINS_13Kernel_traitsI6__halfffffjLj7168ELj1ELj1ELj8ELj16ENS_18Kernel_traits_baseILj7168ES2_ffffjLj256EEEEELb0ELb0ELb1EEEvNS_9FwdParamsE,"a",@progbits
	.sectionflags	@""
	.align	4
.nv.constant0._ZN10layer_norm31ln_parallel_residual_fwd_kernelINS_13Kernel_traitsI6__halfffffjLj7168ELj1ELj1ELj8ELj16ENS_18Kernel_traits_baseILj7168ES2_ffffjLj256EEEEELb0ELb0ELb1EEEvNS_9FwdParamsE:
	.zero		760


//--------------------- .nv.constant0._ZN10layer_norm31ln_parallel_residual_fwd_kernelINS_13Kernel_traitsI6__halfffffjLj7168ELj1ELj1ELj8ELj16ENS_18Kernel_traits_baseILj7168ES2_ffffjLj256EEEEELb0ELb1ELb0EEEvNS_9FwdParamsE --------------------------
	.section	.nv.constant0._ZN10layer_norm31ln_parallel_residual_fwd_kernelINS_13Kernel_traitsI6__halfffffjLj7168ELj1ELj1ELj8ELj16ENS_18Kernel_traits_baseILj7168ES2_ffffjLj256EEEEELb0ELb1ELb0EEEvNS_9FwdParamsE,"a",@progbits
	.sectionflags	@""
	.align	4
.nv.constant0._ZN10layer_norm31ln_parallel_residual_fwd_kernelINS_13Kernel_traitsI6__halfffffjLj7168ELj1ELj1ELj8ELj16ENS_18Kernel_traits_baseILj7168ES2_ffffjLj256EEEEELb0ELb1ELb0EEEvNS_9FwdParamsE:
	.zero		760


//--------------------- .nv.constant0._ZN10layer_norm31ln_parallel_residual_fwd_kernelINS_13Kernel_traitsI6__halfffffjLj7168ELj1ELj1ELj8ELj16ENS_18Kernel_traits_baseILj7168ES2_ffffjLj256EEEEELb0ELb1ELb1EEEvNS_9FwdParamsE --------------------------
	.section	.nv.constant0._ZN10layer_norm31ln_parallel_residual_fwd_kernelINS_13Kernel_traitsI6__halfffffjLj7168ELj1ELj1ELj8ELj16ENS_18Kernel_traits_baseILj7168ES2_ffffjLj256EEEEELb0ELb1ELb1EEEvNS_9FwdParamsE,"a",@progbits
	.sectionflags	@""
	.align	4
.nv.constant0._ZN10layer_norm31ln_parallel_residual_fwd_kernelINS_13Kernel_traitsI6__halfffffjLj7168ELj1ELj1ELj8ELj16ENS_18Kernel_traits_baseILj7168ES2_ffffjLj256EEEEELb0ELb1ELb1EEEvNS_9FwdParamsE:
	.zero		760


//--------------------- .nv.constant0._ZN10layer_norm31ln_parallel_residual_fwd_kernelINS_13Kernel_traitsI6__halfffffjLj7168ELj1ELj1ELj8ELj16ENS_18Kernel_traits_baseILj7168ES2_ffffjLj256EEEEELb1ELb0ELb0EEEvNS_9FwdParamsE --------------------------
	.section	.nv.constant0._ZN10layer_norm31ln_parallel_residual_fwd_kernelINS_13Kernel_traitsI6__halfffffjLj7168ELj1ELj1ELj8ELj16ENS_18Kernel_traits_baseILj7168ES2_ffffjLj256EEEEELb1ELb0ELb0EEEvNS_9FwdParamsE,"a",@progbits
	.sectionflags	@""
	.align	4
.nv.constant0._ZN10layer_norm31ln_parallel_residual_fwd_kernelINS_13Kernel_traitsI6__halfffffjLj7168ELj1ELj1ELj8ELj16ENS_18Kernel_traits_baseILj7168ES2_ffffjLj256EEEEELb1ELb0ELb0EEEvNS_9FwdParamsE:
	.zero		760


//--------------------- .nv.constant0._ZN10layer_norm31ln_parallel_residual_fwd_kernelINS_13Kernel_traitsI6__halfffffjLj7168ELj1ELj1ELj8ELj16ENS_18Kernel_traits_baseILj7168ES2_ffffjLj256EEEEELb1ELb0ELb1EEEvNS_9FwdParamsE --------------------------
	.section	.nv.constant0._ZN10layer_norm31ln_parallel_residual_fwd_kernelINS_13Kernel_traitsI6__halfffffjLj7168ELj1ELj1ELj8ELj16ENS_18Kernel_traits_baseILj7168ES2_ffffjLj256EEEEELb1ELb0ELb1EEEvNS_9FwdParamsE,"a",@progbits
	.sectionflags	@""
	.align	4
.nv.constant0._ZN10layer_norm31ln_parallel_residual_fwd_kernelINS_13Kernel_traitsI6__halfffffjLj7168ELj1ELj1ELj8ELj16ENS_18Kernel_traits_baseILj7168ES2_ffffjLj256EEEEELb1ELb0ELb1EEEvNS_9FwdParamsE:
	.zero		760


//--------------------- .nv.constant0._ZN10layer_norm31ln_parallel_residual_fwd_kernelINS_13Kernel_traitsI6__halfffffjLj7168ELj1ELj1ELj8ELj16ENS_18Kernel_traits_baseILj7168ES2_ffffjLj256EEEEELb1ELb1ELb0EEEvNS_9FwdParamsE --------------------------
	.section	.nv.constant0._ZN10layer_norm31ln_parallel_residual_fwd_kernelINS_13Kernel_traitsI6__halfffffjLj7168ELj1ELj1ELj8ELj16ENS_18Kernel_traits_baseILj7168ES2_ffffjLj256EEEEELb1ELb1ELb0EEEvNS_9FwdParamsE,"a",@progbits
	.sectionflags	@""
	.align	4
.nv.constant0._ZN10layer_norm31ln_parallel_residual_fwd_kernelINS_13Kernel_traitsI6__halfffffjLj7168ELj1ELj1ELj8ELj16ENS_18Kernel_traits_baseILj7168ES2_ffffjLj256EEEEELb1ELb1ELb0EEEvNS_9FwdParamsE:
	.zero		760


//--------------------- .nv.constant0._ZN10layer_norm31ln_parallel_residual_fwd_kernelINS_13Kernel_traitsI6__halfffffjLj7168ELj1ELj1ELj8ELj16ENS_18Kernel_traits_baseILj7168ES2_ffffjLj256EEEEELb1ELb1ELb1EEEvNS_9FwdParamsE --------------------------
	.section	.nv.constant0._ZN10layer_norm31ln_parallel_residual_fwd_kernelINS_13Kernel_traitsI6__halfffffjLj7168ELj1ELj1ELj8ELj16ENS_18Kernel_traits_baseILj7168ES2_ffffjLj256EEEEELb1ELb1ELb1EEEvNS_9FwdParamsE,"a",@progbits
	.sectionflags	@""
	.align	4
.nv.constant0._ZN10layer_norm31ln_parallel_residual_fwd_kernelINS_13Kernel_traitsI6__halfffffjLj7168ELj1ELj1ELj8ELj16ENS_18Kernel_traits_baseILj7168ES2_ffffjLj256EEEEELb1ELb1ELb1EEEvNS_9FwdParamsE:
	.zero		760


//--------------------- .nv.constant0._ZN10layer_norm31ln_parallel_residual_fwd_kernelINS_13Kernel_traitsIfffffjLj7168ELj1ELj1ELj8ELj16ENS_18Kernel_traits_baseILj7168EfffffjLj256EEEEELb0ELb0ELb0EEEvNS_9FwdParamsE --------------------------
	.section	.nv.constant0._ZN10layer_norm31ln_parallel_residual_fwd_kernelINS_13Kernel_traitsIfffffjLj7168ELj1ELj1ELj8ELj16ENS_18Kernel_traits_baseILj7168EfffffjLj256EEEEELb0ELb0ELb0EEEvNS_9FwdParamsE,"a",@progbits
	.sectionflags	@""
	.align	4
.nv.constant0._ZN10layer_norm31ln_parallel_residual_fwd_kernelINS_13Kernel_traitsIfffffjLj7168ELj1ELj1ELj8ELj16ENS_18Kernel_traits_baseILj7168EfffffjLj256EEEEELb0ELb0ELb0EEEvNS_9FwdParamsE:
	.zero		760


//--------------------- .nv.constant0._ZN10layer_norm31ln_parallel_residual_fwd_kernelINS_13Kernel_traitsIfffffjLj7168ELj1ELj1ELj8ELj16ENS_18Kernel_traits_baseILj7168EfffffjLj256EEEEELb0ELb0ELb1EEEvNS_9FwdParamsE --------------------------
	.section	.nv.constant0._ZN10layer_norm31ln_parallel_residual_fwd_kernelINS_13Kernel_traitsIfffffjLj7168ELj1ELj1ELj8ELj16ENS_18Kernel_traits_baseILj7168EfffffjLj256EEEEELb0ELb0ELb1EEEvNS_9FwdParamsE,"a",@progbits
	.sectionflags	@""
	.align	4
.nv.constant0._ZN10layer_norm31ln_parallel_residual_fwd_kernelINS_13Kernel_traitsIfffffjLj7168ELj1ELj1ELj8ELj16ENS_18Kernel_traits_baseILj7168EfffffjLj256EEEEELb0ELb0ELb1EEEvNS_9FwdParamsE:
	.zero		760


//--------------------- .nv.constant0._ZN10layer_norm31ln_parallel_residual_fwd_kernelINS_13Kernel_traitsIfffffjLj7168ELj1ELj1ELj8ELj16ENS_18Kernel_traits_baseILj7168EfffffjLj256EEEEELb0ELb1ELb0EEEvNS_9FwdParamsE --------------------------
	.section	.nv.constant0._ZN10layer_norm31ln_parallel_residual_fwd_kernelINS_13Kernel_traitsIfffffjLj7168ELj1ELj1ELj8ELj16ENS_18Kernel_traits_baseILj7168EfffffjLj256EEEEELb0ELb1ELb0EEEvNS_9FwdParamsE,"a",@progbits
	.sectionflags	@""
	.align	4
.nv.constant0._ZN10layer_norm31ln_parallel_residual_fwd_kernelINS_13Kernel_traitsIfffffjLj7168ELj1ELj1ELj8ELj16ENS_18Kernel_traits_baseILj7168EfffffjLj256EEEEELb0ELb1ELb0EEEvNS_9FwdParamsE:
	.zero		760


//--------------------- .nv.constant0._ZN10layer_norm31ln_parallel_residual_fwd_kernelINS_13Kernel_traitsIfffffjLj7168ELj1ELj1ELj8ELj16ENS_18Kernel_traits_baseILj7168EfffffjLj256EEEEELb0ELb1ELb1EEEvNS_9FwdParamsE --------------------------
	.section	.nv.constant0._ZN10layer_norm31ln_parallel_residual_fwd_kernelINS_13Kernel_traitsIfffffjLj7168ELj1ELj1ELj8ELj16ENS_18Kernel_traits_baseILj7168EfffffjLj256EEEEELb0ELb1ELb1EEEvNS_9FwdParamsE,"a",@progbits
	.sectionflags	@""
	.align	4
.nv.constant0._ZN10layer_norm31ln_parallel_residual_fwd_kernelINS_13Kernel_traitsIfffffjLj7168ELj1ELj1ELj8ELj16ENS_18Kernel_traits_baseILj7168EfffffjLj256EEEEELb0ELb1ELb1EEEvNS_9FwdParamsE:
	.zero		760


//--------------------- .nv.constant0._ZN10layer_norm31ln_parallel_residual_fwd_kernelINS_13Kernel_traitsIfffffjLj7168ELj1ELj1ELj8ELj16ENS_18Kernel_traits_baseILj7168EfffffjLj256EEEEELb1ELb0ELb0EEEvNS_9FwdParamsE --------------------------
	.section	.nv.constant0._ZN10layer_norm31ln_parallel_residual_fwd_kernelINS_13Kernel_traitsIfffffjLj7168ELj1ELj1ELj8ELj16ENS_18Kernel_traits_baseILj7168EfffffjLj256EEEEELb1ELb0ELb0EEEvNS_9FwdParamsE,"a",@progbits
	.sectionflags	@""
	.align	4
.nv.constant0._ZN10layer_norm31ln_parallel_residual_fwd_kernelINS_13Kernel_traitsIfffffjLj7168ELj1ELj1ELj8ELj16ENS_18Kernel_traits_baseILj7168EfffffjLj256EEEEELb1ELb0ELb0EEEvNS_9FwdParamsE:
	.zero		760


//--------------------- .nv.constant0._ZN10layer_norm31ln_parallel_residual_fwd_kernelINS_13Kernel_traitsIfffffjLj7168ELj1ELj1ELj8ELj16ENS_18Kernel_traits_baseILj7168EfffffjLj256EEEEELb1ELb0ELb1EEEvNS_9FwdParamsE --------------------------
	.section	.nv.constant0._ZN10layer_norm31ln_parallel_residual_fwd_kernelINS_13Kernel_traitsIfffffjLj7168ELj1ELj1ELj8ELj16ENS_18Kernel_traits_baseILj7168EfffffjLj256EEEEELb1ELb0ELb1EEEvNS_9FwdParamsE,"a",@progbits
	.sectionflags	@""
	.align	4
.nv.constant0._ZN10layer_norm31ln_parallel_residual_fwd_kernelINS_13Kernel_traitsIfffffjLj7168ELj1ELj1ELj8ELj16ENS_18Kernel_traits_baseILj7168EfffffjLj256EEEEELb1ELb0ELb1EEEvNS_9FwdParamsE:
	.zero		760


//--------------------- .nv.constant0._ZN10layer_norm31ln_parallel_residual_fwd_kernelINS_13Kernel_traitsIfffffjLj7168ELj1ELj1ELj8ELj16ENS_18Kernel_traits_baseILj7168EfffffjLj256EEEEELb1ELb1ELb0EEEvNS_9FwdParamsE --------------------------
	.section	.nv.constant0._ZN10layer_norm31ln_parallel_residual_fwd_kernelINS_13Kernel_traitsIfffffjLj7168ELj1ELj1ELj8ELj16ENS_18Kernel_traits_baseILj7168EfffffjLj256EEEEELb1ELb1ELb0EEEvNS_9FwdParamsE,"a",@progbits
	.sectionflags	@""
	.align	4
.nv.constant0._ZN10layer_norm31ln_parallel_residual_fwd_kernelINS_13Kernel_traitsIfffffjLj7168ELj1ELj1ELj8ELj16ENS_18Kernel_traits_baseILj7168EfffffjLj256EEEEELb1ELb1ELb0EEEvNS_9FwdParamsE:
	.zero		760


//--------------------- .nv.constant0._ZN10layer_norm31ln_parallel_residual_fwd_kernelINS_13Kernel_traitsIfffffjLj7168ELj1ELj1ELj8ELj16ENS_18Kernel_traits_baseILj7168EfffffjLj256EEEEELb1ELb1ELb1EEEvNS_9FwdParamsE --------------------------
	.section	.nv.constant0._ZN10layer_norm31ln_parallel_residual_fwd_kernelINS_13Kernel_traitsIfffffjLj7168ELj1ELj1ELj8ELj16ENS_18Kernel_traits_baseILj7168EfffffjLj256EEEEELb1ELb1ELb1EEEvNS_9FwdParamsE,"a",@progbits
	.sectionflags	@""
	.align	4
.nv.constant0._ZN10layer_norm31ln_parallel_residual_fwd_kernelINS_13Kernel_traitsIfffffjLj7168ELj1ELj1ELj8ELj16ENS_18Kernel_traits_baseILj7168EfffffjLj256EEEEELb1ELb1ELb1EEEvNS_9FwdParamsE:
	.zero		760


//--------------------- SYMBOLS --------------------------

	.type		.nv.reservedSmem.offset0,@object
	.size		.nv.reservedSmem.offset0,0x4
